	.target	sm_100a

	.elftype	@"ET_EXEC"


//--------------------- .note.nv.tkinfo           --------------------------
	.section	.note.nv.tkinfo,"",@"SHT_NOTE"
	.sectionflags	@"SHF_NOTE_NV_TKINFO"
	.tkinfo
        /*0018*/ 	.word	0x00000002
        /*0030*/ 	.string	""
        /*0030*/ 	.string	"ptxas"
        /*0030*/ 	.string	"Cuda compilation tools, release 13.0, V13.0.88"
        /*0030*/ 	.string	"Build cuda_13.0.r13.0/compiler.36424714_0"
        /*0030*/ 	.string	"-arch sm_100a -m 64 "



//--------------------- .note.nv.cuinfo           --------------------------
	.section	.note.nv.cuinfo,"",@"SHT_NOTE"
	.sectionflags	@"SHF_NOTE_NV_CUINFO"
        /*0018*/ 	.short	0x0002
        /*001a*/ 	.short	0x0064
        /*001c*/ 	.short	0x0082
	.zero		2


//--------------------- .nv.info                  --------------------------
	.section	.nv.info,"",@"SHT_CUDA_INFO"
	.align	4


	//----- nvinfo : EIATTR_REGCOUNT
	.align		4
        /*0000*/ 	.byte	0x04, 0x2f
        /*0002*/ 	.short	(.L_36 - .L_35)
	.align		4
.L_35:
        /*0004*/ 	.word	index@(_ZN2at6native29vectorized_elementwise_kernelILi8EN48_GLOBAL__N__08322988_15_IGammaKernel_cu_cb51a28d10CalcIgammaIdEESt5arrayIPcLm3EEEEviT0_T1_)
        /*0008*/ 	.word	0x00000050


	//----- nvinfo : EIATTR_FRAME_SIZE
	.align		4
.L_36:
        /*000c*/ 	.byte	0x04, 0x11
        /*000e*/ 	.short	(.L_38 - .L_37)
	.align		4
.L_37:
        /*0010*/ 	.word	index@($_ZN2at6native29vectorized_elementwise_kernelILi8EN48_GLOBAL__N__08322988_15_IGammaKernel_cu_cb51a28d10CalcIgammaIdEESt5arrayIPcLm3EEEEviT0_T1_$__internal_lgamma_pos)
        /*0014*/ 	.word	0x000028c0


	//----- nvinfo : EIATTR_FRAME_SIZE
	.align		4
.L_38:
        /*0018*/ 	.byte	0x04, 0x11
        /*001a*/ 	.short	(.L_40 - .L_39)
	.align		4
.L_39:
        /*001c*/ 	.word	index@($_ZN2at6native29vectorized_elementwise_kernelILi8EN48_GLOBAL__N__08322988_15_IGammaKernel_cu_cb51a28d10CalcIgammaIdEESt5arrayIPcLm3EEEEviT0_T1_$__internal_accurate_pow)
        /*0020*/ 	.word	0x000028c0


	//----- nvinfo : EIATTR_FRAME_SIZE
	.align		4
.L_40:
        /*0024*/ 	.byte	0x04, 0x11
        /*0026*/ 	.short	(.L_42 - .L_41)
	.align		4
.L_41:
        /*0028*/ 	.word	index@($__internal_34_$__cuda_sm20_dsqrt_rn_f64_mediumpath_v1)
        /*002c*/ 	.word	0x000028c0


	//----- nvinfo : EIATTR_FRAME_SIZE
	.align		4
.L_42:
        /*0030*/ 	.byte	0x04, 0x11
        /*0032*/ 	.short	(.L_44 - .L_43)
	.align		4
.L_43:
        /*0034*/ 	.word	index@($__internal_33_$__cuda_sm20_div_rn_f64_full)
        /*0038*/ 	.word	0x000028c0


	//----- nvinfo : EIATTR_FRAME_SIZE
	.align		4
.L_44:
        /*003c*/ 	.byte	0x04, 0x11
        /*003e*/ 	.short	(.L_46 - .L_45)
	.align		4
.L_45:
        /*0040*/ 	.word	index@($__internal_32_$__cuda_sm20_dblrcp_rn_slowpath_v3)
        /*0044*/ 	.word	0x000028c0


	//----- nvinfo : EIATTR_FRAME_SIZE
	.align		4
.L_46:
        /*0048*/ 	.byte	0x04, 0x11
        /*004a*/ 	.short	(.L_48 - .L_47)
	.align		4
.L_47:
        /*004c*/ 	.word	index@($_ZN2at6native29vectorized_elementwise_kernelILi8EN48_GLOBAL__N__08322988_15_IGammaKernel_cu_cb51a28d10CalcIgammaIdEESt5arrayIPcLm3EEEEviT0_T1_$_ZN46_INTERNAL_08322988_15_IGammaKernel_cu_cb51a28d48_GLOBAL__N__08322988_15_IGammaKernel_cu_cb51a28d12calc_igammacIdEET_S2_S2_)
        /*0050*/ 	.word	0x000028c0


	//----- nvinfo : EIATTR_FRAME_SIZE
	.align		4
.L_48:
        /*0054*/ 	.byte	0x04, 0x11
        /*0056*/ 	.short	(.L_50 - .L_49)
	.align		4
.L_49:
        /*0058*/ 	.word	index@($_ZN2at6native29vectorized_elementwise_kernelILi8EN48_GLOBAL__N__08322988_15_IGammaKernel_cu_cb51a28d10CalcIgammaIdEESt5arrayIPcLm3EEEEviT0_T1_$_ZN46_INTERNAL_08322988_15_IGammaKernel_cu_cb51a28d48_GLOBAL__N__08322988_15_IGammaKernel_cu_cb51a28d11calc_igammaIdEET_S2_S2_)
        /*005c*/ 	.word	0x000028c0


	//----- nvinfo : EIATTR_FRAME_SIZE
	.align		4
.L_50:
        /*0060*/ 	.byte	0x04, 0x11
        /*0062*/ 	.short	(.L_52 - .L_51)
	.align		4
.L_51:
        /*0064*/ 	.word	index@(_ZN2at6native29vectorized_elementwise_kernelILi8EN48_GLOBAL__N__08322988_15_IGammaKernel_cu_cb51a28d10CalcIgammaIdEESt5arrayIPcLm3EEEEviT0_T1_)
        /*0068*/ 	.word	0x000028c0


	//----- nvinfo : EIATTR_REGCOUNT
	.align		4
.L_52:
        /*006c*/ 	.byte	0x04, 0x2f
        /*006e*/ 	.short	(.L_54 - .L_53)
	.align		4
.L_53:
        /*0070*/ 	.word	index@(_ZN2at6native29vectorized_elementwise_kernelILi4EN48_GLOBAL__N__08322988_15_IGammaKernel_cu_cb51a28d10CalcIgammaIdEESt5arrayIPcLm3EEEEviT0_T1_)
        /*0074*/ 	.word	0x00000050


	//----- nvinfo : EIATTR_FRAME_SIZE
	.align		4
.L_54:
        /*0078*/ 	.byte	0x04, 0x11
        /*007a*/ 	.short	(.L_56 - .L_55)
	.align		4
.L_55:
        /*007c*/ 	.word	index@($_ZN2at6native29vectorized_elementwise_kernelILi4EN48_GLOBAL__N__08322988_15_IGammaKernel_cu_cb51a28d10CalcIgammaIdEESt5arrayIPcLm3EEEEviT0_T1_$__internal_lgamma_pos)
        /*0080*/ 	.word	0x000028c0


	//----- nvinfo : EIATTR_FRAME_SIZE
	.align		4
.L_56:
        /*0084*/ 	.byte	0x04, 0x11
        /*0086*/ 	.short	(.L_58 - .L_57)
	.align		4
.L_57:
        /*0088*/ 	.word	index@($_ZN2at6native29vectorized_elementwise_kernelILi4EN48_GLOBAL__N__08322988_15_IGammaKernel_cu_cb51a28d10CalcIgammaIdEESt5arrayIPcLm3EEEEviT0_T1_$__internal_accurate_pow)
        /*008c*/ 	.word	0x000028c0


	//----- nvinfo : EIATTR_FRAME_SIZE
	.align		4
.L_58:
        /*0090*/ 	.byte	0x04, 0x11
        /*0092*/ 	.short	(.L_60 - .L_59)
	.align		4
.L_59:
        /*0094*/ 	.word	index@($__internal_31_$__cuda_sm20_dsqrt_rn_f64_mediumpath_v1)
        /*0098*/ 	.word	0x000028c0


	//----- nvinfo : EIATTR_FRAME_SIZE
	.align		4
.L_60:
        /*009c*/ 	.byte	0x04, 0x11
        /*009e*/ 	.short	(.L_62 - .L_61)
	.align		4
.L_61:
        /*00a0*/ 	.word	index@($__internal_30_$__cuda_sm20_div_rn_f64_full)
        /*00a4*/ 	.word	0x000028c0


	//----- nvinfo : EIATTR_FRAME_SIZE
	.align		4
.L_62:
        /*00a8*/ 	.byte	0x04, 0x11
        /*00aa*/ 	.short	(.L_64 - .L_63)
	.align		4
.L_63:
        /*00ac*/ 	.word	index@($__internal_29_$__cuda_sm20_dblrcp_rn_slowpath_v3)
        /*00b0*/ 	.word	0x000028c0


	//----- nvinfo : EIATTR_FRAME_SIZE
	.align		4
.L_64:
        /*00b4*/ 	.byte	0x04, 0x11
        /*00b6*/ 	.short	(.L_66 - .L_65)
	.align		4
.L_65:
        /*00b8*/ 	.word	index@($_ZN2at6native29vectorized_elementwise_kernelILi4EN48_GLOBAL__N__08322988_15_IGammaKernel_cu_cb51a28d10CalcIgammaIdEESt5arrayIPcLm3EEEEviT0_T1_$_ZN46_INTERNAL_08322988_15_IGammaKernel_cu_cb51a28d48_GLOBAL__N__08322988_15_IGammaKernel_cu_cb51a28d12calc_igammacIdEET_S2_S2_)
        /*00bc*/ 	.word	0x000028c0


	//----- nvinfo : EIATTR_FRAME_SIZE
	.align		4
.L_66:
        /*00c0*/ 	.byte	0x04, 0x11
        /*00c2*/ 	.short	(.L_68 - .L_67)
	.align		4
.L_67:
        /*00c4*/ 	.word	index@($_ZN2at6native29vectorized_elementwise_kernelILi4EN48_GLOBAL__N__08322988_15_IGammaKernel_cu_cb51a28d10CalcIgammaIdEESt5arrayIPcLm3EEEEviT0_T1_$_ZN46_INTERNAL_08322988_15_IGammaKernel_cu_cb51a28d48_GLOBAL__N__08322988_15_IGammaKernel_cu_cb51a28d11calc_igammaIdEET_S2_S2_)
        /*00c8*/ 	.word	0x000028c0


	//----- nvinfo : EIATTR_FRAME_SIZE
	.align		4
.L_68:
        /*00cc*/ 	.byte	0x04, 0x11
        /*00ce*/ 	.short	(.L_70 - .L_69)
	.align		4
.L_69:
        /*00d0*/ 	.word	index@(_ZN2at6native29vectorized_elementwise_kernelILi4EN48_GLOBAL__N__08322988_15_IGammaKernel_cu_cb51a28d10CalcIgammaIdEESt5arrayIPcLm3EEEEviT0_T1_)
        /*00d4*/ 	.word	0x000028c0


	//----- nvinfo : EIATTR_REGCOUNT
	.align		4
.L_70:
        /*00d8*/ 	.byte	0x04, 0x2f
        /*00da*/ 	.short	(.L_72 - .L_71)
	.align		4
.L_71:
        /*00dc*/ 	.word	index@(_ZN2at6native29vectorized_elementwise_kernelILi2EN48_GLOBAL__N__08322988_15_IGammaKernel_cu_cb51a28d10CalcIgammaIdEESt5arrayIPcLm3EEEEviT0_T1_)
        /*00e0*/ 	.word	0x00000050


	//----- nvinfo : EIATTR_FRAME_SIZE
	.align		4
.L_72:
        /*00e4*/ 	.byte	0x04, 0x11
        /*00e6*/ 	.short	(.L_74 - .L_73)
	.align		4
.L_73:
        /*00e8*/ 	.word	index@($_ZN2at6native29vectorized_elementwise_kernelILi2EN48_GLOBAL__N__08322988_15_IGammaKernel_cu_cb51a28d10CalcIgammaIdEESt5arrayIPcLm3EEEEviT0_T1_$__internal_lgamma_pos)
        /*00ec*/ 	.word	0x000028c0


	//----- nvinfo : EIATTR_FRAME_SIZE
	.align		4
.L_74:
        /*00f0*/ 	.byte	0x04, 0x11
        /*00f2*/ 	.short	(.L_76 - .L_75)
	.align		4
.L_75:
        /*00f4*/ 	.word	index@($_ZN2at6native29vectorized_elementwise_kernelILi2EN48_GLOBAL__N__08322988_15_IGammaKernel_cu_cb51a28d10CalcIgammaIdEESt5arrayIPcLm3EEEEviT0_T1_$__internal_accurate_pow)
        /*00f8*/ 	.word	0x000028c0


	//----- nvinfo : EIATTR_FRAME_SIZE
	.align		4
.L_76:
        /*00fc*/ 	.byte	0x04, 0x11
        /*00fe*/ 	.short	(.L_78 - .L_77)
	.align		4
.L_77:
        /*0100*/ 	.word	index@($__internal_28_$__cuda_sm20_dsqrt_rn_f64_mediumpath_v1)
        /*0104*/ 	.word	0x000028c0


	//----- nvinfo : EIATTR_FRAME_SIZE
	.align		4
.L_78:
        /*0108*/ 	.byte	0x04, 0x11
        /*010a*/ 	.short	(.L_80 - .L_79)
	.align		4
.L_79:
        /*010c*/ 	.word	index@($__internal_27_$__cuda_sm20_div_rn_f64_full)
        /*0110*/ 	.word	0x000028c0


	//----- nvinfo : EIATTR_FRAME_SIZE
	.align		4
.L_80:
        /*0114*/ 	.byte	0x04, 0x11
        /*0116*/ 	.short	(.L_82 - .L_81)
	.align		4
.L_81:
        /*0118*/ 	.word	index@($__internal_26_$__cuda_sm20_dblrcp_rn_slowpath_v3)
        /*011c*/ 	.word	0x000028c0


	//----- nvinfo : EIATTR_FRAME_SIZE
	.align		4
.L_82:
        /*0120*/ 	.byte	0x04, 0x11
        /*0122*/ 	.short	(.L_84 - .L_83)
	.align		4
.L_83:
        /*0124*/ 	.word	index@($_ZN2at6native29vectorized_elementwise_kernelILi2EN48_GLOBAL__N__08322988_15_IGammaKernel_cu_cb51a28d10CalcIgammaIdEESt5arrayIPcLm3EEEEviT0_T1_$_ZN46_INTERNAL_08322988_15_IGammaKernel_cu_cb51a28d48_GLOBAL__N__08322988_15_IGammaKernel_cu_cb51a28d12calc_igammacIdEET_S2_S2_)
        /*0128*/ 	.word	0x000028c0


	//----- nvinfo : EIATTR_FRAME_SIZE
	.align		4
.L_84:
        /*012c*/ 	.byte	0x04, 0x11
        /*012e*/ 	.short	(.L_86 - .L_85)
	.align		4
.L_85:
        /*0130*/ 	.word	index@($_ZN2at6native29vectorized_elementwise_kernelILi2EN48_GLOBAL__N__08322988_15_IGammaKernel_cu_cb51a28d10CalcIgammaIdEESt5arrayIPcLm3EEEEviT0_T1_$_ZN46_INTERNAL_08322988_15_IGammaKernel_cu_cb51a28d48_GLOBAL__N__08322988_15_IGammaKernel_cu_cb51a28d11calc_igammaIdEET_S2_S2_)
        /*0134*/ 	.word	0x000028c0


	//----- nvinfo : EIATTR_FRAME_SIZE
	.align		4
.L_86:
        /*0138*/ 	.byte	0x04, 0x11
        /*013a*/ 	.short	(.L_88 - .L_87)
	.align		4
.L_87:
        /*013c*/ 	.word	index@(_ZN2at6native29vectorized_elementwise_kernelILi2EN48_GLOBAL__N__08322988_15_IGammaKernel_cu_cb51a28d10CalcIgammaIdEESt5arrayIPcLm3EEEEviT0_T1_)
        /*0140*/ 	.word	0x000028c0


	//----- nvinfo : EIATTR_REGCOUNT
	.align		4
.L_88:
        /*0144*/ 	.byte	0x04, 0x2f
        /*0146*/ 	.short	(.L_90 - .L_89)
	.align		4
.L_89:
        /*0148*/ 	.word	index@(_ZN2at6native27unrolled_elementwise_kernelIN48_GLOBAL__N__08322988_15_IGammaKernel_cu_cb51a28d10CalcIgammaIdEESt5arrayIPcLm3EELi4E23TrivialOffsetCalculatorILi2EjES8_ILi1EjENS0_6memory15LoadWithoutCastENSB_16StoreWithoutCastEEEviT_T0_T2_T3_T4_T5_)
        /*014c*/ 	.word	0x00000038


	//----- nvinfo : EIATTR_FRAME_SIZE
	.align		4
.L_90:
        /*0150*/ 	.byte	0x04, 0x11
        /*0152*/ 	.short	(.L_92 - .L_91)
	.align		4
.L_91:
        /*0154*/ 	.word	index@($_ZN2at6native27unrolled_elementwise_kernelIN48_GLOBAL__N__08322988_15_IGammaKernel_cu_cb51a28d10CalcIgammaIdEESt5arrayIPcLm3EELi4E23TrivialOffsetCalculatorILi2EjES8_ILi1EjENS0_6memory15LoadWithoutCastENSB_16StoreWithoutCastEEEviT_T0_T2_T3_T4_T5_$__internal_lgamma_pos)
        /*0158*/ 	.word	0x000028c0


	//----- nvinfo : EIATTR_FRAME_SIZE
	.align		4
.L_92:
        /*015c*/ 	.byte	0x04, 0x11
        /*015e*/ 	.short	(.L_94 - .L_93)
	.align		4
.L_93:
        /*0160*/ 	.word	index@($_ZN2at6native27unrolled_elementwise_kernelIN48_GLOBAL__N__08322988_15_IGammaKernel_cu_cb51a28d10CalcIgammaIdEESt5arrayIPcLm3EELi4E23TrivialOffsetCalculatorILi2EjES8_ILi1EjENS0_6memory15LoadWithoutCastENSB_16StoreWithoutCastEEEviT_T0_T2_T3_T4_T5_$__internal_accurate_pow)
        /*0164*/ 	.word	0x000028c0


	//----- nvinfo : EIATTR_FRAME_SIZE
	.align		4
.L_94:
        /*0168*/ 	.byte	0x04, 0x11
        /*016a*/ 	.short	(.L_96 - .L_95)
	.align		4
.L_95:
        /*016c*/ 	.word	index@($__internal_25_$__cuda_sm20_dsqrt_rn_f64_mediumpath_v1)
        /*0170*/ 	.word	0x000028c0


	//----- nvinfo : EIATTR_FRAME_SIZE
	.align		4
.L_96:
        /*0174*/ 	.byte	0x04, 0x11
        /*0176*/ 	.short	(.L_98 - .L_97)
	.align		4
.L_97:
        /*0178*/ 	.word	index@($__internal_24_$__cuda_sm20_div_rn_f64_full)
        /*017c*/ 	.word	0x000028c0


	//----- nvinfo : EIATTR_FRAME_SIZE
	.align		4
.L_98:
        /*0180*/ 	.byte	0x04, 0x11
        /*0182*/ 	.short	(.L_100 - .L_99)
	.align		4
.L_99:
        /*0184*/ 	.word	index@($__internal_23_$__cuda_sm20_dblrcp_rn_slowpath_v3)
        /*0188*/ 	.word	0x000028c0


	//----- nvinfo : EIATTR_FRAME_SIZE
	.align		4
.L_100:
        /*018c*/ 	.byte	0x04, 0x11
        /*018e*/ 	.short	(.L_102 - .L_101)
	.align		4
.L_101:
        /*0190*/ 	.word	index@($_ZN2at6native27unrolled_elementwise_kernelIN48_GLOBAL__N__08322988_15_IGammaKernel_cu_cb51a28d10CalcIgammaIdEESt5arrayIPcLm3EELi4E23TrivialOffsetCalculatorILi2EjES8_ILi1EjENS0_6memory15LoadWithoutCastENSB_16StoreWithoutCastEEEviT_T0_T2_T3_T4_T5_$_ZN46_INTERNAL_08322988_15_IGammaKernel_cu_cb51a28d48_GLOBAL__N__08322988_15_IGammaKernel_cu_cb51a28d12calc_igammacIdEET_S2_S2_)
        /*0194*/ 	.word	0x000028c0


	//----- nvinfo : EIATTR_FRAME_SIZE
	.align		4
.L_102:
        /*0198*/ 	.byte	0x04, 0x11
        /*019a*/ 	.short	(.L_104 - .L_103)
	.align		4
.L_103:
        /*019c*/ 	.word	index@($_ZN2at6native27unrolled_elementwise_kernelIN48_GLOBAL__N__08322988_15_IGammaKernel_cu_cb51a28d10CalcIgammaIdEESt5arrayIPcLm3EELi4E23TrivialOffsetCalculatorILi2EjES8_ILi1EjENS0_6memory15LoadWithoutCastENSB_16StoreWithoutCastEEEviT_T0_T2_T3_T4_T5_$_ZN46_INTERNAL_08322988_15_IGammaKernel_cu_cb51a28d48_GLOBAL__N__08322988_15_IGammaKernel_cu_cb51a28d11calc_igammaIdEET_S2_S2_)
        /*01a0*/ 	.word	0x000028c0


	//----- nvinfo : EIATTR_FRAME_SIZE
	.align		4
.L_104:
        /*01a4*/ 	.byte	0x04, 0x11
        /*01a6*/ 	.short	(.L_106 - .L_105)
	.align		4
.L_105:
        /*01a8*/ 	.word	index@(_ZN2at6native27unrolled_elementwise_kernelIN48_GLOBAL__N__08322988_15_IGammaKernel_cu_cb51a28d10CalcIgammaIdEESt5arrayIPcLm3EELi4E23TrivialOffsetCalculatorILi2EjES8_ILi1EjENS0_6memory15LoadWithoutCastENSB_16StoreWithoutCastEEEviT_T0_T2_T3_T4_T5_)
        /*01ac*/ 	.word	0x000028c0


	//----- nvinfo : EIATTR_REGCOUNT
	.align		4
.L_106:
        /*01b0*/ 	.byte	0x04, 0x2f
        /*01b2*/ 	.short	(.L_108 - .L_107)
	.align		4
.L_107:
        /*01b4*/ 	.word	index@(_ZN2at6native18elementwise_kernelILi128ELi2EZNS0_22gpu_kernel_impl_nocastIN48_GLOBAL__N__08322988_15_IGammaKernel_cu_cb51a28d10CalcIgammaIdEEEEvRNS_18TensorIteratorBaseERKT_EUliE_EEviT1_)
        /*01b8*/ 	.word	0x00000050


	//----- nvinfo : EIATTR_FRAME_SIZE
	.align		4
.L_108:
        /*01bc*/ 	.byte	0x04, 0x11
        /*01be*/ 	.short	(.L_110 - .L_109)
	.align		4
.L_109:
        /*01c0*/ 	.word	index@($_ZN2at6native18elementwise_kernelILi128ELi2EZNS0_22gpu_kernel_impl_nocastIN48_GLOBAL__N__08322988_15_IGammaKernel_cu_cb51a28d10CalcIgammaIdEEEEvRNS_18TensorIteratorBaseERKT_EUliE_EEviT1_$__internal_lgamma_pos)
        /*01c4*/ 	.word	0x000028a0


	//----- nvinfo : EIATTR_FRAME_SIZE
	.align		4
.L_110:
        /*01c8*/ 	.byte	0x04, 0x11
        /*01ca*/ 	.short	(.L_112 - .L_111)
	.align		4
.L_111:
        /*01cc*/ 	.word	index@($_ZN2at6native18elementwise_kernelILi128ELi2EZNS0_22gpu_kernel_impl_nocastIN48_GLOBAL__N__08322988_15_IGammaKernel_cu_cb51a28d10CalcIgammaIdEEEEvRNS_18TensorIteratorBaseERKT_EUliE_EEviT1_$__internal_accurate_pow)
        /*01d0*/ 	.word	0x000028a0


	//----- nvinfo : EIATTR_FRAME_SIZE
	.align		4
.L_112:
        /*01d4*/ 	.byte	0x04, 0x11
        /*01d6*/ 	.short	(.L_114 - .L_113)
	.align		4
.L_113:
        /*01d8*/ 	.word	index@($__internal_22_$__cuda_sm20_dsqrt_rn_f64_mediumpath_v1)
        /*01dc*/ 	.word	0x000028a0


	//----- nvinfo : EIATTR_FRAME_SIZE
	.align		4
.L_114:
        /*01e0*/ 	.byte	0x04, 0x11
        /*01e2*/ 	.short	(.L_116 - .L_115)
	.align		4
.L_115:
        /*01e4*/ 	.word	index@($__internal_21_$__cuda_sm20_div_rn_f64_full)
        /*01e8*/ 	.word	0x000028a0


	//----- nvinfo : EIATTR_FRAME_SIZE
	.align		4
.L_116:
        /*01ec*/ 	.byte	0x04, 0x11
        /*01ee*/ 	.short	(.L_118 - .L_117)
	.align		4
.L_117:
        /*01f0*/ 	.word	index@($__internal_20_$__cuda_sm20_dblrcp_rn_slowpath_v3)
        /*01f4*/ 	.word	0x000028a0


	//----- nvinfo : EIATTR_FRAME_SIZE
	.align		4
.L_118:
        /*01f8*/ 	.byte	0x04, 0x11
        /*01fa*/ 	.short	(.L_120 - .L_119)
	.align		4
.L_119:
        /*01fc*/ 	.word	index@($_ZN2at6native18elementwise_kernelILi128ELi2EZNS0_22gpu_kernel_impl_nocastIN48_GLOBAL__N__08322988_15_IGammaKernel_cu_cb51a28d10CalcIgammaIdEEEEvRNS_18TensorIteratorBaseERKT_EUliE_EEviT1_$_ZN46_INTERNAL_08322988_15_IGammaKernel_cu_cb51a28d48_GLOBAL__N__08322988_15_IGammaKernel_cu_cb51a28d12calc_igammacIdEET_S2_S2_)
        /*0200*/ 	.word	0x000028a0


	//----- nvinfo : EIATTR_FRAME_SIZE
	.align		4
.L_120:
        /*0204*/ 	.byte	0x04, 0x11
        /*0206*/ 	.short	(.L_122 - .L_121)
	.align		4
.L_121:
        /*0208*/ 	.word	index@($_ZN2at6native18elementwise_kernelILi128ELi2EZNS0_22gpu_kernel_impl_nocastIN48_GLOBAL__N__08322988_15_IGammaKernel_cu_cb51a28d10CalcIgammaIdEEEEvRNS_18TensorIteratorBaseERKT_EUliE_EEviT1_$_ZN46_INTERNAL_08322988_15_IGammaKernel_cu_cb51a28d48_GLOBAL__N__08322988_15_IGammaKernel_cu_cb51a28d11calc_igammaIdEET_S2_S2_)
        /*020c*/ 	.word	0x000028a0


	//----- nvinfo : EIATTR_FRAME_SIZE
	.align		4
.L_122:
        /*0210*/ 	.byte	0x04, 0x11
        /*0212*/ 	.short	(.L_124 - .L_123)
	.align		4
.L_123:
        /*0214*/ 	.word	index@(_ZN2at6native18elementwise_kernelILi128ELi2EZNS0_22gpu_kernel_impl_nocastIN48_GLOBAL__N__08322988_15_IGammaKernel_cu_cb51a28d10CalcIgammaIdEEEEvRNS_18TensorIteratorBaseERKT_EUliE_EEviT1_)
        /*0218*/ 	.word	0x000028a0


	//----- nvinfo : EIATTR_REGCOUNT
	.align		4
.L_124:
        /*021c*/ 	.byte	0x04, 0x2f
        /*021e*/ 	.short	(.L_126 - .L_125)
	.align		4
.L_125:
        /*0220*/ 	.word	index@(_ZN2at6native27unrolled_elementwise_kernelIN48_GLOBAL__N__08322988_15_IGammaKernel_cu_cb51a28d10CalcIgammaIdEESt5arrayIPcLm3EELi4E23TrivialOffsetCalculatorILi2EjES8_ILi1EjENS0_6memory12LoadWithCastILi2EEENSB_13StoreWithCastILi1EEEEEviT_T0_T2_T3_T4_T5_)
        /*0224*/ 	.word	0x00000048


	//----- nvinfo : EIATTR_FRAME_SIZE
	.align		4
.L_126:
        /*0228*/ 	.byte	0x04, 0x11
        /*022a*/ 	.short	(.L_128 - .L_127)
	.align		4
.L_127:
        /*022c*/ 	.word	index@($_ZN2at6native27unrolled_elementwise_kernelIN48_GLOBAL__N__08322988_15_IGammaKernel_cu_cb51a28d10CalcIgammaIdEESt5arrayIPcLm3EELi4E23TrivialOffsetCalculatorILi2EjES8_ILi1EjENS0_6memory12LoadWithCastILi2EEENSB_13StoreWithCastILi1EEEEEviT_T0_T2_T3_T4_T5_$__internal_lgamma_pos)
        /*0230*/ 	.word	0x000028a0


	//----- nvinfo : EIATTR_FRAME_SIZE
	.align		4
.L_128:
        /*0234*/ 	.byte	0x04, 0x11
        /*0236*/ 	.short	(.L_130 - .L_129)
	.align		4
.L_129:
        /*0238*/ 	.word	index@($_ZN2at6native27unrolled_elementwise_kernelIN48_GLOBAL__N__08322988_15_IGammaKernel_cu_cb51a28d10CalcIgammaIdEESt5arrayIPcLm3EELi4E23TrivialOffsetCalculatorILi2EjES8_ILi1EjENS0_6memory12LoadWithCastILi2EEENSB_13StoreWithCastILi1EEEEEviT_T0_T2_T3_T4_T5_$__internal_accurate_pow)
        /*023c*/ 	.word	0x000028a0


	//----- nvinfo : EIATTR_FRAME_SIZE
	.align		4
.L_130:
        /*0240*/ 	.byte	0x04, 0x11
        /*0242*/ 	.short	(.L_132 - .L_131)
	.align		4
.L_131:
        /*0244*/ 	.word	index@($__internal_19_$__cuda_sm20_dsqrt_rn_f64_mediumpath_v1)
        /*0248*/ 	.word	0x000028a0


	//----- nvinfo : EIATTR_FRAME_SIZE
	.align		4
.L_132:
        /*024c*/ 	.byte	0x04, 0x11
        /*024e*/ 	.short	(.L_134 - .L_133)
	.align		4
.L_133:
        /*0250*/ 	.word	index@($__internal_18_$__cuda_sm20_div_rn_f64_full)
        /*0254*/ 	.word	0x000028a0


	//----- nvinfo : EIATTR_FRAME_SIZE
	.align		4
.L_134:
        /*0258*/ 	.byte	0x04, 0x11
        /*025a*/ 	.short	(.L_136 - .L_135)
	.align		4
.L_135:
        /*025c*/ 	.word	index@($__internal_17_$__cuda_sm20_dblrcp_rn_slowpath_v3)
        /*0260*/ 	.word	0x000028a0


	//----- nvinfo : EIATTR_FRAME_SIZE
	.align		4
.L_136:
        /*0264*/ 	.byte	0x04, 0x11
        /*0266*/ 	.short	(.L_138 - .L_137)
	.align		4
.L_137:
        /*0268*/ 	.word	index@($_ZN2at6native27unrolled_elementwise_kernelIN48_GLOBAL__N__08322988_15_IGammaKernel_cu_cb51a28d10CalcIgammaIdEESt5arrayIPcLm3EELi4E23TrivialOffsetCalculatorILi2EjES8_ILi1EjENS0_6memory12LoadWithCastILi2EEENSB_13StoreWithCastILi1EEEEEviT_T0_T2_T3_T4_T5_$_ZN46_INTERNAL_08322988_15_IGammaKernel_cu_cb51a28d48_GLOBAL__N__08322988_15_IGammaKernel_cu_cb51a28d12calc_igammacIdEET_S2_S2_)
        /*026c*/ 	.word	0x000028a0


	//----- nvinfo : EIATTR_FRAME_SIZE
	.align		4
.L_138:
        /*0270*/ 	.byte	0x04, 0x11
        /*0272*/ 	.short	(.L_140 - .L_139)
	.align		4
.L_139:
        /*0274*/ 	.word	index@($_ZN2at6native27unrolled_elementwise_kernelIN48_GLOBAL__N__08322988_15_IGammaKernel_cu_cb51a28d10CalcIgammaIdEESt5arrayIPcLm3EELi4E23TrivialOffsetCalculatorILi2EjES8_ILi1EjENS0_6memory12LoadWithCastILi2EEENSB_13StoreWithCastILi1EEEEEviT_T0_T2_T3_T4_T5_$_ZN46_INTERNAL_08322988_15_IGammaKernel_cu_cb51a28d48_GLOBAL__N__08322988_15_IGammaKernel_cu_cb51a28d11calc_igammaIdEET_S2_S2_)
        /*0278*/ 	.word	0x000028a0


	//----- nvinfo : EIATTR_FRAME_SIZE
	.align		4
.L_140:
        /*027c*/ 	.byte	0x04, 0x11
        /*027e*/ 	.short	(.L_142 - .L_141)
	.align		4
.L_141:
        /*0280*/ 	.word	index@(_ZN2at6native27unrolled_elementwise_kernelIN48_GLOBAL__N__08322988_15_IGammaKernel_cu_cb51a28d10CalcIgammaIdEESt5arrayIPcLm3EELi4E23TrivialOffsetCalculatorILi2EjES8_ILi1EjENS0_6memory12LoadWithCastILi2EEENSB_13StoreWithCastILi1EEEEEviT_T0_T2_T3_T4_T5_)
        /*0284*/ 	.word	0x000028a0


	//----- nvinfo : EIATTR_REGCOUNT
	.align		4
.L_142:
        /*0288*/ 	.byte	0x04, 0x2f
        /*028a*/ 	.short	(.L_144 - .L_143)
	.align		4
.L_143:
        /*028c*/ 	.word	index@(_ZN2at6native18elementwise_kernelILi128ELi4EZNS0_15gpu_kernel_implIN48_GLOBAL__N__08322988_15_IGammaKernel_cu_cb51a28d10CalcIgammaIdEEEEvRNS_18TensorIteratorBaseERKT_EUliE_EEviT1_)
        /*0290*/ 	.word	0x00000052


	//----- nvinfo : EIATTR_FRAME_SIZE
	.align		4
.L_144:
        /*0294*/ 	.byte	0x04, 0x11
        /*0296*/ 	.short	(.L_146 - .L_145)
	.align		4
.L_145:
        /*0298*/ 	.word	index@($_ZN2at6native18elementwise_kernelILi128ELi4EZNS0_15gpu_kernel_implIN48_GLOBAL__N__08322988_15_IGammaKernel_cu_cb51a28d10CalcIgammaIdEEEEvRNS_18TensorIteratorBaseERKT_EUliE_EEviT1_$__internal_lgamma_pos)
        /*029c*/ 	.word	0x000028a0


	//----- nvinfo : EIATTR_FRAME_SIZE
	.align		4
.L_146:
        /*02a0*/ 	.byte	0x04, 0x11
        /*02a2*/ 	.short	(.L_148 - .L_147)
	.align		4
.L_147:
        /*02a4*/ 	.word	index@($_ZN2at6native18elementwise_kernelILi128ELi4EZNS0_15gpu_kernel_implIN48_GLOBAL__N__08322988_15_IGammaKernel_cu_cb51a28d10CalcIgammaIdEEEEvRNS_18TensorIteratorBaseERKT_EUliE_EEviT1_$__internal_accurate_pow)
        /*02a8*/ 	.word	0x000028a0


	//----- nvinfo : EIATTR_FRAME_SIZE
	.align		4
.L_148:
        /*02ac*/ 	.byte	0x04, 0x11
        /*02ae*/ 	.short	(.L_150 - .L_149)
	.align		4
.L_149:
        /*02b0*/ 	.word	index@($__internal_16_$__cuda_sm20_dsqrt_rn_f64_mediumpath_v1)
        /*02b4*/ 	.word	0x000028a0


	//----- nvinfo : EIATTR_FRAME_SIZE
	.align		4
.L_150:
        /*02b8*/ 	.byte	0x04, 0x11
        /*02ba*/ 	.short	(.L_152 - .L_151)
	.align		4
.L_151:
        /*02bc*/ 	.word	index@($__internal_15_$__cuda_sm20_div_rn_f64_full)
        /*02c0*/ 	.word	0x000028a0


	//----- nvinfo : EIATTR_FRAME_SIZE
	.align		4
.L_152:
        /*02c4*/ 	.byte	0x04, 0x11
        /*02c6*/ 	.short	(.L_154 - .L_153)
	.align		4
.L_153:
        /*02c8*/ 	.word	index@($__internal_14_$__cuda_sm20_dblrcp_rn_slowpath_v3)
        /*02cc*/ 	.word	0x000028a0


	//----- nvinfo : EIATTR_FRAME_SIZE
	.align		4
.L_154:
        /*02d0*/ 	.byte	0x04, 0x11
        /*02d2*/ 	.short	(.L_156 - .L_155)
	.align		4
.L_155:
        /*02d4*/ 	.word	index@($_ZN2at6native18elementwise_kernelILi128ELi4EZNS0_15gpu_kernel_implIN48_GLOBAL__N__08322988_15_IGammaKernel_cu_cb51a28d10CalcIgammaIdEEEEvRNS_18TensorIteratorBaseERKT_EUliE_EEviT1_$_ZN46_INTERNAL_08322988_15_IGammaKernel_cu_cb51a28d48_GLOBAL__N__08322988_15_IGammaKernel_cu_cb51a28d12calc_igammacIdEET_S2_S2_)
        /*02d8*/ 	.word	0x000028a0


	//----- nvinfo : EIATTR_FRAME_SIZE
	.align		4
.L_156:
        /*02dc*/ 	.byte	0x04, 0x11
        /*02de*/ 	.short	(.L_158 - .L_157)
	.align		4
.L_157:
        /*02e0*/ 	.word	index@($_ZN2at6native18elementwise_kernelILi128ELi4EZNS0_15gpu_kernel_implIN48_GLOBAL__N__08322988_15_IGammaKernel_cu_cb51a28d10CalcIgammaIdEEEEvRNS_18TensorIteratorBaseERKT_EUliE_EEviT1_$_ZN46_INTERNAL_08322988_15_IGammaKernel_cu_cb51a28d48_GLOBAL__N__08322988_15_IGammaKernel_cu_cb51a28d11calc_igammaIdEET_S2_S2_)
        /*02e4*/ 	.word	0x000028a0


	//----- nvinfo : EIATTR_FRAME_SIZE
	.align		4
.L_158:
        /*02e8*/ 	.byte	0x04, 0x11
        /*02ea*/ 	.short	(.L_160 - .L_159)
	.align		4
.L_159:
        /*02ec*/ 	.word	index@(_ZN2at6native18elementwise_kernelILi128ELi4EZNS0_15gpu_kernel_implIN48_GLOBAL__N__08322988_15_IGammaKernel_cu_cb51a28d10CalcIgammaIdEEEEvRNS_18TensorIteratorBaseERKT_EUliE_EEviT1_)
        /*02f0*/ 	.word	0x000028a0


	//----- nvinfo : EIATTR_REGCOUNT
	.align		4
.L_160:
        /*02f4*/ 	.byte	0x04, 0x2f
        /*02f6*/ 	.short	(.L_162 - .L_161)
	.align		4
.L_161:
        /*02f8*/ 	.word	index@(_ZN2at6native29vectorized_elementwise_kernelILi8EN48_GLOBAL__N__08322988_15_IGammaKernel_cu_cb51a28d10CalcIgammaIfEESt5arrayIPcLm3EEEEviT0_T1_)
        /*02fc*/ 	.word	0x00000030


	//----- nvinfo : EIATTR_FRAME_SIZE
	.align		4
.L_162:
        /*0300*/ 	.byte	0x04, 0x11
        /*0302*/ 	.short	(.L_164 - .L_163)
	.align		4
.L_163:
        /*0304*/ 	.word	index@($__internal_13_$__cuda_sm20_dsqrt_rn_f64_mediumpath_v1)
        /*0308*/ 	.word	0x00001460


	//----- nvinfo : EIATTR_FRAME_SIZE
	.align		4
.L_164:
        /*030c*/ 	.byte	0x04, 0x11
        /*030e*/ 	.short	(.L_166 - .L_165)
	.align		4
.L_165:
        /*0310*/ 	.word	index@($__internal_12_$__cuda_sm20_div_rn_f64_full)
        /*0314*/ 	.word	0x00001460


	//----- nvinfo : EIATTR_FRAME_SIZE
	.align		4
.L_166:
        /*0318*/ 	.byte	0x04, 0x11
        /*031a*/ 	.short	(.L_168 - .L_167)
	.align		4
.L_167:
        /*031c*/ 	.word	index@($_ZN2at6native29vectorized_elementwise_kernelILi8EN48_GLOBAL__N__08322988_15_IGammaKernel_cu_cb51a28d10CalcIgammaIfEESt5arrayIPcLm3EEEEviT0_T1_$_ZN46_INTERNAL_08322988_15_IGammaKernel_cu_cb51a28d48_GLOBAL__N__08322988_15_IGammaKernel_cu_cb51a28d12calc_igammacIfEET_S2_S2_)
        /*0320*/ 	.word	0x00001460


	//----- nvinfo : EIATTR_FRAME_SIZE
	.align		4
.L_168:
        /*0324*/ 	.byte	0x04, 0x11
        /*0326*/ 	.short	(.L_170 - .L_169)
	.align		4
.L_169:
        /*0328*/ 	.word	index@($_ZN2at6native29vectorized_elementwise_kernelILi8EN48_GLOBAL__N__08322988_15_IGammaKernel_cu_cb51a28d10CalcIgammaIfEESt5arrayIPcLm3EEEEviT0_T1_$_ZN46_INTERNAL_08322988_15_IGammaKernel_cu_cb51a28d48_GLOBAL__N__08322988_15_IGammaKernel_cu_cb51a28d11calc_igammaIfEET_S2_S2_)
        /*032c*/ 	.word	0x00001460


	//----- nvinfo : EIATTR_FRAME_SIZE
	.align		4
.L_170:
        /*0330*/ 	.byte	0x04, 0x11
        /*0332*/ 	.short	(.L_172 - .L_171)
	.align		4
.L_171:
        /*0334*/ 	.word	index@(_ZN2at6native29vectorized_elementwise_kernelILi8EN48_GLOBAL__N__08322988_15_IGammaKernel_cu_cb51a28d10CalcIgammaIfEESt5arrayIPcLm3EEEEviT0_T1_)
        /*0338*/ 	.word	0x00001460


	//----- nvinfo : EIATTR_REGCOUNT
	.align		4
.L_172:
        /*033c*/ 	.byte	0x04, 0x2f
        /*033e*/ 	.short	(.L_174 - .L_173)
	.align		4
.L_173:
        /*0340*/ 	.word	index@(_ZN2at6native29vectorized_elementwise_kernelILi4EN48_GLOBAL__N__08322988_15_IGammaKernel_cu_cb51a28d10CalcIgammaIfEESt5arrayIPcLm3EEEEviT0_T1_)
        /*0344*/ 	.word	0x00000030


	//----- nvinfo : EIATTR_FRAME_SIZE
	.align		4
.L_174:
        /*0348*/ 	.byte	0x04, 0x11
        /*034a*/ 	.short	(.L_176 - .L_175)
	.align		4
.L_175:
        /*034c*/ 	.word	index@($__internal_11_$__cuda_sm20_dsqrt_rn_f64_mediumpath_v1)
        /*0350*/ 	.word	0x00001460


	//----- nvinfo : EIATTR_FRAME_SIZE
	.align		4
.L_176:
        /*0354*/ 	.byte	0x04, 0x11
        /*0356*/ 	.short	(.L_178 - .L_177)
	.align		4
.L_177:
        /*0358*/ 	.word	index@($__internal_10_$__cuda_sm20_div_rn_f64_full)
        /*035c*/ 	.word	0x00001460


	//----- nvinfo : EIATTR_FRAME_SIZE
	.align		4
.L_178:
        /*0360*/ 	.byte	0x04, 0x11
        /*0362*/ 	.short	(.L_180 - .L_179)
	.align		4
.L_179:
        /*0364*/ 	.word	index@($_ZN2at6native29vectorized_elementwise_kernelILi4EN48_GLOBAL__N__08322988_15_IGammaKernel_cu_cb51a28d10CalcIgammaIfEESt5arrayIPcLm3EEEEviT0_T1_$_ZN46_INTERNAL_08322988_15_IGammaKernel_cu_cb51a28d48_GLOBAL__N__08322988_15_IGammaKernel_cu_cb51a28d12calc_igammacIfEET_S2_S2_)
        /*0368*/ 	.word	0x00001460


	//----- nvinfo : EIATTR_FRAME_SIZE
	.align		4
.L_180:
        /*036c*/ 	.byte	0x04, 0x11
        /*036e*/ 	.short	(.L_182 - .L_181)
	.align		4
.L_181:
        /*0370*/ 	.word	index@($_ZN2at6native29vectorized_elementwise_kernelILi4EN48_GLOBAL__N__08322988_15_IGammaKernel_cu_cb51a28d10CalcIgammaIfEESt5arrayIPcLm3EEEEviT0_T1_$_ZN46_INTERNAL_08322988_15_IGammaKernel_cu_cb51a28d48_GLOBAL__N__08322988_15_IGammaKernel_cu_cb51a28d11calc_igammaIfEET_S2_S2_)
        /*0374*/ 	.word	0x00001460


	//----- nvinfo : EIATTR_FRAME_SIZE
	.align		4
.L_182:
        /*0378*/ 	.byte	0x04, 0x11
        /*037a*/ 	.short	(.L_184 - .L_183)
	.align		4
.L_183:
        /*037c*/ 	.word	index@(_ZN2at6native29vectorized_elementwise_kernelILi4EN48_GLOBAL__N__08322988_15_IGammaKernel_cu_cb51a28d10CalcIgammaIfEESt5arrayIPcLm3EEEEviT0_T1_)
        /*0380*/ 	.word	0x00001460


	//----- nvinfo : EIATTR_REGCOUNT
	.align		4
.L_184:
        /*0384*/ 	.byte	0x04, 0x2f
        /*0386*/ 	.short	(.L_186 - .L_185)
	.align		4
.L_185:
        /*0388*/ 	.word	index@(_ZN2at6native29vectorized_elementwise_kernelILi2EN48_GLOBAL__N__08322988_15_IGammaKernel_cu_cb51a28d10CalcIgammaIfEESt5arrayIPcLm3EEEEviT0_T1_)
        /*038c*/ 	.word	0x00000030


	//----- nvinfo : EIATTR_FRAME_SIZE
	.align		4
.L_186:
        /*0390*/ 	.byte	0x04, 0x11
        /*0392*/ 	.short	(.L_188 - .L_187)
	.align		4
.L_187:
        /*0394*/ 	.word	index@($__internal_9_$__cuda_sm20_dsqrt_rn_f64_mediumpath_v1)
        /*0398*/ 	.word	0x00001458


	//----- nvinfo : EIATTR_FRAME_SIZE
	.align		4
.L_188:
        /*039c*/ 	.byte	0x04, 0x11
        /*039e*/ 	.short	(.L_190 - .L_189)
	.align		4
.L_189:
        /*03a0*/ 	.word	index@($__internal_8_$__cuda_sm20_div_rn_f64_full)
        /*03a4*/ 	.word	0x00001458


	//----- nvinfo : EIATTR_FRAME_SIZE
	.align		4
.L_190:
        /*03a8*/ 	.byte	0x04, 0x11
        /*03aa*/ 	.short	(.L_192 - .L_191)
	.align		4
.L_191:
        /*03ac*/ 	.word	index@($_ZN2at6native29vectorized_elementwise_kernelILi2EN48_GLOBAL__N__08322988_15_IGammaKernel_cu_cb51a28d10CalcIgammaIfEESt5arrayIPcLm3EEEEviT0_T1_$_ZN46_INTERNAL_08322988_15_IGammaKernel_cu_cb51a28d48_GLOBAL__N__08322988_15_IGammaKernel_cu_cb51a28d12calc_igammacIfEET_S2_S2_)
        /*03b0*/ 	.word	0x00001458


	//----- nvinfo : EIATTR_FRAME_SIZE
	.align		4
.L_192:
        /*03b4*/ 	.byte	0x04, 0x11
        /*03b6*/ 	.short	(.L_194 - .L_193)
	.align		4
.L_193:
        /*03b8*/ 	.word	index@($_ZN2at6native29vectorized_elementwise_kernelILi2EN48_GLOBAL__N__08322988_15_IGammaKernel_cu_cb51a28d10CalcIgammaIfEESt5arrayIPcLm3EEEEviT0_T1_$_ZN46_INTERNAL_08322988_15_IGammaKernel_cu_cb51a28d48_GLOBAL__N__08322988_15_IGammaKernel_cu_cb51a28d11calc_igammaIfEET_S2_S2_)
        /*03bc*/ 	.word	0x00001458


	//----- nvinfo : EIATTR_FRAME_SIZE
	.align		4
.L_194:
        /*03c0*/ 	.byte	0x04, 0x11
        /*03c2*/ 	.short	(.L_196 - .L_195)
	.align		4
.L_195:
        /*03c4*/ 	.word	index@(_ZN2at6native29vectorized_elementwise_kernelILi2EN48_GLOBAL__N__08322988_15_IGammaKernel_cu_cb51a28d10CalcIgammaIfEESt5arrayIPcLm3EEEEviT0_T1_)
        /*03c8*/ 	.word	0x00001458


	//----- nvinfo : EIATTR_REGCOUNT
	.align		4
.L_196:
        /*03cc*/ 	.byte	0x04, 0x2f
        /*03ce*/ 	.short	(.L_198 - .L_197)
	.align		4
.L_197:
        /*03d0*/ 	.word	index@(_ZN2at6native27unrolled_elementwise_kernelIN48_GLOBAL__N__08322988_15_IGammaKernel_cu_cb51a28d10CalcIgammaIfEESt5arrayIPcLm3EELi4E23TrivialOffsetCalculatorILi2EjES8_ILi1EjENS0_6memory15LoadWithoutCastENSB_16StoreWithoutCastEEEviT_T0_T2_T3_T4_T5_)
        /*03d4*/ 	.word	0x00000020


	//----- nvinfo : EIATTR_FRAME_SIZE
	.align		4
.L_198:
        /*03d8*/ 	.byte	0x04, 0x11
        /*03da*/ 	.short	(.L_200 - .L_199)
	.align		4
.L_199:
        /*03dc*/ 	.word	index@($__internal_7_$__cuda_sm20_dsqrt_rn_f64_mediumpath_v1)
        /*03e0*/ 	.word	0x00001468


	//----- nvinfo : EIATTR_FRAME_SIZE
	.align		4
.L_200:
        /*03e4*/ 	.byte	0x04, 0x11
        /*03e6*/ 	.short	(.L_202 - .L_201)
	.align		4
.L_201:
        /*03e8*/ 	.word	index@($__internal_6_$__cuda_sm20_div_rn_f64_full)
        /*03ec*/ 	.word	0x00001468


	//----- nvinfo : EIATTR_FRAME_SIZE
	.align		4
.L_202:
        /*03f0*/ 	.byte	0x04, 0x11
        /*03f2*/ 	.short	(.L_204 - .L_203)
	.align		4
.L_203:
        /*03f4*/ 	.word	index@($_ZN2at6native27unrolled_elementwise_kernelIN48_GLOBAL__N__08322988_15_IGammaKernel_cu_cb51a28d10CalcIgammaIfEESt5arrayIPcLm3EELi4E23TrivialOffsetCalculatorILi2EjES8_ILi1EjENS0_6memory15LoadWithoutCastENSB_16StoreWithoutCastEEEviT_T0_T2_T3_T4_T5_$_ZN46_INTERNAL_08322988_15_IGammaKernel_cu_cb51a28d48_GLOBAL__N__08322988_15_IGammaKernel_cu_cb51a28d12calc_igammacIfEET_S2_S2_)
        /*03f8*/ 	.word	0x00001468


	//----- nvinfo : EIATTR_FRAME_SIZE
	.align		4
.L_204:
        /*03fc*/ 	.byte	0x04, 0x11
        /*03fe*/ 	.short	(.L_206 - .L_205)
	.align		4
.L_205:
        /*0400*/ 	.word	index@($_ZN2at6native27unrolled_elementwise_kernelIN48_GLOBAL__N__08322988_15_IGammaKernel_cu_cb51a28d10CalcIgammaIfEESt5arrayIPcLm3EELi4E23TrivialOffsetCalculatorILi2EjES8_ILi1EjENS0_6memory15LoadWithoutCastENSB_16StoreWithoutCastEEEviT_T0_T2_T3_T4_T5_$_ZN46_INTERNAL_08322988_15_IGammaKernel_cu_cb51a28d48_GLOBAL__N__08322988_15_IGammaKernel_cu_cb51a28d11calc_igammaIfEET_S2_S2_)
        /*0404*/ 	.word	0x00001468


	//----- nvinfo : EIATTR_FRAME_SIZE
	.align		4
.L_206:
        /*0408*/ 	.byte	0x04, 0x11
        /*040a*/ 	.short	(.L_208 - .L_207)
	.align		4
.L_207:
        /*040c*/ 	.word	index@(_ZN2at6native27unrolled_elementwise_kernelIN48_GLOBAL__N__08322988_15_IGammaKernel_cu_cb51a28d10CalcIgammaIfEESt5arrayIPcLm3EELi4E23TrivialOffsetCalculatorILi2EjES8_ILi1EjENS0_6memory15LoadWithoutCastENSB_16StoreWithoutCastEEEviT_T0_T2_T3_T4_T5_)
        /*0410*/ 	.word	0x00001468


	//----- nvinfo : EIATTR_REGCOUNT
	.align		4
.L_208:
        /*0414*/ 	.byte	0x04, 0x2f
        /*0416*/ 	.short	(.L_210 - .L_209)
	.align		4
.L_209:
        /*0418*/ 	.word	index@(_ZN2at6native18elementwise_kernelILi128ELi2EZNS0_22gpu_kernel_impl_nocastIN48_GLOBAL__N__08322988_15_IGammaKernel_cu_cb51a28d10CalcIgammaIfEEEEvRNS_18TensorIteratorBaseERKT_EUliE_EEviT1_)
        /*041c*/ 	.word	0x00000030


	//----- nvinfo : EIATTR_FRAME_SIZE
	.align		4
.L_210:
        /*0420*/ 	.byte	0x04, 0x11
        /*0422*/ 	.short	(.L_212 - .L_211)
	.align		4
.L_211:
        /*0424*/ 	.word	index@($__internal_5_$__cuda_sm20_dsqrt_rn_f64_mediumpath_v1)
        /*0428*/ 	.word	0x00001450


	//----- nvinfo : EIATTR_FRAME_SIZE
	.align		4
.L_212:
        /*042c*/ 	.byte	0x04, 0x11
        /*042e*/ 	.short	(.L_214 - .L_213)
	.align		4
.L_213:
        /*0430*/ 	.word	index@($__internal_4_$__cuda_sm20_div_rn_f64_full)
        /*0434*/ 	.word	0x00001450


	//----- nvinfo : EIATTR_FRAME_SIZE
	.align		4
.L_214:
        /*0438*/ 	.byte	0x04, 0x11
        /*043a*/ 	.short	(.L_216 - .L_215)
	.align		4
.L_215:
        /*043c*/ 	.word	index@($_ZN2at6native18elementwise_kernelILi128ELi2EZNS0_22gpu_kernel_impl_nocastIN48_GLOBAL__N__08322988_15_IGammaKernel_cu_cb51a28d10CalcIgammaIfEEEEvRNS_18TensorIteratorBaseERKT_EUliE_EEviT1_$_ZN46_INTERNAL_08322988_15_IGammaKernel_cu_cb51a28d48_GLOBAL__N__08322988_15_IGammaKernel_cu_cb51a28d12calc_igammacIfEET_S2_S2_)
        /*0440*/ 	.word	0x00001450


	//----- nvinfo : EIATTR_FRAME_SIZE
	.align		4
.L_216:
        /*0444*/ 	.byte	0x04, 0x11
        /*0446*/ 	.short	(.L_218 - .L_217)
	.align		4
.L_217:
        /*0448*/ 	.word	index@($_ZN2at6native18elementwise_kernelILi128ELi2EZNS0_22gpu_kernel_impl_nocastIN48_GLOBAL__N__08322988_15_IGammaKernel_cu_cb51a28d10CalcIgammaIfEEEEvRNS_18TensorIteratorBaseERKT_EUliE_EEviT1_$_ZN46_INTERNAL_08322988_15_IGammaKernel_cu_cb51a28d48_GLOBAL__N__08322988_15_IGammaKernel_cu_cb51a28d11calc_igammaIfEET_S2_S2_)
        /*044c*/ 	.word	0x00001450


	//----- nvinfo : EIATTR_FRAME_SIZE
	.align		4
.L_218:
        /*0450*/ 	.byte	0x04, 0x11
        /*0452*/ 	.short	(.L_220 - .L_219)
	.align		4
.L_219:
        /*0454*/ 	.word	index@(_ZN2at6native18elementwise_kernelILi128ELi2EZNS0_22gpu_kernel_impl_nocastIN48_GLOBAL__N__08322988_15_IGammaKernel_cu_cb51a28d10CalcIgammaIfEEEEvRNS_18TensorIteratorBaseERKT_EUliE_EEviT1_)
        /*0458*/ 	.word	0x00001450


	//----- nvinfo : EIATTR_REGCOUNT
	.align		4
.L_220:
        /*045c*/ 	.byte	0x04, 0x2f
        /*045e*/ 	.short	(.L_222 - .L_221)
	.align		4
.L_221:
        /*0460*/ 	.word	index@(_ZN2at6native27unrolled_elementwise_kernelIN48_GLOBAL__N__08322988_15_IGammaKernel_cu_cb51a28d10CalcIgammaIfEESt5arrayIPcLm3EELi4E23TrivialOffsetCalculatorILi2EjES8_ILi1EjENS0_6memory12LoadWithCastILi2EEENSB_13StoreWithCastILi1EEEEEviT_T0_T2_T3_T4_T5_)
        /*0464*/ 	.word	0x0000002f


	//----- nvinfo : EIATTR_FRAME_SIZE
	.align		4
.L_222:
        /*0468*/ 	.byte	0x04, 0x11
        /*046a*/ 	.short	(.L_224 - .L_223)
	.align		4
.L_223:
        /*046c*/ 	.word	index@($__internal_3_$__cuda_sm20_dsqrt_rn_f64_mediumpath_v1)
        /*0470*/ 	.word	0x00001450


	//----- nvinfo : EIATTR_FRAME_SIZE
	.align		4
.L_224:
        /*0474*/ 	.byte	0x04, 0x11
        /*0476*/ 	.short	(.L_226 - .L_225)
	.align		4
.L_225:
        /*0478*/ 	.word	index@($__internal_2_$__cuda_sm20_div_rn_f64_full)
        /*047c*/ 	.word	0x00001450


	//----- nvinfo : EIATTR_FRAME_SIZE
	.align		4
.L_226:
        /*0480*/ 	.byte	0x04, 0x11
        /*0482*/ 	.short	(.L_228 - .L_227)
	.align		4
.L_227:
        /*0484*/ 	.word	index@($_ZN2at6native27unrolled_elementwise_kernelIN48_GLOBAL__N__08322988_15_IGammaKernel_cu_cb51a28d10CalcIgammaIfEESt5arrayIPcLm3EELi4E23TrivialOffsetCalculatorILi2EjES8_ILi1EjENS0_6memory12LoadWithCastILi2EEENSB_13StoreWithCastILi1EEEEEviT_T0_T2_T3_T4_T5_$_ZN46_INTERNAL_08322988_15_IGammaKernel_cu_cb51a28d48_GLOBAL__N__08322988_15_IGammaKernel_cu_cb51a28d12calc_igammacIfEET_S2_S2_)
        /*0488*/ 	.word	0x00001450


	//----- nvinfo : EIATTR_FRAME_SIZE
	.align		4
.L_228:
        /*048c*/ 	.byte	0x04, 0x11
        /*048e*/ 	.short	(.L_230 - .L_229)
	.align		4
.L_229:
        /*0490*/ 	.word	index@($_ZN2at6native27unrolled_elementwise_kernelIN48_GLOBAL__N__08322988_15_IGammaKernel_cu_cb51a28d10CalcIgammaIfEESt5arrayIPcLm3EELi4E23TrivialOffsetCalculatorILi2EjES8_ILi1EjENS0_6memory12LoadWithCastILi2EEENSB_13StoreWithCastILi1EEEEEviT_T0_T2_T3_T4_T5_$_ZN46_INTERNAL_08322988_15_IGammaKernel_cu_cb51a28d48_GLOBAL__N__08322988_15_IGammaKernel_cu_cb51a28d11calc_igammaIfEET_S2_S2_)
        /*0494*/ 	.word	0x00001450


	//----- nvinfo : EIATTR_FRAME_SIZE
	.align		4
.L_230:
        /*0498*/ 	.byte	0x04, 0x11
        /*049a*/ 	.short	(.L_232 - .L_231)
	.align		4
.L_231:
        /*049c*/ 	.word	index@(_ZN2at6native27unrolled_elementwise_kernelIN48_GLOBAL__N__08322988_15_IGammaKernel_cu_cb51a28d10CalcIgammaIfEESt5arrayIPcLm3EELi4E23TrivialOffsetCalculatorILi2EjES8_ILi1EjENS0_6memory12LoadWithCastILi2EEENSB_13StoreWithCastILi1EEEEEviT_T0_T2_T3_T4_T5_)
        /*04a0*/ 	.word	0x00001450


	//----- nvinfo : EIATTR_REGCOUNT
	.align		4
.L_232:
        /*04a4*/ 	.byte	0x04, 0x2f
        /*04a6*/ 	.short	(.L_234 - .L_233)
	.align		4
.L_233:
        /*04a8*/ 	.word	index@(_ZN2at6native18elementwise_kernelILi128ELi4EZNS0_15gpu_kernel_implIN48_GLOBAL__N__08322988_15_IGammaKernel_cu_cb51a28d10CalcIgammaIfEEEEvRNS_18TensorIteratorBaseERKT_EUliE_EEviT1_)
        /*04ac*/ 	.word	0x00000038


	//----- nvinfo : EIATTR_FRAME_SIZE
	.align		4
.L_234:
        /*04b0*/ 	.byte	0x04, 0x11
        /*04b2*/ 	.short	(.L_236 - .L_235)
	.align		4
.L_235:
        /*04b4*/ 	.word	index@($__internal_1_$__cuda_sm20_dsqrt_rn_f64_mediumpath_v1)
        /*04b8*/ 	.word	0x00001450


	//----- nvinfo : EIATTR_FRAME_SIZE
	.align		4
.L_236:
        /*04bc*/ 	.byte	0x04, 0x11
        /*04be*/ 	.short	(.L_238 - .L_237)
	.align		4
.L_237:
        /*04c0*/ 	.word	index@($__internal_0_$__cuda_sm20_div_rn_f64_full)
        /*04c4*/ 	.word	0x00001450


	//----- nvinfo : EIATTR_FRAME_SIZE
	.align		4
.L_238:
        /*04c8*/ 	.byte	0x04, 0x11
        /*04ca*/ 	.short	(.L_240 - .L_239)
	.align		4
.L_239:
        /*04cc*/ 	.word	index@($_ZN2at6native18elementwise_kernelILi128ELi4EZNS0_15gpu_kernel_implIN48_GLOBAL__N__08322988_15_IGammaKernel_cu_cb51a28d10CalcIgammaIfEEEEvRNS_18TensorIteratorBaseERKT_EUliE_EEviT1_$_ZN46_INTERNAL_08322988_15_IGammaKernel_cu_cb51a28d48_GLOBAL__N__08322988_15_IGammaKernel_cu_cb51a28d12calc_igammacIfEET_S2_S2_)
        /*04d0*/ 	.word	0x00001450


	//----- nvinfo : EIATTR_FRAME_SIZE
	.align		4
.L_240:
        /*04d4*/ 	.byte	0x04, 0x11
        /*04d6*/ 	.short	(.L_242 - .L_241)
	.align		4
.L_241:
        /*04d8*/ 	.word	index@($_ZN2at6native18elementwise_kernelILi128ELi4EZNS0_15gpu_kernel_implIN48_GLOBAL__N__08322988_15_IGammaKernel_cu_cb51a28d10CalcIgammaIfEEEEvRNS_18TensorIteratorBaseERKT_EUliE_EEviT1_$_ZN46_INTERNAL_08322988_15_IGammaKernel_cu_cb51a28d48_GLOBAL__N__08322988_15_IGammaKernel_cu_cb51a28d11calc_igammaIfEET_S2_S2_)
        /*04dc*/ 	.word	0x00001450


	//----- nvinfo : EIATTR_FRAME_SIZE
	.align		4
.L_242:
        /*04e0*/ 	.byte	0x04, 0x11
        /*04e2*/ 	.short	(.L_244 - .L_243)
	.align		4
.L_243:
        /*04e4*/ 	.word	index@(_ZN2at6native18elementwise_kernelILi128ELi4EZNS0_15gpu_kernel_implIN48_GLOBAL__N__08322988_15_IGammaKernel_cu_cb51a28d10CalcIgammaIfEEEEvRNS_18TensorIteratorBaseERKT_EUliE_EEviT1_)
        /*04e8*/ 	.word	0x00001450


	//----- nvinfo : EIATTR_MIN_STACK_SIZE
	.align		4
.L_244:
        /*04ec*/ 	.byte	0x04, 0x12
        /*04ee*/ 	.short	(.L_246 - .L_245)
	.align		4
.L_245:
        /*04f0*/ 	.word	index@(_ZN2at6native27unrolled_elementwise_kernelIN48_GLOBAL__N__08322988_15_IGammaKernel_cu_cb51a28d10CalcIgammaIfEESt5arrayIPcLm3EELi4E23TrivialOffsetCalculatorILi2EjES8_ILi1EjENS0_6memory12LoadWithCastILi2EEENSB_13StoreWithCastILi1EEEEEviT_T0_T2_T3_T4_T5_)
        /*04f4*/ 	.word	0x00001450


	//----- nvinfo : EIATTR_MIN_STACK_SIZE
	.align		4
.L_246:
        /*04f8*/ 	.byte	0x04, 0x12
        /*04fa*/ 	.short	(.L_248 - .L_247)
	.align		4
.L_247:
        /*04fc*/ 	.word	index@(_ZN2at6native27unrolled_elementwise_kernelIN48_GLOBAL__N__08322988_15_IGammaKernel_cu_cb51a28d10CalcIgammaIfEESt5arrayIPcLm3EELi4E23TrivialOffsetCalculatorILi2EjES8_ILi1EjENS0_6memory15LoadWithoutCastENSB_16StoreWithoutCastEEEviT_T0_T2_T3_T4_T5_)
        /*0500*/ 	.word	0x00001468


	//----- nvinfo : EIATTR_MIN_STACK_SIZE
	.align		4
.L_248:
        /*0504*/ 	.byte	0x04, 0x12
        /*0506*/ 	.short	(.L_250 - .L_249)
	.align		4
.L_249:
        /*0508*/ 	.word	index@(_ZN2at6native29vectorized_elementwise_kernelILi2EN48_GLOBAL__N__08322988_15_IGammaKernel_cu_cb51a28d10CalcIgammaIfEESt5arrayIPcLm3EEEEviT0_T1_)
        /*050c*/ 	.word	0x00001458


	//----- nvinfo : EIATTR_MIN_STACK_SIZE
	.align		4
.L_250:
        /*0510*/ 	.byte	0x04, 0x12
        /*0512*/ 	.short	(.L_252 - .L_251)
	.align		4
.L_251:
        /*0514*/ 	.word	index@(_ZN2at6native29vectorized_elementwise_kernelILi4EN48_GLOBAL__N__08322988_15_IGammaKernel_cu_cb51a28d10CalcIgammaIfEESt5arrayIPcLm3EEEEviT0_T1_)
        /*0518*/ 	.word	0x00001460


	//----- nvinfo : EIATTR_MIN_STACK_SIZE
	.align		4
.L_252:
        /*051c*/ 	.byte	0x04, 0x12
        /*051e*/ 	.short	(.L_254 - .L_253)
	.align		4
.L_253:
        /*0520*/ 	.word	index@(_ZN2at6native29vectorized_elementwise_kernelILi8EN48_GLOBAL__N__08322988_15_IGammaKernel_cu_cb51a28d10CalcIgammaIfEESt5arrayIPcLm3EEEEviT0_T1_)
        /*0524*/ 	.word	0x00001460


	//----- nvinfo : EIATTR_MIN_STACK_SIZE
	.align		4
.L_254:
        /*0528*/ 	.byte	0x04, 0x12
        /*052a*/ 	.short	(.L_256 - .L_255)
	.align		4
.L_255:
        /*052c*/ 	.word	index@(_ZN2at6native27unrolled_elementwise_kernelIN48_GLOBAL__N__08322988_15_IGammaKernel_cu_cb51a28d10CalcIgammaIdEESt5arrayIPcLm3EELi4E23TrivialOffsetCalculatorILi2EjES8_ILi1EjENS0_6memory12LoadWithCastILi2EEENSB_13StoreWithCastILi1EEEEEviT_T0_T2_T3_T4_T5_)
        /*0530*/ 	.word	0x000028a0


	//----- nvinfo : EIATTR_MIN_STACK_SIZE
	.align		4
.L_256:
        /*0534*/ 	.byte	0x04, 0x12
        /*0536*/ 	.short	(.L_258 - .L_257)
	.align		4
.L_257:
        /*0538*/ 	.word	index@(_ZN2at6native27unrolled_elementwise_kernelIN48_GLOBAL__N__08322988_15_IGammaKernel_cu_cb51a28d10CalcIgammaIdEESt5arrayIPcLm3EELi4E23TrivialOffsetCalculatorILi2EjES8_ILi1EjENS0_6memory15LoadWithoutCastENSB_16StoreWithoutCastEEEviT_T0_T2_T3_T4_T5_)
        /*053c*/ 	.word	0x000028c0


	//----- nvinfo : EIATTR_MIN_STACK_SIZE
	.align		4
.L_258:
        /*0540*/ 	.byte	0x04, 0x12
        /*0542*/ 	.short	(.L_260 - .L_259)
	.align		4
.L_259:
        /*0544*/ 	.word	index@(_ZN2at6native29vectorized_elementwise_kernelILi2EN48_GLOBAL__N__08322988_15_IGammaKernel_cu_cb51a28d10CalcIgammaIdEESt5arrayIPcLm3EEEEviT0_T1_)
        /*0548*/ 	.word	0x000028c0


	//----- nvinfo : EIATTR_MIN_STACK_SIZE
	.align		4
.L_260:
        /*054c*/ 	.byte	0x04, 0x12
        /*054e*/ 	.short	(.L_262 - .L_261)
	.align		4
.L_261:
        /*0550*/ 	.word	index@(_ZN2at6native29vectorized_elementwise_kernelILi4EN48_GLOBAL__N__08322988_15_IGammaKernel_cu_cb51a28d10CalcIgammaIdEESt5arrayIPcLm3EEEEviT0_T1_)
        /*0554*/ 	.word	0x000028c0


	//----- nvinfo : EIATTR_MIN_STACK_SIZE
	.align		4
.L_262:
        /*0558*/ 	.byte	0x04, 0x12
        /*055a*/ 	.short	(.L_264 - .L_263)
	.align		4
.L_263:
        /*055c*/ 	.word	index@(_ZN2at6native29vectorized_elementwise_kernelILi8EN48_GLOBAL__N__08322988_15_IGammaKernel_cu_cb51a28d10CalcIgammaIdEESt5arrayIPcLm3EEEEviT0_T1_)
        /*0560*/ 	.word	0x000028c0


	//----- nvinfo : EIATTR_MIN_STACK_SIZE
	.align		4
.L_264:
        /*0564*/ 	.byte	0x04, 0x12
        /*0566*/ 	.short	(.L_266 - .L_265)
	.align		4
.L_265:
        /*0568*/ 	.word	index@(_ZN2at6native18elementwise_kernelILi128ELi4EZNS0_15gpu_kernel_implIN48_GLOBAL__N__08322988_15_IGammaKernel_cu_cb51a28d10CalcIgammaIfEEEEvRNS_18TensorIteratorBaseERKT_EUliE_EEviT1_)
        /*056c*/ 	.word	0x00001450


	//----- nvinfo : EIATTR_MIN_STACK_SIZE
	.align		4
.L_266:
        /*0570*/ 	.byte	0x04, 0x12
        /*0572*/ 	.short	(.L_268 - .L_267)
	.align		4
.L_267:
        /*0574*/ 	.word	index@(_ZN2at6native18elementwise_kernelILi128ELi2EZNS0_22gpu_kernel_impl_nocastIN48_GLOBAL__N__08322988_15_IGammaKernel_cu_cb51a28d10CalcIgammaIfEEEEvRNS_18TensorIteratorBaseERKT_EUliE_EEviT1_)
        /*0578*/ 	.word	0x00001450


	//----- nvinfo : EIATTR_MIN_STACK_SIZE
	.align		4
.L_268:
        /*057c*/ 	.byte	0x04, 0x12
        /*057e*/ 	.short	(.L_270 - .L_269)
	.align		4
.L_269:
        /*0580*/ 	.word	index@(_ZN2at6native18elementwise_kernelILi128ELi4EZNS0_15gpu_kernel_implIN48_GLOBAL__N__08322988_15_IGammaKernel_cu_cb51a28d10CalcIgammaIdEEEEvRNS_18TensorIteratorBaseERKT_EUliE_EEviT1_)
        /*0584*/ 	.word	0x000028a0


	//----- nvinfo : EIATTR_MIN_STACK_SIZE
	.align		4
.L_270:
        /*0588*/ 	.byte	0x04, 0x12
        /*058a*/ 	.short	(.L_272 - .L_271)
	.align		4
.L_271:
        /*058c*/ 	.word	index@(_ZN2at6native18elementwise_kernelILi128ELi2EZNS0_22gpu_kernel_impl_nocastIN48_GLOBAL__N__08322988_15_IGammaKernel_cu_cb51a28d10CalcIgammaIdEEEEvRNS_18TensorIteratorBaseERKT_EUliE_EEviT1_)
        /*0590*/ 	.word	0x000028a0
.L_272:


//--------------------- .nv.compat                --------------------------
	.section	.nv.compat,"",@"SHT_CUDA_COMPAT_INFO"
	.align	4
        /*0000*/ 	.byte	0x02, 0x09, 0x01, 0x00, 0x02, 0x02, 0x01, 0x00, 0x02, 0x05, 0x05, 0x00, 0x03, 0x07, 0x01, 0x01
        /*0010*/ 	.byte	0x02, 0x03, 0x00, 0x00, 0x02, 0x06, 0x01, 0x00, 0x04, 0x0b, 0x08, 0x00, 0x01, 0x00, 0x00, 0x00
        /*0020*/ 	.byte	0x00, 0x00, 0x00, 0x00


//--------------------- .nv.info._ZN2at6native18elementwise_kernelILi128ELi4EZNS0_15gpu_kernel_implIN48_GLOBAL__N__08322988_15_IGammaKernel_cu_cb51a28d10CalcIgammaIfEEEEvRNS_18TensorIteratorBaseERKT_EUliE_EEviT1_ --------------------------
	.section	.nv.info._ZN2at6native18elementwise_kernelILi128ELi4EZNS0_15gpu_kernel_implIN48_GLOBAL__N__08322988_15_IGammaKernel_cu_cb51a28d10CalcIgammaIfEEEEvRNS_18TensorIteratorBaseERKT_EUliE_EEviT1_,"",@"SHT_CUDA_INFO"
	.sectionflags	@""
	.align	4


	//----- nvinfo : EIATTR_CUDA_API_VERSION
	.align		4
        /*0000*/ 	.byte	0x04, 0x37
        /*0002*/ 	.short	(.L_274 - .L_273)
.L_273:
        /*0004*/ 	.word	0x00000082


	//----- nvinfo : EIATTR_KPARAM_INFO
	.align		4
.L_274:
        /*0008*/ 	.byte	0x04, 0x17
        /*000a*/ 	.short	(.L_276 - .L_275)
.L_275:
        /*000c*/ 	.word	0x00000000
        /*0010*/ 	.short	0x0001
        /*0012*/ 	.short	0x0008
        /*0014*/ 	.byte	0x00, 0xf0, 0x21, 0x0a


	//----- nvinfo : EIATTR_KPARAM_INFO
	.align		4
.L_276:
        /*0018*/ 	.byte	0x04, 0x17
        /*001a*/ 	.short	(.L_278 - .L_277)
.L_277:
        /*001c*/ 	.word	0x00000000
        /*0020*/ 	.short	0x0000
        /*0022*/ 	.short	0x0000
        /*0024*/ 	.byte	0x00, 0xf0, 0x11, 0x00


	//----- nvinfo : EIATTR_SPARSE_MMA_MASK
	.align		4
.L_278:
        /*0028*/ 	.byte	0x03, 0x50
        /*002a*/ 	.short	0x0000


	//----- nvinfo : EIATTR_MAXREG_COUNT
	.align		4
        /*002c*/ 	.byte	0x03, 0x1b
        /*002e*/ 	.short	0x0080


	//----- nvinfo : EIATTR_EXTERNS
	.align		4
        /*0030*/ 	.byte	0x04, 0x0f
        /*0032*/ 	.short	(.L_280 - .L_279)


	//   ....[0]....
	.align		4
.L_279:
        /*0034*/ 	.word	index@(__assertfail)


	//----- nvinfo : EIATTR_MERCURY_ISA_VERSION
	.align		4
.L_280:
        /*0038*/ 	.byte	0x03, 0x5f
        /*003a*/ 	.short	0x0101


	//----- nvinfo : EIATTR_VRC_CTA_INIT_COUNT
	.align		4
        /*003c*/ 	.byte	0x02, 0x4a
	.zero		1
	.zero		1


	//----- nvinfo : EIATTR_SYSCALL_OFFSETS
	.align		4
        /*0040*/ 	.byte	0x04, 0x46
        /*0042*/ 	.short	(.L_282 - .L_281)


	//   ....[0]....
.L_281:
        /*0044*/ 	.word	0x00002450


	//   ....[1]....
        /*0048*/ 	.word	0x00003240


	//   ....[2]....
        /*004c*/ 	.word	0x000040d0


	//   ....[3]....
        /*0050*/ 	.word	0x00006620


	//   ....[4]....
        /*0054*/ 	.word	0x00007410


	//   ....[5]....
        /*0058*/ 	.word	0x00008100


	//   ....[6]....
        /*005c*/ 	.word	0x0000a760


	//   ....[7]....
        /*0060*/ 	.word	0x0000b550


	//   ....[8]....
        /*0064*/ 	.word	0x0000c240


	//   ....[9]....
        /*0068*/ 	.word	0x0000e8b0


	//   ....[10]....
        /*006c*/ 	.word	0x0000f6a0


	//   ....[11]....
        /*0070*/ 	.word	0x00010380


	//----- nvinfo : EIATTR_EXIT_INSTR_OFFSETS
	.align		4
.L_282:
        /*0074*/ 	.byte	0x04, 0x1c
        /*0076*/ 	.short	(.L_284 - .L_283)


	//   ....[0]....
.L_283:
        /*0078*/ 	.word	0x0000c4f0


	//   ....[1]....
        /*007c*/ 	.word	0x0000f900


	//   ....[2]....
        /*0080*/ 	.word	0x0000f940


	//   ....[3]....
        /*0084*/ 	.word	0x0000f9d0


	//   ....[4]....
        /*0088*/ 	.word	0x0000fa00


	//   ....[5]....
        /*008c*/ 	.word	0x0000fa30


	//   ....[6]....
        /*0090*/ 	.word	0x0000fab0


	//   ....[7]....
        /*0094*/ 	.word	0x0000fae0


	//   ....[8]....
        /*0098*/ 	.word	0x0000fb70


	//   ....[9]....
        /*009c*/ 	.word	0x0000fbb0


	//   ....[10]....
        /*00a0*/ 	.word	0x0000fbf0


	//   ....[11]....
        /*00a4*/ 	.word	0x0000fcc0


	//   ....[12]....
        /*00a8*/ 	.word	0x0000fe20


	//   ....[13]....
        /*00ac*/ 	.word	0x0000ff80


	//   ....[14]....
        /*00b0*/ 	.word	0x000100d0


	//   ....[15]....
        /*00b4*/ 	.word	0x00010100


	//   ....[16]....
        /*00b8*/ 	.word	0x00010130


	//   ....[17]....
        /*00bc*/ 	.word	0x000101d0


	//   ....[18]....
        /*00c0*/ 	.word	0x00010220


	//   ....[19]....
        /*00c4*/ 	.word	0x00010390


	//   ....[20]....
        /*00c8*/ 	.word	0x00010490


	//   ....[21]....
        /*00cc*/ 	.word	0x000105c0


	//   ....[22]....
        /*00d0*/ 	.word	0x000105f0


	//----- nvinfo : EIATTR_MAX_THREADS
	.align		4
.L_284:
        /*00d4*/ 	.byte	0x04, 0x05
        /*00d6*/ 	.short	(.L_286 - .L_285)
.L_285:
        /*00d8*/ 	.word	0x00000080
        /*00dc*/ 	.word	0x00000001
        /*00e0*/ 	.word	0x00000001


	//----- nvinfo : EIATTR_CRS_STACK_SIZE
	.align		4
.L_286:
        /*00e4*/ 	.byte	0x04, 0x1e
        /*00e6*/ 	.short	(.L_288 - .L_287)
.L_287:
        /*00e8*/ 	.word	0x00000000


	//----- nvinfo : EIATTR_CBANK_PARAM_SIZE
	.align		4
.L_288:
        /*00ec*/ 	.byte	0x03, 0x19
        /*00ee*/ 	.short	0x0290


	//----- nvinfo : EIATTR_PARAM_CBANK
	.align		4
        /*00f0*/ 	.byte	0x04, 0x0a
        /*00f2*/ 	.short	(.L_290 - .L_289)
	.align		4
.L_289:
        /*00f4*/ 	.word	index@(.nv.constant0._ZN2at6native18elementwise_kernelILi128ELi4EZNS0_15gpu_kernel_implIN48_GLOBAL__N__08322988_15_IGammaKernel_cu_cb51a28d10CalcIgammaIfEEEEvRNS_18TensorIteratorBaseERKT_EUliE_EEviT1_)
        /*00f8*/ 	.short	0x0380
        /*00fa*/ 	.short	0x0290


	//----- nvinfo : EIATTR_SW_WAR
	.align		4
.L_290:
        /*00fc*/ 	.byte	0x04, 0x36
        /*00fe*/ 	.short	(.L_292 - .L_291)
.L_291:
        /*0100*/ 	.word	0x00000008
.L_292:


//--------------------- .nv.info._ZN2at6native27unrolled_elementwise_kernelIN48_GLOBAL__N__08322988_15_IGammaKernel_cu_cb51a28d10CalcIgammaIfEESt5arrayIPcLm3EELi4E23TrivialOffsetCalculatorILi2EjES8_ILi1EjENS0_6memory12LoadWithCastILi2EEENSB_13StoreWithCastILi1EEEEEviT_T0_T2_T3_T4_T5_ --------------------------
	.section	.nv.info._ZN2at6native27unrolled_elementwise_kernelIN48_GLOBAL__N__08322988_15_IGammaKernel_cu_cb51a28d10CalcIgammaIfEESt5arrayIPcLm3EELi4E23TrivialOffsetCalculatorILi2EjES8_ILi1EjENS0_6memory12LoadWithCastILi2EEENSB_13StoreWithCastILi1EEEEEviT_T0_T2_T3_T4_T5_,"",@"SHT_CUDA_INFO"
	.sectionflags	@""
	.align	4


	//----- nvinfo : EIATTR_CUDA_API_VERSION
	.align		4
        /*0000*/ 	.byte	0x04, 0x37
        /*0002*/ 	.short	(.L_294 - .L_293)
.L_293:
        /*0004*/ 	.word	0x00000082


	//----- nvinfo : EIATTR_KPARAM_INFO
	.align		4
.L_294:
        /*0008*/ 	.byte	0x04, 0x17
        /*000a*/ 	.short	(.L_296 - .L_295)
.L_295:
        /*000c*/ 	.word	0x00000000
        /*0010*/ 	.short	0x0006
        /*0012*/ 	.short	0x0030
        /*0014*/ 	.byte	0x00, 0xf0, 0x21, 0x00


	//----- nvinfo : EIATTR_KPARAM_INFO
	.align		4
.L_296:
        /*0018*/ 	.byte	0x04, 0x17
        /*001a*/ 	.short	(.L_298 - .L_297)
.L_297:
        /*001c*/ 	.word	0x00000000
        /*0020*/ 	.short	0x0005
        /*0022*/ 	.short	0x0024
        /*0024*/ 	.byte	0x00, 0xf0, 0x31, 0x00


	//----- nvinfo : EIATTR_KPARAM_INFO
	.align		4
.L_298:
        /*0028*/ 	.byte	0x04, 0x17
        /*002a*/ 	.short	(.L_300 - .L_299)
.L_299:
        /*002c*/ 	.word	0x00000000
        /*0030*/ 	.short	0x0004
        /*0032*/ 	.short	0x0021
        /*0034*/ 	.byte	0x00, 0xf0, 0x05, 0x00


	//----- nvinfo : EIATTR_KPARAM_INFO
	.align		4
.L_300:
        /*0038*/ 	.byte	0x04, 0x17
        /*003a*/ 	.short	(.L_302 - .L_301)
.L_301:
        /*003c*/ 	.word	0x00000000
        /*0040*/ 	.short	0x0003
        /*0042*/ 	.short	0x0020
        /*0044*/ 	.byte	0x00, 0xf0, 0x05, 0x00


	//----- nvinfo : EIATTR_KPARAM_INFO
	.align		4
.L_302:
        /*0048*/ 	.byte	0x04, 0x17
        /*004a*/ 	.short	(.L_304 - .L_303)
.L_303:
        /*004c*/ 	.word	0x00000000
        /*0050*/ 	.short	0x0002
        /*0052*/ 	.short	0x0008
        /*0054*/ 	.byte	0x00, 0xf0, 0x61, 0x00


	//----- nvinfo : EIATTR_KPARAM_INFO
	.align		4
.L_304:
        /*0058*/ 	.byte	0x04, 0x17
        /*005a*/ 	.short	(.L_306 - .L_305)
.L_305:
        /*005c*/ 	.word	0x00000000
        /*0060*/ 	.short	0x0001
        /*0062*/ 	.short	0x0004
        /*0064*/ 	.byte	0x00, 0xf0, 0x05, 0x00


	//----- nvinfo : EIATTR_KPARAM_INFO
	.align		4
.L_306:
        /*0068*/ 	.byte	0x04, 0x17
        /*006a*/ 	.short	(.L_308 - .L_307)
.L_307:
        /*006c*/ 	.word	0x00000000
        /*0070*/ 	.short	0x0000
        /*0072*/ 	.short	0x0000
        /*0074*/ 	.byte	0x00, 0xf0, 0x11, 0x00


	//----- nvinfo : EIATTR_SPARSE_MMA_MASK
	.align		4
.L_308:
        /*0078*/ 	.byte	0x03, 0x50
        /*007a*/ 	.short	0x0000


	//----- nvinfo : EIATTR_MAXREG_COUNT
	.align		4
        /*007c*/ 	.byte	0x03, 0x1b
        /*007e*/ 	.short	0x00ff


	//----- nvinfo : EIATTR_EXTERNS
	.align		4
        /*0080*/ 	.byte	0x04, 0x0f
        /*0082*/ 	.short	(.L_310 - .L_309)


	//   ....[0]....
	.align		4
.L_309:
        /*0084*/ 	.word	index@(__assertfail)


	//----- nvinfo : EIATTR_MERCURY_ISA_VERSION
	.align		4
.L_310:
        /*0088*/ 	.byte	0x03, 0x5f
        /*008a*/ 	.short	0x0101


	//----- nvinfo : EIATTR_VRC_CTA_INIT_COUNT
	.align		4
        /*008c*/ 	.byte	0x02, 0x4a
	.zero		1
	.zero		1


	//----- nvinfo : EIATTR_SYSCALL_OFFSETS
	.align		4
        /*0090*/ 	.byte	0x04, 0x46
        /*0092*/ 	.short	(.L_312 - .L_311)


	//   ....[0]....
.L_311:
        /*0094*/ 	.word	0x00000df0


	//   ....[1]....
        /*0098*/ 	.word	0x00001c10


	//   ....[2]....
        /*009c*/ 	.word	0x00002b10


	//   ....[3]....
        /*00a0*/ 	.word	0x00003930


	//   ....[4]....
        /*00a4*/ 	.word	0x000047b0


	//   ....[5]....
        /*00a8*/ 	.word	0x000055d0


	//   ....[6]....
        /*00ac*/ 	.word	0x00006470


	//   ....[7]....
        /*00b0*/ 	.word	0x00007250


	//   ....[8]....
        /*00b4*/ 	.word	0x00008510


	//   ....[9]....
        /*00b8*/ 	.word	0x00009270


	//   ....[10]....
        /*00bc*/ 	.word	0x0000a0f0


	//   ....[11]....
        /*00c0*/ 	.word	0x0000af50


	//----- nvinfo : EIATTR_EXIT_INSTR_OFFSETS
	.align		4
.L_312:
        /*00c4*/ 	.byte	0x04, 0x1c
        /*00c6*/ 	.short	(.L_314 - .L_313)


	//   ....[0]....
.L_313:
        /*00c8*/ 	.word	0x0000a390


	//   ....[1]....
        /*00cc*/ 	.word	0x0000a4d0


	//   ....[2]....
        /*00d0*/ 	.word	0x0000a510


	//   ....[3]....
        /*00d4*/ 	.word	0x0000a5a0


	//   ....[4]....
        /*00d8*/ 	.word	0x0000a5d0


	//   ....[5]....
        /*00dc*/ 	.word	0x0000a600


	//   ....[6]....
        /*00e0*/ 	.word	0x0000a680


	//   ....[7]....
        /*00e4*/ 	.word	0x0000a6b0


	//   ....[8]....
        /*00e8*/ 	.word	0x0000a740


	//   ....[9]....
        /*00ec*/ 	.word	0x0000a780


	//   ....[10]....
        /*00f0*/ 	.word	0x0000a7c0


	//   ....[11]....
        /*00f4*/ 	.word	0x0000a890


	//   ....[12]....
        /*00f8*/ 	.word	0x0000a9f0


	//   ....[13]....
        /*00fc*/ 	.word	0x0000ab50


	//   ....[14]....
        /*0100*/ 	.word	0x0000aca0


	//   ....[15]....
        /*0104*/ 	.word	0x0000acd0


	//   ....[16]....
        /*0108*/ 	.word	0x0000ad00


	//   ....[17]....
        /*010c*/ 	.word	0x0000ada0


	//   ....[18]....
        /*0110*/ 	.word	0x0000adf0


	//   ....[19]....
        /*0114*/ 	.word	0x0000af60


	//   ....[20]....
        /*0118*/ 	.word	0x0000b060


	//   ....[21]....
        /*011c*/ 	.word	0x0000b190


	//   ....[22]....
        /*0120*/ 	.word	0x0000b1c0


	//----- nvinfo : EIATTR_MAX_THREADS
	.align		4
.L_314:
        /*0124*/ 	.byte	0x04, 0x05
        /*0126*/ 	.short	(.L_316 - .L_315)
.L_315:
        /*0128*/ 	.word	0x00000080
        /*012c*/ 	.word	0x00000001
        /*0130*/ 	.word	0x00000001


	//----- nvinfo : EIATTR_CRS_STACK_SIZE
	.align		4
.L_316:
        /*0134*/ 	.byte	0x04, 0x1e
        /*0136*/ 	.short	(.L_318 - .L_317)
.L_317:
        /*0138*/ 	.word	0x00000000


	//----- nvinfo : EIATTR_CBANK_PARAM_SIZE
	.align		4
.L_318:
        /*013c*/ 	.byte	0x03, 0x19
        /*013e*/ 	.short	0x0038


	//----- nvinfo : EIATTR_PARAM_CBANK
	.align		4
        /*0140*/ 	.byte	0x04, 0x0a
        /*0142*/ 	.short	(.L_320 - .L_319)
	.align		4
.L_319:
        /*0144*/ 	.word	index@(.nv.constant0._ZN2at6native27unrolled_elementwise_kernelIN48_GLOBAL__N__08322988_15_IGammaKernel_cu_cb51a28d10CalcIgammaIfEESt5arrayIPcLm3EELi4E23TrivialOffsetCalculatorILi2EjES8_ILi1EjENS0_6memory12LoadWithCastILi2EEENSB_13StoreWithCastILi1EEEEEviT_T0_T2_T3_T4_T5_)
        /*0148*/ 	.short	0x0380
        /*014a*/ 	.short	0x0038


	//----- nvinfo : EIATTR_SW_WAR
	.align		4
.L_320:
        /*014c*/ 	.byte	0x04, 0x36
        /*014e*/ 	.short	(.L_322 - .L_321)
.L_321:
        /*0150*/ 	.word	0x00000008
.L_322:


//--------------------- .nv.info._ZN2at6native18elementwise_kernelILi128ELi2EZNS0_22gpu_kernel_impl_nocastIN48_GLOBAL__N__08322988_15_IGammaKernel_cu_cb51a28d10CalcIgammaIfEEEEvRNS_18TensorIteratorBaseERKT_EUliE_EEviT1_ --------------------------
	.section	.nv.info._ZN2at6native18elementwise_kernelILi128ELi2EZNS0_22gpu_kernel_impl_nocastIN48_GLOBAL__N__08322988_15_IGammaKernel_cu_cb51a28d10CalcIgammaIfEEEEvRNS_18TensorIteratorBaseERKT_EUliE_EEviT1_,"",@"SHT_CUDA_INFO"
	.sectionflags	@""
	.align	4


	//----- nvinfo : EIATTR_CUDA_API_VERSION
	.align		4
        /*0000*/ 	.byte	0x04, 0x37
        /*0002*/ 	.short	(.L_324 - .L_323)
.L_323:
        /*0004*/ 	.word	0x00000082


	//----- nvinfo : EIATTR_KPARAM_INFO
	.align		4
.L_324:
        /*0008*/ 	.byte	0x04, 0x17
        /*000a*/ 	.short	(.L_326 - .L_325)
.L_325:
        /*000c*/ 	.word	0x00000000
        /*0010*/ 	.short	0x0001
        /*0012*/ 	.short	0x0008
        /*0014*/ 	.byte	0x00, 0xf0, 0x21, 0x0a


	//----- nvinfo : EIATTR_KPARAM_INFO
	.align		4
.L_326:
        /*0018*/ 	.byte	0x04, 0x17
        /*001a*/ 	.short	(.L_328 - .L_327)
.L_327:
        /*001c*/ 	.word	0x00000000
        /*0020*/ 	.short	0x0000
        /*0022*/ 	.short	0x0000
        /*0024*/ 	.byte	0x00, 0xf0, 0x11, 0x00


	//----- nvinfo : EIATTR_SPARSE_MMA_MASK
	.align		4
.L_328:
        /*0028*/ 	.byte	0x03, 0x50
        /*002a*/ 	.short	0x0000


	//----- nvinfo : EIATTR_MAXREG_COUNT
	.align		4
        /*002c*/ 	.byte	0x03, 0x1b
        /*002e*/ 	.short	0x0080


	//----- nvinfo : EIATTR_MERCURY_ISA_VERSION
	.align		4
        /*0030*/ 	.byte	0x03, 0x5f
        /*0032*/ 	.short	0x0101


	//----- nvinfo : EIATTR_VRC_CTA_INIT_COUNT
	.align		4
        /*0034*/ 	.byte	0x02, 0x4a
	.zero		1
	.zero		1


	//----- nvinfo : EIATTR_EXIT_INSTR_OFFSETS
	.align		4
        /*0038*/ 	.byte	0x04, 0x1c
        /*003a*/ 	.short	(.L_330 - .L_329)


	//   ....[0]....
.L_329:
        /*003c*/ 	.word	0x000001f0


	//   ....[1]....
        /*0040*/ 	.word	0x000002a0


	//   ....[2]....
        /*0044*/ 	.word	0x000003d0


	//   ....[3]....
        /*0048*/ 	.word	0x00000480


	//   ....[4]....
        /*004c*/ 	.word	0x00001c10


	//   ....[5]....
        /*0050*/ 	.word	0x000032d0


	//   ....[6]....
        /*0054*/ 	.word	0x00004a30


	//   ....[7]....
        /*0058*/ 	.word	0x000060f0


	//----- nvinfo : EIATTR_MAX_THREADS
	.align		4
.L_330:
        /*005c*/ 	.byte	0x04, 0x05
        /*005e*/ 	.short	(.L_332 - .L_331)
.L_331:
        /*0060*/ 	.word	0x00000080
        /*0064*/ 	.word	0x00000001
        /*0068*/ 	.word	0x00000001


	//----- nvinfo : EIATTR_CRS_STACK_SIZE
	.align		4
.L_332:
        /*006c*/ 	.byte	0x04, 0x1e
        /*006e*/ 	.short	(.L_334 - .L_333)
.L_333:
        /*0070*/ 	.word	0x00000000


	//----- nvinfo : EIATTR_CBANK_PARAM_SIZE
	.align		4
.L_334:
        /*0074*/ 	.byte	0x03, 0x19
        /*0076*/ 	.short	0x0290


	//----- nvinfo : EIATTR_PARAM_CBANK
	.align		4
        /*0078*/ 	.byte	0x04, 0x0a
        /*007a*/ 	.short	(.L_336 - .L_335)
	.align		4
.L_335:
        /*007c*/ 	.word	index@(.nv.constant0._ZN2at6native18elementwise_kernelILi128ELi2EZNS0_22gpu_kernel_impl_nocastIN48_GLOBAL__N__08322988_15_IGammaKernel_cu_cb51a28d10CalcIgammaIfEEEEvRNS_18TensorIteratorBaseERKT_EUliE_EEviT1_)
        /*0080*/ 	.short	0x0380
        /*0082*/ 	.short	0x0290


	//----- nvinfo : EIATTR_SW_WAR
	.align		4
.L_336:
        /*0084*/ 	.byte	0x04, 0x36
        /*0086*/ 	.short	(.L_338 - .L_337)
.L_337:
        /*0088*/ 	.word	0x00000008
.L_338:


//--------------------- .nv.info._ZN2at6native27unrolled_elementwise_kernelIN48_GLOBAL__N__08322988_15_IGammaKernel_cu_cb51a28d10CalcIgammaIfEESt5arrayIPcLm3EELi4E23TrivialOffsetCalculatorILi2EjES8_ILi1EjENS0_6memory15LoadWithoutCastENSB_16StoreWithoutCastEEEviT_T0_T2_T3_T4_T5_ --------------------------
	.section	.nv.info._ZN2at6native27unrolled_elementwise_kernelIN48_GLOBAL__N__08322988_15_IGammaKernel_cu_cb51a28d10CalcIgammaIfEESt5arrayIPcLm3EELi4E23TrivialOffsetCalculatorILi2EjES8_ILi1EjENS0_6memory15LoadWithoutCastENSB_16StoreWithoutCastEEEviT_T0_T2_T3_T4_T5_,"",@"SHT_CUDA_INFO"
	.sectionflags	@""
	.align	4


	//----- nvinfo : EIATTR_CUDA_API_VERSION
	.align		4
        /*0000*/ 	.byte	0x04, 0x37
        /*0002*/ 	.short	(.L_340 - .L_339)
.L_339:
        /*0004*/ 	.word	0x00000082


	//----- nvinfo : EIATTR_KPARAM_INFO
	.align		4
.L_340:
        /*0008*/ 	.byte	0x04, 0x17
        /*000a*/ 	.short	(.L_342 - .L_341)
.L_341:
        /*000c*/ 	.word	0x00000000
        /*0010*/ 	.short	0x0006
        /*0012*/ 	.short	0x0023
        /*0014*/ 	.byte	0x00, 0xf0, 0x05, 0x00


	//----- nvinfo : EIATTR_KPARAM_INFO
	.align		4
.L_342:
        /*0018*/ 	.byte	0x04, 0x17
        /*001a*/ 	.short	(.L_344 - .L_343)
.L_343:
        /*001c*/ 	.word	0x00000000
        /*0020*/ 	.short	0x0005
        /*0022*/ 	.short	0x0022
        /*0024*/ 	.byte	0x00, 0xf0, 0x05, 0x00


	//----- nvinfo : EIATTR_KPARAM_INFO
	.align		4
.L_344:
        /*0028*/ 	.byte	0x04, 0x17
        /*002a*/ 	.short	(.L_346 - .L_345)
.L_345:
        /*002c*/ 	.word	0x00000000
        /*0030*/ 	.short	0x0004
        /*0032*/ 	.short	0x0021
        /*0034*/ 	.byte	0x00, 0xf0, 0x05, 0x00


	//----- nvinfo : EIATTR_KPARAM_INFO
	.align		4
.L_346:
        /*0038*/ 	.byte	0x04, 0x17
        /*003a*/ 	.short	(.L_348 - .L_347)
.L_347:
        /*003c*/ 	.word	0x00000000
        /*0040*/ 	.short	0x0003
        /*0042*/ 	.short	0x0020
        /*0044*/ 	.byte	0x00, 0xf0, 0x05, 0x00


	//----- nvinfo : EIATTR_KPARAM_INFO
	.align		4
.L_348:
        /*0048*/ 	.byte	0x04, 0x17
        /*004a*/ 	.short	(.L_350 - .L_349)
.L_349:
        /*004c*/ 	.word	0x00000000
        /*0050*/ 	.short	0x0002
        /*0052*/ 	.short	0x0008
        /*0054*/ 	.byte	0x00, 0xf0, 0x61, 0x00


	//----- nvinfo : EIATTR_KPARAM_INFO
	.align		4
.L_350:
        /*0058*/ 	.byte	0x04, 0x17
        /*005a*/ 	.short	(.L_352 - .L_351)
.L_351:
        /*005c*/ 	.word	0x00000000
        /*0060*/ 	.short	0x0001
        /*0062*/ 	.short	0x0004
        /*0064*/ 	.byte	0x00, 0xf0, 0x05, 0x00


	//----- nvinfo : EIATTR_KPARAM_INFO
	.align		4
.L_352:
        /*0068*/ 	.byte	0x04, 0x17
        /*006a*/ 	.short	(.L_354 - .L_353)
.L_353:
        /*006c*/ 	.word	0x00000000
        /*0070*/ 	.short	0x0000
        /*0072*/ 	.short	0x0000
        /*0074*/ 	.byte	0x00, 0xf0, 0x11, 0x00


	//----- nvinfo : EIATTR_SPARSE_MMA_MASK
	.align		4
.L_354:
        /*0078*/ 	.byte	0x03, 0x50
        /*007a*/ 	.short	0x0000


	//----- nvinfo : EIATTR_MAXREG_COUNT
	.align		4
        /*007c*/ 	.byte	0x03, 0x1b
        /*007e*/ 	.short	0x00ff


	//----- nvinfo : EIATTR_ANNOTATIONS
	.align		4
        /*0080*/ 	.byte	0x04, 0x55
        /*0082*/ 	.short	(.L_356 - .L_355)


	//   ....[0]....
.L_355:
        /*0084*/ 	.word	0x00000001
        /* <DEDUP_REMOVED lines=12> */


	//----- nvinfo : EIATTR_MERCURY_ISA_VERSION
	.align		4
.L_356:
        /*0144*/ 	.byte	0x03, 0x5f
        /*0146*/ 	.short	0x0101


	//----- nvinfo : EIATTR_VRC_CTA_INIT_COUNT
	.align		4
        /*0148*/ 	.byte	0x02, 0x4a
	.zero		1
	.zero		1


	//----- nvinfo : EIATTR_EXIT_INSTR_OFFSETS
	.align		4
        /*014c*/ 	.byte	0x04, 0x1c
        /*014e*/ 	.short	(.L_358 - .L_357)


	//   ....[0]....
.L_357:
        /*0150*/ 	.word	0x00000ba0


	//   ....[1]....
        /*0154*/ 	.word	0x00000c00


	//----- nvinfo : EIATTR_MAX_THREADS
	.align		4
.L_358:
        /*0158*/ 	.byte	0x04, 0x05
        /*015a*/ 	.short	(.L_360 - .L_359)
.L_359:
        /*015c*/ 	.word	0x00000080
        /*0160*/ 	.word	0x00000001
        /*0164*/ 	.word	0x00000001


	//----- nvinfo : EIATTR_CRS_STACK_SIZE
	.align		4
.L_360:
        /*0168*/ 	.byte	0x04, 0x1e
        /*016a*/ 	.short	(.L_362 - .L_361)
.L_361:
        /*016c*/ 	.word	0x00000000


	//----- nvinfo : EIATTR_CBANK_PARAM_SIZE
	.align		4
.L_362:
        /*0170*/ 	.byte	0x03, 0x19
        /*0172*/ 	.short	0x0024


	//----- nvinfo : EIATTR_PARAM_CBANK
	.align		4
        /*0174*/ 	.byte	0x04, 0x0a
        /*0176*/ 	.short	(.L_364 - .L_363)
	.align		4
.L_363:
        /*0178*/ 	.word	index@(.nv.constant0._ZN2at6native27unrolled_elementwise_kernelIN48_GLOBAL__N__08322988_15_IGammaKernel_cu_cb51a28d10CalcIgammaIfEESt5arrayIPcLm3EELi4E23TrivialOffsetCalculatorILi2EjES8_ILi1EjENS0_6memory15LoadWithoutCastENSB_16StoreWithoutCastEEEviT_T0_T2_T3_T4_T5_)
        /*017c*/ 	.short	0x0380
        /*017e*/ 	.short	0x0024


	//----- nvinfo : EIATTR_SW_WAR
	.align		4
.L_364:
        /*0180*/ 	.byte	0x04, 0x36
        /*0182*/ 	.short	(.L_366 - .L_365)
.L_365:
        /*0184*/ 	.word	0x00000008
.L_366:


//--------------------- .nv.info._ZN2at6native29vectorized_elementwise_kernelILi2EN48_GLOBAL__N__08322988_15_IGammaKernel_cu_cb51a28d10CalcIgammaIfEESt5arrayIPcLm3EEEEviT0_T1_ --------------------------
	.section	.nv.info._ZN2at6native29vectorized_elementwise_kernelILi2EN48_GLOBAL__N__08322988_15_IGammaKernel_cu_cb51a28d10CalcIgammaIfEESt5arrayIPcLm3EEEEviT0_T1_,"",@"SHT_CUDA_INFO"
	.sectionflags	@""
	.align	4


	//----- nvinfo : EIATTR_CUDA_API_VERSION
	.align		4
        /*0000*/ 	.byte	0x04, 0x37
        /*0002*/ 	.short	(.L_368 - .L_367)
.L_367:
        /*0004*/ 	.word	0x00000082


	//----- nvinfo : EIATTR_KPARAM_INFO
	.align		4
.L_368:
        /*0008*/ 	.byte	0x04, 0x17
        /*000a*/ 	.short	(.L_370 - .L_369)
.L_369:
        /*000c*/ 	.word	0x00000000
        /*0010*/ 	.short	0x0002
        /*0012*/ 	.short	0x0008
        /*0014*/ 	.byte	0x00, 0xf0, 0x61, 0x00


	//----- nvinfo : EIATTR_KPARAM_INFO
	.align		4
.L_370:
        /*0018*/ 	.byte	0x04, 0x17
        /*001a*/ 	.short	(.L_372 - .L_371)
.L_371:
        /*001c*/ 	.word	0x00000000
        /*0020*/ 	.short	0x0001
        /*0022*/ 	.short	0x0004
        /*0024*/ 	.byte	0x00, 0xf0, 0x05, 0x00


	//----- nvinfo : EIATTR_KPARAM_INFO
	.align		4
.L_372:
        /*0028*/ 	.byte	0x04, 0x17
        /*002a*/ 	.short	(.L_374 - .L_373)
.L_373:
        /*002c*/ 	.word	0x00000000
        /*0030*/ 	.short	0x0000
        /*0032*/ 	.short	0x0000
        /*0034*/ 	.byte	0x00, 0xf0, 0x11, 0x00


	//----- nvinfo : EIATTR_SPARSE_MMA_MASK
	.align		4
.L_374:
        /*0038*/ 	.byte	0x03, 0x50
        /*003a*/ 	.short	0x0000


	//----- nvinfo : EIATTR_MAXREG_COUNT
	.align		4
        /*003c*/ 	.byte	0x03, 0x1b
        /*003e*/ 	.short	0x00ff


	//----- nvinfo : EIATTR_ANNOTATIONS
	.align		4
        /*0040*/ 	.byte	0x04, 0x55
        /*0042*/ 	.short	(.L_376 - .L_375)


	//   ....[0]....
.L_375:
        /*0044*/ 	.word	0x00000001
        /*0048*/ 	.byte	0x40, 0x06, 0x00, 0x00, 0x01, 0x00, 0x00, 0x00, 0x30, 0x0b, 0x00, 0x00, 0x01, 0x00, 0x00, 0x00
        /*0058*/ 	.byte	0xd0, 0x0f, 0x00, 0x00


	//----- nvinfo : EIATTR_MERCURY_ISA_VERSION
	.align		4
.L_376:
        /*005c*/ 	.byte	0x03, 0x5f
        /*005e*/ 	.short	0x0101


	//----- nvinfo : EIATTR_VRC_CTA_INIT_COUNT
	.align		4
        /*0060*/ 	.byte	0x02, 0x4a
	.zero		1
	.zero		1


	//----- nvinfo : EIATTR_EXIT_INSTR_OFFSETS
	.align		4
        /*0064*/ 	.byte	0x04, 0x1c
        /*0066*/ 	.short	(.L_378 - .L_377)


	//   ....[0]....
.L_377:
        /*0068*/ 	.word	0x00001310


	//   ....[1]....
        /*006c*/ 	.word	0x00001360


	//   ....[2]....
        /*0070*/ 	.word	0x00001c10


	//----- nvinfo : EIATTR_MAX_THREADS
	.align		4
.L_378:
        /*0074*/ 	.byte	0x04, 0x05
        /*0076*/ 	.short	(.L_380 - .L_379)
.L_379:
        /*0078*/ 	.word	0x00000080
        /*007c*/ 	.word	0x00000001
        /*0080*/ 	.word	0x00000001


	//----- nvinfo : EIATTR_CRS_STACK_SIZE
	.align		4
.L_380:
        /*0084*/ 	.byte	0x04, 0x1e
        /*0086*/ 	.short	(.L_382 - .L_381)
.L_381:
        /*0088*/ 	.word	0x00000000


	//----- nvinfo : EIATTR_CBANK_PARAM_SIZE
	.align		4
.L_382:
        /*008c*/ 	.byte	0x03, 0x19
        /*008e*/ 	.short	0x0020


	//----- nvinfo : EIATTR_PARAM_CBANK
	.align		4
        /*0090*/ 	.byte	0x04, 0x0a
        /*0092*/ 	.short	(.L_384 - .L_383)
	.align		4
.L_383:
        /*0094*/ 	.word	index@(.nv.constant0._ZN2at6native29vectorized_elementwise_kernelILi2EN48_GLOBAL__N__08322988_15_IGammaKernel_cu_cb51a28d10CalcIgammaIfEESt5arrayIPcLm3EEEEviT0_T1_)
        /*0098*/ 	.short	0x0380
        /*009a*/ 	.short	0x0020


	//----- nvinfo : EIATTR_SW_WAR
	.align		4
.L_384:
        /*009c*/ 	.byte	0x04, 0x36
        /*009e*/ 	.short	(.L_386 - .L_385)
.L_385:
        /*00a0*/ 	.word	0x00000008
.L_386:


//--------------------- .nv.info._ZN2at6native29vectorized_elementwise_kernelILi4EN48_GLOBAL__N__08322988_15_IGammaKernel_cu_cb51a28d10CalcIgammaIfEESt5arrayIPcLm3EEEEviT0_T1_ --------------------------
	.section	.nv.info._ZN2at6native29vectorized_elementwise_kernelILi4EN48_GLOBAL__N__08322988_15_IGammaKernel_cu_cb51a28d10CalcIgammaIfEESt5arrayIPcLm3EEEEviT0_T1_,"",@"SHT_CUDA_INFO"
	.sectionflags	@""
	.align	4


	//----- nvinfo : EIATTR_CUDA_API_VERSION
	.align		4
        /*0000*/ 	.byte	0x04, 0x37
        /*0002*/ 	.short	(.L_388 - .L_387)
.L_387:
        /*0004*/ 	.word	0x00000082


	//----- nvinfo : EIATTR_KPARAM_INFO
	.align		4
.L_388:
        /*0008*/ 	.byte	0x04, 0x17
        /*000a*/ 	.short	(.L_390 - .L_389)
.L_389:
        /*000c*/ 	.word	0x00000000
        /*0010*/ 	.short	0x0002
        /*0012*/ 	.short	0x0008
        /*0014*/ 	.byte	0x00, 0xf0, 0x61, 0x00


	//----- nvinfo : EIATTR_KPARAM_INFO
	.align		4
.L_390:
        /*0018*/ 	.byte	0x04, 0x17
        /*001a*/ 	.short	(.L_392 - .L_391)
.L_391:
        /*001c*/ 	.word	0x00000000
        /*0020*/ 	.short	0x0001
        /*0022*/ 	.short	0x0004
        /*0024*/ 	.byte	0x00, 0xf0, 0x05, 0x00


	//----- nvinfo : EIATTR_KPARAM_INFO
	.align		4
.L_392:
        /*0028*/ 	.byte	0x04, 0x17
        /*002a*/ 	.short	(.L_394 - .L_393)
.L_393:
        /*002c*/ 	.word	0x00000000
        /*0030*/ 	.short	0x0000
        /*0032*/ 	.short	0x0000
        /*0034*/ 	.byte	0x00, 0xf0, 0x11, 0x00


	//----- nvinfo : EIATTR_SPARSE_MMA_MASK
	.align		4
.L_394:
        /*0038*/ 	.byte	0x03, 0x50
        /*003a*/ 	.short	0x0000


	//----- nvinfo : EIATTR_MAXREG_COUNT
	.align		4
        /*003c*/ 	.byte	0x03, 0x1b
        /*003e*/ 	.short	0x00ff


	//----- nvinfo : EIATTR_ANNOTATIONS
	.align		4
        /*0040*/ 	.byte	0x04, 0x55
        /*0042*/ 	.short	(.L_396 - .L_395)


	//   ....[0]....
.L_395:
        /*0044*/ 	.word	0x00000001
        /*0048*/ 	.byte	0x40, 0x06, 0x00, 0x00, 0x01, 0x00, 0x00, 0x00, 0x30, 0x0b, 0x00, 0x00, 0x01, 0x00, 0x00, 0x00
        /*0058*/ 	.byte	0xd0, 0x0f, 0x00, 0x00, 0x01, 0x00, 0x00, 0x00, 0x30, 0x14, 0x00, 0x00, 0x01, 0x00, 0x00, 0x00
        /*0068*/ 	.byte	0x40, 0x14, 0x00, 0x00, 0x01, 0x00, 0x00, 0x00, 0x10, 0x16, 0x00, 0x00, 0x01, 0x00, 0x00, 0x00
        /*0078*/ 	.byte	0x80, 0x16, 0x00, 0x00, 0x01, 0x00, 0x00, 0x00, 0xf0, 0x16, 0x00, 0x00, 0x01, 0x00, 0x00, 0x00
        /*0088*/ 	.byte	0x60, 0x17, 0x00, 0x00, 0x01, 0x00, 0x00, 0x00, 0xa0, 0x19, 0x00, 0x00, 0x01, 0x00, 0x00, 0x00
        /*0098*/ 	.byte	0x10, 0x1a, 0x00, 0x00, 0x01, 0x00, 0x00, 0x00, 0x80, 0x1a, 0x00, 0x00, 0x01, 0x00, 0x00, 0x00
        /*00a8*/ 	.byte	0xf0, 0x1a, 0x00, 0x00


	//----- nvinfo : EIATTR_MERCURY_ISA_VERSION
	.align		4
.L_396:
        /*00ac*/ 	.byte	0x03, 0x5f
        /*00ae*/ 	.short	0x0101


	//----- nvinfo : EIATTR_VRC_CTA_INIT_COUNT
	.align		4
        /*00b0*/ 	.byte	0x02, 0x4a
	.zero		1
	.zero		1


	//----- nvinfo : EIATTR_EXIT_INSTR_OFFSETS
	.align		4
        /*00b4*/ 	.byte	0x04, 0x1c
        /*00b6*/ 	.short	(.L_398 - .L_397)


	//   ....[0]....
.L_397:
        /*00b8*/ 	.word	0x00001310


	//   ....[1]....
        /*00bc*/ 	.word	0x00001360


	//   ....[2]....
        /*00c0*/ 	.word	0x00001bc0


	//----- nvinfo : EIATTR_MAX_THREADS
	.align		4
.L_398:
        /*00c4*/ 	.byte	0x04, 0x05
        /*00c6*/ 	.short	(.L_400 - .L_399)
.L_399:
        /*00c8*/ 	.word	0x00000080
        /*00cc*/ 	.word	0x00000001
        /*00d0*/ 	.word	0x00000001


	//----- nvinfo : EIATTR_CRS_STACK_SIZE
	.align		4
.L_400:
        /*00d4*/ 	.byte	0x04, 0x1e
        /*00d6*/ 	.short	(.L_402 - .L_401)
.L_401:
        /*00d8*/ 	.word	0x00000000


	//----- nvinfo : EIATTR_CBANK_PARAM_SIZE
	.align		4
.L_402:
        /*00dc*/ 	.byte	0x03, 0x19
        /*00de*/ 	.short	0x0020


	//----- nvinfo : EIATTR_PARAM_CBANK
	.align		4
        /*00e0*/ 	.byte	0x04, 0x0a
        /*00e2*/ 	.short	(.L_404 - .L_403)
	.align		4
.L_403:
        /*00e4*/ 	.word	index@(.nv.constant0._ZN2at6native29vectorized_elementwise_kernelILi4EN48_GLOBAL__N__08322988_15_IGammaKernel_cu_cb51a28d10CalcIgammaIfEESt5arrayIPcLm3EEEEviT0_T1_)
        /*00e8*/ 	.short	0x0380
        /*00ea*/ 	.short	0x0020


	//----- nvinfo : EIATTR_SW_WAR
	.align		4
.L_404:
        /*00ec*/ 	.byte	0x04, 0x36
        /*00ee*/ 	.short	(.L_406 - .L_405)
.L_405:
        /*00f0*/ 	.word	0x00000008
.L_406:


//--------------------- .nv.info._ZN2at6native29vectorized_elementwise_kernelILi8EN48_GLOBAL__N__08322988_15_IGammaKernel_cu_cb51a28d10CalcIgammaIfEESt5arrayIPcLm3EEEEviT0_T1_ --------------------------
	.section	.nv.info._ZN2at6native29vectorized_elementwise_kernelILi8EN48_GLOBAL__N__08322988_15_IGammaKernel_cu_cb51a28d10CalcIgammaIfEESt5arrayIPcLm3EEEEviT0_T1_,"",@"SHT_CUDA_INFO"
	.sectionflags	@""
	.align	4


	//----- nvinfo : EIATTR_CUDA_API_VERSION
	.align		4
        /*0000*/ 	.byte	0x04, 0x37
        /*0002*/ 	.short	(.L_408 - .L_407)
.L_407:
        /*0004*/ 	.word	0x00000082


	//----- nvinfo : EIATTR_KPARAM_INFO
	.align		4
.L_408:
        /*0008*/ 	.byte	0x04, 0x17
        /*000a*/ 	.short	(.L_410 - .L_409)
.L_409:
        /*000c*/ 	.word	0x00000000
        /*0010*/ 	.short	0x0002
        /*0012*/ 	.short	0x0008
        /*0014*/ 	.byte	0x00, 0xf0, 0x61, 0x00


	//----- nvinfo : EIATTR_KPARAM_INFO
	.align		4
.L_410:
        /*0018*/ 	.byte	0x04, 0x17
        /*001a*/ 	.short	(.L_412 - .L_411)
.L_411:
        /*001c*/ 	.word	0x00000000
        /*0020*/ 	.short	0x0001
        /*0022*/ 	.short	0x0004
        /*0024*/ 	.byte	0x00, 0xf0, 0x05, 0x00


	//----- nvinfo : EIATTR_KPARAM_INFO
	.align		4
.L_412:
        /*0028*/ 	.byte	0x04, 0x17
        /*002a*/ 	.short	(.L_414 - .L_413)
.L_413:
        /*002c*/ 	.word	0x00000000
        /*0030*/ 	.short	0x0000
        /*0032*/ 	.short	0x0000
        /*0034*/ 	.byte	0x00, 0xf0, 0x11, 0x00


	//----- nvinfo : EIATTR_SPARSE_MMA_MASK
	.align		4
.L_414:
        /*0038*/ 	.byte	0x03, 0x50
        /*003a*/ 	.short	0x0000


	//----- nvinfo : EIATTR_MAXREG_COUNT
	.align		4
        /*003c*/ 	.byte	0x03, 0x1b
        /*003e*/ 	.short	0x00ff


	//----- nvinfo : EIATTR_ANNOTATIONS
	.align		4
        /*0040*/ 	.byte	0x04, 0x55
        /*0042*/ 	.short	(.L_416 - .L_415)


	//   ....[0]....
.L_415:
        /* <DEDUP_REMOVED lines=8> */


	//----- nvinfo : EIATTR_MERCURY_ISA_VERSION
	.align		4
.L_416:
        /*00ac*/ 	.byte	0x03, 0x5f
        /*00ae*/ 	.short	0x0101


	//----- nvinfo : EIATTR_VRC_CTA_INIT_COUNT
	.align		4
        /*00b0*/ 	.byte	0x02, 0x4a
	.zero		1
	.zero		1


	//----- nvinfo : EIATTR_EXIT_INSTR_OFFSETS
	.align		4
        /*00b4*/ 	.byte	0x04, 0x1c
        /*00b6*/ 	.short	(.L_418 - .L_417)


	//   ....[0]....
.L_417:
        /*00b8*/ 	.word	0x00001310


	//   ....[1]....
        /*00bc*/ 	.word	0x00001360


	//   ....[2]....
        /*00c0*/ 	.word	0x00001b90


	//----- nvinfo : EIATTR_MAX_THREADS
	.align		4
.L_418:
        /*00c4*/ 	.byte	0x04, 0x05
        /*00c6*/ 	.short	(.L_420 - .L_419)
.L_419:
        /*00c8*/ 	.word	0x00000080
        /*00cc*/ 	.word	0x00000001
        /*00d0*/ 	.word	0x00000001


	//----- nvinfo : EIATTR_CRS_STACK_SIZE
	.align		4
.L_420:
        /*00d4*/ 	.byte	0x04, 0x1e
        /*00d6*/ 	.short	(.L_422 - .L_421)
.L_421:
        /*00d8*/ 	.word	0x00000000


	//----- nvinfo : EIATTR_CBANK_PARAM_SIZE
	.align		4
.L_422:
        /*00dc*/ 	.byte	0x03, 0x19
        /*00de*/ 	.short	0x0020


	//----- nvinfo : EIATTR_PARAM_CBANK
	.align		4
        /*00e0*/ 	.byte	0x04, 0x0a
        /*00e2*/ 	.short	(.L_424 - .L_423)
	.align		4
.L_423:
        /*00e4*/ 	.word	index@(.nv.constant0._ZN2at6native29vectorized_elementwise_kernelILi8EN48_GLOBAL__N__08322988_15_IGammaKernel_cu_cb51a28d10CalcIgammaIfEESt5arrayIPcLm3EEEEviT0_T1_)
        /*00e8*/ 	.short	0x0380
        /*00ea*/ 	.short	0x0020


	//----- nvinfo : EIATTR_SW_WAR
	.align		4
.L_424:
        /*00ec*/ 	.byte	0x04, 0x36
        /*00ee*/ 	.short	(.L_426 - .L_425)
.L_425:
        /*00f0*/ 	.word	0x00000008
.L_426:


//--------------------- .nv.info._ZN2at6native18elementwise_kernelILi128ELi4EZNS0_15gpu_kernel_implIN48_GLOBAL__N__08322988_15_IGammaKernel_cu_cb51a28d10CalcIgammaIdEEEEvRNS_18TensorIteratorBaseERKT_EUliE_EEviT1_ --------------------------
	.section	.nv.info._ZN2at6native18elementwise_kernelILi128ELi4EZNS0_15gpu_kernel_implIN48_GLOBAL__N__08322988_15_IGammaKernel_cu_cb51a28d10CalcIgammaIdEEEEvRNS_18TensorIteratorBaseERKT_EUliE_EEviT1_,"",@"SHT_CUDA_INFO"
	.sectionflags	@""
	.align	4


	//----- nvinfo : EIATTR_CUDA_API_VERSION
	.align		4
        /*0000*/ 	.byte	0x04, 0x37
        /*0002*/ 	.short	(.L_428 - .L_427)
.L_427:
        /*0004*/ 	.word	0x00000082


	//----- nvinfo : EIATTR_KPARAM_INFO
	.align		4
.L_428:
        /*0008*/ 	.byte	0x04, 0x17
        /*000a*/ 	.short	(.L_430 - .L_429)
.L_429:
        /*000c*/ 	.word	0x00000000
        /*0010*/ 	.short	0x0001
        /*0012*/ 	.short	0x0008
        /*0014*/ 	.byte	0x00, 0xf0, 0x21, 0x0a


	//----- nvinfo : EIATTR_KPARAM_INFO
	.align		4
.L_430:
        /*0018*/ 	.byte	0x04, 0x17
        /*001a*/ 	.short	(.L_432 - .L_431)
.L_431:
        /*001c*/ 	.word	0x00000000
        /*0020*/ 	.short	0x0000
        /*0022*/ 	.short	0x0000
        /*0024*/ 	.byte	0x00, 0xf0, 0x11, 0x00


	//----- nvinfo : EIATTR_SPARSE_MMA_MASK
	.align		4
.L_432:
        /*0028*/ 	.byte	0x03, 0x50
        /*002a*/ 	.short	0x0000


	//----- nvinfo : EIATTR_MAXREG_COUNT
	.align		4
        /*002c*/ 	.byte	0x03, 0x1b
        /*002e*/ 	.short	0x0080


	//----- nvinfo : EIATTR_EXTERNS
	.align		4
        /*0030*/ 	.byte	0x04, 0x0f
        /*0032*/ 	.short	(.L_434 - .L_433)


	//   ....[0]....
	.align		4
.L_433:
        /*0034*/ 	.word	index@(__assertfail)


	//----- nvinfo : EIATTR_MERCURY_ISA_VERSION
	.align		4
.L_434:
        /*0038*/ 	.byte	0x03, 0x5f
        /*003a*/ 	.short	0x0101


	//----- nvinfo : EIATTR_VRC_CTA_INIT_COUNT
	.align		4
        /*003c*/ 	.byte	0x02, 0x4a
	.zero		1
	.zero		1


	//----- nvinfo : EIATTR_SYSCALL_OFFSETS
	.align		4
        /*0040*/ 	.byte	0x04, 0x46
        /*0042*/ 	.short	(.L_436 - .L_435)


	//   ....[0]....
.L_435:
        /*0044*/ 	.word	0x000024f0


	//   ....[1]....
        /*0048*/ 	.word	0x000033d0


	//   ....[2]....
        /*004c*/ 	.word	0x00004500


	//   ....[3]....
        /*0050*/ 	.word	0x00006b80


	//   ....[4]....
        /*0054*/ 	.word	0x00007a60


	//   ....[5]....
        /*0058*/ 	.word	0x00008910


	//   ....[6]....
        /*005c*/ 	.word	0x0000b140


	//   ....[7]....
        /*0060*/ 	.word	0x0000c020


	//   ....[8]....
        /*0064*/ 	.word	0x0000ced0


	//   ....[9]....
        /*0068*/ 	.word	0x0000f720


	//   ....[10]....
        /*006c*/ 	.word	0x00010600


	//   ....[11]....
        /*0070*/ 	.word	0x00011480


	//----- nvinfo : EIATTR_EXIT_INSTR_OFFSETS
	.align		4
.L_436:
        /*0074*/ 	.byte	0x04, 0x1c
        /*0076*/ 	.short	(.L_438 - .L_437)


	//   ....[0]....
.L_437:
        /*0078*/ 	.word	0x0000d270


	//   ....[1]....
        /*007c*/ 	.word	0x00010810


	//   ....[2]....
        /*0080*/ 	.word	0x00010850


	//   ....[3]....
        /*0084*/ 	.word	0x000108e0


	//   ....[4]....
        /*0088*/ 	.word	0x00010910


	//   ....[5]....
        /*008c*/ 	.word	0x00010940


	//   ....[6]....
        /*0090*/ 	.word	0x00010a10


	//   ....[7]....
        /*0094*/ 	.word	0x00010a90


	//   ....[8]....
        /*0098*/ 	.word	0x00010b70


	//   ....[9]....
        /*009c*/ 	.word	0x00010c00


	//   ....[10]....
        /*00a0*/ 	.word	0x00010c20


	//   ....[11]....
        /*00a4*/ 	.word	0x00010cf0


	//   ....[12]....
        /*00a8*/ 	.word	0x00010ea0


	//   ....[13]....
        /*00ac*/ 	.word	0x00011050


	//   ....[14]....
        /*00b0*/ 	.word	0x000111f0


	//   ....[15]....
        /*00b4*/ 	.word	0x00011220


	//   ....[16]....
        /*00b8*/ 	.word	0x00011250


	//   ....[17]....
        /*00bc*/ 	.word	0x000112f0


	//   ....[18]....
        /*00c0*/ 	.word	0x00011320


	//   ....[19]....
        /*00c4*/ 	.word	0x00011490


	//   ....[20]....
        /*00c8*/ 	.word	0x000115e0


	//   ....[21]....
        /*00cc*/ 	.word	0x00011760


	//   ....[22]....
        /*00d0*/ 	.word	0x000117e0


	//----- nvinfo : EIATTR_MAX_THREADS
	.align		4
.L_438:
        /*00d4*/ 	.byte	0x04, 0x05
        /*00d6*/ 	.short	(.L_440 - .L_439)
.L_439:
        /*00d8*/ 	.word	0x00000080
        /*00dc*/ 	.word	0x00000001
        /*00e0*/ 	.word	0x00000001


	//----- nvinfo : EIATTR_CRS_STACK_SIZE
	.align		4
.L_440:
        /*00e4*/ 	.byte	0x04, 0x1e
        /*00e6*/ 	.short	(.L_442 - .L_441)
.L_441:
        /*00e8*/ 	.word	0x00000000


	//----- nvinfo : EIATTR_CBANK_PARAM_SIZE
	.align		4
.L_442:
        /*00ec*/ 	.byte	0x03, 0x19
        /*00ee*/ 	.short	0x0290


	//----- nvinfo : EIATTR_PARAM_CBANK
	.align		4
        /*00f0*/ 	.byte	0x04, 0x0a
        /*00f2*/ 	.short	(.L_444 - .L_443)
	.align		4
.L_443:
        /*00f4*/ 	.word	index@(.nv.constant0._ZN2at6native18elementwise_kernelILi128ELi4EZNS0_15gpu_kernel_implIN48_GLOBAL__N__08322988_15_IGammaKernel_cu_cb51a28d10CalcIgammaIdEEEEvRNS_18TensorIteratorBaseERKT_EUliE_EEviT1_)
        /*00f8*/ 	.short	0x0380
        /*00fa*/ 	.short	0x0290


	//----- nvinfo : EIATTR_SW_WAR
	.align		4
.L_444:
        /*00fc*/ 	.byte	0x04, 0x36
        /*00fe*/ 	.short	(.L_446 - .L_445)
.L_445:
        /*0100*/ 	.word	0x00000008
.L_446:


//--------------------- .nv.info._ZN2at6native27unrolled_elementwise_kernelIN48_GLOBAL__N__08322988_15_IGammaKernel_cu_cb51a28d10CalcIgammaIdEESt5arrayIPcLm3EELi4E23TrivialOffsetCalculatorILi2EjES8_ILi1EjENS0_6memory12LoadWithCastILi2EEENSB_13StoreWithCastILi1EEEEEviT_T0_T2_T3_T4_T5_ --------------------------
	.section	.nv.info._ZN2at6native27unrolled_elementwise_kernelIN48_GLOBAL__N__08322988_15_IGammaKernel_cu_cb51a28d10CalcIgammaIdEESt5arrayIPcLm3EELi4E23TrivialOffsetCalculatorILi2EjES8_ILi1EjENS0_6memory12LoadWithCastILi2EEENSB_13StoreWithCastILi1EEEEEviT_T0_T2_T3_T4_T5_,"",@"SHT_CUDA_INFO"
	.sectionflags	@""
	.align	4


	//----- nvinfo : EIATTR_CUDA_API_VERSION
	.align		4
        /*0000*/ 	.byte	0x04, 0x37
        /*0002*/ 	.short	(.L_448 - .L_447)
.L_447:
        /*0004*/ 	.word	0x00000082


	//----- nvinfo : EIATTR_KPARAM_INFO
	.align		4
.L_448:
        /*0008*/ 	.byte	0x04, 0x17
        /*000a*/ 	.short	(.L_450 - .L_449)
.L_449:
        /*000c*/ 	.word	0x00000000
        /*0010*/ 	.short	0x0006
        /*0012*/ 	.short	0x0030
        /*0014*/ 	.byte	0x00, 0xf0, 0x21, 0x00


	//----- nvinfo : EIATTR_KPARAM_INFO
	.align		4
.L_450:
        /*0018*/ 	.byte	0x04, 0x17
        /*001a*/ 	.short	(.L_452 - .L_451)
.L_451:
        /*001c*/ 	.word	0x00000000
        /*0020*/ 	.short	0x0005
        /*0022*/ 	.short	0x0024
        /*0024*/ 	.byte	0x00, 0xf0, 0x31, 0x00


	//----- nvinfo : EIATTR_KPARAM_INFO
	.align		4
.L_452:
        /*0028*/ 	.byte	0x04, 0x17
        /*002a*/ 	.short	(.L_454 - .L_453)
.L_453:
        /*002c*/ 	.word	0x00000000
        /*0030*/ 	.short	0x0004
        /*0032*/ 	.short	0x0021
        /*0034*/ 	.byte	0x00, 0xf0, 0x05, 0x00


	//----- nvinfo : EIATTR_KPARAM_INFO
	.align		4
.L_454:
        /*0038*/ 	.byte	0x04, 0x17
        /*003a*/ 	.short	(.L_456 - .L_455)
.L_455:
        /*003c*/ 	.word	0x00000000
        /*0040*/ 	.short	0x0003
        /*0042*/ 	.short	0x0020
        /*0044*/ 	.byte	0x00, 0xf0, 0x05, 0x00


	//----- nvinfo : EIATTR_KPARAM_INFO
	.align		4
.L_456:
        /*0048*/ 	.byte	0x04, 0x17
        /*004a*/ 	.short	(.L_458 - .L_457)
.L_457:
        /*004c*/ 	.word	0x00000000
        /*0050*/ 	.short	0x0002
        /*0052*/ 	.short	0x0008
        /*0054*/ 	.byte	0x00, 0xf0, 0x61, 0x00


	//----- nvinfo : EIATTR_KPARAM_INFO
	.align		4
.L_458:
        /*0058*/ 	.byte	0x04, 0x17
        /*005a*/ 	.short	(.L_460 - .L_459)
.L_459:
        /*005c*/ 	.word	0x00000000
        /*0060*/ 	.short	0x0001
        /*0062*/ 	.short	0x0004
        /*0064*/ 	.byte	0x00, 0xf0, 0x05, 0x00


	//----- nvinfo : EIATTR_KPARAM_INFO
	.align		4
.L_460:
        /*0068*/ 	.byte	0x04, 0x17
        /*006a*/ 	.short	(.L_462 - .L_461)
.L_461:
        /*006c*/ 	.word	0x00000000
        /*0070*/ 	.short	0x0000
        /*0072*/ 	.short	0x0000
        /*0074*/ 	.byte	0x00, 0xf0, 0x11, 0x00


	//----- nvinfo : EIATTR_SPARSE_MMA_MASK
	.align		4
.L_462:
        /*0078*/ 	.byte	0x03, 0x50
        /*007a*/ 	.short	0x0000


	//----- nvinfo : EIATTR_MAXREG_COUNT
	.align		4
        /*007c*/ 	.byte	0x03, 0x1b
        /*007e*/ 	.short	0x00ff


	//----- nvinfo : EIATTR_EXTERNS
	.align		4
        /*0080*/ 	.byte	0x04, 0x0f
        /*0082*/ 	.short	(.L_464 - .L_463)


	//   ....[0]....
	.align		4
.L_463:
        /*0084*/ 	.word	index@(__assertfail)


	//----- nvinfo : EIATTR_MERCURY_ISA_VERSION
	.align		4
.L_464:
        /*0088*/ 	.byte	0x03, 0x5f
        /*008a*/ 	.short	0x0101


	//----- nvinfo : EIATTR_VRC_CTA_INIT_COUNT
	.align		4
        /*008c*/ 	.byte	0x02, 0x4a
	.zero		1
	.zero		1


	//----- nvinfo : EIATTR_SYSCALL_OFFSETS
	.align		4
        /*0090*/ 	.byte	0x04, 0x46
        /*0092*/ 	.short	(.L_466 - .L_465)


	//   ....[0]....
.L_465:
        /*0094*/ 	.word	0x00000eb0


	//   ....[1]....
        /*0098*/ 	.word	0x00001db0


	//   ....[2]....
        /*009c*/ 	.word	0x00002df0


	//   ....[3]....
        /*00a0*/ 	.word	0x00003cf0


	//   ....[4]....
        /*00a4*/ 	.word	0x00004c70


	//   ....[5]....
        /*00a8*/ 	.word	0x00005b70


	//   ....[6]....
        /*00ac*/ 	.word	0x00006b00


	//   ....[7]....
        /*00b0*/ 	.word	0x000079d0


	//   ....[8]....
        /*00b4*/ 	.word	0x000090a0


	//   ....[9]....
        /*00b8*/ 	.word	0x0000a040


	//   ....[10]....
        /*00bc*/ 	.word	0x0000b1a0


	//   ....[11]....
        /*00c0*/ 	.word	0x0000c2e0


	//----- nvinfo : EIATTR_EXIT_INSTR_OFFSETS
	.align		4
.L_466:
        /*00c4*/ 	.byte	0x04, 0x1c
        /*00c6*/ 	.short	(.L_468 - .L_467)


	//   ....[0]....
.L_467:
        /*00c8*/ 	.word	0x0000b530


	//   ....[1]....
        /*00cc*/ 	.word	0x0000b670


	//   ....[2]....
        /*00d0*/ 	.word	0x0000b6b0


	//   ....[3]....
        /*00d4*/ 	.word	0x0000b740


	//   ....[4]....
        /*00d8*/ 	.word	0x0000b770


	//   ....[5]....
        /*00dc*/ 	.word	0x0000b7a0


	//   ....[6]....
        /*00e0*/ 	.word	0x0000b870


	//   ....[7]....
        /*00e4*/ 	.word	0x0000b8f0


	//   ....[8]....
        /*00e8*/ 	.word	0x0000b9d0


	//   ....[9]....
        /*00ec*/ 	.word	0x0000ba60


	//   ....[10]....
        /*00f0*/ 	.word	0x0000ba80


	//   ....[11]....
        /*00f4*/ 	.word	0x0000bb50


	//   ....[12]....
        /*00f8*/ 	.word	0x0000bd00


	//   ....[13]....
        /*00fc*/ 	.word	0x0000beb0


	//   ....[14]....
        /*0100*/ 	.word	0x0000c050


	//   ....[15]....
        /*0104*/ 	.word	0x0000c080


	//   ....[16]....
        /*0108*/ 	.word	0x0000c0b0


	//   ....[17]....
        /*010c*/ 	.word	0x0000c150


	//   ....[18]....
        /*0110*/ 	.word	0x0000c180


	//   ....[19]....
        /*0114*/ 	.word	0x0000c2f0


	//   ....[20]....
        /*0118*/ 	.word	0x0000c440


	//   ....[21]....
        /*011c*/ 	.word	0x0000c5c0


	//   ....[22]....
        /*0120*/ 	.word	0x0000c640


	//----- nvinfo : EIATTR_MAX_THREADS
	.align		4
.L_468:
        /*0124*/ 	.byte	0x04, 0x05
        /*0126*/ 	.short	(.L_470 - .L_469)
.L_469:
        /*0128*/ 	.word	0x00000080
        /*012c*/ 	.word	0x00000001
        /*0130*/ 	.word	0x00000001


	//----- nvinfo : EIATTR_CRS_STACK_SIZE
	.align		4
.L_470:
        /*0134*/ 	.byte	0x04, 0x1e
        /*0136*/ 	.short	(.L_472 - .L_471)
.L_471:
        /*0138*/ 	.word	0x00000000


	//----- nvinfo : EIATTR_CBANK_PARAM_SIZE
	.align		4
.L_472:
        /*013c*/ 	.byte	0x03, 0x19
        /*013e*/ 	.short	0x0038


	//----- nvinfo : EIATTR_PARAM_CBANK
	.align		4
        /*0140*/ 	.byte	0x04, 0x0a
        /*0142*/ 	.short	(.L_474 - .L_473)
	.align		4
.L_473:
        /*0144*/ 	.word	index@(.nv.constant0._ZN2at6native27unrolled_elementwise_kernelIN48_GLOBAL__N__08322988_15_IGammaKernel_cu_cb51a28d10CalcIgammaIdEESt5arrayIPcLm3EELi4E23TrivialOffsetCalculatorILi2EjES8_ILi1EjENS0_6memory12LoadWithCastILi2EEENSB_13StoreWithCastILi1EEEEEviT_T0_T2_T3_T4_T5_)
        /*0148*/ 	.short	0x0380
        /*014a*/ 	.short	0x0038


	//----- nvinfo : EIATTR_SW_WAR
	.align		4
.L_474:
        /*014c*/ 	.byte	0x04, 0x36
        /*014e*/ 	.short	(.L_476 - .L_475)
.L_475:
        /*0150*/ 	.word	0x00000008
.L_476:


//--------------------- .nv.info._ZN2at6native18elementwise_kernelILi128ELi2EZNS0_22gpu_kernel_impl_nocastIN48_GLOBAL__N__08322988_15_IGammaKernel_cu_cb51a28d10CalcIgammaIdEEEEvRNS_18TensorIteratorBaseERKT_EUliE_EEviT1_ --------------------------
	.section	.nv.info._ZN2at6native18elementwise_kernelILi128ELi2EZNS0_22gpu_kernel_impl_nocastIN48_GLOBAL__N__08322988_15_IGammaKernel_cu_cb51a28d10CalcIgammaIdEEEEvRNS_18TensorIteratorBaseERKT_EUliE_EEviT1_,"",@"SHT_CUDA_INFO"
	.sectionflags	@""
	.align	4


	//----- nvinfo : EIATTR_CUDA_API_VERSION
	.align		4
        /*0000*/ 	.byte	0x04, 0x37
        /*0002*/ 	.short	(.L_478 - .L_477)
.L_477:
        /*0004*/ 	.word	0x00000082


	//----- nvinfo : EIATTR_KPARAM_INFO
	.align		4
.L_478:
        /*0008*/ 	.byte	0x04, 0x17
        /*000a*/ 	.short	(.L_480 - .L_479)
.L_479:
        /*000c*/ 	.word	0x00000000
        /*0010*/ 	.short	0x0001
        /*0012*/ 	.short	0x0008
        /*0014*/ 	.byte	0x00, 0xf0, 0x21, 0x0a


	//----- nvinfo : EIATTR_KPARAM_INFO
	.align		4
.L_480:
        /*0018*/ 	.byte	0x04, 0x17
        /*001a*/ 	.short	(.L_482 - .L_481)
.L_481:
        /*001c*/ 	.word	0x00000000
        /*0020*/ 	.short	0x0000
        /*0022*/ 	.short	0x0000
        /*0024*/ 	.byte	0x00, 0xf0, 0x11, 0x00


	//----- nvinfo : EIATTR_SPARSE_MMA_MASK
	.align		4
.L_482:
        /*0028*/ 	.byte	0x03, 0x50
        /*002a*/ 	.short	0x0000


	//----- nvinfo : EIATTR_MAXREG_COUNT
	.align		4
        /*002c*/ 	.byte	0x03, 0x1b
        /*002e*/ 	.short	0x0080


	//----- nvinfo : EIATTR_MERCURY_ISA_VERSION
	.align		4
        /*0030*/ 	.byte	0x03, 0x5f
        /*0032*/ 	.short	0x0101


	//----- nvinfo : EIATTR_VRC_CTA_INIT_COUNT
	.align		4
        /*0034*/ 	.byte	0x02, 0x4a
	.zero		1
	.zero		1


	//----- nvinfo : EIATTR_EXIT_INSTR_OFFSETS
	.align		4
        /*0038*/ 	.byte	0x04, 0x1c
        /*003a*/ 	.short	(.L_484 - .L_483)


	//   ....[0]....
.L_483:
        /*003c*/ 	.word	0x00000210


	//   ....[1]....
        /*0040*/ 	.word	0x000002e0


	//   ....[2]....
        /*0044*/ 	.word	0x00000430


	//   ....[3]....
        /*0048*/ 	.word	0x00000500


	//   ....[4]....
        /*004c*/ 	.word	0x00001cb0


	//   ....[5]....
        /*0050*/ 	.word	0x00003390


	//   ....[6]....
        /*0054*/ 	.word	0x00004b10


	//   ....[7]....
        /*0058*/ 	.word	0x000061f0


	//----- nvinfo : EIATTR_MAX_THREADS
	.align		4
.L_484:
        /*005c*/ 	.byte	0x04, 0x05
        /*005e*/ 	.short	(.L_486 - .L_485)
.L_485:
        /*0060*/ 	.word	0x00000080
        /*0064*/ 	.word	0x00000001
        /*0068*/ 	.word	0x00000001


	//----- nvinfo : EIATTR_CRS_STACK_SIZE
	.align		4
.L_486:
        /*006c*/ 	.byte	0x04, 0x1e
        /*006e*/ 	.short	(.L_488 - .L_487)
.L_487:
        /*0070*/ 	.word	0x00000000


	//----- nvinfo : EIATTR_CBANK_PARAM_SIZE
	.align		4
.L_488:
        /*0074*/ 	.byte	0x03, 0x19
        /*0076*/ 	.short	0x0290


	//----- nvinfo : EIATTR_PARAM_CBANK
	.align		4
        /*0078*/ 	.byte	0x04, 0x0a
        /*007a*/ 	.short	(.L_490 - .L_489)
	.align		4
.L_489:
        /*007c*/ 	.word	index@(.nv.constant0._ZN2at6native18elementwise_kernelILi128ELi2EZNS0_22gpu_kernel_impl_nocastIN48_GLOBAL__N__08322988_15_IGammaKernel_cu_cb51a28d10CalcIgammaIdEEEEvRNS_18TensorIteratorBaseERKT_EUliE_EEviT1_)
        /*0080*/ 	.short	0x0380
        /*0082*/ 	.short	0x0290


	//----- nvinfo : EIATTR_SW_WAR
	.align		4
.L_490:
        /*0084*/ 	.byte	0x04, 0x36
        /*0086*/ 	.short	(.L_492 - .L_491)
.L_491:
        /*0088*/ 	.word	0x00000008
.L_492:


//--------------------- .nv.info._ZN2at6native27unrolled_elementwise_kernelIN48_GLOBAL__N__08322988_15_IGammaKernel_cu_cb51a28d10CalcIgammaIdEESt5arrayIPcLm3EELi4E23TrivialOffsetCalculatorILi2EjES8_ILi1EjENS0_6memory15LoadWithoutCastENSB_16StoreWithoutCastEEEviT_T0_T2_T3_T4_T5_ --------------------------
	.section	.nv.info._ZN2at6native27unrolled_elementwise_kernelIN48_GLOBAL__N__08322988_15_IGammaKernel_cu_cb51a28d10CalcIgammaIdEESt5arrayIPcLm3EELi4E23TrivialOffsetCalculatorILi2EjES8_ILi1EjENS0_6memory15LoadWithoutCastENSB_16StoreWithoutCastEEEviT_T0_T2_T3_T4_T5_,"",@"SHT_CUDA_INFO"
	.sectionflags	@""
	.align	4


	//----- nvinfo : EIATTR_CUDA_API_VERSION
	.align		4
        /*0000*/ 	.byte	0x04, 0x37
        /*0002*/ 	.short	(.L_494 - .L_493)
.L_493:
        /*0004*/ 	.word	0x00000082


	//----- nvinfo : EIATTR_KPARAM_INFO
	.align		4
.L_494:
        /*0008*/ 	.byte	0x04, 0x17
        /*000a*/ 	.short	(.L_496 - .L_495)
.L_495:
        /*000c*/ 	.word	0x00000000
        /*0010*/ 	.short	0x0006
        /*0012*/ 	.short	0x0023
        /*0014*/ 	.byte	0x00, 0xf0, 0x05, 0x00


	//----- nvinfo : EIATTR_KPARAM_INFO
	.align		4
.L_496:
        /*0018*/ 	.byte	0x04, 0x17
        /*001a*/ 	.short	(.L_498 - .L_497)
.L_497:
        /*001c*/ 	.word	0x00000000
        /*0020*/ 	.short	0x0005
        /*0022*/ 	.short	0x0022
        /*0024*/ 	.byte	0x00, 0xf0, 0x05, 0x00


	//----- nvinfo : EIATTR_KPARAM_INFO
	.align		4
.L_498:
        /*0028*/ 	.byte	0x04, 0x17
        /*002a*/ 	.short	(.L_500 - .L_499)
.L_499:
        /*002c*/ 	.word	0x00000000
        /*0030*/ 	.short	0x0004
        /*0032*/ 	.short	0x0021
        /*0034*/ 	.byte	0x00, 0xf0, 0x05, 0x00


	//----- nvinfo : EIATTR_KPARAM_INFO
	.align		4
.L_500:
        /*0038*/ 	.byte	0x04, 0x17
        /*003a*/ 	.short	(.L_502 - .L_501)
.L_501:
        /*003c*/ 	.word	0x00000000
        /*0040*/ 	.short	0x0003
        /*0042*/ 	.short	0x0020
        /*0044*/ 	.byte	0x00, 0xf0, 0x05, 0x00


	//----- nvinfo : EIATTR_KPARAM_INFO
	.align		4
.L_502:
        /*0048*/ 	.byte	0x04, 0x17
        /*004a*/ 	.short	(.L_504 - .L_503)
.L_503:
        /*004c*/ 	.word	0x00000000
        /*0050*/ 	.short	0x0002
        /*0052*/ 	.short	0x0008
        /*0054*/ 	.byte	0x00, 0xf0, 0x61, 0x00


	//----- nvinfo : EIATTR_KPARAM_INFO
	.align		4
.L_504:
        /*0058*/ 	.byte	0x04, 0x17
        /*005a*/ 	.short	(.L_506 - .L_505)
.L_505:
        /*005c*/ 	.word	0x00000000
        /*0060*/ 	.short	0x0001
        /*0062*/ 	.short	0x0004
        /*0064*/ 	.byte	0x00, 0xf0, 0x05, 0x00


	//----- nvinfo : EIATTR_KPARAM_INFO
	.align		4
.L_506:
        /*0068*/ 	.byte	0x04, 0x17
        /*006a*/ 	.short	(.L_508 - .L_507)
.L_507:
        /*006c*/ 	.word	0x00000000
        /*0070*/ 	.short	0x0000
        /*0072*/ 	.short	0x0000
        /*0074*/ 	.byte	0x00, 0xf0, 0x11, 0x00


	//----- nvinfo : EIATTR_SPARSE_MMA_MASK
	.align		4
.L_508:
        /*0078*/ 	.byte	0x03, 0x50
        /*007a*/ 	.short	0x0000


	//----- nvinfo : EIATTR_MAXREG_COUNT
	.align		4
        /*007c*/ 	.byte	0x03, 0x1b
        /*007e*/ 	.short	0x00ff


	//----- nvinfo : EIATTR_ANNOTATIONS
	.align		4
        /*0080*/ 	.byte	0x04, 0x55
        /*0082*/ 	.short	(.L_510 - .L_509)


	//   ....[0]....
.L_509:
        /* <DEDUP_REMOVED lines=13> */


	//----- nvinfo : EIATTR_MERCURY_ISA_VERSION
	.align		4
.L_510:
        /*013c*/ 	.byte	0x03, 0x5f
        /*013e*/ 	.short	0x0101


	//----- nvinfo : EIATTR_VRC_CTA_INIT_COUNT
	.align		4
        /*0140*/ 	.byte	0x02, 0x4a
	.zero		1
	.zero		1


	//----- nvinfo : EIATTR_EXIT_INSTR_OFFSETS
	.align		4
        /*0144*/ 	.byte	0x04, 0x1c
        /*0146*/ 	.short	(.L_512 - .L_511)


	//   ....[0]....
.L_511:
        /*0148*/ 	.word	0x00000df0


	//   ....[1]....
        /*014c*/ 	.word	0x00000e50


	//----- nvinfo : EIATTR_MAX_THREADS
	.align		4
.L_512:
        /*0150*/ 	.byte	0x04, 0x05
        /*0152*/ 	.short	(.L_514 - .L_513)
.L_513:
        /*0154*/ 	.word	0x00000080
        /*0158*/ 	.word	0x00000001
        /*015c*/ 	.word	0x00000001


	//----- nvinfo : EIATTR_CRS_STACK_SIZE
	.align		4
.L_514:
        /*0160*/ 	.byte	0x04, 0x1e
        /*0162*/ 	.short	(.L_516 - .L_515)
.L_515:
        /*0164*/ 	.word	0x00000000


	//----- nvinfo : EIATTR_CBANK_PARAM_SIZE
	.align		4
.L_516:
        /*0168*/ 	.byte	0x03, 0x19
        /*016a*/ 	.short	0x0024


	//----- nvinfo : EIATTR_PARAM_CBANK
	.align		4
        /*016c*/ 	.byte	0x04, 0x0a
        /*016e*/ 	.short	(.L_518 - .L_517)
	.align		4
.L_517:
        /*0170*/ 	.word	index@(.nv.constant0._ZN2at6native27unrolled_elementwise_kernelIN48_GLOBAL__N__08322988_15_IGammaKernel_cu_cb51a28d10CalcIgammaIdEESt5arrayIPcLm3EELi4E23TrivialOffsetCalculatorILi2EjES8_ILi1EjENS0_6memory15LoadWithoutCastENSB_16StoreWithoutCastEEEviT_T0_T2_T3_T4_T5_)
        /*0174*/ 	.short	0x0380
        /*0176*/ 	.short	0x0024


	//----- nvinfo : EIATTR_SW_WAR
	.align		4
.L_518:
        /*0178*/ 	.byte	0x04, 0x36
        /*017a*/ 	.short	(.L_520 - .L_519)
.L_519:
        /*017c*/ 	.word	0x00000008
.L_520:


//--------------------- .nv.info._ZN2at6native29vectorized_elementwise_kernelILi2EN48_GLOBAL__N__08322988_15_IGammaKernel_cu_cb51a28d10CalcIgammaIdEESt5arrayIPcLm3EEEEviT0_T1_ --------------------------
	.section	.nv.info._ZN2at6native29vectorized_elementwise_kernelILi2EN48_GLOBAL__N__08322988_15_IGammaKernel_cu_cb51a28d10CalcIgammaIdEESt5arrayIPcLm3EEEEviT0_T1_,"",@"SHT_CUDA_INFO"
	.sectionflags	@""
	.align	4


	//----- nvinfo : EIATTR_CUDA_API_VERSION
	.align		4
        /*0000*/ 	.byte	0x04, 0x37
        /*0002*/ 	.short	(.L_522 - .L_521)
.L_521:
        /*0004*/ 	.word	0x00000082


	//----- nvinfo : EIATTR_KPARAM_INFO
	.align		4
.L_522:
        /*0008*/ 	.byte	0x04, 0x17
        /*000a*/ 	.short	(.L_524 - .L_523)
.L_523:
        /*000c*/ 	.word	0x00000000
        /*0010*/ 	.short	0x0002
        /*0012*/ 	.short	0x0008
        /*0014*/ 	.byte	0x00, 0xf0, 0x61, 0x00


	//----- nvinfo : EIATTR_KPARAM_INFO
	.align		4
.L_524:
        /*0018*/ 	.byte	0x04, 0x17
        /*001a*/ 	.short	(.L_526 - .L_525)
.L_525:
        /*001c*/ 	.word	0x00000000
        /*0020*/ 	.short	0x0001
        /*0022*/ 	.short	0x0004
        /*0024*/ 	.byte	0x00, 0xf0, 0x05, 0x00


	//----- nvinfo : EIATTR_KPARAM_INFO
	.align		4
.L_526:
        /*0028*/ 	.byte	0x04, 0x17
        /*002a*/ 	.short	(.L_528 - .L_527)
.L_527:
        /*002c*/ 	.word	0x00000000
        /*0030*/ 	.short	0x0000
        /*0032*/ 	.short	0x0000
        /*0034*/ 	.byte	0x00, 0xf0, 0x11, 0x00


	//----- nvinfo : EIATTR_SPARSE_MMA_MASK
	.align		4
.L_528:
        /*0038*/ 	.byte	0x03, 0x50
        /*003a*/ 	.short	0x0000


	//----- nvinfo : EIATTR_MAXREG_COUNT
	.align		4
        /*003c*/ 	.byte	0x03, 0x1b
        /*003e*/ 	.short	0x00ff


	//----- nvinfo : EIATTR_ANNOTATIONS
	.align		4
        /*0040*/ 	.byte	0x04, 0x55
        /*0042*/ 	.short	(.L_530 - .L_529)


	//   ....[0]....
.L_529:
        /* <DEDUP_REMOVED lines=21> */


	//----- nvinfo : EIATTR_MERCURY_ISA_VERSION
	.align		4
.L_530:
        /*017c*/ 	.byte	0x03, 0x5f
        /*017e*/ 	.short	0x0101


	//----- nvinfo : EIATTR_VRC_CTA_INIT_COUNT
	.align		4
        /*0180*/ 	.byte	0x02, 0x4a
	.zero		1
	.zero		1


	//----- nvinfo : EIATTR_EXIT_INSTR_OFFSETS
	.align		4
        /*0184*/ 	.byte	0x04, 0x1c
        /*0186*/ 	.short	(.L_532 - .L_531)


	//   ....[0]....
.L_531:
        /*0188*/ 	.word	0x00001b30


	//   ....[1]....
        /*018c*/ 	.word	0x00001ba0


	//   ....[2]....
        /*0190*/ 	.word	0x00002840


	//----- nvinfo : EIATTR_MAX_THREADS
	.align		4
.L_532:
        /*0194*/ 	.byte	0x04, 0x05
        /*0196*/ 	.short	(.L_534 - .L_533)
.L_533:
        /*0198*/ 	.word	0x00000080
        /*019c*/ 	.word	0x00000001
        /*01a0*/ 	.word	0x00000001


	//----- nvinfo : EIATTR_CRS_STACK_SIZE
	.align		4
.L_534:
        /*01a4*/ 	.byte	0x04, 0x1e
        /*01a6*/ 	.short	(.L_536 - .L_535)
.L_535:
        /*01a8*/ 	.word	0x00000000


	//----- nvinfo : EIATTR_CBANK_PARAM_SIZE
	.align		4
.L_536:
        /*01ac*/ 	.byte	0x03, 0x19
        /*01ae*/ 	.short	0x0020


	//----- nvinfo : EIATTR_PARAM_CBANK
	.align		4
        /*01b0*/ 	.byte	0x04, 0x0a
        /*01b2*/ 	.short	(.L_538 - .L_537)
	.align		4
.L_537:
        /*01b4*/ 	.word	index@(.nv.constant0._ZN2at6native29vectorized_elementwise_kernelILi2EN48_GLOBAL__N__08322988_15_IGammaKernel_cu_cb51a28d10CalcIgammaIdEESt5arrayIPcLm3EEEEviT0_T1_)
        /*01b8*/ 	.short	0x0380
        /*01ba*/ 	.short	0x0020


	//----- nvinfo : EIATTR_SW_WAR
	.align		4
.L_538:
        /*01bc*/ 	.byte	0x04, 0x36
        /*01be*/ 	.short	(.L_540 - .L_539)
.L_539:
        /*01c0*/ 	.word	0x00000008
.L_540:


//--------------------- .nv.info._ZN2at6native29vectorized_elementwise_kernelILi4EN48_GLOBAL__N__08322988_15_IGammaKernel_cu_cb51a28d10CalcIgammaIdEESt5arrayIPcLm3EEEEviT0_T1_ --------------------------
	.section	.nv.info._ZN2at6native29vectorized_elementwise_kernelILi4EN48_GLOBAL__N__08322988_15_IGammaKernel_cu_cb51a28d10CalcIgammaIdEESt5arrayIPcLm3EEEEviT0_T1_,"",@"SHT_CUDA_INFO"
	.sectionflags	@""
	.align	4


	//----- nvinfo : EIATTR_CUDA_API_VERSION
	.align		4
        /*0000*/ 	.byte	0x04, 0x37
        /*0002*/ 	.short	(.L_542 - .L_541)
.L_541:
        /*0004*/ 	.word	0x00000082


	//----- nvinfo : EIATTR_KPARAM_INFO
	.align		4
.L_542:
        /*0008*/ 	.byte	0x04, 0x17
        /*000a*/ 	.short	(.L_544 - .L_543)
.L_543:
        /*000c*/ 	.word	0x00000000
        /*0010*/ 	.short	0x0002
        /*0012*/ 	.short	0x0008
        /*0014*/ 	.byte	0x00, 0xf0, 0x61, 0x00


	//----- nvinfo : EIATTR_KPARAM_INFO
	.align		4
.L_544:
        /*0018*/ 	.byte	0x04, 0x17
        /*001a*/ 	.short	(.L_546 - .L_545)
.L_545:
        /*001c*/ 	.word	0x00000000
        /*0020*/ 	.short	0x0001
        /*0022*/ 	.short	0x0004
        /*0024*/ 	.byte	0x00, 0xf0, 0x05, 0x00


	//----- nvinfo : EIATTR_KPARAM_INFO
	.align		4
.L_546:
        /*0028*/ 	.byte	0x04, 0x17
        /*002a*/ 	.short	(.L_548 - .L_547)
.L_547:
        /*002c*/ 	.word	0x00000000
        /*0030*/ 	.short	0x0000
        /*0032*/ 	.short	0x0000
        /*0034*/ 	.byte	0x00, 0xf0, 0x11, 0x00


	//----- nvinfo : EIATTR_SPARSE_MMA_MASK
	.align		4
.L_548:
        /*0038*/ 	.byte	0x03, 0x50
        /*003a*/ 	.short	0x0000


	//----- nvinfo : EIATTR_MAXREG_COUNT
	.align		4
        /*003c*/ 	.byte	0x03, 0x1b
        /*003e*/ 	.short	0x00ff


	//----- nvinfo : EIATTR_ANNOTATIONS
	.align		4
        /*0040*/ 	.byte	0x04, 0x55
        /*0042*/ 	.short	(.L_550 - .L_549)


	//   ....[0]....
.L_549:
        /* <DEDUP_REMOVED lines=21> */


	//----- nvinfo : EIATTR_MERCURY_ISA_VERSION
	.align		4
.L_550:
        /*017c*/ 	.byte	0x03, 0x5f
        /*017e*/ 	.short	0x0101


	//----- nvinfo : EIATTR_VRC_CTA_INIT_COUNT
	.align		4
        /*0180*/ 	.byte	0x02, 0x4a
	.zero		1
	.zero		1


	//----- nvinfo : EIATTR_EXIT_INSTR_OFFSETS
	.align		4
        /*0184*/ 	.byte	0x04, 0x1c
        /*0186*/ 	.short	(.L_552 - .L_551)


	//   ....[0]....
.L_551:
        /*0188*/ 	.word	0x00001b30


	//   ....[1]....
        /*018c*/ 	.word	0x00001ba0


	//   ....[2]....
        /*0190*/ 	.word	0x000027e0


	//----- nvinfo : EIATTR_MAX_THREADS
	.align		4
.L_552:
        /*0194*/ 	.byte	0x04, 0x05
        /*0196*/ 	.short	(.L_554 - .L_553)
.L_553:
        /*0198*/ 	.word	0x00000080
        /*019c*/ 	.word	0x00000001
        /*01a0*/ 	.word	0x00000001


	//----- nvinfo : EIATTR_CRS_STACK_SIZE
	.align		4
.L_554:
        /*01a4*/ 	.byte	0x04, 0x1e
        /*01a6*/ 	.short	(.L_556 - .L_555)
.L_555:
        /*01a8*/ 	.word	0x00000000


	//----- nvinfo : EIATTR_CBANK_PARAM_SIZE
	.align		4
.L_556:
        /*01ac*/ 	.byte	0x03, 0x19
        /*01ae*/ 	.short	0x0020


	//----- nvinfo : EIATTR_PARAM_CBANK
	.align		4
        /*01b0*/ 	.byte	0x04, 0x0a
        /*01b2*/ 	.short	(.L_558 - .L_557)
	.align		4
.L_557:
        /*01b4*/ 	.word	index@(.nv.constant0._ZN2at6native29vectorized_elementwise_kernelILi4EN48_GLOBAL__N__08322988_15_IGammaKernel_cu_cb51a28d10CalcIgammaIdEESt5arrayIPcLm3EEEEviT0_T1_)
        /*01b8*/ 	.short	0x0380
        /*01ba*/ 	.short	0x0020


	//----- nvinfo : EIATTR_SW_WAR
	.align		4
.L_558:
        /*01bc*/ 	.byte	0x04, 0x36
        /*01be*/ 	.short	(.L_560 - .L_559)
.L_559:
        /*01c0*/ 	.word	0x00000008
.L_560:


//--------------------- .nv.info._ZN2at6native29vectorized_elementwise_kernelILi8EN48_GLOBAL__N__08322988_15_IGammaKernel_cu_cb51a28d10CalcIgammaIdEESt5arrayIPcLm3EEEEviT0_T1_ --------------------------
	.section	.nv.info._ZN2at6native29vectorized_elementwise_kernelILi8EN48_GLOBAL__N__08322988_15_IGammaKernel_cu_cb51a28d10CalcIgammaIdEESt5arrayIPcLm3EEEEviT0_T1_,"",@"SHT_CUDA_INFO"
	.sectionflags	@""
	.align	4


	//----- nvinfo : EIATTR_CUDA_API_VERSION
	.align		4
        /*0000*/ 	.byte	0x04, 0x37
        /*0002*/ 	.short	(.L_562 - .L_561)
.L_561:
        /*0004*/ 	.word	0x00000082


	//----- nvinfo : EIATTR_KPARAM_INFO
	.align		4
.L_562:
        /*0008*/ 	.byte	0x04, 0x17
        /*000a*/ 	.short	(.L_564 - .L_563)
.L_563:
        /*000c*/ 	.word	0x00000000
        /*0010*/ 	.short	0x0002
        /*0012*/ 	.short	0x0008
        /*0014*/ 	.byte	0x00, 0xf0, 0x61, 0x00


	//----- nvinfo : EIATTR_KPARAM_INFO
	.align		4
.L_564:
        /*0018*/ 	.byte	0x04, 0x17
        /*001a*/ 	.short	(.L_566 - .L_565)
.L_565:
        /*001c*/ 	.word	0x00000000
        /*0020*/ 	.short	0x0001
        /*0022*/ 	.short	0x0004
        /*0024*/ 	.byte	0x00, 0xf0, 0x05, 0x00


	//----- nvinfo : EIATTR_KPARAM_INFO
	.align		4
.L_566:
        /*0028*/ 	.byte	0x04, 0x17
        /*002a*/ 	.short	(.L_568 - .L_567)
.L_567:
        /*002c*/ 	.word	0x00000000
        /*0030*/ 	.short	0x0000
        /*0032*/ 	.short	0x0000
        /*0034*/ 	.byte	0x00, 0xf0, 0x11, 0x00


	//----- nvinfo : EIATTR_SPARSE_MMA_MASK
	.align		4
.L_568:
        /*0038*/ 	.byte	0x03, 0x50
        /*003a*/ 	.short	0x0000


	//----- nvinfo : EIATTR_MAXREG_COUNT
	.align		4
        /*003c*/ 	.byte	0x03, 0x1b
        /*003e*/ 	.short	0x00ff


	//----- nvinfo : EIATTR_ANNOTATIONS
	.align		4
        /*0040*/ 	.byte	0x04, 0x55
        /*0042*/ 	.short	(.L_570 - .L_569)


	//   ....[0]....
.L_569:
        /* <DEDUP_REMOVED lines=21> */


	//----- nvinfo : EIATTR_MERCURY_ISA_VERSION
	.align		4
.L_570:
        /*017c*/ 	.byte	0x03, 0x5f
        /*017e*/ 	.short	0x0101


	//----- nvinfo : EIATTR_VRC_CTA_INIT_COUNT
	.align		4
        /*0180*/ 	.byte	0x02, 0x4a
	.zero		1
	.zero		1


	//----- nvinfo : EIATTR_EXIT_INSTR_OFFSETS
	.align		4
        /*0184*/ 	.byte	0x04, 0x1c
        /*0186*/ 	.short	(.L_572 - .L_571)


	//   ....[0]....
.L_571:
        /*0188*/ 	.word	0x00001b30


	//   ....[1]....
        /*018c*/ 	.word	0x00001ba0


	//   ....[2]....
        /*0190*/ 	.word	0x000027e0


	//----- nvinfo : EIATTR_MAX_THREADS
	.align		4
.L_572:
        /*0194*/ 	.byte	0x04, 0x05
        /*0196*/ 	.short	(.L_574 - .L_573)
.L_573:
        /*0198*/ 	.word	0x00000080
        /*019c*/ 	.word	0x00000001
        /*01a0*/ 	.word	0x00000001


	//----- nvinfo : EIATTR_CRS_STACK_SIZE
	.align		4
.L_574:
        /*01a4*/ 	.byte	0x04, 0x1e
        /*01a6*/ 	.short	(.L_576 - .L_575)
.L_575:
        /*01a8*/ 	.word	0x00000000


	//----- nvinfo : EIATTR_CBANK_PARAM_SIZE
	.align		4
.L_576:
        /*01ac*/ 	.byte	0x03, 0x19
        /*01ae*/ 	.short	0x0020


	//----- nvinfo : EIATTR_PARAM_CBANK
	.align		4
        /*01b0*/ 	.byte	0x04, 0x0a
        /*01b2*/ 	.short	(.L_578 - .L_577)
	.align		4
.L_577:
        /*01b4*/ 	.word	index@(.nv.constant0._ZN2at6native29vectorized_elementwise_kernelILi8EN48_GLOBAL__N__08322988_15_IGammaKernel_cu_cb51a28d10CalcIgammaIdEESt5arrayIPcLm3EEEEviT0_T1_)
        /*01b8*/ 	.short	0x0380
        /*01ba*/ 	.short	0x0020


	//----- nvinfo : EIATTR_SW_WAR
	.align		4
.L_578:
        /*01bc*/ 	.byte	0x04, 0x36
        /*01be*/ 	.short	(.L_580 - .L_579)
.L_579:
        /*01c0*/ 	.word	0x00000008
.L_580:


//--------------------- .nv.callgraph             --------------------------
	.section	.nv.callgraph,"",@"SHT_CUDA_CALLGRAPH"
	.align	4
	.sectionentsize	8
	.align		4
        /*0000*/ 	.word	0x00000000
	.align		4
        /*0004*/ 	.word	0xffffffff
	.align		4
        /*0008*/ 	.word	index@(_ZN2at6native18elementwise_kernelILi128ELi4EZNS0_15gpu_kernel_implIN48_GLOBAL__N__08322988_15_IGammaKernel_cu_cb51a28d10CalcIgammaIfEEEEvRNS_18TensorIteratorBaseERKT_EUliE_EEviT1_)
	.align		4
        /*000c*/ 	.word	index@(__assertfail)
	.align		4
        /*0010*/ 	.word	index@(_ZN2at6native27unrolled_elementwise_kernelIN48_GLOBAL__N__08322988_15_IGammaKernel_cu_cb51a28d10CalcIgammaIfEESt5arrayIPcLm3EELi4E23TrivialOffsetCalculatorILi2EjES8_ILi1EjENS0_6memory12LoadWithCastILi2EEENSB_13StoreWithCastILi1EEEEEviT_T0_T2_T3_T4_T5_)
	.align		4
        /*0014*/ 	.word	index@(__assertfail)
	.align		4
        /*0018*/ 	.word	index@(_ZN2at6native18elementwise_kernelILi128ELi4EZNS0_15gpu_kernel_implIN48_GLOBAL__N__08322988_15_IGammaKernel_cu_cb51a28d10CalcIgammaIdEEEEvRNS_18TensorIteratorBaseERKT_EUliE_EEviT1_)
	.align		4
        /*001c*/ 	.word	index@(__assertfail)
	.align		4
        /*0020*/ 	.word	index@(_ZN2at6native27unrolled_elementwise_kernelIN48_GLOBAL__N__08322988_15_IGammaKernel_cu_cb51a28d10CalcIgammaIdEESt5arrayIPcLm3EELi4E23TrivialOffsetCalculatorILi2EjES8_ILi1EjENS0_6memory12LoadWithCastILi2EEENSB_13StoreWithCastILi1EEEEEviT_T0_T2_T3_T4_T5_)
	.align		4
        /*0024*/ 	.word	index@(__assertfail)
	.align		4
        /*0028*/ 	.word	0x00000000
	.align		4
        /*002c*/ 	.word	0xfffffffe
	.align		4
        /*0030*/ 	.word	0x00000000
	.align		4
        /*0034*/ 	.word	0xfffffffd
	.align		4
        /*0038*/ 	.word	0x00000000
	.align		4
        /*003c*/ 	.word	0xfffffffc


//--------------------- .nv.constant4             --------------------------
	.section	.nv.constant4,"a",@progbits
	.align	8
	.align		8
.nv.constant4:
        /*0000*/ 	.dword	__assertfail
	.align		8
        /*0008*/ 	.dword	__unnamed_1
	.align		8
        /*0010*/ 	.dword	__unnamed_2
	.align		8
        /*0018*/ 	.dword	__unnamed_3
	.align		8
        /*0020*/ 	.dword	__unnamed_4
	.align		8
        /*0028*/ 	.dword	_ZN46_INTERNAL_08322988_15_IGammaKernel_cu_cb51a28d4cuda3std3__45__cpo5beginE
	.align		8
        /*0030*/ 	.dword	_ZN46_INTERNAL_08322988_15_IGammaKernel_cu_cb51a28d4cuda3std3__45__cpo3endE
	.align		8
        /*0038*/ 	.dword	_ZN46_INTERNAL_08322988_15_IGammaKernel_cu_cb51a28d4cuda3std3__45__cpo6cbeginE
	.align		8
        /*0040*/ 	.dword	_ZN46_INTERNAL_08322988_15_IGammaKernel_cu_cb51a28d4cuda3std3__45__cpo4cendE
	.align		8
        /*0048*/ 	.dword	_ZN46_INTERNAL_08322988_15_IGammaKernel_cu_cb51a28d4cuda3std3__45__cpo6rbeginE
	.align		8
        /*0050*/ 	.dword	_ZN46_INTERNAL_08322988_15_IGammaKernel_cu_cb51a28d4cuda3std3__45__cpo4rendE
	.align		8
        /*0058*/ 	.dword	_ZN46_INTERNAL_08322988_15_IGammaKernel_cu_cb51a28d4cuda3std3__45__cpo7crbeginE
	.align		8
        /*0060*/ 	.dword	_ZN46_INTERNAL_08322988_15_IGammaKernel_cu_cb51a28d4cuda3std3__45__cpo5crendE
	.align		8
        /*0068*/ 	.dword	_ZN46_INTERNAL_08322988_15_IGammaKernel_cu_cb51a28d4cuda3std3__448_GLOBAL__N__08322988_15_IGammaKernel_cu_cb51a28d6ignoreE
	.align		8
        /*0070*/ 	.dword	_ZN46_INTERNAL_08322988_15_IGammaKernel_cu_cb51a28d4cuda3std3__419piecewise_constructE
	.align		8
        /*0078*/ 	.dword	_ZN46_INTERNAL_08322988_15_IGammaKernel_cu_cb51a28d4cuda3std3__48in_placeE
	.align		8
        /*0080*/ 	.dword	_ZN46_INTERNAL_08322988_15_IGammaKernel_cu_cb51a28d4cuda3std3__420unreachable_sentinelE
	.align		8
        /*0088*/ 	.dword	_ZN46_INTERNAL_08322988_15_IGammaKernel_cu_cb51a28d4cuda3std6ranges3__45__cpo4swapE
	.align		8
        /*0090*/ 	.dword	_ZN46_INTERNAL_08322988_15_IGammaKernel_cu_cb51a28d4cuda3std6ranges3__45__cpo9iter_moveE
	.align		8
        /*0098*/ 	.dword	_ZN46_INTERNAL_08322988_15_IGammaKernel_cu_cb51a28d4cuda3std6ranges3__45__cpo5beginE
	.align		8
        /*00a0*/ 	.dword	_ZN46_INTERNAL_08322988_15_IGammaKernel_cu_cb51a28d4cuda3std6ranges3__45__cpo3endE
	.align		8
        /*00a8*/ 	.dword	_ZN46_INTERNAL_08322988_15_IGammaKernel_cu_cb51a28d4cuda3std6ranges3__45__cpo6cbeginE
	.align		8
        /*00b0*/ 	.dword	_ZN46_INTERNAL_08322988_15_IGammaKernel_cu_cb51a28d4cuda3std6ranges3__45__cpo4cendE
	.align		8
        /*00b8*/ 	.dword	_ZN46_INTERNAL_08322988_15_IGammaKernel_cu_cb51a28d4cuda3std6ranges3__45__cpo7advanceE
	.align		8
        /*00c0*/ 	.dword	_ZN46_INTERNAL_08322988_15_IGammaKernel_cu_cb51a28d4cuda3std6ranges3__45__cpo9iter_swapE
	.align		8
        /*00c8*/ 	.dword	_ZN46_INTERNAL_08322988_15_IGammaKernel_cu_cb51a28d4cuda3std6ranges3__45__cpo4nextE
	.align		8
        /*00d0*/ 	.dword	_ZN46_INTERNAL_08322988_15_IGammaKernel_cu_cb51a28d4cuda3std6ranges3__45__cpo4prevE
	.align		8
        /*00d8*/ 	.dword	_ZN46_INTERNAL_08322988_15_IGammaKernel_cu_cb51a28d4cuda3std6ranges3__45__cpo4dataE
	.align		8
        /*00e0*/ 	.dword	_ZN46_INTERNAL_08322988_15_IGammaKernel_cu_cb51a28d4cuda3std6ranges3__45__cpo5cdataE
	.align		8
        /*00e8*/ 	.dword	_ZN46_INTERNAL_08322988_15_IGammaKernel_cu_cb51a28d4cuda3std6ranges3__45__cpo4sizeE
	.align		8
        /*00f0*/ 	.dword	_ZN46_INTERNAL_08322988_15_IGammaKernel_cu_cb51a28d4cuda3std6ranges3__45__cpo5ssizeE
	.align		8
        /*00f8*/ 	.dword	_ZN46_INTERNAL_08322988_15_IGammaKernel_cu_cb51a28d4cuda3std6ranges3__45__cpo8distanceE
	.align		8
        /*0100*/ 	.dword	_ZN46_INTERNAL_08322988_15_IGammaKernel_cu_cb51a28d6thrust24THRUST_300001_SM_1000_NS6system6detail10sequential3seqE
	.align		8
        /*0108*/ 	.dword	$str$6
	.align		8
        /*0110*/ 	.dword	$str$7
	.align		8
        /*0118*/ 	.dword	__cudart_sin_cos_coeffs


//--------------------- .text._ZN2at6native18elementwise_kernelILi128ELi4EZNS0_15gpu_kernel_implIN48_GLOBAL__N__08322988_15_IGammaKernel_cu_cb51a28d10CalcIgammaIfEEEEvRNS_18TensorIteratorBaseERKT_EUliE_EEviT1_ --------------------------
	.section	.text._ZN2at6native18elementwise_kernelILi128ELi4EZNS0_15gpu_kernel_implIN48_GLOBAL__N__08322988_15_IGammaKernel_cu_cb51a28d10CalcIgammaIfEEEEvRNS_18TensorIteratorBaseERKT_EUliE_EEviT1_,"ax",@progbits
	.align	128
        .global         _ZN2at6native18elementwise_kernelILi128ELi4EZNS0_15gpu_kernel_implIN48_GLOBAL__N__08322988_15_IGammaKernel_cu_cb51a28d10CalcIgammaIfEEEEvRNS_18TensorIteratorBaseERKT_EUliE_EEviT1_
        .type           _ZN2at6native18elementwise_kernelILi128ELi4EZNS0_15gpu_kernel_implIN48_GLOBAL__N__08322988_15_IGammaKernel_cu_cb51a28d10CalcIgammaIfEEEEvRNS_18TensorIteratorBaseERKT_EUliE_EEviT1_,@function
        .size           _ZN2at6native18elementwise_kernelILi128ELi4EZNS0_15gpu_kernel_implIN48_GLOBAL__N__08322988_15_IGammaKernel_cu_cb51a28d10CalcIgammaIfEEEEvRNS_18TensorIteratorBaseERKT_EUliE_EEviT1_,(.L_x_11515 - _ZN2at6native18elementwise_kernelILi128ELi4EZNS0_15gpu_kernel_implIN48_GLOBAL__N__08322988_15_IGammaKernel_cu_cb51a28d10CalcIgammaIfEEEEvRNS_18TensorIteratorBaseERKT_EUliE_EEviT1_)
        .other          _ZN2at6native18elementwise_kernelILi128ELi4EZNS0_15gpu_kernel_implIN48_GLOBAL__N__08322988_15_IGammaKernel_cu_cb51a28d10CalcIgammaIfEEEEvRNS_18TensorIteratorBaseERKT_EUliE_EEviT1_,@"STO_CUDA_ENTRY STV_DEFAULT"
_ZN2at6native18elementwise_kernelILi128ELi4EZNS0_15gpu_kernel_implIN48_GLOBAL__N__08322988_15_IGammaKernel_cu_cb51a28d10CalcIgammaIfEEEEvRNS_18TensorIteratorBaseERKT_EUliE_EEviT1_:
.text._ZN2at6native18elementwise_kernelILi128ELi4EZNS0_15gpu_kernel_implIN48_GLOBAL__N__08322988_15_IGammaKernel_cu_cb51a28d10CalcIgammaIfEEEEvRNS_18TensorIteratorBaseERKT_EUliE_EEviT1_:
[----:B------:R-:W0:Y:S01]  /*0000*/  LDC R1, c[0x0][0x37c] ;  /* 0x0000df00ff017b82 */ /* 0x000e220000000800 */
[----:B------:R-:W1:Y:S07]  /*0010*/  S2R R17, SR_TID.X ;  /* 0x0000000000117919 */ /* 0x000e6e0000002100 */
[----:B------:R-:W2:Y:S01]  /*0020*/  S2UR UR4, SR_CTAID.X ;  /* 0x00000000000479c3 */ /* 0x000ea20000002500 */
[----:B------:R-:W3:Y:S01]  /*0030*/  LDCU UR40, c[0x0][0x388] ;  /* 0x00007100ff2877ac */ /* 0x000ee20008000800 */
[----:B------:R-:W-:Y:S01]  /*0040*/  BSSY.RECONVERGENT B6, `(.L_x_0) ;  /* 0x0000420000067945 */ /* 0x000fe20003800200 */
[----:B0-----:R-:W-:Y:S01]  /*0050*/  IADD3 R1, PT, PT, R1, -0x1450, RZ ;  /* 0xffffebb001017810 */ /* 0x001fe20007ffe0ff */
[----:B------:R-:W0:Y:S01]  /*0060*/  LDCU UR5, c[0x0][0x380] ;  /* 0x00007000ff0577ac */ /* 0x000e220008000800 */
[----:B------:R-:W4:Y:S01]  /*0070*/  LDCU UR39, c[0x0][0x600] ;  /* 0x0000c000ff2777ac */ /* 0x000f220008000800 */
[----:B------:R-:W0:Y:S01]  /*0080*/  LDCU.64 UR36, c[0x0][0x358] ;  /* 0x00006b00ff2477ac */ /* 0x000e220008000a00 */
[----:B---3--:R-:W-:-:S04]  /*0090*/  UIADD3 UR44, UPT, UPT, UR40, -0x1, URZ ;  /* 0xffffffff282c7890 */ /* 0x008fc8000fffe0ff */
[----:B------:R-:W-:Y:S02]  /*00a0*/  UISETP.LT.U32.AND UP0, UPT, UR44, 0x18, UPT ;  /* 0x000000182c00788c */ /* 0x000fe4000bf01070 */
[----:B--2---:R-:W-:Y:S02]  /*00b0*/  USHF.L.U32 UR4, UR4, 0x9, URZ ;  /* 0x0000000904047899 */ /* 0x004fe400080006ff */
[----:B------:R-:W-:Y:S02]  /*00c0*/  USEL UR38, UR44, 0x18, UP0 ;  /* 0x000000182c267887 */ /* 0x000fe40008000000 */
[----:B----4-:R-:W-:Y:S02]  /*00d0*/  UPRMT UR43, UR39, 0x7770, URZ ;  /* 0x00007770272b7896 */ /* 0x010fe400080000ff */
[----:B-1----:R-:W-:Y:S01]  /*00e0*/  LOP3.LUT R17, R17, UR4, RZ, 0xfc, !PT ;  /* 0x0000000411117c12 */ /* 0x002fe2000f8efcff */
[----:B------:R-:W-:Y:S02]  /*00f0*/  UPRMT UR42, UR39, 0x7771, URZ ;  /* 0x00007771272a7896 */ /* 0x000fe400080000ff */
[----:B------:R-:W-:Y:S01]  /*0100*/  UPRMT UR41, UR39, 0x7772, URZ ;  /* 0x0000777227297896 */ /* 0x000fe200080000ff */
[----:B0-----:R-:W-:Y:S01]  /*0110*/  ISETP.GE.AND P0, PT, R17, UR5, PT ;  /* 0x0000000511007c0c */ /* 0x001fe2000bf06270 */
[----:B------:R-:W-:-:S02]  /*0120*/  UPRMT UR45, UR39, 0x7773, URZ ;  /* 0x00007773272d7896 */ /* 0x000fc400080000ff */
[----:B------:R-:W-:-:S10]  /*0130*/  UIADD3 UR38, UPT, UPT, UR38, 0x1, URZ ;  /* 0x0000000126267890 */ /* 0x000fd4000fffe0ff */
[----:B------:R-:W-:Y:S05]  /*0140*/  @P0 BRA `(.L_x_1) ;  /* 0x00000040003c0947 */ /* 0x000fea0003800000 */
[----:B------:R-:W-:Y:S01]  /*0150*/  UISETP.NE.AND UP0, UPT, UR40, URZ, UPT ;  /* 0x000000ff2800728c */ /* 0x000fe2000bf05270 */
[----:B------:R-:W-:Y:S02]  /*0160*/  HFMA2 R0, -RZ, RZ, 0, 0 ;  /* 0x00000000ff007431 */ /* 0x000fe400000001ff */
[----:B------:R-:W-:Y:S02]  /*0170*/  IMAD.MOV.U32 R16, RZ, RZ, RZ ;  /* 0x000000ffff107224 */ /* 0x000fe400078e00ff */
[----:B------:R-:W-:-:S04]  /*0180*/  IMAD.MOV.U32 R2, RZ, RZ, RZ ;  /* 0x000000ffff027224 */ /* 0x000fc800078e00ff */
[----:B------:R-:W-:Y:S05]  /*0190*/  BRA.U !UP0, `(.L_x_2) ;  /* 0x0000001508707547 */ /* 0x000fea000b800000 */
[----:B------:R-:W0:Y:S01]  /*01a0*/  LDCU.64 UR4, c[0x0][0x390] ;  /* 0x00007200ff0477ac */ /* 0x000e220008000a00 */
[----:B------:R-:W-:Y:S01]  /*01b0*/  MOV R16, RZ ;  /* 0x000000ff00107202 */ /* 0x000fe20000000f00 */
[----:B------:R-:W1:Y:S01]  /*01c0*/  LDCU UR6, c[0x0][0x38c] ;  /* 0x00007180ff0677ac */ /* 0x000e620008000800 */
[----:B------:R-:W2:Y:S01]  /*01d0*/  LDCU.64 UR8, c[0x0][0x4b8] ;  /* 0x00009700ff0877ac */ /* 0x000ea20008000a00 */
[----:B------:R-:W-:Y:S02]  /*01e0*/  UISETP.NE.AND UP0, UPT, UR44, URZ, UPT ;  /* 0x000000ff2c00728c */ /* 0x000fe4000bf05270 */
[----:B0-----:R-:W-:Y:S01]  /*01f0*/  IMAD.HI.U32 R4, R17, UR4, R16 ;  /* 0x0000000411047c27 */ /* 0x001fe2000f8e0010 */
[----:B------:R-:W0:Y:S04]  /*0200*/  LDCU UR4, c[0x0][0x4c0] ;  /* 0x00009800ff0477ac */ /* 0x000e280008000800 */
[----:B------:R-:W-:-:S05]  /*0210*/  SHF.R.U32.HI R5, RZ, UR5, R4 ;  /* 0x00000005ff057c19 */ /* 0x000fca0008011604 */
[----:B------:R-:W-:-:S04]  /*0220*/  IMAD.MOV R16, RZ, RZ, -R5 ;  /* 0x000000ffff107224 */ /* 0x000fc800078e0a05 */
[----:B-1----:R-:W-:-:S04]  /*0230*/  IMAD R16, R16, UR6, R17 ;  /* 0x0000000610107c24 */ /* 0x002fc8000f8e0211 */
[C---:B--2---:R-:W-:Y:S02]  /*0240*/  IMAD R2, R16.reuse, UR8, RZ ;  /* 0x0000000810027c24 */ /* 0x044fe4000f8e02ff */
[C---:B------:R-:W-:Y:S02]  /*0250*/  IMAD R0, R16.reuse, UR9, RZ ;  /* 0x0000000910007c24 */ /* 0x040fe4000f8e02ff */
[----:B0-----:R-:W-:Y:S01]  /*0260*/  IMAD R16, R16, UR4, RZ ;  /* 0x0000000410107c24 */ /* 0x001fe2000f8e02ff */
[----:B------:R-:W-:Y:S06]  /*0270*/  BRA.U !UP0, `(.L_x_2) ;  /* 0x0000001508387547 */ /* 0x000fec000b800000 */
[----:B------:R-:W0:Y:S01]  /*0280*/  LDCU.64 UR6, c[0x0][0x398] ;  /* 0x00007300ff0677ac */ /* 0x000e220008000a00 */
[----:B------:R-:W-:Y:S01]  /*0290*/  MOV R4, RZ ;  /* 0x000000ff00047202 */ /* 0x000fe20000000f00 */
[----:B------:R-:W1:Y:S01]  /*02a0*/  LDCU UR4, c[0x0][0x3a0] ;  /* 0x00007400ff0477ac */ /* 0x000e620008000800 */
[----:B------:R-:W2:Y:S01]  /*02b0*/  LDCU UR5, c[0x0][0x4c4] ;  /* 0x00009880ff0577ac */ /* 0x000ea20008000800 */
[----:B------:R-:W3:Y:S01]  /*02c0*/  LDCU.64 UR8, c[0x0][0x4c8] ;  /* 0x00009900ff0877ac */ /* 0x000ee20008000a00 */
[----:B------:R-:W-:Y:S01]  /*02d0*/  UISETP.NE.AND UP0, UPT, UR38, 0x2, UPT ;  /* 0x000000022600788c */ /* 0x000fe2000bf05270 */
[----:B0-----:R-:W-:-:S05]  /*02e0*/  IMAD.HI.U32 R6, R5, UR7, R4 ;  /* 0x0000000705067c27 */ /* 0x001fca000f8e0004 */
[----:B-1----:R-:W-:-:S05]  /*02f0*/  SHF.R.U32.HI R7, RZ, UR4, R6 ;  /* 0x00000004ff077c19 */ /* 0x002fca0008011606 */
[----:B------:R-:W-:-:S04]  /*0300*/  IMAD.MOV R3, RZ, RZ, -R7 ;  /* 0x000000ffff037224 */ /* 0x000fc800078e0a07 */
[----:B------:R-:W-:-:S04]  /*0310*/  IMAD R5, R3, UR6, R5 ;  /* 0x0000000603057c24 */ /* 0x000fc8000f8e0205 */
[C---:B--2---:R-:W-:Y:S02]  /*0320*/  IMAD R2, R5.reuse, UR5, R2 ;  /* 0x0000000505027c24 */ /* 0x044fe4000f8e0202 */
[C---:B---3--:R-:W-:Y:S02]  /*0330*/  IMAD R0, R5.reuse, UR8, R0 ;  /* 0x0000000805007c24 */ /* 0x048fe4000f8e0200 */
[----:B------:R-:W-:Y:S01]  /*0340*/  IMAD R16, R5, UR9, R16 ;  /* 0x0000000905107c24 */ /* 0x000fe2000f8e0210 */
[----:B------:R-:W-:Y:S06]  /*0350*/  BRA.U !UP0, `(.L_x_2) ;  /* 0x0000001508007547 */ /* 0x000fec000b800000 */
[----:B------:R-:W0:Y:S01]  /*0360*/  LDCU.64 UR4, c[0x0][0x3a8] ;  /* 0x00007500ff0477ac */ /* 0x000e220008000a00 */
[----:B------:R-:W-:Y:S01]  /*0370*/  HFMA2 R6, -RZ, RZ, 0, 0 ;  /* 0x00000000ff067431 */ /* 0x000fe200000001ff */
[----:B------:R-:W1:Y:S01]  /*0380*/  LDCU UR6, c[0x0][0x3a4] ;  /* 0x00007480ff0677ac */ /* 0x000e620008000800 */
[----:B------:R-:W2:Y:S01]  /*0390*/  LDCU.64 UR8, c[0x0][0x4d0] ;  /* 0x00009a00ff0877ac */ /* 0x000ea20008000a00 */
[----:B------:R-:W-:Y:S02]  /*03a0*/  UISETP.NE.AND UP0, UPT, UR38, 0x3, UPT ;  /* 0x000000032600788c */ /* 0x000fe4000bf05270 */
[----:B0-----:R-:W-:Y:S01]  /*03b0*/  IMAD.HI.U32 R4, R7, UR4, R6 ;  /* 0x0000000407047c27 */ /* 0x001fe2000f8e0006 */
[----:B------:R-:W0:Y:S04]  /*03c0*/  LDCU UR4, c[0x0][0x4d8] ;  /* 0x00009b00ff0477ac */ /* 0x000e280008000800 */
[----:B------:R-:W-:-:S05]  /*03d0*/  SHF.R.U32.HI R5, RZ, UR5, R4 ;  /* 0x00000005ff057c19 */ /* 0x000fca0008011604 */
[----:B------:R-:W-:-:S04]  /*03e0*/  IMAD.MOV R3, RZ, RZ, -R5 ;  /* 0x000000ffff037224 */ /* 0x000fc800078e0a05 */
[----:B-1----:R-:W-:-:S04]  /*03f0*/  IMAD R7, R3, UR6, R7 ;  /* 0x0000000603077c24 */ /* 0x002fc8000f8e0207 */
[C---:B--2---:R-:W-:Y:S02]  /*0400*/  IMAD R2, R7.reuse, UR8, R2 ;  /* 0x0000000807027c24 */ /* 0x044fe4000f8e0202 */
[C---:B------:R-:W-:Y:S02]  /*0410*/  IMAD R0, R7.reuse, UR9, R0 ;  /* 0x0000000907007c24 */ /* 0x040fe4000f8e0200 */
[----:B0-----:R-:W-:Y:S01]  /*0420*/  IMAD R16, R7, UR4, R16 ;  /* 0x0000000407107c24 */ /* 0x001fe2000f8e0210 */
        /* <DEDUP_REMOVED lines=16> */
[----:B------:R-:W-:Y:S01]  /*0530*/  MOV R6, RZ ;  /* 0x000000ff00067202 */ /* 0x000fe20000000f00 */
        /* <DEDUP_REMOVED lines=13> */
[----:B------:R-:W-:Y:S01]  /*0610*/  HFMA2 R4, -RZ, RZ, 0, 0 ;  /* 0x00000000ff047431 */ /* 0x000fe200000001ff */
        /* <DEDUP_REMOVED lines=267> */
[----:B------:R-:W2:Y:S03]  /*16d0*/  LDCU.64 UR8, c[0x0][0x5d8] ;  /* 0x0000bb00ff0877ac */ /* 0x000ea60008000a00 */
[----:B0-----:R-:W-:Y:S01]  /*16e0*/  IMAD.HI.U32 R3, R7, UR4, R6 ;  /* 0x0000000407037c27 */ /* 0x001fe2000f8e0006 */
[----:B------:R-:W0:Y:S04]  /*16f0*/  LDCU UR4, c[0x0][0x5e0] ;  /* 0x0000bc00ff0477ac */ /* 0x000e280008000800 */
[----:B------:R-:W-:-:S05]  /*1700*/  SHF.R.U32.HI R3, RZ, UR5, R3 ;  /* 0x00000005ff037c19 */ /* 0x000fca0008011603 */
[----:B------:R-:W-:-:S04]  /*1710*/  IMAD.MOV R3, RZ, RZ, -R3 ;  /* 0x000000ffff037224 */ /* 0x000fc800078e0a03 */
[----:B-1----:R-:W-:-:S04]  /*1720*/  IMAD R7, R3, UR6, R7 ;  /* 0x0000000603077c24 */ /* 0x002fc8000f8e0207 */
[C---:B--2---:R-:W-:Y:S02]  /*1730*/  IMAD R2, R7.reuse, UR8, R2 ;  /* 0x0000000807027c24 */ /* 0x044fe4000f8e0202 */
[C---:B------:R-:W-:Y:S02]  /*1740*/  IMAD R0, R7.reuse, UR9, R0 ;  /* 0x0000000907007c24 */ /* 0x040fe4000f8e0200 */
[----:B0-----:R-:W-:-:S07]  /*1750*/  IMAD R16, R7, UR4, R16 ;  /* 0x0000000407107c24 */ /* 0x001fce000f8e0210 */
.L_x_2:
[----:B------:R-:W0:Y:S01]  /*1760*/  LDCU.64 UR6, c[0x0][0x5f0] ;  /* 0x0000be00ff0677ac */ /* 0x000e220008000a00 */
[----:B------:R-:W-:Y:S01]  /*1770*/  BSSY.RECONVERGENT B7, `(.L_x_3) ;  /* 0x00000de000077945 */ /* 0x000fe20003800200 */
[----:B------:R-:W-:-:S04]  /*1780*/  UPRMT UR4, UR39, 0x7772, URZ ;  /* 0x0000777227047896 */ /* 0x000fc800080000ff */
[----:B------:R-:W-:Y:S01]  /*1790*/  UISETP.GT.AND UP0, UPT, UR4, 0x9, UPT ;  /* 0x000000090400788c */ /* 0x000fe2000bf04270 */
[----:B0-----:R-:W-:-:S04]  /*17a0*/  IADD3 R4, P0, PT, R0, UR6, RZ ;  /* 0x0000000600047c10 */ /* 0x001fc8000ff1e0ff */
[----:B------:R-:W-:-:S04]  /*17b0*/  IADD3.X R5, PT, PT, RZ, UR7, RZ, P0, !PT ;  /* 0x00000007ff057c10 */ /* 0x000fc800087fe4ff */
[----:B------:R-:W-:Y:S05]  /*17c0*/  BRA.U UP0, `(.L_x_4) ;  /* 0x0000000100e87547 */ /* 0x000fea000b800000 */
[----:B------:R-:W-:-:S09]  /*17d0*/  UISETP.GT.AND UP0, UPT, UR4, 0x4, UPT ;  /* 0x000000040400788c */ /* 0x000fd2000bf04270 */
[----:B------:R-:W-:Y:S05]  /*17e0*/  BRA.U UP0, `(.L_x_5) ;  /* 0x00000001006c7547 */ /* 0x000fea000b800000 */
[----:B------:R-:W-:-:S09]  /*17f0*/  UISETP.GT.AND UP0, UPT, UR4, 0x1, UPT ;  /* 0x000000010400788c */ /* 0x000fd2000bf04270 */
[----:B------:R-:W-:Y:S05]  /*1800*/  BRA.U UP0, `(.L_x_6) ;  /* 0x0000000100287547 */ /* 0x000fea000b800000 */
[----:B------:R-:W-:-:S09]  /*1810*/  UISETP.NE.AND UP0, UPT, UR41, URZ, UPT ;  /* 0x000000ff2900728c */ /* 0x000fd2000bf05270 */
[----:B------:R-:W-:Y:S05]  /*1820*/  BRA.U !UP0, `(.L_x_7) ;  /* 0x0000000108147547 */ /* 0x000fea000b800000 */
[----:B------:R-:W-:-:S09]  /*1830*/  UISETP.NE.AND UP0, UPT, UR4, 0x1, UPT ;  /* 0x000000010400788c */ /* 0x000fd2000bf05270 */
[----:B------:R-:W-:Y:S05]  /*1840*/  BRA.U UP0, `(.L_x_8) ;  /* 0x0000000900c47547 */ /* 0x000fea000b800000 */
[----:B------:R-:W2:Y:S02]  /*1850*/  LDG.E.S8 R4, desc[UR36][R4.64] ;  /* 0x0000002404047981 */ /* 0x000ea4000c1e1300 */
[----:B--2---:R0:W1:Y:S01]  /*1860*/  I2F.S16 R18, R4 ;  /* 0x0000000400127306 */ /* 0x0040620000101400 */
[----:B------:R-:W-:Y:S05]  /*1870*/  BRA `(.L_x_9) ;  /* 0x0000000c00347947 */ /* 0x000fea0003800000 */
.L_x_7:
[----:B------:R-:W2:Y:S02]  /*1880*/  LDG.E.U8 R4, desc[UR36][R4.64] ;  /* 0x0000002404047981 */ /* 0x000ea4000c1e1100 */
[----:B--2---:R-:W-:Y:S01]  /*1890*/  I2FP.F32.U32 R18, R4 ;  /* 0x0000000400127245 */ /* 0x004fe20000201000 */
[----:B------:R-:W-:Y:S06]  /*18a0*/  BRA `(.L_x_9) ;  /* 0x0000000c00287947 */ /* 0x000fec0003800000 */
.L_x_6:
[----:B------:R-:W-:-:S09]  /*18b0*/  UISETP.NE.AND UP0, UPT, UR4, 0x2, UPT ;  /* 0x000000020400788c */ /* 0x000fd2000bf05270 */
[----:B------:R-:W-:Y:S05]  /*18c0*/  BRA.U !UP0, `(.L_x_10) ;  /* 0x0000000108287547 */ /* 0x000fea000b800000 */
[----:B------:R-:W-:-:S09]  /*18d0*/  UISETP.NE.AND UP0, UPT, UR4, 0x3, UPT ;  /* 0x000000030400788c */ /* 0x000fd2000bf05270 */
[----:B------:R-:W-:Y:S05]  /*18e0*/  BRA.U !UP0, `(.L_x_11) ;  /* 0x0000000108147547 */ /* 0x000fea000b800000 */
[----:B------:R-:W-:-:S09]  /*18f0*/  UISETP.NE.AND UP0, UPT, UR4, 0x4, UPT ;  /* 0x000000040400788c */ /* 0x000fd2000bf05270 */
[----:B------:R-:W-:Y:S05]  /*1900*/  BRA.U UP0, `(.L_x_8) ;  /* 0x0000000900947547 */ /* 0x000fea000b800000 */
[----:B------:R-:W2:Y:S02]  /*1910*/  LDG.E.64 R18, desc[UR36][R4.64] ;  /* 0x0000002404127981 */ /* 0x000ea4000c1e1b00 */
[----:B--2---:R4:W0:Y:S01]  /*1920*/  I2F.S64 R18, R18 ;  /* 0x0000001200127312 */ /* 0x0048220000301400 */
[----:B------:R-:W-:Y:S05]  /*1930*/  BRA `(.L_x_9) ;  /* 0x0000000c00047947 */ /* 0x000fea0003800000 */
.L_x_11:
[----:B------:R-:W2:Y:S02]  /*1940*/  LDG.E R4, desc[UR36][R4.64] ;  /* 0x0000002404047981 */ /* 0x000ea4000c1e1900 */
[----:B--2---:R-:W-:Y:S01]  /*1950*/  I2FP.F32.S32 R18, R4 ;  /* 0x0000000400127245 */ /* 0x004fe20000201400 */
[----:B------:R-:W-:Y:S06]  /*1960*/  BRA `(.L_x_9) ;  /* 0x0000000800f87947 */ /* 0x000fec0003800000 */
.L_x_10:
[----:B------:R-:W2:Y:S02]  /*1970*/  LDG.E.U16 R4, desc[UR36][R4.64] ;  /* 0x0000002404047981 */ /* 0x000ea4000c1e1500 */
[----:B--2---:R0:W1:Y:S01]  /*1980*/  I2F.S16 R18, R4 ;  /* 0x0000000400127306 */ /* 0x0040620000101400 */
[----:B------:R-:W-:Y:S05]  /*1990*/  BRA `(.L_x_9) ;  /* 0x0000000800ec7947 */ /* 0x000fea0003800000 */
.L_x_5:
[----:B------:R-:W-:-:S09]  /*19a0*/  UISETP.GT.AND UP0, UPT, UR4, 0x6, UPT ;  /* 0x000000060400788c */ /* 0x000fd2000bf04270 */
[----:B------:R-:W-:Y:S05]  /*19b0*/  BRA.U UP0, `(.L_x_12) ;  /* 0x0000000100247547 */ /* 0x000fea000b800000 */
[----:B------:R-:W-:-:S09]  /*19c0*/  UISETP.NE.AND UP0, UPT, UR4, 0x5, UPT ;  /* 0x000000050400788c */ /* 0x000fd2000bf05270 */
[----:B------:R-:W-:Y:S05]  /*19d0*/  BRA.U !UP0, `(.L_x_13) ;  /* 0x0000000108107547 */ /* 0x000fea000b800000 */
[----:B------:R-:W-:-:S09]  /*19e0*/  UISETP.NE.AND UP0, UPT, UR4, 0x6, UPT ;  /* 0x000000060400788c */ /* 0x000fd2000bf05270 */
[----:B------:R-:W-:Y:S05]  /*19f0*/  BRA.U UP0, `(.L_x_8) ;  /* 0x0000000900587547 */ /* 0x000fea000b800000 */
[----:B------:R2:W5:Y:S01]  /*1a00*/  LDG.E R18, desc[UR36][R4.64] ;  /* 0x0000002404127981 */ /* 0x000562000c1e1900 */
[----:B------:R-:W-:Y:S05]  /*1a10*/  BRA `(.L_x_9) ;  /* 0x0000000800cc7947 */ /* 0x000fea0003800000 */
.L_x_13:
[----:B------:R-:W2:Y:S02]  /*1a20*/  LDG.E.U16 R4, desc[UR36][R4.64] ;  /* 0x0000002404047981 */ /* 0x000ea4000c1e1500 */
[----:B--2---:R-:W-:Y:S01]  /*1a30*/  HADD2.F32 R18, -RZ, R4.H0_H0 ;  /* 0x20000004ff127230 */ /* 0x004fe20000004100 */
[----:B------:R-:W-:Y:S06]  /*1a40*/  BRA `(.L_x_9) ;  /* 0x0000000800c07947 */ /* 0x000fec0003800000 */
.L_x_12:
[----:B------:R-:W-:-:S09]  /*1a50*/  UISETP.NE.AND UP0, UPT, UR4, 0x7, UPT ;  /* 0x000000070400788c */ /* 0x000fd2000bf05270 */
[----:B------:R-:W-:Y:S05]  /*1a60*/  BRA.U !UP0, `(.L_x_14) ;  /* 0x0000000108247547 */ /* 0x000fea000b800000 */
[----:B------:R-:W-:-:S09]  /*1a70*/  UISETP.NE.AND UP0, UPT, UR4, 0x8, UPT ;  /* 0x000000080400788c */ /* 0x000fd2000bf05270 */
[----:B------:R-:W-:Y:S05]  /*1a80*/  BRA.U !UP0, `(.L_x_15) ;  /* 0x0000000108107547 */ /* 0x000fea000b800000 */
[----:B------:R-:W-:-:S09]  /*1a90*/  UISETP.NE.AND UP0, UPT, UR4, 0x9, UPT ;  /* 0x000000090400788c */ /* 0x000fd2000bf05270 */
[----:B------:R-:W-:Y:S05]  /*1aa0*/  BRA.U UP0, `(.L_x_8) ;  /* 0x00000009002c7547 */ /* 0x000fea000b800000 */
[----:B------:R3:W5:Y:S01]  /*1ab0*/  LDG.E R18, desc[UR36][R4.64] ;  /* 0x0000002404127981 */ /* 0x000762000c1e1900 */
[----:B------:R-:W-:Y:S05]  /*1ac0*/  BRA `(.L_x_9) ;  /* 0x0000000800a07947 */ /* 0x000fea0003800000 */
.L_x_15:
[----:B------:R-:W2:Y:S02]  /*1ad0*/  LDG.E.U16 R4, desc[UR36][R4.64] ;  /* 0x0000002404047981 */ /* 0x000ea4000c1e1500 */
[----:B--2---:R-:W-:Y:S01]  /*1ae0*/  HADD2.F32 R18, -RZ, R4.H0_H0 ;  /* 0x20000004ff127230 */ /* 0x004fe20000004100 */
[----:B------:R-:W-:Y:S06]  /*1af0*/  BRA `(.L_x_9) ;  /* 0x0000000800947947 */ /* 0x000fec0003800000 */
.L_x_14:
[----:B------:R-:W2:Y:S01]  /*1b00*/  LDG.E.64 R4, desc[UR36][R4.64] ;  /* 0x0000002404047981 */ /* 0x000ea2000c1e1b00 */
[----:B------:R-:W-:Y:S01]  /*1b10*/  UMOV UR4, 0xf0000000 ;  /* 0xf000000000047882 */ /* 0x000fe20000000000 */
[----:B------:R-:W-:Y:S01]  /*1b20*/  UMOV UR5, 0x380fffff ;  /* 0x380fffff00057882 */ /* 0x000fe20000000000 */
[----:B--2---:R-:W0:Y:S01]  /*1b30*/  F2F.F32.F64 R18, R4 ;  /* 0x0000000400127310 */ /* 0x004e220000301000 */
[----:B------:R-:W-:-:S14]  /*1b40*/  DSETP.GEU.AND P0, PT, |R4|, UR4, PT ;  /* 0x0000000404007e2a */ /* 0x000fdc000bf0e200 */
[----:B0-----:R-:W-:Y:S01]  /*1b50*/  @!P0 FMUL R18, R18, 1.175494350822287508e-38 ;  /* 0x0080000012128820 */ /* 0x001fe20000400000 */
[----:B------:R-:W-:Y:S06]  /*1b60*/  BRA `(.L_x_9) ;  /* 0x0000000800787947 */ /* 0x000fec0003800000 */
.L_x_4:
[----:B------:R-:W-:-:S09]  /*1b70*/  UISETP.GT.AND UP0, UPT, UR4, 0x18, UPT ;  /* 0x000000180400788c */ /* 0x000fd2000bf04270 */
[----:B------:R-:W-:Y:S05]  /*1b80*/  BRA.U UP0, `(.L_x_16) ;  /* 0x0000000100e87547 */ /* 0x000fea000b800000 */
[----:B------:R-:W-:-:S09]  /*1b90*/  UISETP.GT.AND UP0, UPT, UR4, 0xe, UPT ;  /* 0x0000000e0400788c */ /* 0x000fd2000bf04270 */
[----:B------:R-:W-:Y:S05]  /*1ba0*/  BRA.U UP0, `(.L_x_17) ;  /* 0x00000001003c7547 */ /* 0x000fea000b800000 */
[----:B------:R-:W-:-:S09]  /*1bb0*/  UISETP.NE.AND UP0, UPT, UR4, 0xa, UPT ;  /* 0x0000000a0400788c */ /* 0x000fd2000bf05270 */
[----:B------:R-:W-:Y:S05]  /*1bc0*/  BRA.U !UP0, `(.L_x_18) ;  /* 0x0000000108187547 */ /* 0x000fea000b800000 */
[----:B------:R-:W-:-:S09]  /*1bd0*/  UISETP.NE.AND UP0, UPT, UR4, 0xb, UPT ;  /* 0x0000000b0400788c */ /* 0x000fd2000bf05270 */
[----:B------:R-:W-:Y:S05]  /*1be0*/  BRA.U UP0, `(.L_x_8) ;  /* 0x0000000500dc7547 */ /* 0x000fea000b800000 */
[----:B------:R-:W2:Y:S02]  /*1bf0*/  LDG.E.U8 R4, desc[UR36][R4.64] ;  /* 0x0000002404047981 */ /* 0x000ea4000c1e1100 */
[----:B--2---:R-:W-:-:S04]  /*1c00*/  ISETP.NE.AND P0, PT, R4, RZ, PT ;  /* 0x000000ff0400720c */ /* 0x004fc80003f05270 */
[----:B------:R-:W-:Y:S01]  /*1c10*/  FSEL R18, RZ, 1, !P0 ;  /* 0x3f800000ff127808 */ /* 0x000fe20004000000 */
[----:B------:R-:W-:Y:S08]  /*1c20*/  BRA `(.L_x_9) ;  /* 0x0000000800487947 */ /* 0x000ff00003800000 */
.L_x_18:
[----:B------:R-:W2:Y:S01]  /*1c30*/  LDG.E.64 R4, desc[UR36][R4.64] ;  /* 0x0000002404047981 */ /* 0x000ea2000c1e1b00 */
[----:B------:R-:W-:Y:S01]  /*1c40*/  UMOV UR4, 0xf0000000 ;  /* 0xf000000000047882 */ /* 0x000fe20000000000 */
[----:B------:R-:W-:Y:S01]  /*1c50*/  UMOV UR5, 0x380fffff ;  /* 0x380fffff00057882 */ /* 0x000fe20000000000 */
[----:B--2---:R-:W0:Y:S01]  /*1c60*/  F2F.F32.F64 R18, R4 ;  /* 0x0000000400127310 */ /* 0x004e220000301000 */
[----:B------:R-:W-:-:S14]  /*1c70*/  DSETP.GEU.AND P0, PT, |R4|, UR4, PT ;  /* 0x0000000404007e2a */ /* 0x000fdc000bf0e200 */
[----:B0-----:R-:W-:Y:S01]  /*1c80*/  @!P0 FMUL R18, R18, 1.175494350822287508e-38 ;  /* 0x0080000012128820 */ /* 0x001fe20000400000 */
[----:B------:R-:W-:Y:S06]  /*1c90*/  BRA `(.L_x_9) ;  /* 0x00000008002c7947 */ /* 0x000fec0003800000 */
.L_x_17:
[----:B------:R-:W-:-:S09]  /*1ca0*/  UISETP.NE.AND UP0, UPT, UR4, 0xf, UPT ;  /* 0x0000000f0400788c */ /* 0x000fd2000bf05270 */
[----:B------:R-:W-:Y:S05]  /*1cb0*/  BRA.U !UP0, `(.L_x_19) ;  /* 0x0000000108907547 */ /* 0x000fea000b800000 */
[----:B------:R-:W-:-:S09]  /*1cc0*/  UISETP.NE.AND UP0, UPT, UR4, 0x17, UPT ;  /* 0x000000170400788c */ /* 0x000fd2000bf05270 */
[----:B------:R-:W-:Y:S05]  /*1cd0*/  BRA.U !UP0, `(.L_x_20) ;  /* 0x0000000108547547 */ /* 0x000fea000b800000 */
[----:B------:R-:W-:-:S09]  /*1ce0*/  UISETP.NE.AND UP0, UPT, UR4, 0x18, UPT ;  /* 0x000000180400788c */ /* 0x000fd2000bf05270 */
[----:B------:R-:W-:Y:S05]  /*1cf0*/  BRA.U UP0, `(.L_x_8) ;  /* 0x0000000500987547 */ /* 0x000fea000b800000 */
[----:B------:R-:W2:Y:S01]  /*1d00*/  LDG.E.U8 R18, desc[UR36][R4.64] ;  /* 0x0000002404127981 */ /* 0x000ea2000c1e1100 */
[----:B------:R-:W-:Y:S01]  /*1d10*/  MOV R6, 0x1f ;  /* 0x0000001f00067802 */ /* 0x000fe20000000f00 */
[----:B--2---:R-:W-:-:S05]  /*1d20*/  IMAD.SHL.U32 R18, R18, 0x1000000, RZ ;  /* 0x0100000012127824 */ /* 0x004fca00078e00ff */
[C---:B------:R-:W-:Y:S02]  /*1d30*/  LOP3.LUT R0, R18.reuse, 0x7f000000, RZ, 0xc0, !PT ;  /* 0x7f00000012007812 */ /* 0x040fe400078ec0ff */
[----:B------:R-:W-:Y:S02]  /*1d40*/  LOP3.LUT P0, RZ, R18, 0x7f000000, RZ, 0xc0, !PT ;  /* 0x7f00000012ff7812 */ /* 0x000fe4000780c0ff */
[----:B------:R-:W0:Y:S02]  /*1d50*/  FLO.U32 R3, R0 ;  /* 0x0000000000037300 */ /* 0x000e2400000e0000 */
[----:B0-----:R-:W-:-:S05]  /*1d60*/  IMAD.MOV R3, RZ, RZ, -R3 ;  /* 0x000000ffff037224 */ /* 0x001fca00078e0a03 */
[----:B------:R-:W-:-:S04]  /*1d70*/  VIADDMNMX.U32 R3, R3, R6, 0x4, !PT ;  /* 0x0000000403037446 */ /* 0x000fc80007800006 */
[----:B------:R-:W-:-:S04]  /*1d80*/  IADD3 R3, PT, PT, R3, -0x4, RZ ;  /* 0xfffffffc03037810 */ /* 0x000fc80007ffe0ff */
[C---:B------:R-:W-:Y:S01]  /*1d90*/  SHF.L.U32 R6, R0.reuse, R3, RZ ;  /* 0x0000000300067219 */ /* 0x040fe200000006ff */
[----:B------:R-:W-:Y:S01]  /*1da0*/  IMAD.SHL.U32 R7, R3, 0x800000, RZ ;  /* 0x0080000003077824 */ /* 0x000fe200078e00ff */
[----:B------:R-:W-:-:S04]  /*1db0*/  IADD3 R3, PT, PT, R0, 0x1000000, RZ ;  /* 0x0100000000037810 */ /* 0x000fc80007ffe0ff */
[----:B------:R-:W-:Y:S02]  /*1dc0*/  LEA.HI R6, R6, -R7, RZ, 0x1c ;  /* 0x8000000706067211 */ /* 0x000fe400078fe0ff */
[----:B------:R-:W-:-:S03]  /*1dd0*/  SHF.R.S32.HI R3, RZ, 0x8, R3 ;  /* 0x00000008ff037819 */ /* 0x000fc60000011403 */
[----:B------:R-:W-:-:S05]  /*1de0*/  VIADD R6, R6, 0x3c000000 ;  /* 0x3c00000006067836 */ /* 0x000fca0000000000 */
[----:B------:R-:W-:-:S04]  /*1df0*/  LOP3.LUT R3, R6, 0x7f800000, R3, 0xf8, !PT ;  /* 0x7f80000006037812 */ /* 0x000fc800078ef803 */
[----:B------:R-:W-:-:S04]  /*1e00*/  SEL R3, R3, RZ, P0 ;  /* 0x000000ff03037207 */ /* 0x000fc80000000000 */
[----:B------:R-:W-:Y:S01]  /*1e10*/  LOP3.LUT R18, R3, 0x80000000, R18, 0xf8, !PT ;  /* 0x8000000003127812 */ /* 0x000fe200078ef812 */
[----:B------:R-:W-:Y:S06]  /*1e20*/  BRA `(.L_x_9) ;  /* 0x0000000400c87947 */ /* 0x000fec0003800000 */
.L_x_20:
[----:B------:R-:W2:Y:S02]  /*1e30*/  LDG.E.U8 R4, desc[UR36][R4.64] ;  /* 0x0000002404047981 */ /* 0x000ea4000c1e1100 */
[C---:B--2---:R-:W-:Y:S01]  /*1e40*/  SHF.L.U32 R3, R4.reuse, 0x19, RZ ;  /* 0x0000001904037819 */ /* 0x044fe200000006ff */
[----:B------:R-:W-:-:S03]  /*1e50*/  IMAD.SHL.U32 R6, R4, 0x100, RZ ;  /* 0x0000010004067824 */ /* 0x000fc600078e00ff */
[----:B------:R-:W-:-:S13]  /*1e60*/  ISETP.GT.U32.AND P0, PT, R3, 0x7ffffff, PT ;  /* 0x07ffffff0300780c */ /* 0x000fda0003f04070 */
[----:B------:R-:W-:Y:S02]  /*1e70*/  @!P0 LOP3.LUT R0, R6, 0x7f00, RZ, 0xc0, !PT ;  /* 0x00007f0006008812 */ /* 0x000fe400078ec0ff */
[----:B------:R-:W-:Y:S02]  /*1e80*/  @P0 LEA.HI R3, R3, 0x70000000, RZ, 0x1c ;  /* 0x7000000003030811 */ /* 0x000fe400078fe0ff */
[----:B------:R-:W-:Y:S02]  /*1e90*/  @!P0 LOP3.LUT R0, R0, 0x3f000000, RZ, 0xfc, !PT ;  /* 0x3f00000000008812 */ /* 0x000fe400078efcff */
[----:B------:R-:W-:-:S03]  /*1ea0*/  PRMT R6, R6, 0x9910, RZ ;  /* 0x0000991006067816 */ /* 0x000fc600000000ff */
[----:B------:R-:W-:Y:S01]  /*1eb0*/  @!P0 FADD.FTZ R0, R0, -0.5 ;  /* 0xbf00000000008421 */ /* 0x000fe20000010000 */
[----:B------:R-:W-:Y:S01]  /*1ec0*/  @P0 FMUL.FTZ R0, R3, 1.9259299443872358531e-34 ;  /* 0x0780000003000820 */ /* 0x000fe20000410000 */
[----:B------:R-:W-:-:S04]  /*1ed0*/  MOV R3, R6 ;  /* 0x0000000600037202 */ /* 0x000fc80000000f00 */
[----:B------:R-:W-:Y:S01]  /*1ee0*/  LOP3.LUT R18, R0, 0x80000000, R3, 0xf8, !PT ;  /* 0x8000000000127812 */ /* 0x000fe200078ef803 */
[----:B------:R-:W-:Y:S06]  /*1ef0*/  BRA `(.L_x_9) ;  /* 0x0000000400947947 */ /* 0x000fec0003800000 */
.L_x_19:
[----:B------:R-:W2:Y:S02]  /*1f00*/  LDG.E.U16 R4, desc[UR36][R4.64] ;  /* 0x0000002404047981 */ /* 0x000ea4000c1e1500 */
[----:B--2---:R-:W-:Y:S01]  /*1f10*/  IMAD.U32 R18, R4, 0x10000, RZ ;  /* 0x0001000004127824 */ /* 0x004fe200078e00ff */
[----:B------:R-:W-:Y:S06]  /*1f20*/  BRA `(.L_x_9) ;  /* 0x0000000400887947 */ /* 0x000fec0003800000 */
.L_x_16:
[----:B------:R-:W-:-:S09]  /*1f30*/  UISETP.GT.AND UP0, UPT, UR4, 0x1b, UPT ;  /* 0x0000001b0400788c */ /* 0x000fd2000bf04270 */
[----:B------:R-:W-:Y:S05]  /*1f40*/  BRA.U UP0, `(.L_x_21) ;  /* 0x0000000100ec7547 */ /* 0x000fea000b800000 */
[----:B------:R-:W-:-:S09]  /*1f50*/  UISETP.NE.AND UP0, UPT, UR4, 0x19, UPT ;  /* 0x000000190400788c */ /* 0x000fd2000bf05270 */
[----:B------:R-:W-:Y:S05]  /*1f60*/  BRA.U !UP0, `(.L_x_22) ;  /* 0x0000000108807547 */ /* 0x000fea000b800000 */
[----:B------:R-:W-:-:S09]  /*1f70*/  UISETP.NE.AND UP0, UPT, UR4, 0x1a, UPT ;  /* 0x0000001a0400788c */ /* 0x000fd2000bf05270 */
[----:B------:R-:W-:Y:S05]  /*1f80*/  BRA.U !UP0, `(.L_x_23) ;  /* 0x0000000108147547 */ /* 0x000fea000b800000 */
[----:B------:R-:W-:-:S09]  /*1f90*/  UISETP.NE.AND UP0, UPT, UR4, 0x1b, UPT ;  /* 0x0000001b0400788c */ /* 0x000fd2000bf05270 */
[----:B------:R-:W-:Y:S05]  /*1fa0*/  BRA.U UP0, `(.L_x_8) ;  /* 0x0000000100ec7547 */ /* 0x000fea000b800000 */
[----:B------:R-:W2:Y:S02]  /*1fb0*/  LDG.E.U16 R4, desc[UR36][R4.64] ;  /* 0x0000002404047981 */ /* 0x000ea4000c1e1500 */
[----:B--2---:R-:W-:Y:S01]  /*1fc0*/  I2FP.F32.U32 R18, R4 ;  /* 0x0000000400127245 */ /* 0x004fe20000201000 */
[----:B------:R-:W-:Y:S06]  /*1fd0*/  BRA `(.L_x_9) ;  /* 0x00000004005c7947 */ /* 0x000fec0003800000 */
.L_x_23:
[----:B------:R-:W2:Y:S01]  /*1fe0*/  LDG.E.U8 R4, desc[UR36][R4.64] ;  /* 0x0000002404047981 */ /* 0x000ea2000c1e1100 */
[----:B------:R-:W-:Y:S01]  /*1ff0*/  HFMA2 R18, -RZ, RZ, 0, 0 ;  /* 0x00000000ff127431 */ /* 0x000fe200000001ff */
[----:B--2---:R-:W-:-:S13]  /*2000*/  ISETP.NE.AND P0, PT, R4, RZ, PT ;  /* 0x000000ff0400720c */ /* 0x004fda0003f05270 */
[----:B------:R-:W-:Y:S05]  /*2010*/  @!P0 BRA `(.L_x_9) ;  /* 0x00000004004c8947 */ /* 0x000fea0003800000 */
[----:B------:R-:W-:-:S13]  /*2020*/  ISETP.NE.AND P0, PT, R4, 0x80, PT ;  /* 0x000000800400780c */ /* 0x000fda0003f05270 */
[----:B------:R-:W-:Y:S01]  /*2030*/  @!P0 IMAD.MOV.U32 R18, RZ, RZ, 0x7f800001 ;  /* 0x7f800001ff128424 */ /* 0x000fe200078e00ff */
[----:B------:R-:W-:Y:S06]  /*2040*/  @!P0 BRA `(.L_x_9) ;  /* 0x0000000400408947 */ /* 0x000fec0003800000 */
[--C-:B------:R-:W-:Y:S01]  /*2050*/  SHF.R.U32.HI R0, RZ, 0x3, R4.reuse ;  /* 0x00000003ff007819 */ /* 0x100fe20000011604 */
[----:B------:R-:W-:Y:S03]  /*2060*/  BSSY.RECONVERGENT B0, `(.L_x_24) ;  /* 0x000000c000007945 */ /* 0x000fe60003800200 */
[----:B------:R-:W-:Y:S02]  /*2070*/  LOP3.LUT P0, R3, R0, 0xf, RZ, 0xc0, !PT ;  /* 0x0000000f00037812 */ /* 0x000fe4000780c0ff */
[----:B------:R-:W-:-:S04]  /*2080*/  SHF.R.U32.HI R0, RZ, 0x7, R4 ;  /* 0x00000007ff007819 */ /* 0x000fc80000011604 */
[----:B------:R-:W-:Y:S02]  /*2090*/  SHF.L.U32 R7, R0, 0x1f, RZ ;  /* 0x0000001f00077819 */ /* 0x000fe400000006ff */
[----:B------:R-:W-:-:S05]  /*20a0*/  LOP3.LUT R0, R4, 0x7, RZ, 0xc0, !PT ;  /* 0x0000000704007812 */ /* 0x000fca00078ec0ff */
[----:B------:R-:W-:Y:S05]  /*20b0*/  @P0 BRA `(.L_x_25) ;  /* 0x0000000000180947 */ /* 0x000fea0003800000 */
[----:B------:R-:W0:Y:S02]  /*20c0*/  FLO.U32 R4, R0 ;  /* 0x0000000000047300 */ /* 0x000e2400000e0000 */
[----:B0-----:R-:W-:-:S04]  /*20d0*/  IADD3 R4, PT, PT, -R4, 0x1f, RZ ;  /* 0x0000001f04047810 */ /* 0x001fc80007ffe1ff */
[----:B------:R-:W-:Y:S01]  /*20e0*/  IADD3 R3, PT, PT, R3, 0x1d, -R4 ;  /* 0x0000001d03037810 */ /* 0x000fe20007ffe804 */
[----:B------:R-:W-:-:S05]  /*20f0*/  VIADD R5, R4, 0xffffffe4 ;  /* 0xffffffe404057836 */ /* 0x000fca0000000000 */
[----:B------:R-:W-:-:S04]  /*2100*/  SHF.L.U32 R5, R0, R5, RZ ;  /* 0x0000000500057219 */ /* 0x000fc800000006ff */
[----:B------:R-:W-:-:S07]  /*2110*/  LOP3.LUT R0, R5, 0x7, RZ, 0xc0, !PT ;  /* 0x0000000705007812 */ /* 0x000fce00078ec0ff */
.L_x_25:
[----:B------:R-:W-:Y:S05]  /*2120*/  BSYNC.RECONVERGENT B0 ;  /* 0x0000000000007941 */ /* 0x000fea0003800200 */
.L_x_24:
[----:B------:R-:W-:Y:S02]  /*2130*/  SHF.L.U32 R0, R0, 0x14, RZ ;  /* 0x0000001400007819 */ /* 0x000fe400000006ff */
[----:B------:R-:W-:-:S04]  /*2140*/  LEA R3, R3, 0x3b800000, 0x17 ;  /* 0x3b80000003037811 */ /* 0x000fc800078eb8ff */
[----:B------:R-:W-:Y:S01]  /*2150*/  LOP3.LUT R18, R3, R0, R7, 0xfe, !PT ;  /* 0x0000000003127212 */ /* 0x000fe200078efe07 */
[----:B------:R-:W-:Y:S06]  /*2160*/  BRA `(.L_x_9) ;  /* 0x0000000000f87947 */ /* 0x000fec0003800000 */
.L_x_22:
[----:B------:R-:W2:Y:S01]  /*2170*/  LDG.E.U8 R4, desc[UR36][R4.64] ;  /* 0x0000002404047981 */ /* 0x000ea2000c1e1100 */
[----:B------:R-:W-:Y:S01]  /*2180*/  IMAD.MOV.U32 R18, RZ, RZ, RZ ;  /* 0x000000ffff127224 */ /* 0x000fe200078e00ff */
[----:B--2---:R-:W-:-:S13]  /*2190*/  ISETP.NE.AND P0, PT, R4, RZ, PT ;  /* 0x000000ff0400720c */ /* 0x004fda0003f05270 */
[----:B------:R-:W-:Y:S05]  /*21a0*/  @!P0 BRA `(.L_x_9) ;  /* 0x0000000000e88947 */ /* 0x000fea0003800000 */
[----:B------:R-:W-:-:S13]  /*21b0*/  ISETP.NE.AND P0, PT, R4, 0x80, PT ;  /* 0x000000800400780c */ /* 0x000fda0003f05270 */
[----:B------:R-:W-:Y:S01]  /*21c0*/  @!P0 MOV R18, 0x7f800001 ;  /* 0x7f80000100128802 */ /* 0x000fe20000000f00 */
[----:B------:R-:W-:Y:S06]  /*21d0*/  @!P0 BRA `(.L_x_9) ;  /* 0x0000000000dc8947 */ /* 0x000fec0003800000 */
[--C-:B------:R-:W-:Y:S01]  /*21e0*/  SHF.R.U32.HI R0, RZ, 0x2, R4.reuse ;  /* 0x00000002ff007819 */ /* 0x100fe20000011604 */
[----:B------:R-:W-:Y:S03]  /*21f0*/  BSSY.RECONVERGENT B0, `(.L_x_26) ;  /* 0x000000c000007945 */ /* 0x000fe60003800200 */
[----:B------:R-:W-:Y:S02]  /*2200*/  LOP3.LUT P0, R3, R0, 0x1f, RZ, 0xc0, !PT ;  /* 0x0000001f00037812 */ /* 0x000fe4000780c0ff */
[----:B------:R-:W-:-:S05]  /*2210*/  SHF.R.U32.HI R0, RZ, 0x7, R4 ;  /* 0x00000007ff007819 */ /* 0x000fca0000011604 */
[----:B------:R-:W-:Y:S01]  /*2220*/  IMAD.U32 R7, R0, -0x80000000, RZ ;  /* 0x8000000000077824 */ /* 0x000fe200078e00ff */
[----:B------:R-:W-:-:S05]  /*2230*/  LOP3.LUT R0, R4, 0x3, RZ, 0xc0, !PT ;  /* 0x0000000304007812 */ /* 0x000fca00078ec0ff */
[----:B------:R-:W-:Y:S05]  /*2240*/  @P0 BRA `(.L_x_27) ;  /* 0x0000000000180947 */ /* 0x000fea0003800000 */
[----:B------:R-:W0:Y:S02]  /*2250*/  FLO.U32 R4, R0 ;  /* 0x0000000000047300 */ /* 0x000e2400000e0000 */
[----:B0-----:R-:W-:-:S04]  /*2260*/  IADD3 R4, PT, PT, -R4, 0x1f, RZ ;  /* 0x0000001f04047810 */ /* 0x001fc80007ffe1ff */
[----:B------:R-:W-:Y:S02]  /*2270*/  IADD3 R5, PT, PT, R4, -0x1d, RZ ;  /* 0xffffffe304057810 */ /* 0x000fe40007ffe0ff */
[----:B------:R-:W-:Y:S02]  /*2280*/  IADD3 R3, PT, PT, R3, 0x1e, -R4 ;  /* 0x0000001e03037810 */ /* 0x000fe40007ffe804 */
[----:B------:R-:W-:-:S04]  /*2290*/  SHF.L.U32 R5, R0, R5, RZ ;  /* 0x0000000500057219 */ /* 0x000fc800000006ff */
[----:B------:R-:W-:-:S07]  /*22a0*/  LOP3.LUT R0, R5, 0x3, RZ, 0xc0, !PT ;  /* 0x0000000305007812 */ /* 0x000fce00078ec0ff */
.L_x_27:
[----:B------:R-:W-:Y:S05]  /*22b0*/  BSYNC.RECONVERGENT B0 ;  /* 0x0000000000007941 */ /* 0x000fea0003800200 */
.L_x_26:
[----:B------:R-:W-:Y:S01]  /*22c0*/  IMAD.SHL.U32 R0, R0, 0x200000, RZ ;  /* 0x0020000000007824 */ /* 0x000fe200078e00ff */
[----:B------:R-:W-:-:S04]  /*22d0*/  LEA R3, R3, 0x37800000, 0x17 ;  /* 0x3780000003037811 */ /* 0x000fc800078eb8ff */
[----:B------:R-:W-:Y:S01]  /*22e0*/  LOP3.LUT R18, R3, R0, R7, 0xfe, !PT ;  /* 0x0000000003127212 */ /* 0x000fe200078efe07 */
[----:B------:R-:W-:Y:S06]  /*22f0*/  BRA `(.L_x_9) ;  /* 0x0000000000947947 */ /* 0x000fec0003800000 */
.L_x_21:
[----:B------:R-:W-:-:S09]  /*2300*/  UISETP.NE.AND UP0, UPT, UR4, 0x1c, UPT ;  /* 0x0000001c0400788c */ /* 0x000fd2000bf05270 */
[----:B------:R-:W-:Y:S05]  /*2310*/  BRA.U !UP0, `(.L_x_28) ;  /* 0x0000000108847547 */ /* 0x000fea000b800000 */
[----:B------:R-:W-:-:S09]  /*2320*/  UISETP.NE.AND UP0, UPT, UR4, 0x1d, UPT ;  /* 0x0000001d0400788c */ /* 0x000fd2000bf05270 */
[----:B------:R-:W-:Y:S05]  /*2330*/  BRA.U !UP0, `(.L_x_29) ;  /* 0x0000000108707547 */ /* 0x000fea000b800000 */
[----:B------:R-:W-:-:S09]  /*2340*/  UISETP.NE.AND UP0, UPT, UR4, 0x2c, UPT ;  /* 0x0000002c0400788c */ /* 0x000fd2000bf05270 */
[----:B------:R-:W-:Y:S05]  /*2350*/  BRA.U !UP0, `(.L_x_30) ;  /* 0x0000000108487547 */ /* 0x000fea000b800000 */
.L_x_8:
[----:B------:R-:W-:Y:S01]  /*2360*/  MOV R0, 0x0 ;  /* 0x0000000000007802 */ /* 0x000fe20000000f00 */
[----:B------:R-:W0:Y:S01]  /*2370*/  LDCU.64 UR4, c[0x4][0x108] ;  /* 0x01002100ff0477ac */ /* 0x000e220008000a00 */
[----:B------:R-:W-:Y:S02]  /*2380*/  HFMA2 R8, -RZ, RZ, 0, 4.64916229248046875e-06 ;  /* 0x0000004eff087431 */ /* 0x000fe400000001ff */
[----:B------:R-:W-:Y:S01]  /*2390*/  IMAD.MOV.U32 R12, RZ, RZ, 0x1 ;  /* 0x00000001ff0c7424 */ /* 0x000fe200078e00ff */
[----:B------:R1:W2:Y:S01]  /*23a0*/  LDC.64 R14, c[0x4][R0] ;  /* 0x01000000000e7b82 */ /* 0x0002a20000000a00 */
[----:B------:R-:W3:Y:S01]  /*23b0*/  LDCU.64 UR6, c[0x4][0x110] ;  /* 0x01002200ff0677ac */ /* 0x000ee20008000a00 */
[----:B------:R-:W-:Y:S01]  /*23c0*/  MOV R13, RZ ;  /* 0x000000ff000d7202 */ /* 0x000fe20000000f00 */
[----:B------:R-:W4:Y:S01]  /*23d0*/  LDCU.64 UR8, c[0x4][0x18] ;  /* 0x01000300ff0877ac */ /* 0x000f220008000a00 */
[----:B0-----:R-:W-:Y:S01]  /*23e0*/  MOV R4, UR4 ;  /* 0x0000000400047c02 */ /* 0x001fe20008000f00 */
[----:B------:R-:W-:Y:S01]  /*23f0*/  IMAD.U32 R5, RZ, RZ, UR5 ;  /* 0x00000005ff057e24 */ /* 0x000fe2000f8e00ff */
[----:B---3--:R-:W-:Y:S01]  /*2400*/  MOV R6, UR6 ;  /* 0x0000000600067c02 */ /* 0x008fe20008000f00 */
[----:B------:R-:W-:Y:S01]  /*2410*/  IMAD.U32 R7, RZ, RZ, UR7 ;  /* 0x00000007ff077e24 */ /* 0x000fe2000f8e00ff */
[----:B----4-:R-:W-:Y:S01]  /*2420*/  MOV R10, UR8 ;  /* 0x00000008000a7c02 */ /* 0x010fe20008000f00 */
[----:B-1----:R-:W-:-:S07]  /*2430*/  IMAD.U32 R11, RZ, RZ, UR9 ;  /* 0x00000009ff0b7e24 */ /* 0x002fce000f8e00ff */
[----:B------:R-:W-:-:S07]  /*2440*/  LEPC R20, `(.L_x_31) ;  /* 0x000000001014794e */ /* 0x000fce0000000000 */
[----:B--2---:R-:W-:Y:S05]  /*2450*/  CALL.ABS.NOINC R14 ;  /* 0x000000000e007343 */ /* 0x004fea0003c00000 */
.L_x_31:
[----:B------:R-:W-:Y:S01]  /*2460*/  IMAD.MOV.U32 R18, RZ, RZ, RZ ;  /* 0x000000ffff127224 */ /* 0x000fe200078e00ff */
[----:B------:R-:W-:Y:S06]  /*2470*/  BRA `(.L_x_9) ;  /* 0x0000000000347947 */ /* 0x000fec0003800000 */
.L_x_30:
[----:B------:R-:W2:Y:S01]  /*2480*/  LDG.E.U8 R4, desc[UR36][R4.64] ;  /* 0x0000002404047981 */ /* 0x000ea2000c1e1100 */
[----:B------:R-:W-:Y:S01]  /*2490*/  HFMA2 R18, -RZ, RZ, 3.814697265625e-06, 0 ;  /* 0x00400000ff127431 */ /* 0x000fe200000001ff */
[----:B--2---:R-:W-:-:S13]  /*24a0*/  ISETP.NE.AND P0, PT, R4, RZ, PT ;  /* 0x000000ff0400720c */ /* 0x004fda0003f05270 */
[----:B------:R-:W-:Y:S05]  /*24b0*/  @!P0 BRA `(.L_x_9) ;  /* 0x0000000000248947 */ /* 0x000fea0003800000 */
[----:B------:R-:W-:-:S13]  /*24c0*/  ISETP.NE.AND P0, PT, R4, 0xff, PT ;  /* 0x000000ff0400780c */ /* 0x000fda0003f05270 */
[----:B------:R-:W-:Y:S01]  /*24d0*/  @!P0 IMAD.MOV.U32 R18, RZ, RZ, 0x7f800001 ;  /* 0x7f800001ff128424 */ /* 0x000fe200078e00ff */
[----:B------:R-:W-:Y:S01]  /*24e0*/  @P0 SHF.L.U32 R18, R4, 0x17, RZ ;  /* 0x0000001704120819 */ /* 0x000fe200000006ff */
[----:B------:R-:W-:Y:S06]  /*24f0*/  BRA `(.L_x_9) ;  /* 0x0000000000147947 */ /* 0x000fec0003800000 */
.L_x_29:
[----:B------:R-:W2:Y:S02]  /*2500*/  LDG.E.64 R18, desc[UR36][R4.64] ;  /* 0x0000002404127981 */ /* 0x000ea4000c1e1b00 */
[----:B--2---:R0:W1:Y:S01]  /*2510*/  I2F.U64 R18, R18 ;  /* 0x0000001200127312 */ /* 0x0040620000301000 */
[----:B------:R-:W-:Y:S05]  /*2520*/  BRA `(.L_x_9) ;  /* 0x0000000000087947 */ /* 0x000fea0003800000 */
.L_x_28:
[----:B------:R-:W2:Y:S02]  /*2530*/  LDG.E R4, desc[UR36][R4.64] ;  /* 0x0000002404047981 */ /* 0x000ea4000c1e1900 */
[----:B--2---:R-:W-:-:S07]  /*2540*/  I2FP.F32.U32 R18, R4 ;  /* 0x0000000400127245 */ /* 0x004fce0000201000 */
.L_x_9:
[----:B------:R-:W-:Y:S05]  /*2550*/  BSYNC.RECONVERGENT B7 ;  /* 0x0000000000077941 */ /* 0x000fea0003800200 */
.L_x_3:
[----:B------:R-:W0:Y:S01]  /*2560*/  LDCU.64 UR6, c[0x0][0x5f8] ;  /* 0x0000bf00ff0677ac */ /* 0x000e220008000a00 */
[----:B------:R-:W-:Y:S01]  /*2570*/  BSSY.RECONVERGENT B7, `(.L_x_32) ;  /* 0x00000dd000077945 */ /* 0x000fe20003800200 */
[----:B------:R-:W-:-:S04]  /*2580*/  UPRMT UR4, UR39, 0x7773, URZ ;  /* 0x0000777327047896 */ /* 0x000fc800080000ff */
[----:B------:R-:W-:Y:S01]  /*2590*/  UISETP.GT.AND UP0, UPT, UR4, 0x9, UPT ;  /* 0x000000090400788c */ /* 0x000fe2000bf04270 */
[----:B0-23--:R-:W-:-:S05]  /*25a0*/  IADD3 R4, P0, PT, R16, UR6, RZ ;  /* 0x0000000610047c10 */ /* 0x00dfca000ff1e0ff */
[----:B------:R-:W-:-:S03]  /*25b0*/  IMAD.X R5, RZ, RZ, UR7, P0 ;  /* 0x00000007ff057e24 */ /* 0x000fc600080e06ff */
        /* <DEDUP_REMOVED lines=10> */
[----:B--2---:R0:W2:Y:S01]  /*2660*/  I2F.S16 R7, R4 ;  /* 0x0000000400077306 */ /* 0x0040a20000101400 */
[----:B------:R-:W-:Y:S05]  /*2670*/  BRA `(.L_x_38) ;  /* 0x0000000c00307947 */ /* 0x000fea0003800000 */
.L_x_36:
[----:B------:R-:W2:Y:S02]  /*2680*/  LDG.E.U8 R4, desc[UR36][R4.64] ;  /* 0x0000002404047981 */ /* 0x000ea4000c1e1100 */
[----:B--2---:R-:W-:Y:S01]  /*2690*/  I2FP.F32.U32 R7, R4 ;  /* 0x0000000400077245 */ /* 0x004fe20000201000 */
[----:B------:R-:W-:Y:S06]  /*26a0*/  BRA `(.L_x_38) ;  /* 0x0000000c00247947 */ /* 0x000fec0003800000 */
.L_x_35:
[----:B------:R-:W-:-:S09]  /*26b0*/  UISETP.NE.AND UP0, UPT, UR4, 0x2, UPT ;  /* 0x000000020400788c */ /* 0x000fd2000bf05270 */
[----:B------:R-:W-:Y:S05]  /*26c0*/  BRA.U !UP0, `(.L_x_39) ;  /* 0x0000000108287547 */ /* 0x000fea000b800000 */
[----:B------:R-:W-:-:S09]  /*26d0*/  UISETP.NE.AND UP0, UPT, UR4, 0x3, UPT ;  /* 0x000000030400788c */ /* 0x000fd2000bf05270 */
[----:B------:R-:W-:Y:S05]  /*26e0*/  BRA.U !UP0, `(.L_x_40) ;  /* 0x0000000108147547 */ /* 0x000fea000b800000 */
[----:B------:R-:W-:-:S09]  /*26f0*/  UISETP.NE.AND UP0, UPT, UR4, 0x4, UPT ;  /* 0x000000040400788c */ /* 0x000fd2000bf05270 */
[----:B------:R-:W-:Y:S05]  /*2700*/  BRA.U UP0, `(.L_x_37) ;  /* 0x0000000900907547 */ /* 0x000fea000b800000 */
[----:B------:R-:W2:Y:S02]  /*2710*/  LDG.E.64 R4, desc[UR36][R4.64] ;  /* 0x0000002404047981 */ /* 0x000ea4000c1e1b00 */
[----:B--2---:R0:W2:Y:S01]  /*2720*/  I2F.S64 R7, R4 ;  /* 0x0000000400077312 */ /* 0x0040a20000301400 */
[----:B------:R-:W-:Y:S05]  /*2730*/  BRA `(.L_x_38) ;  /* 0x0000000c00007947 */ /* 0x000fea0003800000 */
.L_x_40:
[----:B------:R-:W2:Y:S02]  /*2740*/  LDG.E R4, desc[UR36][R4.64] ;  /* 0x0000002404047981 */ /* 0x000ea4000c1e1900 */
[----:B--2---:R-:W-:Y:S01]  /*2750*/  I2FP.F32.S32 R7, R4 ;  /* 0x0000000400077245 */ /* 0x004fe20000201400 */
[----:B------:R-:W-:Y:S06]  /*2760*/  BRA `(.L_x_38) ;  /* 0x0000000800f47947 */ /* 0x000fec0003800000 */
.L_x_39:
[----:B------:R-:W2:Y:S02]  /*2770*/  LDG.E.U16 R4, desc[UR36][R4.64] ;  /* 0x0000002404047981 */ /* 0x000ea4000c1e1500 */
[----:B--2---:R0:W2:Y:S01]  /*2780*/  I2F.S16 R7, R4 ;  /* 0x0000000400077306 */ /* 0x0040a20000101400 */
[----:B------:R-:W-:Y:S05]  /*2790*/  BRA `(.L_x_38) ;  /* 0x0000000800e87947 */ /* 0x000fea0003800000 */
.L_x_34:
        /* <DEDUP_REMOVED lines=8> */
.L_x_42:
[----:B------:R-:W2:Y:S02]  /*2820*/  LDG.E.U16 R4, desc[UR36][R4.64] ;  /* 0x0000002404047981 */ /* 0x000ea4000c1e1500 */
[----:B--2---:R-:W-:Y:S01]  /*2830*/  HADD2.F32 R7, -RZ, R4.H0_H0 ;  /* 0x20000004ff077230 */ /* 0x004fe20000004100 */
[----:B------:R-:W-:Y:S06]  /*2840*/  BRA `(.L_x_38) ;  /* 0x0000000800bc7947 */ /* 0x000fec0003800000 */
.L_x_41:
        /* <DEDUP_REMOVED lines=8> */
.L_x_44:
[----:B------:R-:W2:Y:S02]  /*28d0*/  LDG.E.U16 R4, desc[UR36][R4.64] ;  /* 0x0000002404047981 */ /* 0x000ea4000c1e1500 */
[----:B--2---:R-:W-:Y:S01]  /*28e0*/  HADD2.F32 R7, -RZ, R4.H0_H0 ;  /* 0x20000004ff077230 */ /* 0x004fe20000004100 */
[----:B------:R-:W-:Y:S06]  /*28f0*/  BRA `(.L_x_38) ;  /* 0x0000000800907947 */ /* 0x000fec0003800000 */
.L_x_43:
[----:B------:R-:W2:Y:S01]  /*2900*/  LDG.E.64 R4, desc[UR36][R4.64] ;  /* 0x0000002404047981 */ /* 0x000ea2000c1e1b00 */
[----:B------:R-:W-:Y:S01]  /*2910*/  UMOV UR4, 0xf0000000 ;  /* 0xf000000000047882 */ /* 0x000fe20000000000 */
[----:B------:R-:W-:Y:S01]  /*2920*/  UMOV UR5, 0x380fffff ;  /* 0x380fffff00057882 */ /* 0x000fe20000000000 */
[----:B--2---:R-:W0:Y:S01]  /*2930*/  F2F.F32.F64 R7, R4 ;  /* 0x0000000400077310 */ /* 0x004e220000301000 */
[----:B------:R-:W-:-:S14]  /*2940*/  DSETP.GEU.AND P0, PT, |R4|, UR4, PT ;  /* 0x0000000404007e2a */ /* 0x000fdc000bf0e200 */
[----:B0-----:R-:W-:Y:S01]  /*2950*/  @!P0 FMUL R7, R7, 1.175494350822287508e-38 ;  /* 0x0080000007078820 */ /* 0x001fe20000400000 */
[----:B------:R-:W-:Y:S06]  /*2960*/  BRA `(.L_x_38) ;  /* 0x0000000800747947 */ /* 0x000fec0003800000 */
.L_x_33:
        /* <DEDUP_REMOVED lines=12> */
.L_x_47:
[----:B------:R-:W2:Y:S01]  /*2a30*/  LDG.E.64 R4, desc[UR36][R4.64] ;  /* 0x0000002404047981 */ /* 0x000ea2000c1e1b00 */
[----:B------:R-:W-:Y:S01]  /*2a40*/  UMOV UR4, 0xf0000000 ;  /* 0xf000000000047882 */ /* 0x000fe20000000000 */
[----:B------:R-:W-:Y:S01]  /*2a50*/  UMOV UR5, 0x380fffff ;  /* 0x380fffff00057882 */ /* 0x000fe20000000000 */
[----:B--2---:R-:W0:Y:S01]  /*2a60*/  F2F.F32.F64 R7, R4 ;  /* 0x0000000400077310 */ /* 0x004e220000301000 */
[----:B------:R-:W-:-:S14]  /*2a70*/  DSETP.GEU.AND P0, PT, |R4|, UR4, PT ;  /* 0x0000000404007e2a */ /* 0x000fdc000bf0e200 */
[----:B0-----:R-:W-:Y:S01]  /*2a80*/  @!P0 FMUL R7, R7, 1.175494350822287508e-38 ;  /* 0x0080000007078820 */ /* 0x001fe20000400000 */
[----:B------:R-:W-:Y:S06]  /*2a90*/  BRA `(.L_x_38) ;  /* 0x0000000800287947 */ /* 0x000fec0003800000 */
.L_x_46:
[----:B------:R-:W-:-:S09]  /*2aa0*/  UISETP.NE.AND UP0, UPT, UR4, 0xf, UPT ;  /* 0x0000000f0400788c */ /* 0x000fd2000bf05270 */
[----:B------:R-:W-:Y:S05]  /*2ab0*/  BRA.U !UP0, `(.L_x_48) ;  /* 0x00000001088c7547 */ /* 0x000fea000b800000 */
[----:B------:R-:W-:-:S09]  /*2ac0*/  UISETP.NE.AND UP0, UPT, UR4, 0x17, UPT ;  /* 0x000000170400788c */ /* 0x000fd2000bf05270 */
[----:B------:R-:W-:Y:S05]  /*2ad0*/  BRA.U !UP0, `(.L_x_49) ;  /* 0x0000000108547547 */ /* 0x000fea000b800000 */
[----:B------:R-:W-:-:S09]  /*2ae0*/  UISETP.NE.AND UP0, UPT, UR4, 0x18, UPT ;  /* 0x000000180400788c */ /* 0x000fd2000bf05270 */
[----:B------:R-:W-:Y:S05]  /*2af0*/  BRA.U UP0, `(.L_x_37) ;  /* 0x0000000500947547 */ /* 0x000fea000b800000 */
[----:B------:R-:W2:Y:S01]  /*2b00*/  LDG.E.U8 R7, desc[UR36][R4.64] ;  /* 0x0000002404077981 */ /* 0x000ea2000c1e1100 */
[----:B------:R-:W-:Y:S01]  /*2b10*/  IMAD.MOV.U32 R6, RZ, RZ, 0x1f ;  /* 0x0000001fff067424 */ /* 0x000fe200078e00ff */
[----:B--2---:R-:W-:-:S04]  /*2b20*/  SHF.L.U32 R7, R7, 0x18, RZ ;  /* 0x0000001807077819 */ /* 0x004fc800000006ff */
[C---:B------:R-:W-:Y:S02]  /*2b30*/  LOP3.LUT R0, R7.reuse, 0x7f000000, RZ, 0xc0, !PT ;  /* 0x7f00000007007812 */ /* 0x040fe400078ec0ff */
[----:B------:R-:W-:Y:S02]  /*2b40*/  LOP3.LUT P0, RZ, R7, 0x7f000000, RZ, 0xc0, !PT ;  /* 0x7f00000007ff7812 */ /* 0x000fe4000780c0ff */
[----:B------:R-:W0:Y:S02]  /*2b50*/  FLO.U32 R3, R0 ;  /* 0x0000000000037300 */ /* 0x000e2400000e0000 */
[----:B0-----:R-:W-:-:S04]  /*2b60*/  IADD3 R3, PT, PT, -R3, RZ, RZ ;  /* 0x000000ff03037210 */ /* 0x001fc80007ffe1ff */
[----:B------:R-:W-:-:S05]  /*2b70*/  VIADDMNMX.U32 R3, R3, R6, 0x4, !PT ;  /* 0x0000000403037446 */ /* 0x000fca0007800006 */
[----:B------:R-:W-:-:S05]  /*2b80*/  VIADD R3, R3, 0xfffffffc ;  /* 0xfffffffc03037836 */ /* 0x000fca0000000000 */
[C---:B------:R-:W-:Y:S02]  /*2b90*/  SHF.L.U32 R6, R0.reuse, R3, RZ ;  /* 0x0000000300067219 */ /* 0x040fe400000006ff */
[----:B------:R-:W-:Y:S01]  /*2ba0*/  SHF.L.U32 R9, R3, 0x17, RZ ;  /* 0x0000001703097819 */ /* 0x000fe200000006ff */
[----:B------:R-:W-:-:S03]  /*2bb0*/  VIADD R3, R0, 0x1000000 ;  /* 0x0100000000037836 */ /* 0x000fc60000000000 */
[----:B------:R-:W-:Y:S02]  /*2bc0*/  LEA.HI R6, R6, -R9, RZ, 0x1c ;  /* 0x8000000906067211 */ /* 0x000fe400078fe0ff */
[----:B------:R-:W-:Y:S02]  /*2bd0*/  SHF.R.S32.HI R3, RZ, 0x8, R3 ;  /* 0x00000008ff037819 */ /* 0x000fe40000011403 */
[----:B------:R-:W-:-:S04]  /*2be0*/  IADD3 R6, PT, PT, R6, 0x3c000000, RZ ;  /* 0x3c00000006067810 */ /* 0x000fc80007ffe0ff */
[----:B------:R-:W-:-:S04]  /*2bf0*/  LOP3.LUT R3, R6, 0x7f800000, R3, 0xf8, !PT ;  /* 0x7f80000006037812 */ /* 0x000fc800078ef803 */
[----:B------:R-:W-:-:S04]  /*2c00*/  SEL R0, R3, RZ, P0 ;  /* 0x000000ff03007207 */ /* 0x000fc80000000000 */
[----:B------:R-:W-:Y:S01]  /*2c10*/  LOP3.LUT R7, R0, 0x80000000, R7, 0xf8, !PT ;  /* 0x8000000000077812 */ /* 0x000fe200078ef807 */
[----:B------:R-:W-:Y:S06]  /*2c20*/  BRA `(.L_x_38) ;  /* 0x0000000400c47947 */ /* 0x000fec0003800000 */
.L_x_49:
[----:B------:R-:W2:Y:S02]  /*2c30*/  LDG.E.U8 R4, desc[UR36][R4.64] ;  /* 0x0000002404047981 */ /* 0x000ea4000c1e1100 */
[C---:B--2---:R-:W-:Y:S01]  /*2c40*/  IMAD.SHL.U32 R3, R4.reuse, 0x2000000, RZ ;  /* 0x0200000004037824 */ /* 0x044fe200078e00ff */
[----:B------:R-:W-:-:S04]  /*2c50*/  SHF.L.U32 R6, R4, 0x8, RZ ;  /* 0x0000000804067819 */ /* 0x000fc800000006ff */
[----:B------:R-:W-:Y:S02]  /*2c60*/  ISETP.GT.U32.AND P0, PT, R3, 0x7ffffff, PT ;  /* 0x07ffffff0300780c */ /* 0x000fe40003f04070 */
[----:B------:R-:W-:-:S11]  /*2c70*/  PRMT R7, R6, 0x9910, RZ ;  /* 0x0000991006077816 */ /* 0x000fd600000000ff */
[----:B------:R-:W-:Y:S02]  /*2c80*/  @!P0 LOP3.LUT R0, R6, 0x7f00, RZ, 0xc0, !PT ;  /* 0x00007f0006008812 */ /* 0x000fe400078ec0ff */
[----:B------:R-:W-:Y:S02]  /*2c90*/  @P0 LEA.HI R3, R3, 0x70000000, RZ, 0x1c ;  /* 0x7000000003030811 */ /* 0x000fe400078fe0ff */
[----:B------:R-:W-:-:S05]  /*2ca0*/  @!P0 LOP3.LUT R0, R0, 0x3f000000, RZ, 0xfc, !PT ;  /* 0x3f00000000008812 */ /* 0x000fca00078efcff */
[----:B------:R-:W-:Y:S01]  /*2cb0*/  @!P0 FADD.FTZ R0, R0, -0.5 ;  /* 0xbf00000000008421 */ /* 0x000fe20000010000 */
[----:B------:R-:W-:-:S05]  /*2cc0*/  @P0 FMUL.FTZ R0, R3, 1.9259299443872358531e-34 ;  /* 0x0780000003000820 */ /* 0x000fca0000410000 */
[----:B------:R-:W-:Y:S01]  /*2cd0*/  LOP3.LUT R7, R0, 0x80000000, R7, 0xf8, !PT ;  /* 0x8000000000077812 */ /* 0x000fe200078ef807 */
[----:B------:R-:W-:Y:S06]  /*2ce0*/  BRA `(.L_x_38) ;  /* 0x0000000400947947 */ /* 0x000fec0003800000 */
.L_x_48:
[----:B------:R-:W2:Y:S02]  /*2cf0*/  LDG.E.U16 R4, desc[UR36][R4.64] ;  /* 0x0000002404047981 */ /* 0x000ea4000c1e1500 */
[----:B--2---:R-:W-:Y:S01]  /*2d00*/  IMAD.U32 R7, R4, 0x10000, RZ ;  /* 0x0001000004077824 */ /* 0x004fe200078e00ff */
[----:B------:R-:W-:Y:S06]  /*2d10*/  BRA `(.L_x_38) ;  /* 0x0000000400887947 */ /* 0x000fec0003800000 */
.L_x_45:
        /* <DEDUP_REMOVED lines=11> */
.L_x_52:
[----:B------:R-:W2:Y:S01]  /*2dd0*/  LDG.E.U8 R4, desc[UR36][R4.64] ;  /* 0x0000002404047981 */ /* 0x000ea2000c1e1100 */
[----:B------:R-:W-:Y:S02]  /*2de0*/  MOV R7, RZ ;  /* 0x000000ff00077202 */ /* 0x000fe40000000f00 */
        /* <DEDUP_REMOVED lines=18> */
.L_x_54:
[----:B------:R-:W-:Y:S05]  /*2f10*/  BSYNC.RECONVERGENT B0 ;  /* 0x0000000000007941 */ /* 0x000fea0003800200 */
.L_x_53:
[----:B------:R-:W-:Y:S02]  /*2f20*/  SHF.L.U32 R0, R0, 0x14, RZ ;  /* 0x0000001400007819 */ /* 0x000fe400000006ff */
[----:B------:R-:W-:-:S04]  /*2f30*/  LEA R3, R3, 0x3b800000, 0x17 ;  /* 0x3b80000003037811 */ /* 0x000fc800078eb8ff */
[----:B------:R-:W-:Y:S01]  /*2f40*/  LOP3.LUT R7, R3, R0, R7, 0xfe, !PT ;  /* 0x0000000003077212 */ /* 0x000fe200078efe07 */
[----:B------:R-:W-:Y:S06]  /*2f50*/  BRA `(.L_x_38) ;  /* 0x0000000000f87947 */ /* 0x000fec0003800000 */
.L_x_51:
        /* <DEDUP_REMOVED lines=20> */
.L_x_56:
[----:B------:R-:W-:Y:S05]  /*30a0*/  BSYNC.RECONVERGENT B0 ;  /* 0x0000000000007941 */ /* 0x000fea0003800200 */
.L_x_55:
[----:B------:R-:W-:Y:S01]  /*30b0*/  IMAD.SHL.U32 R0, R0, 0x200000, RZ ;  /* 0x0020000000007824 */ /* 0x000fe200078e00ff */
[----:B------:R-:W-:-:S04]  /*30c0*/  LEA R3, R3, 0x37800000, 0x17 ;  /* 0x3780000003037811 */ /* 0x000fc800078eb8ff */
[----:B------:R-:W-:Y:S01]  /*30d0*/  LOP3.LUT R7, R3, R0, R7, 0xfe, !PT ;  /* 0x0000000003077212 */ /* 0x000fe200078efe07 */
[----:B------:R-:W-:Y:S06]  /*30e0*/  BRA `(.L_x_38) ;  /* 0x0000000000947947 */ /* 0x000fec0003800000 */
.L_x_50:
[----:B------:R-:W-:-:S09]  /*30f0*/  UISETP.NE.AND UP0, UPT, UR4, 0x1c, UPT ;  /* 0x0000001c0400788c */ /* 0x000fd2000bf05270 */
[----:B------:R-:W-:Y:S05]  /*3100*/  BRA.U !UP0, `(.L_x_57) ;  /* 0x0000000108847547 */ /* 0x000fea000b800000 */
[----:B------:R-:W-:-:S09]  /*3110*/  UISETP.NE.AND UP0, UPT, UR4, 0x1d, UPT ;  /* 0x0000001d0400788c */ /* 0x000fd2000bf05270 */
[----:B------:R-:W-:Y:S05]  /*3120*/  BRA.U !UP0, `(.L_x_58) ;  /* 0x0000000108707547 */ /* 0x000fea000b800000 */
[----:B------:R-:W-:-:S09]  /*3130*/  UISETP.NE.AND UP0, UPT, UR4, 0x2c, UPT ;  /* 0x0000002c0400788c */ /* 0x000fd2000bf05270 */
[----:B------:R-:W-:Y:S05]  /*3140*/  BRA.U !UP0, `(.L_x_59) ;  /* 0x0000000108487547 */ /* 0x000fea000b800000 */
.L_x_37:
[----:B------:R-:W-:Y:S01]  /*3150*/  MOV R0, 0x0 ;  /* 0x0000000000007802 */ /* 0x000fe20000000f00 */
[----:B------:R-:W0:Y:S01]  /*3160*/  LDCU.64 UR4, c[0x4][0x108] ;  /* 0x01002100ff0477ac */ /* 0x000e220008000a00 */
[----:B------:R-:W-:Y:S02]  /*3170*/  HFMA2 R8, -RZ, RZ, 0, 4.64916229248046875e-06 ;  /* 0x0000004eff087431 */ /* 0x000fe400000001ff */
[----:B------:R-:W-:Y:S01]  /*3180*/  IMAD.MOV.U32 R12, RZ, RZ, 0x1 ;  /* 0x00000001ff0c7424 */ /* 0x000fe200078e00ff */
[----:B------:R2:W3:Y:S01]  /*3190*/  LDC.64 R14, c[0x4][R0] ;  /* 0x01000000000e7b82 */ /* 0x0004e20000000a00 */
[----:B------:R-:W1:Y:S01]  /*31a0*/  LDCU.64 UR6, c[0x4][0x110] ;  /* 0x01002200ff0677ac */ /* 0x000e620008000a00 */
[----:B------:R-:W-:Y:S01]  /*31b0*/  MOV R13, RZ ;  /* 0x000000ff000d7202 */ /* 0x000fe20000000f00 */
[----:B------:R-:W4:Y:S01]  /*31c0*/  LDCU.64 UR8, c[0x4][0x18] ;  /* 0x01000300ff0877ac */ /* 0x000f220008000a00 */
[----:B0-----:R-:W-:Y:S01]  /*31d0*/  MOV R4, UR4 ;  /* 0x0000000400047c02 */ /* 0x001fe20008000f00 */
[----:B------:R-:W-:Y:S01]  /*31e0*/  IMAD.U32 R5, RZ, RZ, UR5 ;  /* 0x00000005ff057e24 */ /* 0x000fe2000f8e00ff */
[----:B-1----:R-:W-:Y:S01]  /*31f0*/  MOV R6, UR6 ;  /* 0x0000000600067c02 */ /* 0x002fe20008000f00 */
[----:B------:R-:W-:Y:S01]  /*3200*/  IMAD.U32 R7, RZ, RZ, UR7 ;  /* 0x00000007ff077e24 */ /* 0x000fe2000f8e00ff */
[----:B----4-:R-:W-:Y:S01]  /*3210*/  MOV R10, UR8 ;  /* 0x00000008000a7c02 */ /* 0x010fe20008000f00 */
[----:B--2---:R-:W-:-:S07]  /*3220*/  IMAD.U32 R11, RZ, RZ, UR9 ;  /* 0x00000009ff0b7e24 */ /* 0x004fce000f8e00ff */
[----:B------:R-:W-:-:S07]  /*3230*/  LEPC R20, `(.L_x_60) ;  /* 0x000000001014794e */ /* 0x000fce0000000000 */
[----:B---3-5:R-:W-:Y:S05]  /*3240*/  CALL.ABS.NOINC R14 ;  /* 0x000000000e007343 */ /* 0x028fea0003c00000 */
.L_x_60:
[----:B------:R-:W-:Y:S01]  /*3250*/  IMAD.MOV.U32 R7, RZ, RZ, RZ ;  /* 0x000000ffff077224 */ /* 0x000fe200078e00ff */
[----:B------:R-:W-:Y:S06]  /*3260*/  BRA `(.L_x_38) ;  /* 0x0000000000347947 */ /* 0x000fec0003800000 */
.L_x_59:
        /* <DEDUP_REMOVED lines=8> */
.L_x_58:
[----:B------:R-:W2:Y:S02]  /*32f0*/  LDG.E.64 R4, desc[UR36][R4.64] ;  /* 0x0000002404047981 */ /* 0x000ea4000c1e1b00 */
[----:B--2---:R0:W2:Y:S01]  /*3300*/  I2F.U64 R7, R4 ;  /* 0x0000000400077312 */ /* 0x0040a20000301000 */
[----:B------:R-:W-:Y:S05]  /*3310*/  BRA `(.L_x_38) ;  /* 0x0000000000087947 */ /* 0x000fea0003800000 */
.L_x_57:
[----:B------:R-:W2:Y:S02]  /*3320*/  LDG.E R4, desc[UR36][R4.64] ;  /* 0x0000002404047981 */ /* 0x000ea4000c1e1900 */
[----:B--2---:R-:W-:-:S07]  /*3330*/  I2FP.F32.U32 R7, R4 ;  /* 0x0000000400077245 */ /* 0x004fce0000201000 */
.L_x_38:
[----:B------:R-:W-:Y:S05]  /*3340*/  BSYNC.RECONVERGENT B7 ;  /* 0x0000000000077941 */ /* 0x000fea0003800200 */
.L_x_32:
[----:B------:R-:W-:-:S09]  /*3350*/  UISETP.NE.AND UP0, UPT, UR43, URZ, UPT ;  /* 0x000000ff2b00728c */ /* 0x000fd2000bf05270 */
[----:B------:R-:W-:Y:S05]  /*3360*/  BRA.U !UP0, `(.L_x_61) ;  /* 0x00000001081c7547 */ /* 0x000fea000b800000 */
[----:B------:R-:W-:Y:S01]  /*3370*/  BSSY.RECONVERGENT B1, `(.L_x_62) ;  /* 0x0000005000017945 */ /* 0x000fe20003800200 */
[----:B01-3-5:R-:W-:Y:S01]  /*3380*/  IMAD.MOV.U32 R5, RZ, RZ, R18 ;  /* 0x000000ffff057224 */ /* 0x02bfe200078e0012 */
[----:B--2---:R-:W-:Y:S02]  /*3390*/  MOV R4, R7 ;  /* 0x0000000700047202 */ /* 0x004fe40000000f00 */
[----:B------:R-:W-:-:S07]  /*33a0*/  MOV R8, 0x33c0 ;  /* 0x000033c000087802 */ /* 0x000fce0000000f00 */
[----:B----4-:R-:W-:Y:S05]  /*33b0*/  CALL.REL.NOINC `($_ZN2at6native18elementwise_kernelILi128ELi4EZNS0_15gpu_kernel_implIN48_GLOBAL__N__08322988_15_IGammaKernel_cu_cb51a28d10CalcIgammaIfEEEEvRNS_18TensorIteratorBaseERKT_EUliE_EEviT1_$_ZN46_INTERNAL_08322988_15_IGammaKernel_cu_cb51a28d48_GLOBAL__N__08322988_15_IGammaKernel_cu_cb51a28d12calc_igammacIfEET_S2_S2_) ;  /* 0x000001ec00347944 */ /* 0x010fea0003c00000 */
[----:B------:R-:W-:Y:S05]  /*33c0*/  BSYNC.RECONVERGENT B1 ;  /* 0x0000000000017941 */ /* 0x000fea0003800200 */
.L_x_62:
[----:B------:R-:W-:Y:S05]  /*33d0*/  BRA `(.L_x_63) ;  /* 0x0000000000147947 */ /* 0x000fea0003800000 */
.L_x_61:
[----:B------:R-:W-:Y:S01]  /*33e0*/  BSSY.RECONVERGENT B5, `(.L_x_63) ;  /* 0x0000004000057945 */ /* 0x000fe20003800200 */
[----:B-1---5:R-:W-:Y:S01]  /*33f0*/  IMAD.MOV.U32 R8, RZ, RZ, R18 ;  /* 0x000000ffff087224 */ /* 0x022fe200078e0012 */
[----:B------:R-:W-:-:S07]  /*3400*/  MOV R6, 0x3420 ;  /* 0x0000342000067802 */ /* 0x000fce0000000f00 */
[----:B0-234-:R-:W-:Y:S05]  /*3410*/  CALL.REL.NOINC `($_ZN2at6native18elementwise_kernelILi128ELi4EZNS0_15gpu_kernel_implIN48_GLOBAL__N__08322988_15_IGammaKernel_cu_cb51a28d10CalcIgammaIfEEEEvRNS_18TensorIteratorBaseERKT_EUliE_EEviT1_$_ZN46_INTERNAL_08322988_15_IGammaKernel_cu_cb51a28d48_GLOBAL__N__08322988_15_IGammaKernel_cu_cb51a28d11calc_igammaIfEET_S2_S2_) ;  /* 0x000000d000787944 */ /* 0x01dfea0003c00000 */
[----:B------:R-:W-:Y:S05]  /*3420*/  BSYNC.RECONVERGENT B5 ;  /* 0x0000000000057941 */ /* 0x000fea0003800200 */
.L_x_63:
[----:B------:R-:W0:Y:S01]  /*3430*/  LDCU.64 UR6, c[0x0][0x5e8] ;  /* 0x0000bd00ff0677ac */ /* 0x000e220008000a00 */
        /* <DEDUP_REMOVED lines=13> */
[----:B------:R-:W0:Y:S02]  /*3510*/  F2I.FTZ.TRUNC.NTZ R5, R4 ;  /* 0x0000000400057305 */ /* 0x000e24000021f100 */
[----:B0-----:R0:W-:Y:S01]  /*3520*/  STG.E.U8 desc[UR36][R2.64], R5 ;  /* 0x0000000502007986 */ /* 0x0011e2000c101124 */
[----:B------:R-:W-:Y:S05]  /*3530*/  BRA `(.L_x_69) ;  /* 0x0000000c003c7947 */ /* 0x000fea0003800000 */
.L_x_67:
[----:B------:R-:W0:Y:S02]  /*3540*/  F2I.S64.TRUNC R4, R4 ;  /* 0x0000000400047311 */ /* 0x000e24000020d900 */
[----:B0-----:R-:W-:-:S05]  /*3550*/  IMAD.MOV.U32 R7, RZ, RZ, R4 ;  /* 0x000000ffff077224 */ /* 0x001fca00078e0004 */
[----:B------:R0:W-:Y:S01]  /*3560*/  STG.E.U8 desc[UR36][R2.64], R7 ;  /* 0x0000000702007986 */ /* 0x0001e2000c101124 */
[----:B------:R-:W-:Y:S05]  /*3570*/  BRA `(.L_x_69) ;  /* 0x0000000c002c7947 */ /* 0x000fea0003800000 */
.L_x_66:
[----:B------:R-:W-:-:S09]  /*3580*/  UISETP.NE.AND UP0, UPT, UR4, 0x2, UPT ;  /* 0x000000020400788c */ /* 0x000fd2000bf05270 */
[----:B------:R-:W-:Y:S05]  /*3590*/  BRA.U !UP0, `(.L_x_70) ;  /* 0x0000000108287547 */ /* 0x000fea000b800000 */
[----:B------:R-:W-:-:S09]  /*35a0*/  UISETP.NE.AND UP0, UPT, UR4, 0x3, UPT ;  /* 0x000000030400788c */ /* 0x000fd2000bf05270 */
[----:B------:R-:W-:Y:S05]  /*35b0*/  BRA.U !UP0, `(.L_x_71) ;  /* 0x0000000108147547 */ /* 0x000fea000b800000 */
[----:B------:R-:W-:-:S09]  /*35c0*/  UISETP.NE.AND UP0, UPT, UR4, 0x4, UPT ;  /* 0x000000040400788c */ /* 0x000fd2000bf05270 */
[----:B------:R-:W-:Y:S05]  /*35d0*/  BRA.U UP0, `(.L_x_68) ;  /* 0x0000000900807547 */ /* 0x000fea000b800000 */
[----:B------:R-:W0:Y:S02]  /*35e0*/  F2I.S64.TRUNC R4, R4 ;  /* 0x0000000400047311 */ /* 0x000e24000020d900 */
[----:B0-----:R0:W-:Y:S01]  /*35f0*/  STG.E.64 desc[UR36][R2.64], R4 ;  /* 0x0000000402007986 */ /* 0x0011e2000c101b24 */
[----:B------:R-:W-:Y:S05]  /*3600*/  BRA `(.L_x_69) ;  /* 0x0000000c00087947 */ /* 0x000fea0003800000 */
.L_x_71:
[----:B------:R-:W0:Y:S02]  /*3610*/  F2I.FTZ.TRUNC.NTZ R5, R4 ;  /* 0x0000000400057305 */ /* 0x000e24000021f100 */
[----:B0-----:R0:W-:Y:S01]  /*3620*/  STG.E desc[UR36][R2.64], R5 ;  /* 0x0000000502007986 */ /* 0x0011e2000c101924 */
[----:B------:R-:W-:Y:S05]  /*3630*/  BRA `(.L_x_69) ;  /* 0x0000000800fc7947 */ /* 0x000fea0003800000 */
.L_x_70:
[----:B------:R-:W0:Y:S02]  /*3640*/  F2I.FTZ.TRUNC.NTZ R5, R4 ;  /* 0x0000000400057305 */ /* 0x000e24000021f100 */
[----:B0-----:R0:W-:Y:S01]  /*3650*/  STG.E.U16 desc[UR36][R2.64], R5 ;  /* 0x0000000502007986 */ /* 0x0011e2000c101524 */
[----:B------:R-:W-:Y:S05]  /*3660*/  BRA `(.L_x_69) ;  /* 0x0000000800f07947 */ /* 0x000fea0003800000 */
.L_x_65:
[----:B------:R-:W-:-:S09]  /*3670*/  UISETP.GT.AND UP0, UPT, UR4, 0x6, UPT ;  /* 0x000000060400788c */ /* 0x000fd2000bf04270 */
[----:B------:R-:W-:Y:S05]  /*3680*/  BRA.U UP0, `(.L_x_72) ;  /* 0x0000000100247547 */ /* 0x000fea000b800000 */
[----:B------:R-:W-:-:S09]  /*3690*/  UISETP.NE.AND UP0, UPT, UR4, 0x5, UPT ;  /* 0x000000050400788c */ /* 0x000fd2000bf05270 */
[----:B------:R-:W-:Y:S05]  /*36a0*/  BRA.U !UP0, `(.L_x_73) ;  /* 0x0000000108107547 */ /* 0x000fea000b800000 */
[----:B------:R-:W-:-:S09]  /*36b0*/  UISETP.NE.AND UP0, UPT, UR4, 0x6, UPT ;  /* 0x000000060400788c */ /* 0x000fd2000bf05270 */
[----:B------:R-:W-:Y:S05]  /*36c0*/  BRA.U UP0, `(.L_x_68) ;  /* 0x0000000900447547 */ /* 0x000fea000b800000 */
[----:B------:R1:W-:Y:S01]  /*36d0*/  STG.E desc[UR36][R2.64], R4 ;  /* 0x0000000402007986 */ /* 0x0003e2000c101924 */
[----:B------:R-:W-:Y:S05]  /*36e0*/  BRA `(.L_x_69) ;  /* 0x0000000800d07947 */ /* 0x000fea0003800000 */
.L_x_73:
[----:B------:R-:W-:-:S05]  /*36f0*/  F2FP.F16.F32.PACK_AB R4, RZ, R4 ;  /* 0x00000004ff04723e */ /* 0x000fca00000000ff */
[----:B------:R0:W-:Y:S01]  /*3700*/  STG.E.U16 desc[UR36][R2.64], R4 ;  /* 0x0000000402007986 */ /* 0x0001e2000c101524 */
[----:B------:R-:W-:Y:S05]  /*3710*/  BRA `(.L_x_69) ;  /* 0x0000000800c47947 */ /* 0x000fea0003800000 */
.L_x_72:
[----:B------:R-:W-:-:S09]  /*3720*/  UISETP.NE.AND UP0, UPT, UR4, 0x7, UPT ;  /* 0x000000070400788c */ /* 0x000fd2000bf05270 */
[----:B------:R-:W-:Y:S05]  /*3730*/  BRA.U !UP0, `(.L_x_74) ;  /* 0x00000001082c7547 */ /* 0x000fea000b800000 */
[----:B------:R-:W-:-:S09]  /*3740*/  UISETP.NE.AND UP0, UPT, UR4, 0x8, UPT ;  /* 0x000000080400788c */ /* 0x000fd2000bf05270 */
[----:B------:R-:W-:Y:S05]  /*3750*/  BRA.U !UP0, `(.L_x_75) ;  /* 0x0000000108147547 */ /* 0x000fea000b800000 */
[----:B------:R-:W-:-:S09]  /*3760*/  UISETP.NE.AND UP0, UPT, UR4, 0x9, UPT ;  /* 0x000000090400788c */ /* 0x000fd2000bf05270 */
[----:B------:R-:W-:Y:S05]  /*3770*/  BRA.U UP0, `(.L_x_68) ;  /* 0x0000000900187547 */ /* 0x000fea000b800000 */
[----:B------:R-:W-:-:S05]  /*3780*/  HFMA2 R5, -RZ, RZ, 0, 0 ;  /* 0x00000000ff057431 */ /* 0x000fca00000001ff */
[----:B------:R3:W-:Y:S01]  /*3790*/  STG.E.64 desc[UR36][R2.64], R4 ;  /* 0x0000000402007986 */ /* 0x0007e2000c101b24 */
[----:B------:R-:W-:Y:S05]  /*37a0*/  BRA `(.L_x_69) ;  /* 0x0000000800a07947 */ /* 0x000fea0003800000 */
.L_x_75:
[----:B------:R-:W-:-:S04]  /*37b0*/  F2FP.F16.F32.PACK_AB R5, RZ, R4 ;  /* 0x00000004ff05723e */ /* 0x000fc800000000ff */
[----:B------:R-:W-:-:S05]  /*37c0*/  PRMT R5, R5, 0x5410, RZ ;  /* 0x0000541005057816 */ /* 0x000fca00000000ff */
[----:B------:R2:W-:Y:S01]  /*37d0*/  STG.E desc[UR36][R2.64], R5 ;  /* 0x0000000502007986 */ /* 0x0005e2000c101924 */
[----:B------:R-:W-:Y:S05]  /*37e0*/  BRA `(.L_x_69) ;  /* 0x0000000800907947 */ /* 0x000fea0003800000 */
.L_x_74:
[----:B------:R-:W-:-:S06]  /*37f0*/  FMUL.FTZ R4, R4, 1 ;  /* 0x3f80000004047820 */ /* 0x000fcc0000410000 */
[----:B------:R-:W0:Y:S02]  /*3800*/  F2F.F64.F32 R4, R4 ;  /* 0x0000000400047310 */ /* 0x000e240000201800 */
[----:B0-----:R4:W-:Y:S01]  /*3810*/  STG.E.64 desc[UR36][R2.64], R4 ;  /* 0x0000000402007986 */ /* 0x0019e2000c101b24 */
[----:B------:R-:W-:Y:S05]  /*3820*/  BRA `(.L_x_69) ;  /* 0x0000000800807947 */ /* 0x000fea0003800000 */
.L_x_64:
        /* <DEDUP_REMOVED lines=8> */
[----:B------:R-:W-:-:S04]  /*38b0*/  FSETP.NEU.FTZ.AND P0, PT, R4, RZ, PT ;  /* 0x000000ff0400720b */ /* 0x000fc80003f1d000 */
[----:B------:R-:W-:-:S05]  /*38c0*/  SEL R5, RZ, 0x1, !P0 ;  /* 0x00000001ff057807 */ /* 0x000fca0004000000 */
[----:B------:R0:W-:Y:S01]  /*38d0*/  STG.E.U8 desc[UR36][R2.64], R5 ;  /* 0x0000000502007986 */ /* 0x0001e2000c101124 */
[----:B------:R-:W-:Y:S05]  /*38e0*/  BRA `(.L_x_69) ;  /* 0x0000000800507947 */ /* 0x000fea0003800000 */
.L_x_78:
[----:B------:R-:W-:Y:S01]  /*38f0*/  FMUL.FTZ R4, R4, 1 ;  /* 0x3f80000004047820 */ /* 0x000fe20000410000 */
[----:B------:R-:W-:-:S05]  /*3900*/  CS2R R6, SRZ ;  /* 0x0000000000067805 */ /* 0x000fca000001ff00 */
[----:B------:R-:W0:Y:S02]  /*3910*/  F2F.F64.F32 R4, R4 ;  /* 0x0000000400047310 */ /* 0x000e240000201800 */
[----:B0-----:R0:W-:Y:S01]  /*3920*/  STG.E.128 desc[UR36][R2.64], R4 ;  /* 0x0000000402007986 */ /* 0x0011e2000c101d24 */
[----:B------:R-:W-:Y:S05]  /*3930*/  BRA `(.L_x_69) ;  /* 0x00000008003c7947 */ /* 0x000fea0003800000 */
.L_x_77:
[----:B------:R-:W-:-:S09]  /*3940*/  UISETP.NE.AND UP0, UPT, UR4, 0xf, UPT ;  /* 0x0000000f0400788c */ /* 0x000fd2000bf05270 */
[----:B------:R-:W-:Y:S05]  /*3950*/  BRA.U !UP0, `(.L_x_79) ;  /* 0x0000000108987547 */ /* 0x000fea000b800000 */
[----:B------:R-:W-:-:S09]  /*3960*/  UISETP.NE.AND UP0, UPT, UR4, 0x17, UPT ;  /* 0x000000170400788c */ /* 0x000fd2000bf05270 */
[----:B------:R-:W-:Y:S05]  /*3970*/  BRA.U !UP0, `(.L_x_80) ;  /* 0x0000000108487547 */ /* 0x000fea000b800000 */
[----:B------:R-:W-:-:S09]  /*3980*/  UISETP.NE.AND UP0, UPT, UR4, 0x18, UPT ;  /* 0x000000180400788c */ /* 0x000fd2000bf05270 */
[----:B------:R-:W-:Y:S05]  /*3990*/  BRA.U UP0, `(.L_x_68) ;  /* 0x0000000500907547 */ /* 0x000fea000b800000 */
[----:B------:R-:W-:Y:S01]  /*39a0*/  LOP3.LUT R6, R4, 0x7fffffff, RZ, 0xc0, !PT ;  /* 0x7fffffff04067812 */ /* 0x000fe200078ec0ff */
[----:B------:R-:W-:Y:S01]  /*39b0*/  BSSY.RECONVERGENT B0, `(.L_x_81) ;  /* 0x000000b000007945 */ /* 0x000fe20003800200 */
[----:B------:R-:W-:Y:S01]  /*39c0*/  SHF.R.U32.HI R7, RZ, 0x18, R4 ;  /* 0x00000018ff077819 */ /* 0x000fe20000011604 */
[----:B------:R-:W-:Y:S01]  /*39d0*/  IMAD.MOV.U32 R0, RZ, RZ, 0x7f ;  /* 0x0000007fff007424 */ /* 0x000fe200078e00ff */
[----:B------:R-:W-:-:S13]  /*39e0*/  ISETP.GT.U32.AND P0, PT, R6, 0x43efffff, PT ;  /* 0x43efffff0600780c */ /* 0x000fda0003f04070 */
[----:B------:R-:W-:Y:S05]  /*39f0*/  @P0 BRA `(.L_x_82) ;  /* 0x0000000000180947 */ /* 0x000fea0003800000 */
[----:B------:R-:W-:-:S13]  /*3a00*/  ISETP.GT.U32.AND P0, PT, R6, 0x3c7fffff, PT ;  /* 0x3c7fffff0600780c */ /* 0x000fda0003f04070 */
[----:B------:R-:W-:-:S04]  /*3a10*/  @P0 SHF.R.U32.HI R0, RZ, 0x14, R4 ;  /* 0x00000014ff000819 */ /* 0x000fc80000011604 */
[----:B------:R-:W-:Y:S01]  /*3a20*/  @P0 LOP3.LUT R5, R0, 0x1, RZ, 0xc0, !PT ;  /* 0x0000000100050812 */ /* 0x000fe200078ec0ff */
[----:B------:R-:W-:-:S03]  /*3a30*/  @!P0 FADD.FTZ R0, R6, 16384 ;  /* 0x4680000006008421 */ /* 0x000fc60000010000 */
[----:B------:R-:W-:-:S04]  /*3a40*/  @P0 IADD3 R5, PT, PT, R4, 0x407ffff, R5 ;  /* 0x0407ffff04050810 */ /* 0x000fc80007ffe005 */
[----:B------:R-:W-:-:S07]  /*3a50*/  @P0 SHF.R.U32.HI R0, RZ, 0x14, R5 ;  /* 0x00000014ff000819 */ /* 0x000fce0000011605 */
.L_x_82:
[----:B------:R-:W-:Y:S05]  /*3a60*/  BSYNC.RECONVERGENT B0 ;  /* 0x0000000000007941 */ /* 0x000fea0003800200 */
.L_x_81:
[----:B------:R-:W-:-:S05]  /*3a70*/  LOP3.LUT R7, R0, 0x80, R7, 0xf8, !PT ;  /* 0x0000008000077812 */ /* 0x000fca00078ef807 */
[----:B------:R0:W-:Y:S01]  /*3a80*/  STG.E.U8 desc[UR36][R2.64], R7 ;  /* 0x0000000702007986 */ /* 0x0001e2000c101124 */
[----:B------:R-:W-:Y:S05]  /*3a90*/  BRA `(.L_x_69) ;  /* 0x0000000400e47947 */ /* 0x000fea0003800000 */
.L_x_80:
[----:B------:R-:W-:Y:S01]  /*3aa0*/  LOP3.LUT R6, R4, 0x7fffffff, RZ, 0xc0, !PT ;  /* 0x7fffffff04067812 */ /* 0x000fe200078ec0ff */
[----:B------:R-:W-:Y:S01]  /*3ab0*/  BSSY.RECONVERGENT B0, `(.L_x_83) ;  /* 0x000000d000007945 */ /* 0x000fe20003800200 */
[----:B------:R-:W-:Y:S02]  /*3ac0*/  SHF.R.U32.HI R7, RZ, 0x18, R4 ;  /* 0x00000018ff077819 */ /* 0x000fe40000011604 */
[----:B------:R-:W-:-:S13]  /*3ad0*/  ISETP.GE.U32.AND P1, PT, R6, 0x47800000, PT ;  /* 0x478000000600780c */ /* 0x000fda0003f26070 */
[----:B------:R-:W-:Y:S02]  /*3ae0*/  @P1 ISETP.GT.U32.AND P0, PT, R6, 0x7f800000, PT ;  /* 0x7f8000000600180c */ /* 0x000fe40003f04070 */
[----:B------:R-:W-:-:S04]  /*3af0*/  @P1 MOV R0, 0x7f ;  /* 0x0000007f00001802 */ /* 0x000fc80000000f00 */
[----:B------:R-:W-:Y:S01]  /*3b00*/  @P1 SEL R0, R0, 0x7c, P0 ;  /* 0x0000007c00001807 */ /* 0x000fe20000000000 */
[----:B------:R-:W-:Y:S06]  /*3b10*/  @P1 BRA `(.L_x_84) ;  /* 0x0000000000181947 */ /* 0x000fec0003800000 */
[----:B------:R-:W-:-:S13]  /*3b20*/  ISETP.GT.U32.AND P0, PT, R6, 0x387fffff, PT ;  /* 0x387fffff0600780c */ /* 0x000fda0003f04070 */
[----:B------:R-:W-:-:S04]  /*3b30*/  @P0 SHF.R.U32.HI R0, RZ, 0x15, R4 ;  /* 0x00000015ff000819 */ /* 0x000fc80000011604 */
[----:B------:R-:W-:Y:S01]  /*3b40*/  @P0 LOP3.LUT R5, R0, 0x1, RZ, 0xc0, !PT ;  /* 0x0000000100050812 */ /* 0x000fe200078ec0ff */
[----:B------:R-:W-:-:S03]  /*3b50*/  @!P0 FADD.FTZ R0, R6, 128 ;  /* 0x4300000006008421 */ /* 0x000fc60000010000 */
[----:B------:R-:W-:-:S04]  /*3b60*/  @P0 IADD3 R5, PT, PT, R4, 0x80fffff, R5 ;  /* 0x080fffff04050810 */ /* 0x000fc80007ffe005 */
[----:B------:R-:W-:-:S07]  /*3b70*/  @P0 SHF.R.U32.HI R0, RZ, 0x15, R5 ;  /* 0x00000015ff000819 */ /* 0x000fce0000011605 */
.L_x_84:
[----:B------:R-:W-:Y:S05]  /*3b80*/  BSYNC.RECONVERGENT B0 ;  /* 0x0000000000007941 */ /* 0x000fea0003800200 */
.L_x_83:
[----:B------:R-:W-:-:S05]  /*3b90*/  LOP3.LUT R5, R0, 0x80, R7, 0xf8, !PT ;  /* 0x0000008000057812 */ /* 0x000fca00078ef807 */
[----:B------:R0:W-:Y:S01]  /*3ba0*/  STG.E.U8 desc[UR36][R2.64], R5 ;  /* 0x0000000502007986 */ /* 0x0001e2000c101124 */
[----:B------:R-:W-:Y:S05]  /*3bb0*/  BRA `(.L_x_69) ;  /* 0x00000004009c7947 */ /* 0x000fea0003800000 */
.L_x_79:
[----:B------:R-:W-:-:S05]  /*3bc0*/  F2FP.BF16.F32.PACK_AB R4, RZ, R4 ;  /* 0x00000004ff04723e */ /* 0x000fca00000010ff */
[----:B------:R0:W-:Y:S01]  /*3bd0*/  STG.E.U16 desc[UR36][R2.64], R4 ;  /* 0x0000000402007986 */ /* 0x0001e2000c101524 */
[----:B------:R-:W-:Y:S05]  /*3be0*/  BRA `(.L_x_69) ;  /* 0x0000000400907947 */ /* 0x000fea0003800000 */
.L_x_76:
        /* <DEDUP_REMOVED lines=8> */
[----:B------:R-:W0:Y:S02]  /*3c70*/  F2I.FTZ.U32.TRUNC.NTZ R5, R4 ;  /* 0x0000000400057305 */ /* 0x000e24000021f000 */
[----:B0-----:R0:W-:Y:S01]  /*3c80*/  STG.E.U16 desc[UR36][R2.64], R5 ;  /* 0x0000000502007986 */ /* 0x0011e2000c101524 */
[----:B------:R-:W-:Y:S05]  /*3c90*/  BRA `(.L_x_69) ;  /* 0x0000000400647947 */ /* 0x000fea0003800000 */
.L_x_87:
[----:B------:R-:W-:Y:S01]  /*3ca0*/  LOP3.LUT R5, R4, 0x7fffffff, RZ, 0xc0, !PT ;  /* 0x7fffffff04057812 */ /* 0x000fe200078ec0ff */
[----:B------:R-:W-:Y:S01]  /*3cb0*/  BSSY.RECONVERGENT B0, `(.L_x_88) ;  /* 0x0000013000007945 */ /* 0x000fe20003800200 */
[----:B------:R-:W-:Y:S02]  /*3cc0*/  IMAD.MOV.U32 R0, RZ, RZ, 0x80 ;  /* 0x00000080ff007424 */ /* 0x000fe400078e00ff */
[----:B------:R-:W-:-:S13]  /*3cd0*/  ISETP.GT.U32.AND P0, PT, R5, 0x437fffff, PT ;  /* 0x437fffff0500780c */ /* 0x000fda0003f04070 */
[----:B------:R-:W-:Y:S05]  /*3ce0*/  @P0 BRA `(.L_x_89) ;  /* 0x00000000003c0947 */ /* 0x000fea0003800000 */
[----:B------:R-:W-:-:S13]  /*3cf0*/  ISETP.GT.U32.AND P0, PT, R5, 0x3bffffff, PT ;  /* 0x3bffffff0500780c */ /* 0x000fda0003f04070 */
[----:B------:R-:W-:Y:S05]  /*3d00*/  @P0 BRA `(.L_x_90) ;  /* 0x0000000000140947 */ /* 0x000fea0003800000 */
[----:B------:R-:W-:-:S05]  /*3d10*/  FADD.FTZ R0, R5, 8192 ;  /* 0x4600000005007421 */ /* 0x000fca0000010000 */
[----:B------:R-:W-:Y:S02]  /*3d20*/  LOP3.LUT P0, R5, R0, 0xff, RZ, 0xc0, !PT ;  /* 0x000000ff00057812 */ /* 0x000fe4000780c0ff */
[----:B------:R-:W-:-:S11]  /*3d30*/  PRMT R0, RZ, 0x7610, R0 ;  /* 0x00007610ff007816 */ /* 0x000fd60000000000 */
[----:B------:R-:W-:Y:S05]  /*3d40*/  @!P0 BRA `(.L_x_89) ;  /* 0x0000000000248947 */ /* 0x000fea0003800000 */
[----:B------:R-:W-:Y:S05]  /*3d50*/  BRA `(.L_x_91) ;  /* 0x0000000000147947 */ /* 0x000fea0003800000 */
.L_x_90:
[----:B------:R-:W-:-:S04]  /*3d60*/  SHF.R.U32.HI R0, RZ, 0x14, R4 ;  /* 0x00000014ff007819 */ /* 0x000fc80000011604 */
[----:B------:R-:W-:-:S04]  /*3d70*/  LOP3.LUT R5, R0, 0x1, RZ, 0xc0, !PT ;  /* 0x0000000100057812 */ /* 0x000fc800078ec0ff */
[----:B------:R-:W-:-:S04]  /*3d80*/  IADD3 R0, PT, PT, R4, 0x487ffff, R5 ;  /* 0x0487ffff04007810 */ /* 0x000fc80007ffe005 */
[----:B------:R-:W-:-:S04]  /*3d90*/  SHF.R.U32.HI R0, RZ, 0x14, R0 ;  /* 0x00000014ff007819 */ /* 0x000fc80000011600 */
[----:B------:R-:W-:-:S07]  /*3da0*/  LOP3.LUT R5, R0, 0xff, RZ, 0xc0, !PT ;  /* 0x000000ff00057812 */ /* 0x000fce00078ec0ff */
.L_x_91:
[----:B------:R-:W-:-:S04]  /*3db0*/  SHF.R.U32.HI R4, RZ, 0x18, R4 ;  /* 0x00000018ff047819 */ /* 0x000fc80000011604 */
[----:B------:R-:W-:-:S04]  /*3dc0*/  LOP3.LUT R5, R5, 0x80, R4, 0xf8, !PT ;  /* 0x0000008005057812 */ /* 0x000fc800078ef804 */
[----:B------:R-:W-:-:S07]  /*3dd0*/  PRMT R0, R5, 0x7610, R0 ;  /* 0x0000761005007816 */ /* 0x000fce0000000000 */
.L_x_89:
[----:B------:R-:W-:Y:S05]  /*3de0*/  BSYNC.RECONVERGENT B0 ;  /* 0x0000000000007941 */ /* 0x000fea0003800200 */
.L_x_88:
[----:B------:R0:W-:Y:S01]  /*3df0*/  STG.E.U8 desc[UR36][R2.64], R0 ;  /* 0x0000000002007986 */ /* 0x0001e2000c101124 */
[----:B------:R-:W-:Y:S05]  /*3e00*/  BRA `(.L_x_69) ;  /* 0x0000000400087947 */ /* 0x000fea0003800000 */
.L_x_86:
[----:B------:R-:W-:Y:S01]  /*3e10*/  LOP3.LUT R5, R4, 0x7fffffff, RZ, 0xc0, !PT ;  /* 0x7fffffff04057812 */ /* 0x000fe200078ec0ff */
[----:B------:R-:W-:Y:S01]  /*3e20*/  BSSY.RECONVERGENT B0, `(.L_x_92) ;  /* 0x0000013000007945 */ /* 0x000fe20003800200 */
[----:B------:R-:W-:Y:S02]  /*3e30*/  HFMA2 R0, -RZ, RZ, 0, 7.62939453125e-06 ;  /* 0x00000080ff007431 */ /* 0x000fe400000001ff */
        /* <DEDUP_REMOVED lines=9> */
.L_x_94:
[----:B------:R-:W-:-:S04]  /*3ed0*/  SHF.R.U32.HI R0, RZ, 0x15, R4 ;  /* 0x00000015ff007819 */ /* 0x000fc80000011604 */
[----:B------:R-:W-:-:S04]  /*3ee0*/  LOP3.LUT R5, R0, 0x1, RZ, 0xc0, !PT ;  /* 0x0000000100057812 */ /* 0x000fc800078ec0ff */
[----:B------:R-:W-:-:S04]  /*3ef0*/  IADD3 R0, PT, PT, R4, 0x88fffff, R5 ;  /* 0x088fffff04007810 */ /* 0x000fc80007ffe005 */
[----:B------:R-:W-:-:S04]  /*3f00*/  SHF.R.U32.HI R0, RZ, 0x15, R0 ;  /* 0x00000015ff007819 */ /* 0x000fc80000011600 */
[----:B------:R-:W-:-:S07]  /*3f10*/  LOP3.LUT R5, R0, 0xff, RZ, 0xc0, !PT ;  /* 0x000000ff00057812 */ /* 0x000fce00078ec0ff */
.L_x_95:
[----:B------:R-:W-:-:S04]  /*3f20*/  SHF.R.U32.HI R4, RZ, 0x18, R4 ;  /* 0x00000018ff047819 */ /* 0x000fc80000011604 */
[----:B------:R-:W-:-:S04]  /*3f30*/  LOP3.LUT R5, R5, 0x80, R4, 0xf8, !PT ;  /* 0x0000008005057812 */ /* 0x000fc800078ef804 */
[----:B------:R-:W-:-:S07]  /*3f40*/  PRMT R0, R5, 0x7610, R0 ;  /* 0x0000761005007816 */ /* 0x000fce0000000000 */
.L_x_93:
[----:B------:R-:W-:Y:S05]  /*3f50*/  BSYNC.RECONVERGENT B0 ;  /* 0x0000000000007941 */ /* 0x000fea0003800200 */
.L_x_92:
[----:B------:R0:W-:Y:S01]  /*3f60*/  STG.E.U8 desc[UR36][R2.64], R0 ;  /* 0x0000000002007986 */ /* 0x0001e2000c101124 */
[----:B------:R-:W-:Y:S05]  /*3f70*/  BRA `(.L_x_69) ;  /* 0x0000000000ac7947 */ /* 0x000fea0003800000 */
.L_x_85:
[----:B------:R-:W-:-:S09]  /*3f80*/  UISETP.NE.AND UP0, UPT, UR4, 0x1c, UPT ;  /* 0x0000001c0400788c */ /* 0x000fd2000bf05270 */
[----:B------:R-:W-:Y:S05]  /*3f90*/  BRA.U !UP0, `(.L_x_96) ;  /* 0x00000001089c7547 */ /* 0x000fea000b800000 */
[----:B------:R-:W-:-:S09]  /*3fa0*/  UISETP.NE.AND UP0, UPT, UR4, 0x1d, UPT ;  /* 0x0000001d0400788c */ /* 0x000fd2000bf05270 */
[----:B------:R-:W-:Y:S05]  /*3fb0*/  BRA.U !UP0, `(.L_x_97) ;  /* 0x0000000108887547 */ /* 0x000fea000b800000 */
[----:B------:R-:W-:-:S09]  /*3fc0*/  UISETP.NE.AND UP0, UPT, UR4, 0x2c, UPT ;  /* 0x0000002c0400788c */ /* 0x000fd2000bf05270 */
[----:B------:R-:W-:Y:S05]  /*3fd0*/  BRA.U !UP0, `(.L_x_98) ;  /* 0x0000000108447547 */ /* 0x000fea000b800000 */
.L_x_68:
[----:B------:R-:W-:Y:S01]  /*3fe0*/  MOV R0, 0x0 ;  /* 0x0000000000007802 */ /* 0x000fe20000000f00 */
[----:B------:R-:W0:Y:S01]  /*3ff0*/  LDCU.64 UR6, c[0x4][0x108] ;  /* 0x01002100ff0677ac */ /* 0x000e220008000a00 */
[----:B------:R-:W-:Y:S02]  /*4000*/  HFMA2 R12, -RZ, RZ, 0, 5.9604644775390625e-08 ;  /* 0x00000001ff0c7431 */ /* 0x000fe400000001ff */
[----:B------:R-:W-:Y:S01]  /*4010*/  IMAD.MOV.U32 R8, RZ, RZ, 0x65 ;  /* 0x00000065ff087424 */ /* 0x000fe200078e00ff */
[----:B------:R1:W2:Y:S01]  /*4020*/  LDC.64 R2, c[0x4][R0] ;  /* 0x0100000000027b82 */ /* 0x0002a20000000a00 */
[----:B------:R-:W3:Y:S01]  /*4030*/  LDCU.64 UR8, c[0x4][0x110] ;  /* 0x01002200ff0877ac */ /* 0x000ee20008000a00 */
[----:B------:R-:W-:Y:S01]  /*4040*/  IMAD.MOV.U32 R13, RZ, RZ, RZ ;  /* 0x000000ffff0d7224 */ /* 0x000fe200078e00ff */
[----:B------:R-:W4:Y:S01]  /*4050*/  LDCU.64 UR4, c[0x4][0x20] ;  /* 0x01000400ff0477ac */ /* 0x000f220008000a00 */
[----:B0-----:R-:W-:Y:S01]  /*4060*/  IMAD.U32 R4, RZ, RZ, UR6 ;  /* 0x00000006ff047e24 */ /* 0x001fe2000f8e00ff */
[----:B------:R-:W-:Y:S01]  /*4070*/  MOV R5, UR7 ;  /* 0x0000000700057c02 */ /* 0x000fe20008000f00 */
[----:B---3--:R-:W-:Y:S01]  /*4080*/  IMAD.U32 R6, RZ, RZ, UR8 ;  /* 0x00000008ff067e24 */ /* 0x008fe2000f8e00ff */
[----:B------:R-:W-:Y:S01]  /*4090*/  MOV R7, UR9 ;  /* 0x0000000900077c02 */ /* 0x000fe20008000f00 */
[----:B----4-:R-:W-:Y:S01]  /*40a0*/  IMAD.U32 R10, RZ, RZ, UR4 ;  /* 0x00000004ff0a7e24 */ /* 0x010fe2000f8e00ff */
[----:B-1----:R-:W-:-:S07]  /*40b0*/  MOV R11, UR5 ;  /* 0x00000005000b7c02 */ /* 0x002fce0008000f00 */
[----:B------:R-:W-:-:S07]  /*40c0*/  LEPC R20, `(.L_x_99) ;  /* 0x000000001014794e */ /* 0x000fce0000000000 */
[----:B--2---:R-:W-:Y:S05]  /*40d0*/  CALL.ABS.NOINC R2 ;  /* 0x0000000002007343 */ /* 0x004fea0003c00000 */
.L_x_99:
[----:B------:R-:W-:Y:S05]  /*40e0*/  BRA `(.L_x_69) ;  /* 0x0000000000507947 */ /* 0x000fea0003800000 */
.L_x_98:
[----:B------:R-:W-:-:S04]  /*40f0*/  SHF.R.U32.HI R6, RZ, 0x17, R4 ;  /* 0x00000017ff067819 */ /* 0x000fc80000011604 */
[----:B------:R-:W-:-:S04]  /*4100*/  LOP3.LUT R5, R6, 0xff, RZ, 0xc0, !PT ;  /* 0x000000ff06057812 */ /* 0x000fc800078ec0ff */
[----:B------:R-:W-:-:S13]  /*4110*/  ISETP.NE.AND P2, PT, R5, 0xff, PT ;  /* 0x000000ff0500780c */ /* 0x000fda0003f45270 */
[--C-:B------:R-:W-:Y:S02]  /*4120*/  @P2 SHF.R.U32.HI R0, RZ, 0x16, R4.reuse ;  /* 0x00000016ff002819 */ /* 0x100fe40000011604 */
[----:B------:R-:W-:Y:S01]  /*4130*/  @P2 LOP3.LUT P0, RZ, R5, 0x3fffff, R4, 0xf8, !PT ;  /* 0x003fffff05ff2812 */ /* 0x000fe2000780f804 */
[----:B------:R-:W-:Y:S01]  /*4140*/  HFMA2 R5, -RZ, RZ, 0, 1.5199184417724609375e-05 ;  /* 0x000000ffff057431 */ /* 0x000fe200000001ff */
[----:B------:R-:W-:-:S04]  /*4150*/  @P2 LOP3.LUT R0, R0, 0x1, RZ, 0xc0, !PT ;  /* 0x0000000100002812 */ /* 0x000fc800078ec0ff */
[----:B------:R-:W-:Y:S01]  /*4160*/  @P2 ISETP.EQ.U32.AND P1, PT, R0, 0x1, P0 ;  /* 0x000000010000280c */ /* 0x000fe20000722070 */
[----:B------:R-:W-:Y:S01]  /*4170*/  @P2 VIADD R0, R6, 0x1 ;  /* 0x0000000106002836 */ /* 0x000fe20000000000 */
[----:B------:R-:W-:Y:S02]  /*4180*/  PLOP3.LUT P0, PT, PT, PT, PT, 0x80, 0x8 ;  /* 0x000000000008781c */ /* 0x000fe40003f0f070 */
[----:B------:R-:W-:-:S13]  /*4190*/  @P2 PLOP3.LUT P0, PT, P1, PT, PT, 0x80, 0x8 ;  /* 0x000000000008281c */ /* 0x000fda0000f0f070 */
[----:B------:R-:W-:-:S05]  /*41a0*/  @!P0 IADD3 R0, PT, PT, R6, RZ, RZ ;  /* 0x000000ff06008210 */ /* 0x000fca0007ffe0ff */
[----:B------:R-:W-:-:S05]  /*41b0*/  @P2 IMAD.MOV.U32 R5, RZ, RZ, R0 ;  /* 0x000000ffff052224 */ /* 0x000fca00078e0000 */
[----:B------:R0:W-:Y:S01]  /*41c0*/  STG.E.U8 desc[UR36][R2.64], R5 ;  /* 0x0000000502007986 */ /* 0x0001e2000c101124 */
[----:B------:R-:W-:Y:S05]  /*41d0*/  BRA `(.L_x_69) ;  /* 0x0000000000147947 */ /* 0x000fea0003800000 */
.L_x_97:
[----:B------:R-:W0:Y:S02]  /*41e0*/  F2I.U64.TRUNC R4, R4 ;  /* 0x0000000400047311 */ /* 0x000e24000020d800 */
[----:B0-----:R0:W-:Y:S01]  /*41f0*/  STG.E.64 desc[UR36][R2.64], R4 ;  /* 0x0000000402007986 */ /* 0x0011e2000c101b24 */
[----:B------:R-:W-:Y:S05]  /*4200*/  BRA `(.L_x_69) ;  /* 0x0000000000087947 */ /* 0x000fea0003800000 */
.L_x_96:
[----:B------:R-:W0:Y:S02]  /*4210*/  F2I.FTZ.U32.TRUNC.NTZ R5, R4 ;  /* 0x0000000400057305 */ /* 0x000e24000021f000 */
[----:B0-----:R0:W-:Y:S02]  /*4220*/  STG.E desc[UR36][R2.64], R5 ;  /* 0x0000000502007986 */ /* 0x0011e4000c101924 */
.L_x_69:
[----:B------:R-:W-:-:S07]  /*4230*/  IADD3 R17, PT, PT, R17, 0x80, RZ ;  /* 0x0000008011117810 */ /* 0x000fce0007ffe0ff */
.L_x_1:
[----:B------:R-:W-:Y:S05]  /*4240*/  BSYNC.RECONVERGENT B6 ;  /* 0x0000000000067941 */ /* 0x000fea0003800200 */
.L_x_0:
[----:B------:R-:W5:Y:S01]  /*4250*/  LDCU UR4, c[0x0][0x380] ;  /* 0x00007000ff0477ac */ /* 0x000f620008000800 */
[----:B------:R-:W-:Y:S01]  /*4260*/  BSSY.RECONVERGENT B6, `(.L_x_100) ;  /* 0x0000412000067945 */ /* 0x000fe20003800200 */
[----:B-----5:R-:W-:-:S13]  /*4270*/  ISETP.GE.AND P0, PT, R17, UR4, PT ;  /* 0x0000000411007c0c */ /* 0x020fda000bf06270 */
[----:B------:R-:W-:Y:S05]  /*4280*/  @P0 BRA `(.L_x_101) ;  /* 0x00000040003c0947 */ /* 0x000fea0003800000 */
[----:B------:R-:W5:Y:S01]  /*4290*/  LDCU UR4, c[0x0][0x388] ;  /* 0x00007100ff0477ac */ /* 0x000f620008000800 */
[----:B------:R-:W-:Y:S01]  /*42a0*/  IMAD.MOV.U32 R16, RZ, RZ, RZ ;  /* 0x000000ffff107224 */ /* 0x000fe200078e00ff */
[----:B0-----:R-:W-:Y:S01]  /*42b0*/  MOV R0, RZ ;  /* 0x000000ff00007202 */ /* 0x001fe20000000f00 */
[----:B-1234-:R-:W-:Y:S01]  /*42c0*/  IMAD.MOV.U32 R2, RZ, RZ, RZ ;  /* 0x000000ffff027224 */ /* 0x01efe200078e00ff */
[----:B-----5:R-:W-:-:S09]  /*42d0*/  UISETP.NE.AND UP0, UPT, UR4, URZ, UPT ;  /* 0x000000ff0400728c */ /* 0x020fd2000bf05270 */
[----:B------:R-:W-:Y:S05]  /*42e0*/  BRA.U !UP0, `(.L_x_102) ;  /* 0x0000001508707547 */ /* 0x000fea000b800000 */
[----:B------:R-:W0:Y:S01]  /*42f0*/  LDCU.64 UR4, c[0x0][0x390] ;  /* 0x00007200ff0477ac */ /* 0x000e220008000a00 */
[----:B------:R-:W-:Y:S01]  /*4300*/  HFMA2 R16, -RZ, RZ, 0, 0 ;  /* 0x00000000ff107431 */ /* 0x000fe200000001ff */
        /* <DEDUP_REMOVED lines=346> */
.L_x_102:
        /* <DEDUP_REMOVED lines=16> */
[----:B--2---:R4:W0:Y:S01]  /*59b0*/  I2F.S16 R18, R4 ;  /* 0x0000000400127306 */ /* 0x0048220000101400 */
[----:B------:R-:W-:Y:S05]  /*59c0*/  BRA `(.L_x_109) ;  /* 0x0000000c00347947 */ /* 0x000fea0003800000 */
.L_x_107:
[----:B------:R-:W2:Y:S02]  /*59d0*/  LDG.E.U8 R4, desc[UR36][R4.64] ;  /* 0x0000002404047981 */ /* 0x000ea4000c1e1100 */
[----:B--2---:R-:W-:Y:S01]  /*59e0*/  I2FP.F32.U32 R18, R4 ;  /* 0x0000000400127245 */ /* 0x004fe20000201000 */
[----:B------:R-:W-:Y:S06]  /*59f0*/  BRA `(.L_x_109) ;  /* 0x0000000c00287947 */ /* 0x000fec0003800000 */
.L_x_106:
[----:B------:R-:W-:-:S09]  /*5a00*/  UISETP.NE.AND UP0, UPT, UR4, 0x2, UPT ;  /* 0x000000020400788c */ /* 0x000fd2000bf05270 */
[----:B------:R-:W-:Y:S05]  /*5a10*/  BRA.U !UP0, `(.L_x_110) ;  /* 0x0000000108287547 */ /* 0x000fea000b800000 */
[----:B------:R-:W-:-:S09]  /*5a20*/  UISETP.NE.AND UP0, UPT, UR4, 0x3, UPT ;  /* 0x000000030400788c */ /* 0x000fd2000bf05270 */
[----:B------:R-:W-:Y:S05]  /*5a30*/  BRA.U !UP0, `(.L_x_111) ;  /* 0x0000000108147547 */ /* 0x000fea000b800000 */
[----:B------:R-:W-:-:S09]  /*5a40*/  UISETP.NE.AND UP0, UPT, UR4, 0x4, UPT ;  /* 0x000000040400788c */ /* 0x000fd2000bf05270 */
[----:B------:R-:W-:Y:S05]  /*5a50*/  BRA.U UP0, `(.L_x_108) ;  /* 0x0000000900b47547 */ /* 0x000fea000b800000 */
[----:B------:R-:W2:Y:S02]  /*5a60*/  LDG.E.64 R18, desc[UR36][R4.64] ;  /* 0x0000002404127981 */ /* 0x000ea4000c1e1b00 */
[----:B--2---:R2:W3:Y:S01]  /*5a70*/  I2F.S64 R18, R18 ;  /* 0x0000001200127312 */ /* 0x0044e20000301400 */
[----:B------:R-:W-:Y:S05]  /*5a80*/  BRA `(.L_x_109) ;  /* 0x0000000c00047947 */ /* 0x000fea0003800000 */
.L_x_111:
[----:B------:R-:W2:Y:S02]  /*5a90*/  LDG.E R4, desc[UR36][R4.64] ;  /* 0x0000002404047981 */ /* 0x000ea4000c1e1900 */
[----:B--2---:R-:W-:Y:S01]  /*5aa0*/  I2FP.F32.S32 R18, R4 ;  /* 0x0000000400127245 */ /* 0x004fe20000201400 */
[----:B------:R-:W-:Y:S06]  /*5ab0*/  BRA `(.L_x_109) ;  /* 0x0000000800f87947 */ /* 0x000fec0003800000 */
.L_x_110:
[----:B------:R-:W2:Y:S02]  /*5ac0*/  LDG.E.U16 R4, desc[UR36][R4.64] ;  /* 0x0000002404047981 */ /* 0x000ea4000c1e1500 */
[----:B--2---:R0:W1:Y:S01]  /*5ad0*/  I2F.S16 R18, R4 ;  /* 0x0000000400127306 */ /* 0x0040620000101400 */
[----:B------:R-:W-:Y:S05]  /*5ae0*/  BRA `(.L_x_109) ;  /* 0x0000000800ec7947 */ /* 0x000fea0003800000 */
.L_x_105:
        /* <DEDUP_REMOVED lines=8> */
.L_x_113:
[----:B------:R-:W2:Y:S02]  /*5b70*/  LDG.E.U16 R4, desc[UR36][R4.64] ;  /* 0x0000002404047981 */ /* 0x000ea4000c1e1500 */
[----:B--2---:R-:W-:Y:S01]  /*5b80*/  HADD2.F32 R18, -RZ, R4.H0_H0 ;  /* 0x20000004ff127230 */ /* 0x004fe20000004100 */
[----:B------:R-:W-:Y:S06]  /*5b90*/  BRA `(.L_x_109) ;  /* 0x0000000800c07947 */ /* 0x000fec0003800000 */
.L_x_112:
        /* <DEDUP_REMOVED lines=8> */
.L_x_115:
[----:B------:R-:W2:Y:S02]  /*5c20*/  LDG.E.U16 R4, desc[UR36][R4.64] ;  /* 0x0000002404047981 */ /* 0x000ea4000c1e1500 */
[----:B--2---:R-:W-:Y:S01]  /*5c30*/  HADD2.F32 R18, -RZ, R4.H0_H0 ;  /* 0x20000004ff127230 */ /* 0x004fe20000004100 */
[----:B------:R-:W-:Y:S06]  /*5c40*/  BRA `(.L_x_109) ;  /* 0x0000000800947947 */ /* 0x000fec0003800000 */
.L_x_114:
[----:B------:R-:W2:Y:S01]  /*5c50*/  LDG.E.64 R4, desc[UR36][R4.64] ;  /* 0x0000002404047981 */ /* 0x000ea2000c1e1b00 */
[----:B------:R-:W-:Y:S01]  /*5c60*/  UMOV UR4, 0xf0000000 ;  /* 0xf000000000047882 */ /* 0x000fe20000000000 */
[----:B------:R-:W-:Y:S01]  /*5c70*/  UMOV UR5, 0x380fffff ;  /* 0x380fffff00057882 */ /* 0x000fe20000000000 */
[----:B--2---:R-:W0:Y:S01]  /*5c80*/  F2F.F32.F64 R18, R4 ;  /* 0x0000000400127310 */ /* 0x004e220000301000 */
[----:B------:R-:W-:-:S14]  /*5c90*/  DSETP.GEU.AND P0, PT, |R4|, UR4, PT ;  /* 0x0000000404007e2a */ /* 0x000fdc000bf0e200 */
[----:B0-----:R-:W-:Y:S01]  /*5ca0*/  @!P0 FMUL R18, R18, 1.175494350822287508e-38 ;  /* 0x0080000012128820 */ /* 0x001fe20000400000 */
[----:B------:R-:W-:Y:S06]  /*5cb0*/  BRA `(.L_x_109) ;  /* 0x0000000800787947 */ /* 0x000fec0003800000 */
.L_x_104:
        /* <DEDUP_REMOVED lines=12> */
.L_x_118:
[----:B------:R-:W2:Y:S01]  /*5d80*/  LDG.E.64 R4, desc[UR36][R4.64] ;  /* 0x0000002404047981 */ /* 0x000ea2000c1e1b00 */
[----:B------:R-:W-:Y:S01]  /*5d90*/  UMOV UR4, 0xf0000000 ;  /* 0xf000000000047882 */ /* 0x000fe20000000000 */
[----:B------:R-:W-:Y:S01]  /*5da0*/  UMOV UR5, 0x380fffff ;  /* 0x380fffff00057882 */ /* 0x000fe20000000000 */
[----:B--2---:R-:W0:Y:S01]  /*5db0*/  F2F.F32.F64 R18, R4 ;  /* 0x0000000400127310 */ /* 0x004e220000301000 */
[----:B------:R-:W-:-:S14]  /*5dc0*/  DSETP.GEU.AND P0, PT, |R4|, UR4, PT ;  /* 0x0000000404007e2a */ /* 0x000fdc000bf0e200 */
[----:B0-----:R-:W-:Y:S01]  /*5dd0*/  @!P0 FMUL R18, R18, 1.175494350822287508e-38 ;  /* 0x0080000012128820 */ /* 0x001fe20000400000 */
[----:B------:R-:W-:Y:S06]  /*5de0*/  BRA `(.L_x_109) ;  /* 0x00000008002c7947 */ /* 0x000fec0003800000 */
.L_x_117:
        /* <DEDUP_REMOVED lines=25> */
.L_x_120:
[----:B------:R-:W2:Y:S02]  /*5f80*/  LDG.E.U8 R4, desc[UR36][R4.64] ;  /* 0x0000002404047981 */ /* 0x000ea4000c1e1100 */
[C---:B--2---:R-:W-:Y:S01]  /*5f90*/  SHF.L.U32 R0, R4.reuse, 0x19, RZ ;  /* 0x0000001904007819 */ /* 0x044fe200000006ff */
[----:B------:R-:W-:-:S03]  /*5fa0*/  IMAD.SHL.U32 R6, R4, 0x100, RZ ;  /* 0x0000010004067824 */ /* 0x000fc600078e00ff */
[----:B------:R-:W-:-:S13]  /*5fb0*/  ISETP.GE.U32.AND P0, PT, R0, 0x8000000, PT ;  /* 0x080000000000780c */ /* 0x000fda0003f06070 */
[----:B------:R-:W-:Y:S02]  /*5fc0*/  @!P0 LOP3.LUT R3, R6, 0x7f00, RZ, 0xc0, !PT ;  /* 0x00007f0006038812 */ /* 0x000fe400078ec0ff */
[----:B------:R-:W-:Y:S02]  /*5fd0*/  @P0 LEA.HI R0, R0, 0x70000000, RZ, 0x1c ;  /* 0x7000000000000811 */ /* 0x000fe400078fe0ff */
[----:B------:R-:W-:Y:S02]  /*5fe0*/  @!P0 LOP3.LUT R3, R3, 0x3f000000, RZ, 0xfc, !PT ;  /* 0x3f00000003038812 */ /* 0x000fe400078efcff */
[----:B------:R-:W-:Y:S01]  /*5ff0*/  PRMT R6, R6, 0x9910, RZ ;  /* 0x0000991006067816 */ /* 0x000fe200000000ff */
[----:B------:R-:W-:Y:S02]  /*6000*/  @P0 FMUL.FTZ R0, R0, 1.9259299443872358531e-34 ;  /* 0x0780000000000820 */ /* 0x000fe40000410000 */
[----:B------:R-:W-:Y:S01]  /*6010*/  @!P0 FADD.FTZ R0, R3, -0.5 ;  /* 0xbf00000003008421 */ /* 0x000fe20000010000 */
[----:B------:R-:W-:-:S04]  /*6020*/  MOV R3, R6 ;  /* 0x0000000600037202 */ /* 0x000fc80000000f00 */
[----:B------:R-:W-:Y:S01]  /*6030*/  LOP3.LUT R18, R0, 0x80000000, R3, 0xf8, !PT ;  /* 0x8000000000127812 */ /* 0x000fe200078ef803 */
[----:B------:R-:W-:Y:S06]  /*6040*/  BRA `(.L_x_109) ;  /* 0x0000000400947947 */ /* 0x000fec0003800000 */
.L_x_119:
[----:B------:R-:W2:Y:S02]  /*6050*/  LDG.E.U16 R4, desc[UR36][R4.64] ;  /* 0x0000002404047981 */ /* 0x000ea4000c1e1500 */
[----:B--2---:R-:W-:Y:S01]  /*6060*/  IMAD.U32 R18, R4, 0x10000, RZ ;  /* 0x0001000004127824 */ /* 0x004fe200078e00ff */
[----:B------:R-:W-:Y:S06]  /*6070*/  BRA `(.L_x_109) ;  /* 0x0000000400887947 */ /* 0x000fec0003800000 */
.L_x_116:
        /* <DEDUP_REMOVED lines=11> */
.L_x_123:
        /* <DEDUP_REMOVED lines=20> */
.L_x_125:
[----:B------:R-:W-:Y:S05]  /*6270*/  BSYNC.RECONVERGENT B0 ;  /* 0x0000000000007941 */ /* 0x000fea0003800200 */
.L_x_124:
[----:B------:R-:W-:Y:S02]  /*6280*/  SHF.L.U32 R0, R0, 0x14, RZ ;  /* 0x0000001400007819 */ /* 0x000fe400000006ff */
[----:B------:R-:W-:-:S04]  /*6290*/  LEA R3, R3, 0x3b800000, 0x17 ;  /* 0x3b80000003037811 */ /* 0x000fc800078eb8ff */
[----:B------:R-:W-:Y:S01]  /*62a0*/  LOP3.LUT R18, R3, R0, R7, 0xfe, !PT ;  /* 0x0000000003127212 */ /* 0x000fe200078efe07 */
[----:B------:R-:W-:Y:S06]  /*62b0*/  BRA `(.L_x_109) ;  /* 0x0000000000f87947 */ /* 0x000fec0003800000 */
.L_x_122:
        /* <DEDUP_REMOVED lines=20> */
.L_x_127:
[----:B------:R-:W-:Y:S05]  /*6400*/  BSYNC.RECONVERGENT B0 ;  /* 0x0000000000007941 */ /* 0x000fea0003800200 */
.L_x_126:
[----:B------:R-:W-:Y:S01]  /*6410*/  IMAD.SHL.U32 R0, R0, 0x200000, RZ ;  /* 0x0020000000007824 */ /* 0x000fe200078e00ff */
[----:B------:R-:W-:-:S04]  /*6420*/  LEA R3, R3, 0x37800000, 0x17 ;  /* 0x3780000003037811 */ /* 0x000fc800078eb8ff */
[----:B------:R-:W-:Y:S01]  /*6430*/  LOP3.LUT R18, R3, R0, R7, 0xfe, !PT ;  /* 0x0000000003127212 */ /* 0x000fe200078efe07 */
[----:B------:R-:W-:Y:S06]  /*6440*/  BRA `(.L_x_109) ;  /* 0x0000000000947947 */ /* 0x000fec0003800000 */
.L_x_121:
[----:B------:R-:W-:-:S09]  /*6450*/  UISETP.NE.AND UP0, UPT, UR4, 0x1c, UPT ;  /* 0x0000001c0400788c */ /* 0x000fd2000bf05270 */
[----:B------:R-:W-:Y:S05]  /*6460*/  BRA.U !UP0, `(.L_x_128) ;  /* 0x0000000108847547 */ /* 0x000fea000b800000 */
[----:B------:R-:W-:-:S09]  /*6470*/  UISETP.NE.AND UP0, UPT, UR4, 0x1d, UPT ;  /* 0x0000001d0400788c */ /* 0x000fd2000bf05270 */
[----:B------:R-:W-:Y:S05]  /*6480*/  BRA.U !UP0, `(.L_x_129) ;  /* 0x0000000108707547 */ /* 0x000fea000b800000 */
[----:B------:R-:W-:-:S09]  /*6490*/  UISETP.NE.AND UP0, UPT, UR4, 0x2c, UPT ;  /* 0x0000002c0400788c */ /* 0x000fd2000bf05270 */
[----:B------:R-:W-:Y:S05]  /*64a0*/  BRA.U UP0, `(.L_x_108) ;  /* 0x0000000100207547 */ /* 0x000fea000b800000 */
        /* <DEDUP_REMOVED lines=8> */
.L_x_108:
        /* <DEDUP_REMOVED lines=16> */
.L_x_130:
[----:B------:R-:W-:Y:S01]  /*6630*/  MOV R18, RZ ;  /* 0x000000ff00127202 */ /* 0x000fe20000000f00 */
[----:B------:R-:W-:Y:S06]  /*6640*/  BRA `(.L_x_109) ;  /* 0x0000000000147947 */ /* 0x000fec0003800000 */
.L_x_129:
[----:B------:R-:W2:Y:S02]  /*6650*/  LDG.E.64 R18, desc[UR36][R4.64] ;  /* 0x0000002404127981 */ /* 0x000ea4000c1e1b00 */
[----:B--2---:R0:W1:Y:S01]  /*6660*/  I2F.U64 R18, R18 ;  /* 0x0000001200127312 */ /* 0x0040620000301000 */
[----:B------:R-:W-:Y:S05]  /*6670*/  BRA `(.L_x_109) ;  /* 0x0000000000087947 */ /* 0x000fea0003800000 */
.L_x_128:
[----:B------:R-:W2:Y:S02]  /*6680*/  LDG.E R4, desc[UR36][R4.64] ;  /* 0x0000002404047981 */ /* 0x000ea4000c1e1900 */
[----:B--2---:R-:W-:-:S07]  /*6690*/  I2FP.F32.U32 R18, R4 ;  /* 0x0000000400127245 */ /* 0x004fce0000201000 */
.L_x_109:
[----:B------:R-:W-:Y:S05]  /*66a0*/  BSYNC.RECONVERGENT B7 ;  /* 0x0000000000077941 */ /* 0x000fea0003800200 */
.L_x_103:
[----:B------:R-:W0:Y:S01]  /*66b0*/  LDCU.64 UR6, c[0x0][0x5f8] ;  /* 0x0000bf00ff0677ac */ /* 0x000e220008000a00 */
[----:B------:R-:W-:Y:S01]  /*66c0*/  BSSY.RECONVERGENT B7, `(.L_x_131) ;  /* 0x00000dd000077945 */ /* 0x000fe20003800200 */
[----:B------:R-:W-:-:S04]  /*66d0*/  UPRMT UR4, UR39, 0x7773, URZ ;  /* 0x0000777327047896 */ /* 0x000fc800080000ff */
[----:B------:R-:W-:Y:S01]  /*66e0*/  UISETP.GT.AND UP0, UPT, UR4, 0x9, UPT ;  /* 0x000000090400788c */ /* 0x000fe2000bf04270 */
[----:B0---4-:R-:W-:-:S05]  /*66f0*/  IADD3 R4, P0, PT, R16, UR6, RZ ;  /* 0x0000000610047c10 */ /* 0x011fca000ff1e0ff */
        /* <DEDUP_REMOVED lines=10> */
[----:B------:R-:W4:Y:S02]  /*67a0*/  LDG.E.S8 R4, desc[UR36][R4.64] ;  /* 0x0000002404047981 */ /* 0x000f24000c1e1300 */
[----:B----4-:R0:W4:Y:S01]  /*67b0*/  I2F.S16 R7, R4 ;  /* 0x0000000400077306 */ /* 0x0101220000101400 */
[----:B------:R-:W-:Y:S05]  /*67c0*/  BRA `(.L_x_137) ;  /* 0x0000000c00307947 */ /* 0x000fea0003800000 */
.L_x_135:
[----:B------:R-:W4:Y:S02]  /*67d0*/  LDG.E.U8 R4, desc[UR36][R4.64] ;  /* 0x0000002404047981 */ /* 0x000f24000c1e1100 */
[----:B----4-:R-:W-:Y:S01]  /*67e0*/  I2FP.F32.U32 R7, R4 ;  /* 0x0000000400077245 */ /* 0x010fe20000201000 */
[----:B------:R-:W-:Y:S06]  /*67f0*/  BRA `(.L_x_137) ;  /* 0x0000000c00247947 */ /* 0x000fec0003800000 */
.L_x_134:
[----:B------:R-:W-:-:S09]  /*6800*/  UISETP.NE.AND UP0, UPT, UR4, 0x2, UPT ;  /* 0x000000020400788c */ /* 0x000fd2000bf05270 */
[----:B------:R-:W-:Y:S05]  /*6810*/  BRA.U !UP0, `(.L_x_138) ;  /* 0x0000000108287547 */ /* 0x000fea000b800000 */
[----:B------:R-:W-:-:S09]  /*6820*/  UISETP.NE.AND UP0, UPT, UR4, 0x3, UPT ;  /* 0x000000030400788c */ /* 0x000fd2000bf05270 */
[----:B------:R-:W-:Y:S05]  /*6830*/  BRA.U !UP0, `(.L_x_139) ;  /* 0x0000000108147547 */ /* 0x000fea000b800000 */
[----:B------:R-:W-:-:S09]  /*6840*/  UISETP.NE.AND UP0, UPT, UR4, 0x4, UPT ;  /* 0x000000040400788c */ /* 0x000fd2000bf05270 */
[----:B------:R-:W-:Y:S05]  /*6850*/  BRA.U UP0, `(.L_x_136) ;  /* 0x0000000900b07547 */ /* 0x000fea000b800000 */
[----:B------:R-:W4:Y:S02]  /*6860*/  LDG.E.64 R4, desc[UR36][R4.64] ;  /* 0x0000002404047981 */ /* 0x000f24000c1e1b00 */
[----:B----4-:R0:W4:Y:S01]  /*6870*/  I2F.S64 R7, R4 ;  /* 0x0000000400077312 */ /* 0x0101220000301400 */
[----:B------:R-:W-:Y:S05]  /*6880*/  BRA `(.L_x_137) ;  /* 0x0000000c00007947 */ /* 0x000fea0003800000 */
.L_x_139:
[----:B------:R-:W4:Y:S02]  /*6890*/  LDG.E R4, desc[UR36][R4.64] ;  /* 0x0000002404047981 */ /* 0x000f24000c1e1900 */
[----:B----4-:R-:W-:Y:S01]  /*68a0*/  I2FP.F32.S32 R7, R4 ;  /* 0x0000000400077245 */ /* 0x010fe20000201400 */
[----:B------:R-:W-:Y:S06]  /*68b0*/  BRA `(.L_x_137) ;  /* 0x0000000800f47947 */ /* 0x000fec0003800000 */
.L_x_138:
[----:B------:R-:W4:Y:S02]  /*68c0*/  LDG.E.U16 R4, desc[UR36][R4.64] ;  /* 0x0000002404047981 */ /* 0x000f24000c1e1500 */
[----:B----4-:R0:W4:Y:S01]  /*68d0*/  I2F.S16 R7, R4 ;  /* 0x0000000400077306 */ /* 0x0101220000101400 */
[----:B------:R-:W-:Y:S05]  /*68e0*/  BRA `(.L_x_137) ;  /* 0x0000000800e87947 */ /* 0x000fea0003800000 */
.L_x_133:
        /* <DEDUP_REMOVED lines=8> */
.L_x_141:
[----:B------:R-:W4:Y:S02]  /*6970*/  LDG.E.U16 R4, desc[UR36][R4.64] ;  /* 0x0000002404047981 */ /* 0x000f24000c1e1500 */
[----:B----4-:R-:W-:Y:S01]  /*6980*/  HADD2.F32 R7, -RZ, R4.H0_H0 ;  /* 0x20000004ff077230 */ /* 0x010fe20000004100 */
[----:B------:R-:W-:Y:S06]  /*6990*/  BRA `(.L_x_137) ;  /* 0x0000000800bc7947 */ /* 0x000fec0003800000 */
.L_x_140:
        /* <DEDUP_REMOVED lines=8> */
.L_x_143:
[----:B------:R-:W4:Y:S02]  /*6a20*/  LDG.E.U16 R4, desc[UR36][R4.64] ;  /* 0x0000002404047981 */ /* 0x000f24000c1e1500 */
[----:B----4-:R-:W-:Y:S01]  /*6a30*/  HADD2.F32 R7, -RZ, R4.H0_H0 ;  /* 0x20000004ff077230 */ /* 0x010fe20000004100 */
[----:B------:R-:W-:Y:S06]  /*6a40*/  BRA `(.L_x_137) ;  /* 0x0000000800907947 */ /* 0x000fec0003800000 */
.L_x_142:
[----:B------:R-:W4:Y:S01]  /*6a50*/  LDG.E.64 R4, desc[UR36][R4.64] ;  /* 0x0000002404047981 */ /* 0x000f22000c1e1b00 */
[----:B------:R-:W-:Y:S01]  /*6a60*/  UMOV UR4, 0xf0000000 ;  /* 0xf000000000047882 */ /* 0x000fe20000000000 */
[----:B------:R-:W-:Y:S01]  /*6a70*/  UMOV UR5, 0x380fffff ;  /* 0x380fffff00057882 */ /* 0x000fe20000000000 */
[----:B----4-:R-:W0:Y:S01]  /*6a80*/  F2F.F32.F64 R7, R4 ;  /* 0x0000000400077310 */ /* 0x010e220000301000 */
[----:B------:R-:W-:-:S14]  /*6a90*/  DSETP.GEU.AND P0, PT, |R4|, UR4, PT ;  /* 0x0000000404007e2a */ /* 0x000fdc000bf0e200 */
[----:B0-----:R-:W-:Y:S01]  /*6aa0*/  @!P0 FMUL R7, R7, 1.175494350822287508e-38 ;  /* 0x0080000007078820 */ /* 0x001fe20000400000 */
[----:B------:R-:W-:Y:S06]  /*6ab0*/  BRA `(.L_x_137) ;  /* 0x0000000800747947 */ /* 0x000fec0003800000 */
.L_x_132:
        /* <DEDUP_REMOVED lines=8> */
[----:B------:R-:W4:Y:S02]  /*6b40*/  LDG.E.U8 R4, desc[UR36][R4.64] ;  /* 0x0000002404047981 */ /* 0x000f24000c1e1100 */
[----:B----4-:R-:W-:-:S04]  /*6b50*/  ISETP.NE.AND P0, PT, R4, RZ, PT ;  /* 0x000000ff0400720c */ /* 0x010fc80003f05270 */
[----:B------:R-:W-:Y:S01]  /*6b60*/  FSEL R7, RZ, 1, !P0 ;  /* 0x3f800000ff077808 */ /* 0x000fe20004000000 */
[----:B------:R-:W-:Y:S08]  /*6b70*/  BRA `(.L_x_137) ;  /* 0x0000000800447947 */ /* 0x000ff00003800000 */
.L_x_146:
[----:B------:R-:W4:Y:S01]  /*6b80*/  LDG.E.64 R4, desc[UR36][R4.64] ;  /* 0x0000002404047981 */ /* 0x000f22000c1e1b00 */
[----:B------:R-:W-:Y:S01]  /*6b90*/  UMOV UR4, 0xf0000000 ;  /* 0xf000000000047882 */ /* 0x000fe20000000000 */
[----:B------:R-:W-:Y:S01]  /*6ba0*/  UMOV UR5, 0x380fffff ;  /* 0x380fffff00057882 */ /* 0x000fe20000000000 */
[----:B----4-:R-:W0:Y:S01]  /*6bb0*/  F2F.F32.F64 R7, R4 ;  /* 0x0000000400077310 */ /* 0x010e220000301000 */
[----:B------:R-:W-:-:S14]  /*6bc0*/  DSETP.GEU.AND P0, PT, |R4|, UR4, PT ;  /* 0x0000000404007e2a */ /* 0x000fdc000bf0e200 */
[----:B0-----:R-:W-:Y:S01]  /*6bd0*/  @!P0 FMUL R7, R7, 1.175494350822287508e-38 ;  /* 0x0080000007078820 */ /* 0x001fe20000400000 */
[----:B------:R-:W-:Y:S06]  /*6be0*/  BRA `(.L_x_137) ;  /* 0x0000000800287947 */ /* 0x000fec0003800000 */
.L_x_145:
[----:B------:R-:W-:-:S09]  /*6bf0*/  UISETP.NE.AND UP0, UPT, UR4, 0xf, UPT ;  /* 0x0000000f0400788c */ /* 0x000fd2000bf05270 */
[----:B------:R-:W-:Y:S05]  /*6c00*/  BRA.U !UP0, `(.L_x_147) ;  /* 0x00000001088c7547 */ /* 0x000fea000b800000 */
[----:B------:R-:W-:-:S09]  /*6c10*/  UISETP.NE.AND UP0, UPT, UR4, 0x17, UPT ;  /* 0x000000170400788c */ /* 0x000fd2000bf05270 */
[----:B------:R-:W-:Y:S05]  /*6c20*/  BRA.U !UP0, `(.L_x_148) ;  /* 0x0000000108547547 */ /* 0x000fea000b800000 */
[----:B------:R-:W-:-:S09]  /*6c30*/  UISETP.NE.AND UP0, UPT, UR4, 0x18, UPT ;  /* 0x000000180400788c */ /* 0x000fd2000bf05270 */
[----:B------:R-:W-:Y:S05]  /*6c40*/  BRA.U UP0, `(.L_x_136) ;  /* 0x0000000500b47547 */ /* 0x000fea000b800000 */
[----:B------:R-:W4:Y:S01]  /*6c50*/  LDG.E.U8 R7, desc[UR36][R4.64] ;  /* 0x0000002404077981 */ /* 0x000f22000c1e1100 */
[----:B------:R-:W-:Y:S01]  /*6c60*/  IMAD.MOV.U32 R6, RZ, RZ, 0x1f ;  /* 0x0000001fff067424 */ /* 0x000fe200078e00ff */
[----:B----4-:R-:W-:-:S04]  /*6c70*/  SHF.L.U32 R7, R7, 0x18, RZ ;  /* 0x0000001807077819 */ /* 0x010fc800000006ff */
        /* <DEDUP_REMOVED lines=16> */
.L_x_148:
[----:B------:R-:W4:Y:S02]  /*6d80*/  LDG.E.U8 R4, desc[UR36][R4.64] ;  /* 0x0000002404047981 */ /* 0x000f24000c1e1100 */
[C---:B----4-:R-:W-:Y:S01]  /*6d90*/  IMAD.SHL.U32 R0, R4.reuse, 0x2000000, RZ ;  /* 0x0200000004007824 */ /* 0x050fe200078e00ff */
[----:B------:R-:W-:-:S04]  /*6da0*/  SHF.L.U32 R6, R4, 0x8, RZ ;  /* 0x0000000804067819 */ /* 0x000fc800000006ff */
[----:B------:R-:W-:Y:S02]  /*6db0*/  ISETP.GE.U32.AND P0, PT, R0, 0x8000000, PT ;  /* 0x080000000000780c */ /* 0x000fe40003f06070 */
[----:B------:R-:W-:-:S11]  /*6dc0*/  PRMT R7, R6, 0x9910, RZ ;  /* 0x0000991006077816 */ /* 0x000fd600000000ff */
[----:B------:R-:W-:Y:S02]  /*6dd0*/  @!P0 LOP3.LUT R3, R6, 0x7f00, RZ, 0xc0, !PT ;  /* 0x00007f0006038812 */ /* 0x000fe400078ec0ff */
[----:B------:R-:W-:Y:S02]  /*6de0*/  @P0 LEA.HI R0, R0, 0x70000000, RZ, 0x1c ;  /* 0x7000000000000811 */ /* 0x000fe400078fe0ff */
[----:B------:R-:W-:-:S03]  /*6df0*/  @!P0 LOP3.LUT R3, R3, 0x3f000000, RZ, 0xfc, !PT ;  /* 0x3f00000003038812 */ /* 0x000fc600078efcff */
[----:B------:R-:W-:Y:S02]  /*6e00*/  @P0 FMUL.FTZ R0, R0, 1.9259299443872358531e-34 ;  /* 0x0780000000000820 */ /* 0x000fe40000410000 */
[----:B------:R-:W-:-:S05]  /*6e10*/  @!P0 FADD.FTZ R0, R3, -0.5 ;  /* 0xbf00000003008421 */ /* 0x000fca0000010000 */
[----:B------:R-:W-:Y:S01]  /*6e20*/  LOP3.LUT R7, R0, 0x80000000, R7, 0xf8, !PT ;  /* 0x8000000000077812 */ /* 0x000fe200078ef807 */
[----:B------:R-:W-:Y:S06]  /*6e30*/  BRA `(.L_x_137) ;  /* 0x0000000400947947 */ /* 0x000fec0003800000 */
.L_x_147:
[----:B------:R-:W4:Y:S02]  /*6e40*/  LDG.E.U16 R4, desc[UR36][R4.64] ;  /* 0x0000002404047981 */ /* 0x000f24000c1e1500 */
[----:B----4-:R-:W-:Y:S01]  /*6e50*/  IMAD.U32 R7, R4, 0x10000, RZ ;  /* 0x0001000004077824 */ /* 0x010fe200078e00ff */
[----:B------:R-:W-:Y:S06]  /*6e60*/  BRA `(.L_x_137) ;  /* 0x0000000400887947 */ /* 0x000fec0003800000 */
.L_x_144:
        /* <DEDUP_REMOVED lines=8> */
[----:B------:R-:W4:Y:S02]  /*6ef0*/  LDG.E.U16 R4, desc[UR36][R4.64] ;  /* 0x0000002404047981 */ /* 0x000f24000c1e1500 */
[----:B----4-:R-:W-:Y:S01]  /*6f00*/  I2FP.F32.U32 R7, R4 ;  /* 0x0000000400077245 */ /* 0x010fe20000201000 */
[----:B------:R-:W-:Y:S06]  /*6f10*/  BRA `(.L_x_137) ;  /* 0x00000004005c7947 */ /* 0x000fec0003800000 */
.L_x_151:
[----:B------:R-:W4:Y:S01]  /*6f20*/  LDG.E.U8 R4, desc[UR36][R4.64] ;  /* 0x0000002404047981 */ /* 0x000f22000c1e1100 */
[----:B------:R-:W-:Y:S02]  /*6f30*/  MOV R7, RZ ;  /* 0x000000ff00077202 */ /* 0x000fe40000000f00 */
[----:B----4-:R-:W-:-:S13]  /*6f40*/  ISETP.NE.AND P0, PT, R4, RZ, PT ;  /* 0x000000ff0400720c */ /* 0x010fda0003f05270 */
        /* <DEDUP_REMOVED lines=17> */
.L_x_153:
[----:B------:R-:W-:Y:S05]  /*7060*/  BSYNC.RECONVERGENT B0 ;  /* 0x0000000000007941 */ /* 0x000fea0003800200 */
.L_x_152:
[----:B------:R-:W-:Y:S02]  /*7070*/  SHF.L.U32 R0, R0, 0x14, RZ ;  /* 0x0000001400007819 */ /* 0x000fe400000006ff */
[----:B------:R-:W-:-:S04]  /*7080*/  LEA R3, R3, 0x3b800000, 0x17 ;  /* 0x3b80000003037811 */ /* 0x000fc800078eb8ff */
[----:B------:R-:W-:Y:S01]  /*7090*/  LOP3.LUT R7, R3, R0, R7, 0xfe, !PT ;  /* 0x0000000003077212 */ /* 0x000fe200078efe07 */
[----:B------:R-:W-:Y:S06]  /*70a0*/  BRA `(.L_x_137) ;  /* 0x0000000000f87947 */ /* 0x000fec0003800000 */
.L_x_150:
[----:B------:R-:W4:Y:S01]  /*70b0*/  LDG.E.U8 R4, desc[UR36][R4.64] ;  /* 0x0000002404047981 */ /* 0x000f22000c1e1100 */
[----:B------:R-:W-:Y:S01]  /*70c0*/  IMAD.MOV.U32 R7, RZ, RZ, RZ ;  /* 0x000000ffff077224 */ /* 0x000fe200078e00ff */
[----:B----4-:R-:W-:-:S13]  /*70d0*/  ISETP.NE.AND P0, PT, R4, RZ, PT ;  /* 0x000000ff0400720c */ /* 0x010fda0003f05270 */
        /* <DEDUP_REMOVED lines=17> */
.L_x_155:
[----:B------:R-:W-:Y:S05]  /*71f0*/  BSYNC.RECONVERGENT B0 ;  /* 0x0000000000007941 */ /* 0x000fea0003800200 */
.L_x_154:
[----:B------:R-:W-:Y:S01]  /*7200*/  IMAD.SHL.U32 R0, R0, 0x200000, RZ ;  /* 0x0020000000007824 */ /* 0x000fe200078e00ff */
[----:B------:R-:W-:-:S04]  /*7210*/  LEA R3, R3, 0x37800000, 0x17 ;  /* 0x3780000003037811 */ /* 0x000fc800078eb8ff */
[----:B------:R-:W-:Y:S01]  /*7220*/  LOP3.LUT R7, R3, R0, R7, 0xfe, !PT ;  /* 0x0000000003077212 */ /* 0x000fe200078efe07 */
[----:B------:R-:W-:Y:S06]  /*7230*/  BRA `(.L_x_137) ;  /* 0x0000000000947947 */ /* 0x000fec0003800000 */
.L_x_149:
[----:B------:R-:W-:-:S09]  /*7240*/  UISETP.NE.AND UP0, UPT, UR4, 0x1c, UPT ;  /* 0x0000001c0400788c */ /* 0x000fd2000bf05270 */
[----:B------:R-:W-:Y:S05]  /*7250*/  BRA.U !UP0, `(.L_x_156) ;  /* 0x0000000108847547 */ /* 0x000fea000b800000 */
[----:B------:R-:W-:-:S09]  /*7260*/  UISETP.NE.AND UP0, UPT, UR4, 0x1d, UPT ;  /* 0x0000001d0400788c */ /* 0x000fd2000bf05270 */
[----:B------:R-:W-:Y:S05]  /*7270*/  BRA.U !UP0, `(.L_x_157) ;  /* 0x0000000108707547 */ /* 0x000fea000b800000 */
[----:B------:R-:W-:-:S09]  /*7280*/  UISETP.NE.AND UP0, UPT, UR4, 0x2c, UPT ;  /* 0x0000002c0400788c */ /* 0x000fd2000bf05270 */
[----:B------:R-:W-:Y:S05]  /*7290*/  BRA.U UP0, `(.L_x_136) ;  /* 0x0000000100207547 */ /* 0x000fea000b800000 */
[----:B------:R-:W4:Y:S01]  /*72a0*/  LDG.E.U8 R4, desc[UR36][R4.64] ;  /* 0x0000002404047981 */ /* 0x000f22000c1e1100 */
[----:B------:R-:W-:Y:S01]  /*72b0*/  HFMA2 R7, -RZ, RZ, 3.814697265625e-06, 0 ;  /* 0x00400000ff077431 */ /* 0x000fe200000001ff */
[----:B----4-:R-:W-:-:S13]  /*72c0*/  ISETP.NE.AND P0, PT, R4, RZ, PT ;  /* 0x000000ff0400720c */ /* 0x010fda0003f05270 */
[----:B------:R-:W-:Y:S05]  /*72d0*/  @!P0 BRA `(.L_x_137) ;  /* 0x00000000006c8947 */ /* 0x000fea0003800000 */
[----:B------:R-:W-:-:S13]  /*72e0*/  ISETP.NE.AND P0, PT, R4, 0xff, PT ;  /* 0x000000ff0400780c */ /* 0x000fda0003f05270 */
[----:B------:R-:W-:Y:S01]  /*72f0*/  @!P0 IMAD.MOV.U32 R7, RZ, RZ, 0x7f800001 ;  /* 0x7f800001ff078424 */ /* 0x000fe200078e00ff */
[----:B------:R-:W-:Y:S01]  /*7300*/  @P0 SHF.L.U32 R7, R4, 0x17, RZ ;  /* 0x0000001704070819 */ /* 0x000fe200000006ff */
[----:B------:R-:W-:Y:S06]  /*7310*/  BRA `(.L_x_137) ;  /* 0x00000000005c7947 */ /* 0x000fec0003800000 */
.L_x_136:
[----:B------:R-:W-:Y:S01]  /*7320*/  MOV R0, 0x0 ;  /* 0x0000000000007802 */ /* 0x000fe20000000f00 */
[----:B------:R-:W0:Y:S01]  /*7330*/  LDCU.64 UR4, c[0x4][0x108] ;  /* 0x01002100ff0477ac */ /* 0x000e220008000a00 */
[----:B------:R-:W-:Y:S02]  /*7340*/  HFMA2 R12, -RZ, RZ, 0, 5.9604644775390625e-08 ;  /* 0x00000001ff0c7431 */ /* 0x000fe400000001ff */
[----:B------:R-:W-:Y:S01]  /*7350*/  IMAD.MOV.U32 R8, RZ, RZ, 0x4e ;  /* 0x0000004eff087424 */ /* 0x000fe200078e00ff */
[----:B------:R4:W1:Y:S01]  /*7360*/  LDC.64 R14, c[0x4][R0] ;  /* 0x01000000000e7b82 */ /* 0x0008620000000a00 */
[----:B------:R-:W2:Y:S01]  /*7370*/  LDCU.64 UR6, c[0x4][0x110] ;  /* 0x01002200ff0677ac */ /* 0x000ea20008000a00 */
[----:B------:R-:W-:Y:S01]  /*7380*/  IMAD.MOV.U32 R13, RZ, RZ, RZ ;  /* 0x000000ffff0d7224 */ /* 0x000fe200078e00ff */
[----:B------:R-:W3:Y:S01]  /*7390*/  LDCU.64 UR8, c[0x4][0x18] ;  /* 0x01000300ff0877ac */ /* 0x000ee20008000a00 */
[----:B0-----:R-:W-:Y:S01]  /*73a0*/  IMAD.U32 R4, RZ, RZ, UR4 ;  /* 0x00000004ff047e24 */ /* 0x001fe2000f8e00ff */
[----:B------:R-:W-:Y:S01]  /*73b0*/  MOV R5, UR5 ;  /* 0x0000000500057c02 */ /* 0x000fe20008000f00 */
[----:B--2---:R-:W-:Y:S01]  /*73c0*/  IMAD.U32 R6, RZ, RZ, UR6 ;  /* 0x00000006ff067e24 */ /* 0x004fe2000f8e00ff */
[----:B------:R-:W-:Y:S01]  /*73d0*/  MOV R7, UR7 ;  /* 0x0000000700077c02 */ /* 0x000fe20008000f00 */
[----:B---3--:R-:W-:Y:S01]  /*73e0*/  IMAD.U32 R10, RZ, RZ, UR8 ;  /* 0x00000008ff0a7e24 */ /* 0x008fe2000f8e00ff */
[----:B----4-:R-:W-:-:S07]  /*73f0*/  MOV R11, UR9 ;  /* 0x00000009000b7c02 */ /* 0x010fce0008000f00 */
[----:B------:R-:W-:-:S07]  /*7400*/  LEPC R20, `(.L_x_158) ;  /* 0x000000001014794e */ /* 0x000fce0000000000 */
[----:B-1---5:R-:W-:Y:S05]  /*7410*/  CALL.ABS.NOINC R14 ;  /* 0x000000000e007343 */ /* 0x022fea0003c00000 */
.L_x_158:
[----:B------:R-:W-:Y:S01]  /*7420*/  MOV R7, RZ ;  /* 0x000000ff00077202 */ /* 0x000fe20000000f00 */
[----:B------:R-:W-:Y:S06]  /*7430*/  BRA `(.L_x_137) ;  /* 0x0000000000147947 */ /* 0x000fec0003800000 */
.L_x_157:
[----:B------:R-:W4:Y:S02]  /*7440*/  LDG.E.64 R4, desc[UR36][R4.64] ;  /* 0x0000002404047981 */ /* 0x000f24000c1e1b00 */
[----:B----4-:R0:W4:Y:S01]  /*7450*/  I2F.U64 R7, R4 ;  /* 0x0000000400077312 */ /* 0x0101220000301000 */
[----:B------:R-:W-:Y:S05]  /*7460*/  BRA `(.L_x_137) ;  /* 0x0000000000087947 */ /* 0x000fea0003800000 */
.L_x_156:
[----:B------:R-:W4:Y:S02]  /*7470*/  LDG.E R4, desc[UR36][R4.64] ;  /* 0x0000002404047981 */ /* 0x000f24000c1e1900 */
[----:B----4-:R-:W-:-:S07]  /*7480*/  I2FP.F32.U32 R7, R4 ;  /* 0x0000000400077245 */ /* 0x010fce0000201000 */
.L_x_137:
[----:B------:R-:W-:Y:S05]  /*7490*/  BSYNC.RECONVERGENT B7 ;  /* 0x0000000000077941 */ /* 0x000fea0003800200 */
.L_x_131:
[----:B------:R-:W-:-:S09]  /*74a0*/  UISETP.NE.AND UP0, UPT, UR43, URZ, UPT ;  /* 0x000000ff2b00728c */ /* 0x000fd2000bf05270 */
[----:B------:R-:W-:Y:S05]  /*74b0*/  BRA.U !UP0, `(.L_x_159) ;  /* 0x00000001081c7547 */ /* 0x000fea000b800000 */
[----:B------:R-:W-:Y:S01]  /*74c0*/  BSSY.RECONVERGENT B1, `(.L_x_160) ;  /* 0x0000005000017945 */ /* 0x000fe20003800200 */
[----:B01-3-5:R-:W-:Y:S01]  /*74d0*/  IMAD.MOV.U32 R5, RZ, RZ, R18 ;  /* 0x000000ffff057224 */ /* 0x02bfe200078e0012 */
[----:B----4-:R-:W-:Y:S02]  /*74e0*/  MOV R4, R7 ;  /* 0x0000000700047202 */ /* 0x010fe40000000f00 */
[----:B------:R-:W-:-:S07]  /*74f0*/  MOV R8, 0x7510 ;  /* 0x0000751000087802 */ /* 0x000fce0000000f00 */
[----:B--2---:R-:W-:Y:S05]  /*7500*/  CALL.REL.NOINC `($_ZN2at6native18elementwise_kernelILi128ELi4EZNS0_15gpu_kernel_implIN48_GLOBAL__N__08322988_15_IGammaKernel_cu_cb51a28d10CalcIgammaIfEEEEvRNS_18TensorIteratorBaseERKT_EUliE_EEviT1_$_ZN46_INTERNAL_08322988_15_IGammaKernel_cu_cb51a28d48_GLOBAL__N__08322988_15_IGammaKernel_cu_cb51a28d12calc_igammacIfEET_S2_S2_) ;  /* 0x000001a800e07944 */ /* 0x004fea0003c00000 */
[----:B------:R-:W-:Y:S05]  /*7510*/  BSYNC.RECONVERGENT B1 ;  /* 0x0000000000017941 */ /* 0x000fea0003800200 */
.L_x_160:
[----:B------:R-:W-:Y:S05]  /*7520*/  BRA `(.L_x_161) ;  /* 0x0000000000147947 */ /* 0x000fea0003800000 */
.L_x_159:
[----:B------:R-:W-:Y:S01]  /*7530*/  BSSY.RECONVERGENT B5, `(.L_x_161) ;  /* 0x0000004000057945 */ /* 0x000fe20003800200 */
[----:B-1-3-5:R-:W-:Y:S01]  /*7540*/  IMAD.MOV.U32 R8, RZ, RZ, R18 ;  /* 0x000000ffff087224 */ /* 0x02afe200078e0012 */
[----:B------:R-:W-:-:S07]  /*7550*/  MOV R6, 0x7570 ;  /* 0x0000757000067802 */ /* 0x000fce0000000f00 */
[----:B0-2-4-:R-:W-:Y:S05]  /*7560*/  CALL.REL.NOINC `($_ZN2at6native18elementwise_kernelILi128ELi4EZNS0_15gpu_kernel_implIN48_GLOBAL__N__08322988_15_IGammaKernel_cu_cb51a28d10CalcIgammaIfEEEEvRNS_18TensorIteratorBaseERKT_EUliE_EEviT1_$_ZN46_INTERNAL_08322988_15_IGammaKernel_cu_cb51a28d48_GLOBAL__N__08322988_15_IGammaKernel_cu_cb51a28d11calc_igammaIfEET_S2_S2_) ;  /* 0x0000009000247944 */ /* 0x015fea0003c00000 */
[----:B------:R-:W-:Y:S05]  /*7570*/  BSYNC.RECONVERGENT B5 ;  /* 0x0000000000057941 */ /* 0x000fea0003800200 */
.L_x_161:
        /* <DEDUP_REMOVED lines=17> */
.L_x_165:
[----:B------:R-:W0:Y:S02]  /*7690*/  F2I.S64.TRUNC R4, R4 ;  /* 0x0000000400047311 */ /* 0x000e24000020d900 */
[----:B0-----:R-:W-:-:S05]  /*76a0*/  IMAD.MOV.U32 R7, RZ, RZ, R4 ;  /* 0x000000ffff077224 */ /* 0x001fca00078e0004 */
[----:B------:R0:W-:Y:S01]  /*76b0*/  STG.E.U8 desc[UR36][R2.64], R7 ;  /* 0x0000000702007986 */ /* 0x0001e2000c101124 */
[----:B------:R-:W-:Y:S05]  /*76c0*/  BRA `(.L_x_167) ;  /* 0x0000000c00287947 */ /* 0x000fea0003800000 */
.L_x_164:
        /* <DEDUP_REMOVED lines=9> */
.L_x_169:
[----:B------:R-:W0:Y:S02]  /*7760*/  F2I.FTZ.TRUNC.NTZ R5, R4 ;  /* 0x0000000400057305 */ /* 0x000e24000021f100 */
[----:B0-----:R0:W-:Y:S01]  /*7770*/  STG.E desc[UR36][R2.64], R5 ;  /* 0x0000000502007986 */ /* 0x0011e2000c101924 */
[----:B------:R-:W-:Y:S05]  /*7780*/  BRA `(.L_x_167) ;  /* 0x0000000800f87947 */ /* 0x000fea0003800000 */
.L_x_168:
[----:B------:R-:W0:Y:S02]  /*7790*/  F2I.FTZ.TRUNC.NTZ R5, R4 ;  /* 0x0000000400057305 */ /* 0x000e24000021f100 */
[----:B0-----:R0:W-:Y:S01]  /*77a0*/  STG.E.U16 desc[UR36][R2.64], R5 ;  /* 0x0000000502007986 */ /* 0x0011e2000c101524 */
[----:B------:R-:W-:Y:S05]  /*77b0*/  BRA `(.L_x_167) ;  /* 0x0000000800ec7947 */ /* 0x000fea0003800000 */
.L_x_163:
        /* <DEDUP_REMOVED lines=8> */
.L_x_171:
[----:B------:R-:W-:-:S05]  /*7840*/  F2FP.F16.F32.PACK_AB R4, RZ, R4 ;  /* 0x00000004ff04723e */ /* 0x000fca00000000ff */
[----:B------:R0:W-:Y:S01]  /*7850*/  STG.E.U16 desc[UR36][R2.64], R4 ;  /* 0x0000000402007986 */ /* 0x0001e2000c101524 */
[----:B------:R-:W-:Y:S05]  /*7860*/  BRA `(.L_x_167) ;  /* 0x0000000800c07947 */ /* 0x000fea0003800000 */
.L_x_170:
        /* <DEDUP_REMOVED lines=9> */
.L_x_173:
[----:B------:R-:W-:-:S04]  /*7900*/  F2FP.F16.F32.PACK_AB R5, RZ, R4 ;  /* 0x00000004ff05723e */ /* 0x000fc800000000ff */
[----:B------:R-:W-:-:S05]  /*7910*/  PRMT R5, R5, 0x5410, RZ ;  /* 0x0000541005057816 */ /* 0x000fca00000000ff */
[----:B------:R0:W-:Y:S01]  /*7920*/  STG.E desc[UR36][R2.64], R5 ;  /* 0x0000000502007986 */ /* 0x0001e2000c101924 */
[----:B------:R-:W-:Y:S05]  /*7930*/  BRA `(.L_x_167) ;  /* 0x00000008008c7947 */ /* 0x000fea0003800000 */
.L_x_172:
[----:B------:R-:W-:-:S06]  /*7940*/  FMUL.FTZ R4, R4, 1 ;  /* 0x3f80000004047820 */ /* 0x000fcc0000410000 */
[----:B------:R-:W0:Y:S02]  /*7950*/  F2F.F64.F32 R4, R4 ;  /* 0x0000000400047310 */ /* 0x000e240000201800 */
[----:B0-----:R0:W-:Y:S01]  /*7960*/  STG.E.64 desc[UR36][R2.64], R4 ;  /* 0x0000000402007986 */ /* 0x0011e2000c101b24 */
[----:B------:R-:W-:Y:S05]  /*7970*/  BRA `(.L_x_167) ;  /* 0x00000008007c7947 */ /* 0x000fea0003800000 */
.L_x_162:
[----:B------:R-:W-:-:S09]  /*7980*/  UISETP.GT.AND UP0, UPT, UR4, 0x18, UPT ;  /* 0x000000180400788c */ /* 0x000fd2000bf04270 */
[----:B------:R-:W-:Y:S05]  /*7990*/  BRA.U !UP0, `(.L_x_174) ;  /* 0x0000000508487547 */ /* 0x000fea000b800000 */
        /* <DEDUP_REMOVED lines=11> */
.L_x_177:
[----:B------:R-:W-:Y:S01]  /*7a50*/  LOP3.LUT R6, R4, 0x7fffffff, RZ, 0xc0, !PT ;  /* 0x7fffffff04067812 */ /* 0x000fe200078ec0ff */
[----:B------:R-:W-:Y:S01]  /*7a60*/  BSSY.RECONVERGENT B0, `(.L_x_178) ;  /* 0x0000012000007945 */ /* 0x000fe20003800200 */
[----:B------:R-:W-:Y:S02]  /*7a70*/  IMAD.MOV.U32 R0, RZ, RZ, 0x80 ;  /* 0x00000080ff007424 */ /* 0x000fe400078e00ff */
[----:B------:R-:W-:-:S13]  /*7a80*/  ISETP.GT.U32.AND P0, PT, R6, 0x437fffff, PT ;  /* 0x437fffff0600780c */ /* 0x000fda0003f04070 */
[----:B------:R-:W-:Y:S05]  /*7a90*/  @P0 BRA `(.L_x_179) ;  /* 0x0000000000380947 */ /* 0x000fea0003800000 */
[----:B------:R-:W-:-:S13]  /*7aa0*/  ISETP.GE.U32.AND P0, PT, R6, 0x3c000000, PT ;  /* 0x3c0000000600780c */ /* 0x000fda0003f06070 */
[----:B------:R-:W-:-:S04]  /*7ab0*/  @P0 SHF.R.U32.HI R0, RZ, 0x14, R4 ;  /* 0x00000014ff000819 */ /* 0x000fc80000011604 */
[----:B------:R-:W-:-:S04]  /*7ac0*/  @P0 LOP3.LUT R5, R0, 0x1, RZ, 0xc0, !PT ;  /* 0x0000000100050812 */ /* 0x000fc800078ec0ff */
[----:B------:R-:W-:-:S04]  /*7ad0*/  @P0 IADD3 R5, PT, PT, R4, 0x487ffff, R5 ;  /* 0x0487ffff04050810 */ /* 0x000fc80007ffe005 */
[----:B------:R-:W-:-:S04]  /*7ae0*/  @P0 SHF.R.U32.HI R5, RZ, 0x14, R5 ;  /* 0x00000014ff050819 */ /* 0x000fc80000011605 */
[----:B------:R-:W-:Y:S01]  /*7af0*/  @P0 LOP3.LUT R5, R5, 0xff, RZ, 0xc0, !PT ;  /* 0x000000ff05050812 */ /* 0x000fe200078ec0ff */
[----:B------:R-:W-:Y:S06]  /*7b00*/  @P0 BRA `(.L_x_180) ;  /* 0x0000000000100947 */ /* 0x000fec0003800000 */
[----:B------:R-:W-:-:S05]  /*7b10*/  FADD.FTZ R0, R6, 8192 ;  /* 0x4600000006007421 */ /* 0x000fca0000010000 */
[----:B------:R-:W-:Y:S02]  /*7b20*/  LOP3.LUT P0, R5, R0, 0xff, RZ, 0xc0, !PT ;  /* 0x000000ff00057812 */ /* 0x000fe4000780c0ff */
[----:B------:R-:W-:-:S11]  /*7b30*/  PRMT R0, RZ, 0x7610, R0 ;  /* 0x00007610ff007816 */ /* 0x000fd60000000000 */
[----:B------:R-:W-:Y:S05]  /*7b40*/  @!P0 BRA `(.L_x_179) ;  /* 0x00000000000c8947 */ /* 0x000fea0003800000 */
.L_x_180:
[----:B------:R-:W-:-:S04]  /*7b50*/  SHF.R.U32.HI R4, RZ, 0x18, R4 ;  /* 0x00000018ff047819 */ /* 0x000fc80000011604 */
[----:B------:R-:W-:-:S04]  /*7b60*/  LOP3.LUT R4, R5, 0x80, R4, 0xf8, !PT ;  /* 0x0000008005047812 */ /* 0x000fc800078ef804 */
[----:B------:R-:W-:-:S07]  /*7b70*/  PRMT R0, R4, 0x7610, R0 ;  /* 0x0000761004007816 */ /* 0x000fce0000000000 */
.L_x_179:
[----:B------:R-:W-:Y:S05]  /*7b80*/  BSYNC.RECONVERGENT B0 ;  /* 0x0000000000007941 */ /* 0x000fea0003800200 */
.L_x_178:
[----:B------:R0:W-:Y:S01]  /*7b90*/  STG.E.U8 desc[UR36][R2.64], R0 ;  /* 0x0000000002007986 */ /* 0x0001e2000c101124 */
[----:B------:R-:W-:Y:S05]  /*7ba0*/  BRA `(.L_x_167) ;  /* 0x0000000400f07947 */ /* 0x000fea0003800000 */
.L_x_176:
[----:B------:R-:W-:Y:S01]  /*7bb0*/  LOP3.LUT R6, R4, 0x7fffffff, RZ, 0xc0, !PT ;  /* 0x7fffffff04067812 */ /* 0x000fe200078ec0ff */
[----:B------:R-:W-:Y:S01]  /*7bc0*/  BSSY.RECONVERGENT B0, `(.L_x_181) ;  /* 0x0000012000007945 */ /* 0x000fe20003800200 */
[----:B------:R-:W-:Y:S02]  /*7bd0*/  MOV R0, 0x80 ;  /* 0x0000008000007802 */ /* 0x000fe40000000f00 */
        /* <DEDUP_REMOVED lines=13> */
.L_x_183:
[----:B------:R-:W-:-:S04]  /*7cb0*/  SHF.R.U32.HI R4, RZ, 0x18, R4 ;  /* 0x00000018ff047819 */ /* 0x000fc80000011604 */
[----:B------:R-:W-:-:S04]  /*7cc0*/  LOP3.LUT R5, R5, 0x80, R4, 0xf8, !PT ;  /* 0x0000008005057812 */ /* 0x000fc800078ef804 */
[----:B------:R-:W-:-:S07]  /*7cd0*/  PRMT R0, R5, 0x7610, R0 ;  /* 0x0000761005007816 */ /* 0x000fce0000000000 */
.L_x_182:
[----:B------:R-:W-:Y:S05]  /*7ce0*/  BSYNC.RECONVERGENT B0 ;  /* 0x0000000000007941 */ /* 0x000fea0003800200 */
.L_x_181:
[----:B------:R0:W-:Y:S01]  /*7cf0*/  STG.E.U8 desc[UR36][R2.64], R0 ;  /* 0x0000000002007986 */ /* 0x0001e2000c101124 */
[----:B------:R-:W-:Y:S05]  /*7d00*/  BRA `(.L_x_167) ;  /* 0x0000000400987947 */ /* 0x000fea0003800000 */
.L_x_175:
[----:B------:R-:W-:-:S09]  /*7d10*/  UISETP.NE.AND UP0, UPT, UR4, 0x1c, UPT ;  /* 0x0000001c0400788c */ /* 0x000fd2000bf05270 */
[----:B------:R-:W-:Y:S05]  /*7d20*/  BRA.U !UP0, `(.L_x_184) ;  /* 0x0000000108587547 */ /* 0x000fea000b800000 */
[----:B------:R-:W-:-:S09]  /*7d30*/  UISETP.NE.AND UP0, UPT, UR4, 0x1d, UPT ;  /* 0x0000001d0400788c */ /* 0x000fd2000bf05270 */
[----:B------:R-:W-:Y:S05]  /*7d40*/  BRA.U !UP0, `(.L_x_185) ;  /* 0x0000000108447547 */ /* 0x000fea000b800000 */
[----:B------:R-:W-:-:S09]  /*7d50*/  UISETP.NE.AND UP0, UPT, UR4, 0x2c, UPT ;  /* 0x0000002c0400788c */ /* 0x000fd2000bf05270 */
[----:B------:R-:W-:Y:S05]  /*7d60*/  BRA.U UP0, `(.L_x_166) ;  /* 0x0000000100a87547 */ /* 0x000fea000b800000 */
[----:B------:R-:W-:-:S04]  /*7d70*/  SHF.R.U32.HI R6, RZ, 0x17, R4 ;  /* 0x00000017ff067819 */ /* 0x000fc80000011604 */
[----:B------:R-:W-:-:S04]  /*7d80*/  LOP3.LUT R5, R6, 0xff, RZ, 0xc0, !PT ;  /* 0x000000ff06057812 */ /* 0x000fc800078ec0ff */
[----:B------:R-:W-:-:S13]  /*7d90*/  ISETP.NE.AND P2, PT, R5, 0xff, PT ;  /* 0x000000ff0500780c */ /* 0x000fda0003f45270 */
[--C-:B------:R-:W-:Y:S02]  /*7da0*/  @P2 SHF.R.U32.HI R0, RZ, 0x16, R4.reuse ;  /* 0x00000016ff002819 */ /* 0x100fe40000011604 */
[----:B------:R-:W-:Y:S01]  /*7db0*/  @P2 LOP3.LUT P0, RZ, R5, 0x3fffff, R4, 0xf8, !PT ;  /* 0x003fffff05ff2812 */ /* 0x000fe2000780f804 */
[----:B------:R-:W-:Y:S01]  /*7dc0*/  IMAD.MOV.U32 R5, RZ, RZ, 0xff ;  /* 0x000000ffff057424 */ /* 0x000fe200078e00ff */
[----:B------:R-:W-:-:S04]  /*7dd0*/  @P2 LOP3.LUT R0, R0, 0x1, RZ, 0xc0, !PT ;  /* 0x0000000100002812 */ /* 0x000fc800078ec0ff */
[----:B------:R-:W-:Y:S02]  /*7de0*/  @P2 ISETP.EQ.U32.AND P1, PT, R0, 0x1, P0 ;  /* 0x000000010000280c */ /* 0x000fe40000722070 */
[----:B------:R-:W-:Y:S02]  /*7df0*/  PLOP3.LUT P0, PT, PT, PT, PT, 0x80, 0x8 ;  /* 0x000000000008781c */ /* 0x000fe40003f0f070 */
[----:B------:R-:W-:Y:S02]  /*7e00*/  @P2 PLOP3.LUT P0, PT, P1, PT, PT, 0x80, 0x8 ;  /* 0x000000000008281c */ /* 0x000fe40000f0f070 */
[----:B------:R-:W-:-:S11]  /*7e10*/  @P2 IADD3 R0, PT, PT, R6, 0x1, RZ ;  /* 0x0000000106002810 */ /* 0x000fd60007ffe0ff */
[----:B------:R-:W-:-:S05]  /*7e20*/  @!P0 IMAD.MOV R0, RZ, RZ, R6 ;  /* 0x000000ffff008224 */ /* 0x000fca00078e0206 */
[----:B------:R-:W-:-:S05]  /*7e30*/  @P2 MOV R5, R0 ;  /* 0x0000000000052202 */ /* 0x000fca0000000f00 */
[----:B------:R0:W-:Y:S01]  /*7e40*/  STG.E.U8 desc[UR36][R2.64], R5 ;  /* 0x0000000502007986 */ /* 0x0001e2000c101124 */
[----:B------:R-:W-:Y:S05]  /*7e50*/  BRA `(.L_x_167) ;  /* 0x0000000400447947 */ /* 0x000fea0003800000 */
.L_x_185:
[----:B------:R-:W0:Y:S02]  /*7e60*/  F2I.U64.TRUNC R4, R4 ;  /* 0x0000000400047311 */ /* 0x000e24000020d800 */
[----:B0-----:R0:W-:Y:S01]  /*7e70*/  STG.E.64 desc[UR36][R2.64], R4 ;  /* 0x0000000402007986 */ /* 0x0011e2000c101b24 */
[----:B------:R-:W-:Y:S05]  /*7e80*/  BRA `(.L_x_167) ;  /* 0x0000000400387947 */ /* 0x000fea0003800000 */
.L_x_184:
[----:B------:R-:W0:Y:S02]  /*7e90*/  F2I.FTZ.U32.TRUNC.NTZ R5, R4 ;  /* 0x0000000400057305 */ /* 0x000e24000021f000 */
[----:B0-----:R0:W-:Y:S01]  /*7ea0*/  STG.E desc[UR36][R2.64], R5 ;  /* 0x0000000502007986 */ /* 0x0011e2000c101924 */
[----:B------:R-:W-:Y:S05]  /*7eb0*/  BRA `(.L_x_167) ;  /* 0x00000004002c7947 */ /* 0x000fea0003800000 */
.L_x_174:
        /* <DEDUP_REMOVED lines=10> */
.L_x_187:
[----:B------:R-:W-:Y:S01]  /*7f60*/  FMUL.FTZ R4, R4, 1 ;  /* 0x3f80000004047820 */ /* 0x000fe20000410000 */
[----:B------:R-:W-:-:S05]  /*7f70*/  CS2R R6, SRZ ;  /* 0x0000000000067805 */ /* 0x000fca000001ff00 */
[----:B------:R-:W0:Y:S02]  /*7f80*/  F2F.F64.F32 R4, R4 ;  /* 0x0000000400047310 */ /* 0x000e240000201800 */
[----:B0-----:R3:W-:Y:S01]  /*7f90*/  STG.E.128 desc[UR36][R2.64], R4 ;  /* 0x0000000402007986 */ /* 0x0017e2000c101d24 */
[----:B------:R-:W-:Y:S05]  /*7fa0*/  BRA `(.L_x_167) ;  /* 0x0000000000f07947 */ /* 0x000fea0003800000 */
.L_x_186:
[----:B------:R-:W-:-:S09]  /*7fb0*/  UISETP.NE.AND UP0, UPT, UR4, 0xf, UPT ;  /* 0x0000000f0400788c */ /* 0x000fd2000bf05270 */
[----:B------:R-:W-:Y:S05]  /*7fc0*/  BRA.U !UP0, `(.L_x_188) ;  /* 0x0000000108e07547 */ /* 0x000fea000b800000 */
[----:B------:R-:W-:-:S09]  /*7fd0*/  UISETP.NE.AND UP0, UPT, UR4, 0x17, UPT ;  /* 0x000000170400788c */ /* 0x000fd2000bf05270 */
[----:B------:R-:W-:Y:S05]  /*7fe0*/  BRA.U !UP0, `(.L_x_189) ;  /* 0x00000001088c7547 */ /* 0x000fea000b800000 */
[----:B------:R-:W-:-:S09]  /*7ff0*/  UISETP.NE.AND UP0, UPT, UR4, 0x18, UPT ;  /* 0x000000180400788c */ /* 0x000fd2000bf05270 */
[----:B------:R-:W-:Y:S05]  /*8000*/  BRA.U !UP0, `(.L_x_190) ;  /* 0x0000000108447547 */ /* 0x000fea000b800000 */
.L_x_166:
        /* <DEDUP_REMOVED lines=16> */
.L_x_191:
[----:B------:R-:W-:Y:S05]  /*8110*/  BRA `(.L_x_167) ;  /* 0x0000000000947947 */ /* 0x000fea0003800000 */
.L_x_190:
[----:B------:R-:W-:Y:S01]  /*8120*/  LOP3.LUT R6, R4, 0x7fffffff, RZ, 0xc0, !PT ;  /* 0x7fffffff04067812 */ /* 0x000fe200078ec0ff */
[----:B------:R-:W-:Y:S01]  /*8130*/  BSSY.RECONVERGENT B0, `(.L_x_192) ;  /* 0x000000b000007945 */ /* 0x000fe20003800200 */
[----:B------:R-:W-:Y:S02]  /*8140*/  SHF.R.U32.HI R7, RZ, 0x18, R4 ;  /* 0x00000018ff077819 */ /* 0x000fe40000011604 */
[----:B------:R-:W-:Y:S02]  /*8150*/  ISETP.GT.U32.AND P0, PT, R6, 0x43efffff, PT ;  /* 0x43efffff0600780c */ /* 0x000fe40003f04070 */
[----:B------:R-:W-:-:S11]  /*8160*/  MOV R0, 0x7f ;  /* 0x0000007f00007802 */ /* 0x000fd60000000f00 */
[----:B------:R-:W-:Y:S05]  /*8170*/  @P0 BRA `(.L_x_193) ;  /* 0x0000000000180947 */ /* 0x000fea0003800000 */
[----:B------:R-:W-:-:S13]  /*8180*/  ISETP.GE.U32.AND P0, PT, R6, 0x3c800000, PT ;  /* 0x3c8000000600780c */ /* 0x000fda0003f06070 */
[----:B------:R-:W-:-:S04]  /*8190*/  @P0 SHF.R.U32.HI R0, RZ, 0x14, R4 ;  /* 0x00000014ff000819 */ /* 0x000fc80000011604 */
[----:B------:R-:W-:-:S04]  /*81a0*/  @P0 LOP3.LUT R5, R0, 0x1, RZ, 0xc0, !PT ;  /* 0x0000000100050812 */ /* 0x000fc800078ec0ff */
[----:B------:R-:W-:-:S04]  /*81b0*/  @P0 IADD3 R0, PT, PT, R4, 0x407ffff, R5 ;  /* 0x0407ffff04000810 */ /* 0x000fc80007ffe005 */
[----:B------:R-:W-:Y:S01]  /*81c0*/  @P0 SHF.R.U32.HI R0, RZ, 0x14, R0 ;  /* 0x00000014ff000819 */ /* 0x000fe20000011600 */
[----:B------:R-:W-:-:S07]  /*81d0*/  @!P0 FADD.FTZ R0, R6, 16384 ;  /* 0x4680000006008421 */ /* 0x000fce0000010000 */
.L_x_193:
[----:B------:R-:W-:Y:S05]  /*81e0*/  BSYNC.RECONVERGENT B0 ;  /* 0x0000000000007941 */ /* 0x000fea0003800200 */
.L_x_192:
[----:B------:R-:W-:-:S05]  /*81f0*/  LOP3.LUT R5, R0, 0x80, R7, 0xf8, !PT ;  /* 0x0000008000057812 */ /* 0x000fca00078ef807 */
[----:B------:R1:W-:Y:S01]  /*8200*/  STG.E.U8 desc[UR36][R2.64], R5 ;  /* 0x0000000502007986 */ /* 0x0003e2000c101124 */
[----:B------:R-:W-:Y:S05]  /*8210*/  BRA `(.L_x_167) ;  /* 0x0000000000547947 */ /* 0x000fea0003800000 */
.L_x_189:
[----:B------:R-:W-:Y:S01]  /*8220*/  LOP3.LUT R6, R4, 0x7fffffff, RZ, 0xc0, !PT ;  /* 0x7fffffff04067812 */ /* 0x000fe200078ec0ff */
[----:B------:R-:W-:Y:S03]  /*8230*/  BSSY.RECONVERGENT B0, `(.L_x_194) ;  /* 0x000000d000007945 */ /* 0x000fe60003800200 */
[----:B------:R-:W-:-:S13]  /*8240*/  ISETP.GT.U32.AND P0, PT, R6, 0x477fffff, PT ;  /* 0x477fffff0600780c */ /* 0x000fda0003f04070 */
[----:B------:R-:W-:Y:S05]  /*8250*/  @P0 BRA `(.L_x_195) ;  /* 0x00000000001c0947 */ /* 0x000fea0003800000 */
[----:B------:R-:W-:-:S13]  /*8260*/  ISETP.GE.U32.AND P0, PT, R6, 0x38800000, PT ;  /* 0x388000000600780c */ /* 0x000fda0003f06070 */
[----:B------:R-:W-:-:S04]  /*8270*/  @P0 SHF.R.U32.HI R0, RZ, 0x15, R4 ;  /* 0x00000015ff000819 */ /* 0x000fc80000011604 */
[----:B------:R-:W-:-:S04]  /*8280*/  @P0 LOP3.LUT R5, R0, 0x1, RZ, 0xc0, !PT ;  /* 0x0000000100050812 */ /* 0x000fc800078ec0ff */
[----:B------:R-:W-:-:S04]  /*8290*/  @P0 IADD3 R0, PT, PT, R4, 0x80fffff, R5 ;  /* 0x080fffff04000810 */ /* 0x000fc80007ffe005 */
[----:B------:R-:W-:Y:S01]  /*82a0*/  @P0 SHF.R.U32.HI R0, RZ, 0x15, R0 ;  /* 0x00000015ff000819 */ /* 0x000fe20000011600 */
[----:B------:R-:W-:Y:S01]  /*82b0*/  @!P0 FADD.FTZ R0, R6, 128 ;  /* 0x4300000006008421 */ /* 0x000fe20000010000 */
[----:B------:R-:W-:Y:S06]  /*82c0*/  BRA `(.L_x_196) ;  /* 0x00000000000c7947 */ /* 0x000fec0003800000 */
.L_x_195:
[----:B------:R-:W-:Y:S01]  /*82d0*/  IMAD.MOV.U32 R0, RZ, RZ, 0x7f ;  /* 0x0000007fff007424 */ /* 0x000fe200078e00ff */
[----:B------:R-:W-:-:S04]  /*82e0*/  ISETP.GT.U32.AND P0, PT, R6, 0x7f800000, PT ;  /* 0x7f8000000600780c */ /* 0x000fc80003f04070 */
[----:B------:R-:W-:-:S09]  /*82f0*/  SEL R0, R0, 0x7c, P0 ;  /* 0x0000007c00007807 */ /* 0x000fd20000000000 */
.L_x_196:
[----:B------:R-:W-:Y:S05]  /*8300*/  BSYNC.RECONVERGENT B0 ;  /* 0x0000000000007941 */ /* 0x000fea0003800200 */
.L_x_194:
[----:B------:R-:W-:-:S04]  /*8310*/  SHF.R.U32.HI R5, RZ, 0x18, R4 ;  /* 0x00000018ff057819 */ /* 0x000fc80000011604 */
[----:B------:R-:W-:-:S05]  /*8320*/  LOP3.LUT R5, R0, 0x80, R5, 0xf8, !PT ;  /* 0x0000008000057812 */ /* 0x000fca00078ef805 */
[----:B------:R2:W-:Y:S01]  /*8330*/  STG.E.U8 desc[UR36][R2.64], R5 ;  /* 0x0000000502007986 */ /* 0x0005e2000c101124 */
[----:B------:R-:W-:Y:S05]  /*8340*/  BRA `(.L_x_167) ;  /* 0x0000000000087947 */ /* 0x000fea0003800000 */
.L_x_188:
[----:B------:R-:W-:-:S05]  /*8350*/  F2FP.BF16.F32.PACK_AB R4, RZ, R4 ;  /* 0x00000004ff04723e */ /* 0x000fca00000010ff */
[----:B------:R0:W-:Y:S02]  /*8360*/  STG.E.U16 desc[UR36][R2.64], R4 ;  /* 0x0000000402007986 */ /* 0x0001e4000c101524 */
.L_x_167:
[----:B------:R-:W-:-:S07]  /*8370*/  IADD3 R17, PT, PT, R17, 0x80, RZ ;  /* 0x0000008011117810 */ /* 0x000fce0007ffe0ff */
.L_x_101:
[----:B------:R-:W-:Y:S05]  /*8380*/  BSYNC.RECONVERGENT B6 ;  /* 0x0000000000067941 */ /* 0x000fea0003800200 */
.L_x_100:
[----:B------:R-:W5:Y:S01]  /*8390*/  LDCU UR4, c[0x0][0x380] ;  /* 0x00007000ff0477ac */ /* 0x000f620008000800 */
[----:B------:R-:W-:Y:S01]  /*83a0*/  BSSY.RECONVERGENT B6, `(.L_x_197) ;  /* 0x0000412000067945 */ /* 0x000fe20003800200 */
[----:B-----5:R-:W-:-:S13]  /*83b0*/  ISETP.GE.AND P0, PT, R17, UR4, PT ;  /* 0x0000000411007c0c */ /* 0x020fda000bf06270 */
[----:B------:R-:W-:Y:S05]  /*83c0*/  @P0 BRA `(.L_x_198) ;  /* 0x00000040003c0947 */ /* 0x000fea0003800000 */
[----:B------:R-:W5:Y:S01]  /*83d0*/  LDCU UR4, c[0x0][0x388] ;  /* 0x00007100ff0477ac */ /* 0x000f620008000800 */
[----:B0-----:R-:W-:Y:S02]  /*83e0*/  HFMA2 R0, -RZ, RZ, 0, 0 ;  /* 0x00000000ff007431 */ /* 0x001fe400000001ff */
[----:B------:R-:W-:Y:S02]  /*83f0*/  IMAD.MOV.U32 R16, RZ, RZ, RZ ;  /* 0x000000ffff107224 */ /* 0x000fe400078e00ff */
[----:B-1234-:R-:W-:Y:S01]  /*8400*/  IMAD.MOV.U32 R2, RZ, RZ, RZ ;  /* 0x000000ffff027224 */ /* 0x01efe200078e00ff */
[----:B-----5:R-:W-:-:S09]  /*8410*/  UISETP.NE.AND UP0, UPT, UR4, URZ, UPT ;  /* 0x000000ff0400728c */ /* 0x020fd2000bf05270 */
        /* <DEDUP_REMOVED lines=349> */
.L_x_199:
        /* <DEDUP_REMOVED lines=18> */
.L_x_204:
[----:B------:R-:W2:Y:S02]  /*9b10*/  LDG.E.U8 R4, desc[UR36][R4.64] ;  /* 0x0000002404047981 */ /* 0x000ea4000c1e1100 */
[----:B--2---:R-:W-:Y:S01]  /*9b20*/  I2FP.F32.U32 R18, R4 ;  /* 0x0000000400127245 */ /* 0x004fe20000201000 */
[----:B------:R-:W-:Y:S06]  /*9b30*/  BRA `(.L_x_206) ;  /* 0x0000000c00287947 */ /* 0x000fec0003800000 */
.L_x_203:
        /* <DEDUP_REMOVED lines=9> */
.L_x_208:
[----:B------:R-:W2:Y:S02]  /*9bd0*/  LDG.E R4, desc[UR36][R4.64] ;  /* 0x0000002404047981 */ /* 0x000ea4000c1e1900 */
[----:B--2---:R-:W-:Y:S01]  /*9be0*/  I2FP.F32.S32 R18, R4 ;  /* 0x0000000400127245 */ /* 0x004fe20000201400 */
[----:B------:R-:W-:Y:S06]  /*9bf0*/  BRA `(.L_x_206) ;  /* 0x0000000800f87947 */ /* 0x000fec0003800000 */
.L_x_207:
[----:B------:R-:W2:Y:S02]  /*9c00*/  LDG.E.U16 R4, desc[UR36][R4.64] ;  /* 0x0000002404047981 */ /* 0x000ea4000c1e1500 */
[----:B--2---:R0:W1:Y:S01]  /*9c10*/  I2F.S16 R18, R4 ;  /* 0x0000000400127306 */ /* 0x0040620000101400 */
[----:B------:R-:W-:Y:S05]  /*9c20*/  BRA `(.L_x_206) ;  /* 0x0000000800ec7947 */ /* 0x000fea0003800000 */
.L_x_202:
        /* <DEDUP_REMOVED lines=8> */
.L_x_210:
[----:B------:R-:W2:Y:S02]  /*9cb0*/  LDG.E.U16 R4, desc[UR36][R4.64] ;  /* 0x0000002404047981 */ /* 0x000ea4000c1e1500 */
[----:B--2---:R-:W-:Y:S01]  /*9cc0*/  HADD2.F32 R18, -RZ, R4.H0_H0 ;  /* 0x20000004ff127230 */ /* 0x004fe20000004100 */
[----:B------:R-:W-:Y:S06]  /*9cd0*/  BRA `(.L_x_206) ;  /* 0x0000000800c07947 */ /* 0x000fec0003800000 */
.L_x_209:
        /* <DEDUP_REMOVED lines=8> */
.L_x_212:
[----:B------:R-:W2:Y:S02]  /*9d60*/  LDG.E.U16 R4, desc[UR36][R4.64] ;  /* 0x0000002404047981 */ /* 0x000ea4000c1e1500 */
[----:B--2---:R-:W-:Y:S01]  /*9d70*/  HADD2.F32 R18, -RZ, R4.H0_H0 ;  /* 0x20000004ff127230 */ /* 0x004fe20000004100 */
[----:B------:R-:W-:Y:S06]  /*9d80*/  BRA `(.L_x_206) ;  /* 0x0000000800947947 */ /* 0x000fec0003800000 */
.L_x_211:
[----:B------:R-:W2:Y:S01]  /*9d90*/  LDG.E.64 R4, desc[UR36][R4.64] ;  /* 0x0000002404047981 */ /* 0x000ea2000c1e1b00 */
[----:B------:R-:W-:Y:S01]  /*9da0*/  UMOV UR4, 0xf0000000 ;  /* 0xf000000000047882 */ /* 0x000fe20000000000 */
[----:B------:R-:W-:Y:S01]  /*9db0*/  UMOV UR5, 0x380fffff ;  /* 0x380fffff00057882 */ /* 0x000fe20000000000 */
[----:B--2---:R-:W0:Y:S01]  /*9dc0*/  F2F.F32.F64 R18, R4 ;  /* 0x0000000400127310 */ /* 0x004e220000301000 */
[----:B------:R-:W-:-:S14]  /*9dd0*/  DSETP.GEU.AND P0, PT, |R4|, UR4, PT ;  /* 0x0000000404007e2a */ /* 0x000fdc000bf0e200 */
[----:B0-----:R-:W-:Y:S01]  /*9de0*/  @!P0 FMUL R18, R18, 1.175494350822287508e-38 ;  /* 0x0080000012128820 */ /* 0x001fe20000400000 */
[----:B------:R-:W-:Y:S06]  /*9df0*/  BRA `(.L_x_206) ;  /* 0x0000000800787947 */ /* 0x000fec0003800000 */
.L_x_201:
        /* <DEDUP_REMOVED lines=12> */
.L_x_215:
[----:B------:R-:W2:Y:S01]  /*9ec0*/  LDG.E.64 R4, desc[UR36][R4.64] ;  /* 0x0000002404047981 */ /* 0x000ea2000c1e1b00 */
[----:B------:R-:W-:Y:S01]  /*9ed0*/  UMOV UR4, 0xf0000000 ;  /* 0xf000000000047882 */ /* 0x000fe20000000000 */
[----:B------:R-:W-:Y:S01]  /*9ee0*/  UMOV UR5, 0x380fffff ;  /* 0x380fffff00057882 */ /* 0x000fe20000000000 */
[----:B--2---:R-:W0:Y:S01]  /*9ef0*/  F2F.F32.F64 R18, R4 ;  /* 0x0000000400127310 */ /* 0x004e220000301000 */
[----:B------:R-:W-:-:S14]  /*9f00*/  DSETP.GEU.AND P0, PT, |R4|, UR4, PT ;  /* 0x0000000404007e2a */ /* 0x000fdc000bf0e200 */
[----:B0-----:R-:W-:Y:S01]  /*9f10*/  @!P0 FMUL R18, R18, 1.175494350822287508e-38 ;  /* 0x0080000012128820 */ /* 0x001fe20000400000 */
[----:B------:R-:W-:Y:S06]  /*9f20*/  BRA `(.L_x_206) ;  /* 0x00000008002c7947 */ /* 0x000fec0003800000 */
.L_x_214:
        /* <DEDUP_REMOVED lines=25> */
.L_x_217:
        /* <DEDUP_REMOVED lines=13> */
.L_x_216:
[----:B------:R-:W2:Y:S02]  /*a190*/  LDG.E.U16 R4, desc[UR36][R4.64] ;  /* 0x0000002404047981 */ /* 0x000ea4000c1e1500 */
[----:B--2---:R-:W-:Y:S01]  /*a1a0*/  IMAD.U32 R18, R4, 0x10000, RZ ;  /* 0x0001000004127824 */ /* 0x004fe200078e00ff */
[----:B------:R-:W-:Y:S06]  /*a1b0*/  BRA `(.L_x_206) ;  /* 0x0000000400887947 */ /* 0x000fec0003800000 */
.L_x_213:
        /* <DEDUP_REMOVED lines=11> */
.L_x_220:
        /* <DEDUP_REMOVED lines=20> */
.L_x_222:
[----:B------:R-:W-:Y:S05]  /*a3b0*/  BSYNC.RECONVERGENT B0 ;  /* 0x0000000000007941 */ /* 0x000fea0003800200 */
.L_x_221:
[----:B------:R-:W-:Y:S02]  /*a3c0*/  SHF.L.U32 R0, R0, 0x14, RZ ;  /* 0x0000001400007819 */ /* 0x000fe400000006ff */
[----:B------:R-:W-:-:S04]  /*a3d0*/  LEA R3, R3, 0x3b800000, 0x17 ;  /* 0x3b80000003037811 */ /* 0x000fc800078eb8ff */
[----:B------:R-:W-:Y:S01]  /*a3e0*/  LOP3.LUT R18, R3, R0, R7, 0xfe, !PT ;  /* 0x0000000003127212 */ /* 0x000fe200078efe07 */
[----:B------:R-:W-:Y:S06]  /*a3f0*/  BRA `(.L_x_206) ;  /* 0x0000000000f87947 */ /* 0x000fec0003800000 */
.L_x_219:
        /* <DEDUP_REMOVED lines=20> */
.L_x_224:
[----:B------:R-:W-:Y:S05]  /*a540*/  BSYNC.RECONVERGENT B0 ;  /* 0x0000000000007941 */ /* 0x000fea0003800200 */
.L_x_223:
[----:B------:R-:W-:Y:S01]  /*a550*/  IMAD.SHL.U32 R0, R0, 0x200000, RZ ;  /* 0x0020000000007824 */ /* 0x000fe200078e00ff */
[----:B------:R-:W-:-:S04]  /*a560*/  LEA R3, R3, 0x37800000, 0x17 ;  /* 0x3780000003037811 */ /* 0x000fc800078eb8ff */
[----:B------:R-:W-:Y:S01]  /*a570*/  LOP3.LUT R18, R3, R0, R7, 0xfe, !PT ;  /* 0x0000000003127212 */ /* 0x000fe200078efe07 */
[----:B------:R-:W-:Y:S06]  /*a580*/  BRA `(.L_x_206) ;  /* 0x0000000000947947 */ /* 0x000fec0003800000 */
.L_x_218:
        /* <DEDUP_REMOVED lines=14> */
.L_x_205:
        /* <DEDUP_REMOVED lines=16> */
.L_x_227:
[----:B------:R-:W-:Y:S01]  /*a770*/  MOV R18, RZ ;  /* 0x000000ff00127202 */ /* 0x000fe20000000f00 */
[----:B------:R-:W-:Y:S06]  /*a780*/  BRA `(.L_x_206) ;  /* 0x0000000000147947 */ /* 0x000fec0003800000 */
.L_x_226:
[----:B------:R-:W2:Y:S02]  /*a790*/  LDG.E.64 R18, desc[UR36][R4.64] ;  /* 0x0000002404127981 */ /* 0x000ea4000c1e1b00 */
[----:B--2---:R0:W1:Y:S01]  /*a7a0*/  I2F.U64 R18, R18 ;  /* 0x0000001200127312 */ /* 0x0040620000301000 */
[----:B------:R-:W-:Y:S05]  /*a7b0*/  BRA `(.L_x_206) ;  /* 0x0000000000087947 */ /* 0x000fea0003800000 */
.L_x_225:
[----:B------:R-:W2:Y:S02]  /*a7c0*/  LDG.E R4, desc[UR36][R4.64] ;  /* 0x0000002404047981 */ /* 0x000ea4000c1e1900 */
[----:B--2---:R-:W-:-:S07]  /*a7d0*/  I2FP.F32.U32 R18, R4 ;  /* 0x0000000400127245 */ /* 0x004fce0000201000 */
.L_x_206:
[----:B------:R-:W-:Y:S05]  /*a7e0*/  BSYNC.RECONVERGENT B7 ;  /* 0x0000000000077941 */ /* 0x000fea0003800200 */
.L_x_200:
        /* <DEDUP_REMOVED lines=18> */
.L_x_232:
[----:B------:R-:W2:Y:S02]  /*a910*/  LDG.E.U8 R4, desc[UR36][R4.64] ;  /* 0x0000002404047981 */ /* 0x000ea4000c1e1100 */
[----:B--2---:R-:W-:Y:S01]  /*a920*/  I2FP.F32.U32 R7, R4 ;  /* 0x0000000400077245 */ /* 0x004fe20000201000 */
[----:B------:R-:W-:Y:S06]  /*a930*/  BRA `(.L_x_234) ;  /* 0x0000000c00247947 */ /* 0x000fec0003800000 */
.L_x_231:
        /* <DEDUP_REMOVED lines=9> */
.L_x_236:
[----:B------:R-:W2:Y:S02]  /*a9d0*/  LDG.E R4, desc[UR36][R4.64] ;  /* 0x0000002404047981 */ /* 0x000ea4000c1e1900 */
[----:B--2---:R-:W-:Y:S01]  /*a9e0*/  I2FP.F32.S32 R7, R4 ;  /* 0x0000000400077245 */ /* 0x004fe20000201400 */
[----:B------:R-:W-:Y:S06]  /*a9f0*/  BRA `(.L_x_234) ;  /* 0x0000000800f47947 */ /* 0x000fec0003800000 */
.L_x_235:
[----:B------:R-:W2:Y:S02]  /*aa00*/  LDG.E.U16 R4, desc[UR36][R4.64] ;  /* 0x0000002404047981 */ /* 0x000ea4000c1e1500 */
[----:B--2---:R3:W0:Y:S01]  /*aa10*/  I2F.S16 R7, R4 ;  /* 0x0000000400077306 */ /* 0x0046220000101400 */
[----:B------:R-:W-:Y:S05]  /*aa20*/  BRA `(.L_x_234) ;  /* 0x0000000800e87947 */ /* 0x000fea0003800000 */
.L_x_230:
        /* <DEDUP_REMOVED lines=8> */
.L_x_238:
[----:B------:R-:W2:Y:S02]  /*aab0*/  LDG.E.U16 R4, desc[UR36][R4.64] ;  /* 0x0000002404047981 */ /* 0x000ea4000c1e1500 */
[----:B--2---:R-:W-:Y:S01]  /*aac0*/  HADD2.F32 R7, -RZ, R4.H0_H0 ;  /* 0x20000004ff077230 */ /* 0x004fe20000004100 */
[----:B------:R-:W-:Y:S06]  /*aad0*/  BRA `(.L_x_234) ;  /* 0x0000000800bc7947 */ /* 0x000fec0003800000 */
.L_x_237:
        /* <DEDUP_REMOVED lines=8> */
.L_x_240:
[----:B------:R-:W2:Y:S02]  /*ab60*/  LDG.E.U16 R4, desc[UR36][R4.64] ;  /* 0x0000002404047981 */ /* 0x000ea4000c1e1500 */
[----:B--2---:R-:W-:Y:S01]  /*ab70*/  HADD2.F32 R7, -RZ, R4.H0_H0 ;  /* 0x20000004ff077230 */ /* 0x004fe20000004100 */
[----:B------:R-:W-:Y:S06]  /*ab80*/  BRA `(.L_x_234) ;  /* 0x0000000800907947 */ /* 0x000fec0003800000 */
.L_x_239:
[----:B------:R-:W2:Y:S01]  /*ab90*/  LDG.E.64 R4, desc[UR36][R4.64] ;  /* 0x0000002404047981 */ /* 0x000ea2000c1e1b00 */
[----:B------:R-:W-:Y:S01]  /*aba0*/  UMOV UR4, 0xf0000000 ;  /* 0xf000000000047882 */ /* 0x000fe20000000000 */
[----:B------:R-:W-:Y:S01]  /*abb0*/  UMOV UR5, 0x380fffff ;  /* 0x380fffff00057882 */ /* 0x000fe20000000000 */
[----:B--2---:R-:W0:Y:S01]  /*abc0*/  F2F.F32.F64 R7, R4 ;  /* 0x0000000400077310 */ /* 0x004e220000301000 */
[----:B------:R-:W-:-:S14]  /*abd0*/  DSETP.GEU.AND P0, PT, |R4|, UR4, PT ;  /* 0x0000000404007e2a */ /* 0x000fdc000bf0e200 */
[----:B0-----:R-:W-:Y:S01]  /*abe0*/  @!P0 FMUL R7, R7, 1.175494350822287508e-38 ;  /* 0x0080000007078820 */ /* 0x001fe20000400000 */
[----:B------:R-:W-:Y:S06]  /*abf0*/  BRA `(.L_x_234) ;  /* 0x0000000800747947 */ /* 0x000fec0003800000 */
.L_x_229:
        /* <DEDUP_REMOVED lines=12> */
.L_x_243:
[----:B------:R-:W2:Y:S01]  /*acc0*/  LDG.E.64 R4, desc[UR36][R4.64] ;  /* 0x0000002404047981 */ /* 0x000ea2000c1e1b00 */
[----:B------:R-:W-:Y:S01]  /*acd0*/  UMOV UR4, 0xf0000000 ;  /* 0xf000000000047882 */ /* 0x000fe20000000000 */
[----:B------:R-:W-:Y:S01]  /*ace0*/  UMOV UR5, 0x380fffff ;  /* 0x380fffff00057882 */ /* 0x000fe20000000000 */
[----:B--2---:R-:W0:Y:S01]  /*acf0*/  F2F.F32.F64 R7, R4 ;  /* 0x0000000400077310 */ /* 0x004e220000301000 */
[----:B------:R-:W-:-:S14]  /*ad00*/  DSETP.GEU.AND P0, PT, |R4|, UR4, PT ;  /* 0x0000000404007e2a */ /* 0x000fdc000bf0e200 */
[----:B0-----:R-:W-:Y:S01]  /*ad10*/  @!P0 FMUL R7, R7, 1.175494350822287508e-38 ;  /* 0x0080000007078820 */ /* 0x001fe20000400000 */
[----:B------:R-:W-:Y:S06]  /*ad20*/  BRA `(.L_x_234) ;  /* 0x0000000800287947 */ /* 0x000fec0003800000 */
.L_x_242:
        /* <DEDUP_REMOVED lines=25> */
.L_x_245:
[----:B------:R-:W2:Y:S02]  /*aec0*/  LDG.E.U8 R4, desc[UR36][R4.64] ;  /* 0x0000002404047981 */ /* 0x000ea4000c1e1100 */
[C---:B--2---:R-:W-:Y:S01]  /*aed0*/  IMAD.SHL.U32 R0, R4.reuse, 0x2000000, RZ ;  /* 0x0200000004007824 */ /* 0x044fe200078e00ff */
        /* <DEDUP_REMOVED lines=10> */
.L_x_244:
[----:B------:R-:W2:Y:S02]  /*af80*/  LDG.E.U16 R4, desc[UR36][R4.64] ;  /* 0x0000002404047981 */ /* 0x000ea4000c1e1500 */
[----:B--2---:R-:W-:Y:S01]  /*af90*/  IMAD.U32 R7, R4, 0x10000, RZ ;  /* 0x0001000004077824 */ /* 0x004fe200078e00ff */
[----:B------:R-:W-:Y:S06]  /*afa0*/  BRA `(.L_x_234) ;  /* 0x0000000400887947 */ /* 0x000fec0003800000 */
.L_x_241:
        /* <DEDUP_REMOVED lines=11> */
.L_x_248:
        /* <DEDUP_REMOVED lines=20> */
.L_x_250:
[----:B------:R-:W-:Y:S05]  /*b1a0*/  BSYNC.RECONVERGENT B0 ;  /* 0x0000000000007941 */ /* 0x000fea0003800200 */
.L_x_249:
[----:B------:R-:W-:Y:S02]  /*b1b0*/  SHF.L.U32 R0, R0, 0x14, RZ ;  /* 0x0000001400007819 */ /* 0x000fe400000006ff */
[----:B------:R-:W-:-:S04]  /*b1c0*/  LEA R3, R3, 0x3b800000, 0x17 ;  /* 0x3b80000003037811 */ /* 0x000fc800078eb8ff */
[----:B------:R-:W-:Y:S01]  /*b1d0*/  LOP3.LUT R7, R3, R0, R7, 0xfe, !PT ;  /* 0x0000000003077212 */ /* 0x000fe200078efe07 */
[----:B------:R-:W-:Y:S06]  /*b1e0*/  BRA `(.L_x_234) ;  /* 0x0000000000f87947 */ /* 0x000fec0003800000 */
.L_x_247:
        /* <DEDUP_REMOVED lines=20> */
.L_x_252:
[----:B------:R-:W-:Y:S05]  /*b330*/  BSYNC.RECONVERGENT B0 ;  /* 0x0000000000007941 */ /* 0x000fea0003800200 */
.L_x_251:
[----:B------:R-:W-:Y:S01]  /*b340*/  IMAD.SHL.U32 R0, R0, 0x200000, RZ ;  /* 0x0020000000007824 */ /* 0x000fe200078e00ff */
[----:B------:R-:W-:-:S04]  /*b350*/  LEA R3, R3, 0x37800000, 0x17 ;  /* 0x3780000003037811 */ /* 0x000fc800078eb8ff */
[----:B------:R-:W-:Y:S01]  /*b360*/  LOP3.LUT R7, R3, R0, R7, 0xfe, !PT ;  /* 0x0000000003077212 */ /* 0x000fe200078efe07 */
[----:B------:R-:W-:Y:S06]  /*b370*/  BRA `(.L_x_234) ;  /* 0x0000000000947947 */ /* 0x000fec0003800000 */
.L_x_246:
        /* <DEDUP_REMOVED lines=14> */
.L_x_233:
[----:B------:R-:W-:Y:S01]  /*b460*/  MOV R0, 0x0 ;  /* 0x0000000000007802 */ /* 0x000fe20000000f00 */
[----:B------:R-:W0:Y:S01]  /*b470*/  LDCU.64 UR4, c[0x4][0x108] ;  /* 0x01002100ff0477ac */ /* 0x000e220008000a00 */
[----:B------:R-:W-:Y:S02]  /*b480*/  HFMA2 R12, -RZ, RZ, 0, 5.9604644775390625e-08 ;  /* 0x00000001ff0c7431 */ /* 0x000fe400000001ff */
[----:B------:R-:W-:Y:S01]  /*b490*/  IMAD.MOV.U32 R8, RZ, RZ, 0x4e ;  /* 0x0000004eff087424 */ /* 0x000fe200078e00ff */
[----:B------:R2:W3:Y:S01]  /*b4a0*/  LDC.64 R14, c[0x4][R0] ;  /* 0x01000000000e7b82 */ /* 0x0004e20000000a00 */
[----:B------:R-:W1:Y:S01]  /*b4b0*/  LDCU.64 UR6, c[0x4][0x110] ;  /* 0x01002200ff0677ac */ /* 0x000e620008000a00 */
[----:B------:R-:W-:Y:S01]  /*b4c0*/  IMAD.MOV.U32 R13, RZ, RZ, RZ ;  /* 0x000000ffff0d7224 */ /* 0x000fe200078e00ff */
[----:B------:R-:W4:Y:S01]  /*b4d0*/  LDCU.64 UR8, c[0x4][0x18] ;  /* 0x01000300ff0877ac */ /* 0x000f220008000a00 */
[----:B0-----:R-:W-:Y:S01]  /*b4e0*/  IMAD.U32 R4, RZ, RZ, UR4 ;  /* 0x00000004ff047e24 */ /* 0x001fe2000f8e00ff */
[----:B------:R-:W-:Y:S01]  /*b4f0*/  MOV R5, UR5 ;  /* 0x0000000500057c02 */ /* 0x000fe20008000f00 */
[----:B-1----:R-:W-:Y:S01]  /*b500*/  IMAD.U32 R6, RZ, RZ, UR6 ;  /* 0x00000006ff067e24 */ /* 0x002fe2000f8e00ff */
[----:B------:R-:W-:Y:S01]  /*b510*/  MOV R7, UR7 ;  /* 0x0000000700077c02 */ /* 0x000fe20008000f00 */
[----:B----4-:R-:W-:Y:S01]  /*b520*/  IMAD.U32 R10, RZ, RZ, UR8 ;  /* 0x00000008ff0a7e24 */ /* 0x010fe2000f8e00ff */
[----:B--2---:R-:W-:-:S07]  /*b530*/  MOV R11, UR9 ;  /* 0x00000009000b7c02 */ /* 0x004fce0008000f00 */
[----:B------:R-:W-:-:S07]  /*b540*/  LEPC R20, `(.L_x_255) ;  /* 0x000000001014794e */ /* 0x000fce0000000000 */
[----:B---3-5:R-:W-:Y:S05]  /*b550*/  CALL.ABS.NOINC R14 ;  /* 0x000000000e007343 */ /* 0x028fea0003c00000 */
.L_x_255:
[----:B------:R-:W-:Y:S01]  /*b560*/  MOV R7, RZ ;  /* 0x000000ff00077202 */ /* 0x000fe20000000f00 */
[----:B------:R-:W-:Y:S06]  /*b570*/  BRA `(.L_x_234) ;  /* 0x0000000000147947 */ /* 0x000fec0003800000 */
.L_x_254:
[----:B------:R-:W2:Y:S02]  /*b580*/  LDG.E.64 R4, desc[UR36][R4.64] ;  /* 0x0000002404047981 */ /* 0x000ea4000c1e1b00 */
[----:B--2---:R0:W2:Y:S01]  /*b590*/  I2F.U64 R7, R4 ;  /* 0x0000000400077312 */ /* 0x0040a20000301000 */
[----:B------:R-:W-:Y:S05]  /*b5a0*/  BRA `(.L_x_234) ;  /* 0x0000000000087947 */ /* 0x000fea0003800000 */
.L_x_253:
[----:B------:R-:W2:Y:S02]  /*b5b0*/  LDG.E R4, desc[UR36][R4.64] ;  /* 0x0000002404047981 */ /* 0x000ea4000c1e1900 */
[----:B--2---:R-:W-:-:S07]  /*b5c0*/  I2FP.F32.U32 R7, R4 ;  /* 0x0000000400077245 */ /* 0x004fce0000201000 */
.L_x_234:
[----:B------:R-:W-:Y:S05]  /*b5d0*/  BSYNC.RECONVERGENT B7 ;  /* 0x0000000000077941 */ /* 0x000fea0003800200 */
.L_x_228:
[----:B------:R-:W-:-:S09]  /*b5e0*/  UISETP.NE.AND UP0, UPT, UR43, URZ, UPT ;  /* 0x000000ff2b00728c */ /* 0x000fd2000bf05270 */
[----:B------:R-:W-:Y:S05]  /*b5f0*/  BRA.U !UP0, `(.L_x_256) ;  /* 0x00000001081c7547 */ /* 0x000fea000b800000 */
[----:B------:R-:W-:Y:S01]  /*b600*/  BSSY.RECONVERGENT B1, `(.L_x_257) ;  /* 0x0000005000017945 */ /* 0x000fe20003800200 */
[----:B012--5:R-:W-:Y:S01]  /*b610*/  IMAD.MOV.U32 R5, RZ, RZ, R18 ;  /* 0x000000ffff057224 */ /* 0x027fe200078e0012 */
[----:B---3--:R-:W-:Y:S02]  /*b620*/  MOV R4, R7 ;  /* 0x0000000700047202 */ /* 0x008fe40000000f00 */
[----:B------:R-:W-:-:S07]  /*b630*/  MOV R8, 0xb650 ;  /* 0x0000b65000087802 */ /* 0x000fce0000000f00 */
[----:B----4-:R-:W-:Y:S05]  /*b640*/  CALL.REL.NOINC `($_ZN2at6native18elementwise_kernelILi128ELi4EZNS0_15gpu_kernel_implIN48_GLOBAL__N__08322988_15_IGammaKernel_cu_cb51a28d10CalcIgammaIfEEEEvRNS_18TensorIteratorBaseERKT_EUliE_EEviT1_$_ZN46_INTERNAL_08322988_15_IGammaKernel_cu_cb51a28d48_GLOBAL__N__08322988_15_IGammaKernel_cu_cb51a28d12calc_igammacIfEET_S2_S2_) ;  /* 0x0000016800907944 */ /* 0x010fea0003c00000 */
[----:B------:R-:W-:Y:S05]  /*b650*/  BSYNC.RECONVERGENT B1 ;  /* 0x0000000000017941 */ /* 0x000fea0003800200 */
.L_x_257:
[----:B------:R-:W-:Y:S05]  /*b660*/  BRA `(.L_x_258) ;  /* 0x0000000000147947 */ /* 0x000fea0003800000 */
.L_x_256:
[----:B------:R-:W-:Y:S01]  /*b670*/  BSSY.RECONVERGENT B5, `(.L_x_258) ;  /* 0x0000004000057945 */ /* 0x000fe20003800200 */
[----:B-1---5:R-:W-:Y:S01]  /*b680*/  IMAD.MOV.U32 R8, RZ, RZ, R18 ;  /* 0x000000ffff087224 */ /* 0x022fe200078e0012 */
[----:B------:R-:W-:-:S07]  /*b690*/  MOV R6, 0xb6b0 ;  /* 0x0000b6b000067802 */ /* 0x000fce0000000f00 */
[----:B0-234-:R-:W-:Y:S05]  /*b6a0*/  CALL.REL.NOINC `($_ZN2at6native18elementwise_kernelILi128ELi4EZNS0_15gpu_kernel_implIN48_GLOBAL__N__08322988_15_IGammaKernel_cu_cb51a28d10CalcIgammaIfEEEEvRNS_18TensorIteratorBaseERKT_EUliE_EEviT1_$_ZN46_INTERNAL_08322988_15_IGammaKernel_cu_cb51a28d48_GLOBAL__N__08322988_15_IGammaKernel_cu_cb51a28d11calc_igammaIfEET_S2_S2_) ;  /* 0x0000004c00d47944 */ /* 0x01dfea0003c00000 */
[----:B------:R-:W-:Y:S05]  /*b6b0*/  BSYNC.RECONVERGENT B5 ;  /* 0x0000000000057941 */ /* 0x000fea0003800200 */
.L_x_258:
        /* <DEDUP_REMOVED lines=17> */
.L_x_262:
[----:B------:R-:W0:Y:S02]  /*b7d0*/  F2I.S64.TRUNC R4, R4 ;  /* 0x0000000400047311 */ /* 0x000e24000020d900 */
[----:B0-----:R-:W-:-:S05]  /*b7e0*/  IMAD.MOV.U32 R7, RZ, RZ, R4 ;  /* 0x000000ffff077224 */ /* 0x001fca00078e0004 */
[----:B------:R0:W-:Y:S01]  /*b7f0*/  STG.E.U8 desc[UR36][R2.64], R7 ;  /* 0x0000000702007986 */ /* 0x0001e2000c101124 */
[----:B------:R-:W-:Y:S05]  /*b800*/  BRA `(.L_x_264) ;  /* 0x0000000c00287947 */ /* 0x000fea0003800000 */
.L_x_261:
        /* <DEDUP_REMOVED lines=9> */
.L_x_266:
[----:B------:R-:W0:Y:S02]  /*b8a0*/  F2I.FTZ.TRUNC.NTZ R5, R4 ;  /* 0x0000000400057305 */ /* 0x000e24000021f100 */
[----:B0-----:R0:W-:Y:S01]  /*b8b0*/  STG.E desc[UR36][R2.64], R5 ;  /* 0x0000000502007986 */ /* 0x0011e2000c101924 */
[----:B------:R-:W-:Y:S05]  /*b8c0*/  BRA `(.L_x_264) ;  /* 0x0000000800f87947 */ /* 0x000fea0003800000 */
.L_x_265:
[----:B------:R-:W0:Y:S02]  /*b8d0*/  F2I.FTZ.TRUNC.NTZ R5, R4 ;  /* 0x0000000400057305 */ /* 0x000e24000021f100 */
[----:B0-----:R0:W-:Y:S01]  /*b8e0*/  STG.E.U16 desc[UR36][R2.64], R5 ;  /* 0x0000000502007986 */ /* 0x0011e2000c101524 */
[----:B------:R-:W-:Y:S05]  /*b8f0*/  BRA `(.L_x_264) ;  /* 0x0000000800ec7947 */ /* 0x000fea0003800000 */
.L_x_260:
        /* <DEDUP_REMOVED lines=8> */
.L_x_268:
[----:B------:R-:W-:-:S05]  /*b980*/  F2FP.F16.F32.PACK_AB R4, RZ, R4 ;  /* 0x00000004ff04723e */ /* 0x000fca00000000ff */
[----:B------:R0:W-:Y:S01]  /*b990*/  STG.E.U16 desc[UR36][R2.64], R4 ;  /* 0x0000000402007986 */ /* 0x0001e2000c101524 */
[----:B------:R-:W-:Y:S05]  /*b9a0*/  BRA `(.L_x_264) ;  /* 0x0000000800c07947 */ /* 0x000fea0003800000 */
.L_x_267:
        /* <DEDUP_REMOVED lines=9> */
.L_x_270:
[----:B------:R-:W-:-:S04]  /*ba40*/  F2FP.F16.F32.PACK_AB R5, RZ, R4 ;  /* 0x00000004ff05723e */ /* 0x000fc800000000ff */
[----:B------:R-:W-:-:S05]  /*ba50*/  PRMT R5, R5, 0x5410, RZ ;  /* 0x0000541005057816 */ /* 0x000fca00000000ff */
[----:B------:R0:W-:Y:S01]  /*ba60*/  STG.E desc[UR36][R2.64], R5 ;  /* 0x0000000502007986 */ /* 0x0001e2000c101924 */
[----:B------:R-:W-:Y:S05]  /*ba70*/  BRA `(.L_x_264) ;  /* 0x00000008008c7947 */ /* 0x000fea0003800000 */
.L_x_269:
[----:B------:R-:W-:-:S06]  /*ba80*/  FMUL.FTZ R4, R4, 1 ;  /* 0x3f80000004047820 */ /* 0x000fcc0000410000 */
[----:B------:R-:W0:Y:S02]  /*ba90*/  F2F.F64.F32 R4, R4 ;  /* 0x0000000400047310 */ /* 0x000e240000201800 */
[----:B0-----:R0:W-:Y:S01]  /*baa0*/  STG.E.64 desc[UR36][R2.64], R4 ;  /* 0x0000000402007986 */ /* 0x0011e2000c101b24 */
[----:B------:R-:W-:Y:S05]  /*bab0*/  BRA `(.L_x_264) ;  /* 0x00000008007c7947 */ /* 0x000fea0003800000 */
.L_x_259:
        /* <DEDUP_REMOVED lines=13> */
.L_x_274:
        /* <DEDUP_REMOVED lines=16> */
.L_x_277:
[----:B------:R-:W-:-:S04]  /*bc90*/  SHF.R.U32.HI R4, RZ, 0x18, R4 ;  /* 0x00000018ff047819 */ /* 0x000fc80000011604 */
[----:B------:R-:W-:-:S04]  /*bca0*/  LOP3.LUT R4, R5, 0x80, R4, 0xf8, !PT ;  /* 0x0000008005047812 */ /* 0x000fc800078ef804 */
[----:B------:R-:W-:-:S07]  /*bcb0*/  PRMT R0, R4, 0x7610, R0 ;  /* 0x0000761004007816 */ /* 0x000fce0000000000 */
.L_x_276:
[----:B------:R-:W-:Y:S05]  /*bcc0*/  BSYNC.RECONVERGENT B0 ;  /* 0x0000000000007941 */ /* 0x000fea0003800200 */
.L_x_275:
[----:B------:R0:W-:Y:S01]  /*bcd0*/  STG.E.U8 desc[UR36][R2.64], R0 ;  /* 0x0000000002007986 */ /* 0x0001e2000c101124 */
[----:B------:R-:W-:Y:S05]  /*bce0*/  BRA `(.L_x_264) ;  /* 0x0000000400f07947 */ /* 0x000fea0003800000 */
.L_x_273:
        /* <DEDUP_REMOVED lines=16> */
.L_x_280:
[----:B------:R-:W-:-:S04]  /*bdf0*/  SHF.R.U32.HI R4, RZ, 0x18, R4 ;  /* 0x00000018ff047819 */ /* 0x000fc80000011604 */
[----:B------:R-:W-:-:S04]  /*be00*/  LOP3.LUT R5, R5, 0x80, R4, 0xf8, !PT ;  /* 0x0000008005057812 */ /* 0x000fc800078ef804 */
[----:B------:R-:W-:-:S07]  /*be10*/  PRMT R0, R5, 0x7610, R0 ;  /* 0x0000761005007816 */ /* 0x000fce0000000000 */
.L_x_279:
[----:B------:R-:W-:Y:S05]  /*be20*/  BSYNC.RECONVERGENT B0 ;  /* 0x0000000000007941 */ /* 0x000fea0003800200 */
.L_x_278:
[----:B------:R0:W-:Y:S01]  /*be30*/  STG.E.U8 desc[UR36][R2.64], R0 ;  /* 0x0000000002007986 */ /* 0x0001e2000c101124 */
[----:B------:R-:W-:Y:S05]  /*be40*/  BRA `(.L_x_264) ;  /* 0x0000000400987947 */ /* 0x000fea0003800000 */
.L_x_272:
        /* <DEDUP_REMOVED lines=21> */
.L_x_282:
[----:B------:R-:W0:Y:S02]  /*bfa0*/  F2I.U64.TRUNC R4, R4 ;  /* 0x0000000400047311 */ /* 0x000e24000020d800 */
[----:B0-----:R0:W-:Y:S01]  /*bfb0*/  STG.E.64 desc[UR36][R2.64], R4 ;  /* 0x0000000402007986 */ /* 0x0011e2000c101b24 */
[----:B------:R-:W-:Y:S05]  /*bfc0*/  BRA `(.L_x_264) ;  /* 0x0000000400387947 */ /* 0x000fea0003800000 */
.L_x_281:
[----:B------:R-:W0:Y:S02]  /*bfd0*/  F2I.FTZ.U32.TRUNC.NTZ R5, R4 ;  /* 0x0000000400057305 */ /* 0x000e24000021f000 */
[----:B0-----:R0:W-:Y:S01]  /*bfe0*/  STG.E desc[UR36][R2.64], R5 ;  /* 0x0000000502007986 */ /* 0x0011e2000c101924 */
[----:B------:R-:W-:Y:S05]  /*bff0*/  BRA `(.L_x_264) ;  /* 0x00000004002c7947 */ /* 0x000fea0003800000 */
.L_x_271:
        /* <DEDUP_REMOVED lines=10> */
.L_x_284:
[----:B------:R-:W-:Y:S01]  /*c0a0*/  FMUL.FTZ R4, R4, 1 ;  /* 0x3f80000004047820 */ /* 0x000fe20000410000 */
[----:B------:R-:W-:-:S05]  /*c0b0*/  CS2R R6, SRZ ;  /* 0x0000000000067805 */ /* 0x000fca000001ff00 */
[----:B------:R-:W0:Y:S02]  /*c0c0*/  F2F.F64.F32 R4, R4 ;  /* 0x0000000400047310 */ /* 0x000e240000201800 */
[----:B0-----:R4:W-:Y:S01]  /*c0d0*/  STG.E.128 desc[UR36][R2.64], R4 ;  /* 0x0000000402007986 */ /* 0x0019e2000c101d24 */
[----:B------:R-:W-:Y:S05]  /*c0e0*/  BRA `(.L_x_264) ;  /* 0x0000000000f07947 */ /* 0x000fea0003800000 */
.L_x_283:
[----:B------:R-:W-:-:S09]  /*c0f0*/  UISETP.NE.AND UP0, UPT, UR4, 0xf, UPT ;  /* 0x0000000f0400788c */ /* 0x000fd2000bf05270 */
[----:B------:R-:W-:Y:S05]  /*c100*/  BRA.U !UP0, `(.L_x_285) ;  /* 0x0000000108e07547 */ /* 0x000fea000b800000 */
[----:B------:R-:W-:-:S09]  /*c110*/  UISETP.NE.AND UP0, UPT, UR4, 0x17, UPT ;  /* 0x000000170400788c */ /* 0x000fd2000bf05270 */
[----:B------:R-:W-:Y:S05]  /*c120*/  BRA.U !UP0, `(.L_x_286) ;  /* 0x00000001088c7547 */ /* 0x000fea000b800000 */
[----:B------:R-:W-:-:S09]  /*c130*/  UISETP.NE.AND UP0, UPT, UR4, 0x18, UPT ;  /* 0x000000180400788c */ /* 0x000fd2000bf05270 */
[----:B------:R-:W-:Y:S05]  /*c140*/  BRA.U !UP0, `(.L_x_287) ;  /* 0x0000000108447547 */ /* 0x000fea000b800000 */
.L_x_263:
        /* <DEDUP_REMOVED lines=16> */
.L_x_288:
[----:B------:R-:W-:Y:S05]  /*c250*/  BRA `(.L_x_264) ;  /* 0x0000000000947947 */ /* 0x000fea0003800000 */
.L_x_287:
        /* <DEDUP_REMOVED lines=12> */
.L_x_290:
[----:B------:R-:W-:Y:S05]  /*c320*/  BSYNC.RECONVERGENT B0 ;  /* 0x0000000000007941 */ /* 0x000fea0003800200 */
.L_x_289:
[----:B------:R-:W-:-:S05]  /*c330*/  LOP3.LUT R5, R0, 0x80, R7, 0xf8, !PT ;  /* 0x0000008000057812 */ /* 0x000fca00078ef807 */
[----:B------:R1:W-:Y:S01]  /*c340*/  STG.E.U8 desc[UR36][R2.64], R5 ;  /* 0x0000000502007986 */ /* 0x0003e2000c101124 */
[----:B------:R-:W-:Y:S05]  /*c350*/  BRA `(.L_x_264) ;  /* 0x0000000000547947 */ /* 0x000fea0003800000 */
.L_x_286:
        /* <DEDUP_REMOVED lines=11> */
.L_x_292:
[----:B------:R-:W-:Y:S01]  /*c410*/  IMAD.MOV.U32 R0, RZ, RZ, 0x7f ;  /* 0x0000007fff007424 */ /* 0x000fe200078e00ff */
[----:B------:R-:W-:-:S04]  /*c420*/  ISETP.GT.U32.AND P0, PT, R6, 0x7f800000, PT ;  /* 0x7f8000000600780c */ /* 0x000fc80003f04070 */
[----:B------:R-:W-:-:S09]  /*c430*/  SEL R0, R0, 0x7c, P0 ;  /* 0x0000007c00007807 */ /* 0x000fd20000000000 */
.L_x_293:
[----:B------:R-:W-:Y:S05]  /*c440*/  BSYNC.RECONVERGENT B0 ;  /* 0x0000000000007941 */ /* 0x000fea0003800200 */
.L_x_291:
[----:B------:R-:W-:-:S04]  /*c450*/  SHF.R.U32.HI R5, RZ, 0x18, R4 ;  /* 0x00000018ff057819 */ /* 0x000fc80000011604 */
[----:B------:R-:W-:-:S05]  /*c460*/  LOP3.LUT R5, R0, 0x80, R5, 0xf8, !PT ;  /* 0x0000008000057812 */ /* 0x000fca00078ef805 */
[----:B------:R0:W-:Y:S01]  /*c470*/  STG.E.U8 desc[UR36][R2.64], R5 ;  /* 0x0000000502007986 */ /* 0x0001e2000c101124 */
[----:B------:R-:W-:Y:S05]  /*c480*/  BRA `(.L_x_264) ;  /* 0x0000000000087947 */ /* 0x000fea0003800000 */
.L_x_285:
[----:B------:R-:W-:-:S05]  /*c490*/  F2FP.BF16.F32.PACK_AB R4, RZ, R4 ;  /* 0x00000004ff04723e */ /* 0x000fca00000010ff */
[----:B------:R2:W-:Y:S02]  /*c4a0*/  STG.E.U16 desc[UR36][R2.64], R4 ;  /* 0x0000000402007986 */ /* 0x0005e4000c101524 */
.L_x_264:
[----:B------:R-:W-:-:S07]  /*c4b0*/  IADD3 R17, PT, PT, R17, 0x80, RZ ;  /* 0x0000008011117810 */ /* 0x000fce0007ffe0ff */
.L_x_198:
[----:B------:R-:W-:Y:S05]  /*c4c0*/  BSYNC.RECONVERGENT B6 ;  /* 0x0000000000067941 */ /* 0x000fea0003800200 */
.L_x_197:
[----:B------:R-:W5:Y:S02]  /*c4d0*/  LDCU UR4, c[0x0][0x380] ;  /* 0x00007000ff0477ac */ /* 0x000f640008000800 */
[----:B-----5:R-:W-:-:S13]  /*c4e0*/  ISETP.GE.AND P0, PT, R17, UR4, PT ;  /* 0x0000000411007c0c */ /* 0x020fda000bf06270 */
[----:B------:R-:W-:Y:S05]  /*c4f0*/  @P0 EXIT ;  /* 0x000000000000094d */ /* 0x000fea0003800000 */
[----:B------:R-:W5:Y:S01]  /*c500*/  LDCU UR4, c[0x0][0x388] ;  /* 0x00007100ff0477ac */ /* 0x000f620008000800 */
[----:B0-----:R-:W-:Y:S02]  /*c510*/  HFMA2 R0, -RZ, RZ, 0, 0 ;  /* 0x00000000ff007431 */ /* 0x001fe400000001ff */
[----:B------:R-:W-:Y:S02]  /*c520*/  IMAD.MOV.U32 R18, RZ, RZ, RZ ;  /* 0x000000ffff127224 */ /* 0x000fe400078e00ff */
[----:B------:R-:W-:Y:S01]  /*c530*/  IMAD.MOV.U32 R16, RZ, RZ, RZ ;  /* 0x000000ffff107224 */ /* 0x000fe200078e00ff */
[----:B-----5:R-:W-:-:S09]  /*c540*/  UISETP.NE.AND UP0, UPT, UR4, URZ, UPT ;  /* 0x000000ff0400728c */ /* 0x020fd2000bf05270 */
[----:B------:R-:W-:Y:S05]  /*c550*/  BRA.U !UP0, `(.L_x_294) ;  /* 0x0000001508707547 */ /* 0x000fea000b800000 */
[----:B------:R-:W1:Y:S01]  /*c560*/  LDCU.64 UR4, c[0x0][0x390] ;  /* 0x00007200ff0477ac */ /* 0x000e620008000a00 */
[----:B------:R-:W-:Y:S01]  /*c570*/  MOV R16, RZ ;  /* 0x000000ff00107202 */ /* 0x000fe20000000f00 */
[----:B------:R-:W0:Y:S01]  /*c580*/  LDCU UR6, c[0x0][0x38c] ;  /* 0x00007180ff0677ac */ /* 0x000e220008000800 */
[----:B------:R-:W5:Y:S01]  /*c590*/  LDCU.64 UR8, c[0x0][0x4b8] ;  /* 0x00009700ff0877ac */ /* 0x000f620008000a00 */
[----:B------:R-:W-:Y:S02]  /*c5a0*/  UISETP.NE.AND UP0, UPT, UR44, URZ, UPT ;  /* 0x000000ff2c00728c */ /* 0x000fe4000bf05270 */
[----:B-1234-:R-:W-:Y:S01]  /*c5b0*/  IMAD.HI.U32 R2, R17, UR4, R16 ;  /* 0x0000000411027c27 */ /* 0x01efe2000f8e0010 */
[----:B------:R-:W1:Y:S04]  /*c5c0*/  LDCU UR4, c[0x0][0x4c0] ;  /* 0x00009800ff0477ac */ /* 0x000e680008000800 */
[----:B------:R-:W-:-:S05]  /*c5d0*/  SHF.R.U32.HI R3, RZ, UR5, R2 ;  /* 0x00000005ff037c19 */ /* 0x000fca0008011602 */
[----:B------:R-:W-:-:S04]  /*c5e0*/  IMAD.MOV R0, RZ, RZ, -R3 ;  /* 0x000000ffff007224 */ /* 0x000fc800078e0a03 */
[----:B0-----:R-:W-:-:S04]  /*c5f0*/  IMAD R17, R0, UR6, R17 ;  /* 0x0000000600117c24 */ /* 0x001fc8000f8e0211 */
[C---:B-----5:R-:W-:Y:S02]  /*c600*/  IMAD R16, R17.reuse, UR8, RZ ;  /* 0x0000000811107c24 */ /* 0x060fe4000f8e02ff */
[C---:B------:R-:W-:Y:S02]  /*c610*/  IMAD R0, R17.reuse, UR9, RZ ;  /* 0x0000000911007c24 */ /* 0x040fe4000f8e02ff */
[----:B-1----:R-:W-:Y:S01]  /*c620*/  IMAD R18, R17, UR4, RZ ;  /* 0x0000000411127c24 */ /* 0x002fe2000f8e02ff */
        /* <DEDUP_REMOVED lines=335> */
.L_x_294:
[----:B------:R-:W1:Y:S01]  /*db20*/  LDCU.64 UR8, c[0x0][0x5f0] ;  /* 0x0000be00ff0877ac */ /* 0x000e620008000a00 */
[----:B------:R-:W-:Y:S01]  /*db30*/  BSSY.RECONVERGENT B6, `(.L_x_295) ;  /* 0x00000e0000067945 */ /* 0x000fe20003800200 */
[----:B------:R-:W0:Y:S01]  /*db40*/  LDCU.64 UR6, c[0x0][0x5e8] ;  /* 0x0000bd00ff0677ac */ /* 0x000e220008000a00 */
[----:B------:R-:W-:-:S04]  /*db50*/  UPRMT UR4, UR39, 0x7772, URZ ;  /* 0x0000777227047896 */ /* 0x000fc800080000ff */
[----:B------:R-:W-:Y:S01]  /*db60*/  UISETP.GT.AND UP0, UPT, UR4, 0x9, UPT ;  /* 0x000000090400788c */ /* 0x000fe2000bf04270 */
[----:B-1234-:R-:W-:Y:S02]  /*db70*/  IADD3 R2, P1, PT, R0, UR8, RZ ;  /* 0x0000000800027c10 */ /* 0x01efe4000ff3e0ff */
[----:B0-----:R-:W-:-:S03]  /*db80*/  IADD3 R16, P0, PT, R16, UR6, RZ ;  /* 0x0000000610107c10 */ /* 0x001fc6000ff1e0ff */
[----:B------:R-:W-:Y:S01]  /*db90*/  IMAD.X R3, RZ, RZ, UR9, P1 ;  /* 0x00000009ff037e24 */ /* 0x000fe200088e06ff */
[----:B------:R-:W-:Y:S02]  /*dba0*/  IADD3.X R17, PT, PT, RZ, UR7, RZ, P0, !PT ;  /* 0x00000007ff117c10 */ /* 0x000fe400087fe4ff */
[----:B------:R-:W-:Y:S07]  /*dbb0*/  BRA.U UP0, `(.L_x_296) ;  /* 0x0000000100e87547 */ /* 0x000fee000b800000 */
        /* <DEDUP_REMOVED lines=11> */
.L_x_299:
[----:B------:R-:W2:Y:S02]  /*dc70*/  LDG.E.U8 R2, desc[UR36][R2.64] ;  /* 0x0000002402027981 */ /* 0x000ea4000c1e1100 */
[----:B--2---:R-:W-:Y:S01]  /*dc80*/  I2FP.F32.U32 R19, R2 ;  /* 0x0000000200137245 */ /* 0x004fe20000201000 */
[----:B------:R-:W-:Y:S06]  /*dc90*/  BRA `(.L_x_301) ;  /* 0x0000000c00247947 */ /* 0x000fec0003800000 */
.L_x_298:
[----:B------:R-:W-:-:S09]  /*dca0*/  UISETP.NE.AND UP0, UPT, UR4, 0x2, UPT ;  /* 0x000000020400788c */ /* 0x000fd2000bf05270 */
[----:B------:R-:W-:Y:S05]  /*dcb0*/  BRA.U !UP0, `(.L_x_302) ;  /* 0x0000000108287547 */ /* 0x000fea000b800000 */
[----:B------:R-:W-:-:S09]  /*dcc0*/  UISETP.NE.AND UP0, UPT, UR4, 0x3, UPT ;  /* 0x000000030400788c */ /* 0x000fd2000bf05270 */
[----:B------:R-:W-:Y:S05]  /*dcd0*/  BRA.U !UP0, `(.L_x_303) ;  /* 0x0000000108147547 */ /* 0x000fea000b800000 */
[----:B------:R-:W-:-:S09]  /*dce0*/  UISETP.NE.AND UP0, UPT, UR4, 0x4, UPT ;  /* 0x000000040400788c */ /* 0x000fd2000bf05270 */
[----:B------:R-:W-:Y:S05]  /*dcf0*/  BRA.U UP0, `(.L_x_300) ;  /* 0x0000000900b07547 */ /* 0x000fea000b800000 */
[----:B------:R-:W2:Y:S02]  /*dd00*/  LDG.E.64 R2, desc[UR36][R2.64] ;  /* 0x0000002402027981 */ /* 0x000ea4000c1e1b00 */
[----:B--2---:R0:W1:Y:S01]  /*dd10*/  I2F.S64 R19, R2 ;  /* 0x0000000200137312 */ /* 0x0040620000301400 */
[----:B------:R-:W-:Y:S05]  /*dd20*/  BRA `(.L_x_301) ;  /* 0x0000000c00007947 */ /* 0x000fea0003800000 */
.L_x_303:
[----:B------:R-:W2:Y:S02]  /*dd30*/  LDG.E R2, desc[UR36][R2.64] ;  /* 0x0000002402027981 */ /* 0x000ea4000c1e1900 */
[----:B--2---:R-:W-:Y:S01]  /*dd40*/  I2FP.F32.S32 R19, R2 ;  /* 0x0000000200137245 */ /* 0x004fe20000201400 */
[----:B------:R-:W-:Y:S06]  /*dd50*/  BRA `(.L_x_301) ;  /* 0x0000000800f47947 */ /* 0x000fec0003800000 */
.L_x_302:
[----:B------:R-:W2:Y:S02]  /*dd60*/  LDG.E.U16 R2, desc[UR36][R2.64] ;  /* 0x0000002402027981 */ /* 0x000ea4000c1e1500 */
[----:B--2---:R0:W1:Y:S01]  /*dd70*/  I2F.S16 R19, R2 ;  /* 0x0000000200137306 */ /* 0x0040620000101400 */
[----:B------:R-:W-:Y:S05]  /*dd80*/  BRA `(.L_x_301) ;  /* 0x0000000800e87947 */ /* 0x000fea0003800000 */
.L_x_297:
        /* <DEDUP_REMOVED lines=8> */
.L_x_305:
[----:B------:R-:W2:Y:S02]  /*de10*/  LDG.E.U16 R2, desc[UR36][R2.64] ;  /* 0x0000002402027981 */ /* 0x000ea4000c1e1500 */
[----:B--2---:R-:W-:Y:S01]  /*de20*/  HADD2.F32 R19, -RZ, R2.H0_H0 ;  /* 0x20000002ff137230 */ /* 0x004fe20000004100 */
[----:B------:R-:W-:Y:S06]  /*de30*/  BRA `(.L_x_301) ;  /* 0x0000000800bc7947 */ /* 0x000fec0003800000 */
.L_x_304:
        /* <DEDUP_REMOVED lines=8> */
.L_x_307:
[----:B------:R-:W2:Y:S02]  /*dec0*/  LDG.E.U16 R2, desc[UR36][R2.64] ;  /* 0x0000002402027981 */ /* 0x000ea4000c1e1500 */
[----:B--2---:R-:W-:Y:S01]  /*ded0*/  HADD2.F32 R19, -RZ, R2.H0_H0 ;  /* 0x20000002ff137230 */ /* 0x004fe20000004100 */
[----:B------:R-:W-:Y:S06]  /*dee0*/  BRA `(.L_x_301) ;  /* 0x0000000800907947 */ /* 0x000fec0003800000 */
.L_x_306:
[----:B------:R-:W2:Y:S01]  /*def0*/  LDG.E.64 R2, desc[UR36][R2.64] ;  /* 0x0000002402027981 */ /* 0x000ea2000c1e1b00 */
[----:B------:R-:W-:Y:S01]  /*df00*/  UMOV UR4, 0xf0000000 ;  /* 0xf000000000047882 */ /* 0x000fe20000000000 */
[----:B------:R-:W-:Y:S01]  /*df10*/  UMOV UR5, 0x380fffff ;  /* 0x380fffff00057882 */ /* 0x000fe20000000000 */
[----:B--2---:R-:W0:Y:S01]  /*df20*/  F2F.F32.F64 R19, R2 ;  /* 0x0000000200137310 */ /* 0x004e220000301000 */
[----:B------:R-:W-:-:S14]  /*df30*/  DSETP.GEU.AND P0, PT, |R2|, UR4, PT ;  /* 0x0000000402007e2a */ /* 0x000fdc000bf0e200 */
[----:B0-----:R-:W-:Y:S01]  /*df40*/  @!P0 FMUL R19, R19, 1.175494350822287508e-38 ;  /* 0x0080000013138820 */ /* 0x001fe20000400000 */
[----:B------:R-:W-:Y:S06]  /*df50*/  BRA `(.L_x_301) ;  /* 0x0000000800747947 */ /* 0x000fec0003800000 */
.L_x_296:
        /* <DEDUP_REMOVED lines=12> */
.L_x_310:
[----:B------:R-:W2:Y:S01]  /*e020*/  LDG.E.64 R2, desc[UR36][R2.64] ;  /* 0x0000002402027981 */ /* 0x000ea2000c1e1b00 */
[----:B------:R-:W-:Y:S01]  /*e030*/  UMOV UR4, 0xf0000000 ;  /* 0xf000000000047882 */ /* 0x000fe20000000000 */
[----:B------:R-:W-:Y:S01]  /*e040*/  UMOV UR5, 0x380fffff ;  /* 0x380fffff00057882 */ /* 0x000fe20000000000 */
[----:B--2---:R-:W0:Y:S01]  /*e050*/  F2F.F32.F64 R19, R2 ;  /* 0x0000000200137310 */ /* 0x004e220000301000 */
[----:B------:R-:W-:-:S14]  /*e060*/  DSETP.GEU.AND P0, PT, |R2|, UR4, PT ;  /* 0x0000000402007e2a */ /* 0x000fdc000bf0e200 */
[----:B0-----:R-:W-:Y:S01]  /*e070*/  @!P0 FMUL R19, R19, 1.175494350822287508e-38 ;  /* 0x0080000013138820 */ /* 0x001fe20000400000 */
[----:B------:R-:W-:Y:S06]  /*e080*/  BRA `(.L_x_301) ;  /* 0x0000000800287947 */ /* 0x000fec0003800000 */
.L_x_309:
        /* <DEDUP_REMOVED lines=14> */
[----:B------:R-:W-:Y:S02]  /*e170*/  VIADD R5, R4, 0xfffffffc ;  /* 0xfffffffc04057836 */ /* 0x000fe40000000000 */
[----:B------:R-:W-:-:S03]  /*e180*/  VIADD R4, R0, 0x1000000 ;  /* 0x0100000000047836 */ /* 0x000fc60000000000 */
[----:B------:R-:W-:Y:S02]  /*e190*/  SHF.L.U32 R6, R0, R5, RZ ;  /* 0x0000000500067219 */ /* 0x000fe400000006ff */
[----:B------:R-:W-:Y:S02]  /*e1a0*/  SHF.L.U32 R5, R5, 0x17, RZ ;  /* 0x0000001705057819 */ /* 0x000fe400000006ff */
[----:B------:R-:W-:Y:S02]  /*e1b0*/  SHF.R.S32.HI R4, RZ, 0x8, R4 ;  /* 0x00000008ff047819 */ /* 0x000fe40000011404 */
[----:B------:R-:W-:-:S04]  /*e1c0*/  LEA.HI R5, R6, -R5, RZ, 0x1c ;  /* 0x8000000506057211 */ /* 0x000fc800078fe0ff */
[----:B------:R-:W-:-:S04]  /*e1d0*/  IADD3 R5, PT, PT, R5, 0x3c000000, RZ ;  /* 0x3c00000005057810 */ /* 0x000fc80007ffe0ff */
[----:B------:R-:W-:-:S04]  /*e1e0*/  LOP3.LUT R4, R5, 0x7f800000, R4, 0xf8, !PT ;  /* 0x7f80000005047812 */ /* 0x000fc800078ef804 */
[----:B------:R-:W-:-:S04]  /*e1f0*/  SEL R4, R4, RZ, P0 ;  /* 0x000000ff04047207 */ /* 0x000fc80000000000 */
[----:B------:R-:W-:Y:S01]  /*e200*/  LOP3.LUT R19, R4, 0x80000000, R19, 0xf8, !PT ;  /* 0x8000000004137812 */ /* 0x000fe200078ef813 */
[----:B------:R-:W-:Y:S06]  /*e210*/  BRA `(.L_x_301) ;  /* 0x0000000400c47947 */ /* 0x000fec0003800000 */
.L_x_312:
        /* <DEDUP_REMOVED lines=12> */
.L_x_311:
[----:B------:R-:W2:Y:S02]  /*e2e0*/  LDG.E.U16 R2, desc[UR36][R2.64] ;  /* 0x0000002402027981 */ /* 0x000ea4000c1e1500 */
[----:B--2---:R-:W-:Y:S01]  /*e2f0*/  IMAD.U32 R19, R2, 0x10000, RZ ;  /* 0x0001000002137824 */ /* 0x004fe200078e00ff */
[----:B------:R-:W-:Y:S06]  /*e300*/  BRA `(.L_x_301) ;  /* 0x0000000400887947 */ /* 0x000fec0003800000 */
.L_x_308:
        /* <DEDUP_REMOVED lines=11> */
.L_x_315:
        /* <DEDUP_REMOVED lines=20> */
.L_x_317:
[----:B------:R-:W-:Y:S05]  /*e500*/  BSYNC.RECONVERGENT B0 ;  /* 0x0000000000007941 */ /* 0x000fea0003800200 */
.L_x_316:
[----:B------:R-:W-:Y:S02]  /*e510*/  SHF.L.U32 R0, R0, 0x14, RZ ;  /* 0x0000001400007819 */ /* 0x000fe400000006ff */
[----:B------:R-:W-:-:S04]  /*e520*/  LEA R2, R2, 0x3b800000, 0x17 ;  /* 0x3b80000002027811 */ /* 0x000fc800078eb8ff */
[----:B------:R-:W-:Y:S01]  /*e530*/  LOP3.LUT R19, R2, R0, R19, 0xfe, !PT ;  /* 0x0000000002137212 */ /* 0x000fe200078efe13 */
[----:B------:R-:W-:Y:S06]  /*e540*/  BRA `(.L_x_301) ;  /* 0x0000000000f87947 */ /* 0x000fec0003800000 */
.L_x_314:
        /* <DEDUP_REMOVED lines=20> */
.L_x_319:
[----:B------:R-:W-:Y:S05]  /*e690*/  BSYNC.RECONVERGENT B0 ;  /* 0x0000000000007941 */ /* 0x000fea0003800200 */
.L_x_318:
[----:B------:R-:W-:Y:S01]  /*e6a0*/  IMAD.SHL.U32 R0, R0, 0x200000, RZ ;  /* 0x0020000000007824 */ /* 0x000fe200078e00ff */
[----:B------:R-:W-:-:S04]  /*e6b0*/  LEA R2, R2, 0x37800000, 0x17 ;  /* 0x3780000002027811 */ /* 0x000fc800078eb8ff */
[----:B------:R-:W-:Y:S01]  /*e6c0*/  LOP3.LUT R19, R2, R0, R19, 0xfe, !PT ;  /* 0x0000000002137212 */ /* 0x000fe200078efe13 */
[----:B------:R-:W-:Y:S06]  /*e6d0*/  BRA `(.L_x_301) ;  /* 0x0000000000947947 */ /* 0x000fec0003800000 */
.L_x_313:
        /* <DEDUP_REMOVED lines=14> */
.L_x_300:
        /* <DEDUP_REMOVED lines=16> */
.L_x_322:
[----:B------:R-:W-:Y:S01]  /*e8c0*/  MOV R19, RZ ;  /* 0x000000ff00137202 */ /* 0x000fe20000000f00 */
[----:B------:R-:W-:Y:S06]  /*e8d0*/  BRA `(.L_x_301) ;  /* 0x0000000000147947 */ /* 0x000fec0003800000 */
.L_x_321:
[----:B------:R-:W2:Y:S02]  /*e8e0*/  LDG.E.64 R2, desc[UR36][R2.64] ;  /* 0x0000002402027981 */ /* 0x000ea4000c1e1b00 */
[----:B--2---:R0:W1:Y:S01]  /*e8f0*/  I2F.U64 R19, R2 ;  /* 0x0000000200137312 */ /* 0x0040620000301000 */
[----:B------:R-:W-:Y:S05]  /*e900*/  BRA `(.L_x_301) ;  /* 0x0000000000087947 */ /* 0x000fea0003800000 */
.L_x_320:
[----:B------:R-:W2:Y:S02]  /*e910*/  LDG.E R2, desc[UR36][R2.64] ;  /* 0x0000002402027981 */ /* 0x000ea4000c1e1900 */
[----:B--2---:R-:W-:-:S07]  /*e920*/  I2FP.F32.U32 R19, R2 ;  /* 0x0000000200137245 */ /* 0x004fce0000201000 */
.L_x_301:
[----:B------:R-:W-:Y:S05]  /*e930*/  BSYNC.RECONVERGENT B6 ;  /* 0x0000000000067941 */ /* 0x000fea0003800200 */
.L_x_295:
[----:B------:R-:W0:Y:S01]  /*e940*/  LDCU.64 UR6, c[0x0][0x5f8] ;  /* 0x0000bf00ff0677ac */ /* 0x000e220008000a00 */
[----:B------:R-:W-:Y:S01]  /*e950*/  BSSY.RECONVERGENT B6, `(.L_x_323) ;  /* 0x00000dd000067945 */ /* 0x000fe20003800200 */
[----:B------:R-:W-:-:S04]  /*e960*/  UPRMT UR4, UR39, 0x7773, URZ ;  /* 0x0000777327047896 */ /* 0x000fc800080000ff */
[----:B------:R-:W-:Y:S01]  /*e970*/  UISETP.GT.AND UP0, UPT, UR4, 0x9, UPT ;  /* 0x000000090400788c */ /* 0x000fe2000bf04270 */
[----:B0-234-:R-:W-:-:S05]  /*e980*/  IADD3 R2, P0, PT, R18, UR6, RZ ;  /* 0x0000000612027c10 */ /* 0x01dfca000ff1e0ff */
        /* <DEDUP_REMOVED lines=13> */
.L_x_327:
[----:B------:R-:W2:Y:S02]  /*ea60*/  LDG.E.U8 R2, desc[UR36][R2.64] ;  /* 0x0000002402027981 */ /* 0x000ea4000c1e1100 */
[----:B--2---:R-:W-:Y:S01]  /*ea70*/  I2FP.F32.U32 R7, R2 ;  /* 0x0000000200077245 */ /* 0x004fe20000201000 */
[----:B------:R-:W-:Y:S06]  /*ea80*/  BRA `(.L_x_329) ;  /* 0x0000000c00247947 */ /* 0x000fec0003800000 */
.L_x_326:
[----:B------:R-:W-:-:S09]  /*ea90*/  UISETP.NE.AND UP0, UPT, UR4, 0x2, UPT ;  /* 0x000000020400788c */ /* 0x000fd2000bf05270 */
[----:B------:R-:W-:Y:S05]  /*eaa0*/  BRA.U !UP0, `(.L_x_330) ;  /* 0x0000000108287547 */ /* 0x000fea000b800000 */
[----:B------:R-:W-:-:S09]  /*eab0*/  UISETP.NE.AND UP0, UPT, UR4, 0x3, UPT ;  /* 0x000000030400788c */ /* 0x000fd2000bf05270 */
[----:B------:R-:W-:Y:S05]  /*eac0*/  BRA.U !UP0, `(.L_x_331) ;  /* 0x0000000108147547 */ /* 0x000fea000b800000 */
[----:B------:R-:W-:-:S09]  /*ead0*/  UISETP.NE.AND UP0, UPT, UR4, 0x4, UPT ;  /* 0x000000040400788c */ /* 0x000fd2000bf05270 */
[----:B------:R-:W-:Y:S05]  /*eae0*/  BRA.U UP0, `(.L_x_328) ;  /* 0x0000000900b07547 */ /* 0x000fea000b800000 */
[----:B------:R-:W2:Y:S02]  /*eaf0*/  LDG.E.64 R2, desc[UR36][R2.64] ;  /* 0x0000002402027981 */ /* 0x000ea4000c1e1b00 */
[----:B--2---:R3:W4:Y:S01]  /*eb00*/  I2F.S64 R7, R2 ;  /* 0x0000000200077312 */ /* 0x0047220000301400 */
[----:B------:R-:W-:Y:S05]  /*eb10*/  BRA `(.L_x_329) ;  /* 0x0000000c00007947 */ /* 0x000fea0003800000 */
.L_x_331:
[----:B------:R-:W2:Y:S02]  /*eb20*/  LDG.E R2, desc[UR36][R2.64] ;  /* 0x0000002402027981 */ /* 0x000ea4000c1e1900 */
[----:B--2---:R-:W-:Y:S01]  /*eb30*/  I2FP.F32.S32 R7, R2 ;  /* 0x0000000200077245 */ /* 0x004fe20000201400 */
[----:B------:R-:W-:Y:S06]  /*eb40*/  BRA `(.L_x_329) ;  /* 0x0000000800f47947 */ /* 0x000fec0003800000 */
.L_x_330:
[----:B------:R-:W2:Y:S02]  /*eb50*/  LDG.E.U16 R2, desc[UR36][R2.64] ;  /* 0x0000002402027981 */ /* 0x000ea4000c1e1500 */
[----:B--2---:R0:W2:Y:S01]  /*eb60*/  I2F.S16 R7, R2 ;  /* 0x0000000200077306 */ /* 0x0040a20000101400 */
[----:B------:R-:W-:Y:S05]  /*eb70*/  BRA `(.L_x_329) ;  /* 0x0000000800e87947 */ /* 0x000fea0003800000 */
.L_x_325:
        /* <DEDUP_REMOVED lines=8> */
.L_x_333:
[----:B------:R-:W2:Y:S02]  /*ec00*/  LDG.E.U16 R2, desc[UR36][R2.64] ;  /* 0x0000002402027981 */ /* 0x000ea4000c1e1500 */
[----:B--2---:R-:W-:Y:S01]  /*ec10*/  HADD2.F32 R7, -RZ, R2.H0_H0 ;  /* 0x20000002ff077230 */ /* 0x004fe20000004100 */
[----:B------:R-:W-:Y:S06]  /*ec20*/  BRA `(.L_x_329) ;  /* 0x0000000800bc7947 */ /* 0x000fec0003800000 */
.L_x_332:
        /* <DEDUP_REMOVED lines=8> */
.L_x_335:
[----:B------:R-:W2:Y:S02]  /*ecb0*/  LDG.E.U16 R2, desc[UR36][R2.64] ;  /* 0x0000002402027981 */ /* 0x000ea4000c1e1500 */
[----:B--2---:R-:W-:Y:S01]  /*ecc0*/  HADD2.F32 R7, -RZ, R2.H0_H0 ;  /* 0x20000002ff077230 */ /* 0x004fe20000004100 */
[----:B------:R-:W-:Y:S06]  /*ecd0*/  BRA `(.L_x_329) ;  /* 0x0000000800907947 */ /* 0x000fec0003800000 */
.L_x_334:
[----:B------:R-:W2:Y:S01]  /*ece0*/  LDG.E.64 R2, desc[UR36][R2.64] ;  /* 0x0000002402027981 */ /* 0x000ea2000c1e1b00 */
[----:B------:R-:W-:Y:S01]  /*ecf0*/  UMOV UR4, 0xf0000000 ;  /* 0xf000000000047882 */ /* 0x000fe20000000000 */
[----:B------:R-:W-:Y:S01]  /*ed00*/  UMOV UR5, 0x380fffff ;  /* 0x380fffff00057882 */ /* 0x000fe20000000000 */
[----:B--2---:R-:W0:Y:S01]  /*ed10*/  F2F.F32.F64 R7, R2 ;  /* 0x0000000200077310 */ /* 0x004e220000301000 */
[----:B------:R-:W-:-:S14]  /*ed20*/  DSETP.GEU.AND P0, PT, |R2|, UR4, PT ;  /* 0x0000000402007e2a */ /* 0x000fdc000bf0e200 */
[----:B0-----:R-:W-:Y:S01]  /*ed30*/  @!P0 FMUL R7, R7, 1.175494350822287508e-38 ;  /* 0x0080000007078820 */ /* 0x001fe20000400000 */
[----:B------:R-:W-:Y:S06]  /*ed40*/  BRA `(.L_x_329) ;  /* 0x0000000800747947 */ /* 0x000fec0003800000 */
.L_x_324:
        /* <DEDUP_REMOVED lines=12> */
.L_x_338:
[----:B------:R-:W2:Y:S01]  /*ee10*/  LDG.E.64 R2, desc[UR36][R2.64] ;  /* 0x0000002402027981 */ /* 0x000ea2000c1e1b00 */
[----:B------:R-:W-:Y:S01]  /*ee20*/  UMOV UR4, 0xf0000000 ;  /* 0xf000000000047882 */ /* 0x000fe20000000000 */
[----:B------:R-:W-:Y:S01]  /*ee30*/  UMOV UR5, 0x380fffff ;  /* 0x380fffff00057882 */ /* 0x000fe20000000000 */
[----:B--2---:R-:W0:Y:S01]  /*ee40*/  F2F.F32.F64 R7, R2 ;  /* 0x0000000200077310 */ /* 0x004e220000301000 */
[----:B------:R-:W-:-:S14]  /*ee50*/  DSETP.GEU.AND P0, PT, |R2|, UR4, PT ;  /* 0x0000000402007e2a */ /* 0x000fdc000bf0e200 */
[----:B0-----:R-:W-:Y:S01]  /*ee60*/  @!P0 FMUL R7, R7, 1.175494350822287508e-38 ;  /* 0x0080000007078820 */ /* 0x001fe20000400000 */
[----:B------:R-:W-:Y:S06]  /*ee70*/  BRA `(.L_x_329) ;  /* 0x0000000800287947 */ /* 0x000fec0003800000 */
.L_x_337:
        /* <DEDUP_REMOVED lines=25> */
.L_x_340:
        /* <DEDUP_REMOVED lines=12> */
.L_x_339:
[----:B------:R-:W2:Y:S02]  /*f0d0*/  LDG.E.U16 R2, desc[UR36][R2.64] ;  /* 0x0000002402027981 */ /* 0x000ea4000c1e1500 */
[----:B--2---:R-:W-:Y:S01]  /*f0e0*/  IMAD.U32 R7, R2, 0x10000, RZ ;  /* 0x0001000002077824 */ /* 0x004fe200078e00ff */
[----:B------:R-:W-:Y:S06]  /*f0f0*/  BRA `(.L_x_329) ;  /* 0x0000000400887947 */ /* 0x000fec0003800000 */
.L_x_336:
        /* <DEDUP_REMOVED lines=11> */
.L_x_343:
        /* <DEDUP_REMOVED lines=20> */
.L_x_345:
[----:B------:R-:W-:Y:S05]  /*f2f0*/  BSYNC.RECONVERGENT B0 ;  /* 0x0000000000007941 */ /* 0x000fea0003800200 */
.L_x_344:
[----:B------:R-:W-:Y:S02]  /*f300*/  SHF.L.U32 R0, R0, 0x14, RZ ;  /* 0x0000001400007819 */ /* 0x000fe400000006ff */
[----:B------:R-:W-:-:S04]  /*f310*/  LEA R2, R2, 0x3b800000, 0x17 ;  /* 0x3b80000002027811 */ /* 0x000fc800078eb8ff */
[----:B------:R-:W-:Y:S01]  /*f320*/  LOP3.LUT R7, R2, R0, R7, 0xfe, !PT ;  /* 0x0000000002077212 */ /* 0x000fe200078efe07 */
[----:B------:R-:W-:Y:S06]  /*f330*/  BRA `(.L_x_329) ;  /* 0x0000000000f87947 */ /* 0x000fec0003800000 */
.L_x_342:
        /* <DEDUP_REMOVED lines=20> */
.L_x_347:
[----:B------:R-:W-:Y:S05]  /*f480*/  BSYNC.RECONVERGENT B0 ;  /* 0x0000000000007941 */ /* 0x000fea0003800200 */
.L_x_346:
[----:B------:R-:W-:Y:S01]  /*f490*/  IMAD.SHL.U32 R0, R0, 0x200000, RZ ;  /* 0x0020000000007824 */ /* 0x000fe200078e00ff */
[----:B------:R-:W-:-:S04]  /*f4a0*/  LEA R2, R2, 0x37800000, 0x17 ;  /* 0x3780000002027811 */ /* 0x000fc800078eb8ff */
[----:B------:R-:W-:Y:S01]  /*f4b0*/  LOP3.LUT R7, R2, R0, R7, 0xfe, !PT ;  /* 0x0000000002077212 */ /* 0x000fe200078efe07 */
[----:B------:R-:W-:Y:S06]  /*f4c0*/  BRA `(.L_x_329) ;  /* 0x0000000000947947 */ /* 0x000fec0003800000 */
.L_x_341:
        /* <DEDUP_REMOVED lines=14> */
.L_x_328:
[----:B------:R-:W-:Y:S01]  /*f5b0*/  MOV R0, 0x0 ;  /* 0x0000000000007802 */ /* 0x000fe20000000f00 */
[----:B------:R-:W0:Y:S01]  /*f5c0*/  LDCU.64 UR4, c[0x4][0x108] ;  /* 0x01002100ff0477ac */ /* 0x000e220008000a00 */
[----:B------:R-:W-:Y:S02]  /*f5d0*/  HFMA2 R12, -RZ, RZ, 0, 5.9604644775390625e-08 ;  /* 0x00000001ff0c7431 */ /* 0x000fe400000001ff */
[----:B------:R-:W-:Y:S01]  /*f5e0*/  IMAD.MOV.U32 R8, RZ, RZ, 0x4e ;  /* 0x0000004eff087424 */ /* 0x000fe200078e00ff */
[----:B------:R2:W3:Y:S01]  /*f5f0*/  LDC.64 R2, c[0x4][R0] ;  /* 0x0100000000027b82 */ /* 0x0004e20000000a00 */
[----:B------:R-:W4:Y:S01]  /*f600*/  LDCU.64 UR6, c[0x4][0x110] ;  /* 0x01002200ff0677ac */ /* 0x000f220008000a00 */
[----:B------:R-:W-:Y:S01]  /*f610*/  IMAD.MOV.U32 R13, RZ, RZ, RZ ;  /* 0x000000ffff0d7224 */ /* 0x000fe200078e00ff */
[----:B------:R-:W1:Y:S01]  /*f620*/  LDCU.64 UR8, c[0x4][0x18] ;  /* 0x01000300ff0877ac */ /* 0x000e620008000a00 */
[----:B0-----:R-:W-:Y:S01]  /*f630*/  IMAD.U32 R4, RZ, RZ, UR4 ;  /* 0x00000004ff047e24 */ /* 0x001fe2000f8e00ff */
[----:B------:R-:W-:Y:S01]  /*f640*/  MOV R5, UR5 ;  /* 0x0000000500057c02 */ /* 0x000fe20008000f00 */
[----:B----4-:R-:W-:Y:S01]  /*f650*/  IMAD.U32 R6, RZ, RZ, UR6 ;  /* 0x00000006ff067e24 */ /* 0x010fe2000f8e00ff */
[----:B------:R-:W-:Y:S01]  /*f660*/  MOV R7, UR7 ;  /* 0x0000000700077c02 */ /* 0x000fe20008000f00 */
[----:B-1----:R-:W-:Y:S01]  /*f670*/  IMAD.U32 R10, RZ, RZ, UR8 ;  /* 0x00000008ff0a7e24 */ /* 0x002fe2000f8e00ff */
[----:B--2---:R-:W-:-:S07]  /*f680*/  MOV R11, UR9 ;  /* 0x00000009000b7c02 */ /* 0x004fce0008000f00 */
[----:B------:R-:W-:-:S07]  /*f690*/  LEPC R20, `(.L_x_350) ;  /* 0x000000001014794e */ /* 0x000fce0000000000 */
[----:B---3-5:R-:W-:Y:S05]  /*f6a0*/  CALL.ABS.NOINC R2 ;  /* 0x0000000002007343 */ /* 0x028fea0003c00000 */
.L_x_350:
[----:B------:R-:W-:Y:S01]  /*f6b0*/  MOV R7, RZ ;  /* 0x000000ff00077202 */ /* 0x000fe20000000f00 */
[----:B------:R-:W-:Y:S06]  /*f6c0*/  BRA `(.L_x_329) ;  /* 0x0000000000147947 */ /* 0x000fec0003800000 */
.L_x_349:
[----:B------:R-:W2:Y:S02]  /*f6d0*/  LDG.E.64 R2, desc[UR36][R2.64] ;  /* 0x0000002402027981 */ /* 0x000ea4000c1e1b00 */
[----:B--2---:R0:W2:Y:S01]  /*f6e0*/  I2F.U64 R7, R2 ;  /* 0x0000000200077312 */ /* 0x0040a20000301000 */
[----:B------:R-:W-:Y:S05]  /*f6f0*/  BRA `(.L_x_329) ;  /* 0x0000000000087947 */ /* 0x000fea0003800000 */
.L_x_348:
[----:B------:R-:W2:Y:S02]  /*f700*/  LDG.E R2, desc[UR36][R2.64] ;  /* 0x0000002402027981 */ /* 0x000ea4000c1e1900 */
[----:B--2---:R-:W-:-:S07]  /*f710*/  I2FP.F32.U32 R7, R2 ;  /* 0x0000000200077245 */ /* 0x004fce0000201000 */
.L_x_329:
[----:B------:R-:W-:Y:S05]  /*f720*/  BSYNC.RECONVERGENT B6 ;  /* 0x0000000000067941 */ /* 0x000fea0003800200 */
.L_x_323:
[----:B------:R-:W-:-:S09]  /*f730*/  UISETP.NE.AND UP0, UPT, UR43, URZ, UPT ;  /* 0x000000ff2b00728c */ /* 0x000fd2000bf05270 */
[----:B------:R-:W-:Y:S05]  /*f740*/  BRA.U !UP0, `(.L_x_351) ;  /* 0x0000000108207547 */ /* 0x000fea000b800000 */
[----:B------:R-:W-:Y:S01]  /*f750*/  BSSY.RECONVERGENT B1, `(.L_x_352) ;  /* 0x0000005000017945 */ /* 0x000fe20003800200 */
[----:B-1---5:R-:W-:Y:S01]  /*f760*/  IMAD.MOV.U32 R5, RZ, RZ, R19 ;  /* 0x000000ffff057224 */ /* 0x022fe200078e0013 */
[----:B--2-4-:R-:W-:Y:S02]  /*f770*/  MOV R4, R7 ;  /* 0x0000000700047202 */ /* 0x014fe40000000f00 */
[----:B------:R-:W-:-:S07]  /*f780*/  MOV R8, 0xf7a0 ;  /* 0x0000f7a000087802 */ /* 0x000fce0000000f00 */
[----:B0--3--:R-:W-:Y:S05]  /*f790*/  CALL.REL.NOINC `($_ZN2at6native18elementwise_kernelILi128ELi4EZNS0_15gpu_kernel_implIN48_GLOBAL__N__08322988_15_IGammaKernel_cu_cb51a28d10CalcIgammaIfEEEEvRNS_18TensorIteratorBaseERKT_EUliE_EEviT1_$_ZN46_INTERNAL_08322988_15_IGammaKernel_cu_cb51a28d48_GLOBAL__N__08322988_15_IGammaKernel_cu_cb51a28d12calc_igammacIfEET_S2_S2_) ;  /* 0x00000128003c7944 */ /* 0x009fea0003c00000 */
[----:B------:R-:W-:Y:S05]  /*f7a0*/  BSYNC.RECONVERGENT B1 ;  /* 0x0000000000017941 */ /* 0x000fea0003800200 */
.L_x_352:
[----:B------:R-:W-:Y:S01]  /*f7b0*/  IMAD.MOV.U32 R2, RZ, RZ, R4 ;  /* 0x000000ffff027224 */ /* 0x000fe200078e0004 */
[----:B------:R-:W-:Y:S06]  /*f7c0*/  BRA `(.L_x_353) ;  /* 0x0000000000187947 */ /* 0x000fec0003800000 */
.L_x_351:
[----:B------:R-:W-:Y:S01]  /*f7d0*/  BSSY.RECONVERGENT B5, `(.L_x_354) ;  /* 0x0000004000057945 */ /* 0x000fe20003800200 */
[----:B-1---5:R-:W-:Y:S02]  /*f7e0*/  MOV R8, R19 ;  /* 0x0000001300087202 */ /* 0x022fe40000000f00 */
[----:B------:R-:W-:-:S07]  /*f7f0*/  MOV R6, 0xf810 ;  /* 0x0000f81000067802 */ /* 0x000fce0000000f00 */
[----:B0-234-:R-:W-:Y:S05]  /*f800*/  CALL.REL.NOINC `($_ZN2at6native18elementwise_kernelILi128ELi4EZNS0_15gpu_kernel_implIN48_GLOBAL__N__08322988_15_IGammaKernel_cu_cb51a28d10CalcIgammaIfEEEEvRNS_18TensorIteratorBaseERKT_EUliE_EEviT1_$_ZN46_INTERNAL_08322988_15_IGammaKernel_cu_cb51a28d48_GLOBAL__N__08322988_15_IGammaKernel_cu_cb51a28d11calc_igammaIfEET_S2_S2_) ;  /* 0x0000000c007c7944 */ /* 0x01dfea0003c00000 */
[----:B------:R-:W-:Y:S05]  /*f810*/  BSYNC.RECONVERGENT B5 ;  /* 0x0000000000057941 */ /* 0x000fea0003800200 */
.L_x_354:
[----:B------:R-:W-:-:S07]  /*f820*/  IMAD.MOV.U32 R2, RZ, RZ, R4 ;  /* 0x000000ffff027224 */ /* 0x000fce00078e0004 */
.L_x_353:
[----:B------:R-:W-:-:S04]  /*f830*/  UPRMT UR4, UR39, 0x7771, URZ ;  /* 0x0000777127047896 */ /* 0x000fc800080000ff */
[----:B------:R-:W-:-:S09]  /*f840*/  UISETP.GT.AND UP0, UPT, UR4, 0x9, UPT ;  /* 0x000000090400788c */ /* 0x000fd2000bf04270 */
        /* <DEDUP_REMOVED lines=10> */
[----:B0-----:R-:W-:Y:S01]  /*f8f0*/  STG.E.U8 desc[UR36][R16.64], R3 ;  /* 0x0000000310007986 */ /* 0x001fe2000c101124 */
[----:B------:R-:W-:Y:S05]  /*f900*/  EXIT ;  /* 0x000000000000794d */ /* 0x000fea0003800000 */
.L_x_358:
[----:B------:R-:W0:Y:S02]  /*f910*/  F2I.S64.TRUNC R2, R2 ;  /* 0x0000000200027311 */ /* 0x000e24000020d900 */
[----:B0-----:R-:W-:-:S05]  /*f920*/  MOV R5, R2 ;  /* 0x0000000200057202 */ /* 0x001fca0000000f00 */
[----:B------:R-:W-:Y:S01]  /*f930*/  STG.E.U8 desc[UR36][R16.64], R5 ;  /* 0x0000000510007986 */ /* 0x000fe2000c101124 */
[----:B------:R-:W-:Y:S05]  /*f940*/  EXIT ;  /* 0x000000000000794d */ /* 0x000fea0003800000 */
.L_x_357:
[----:B------:R-:W-:-:S09]  /*f950*/  UISETP.NE.AND UP0, UPT, UR4, 0x2, UPT ;  /* 0x000000020400788c */ /* 0x000fd2000bf05270 */
[----:B------:R-:W-:Y:S05]  /*f960*/  BRA.U !UP0, `(.L_x_360) ;  /* 0x0000000108287547 */ /* 0x000fea000b800000 */
[----:B------:R-:W-:-:S09]  /*f970*/  UISETP.NE.AND UP0, UPT, UR4, 0x3, UPT ;  /* 0x000000030400788c */ /* 0x000fd2000bf05270 */
[----:B------:R-:W-:Y:S05]  /*f980*/  BRA.U !UP0, `(.L_x_361) ;  /* 0x0000000108147547 */ /* 0x000fea000b800000 */
[----:B------:R-:W-:-:S09]  /*f990*/  UISETP.NE.AND UP0, UPT, UR4, 0x4, UPT ;  /* 0x000000040400788c */ /* 0x000fd2000bf05270 */
[----:B------:R-:W-:Y:S05]  /*f9a0*/  BRA.U UP0, `(.L_x_359) ;  /* 0x0000000900387547 */ /* 0x000fea000b800000 */
[----:B------:R-:W0:Y:S02]  /*f9b0*/  F2I.S64.TRUNC R2, R2 ;  /* 0x0000000200027311 */ /* 0x000e24000020d900 */
[----:B0-----:R-:W-:Y:S01]  /*f9c0*/  STG.E.64 desc[UR36][R16.64], R2 ;  /* 0x0000000210007986 */ /* 0x001fe2000c101b24 */
[----:B------:R-:W-:Y:S05]  /*f9d0*/  EXIT ;  /* 0x000000000000794d */ /* 0x000fea0003800000 */
.L_x_361:
[----:B------:R-:W0:Y:S02]  /*f9e0*/  F2I.FTZ.TRUNC.NTZ R3, R2 ;  /* 0x0000000200037305 */ /* 0x000e24000021f100 */
[----:B0-----:R-:W-:Y:S01]  /*f9f0*/  STG.E desc[UR36][R16.64], R3 ;  /* 0x0000000310007986 */ /* 0x001fe2000c101924 */
[----:B------:R-:W-:Y:S05]  /*fa00*/  EXIT ;  /* 0x000000000000794d */ /* 0x000fea0003800000 */
.L_x_360:
[----:B------:R-:W0:Y:S02]  /*fa10*/  F2I.FTZ.TRUNC.NTZ R3, R2 ;  /* 0x0000000200037305 */ /* 0x000e24000021f100 */
[----:B0-----:R-:W-:Y:S01]  /*fa20*/  STG.E.U16 desc[UR36][R16.64], R3 ;  /* 0x0000000310007986 */ /* 0x001fe2000c101524 */
[----:B------:R-:W-:Y:S05]  /*fa30*/  EXIT ;  /* 0x000000000000794d */ /* 0x000fea0003800000 */
.L_x_356:
[----:B------:R-:W-:-:S09]  /*fa40*/  UISETP.GT.AND UP0, UPT, UR4, 0x6, UPT ;  /* 0x000000060400788c */ /* 0x000fd2000bf04270 */
[----:B------:R-:W-:Y:S05]  /*fa50*/  BRA.U UP0, `(.L_x_362) ;  /* 0x0000000100247547 */ /* 0x000fea000b800000 */
[----:B------:R-:W-:-:S09]  /*fa60*/  UISETP.NE.AND UP0, UPT, UR4, 0x5, UPT ;  /* 0x000000050400788c */ /* 0x000fd2000bf05270 */
[----:B------:R-:W-:Y:S05]  /*fa70*/  BRA.U !UP0, `(.L_x_363) ;  /* 0x0000000108107547 */ /* 0x000fea000b800000 */
[----:B------:R-:W-:-:S09]  /*fa80*/  UISETP.NE.AND UP0, UPT, UR4, 0x6, UPT ;  /* 0x000000060400788c */ /* 0x000fd2000bf05270 */
[----:B------:R-:W-:Y:S05]  /*fa90*/  BRA.U UP0, `(.L_x_359) ;  /* 0x0000000500fc7547 */ /* 0x000fea000b800000 */
[----:B------:R-:W-:Y:S01]  /*faa0*/  STG.E desc[UR36][R16.64], R2 ;  /* 0x0000000210007986 */ /* 0x000fe2000c101924 */
[----:B------:R-:W-:Y:S05]  /*fab0*/  EXIT ;  /* 0x000000000000794d */ /* 0x000fea0003800000 */
.L_x_363:
[----:B------:R-:W-:-:S05]  /*fac0*/  F2FP.F16.F32.PACK_AB R2, RZ, R2 ;  /* 0x00000002ff02723e */ /* 0x000fca00000000ff */
[----:B------:R-:W-:Y:S01]  /*fad0*/  STG.E.U16 desc[UR36][R16.64], R2 ;  /* 0x0000000210007986 */ /* 0x000fe2000c101524 */
[----:B------:R-:W-:Y:S05]  /*fae0*/  EXIT ;  /* 0x000000000000794d */ /* 0x000fea0003800000 */
.L_x_362:
[----:B------:R-:W-:-:S09]  /*faf0*/  UISETP.NE.AND UP0, UPT, UR4, 0x7, UPT ;  /* 0x000000070400788c */ /* 0x000fd2000bf05270 */
[----:B------:R-:W-:Y:S05]  /*fb00*/  BRA.U !UP0, `(.L_x_364) ;  /* 0x00000001082c7547 */ /* 0x000fea000b800000 */
[----:B------:R-:W-:-:S09]  /*fb10*/  UISETP.NE.AND UP0, UPT, UR4, 0x8, UPT ;  /* 0x000000080400788c */ /* 0x000fd2000bf05270 */
[----:B------:R-:W-:Y:S05]  /*fb20*/  BRA.U !UP0, `(.L_x_365) ;  /* 0x0000000108147547 */ /* 0x000fea000b800000 */
[----:B------:R-:W-:-:S09]  /*fb30*/  UISETP.NE.AND UP0, UPT, UR4, 0x9, UPT ;  /* 0x000000090400788c */ /* 0x000fd2000bf05270 */
[----:B------:R-:W-:Y:S05]  /*fb40*/  BRA.U UP0, `(.L_x_359) ;  /* 0x0000000500d07547 */ /* 0x000fea000b800000 */
[----:B------:R-:W-:-:S05]  /*fb50*/  IMAD.MOV.U32 R3, RZ, RZ, RZ ;  /* 0x000000ffff037224 */ /* 0x000fca00078e00ff */
[----:B------:R-:W-:Y:S01]  /*fb60*/  STG.E.64 desc[UR36][R16.64], R2 ;  /* 0x0000000210007986 */ /* 0x000fe2000c101b24 */
[----:B------:R-:W-:Y:S05]  /*fb70*/  EXIT ;  /* 0x000000000000794d */ /* 0x000fea0003800000 */
.L_x_365:
[----:B------:R-:W-:-:S04]  /*fb80*/  F2FP.F16.F32.PACK_AB R3, RZ, R2 ;  /* 0x00000002ff03723e */ /* 0x000fc800000000ff */
[----:B------:R-:W-:-:S05]  /*fb90*/  PRMT R3, R3, 0x5410, RZ ;  /* 0x0000541003037816 */ /* 0x000fca00000000ff */
[----:B------:R-:W-:Y:S01]  /*fba0*/  STG.E desc[UR36][R16.64], R3 ;  /* 0x0000000310007986 */ /* 0x000fe2000c101924 */
[----:B------:R-:W-:Y:S05]  /*fbb0*/  EXIT ;  /* 0x000000000000794d */ /* 0x000fea0003800000 */
.L_x_364:
[----:B------:R-:W-:-:S06]  /*fbc0*/  FMUL.FTZ R2, R2, 1 ;  /* 0x3f80000002027820 */ /* 0x000fcc0000410000 */
[----:B------:R-:W0:Y:S02]  /*fbd0*/  F2F.F64.F32 R2, R2 ;  /* 0x0000000200027310 */ /* 0x000e240000201800 */
[----:B0-----:R-:W-:Y:S01]  /*fbe0*/  STG.E.64 desc[UR36][R16.64], R2 ;  /* 0x0000000210007986 */ /* 0x001fe2000c101b24 */
[----:B------:R-:W-:Y:S05]  /*fbf0*/  EXIT ;  /* 0x000000000000794d */ /* 0x000fea0003800000 */
.L_x_355:
        /* <DEDUP_REMOVED lines=11> */
[----:B0-----:R-:W-:Y:S01]  /*fcb0*/  STG.E.U16 desc[UR36][R16.64], R3 ;  /* 0x0000000310007986 */ /* 0x001fe2000c101524 */
[----:B------:R-:W-:Y:S05]  /*fcc0*/  EXIT ;  /* 0x000000000000794d */ /* 0x000fea0003800000 */
.L_x_369:
[----:B------:R-:W-:Y:S01]  /*fcd0*/  LOP3.LUT R4, R2, 0x7fffffff, RZ, 0xc0, !PT ;  /* 0x7fffffff02047812 */ /* 0x000fe200078ec0ff */
[----:B------:R-:W-:Y:S01]  /*fce0*/  BSSY.RECONVERGENT B0, `(.L_x_370) ;  /* 0x0000012000007945 */ /* 0x000fe20003800200 */
[----:B------:R-:W-:Y:S02]  /*fcf0*/  HFMA2 R8, -RZ, RZ, 0, 7.62939453125e-06 ;  /* 0x00000080ff087431 */ /* 0x000fe400000001ff */
        /* <DEDUP_REMOVED lines=9> */
[----:B------:R-:W-:Y:S01]  /*fd90*/  FADD.FTZ R0, R4, 8192 ;  /* 0x4600000004007421 */ /* 0x000fe20000010000 */
[----:B------:R-:W-:-:S04]  /*fda0*/  PRMT R8, RZ, 0x7610, R8 ;  /* 0x00007610ff087816 */ /* 0x000fc80000000008 */
[----:B------:R-:W-:-:S13]  /*fdb0*/  LOP3.LUT P0, R3, R0, 0xff, RZ, 0xc0, !PT ;  /* 0x000000ff00037812 */ /* 0x000fda000780c0ff */
[----:B------:R-:W-:Y:S05]  /*fdc0*/  @!P0 BRA `(.L_x_371) ;  /* 0x00000000000c8947 */ /* 0x000fea0003800000 */
.L_x_372:
[----:B------:R-:W-:-:S04]  /*fdd0*/  SHF.R.U32.HI R2, RZ, 0x18, R2 ;  /* 0x00000018ff027819 */ /* 0x000fc80000011602 */
[----:B------:R-:W-:-:S04]  /*fde0*/  LOP3.LUT R2, R3, 0x80, R2, 0xf8, !PT ;  /* 0x0000008003027812 */ /* 0x000fc800078ef802 */
[----:B------:R-:W-:-:S07]  /*fdf0*/  PRMT R8, R2, 0x7610, R8 ;  /* 0x0000761002087816 */ /* 0x000fce0000000008 */
.L_x_371:
[----:B------:R-:W-:Y:S05]  /*fe00*/  BSYNC.RECONVERGENT B0 ;  /* 0x0000000000007941 */ /* 0x000fea0003800200 */
.L_x_370:
[----:B------:R-:W-:Y:S01]  /*fe10*/  STG.E.U8 desc[UR36][R16.64], R8 ;  /* 0x0000000810007986 */ /* 0x000fe2000c101124 */
[----:B------:R-:W-:Y:S05]  /*fe20*/  EXIT ;  /* 0x000000000000794d */ /* 0x000fea0003800000 */
.L_x_368:
        /* <DEDUP_REMOVED lines=16> */
.L_x_375:
[----:B------:R-:W-:-:S04]  /*ff30*/  SHF.R.U32.HI R2, RZ, 0x18, R2 ;  /* 0x00000018ff027819 */ /* 0x000fc80000011602 */
[----:B------:R-:W-:-:S04]  /*ff40*/  LOP3.LUT R3, R3, 0x80, R2, 0xf8, !PT ;  /* 0x0000008003037812 */ /* 0x000fc800078ef802 */
[----:B------:R-:W-:-:S07]  /*ff50*/  PRMT R8, R3, 0x7610, R8 ;  /* 0x0000761003087816 */ /* 0x000fce0000000008 */
.L_x_374:
[----:B------:R-:W-:Y:S05]  /*ff60*/  BSYNC.RECONVERGENT B0 ;  /* 0x0000000000007941 */ /* 0x000fea0003800200 */
.L_x_373:
[----:B------:R-:W-:Y:S01]  /*ff70*/  STG.E.U8 desc[UR36][R16.64], R8 ;  /* 0x0000000810007986 */ /* 0x000fe2000c101124 */
[----:B------:R-:W-:Y:S05]  /*ff80*/  EXIT ;  /* 0x000000000000794d */ /* 0x000fea0003800000 */
.L_x_367:
        /* <DEDUP_REMOVED lines=19> */
[----:B------:R-:W-:Y:S01]  /*100c0*/  STG.E.U8 desc[UR36][R16.64], R3 ;  /* 0x0000000310007986 */ /* 0x000fe2000c101124 */
[----:B------:R-:W-:Y:S05]  /*100d0*/  EXIT ;  /* 0x000000000000794d */ /* 0x000fea0003800000 */
.L_x_377:
[----:B------:R-:W0:Y:S02]  /*100e0*/  F2I.U64.TRUNC R2, R2 ;  /* 0x0000000200027311 */ /* 0x000e24000020d800 */
[----:B0-----:R-:W-:Y:S01]  /*100f0*/  STG.E.64 desc[UR36][R16.64], R2 ;  /* 0x0000000210007986 */ /* 0x001fe2000c101b24 */
[----:B------:R-:W-:Y:S05]  /*10100*/  EXIT ;  /* 0x000000000000794d */ /* 0x000fea0003800000 */
.L_x_376:
[----:B------:R-:W0:Y:S02]  /*10110*/  F2I.FTZ.U32.TRUNC.NTZ R3, R2 ;  /* 0x0000000200037305 */ /* 0x000e24000021f000 */
[----:B0-----:R-:W-:Y:S01]  /*10120*/  STG.E desc[UR36][R16.64], R3 ;  /* 0x0000000310007986 */ /* 0x001fe2000c101924 */
[----:B------:R-:W-:Y:S05]  /*10130*/  EXIT ;  /* 0x000000000000794d */ /* 0x000fea0003800000 */
.L_x_366:
        /* <DEDUP_REMOVED lines=8> */
[----:B------:R-:W-:Y:S01]  /*101c0*/  STG.E.U8 desc[UR36][R16.64], R3 ;  /* 0x0000000310007986 */ /* 0x000fe2000c101124 */
[----:B------:R-:W-:Y:S05]  /*101d0*/  EXIT ;  /* 0x000000000000794d */ /* 0x000fea0003800000 */
.L_x_379:
[----:B------:R-:W-:Y:S01]  /*101e0*/  FMUL.FTZ R4, R2, 1 ;  /* 0x3f80000002047820 */ /* 0x000fe20000410000 */
[----:B------:R-:W-:-:S05]  /*101f0*/  CS2R R6, SRZ ;  /* 0x0000000000067805 */ /* 0x000fca000001ff00 */
[----:B------:R-:W0:Y:S02]  /*10200*/  F2F.F64.F32 R4, R4 ;  /* 0x0000000400047310 */ /* 0x000e240000201800 */
[----:B0-----:R-:W-:Y:S01]  /*10210*/  STG.E.128 desc[UR36][R16.64], R4 ;  /* 0x0000000410007986 */ /* 0x001fe2000c101d24 */
[----:B------:R-:W-:Y:S05]  /*10220*/  EXIT ;  /* 0x000000000000794d */ /* 0x000fea0003800000 */
.L_x_378:
[----:B------:R-:W-:-:S09]  /*10230*/  UISETP.NE.AND UP0, UPT, UR4, 0xf, UPT ;  /* 0x0000000f0400788c */ /* 0x000fd2000bf05270 */
[----:B------:R-:W-:Y:S05]  /*10240*/  BRA.U !UP0, `(.L_x_380) ;  /* 0x0000000108e07547 */ /* 0x000fea000b800000 */
[----:B------:R-:W-:-:S09]  /*10250*/  UISETP.NE.AND UP0, UPT, UR4, 0x17, UPT ;  /* 0x000000170400788c */ /* 0x000fd2000bf05270 */
[----:B------:R-:W-:Y:S05]  /*10260*/  BRA.U !UP0, `(.L_x_381) ;  /* 0x00000001088c7547 */ /* 0x000fea000b800000 */
[----:B------:R-:W-:-:S09]  /*10270*/  UISETP.NE.AND UP0, UPT, UR4, 0x18, UPT ;  /* 0x000000180400788c */ /* 0x000fd2000bf05270 */
[----:B------:R-:W-:Y:S05]  /*10280*/  BRA.U !UP0, `(.L_x_382) ;  /* 0x0000000108447547 */ /* 0x000fea000b800000 */
.L_x_359:
[----:B------:R-:W-:Y:S01]  /*10290*/  MOV R0, 0x0 ;  /* 0x0000000000007802 */ /* 0x000fe20000000f00 */
[----:B------:R-:W0:Y:S01]  /*102a0*/  LDCU.64 UR4, c[0x4][0x108] ;  /* 0x01002100ff0477ac */ /* 0x000e220008000a00 */
[----:B------:R-:W-:Y:S02]  /*102b0*/  HFMA2 R8, -RZ, RZ, 0, 6.020069122314453125e-06 ;  /* 0x00000065ff087431 */ /* 0x000fe400000001ff */
        /* <DEDUP_REMOVED lines=13> */
.L_x_383:
[----:B------:R-:W-:Y:S05]  /*10390*/  EXIT ;  /* 0x000000000000794d */ /* 0x000fea0003800000 */
.L_x_382:
[----:B------:R-:W-:Y:S01]  /*103a0*/  LOP3.LUT R4, R2, 0x7fffffff, RZ, 0xc0, !PT ;  /* 0x7fffffff02047812 */ /* 0x000fe200078ec0ff */
[----:B------:R-:W-:Y:S01]  /*103b0*/  BSSY.RECONVERGENT B0, `(.L_x_384) ;  /* 0x000000b000007945 */ /* 0x000fe20003800200 */
[----:B------:R-:W-:Y:S01]  /*103c0*/  SHF.R.U32.HI R5, RZ, 0x18, R2 ;  /* 0x00000018ff057819 */ /* 0x000fe20000011602 */
[----:B------:R-:W-:Y:S01]  /*103d0*/  IMAD.MOV.U32 R0, RZ, RZ, 0x7f ;  /* 0x0000007fff007424 */ /* 0x000fe200078e00ff */
[----:B------:R-:W-:-:S13]  /*103e0*/  ISETP.GT.U32.AND P0, PT, R4, 0x43efffff, PT ;  /* 0x43efffff0400780c */ /* 0x000fda0003f04070 */
[----:B------:R-:W-:Y:S05]  /*103f0*/  @P0 BRA `(.L_x_385) ;  /* 0x0000000000180947 */ /* 0x000fea0003800000 */
[----:B------:R-:W-:-:S13]  /*10400*/  ISETP.GE.U32.AND P0, PT, R4, 0x3c800000, PT ;  /* 0x3c8000000400780c */ /* 0x000fda0003f06070 */
[----:B------:R-:W-:-:S04]  /*10410*/  @P0 SHF.R.U32.HI R0, RZ, 0x14, R2 ;  /* 0x00000014ff000819 */ /* 0x000fc80000011602 */
[----:B------:R-:W-:-:S04]  /*10420*/  @P0 LOP3.LUT R3, R0, 0x1, RZ, 0xc0, !PT ;  /* 0x0000000100030812 */ /* 0x000fc800078ec0ff */
[----:B------:R-:W-:-:S04]  /*10430*/  @P0 IADD3 R0, PT, PT, R2, 0x407ffff, R3 ;  /* 0x0407ffff02000810 */ /* 0x000fc80007ffe003 */
[----:B------:R-:W-:Y:S01]  /*10440*/  @P0 SHF.R.U32.HI R0, RZ, 0x14, R0 ;  /* 0x00000014ff000819 */ /* 0x000fe20000011600 */
[----:B------:R-:W-:-:S07]  /*10450*/  @!P0 FADD.FTZ R0, R4, 16384 ;  /* 0x4680000004008421 */ /* 0x000fce0000010000 */
.L_x_385:
[----:B------:R-:W-:Y:S05]  /*10460*/  BSYNC.RECONVERGENT B0 ;  /* 0x0000000000007941 */ /* 0x000fea0003800200 */
.L_x_384:
[----:B------:R-:W-:-:S05]  /*10470*/  LOP3.LUT R3, R0, 0x80, R5, 0xf8, !PT ;  /* 0x0000008000037812 */ /* 0x000fca00078ef805 */
[----:B------:R-:W-:Y:S01]  /*10480*/  STG.E.U8 desc[UR36][R16.64], R3 ;  /* 0x0000000310007986 */ /* 0x000fe2000c101124 */
[----:B------:R-:W-:Y:S05]  /*10490*/  EXIT ;  /* 0x000000000000794d */ /* 0x000fea0003800000 */
.L_x_381:
        /* <DEDUP_REMOVED lines=11> */
.L_x_387:
[----:B------:R-:W-:Y:S01]  /*10550*/  HFMA2 R0, -RZ, RZ, 0, 7.569789886474609375e-06 ;  /* 0x0000007fff007431 */ /* 0x000fe200000001ff */
[----:B------:R-:W-:-:S04]  /*10560*/  ISETP.GT.U32.AND P0, PT, R4, 0x7f800000, PT ;  /* 0x7f8000000400780c */ /* 0x000fc80003f04070 */
[----:B------:R-:W-:-:S09]  /*10570*/  SEL R0, R0, 0x7c, P0 ;  /* 0x0000007c00007807 */ /* 0x000fd20000000000 */
.L_x_388:
[----:B------:R-:W-:Y:S05]  /*10580*/  BSYNC.RECONVERGENT B0 ;  /* 0x0000000000007941 */ /* 0x000fea0003800200 */
.L_x_386:
[----:B------:R-:W-:-:S04]  /*10590*/  SHF.R.U32.HI R3, RZ, 0x18, R2 ;  /* 0x00000018ff037819 */ /* 0x000fc80000011602 */
[----:B------:R-:W-:-:S05]  /*105a0*/  LOP3.LUT R3, R0, 0x80, R3, 0xf8, !PT ;  /* 0x0000008000037812 */ /* 0x000fca00078ef803 */
[----:B------:R-:W-:Y:S01]  /*105b0*/  STG.E.U8 desc[UR36][R16.64], R3 ;  /* 0x0000000310007986 */ /* 0x000fe2000c101124 */
[----:B------:R-:W-:Y:S05]  /*105c0*/  EXIT ;  /* 0x000000000000794d */ /* 0x000fea0003800000 */
.L_x_380:
[----:B------:R-:W-:-:S05]  /*105d0*/  F2FP.BF16.F32.PACK_AB R2, RZ, R2 ;  /* 0x00000002ff02723e */ /* 0x000fca00000010ff */
[----:B------:R-:W-:Y:S01]  /*105e0*/  STG.E.U16 desc[UR36][R16.64], R2 ;  /* 0x0000000210007986 */ /* 0x000fe2000c101524 */
[----:B------:R-:W-:Y:S05]  /*105f0*/  EXIT ;  /* 0x000000000000794d */ /* 0x000fea0003800000 */
        .type           $_ZN2at6native18elementwise_kernelILi128ELi4EZNS0_15gpu_kernel_implIN48_GLOBAL__N__08322988_15_IGammaKernel_cu_cb51a28d10CalcIgammaIfEEEEvRNS_18TensorIteratorBaseERKT_EUliE_EEviT1_$_ZN46_INTERNAL_08322988_15_IGammaKernel_cu_cb51a28d48_GLOBAL__N__08322988_15_IGammaKernel_cu_cb51a28d11calc_igammaIfEET_S2_S2_,@function
        .size           $_ZN2at6native18elementwise_kernelILi128ELi4EZNS0_15gpu_kernel_implIN48_GLOBAL__N__08322988_15_IGammaKernel_cu_cb51a28d10CalcIgammaIfEEEEvRNS_18TensorIteratorBaseERKT_EUliE_EEviT1_$_ZN46_INTERNAL_08322988_15_IGammaKernel_cu_cb51a28d48_GLOBAL__N__08322988_15_IGammaKernel_cu_cb51a28d11calc_igammaIfEET_S2_S2_,($_ZN2at6native18elementwise_kernelILi128ELi4EZNS0_15gpu_kernel_implIN48_GLOBAL__N__08322988_15_IGammaKernel_cu_cb51a28d10CalcIgammaIfEEEEvRNS_18TensorIteratorBaseERKT_EUliE_EEviT1_$_ZN46_INTERNAL_08322988_15_IGammaKernel_cu_cb51a28d48_GLOBAL__N__08322988_15_IGammaKernel_cu_cb51a28d12calc_igammacIfEET_S2_S2_ - $_ZN2at6native18elementwise_kernelILi128ELi4EZNS0_15gpu_kernel_implIN48_GLOBAL__N__08322988_15_IGammaKernel_cu_cb51a28d10CalcIgammaIfEEEEvRNS_18TensorIteratorBaseERKT_EUliE_EEviT1_$_ZN46_INTERNAL_08322988_15_IGammaKernel_cu_cb51a28d48_GLOBAL__N__08322988_15_IGammaKernel_cu_cb51a28d11calc_igammaIfEET_S2_S2_)
$_ZN2at6native18elementwise_kernelILi128ELi4EZNS0_15gpu_kernel_implIN48_GLOBAL__N__08322988_15_IGammaKernel_cu_cb51a28d10CalcIgammaIfEEEEvRNS_18TensorIteratorBaseERKT_EUliE_EEviT1_$_ZN46_INTERNAL_08322988_15_IGammaKernel_cu_cb51a28d48_GLOBAL__N__08322988_15_IGammaKernel_cu_cb51a28d11calc_igammaIfEET_S2_S2_:
[----:B------:R-:W-:Y:S01]  /*10600*/  FMNMX.FTZ R0, R8, R7, PT ;  /* 0x0000000708007209 */ /* 0x000fe20003810000 */
[----:B------:R-:W-:Y:S03]  /*10610*/  BSSY.RECONVERGENT B1, `(.L_x_389) ;  /* 0x00011a4000017945 */ /* 0x000fe60003800200 */
[----:B------:R-:W-:Y:S01]  /*10620*/  FSETP.GEU.FTZ.AND P0, PT, R0, RZ, PT ;  /* 0x000000ff0000720b */ /* 0x000fe20003f1e000 */
[----:B------:R-:W-:-:S12]  /*10630*/  IMAD.MOV.U32 R0, RZ, RZ, 0x7fc00000 ;  /* 0x7fc00000ff007424 */ /* 0x000fd800078e00ff */
[----:B------:R-:W-:Y:S05]  /*10640*/  @!P0 BRA `(.L_x_390) ;  /* 0x0000011800808947 */ /* 0x000fea0003800000 */
[----:B------:R-:W-:Y:S02]  /*10650*/  FSETP.NEU.FTZ.AND P0, PT, R8, RZ, PT ;  /* 0x000000ff0800720b */ /* 0x000fe40003f1d000 */
[----:B------:R-:W-:-:S11]  /*10660*/  MOV R0, 0x7fc00000 ;  /* 0x7fc0000000007802 */ /* 0x000fd60000000f00 */
[----:B------:R-:W-:-:S04]  /*10670*/  @!P0 FSETP.GT.FTZ.AND P1, PT, R7, RZ, PT ;  /* 0x000000ff0700820b */ /* 0x000fc80003f34000 */
[----:B------:R-:W-:Y:S01]  /*10680*/  @!P0 FSEL R0, R0, 1, !P1 ;  /* 0x3f80000000008808 */ /* 0x000fe20004800000 */
[----:B------:R-:W-:Y:S08]  /*10690*/  @!P0 BRA `(.L_x_390) ;  /* 0x00000118006c8947 */ /* 0x000ff00003800000 */
[----:B------:R-:W-:Y:S01]  /*106a0*/  FSETP.NEU.FTZ.AND P0, PT, R7, RZ, PT ;  /* 0x000000ff0700720b */ /* 0x000fe20003f1d000 */
[----:B------:R-:W-:-:S12]  /*106b0*/  IMAD.MOV.U32 R0, RZ, RZ, RZ ;  /* 0x000000ffff007224 */ /* 0x000fd800078e00ff */
[----:B------:R-:W-:Y:S05]  /*106c0*/  @!P0 BRA `(.L_x_390) ;  /* 0x0000011800608947 */ /* 0x000fea0003800000 */
[----:B------:R-:W-:-:S13]  /*106d0*/  FSETP.NEU.FTZ.AND P0, PT, |R8|, +INF , PT ;  /* 0x7f8000000800780b */ /* 0x000fda0003f1d200 */
[----:B------:R-:W-:-:S04]  /*106e0*/  @!P0 FSETP.NEU.FTZ.AND P1, PT, |R7|, +INF , PT ;  /* 0x7f8000000700880b */ /* 0x000fc80003f3d200 */
[----:B------:R-:W-:Y:S01]  /*106f0*/  @!P0 FSEL R0, RZ, +QNAN , P1 ;  /* 0x7fc00000ff008808 */ /* 0x000fe20000800000 */
[----:B------:R-:W-:Y:S08]  /*10700*/  @!P0 BRA `(.L_x_390) ;  /* 0x0000011800508947 */ /* 0x000ff00003800000 */
[----:B------:R-:W-:Y:S01]  /*10710*/  FSETP.NEU.FTZ.AND P0, PT, |R7|, +INF , PT ;  /* 0x7f8000000700780b */ /* 0x000fe20003f1d200 */
[----:B------:R-:W-:-:S12]  /*10720*/  HFMA2 R0, -RZ, RZ, 1.875, 0 ;  /* 0x3f800000ff007431 */ /* 0x000fd800000001ff */
[----:B------:R-:W-:Y:S05]  /*10730*/  @!P0 BRA `(.L_x_390) ;  /* 0x0000011800448947 */ /* 0x000fea0003800000 */
[----:B------:R-:W0:Y:S01]  /*10740*/  MUFU.RCP R29, R8 ;  /* 0x00000008001d7308 */ /* 0x000e220000001000 */
[C---:B------:R-:W-:Y:S01]  /*10750*/  FADD.FTZ R28, -R8.reuse, R7 ;  /* 0x00000007081c7221 */ /* 0x040fe20000010100 */
[C---:B------:R-:W-:Y:S01]  /*10760*/  FSETP.GT.FTZ.AND P2, PT, R8.reuse, 20, PT ;  /* 0x41a000000800780b */ /* 0x040fe20003f54000 */
[C---:B------:R-:W-:Y:S01]  /*10770*/  FADD.FTZ R3, |R8|.reuse, -RZ ;  /* 0x800000ff08037221 */ /* 0x040fe20000010200 */
[----:B------:R-:W-:Y:S01]  /*10780*/  FSETP.GEU.FTZ.AND P0, PT, R8, 200, PT ;  /* 0x434800000800780b */ /* 0x000fe20003f1e000 */
[----:B------:R-:W-:Y:S02]  /*10790*/  IMAD.MOV.U32 R5, RZ, RZ, 0x3f800000 ;  /* 0x3f800000ff057424 */ /* 0x000fe400078e00ff */
[----:B0-----:R-:W-:-:S05]  /*107a0*/  FMUL.FTZ R9, |R28|, R29 ;  /* 0x0000001d1c097220 */ /* 0x001fca0000410200 */
[----:B------:R-:W-:-:S04]  /*107b0*/  FSETP.GEU.FTZ.AND P1, PT, R9, 0.30000001192092895508, PT ;  /* 0x3e99999a0900780b */ /* 0x000fc80003f3e000 */
[----:B------:R-:W-:-:S13]  /*107c0*/  PLOP3.LUT P1, PT, P2, P0, P1, 0xef, 0x0 ;  /* 0x000000000000781c */ /* 0x000fda0001721d17 */
[----:B------:R-:W-:Y:S05]  /*107d0*/  @P1 BRA `(.L_x_391) ;  /* 0x0000007800c01947 */ /* 0x000fea0003800000 */
[----:B------:R-:W-:Y:S01]  /*107e0*/  HFMA2 R12, -RZ, RZ, -1.111328125, -0.7294921875 ;  /* 0xbc72b9d6ff0c7431 */ /* 0x000fe200000001ff */
[----:B------:R-:W-:Y:S01]  /*107f0*/  MOV R14, 0x39b8ef1d ;  /* 0x39b8ef1d000e7802 */ /* 0x000fe20000000f00 */
[----:B------:R-:W-:Y:S02]  /*10800*/  IMAD.MOV.U32 R15, RZ, RZ, -0x46c48fc8 ;  /* 0xb93b7038ff0f7424 */ /* 0x000fe400078e00ff */
[----:B------:R-:W-:Y:S02]  /*10810*/  HFMA2 R18, -RZ, RZ, 0.517578125, 866.5 ;  /* 0x382462c5ff127431 */ /* 0x000fe400000001ff */
[----:B------:R-:W-:Y:S02]  /*10820*/  IMAD.MOV.U32 R13, RZ, RZ, 0x3a97b426 ;  /* 0x3a97b426ff0d7424 */ /* 0x000fe400078e00ff */
[----:B------:R-:W-:Y:S02]  /*10830*/  HFMA2 R22, -RZ, RZ, -0.264892578125, -0.12188720703125 ;  /* 0xb43dafcdff167431 */ /* 0x000fe400000001ff */
[----:B------:R-:W-:Y:S01]  /*10840*/  IMAD.MOV.U32 R19, RZ, RZ, -0x49ed5648 ;  /* 0xb612a9b8ff137424 */ /* 0x000fe200078e00ff */
[----:B------:R0:W-:Y:S01]  /*10850*/  STL.64 [R1+0x10], R14 ;  /* 0x0000100e01007387 */ /* 0x0001e20000100a00 */
[----:B------:R-:W-:Y:S01]  /*10860*/  MOV R10, 0xbeaaaaab ;  /* 0xbeaaaaab000a7802 */ /* 0x000fe20000000f00 */
[----:B------:R-:W-:Y:S01]  /*10870*/  IMAD.MOV.U32 R11, RZ, RZ, 0x3daaaaab ;  /* 0x3daaaaabff0b7424 */ /* 0x000fe200078e00ff */
[----:B------:R-:W-:Y:S01]  /*10880*/  MOV R20, 0xb5f8d918 ;  /* 0xb5f8d91800147802 */ /* 0x000fe20000000f00 */
[----:B------:R1:W-:Y:S01]  /*10890*/  STL.64 [R1+0x8], R12 ;  /* 0x0000080c01007387 */ /* 0x0003e20000100a00 */
[----:B------:R-:W-:Y:S01]  /*108a0*/  IMAD.MOV.U32 R23, RZ, RZ, 0x31e67ae7 ;  /* 0x31e67ae7ff177424 */ /* 0x000fe200078e00ff */
[----:B------:R-:W-:Y:S01]  /*108b0*/  MOV R24, 0x32304beb ;  /* 0x32304beb00187802 */ /* 0x000fe20000000f00 */
[----:B------:R-:W-:Y:S01]  /*108c0*/  IMAD.MOV.U32 R21, RZ, RZ, 0x355eb691 ;  /* 0x355eb691ff157424 */ /* 0x000fe200078e00ff */
[----:B------:R2:W-:Y:S01]  /*108d0*/  STL.64 [R1+0x18], R18 ;  /* 0x0000181201007387 */ /* 0x0005e20000100a00 */
[----:B------:R-:W-:-:S02]  /*108e0*/  IMAD.MOV.U32 R25, RZ, RZ, -0x4e696f34 ;  /* 0xb19690ccff197424 */ /* 0x000fc400078e00ff */
[----:B------:R-:W-:Y:S02]  /*108f0*/  HFMA2 R26, -RZ, RZ, 0.1400146484375, 14776 ;  /* 0x307b7337ff1a7431 */ /* 0x000fe400000001ff */
[----:B------:R-:W-:Y:S01]  /*10900*/  IMAD.MOV.U32 R27, RZ, RZ, -0x521f9325 ;  /* 0xade06cdbff1b7424 */ /* 0x000fe200078e00ff */
[----:B0-----:R-:W-:Y:S01]  /*10910*/  MOV R14, 0x2abdd03b ;  /* 0x2abdd03b000e7802 */ /* 0x001fe20000000f00 */
[----:B------:R-:W-:Y:S01]  /*10920*/  IMAD.MOV.U32 R15, RZ, RZ, -0x55e33b21 ;  /* 0xaa1cc4dfff0f7424 */ /* 0x000fe200078e00ff */
[----:B------:R0:W-:Y:S01]  /*10930*/  STL.64 [R1], R10 ;  /* 0x0000000a01007387 */ /* 0x0001e20000100a00 */
[----:B------:R-:W-:Y:S02]  /*10940*/  HFMA2 R4, -RZ, RZ, 1.7431640625, 3.181640625 ;  /* 0x3ef9425dff047431 */ /* 0x000fe400000001ff */
[----:B-1----:R-:W-:Y:S02]  /*10950*/  IMAD.MOV.U32 R13, RZ, RZ, 0x29f7cc00 ;  /* 0x29f7cc00ff0d7424 */ /* 0x002fe400078e00ff */
[----:B------:R-:W-:Y:S01]  /*10960*/  HFMA2 R12, -RZ, RZ, -0.0732421875, -1336 ;  /* 0xacb0e538ff0c7431 */ /* 0x000fe200000001ff */
[----:B------:R1:W-:Y:S01]  /*10970*/  STL.64 [R1+0x50], R14 ;  /* 0x0000500e01007387 */ /* 0x0003e20000100a00 */
[----:B------:R-:W-:Y:S01]  /*10980*/  FMUL.FTZ R7, R7, R29 ;  /* 0x0000001d07077220 */ /* 0x000fe20000410000 */
[----:B--2---:R-:W-:-:S02]  /*10990*/  HFMA2 R18, -RZ, RZ, 0.0390625, -3.802776336669921875e-05 ;  /* 0x2900827eff127431 */ /* 0x004fc400000001ff */
[----:B------:R-:W-:Y:S01]  /*109a0*/  IMAD.MOV.U32 R19, RZ, RZ, -0x59ebe00c ;  /* 0xa6141ff4ff137424 */ /* 0x000fe200078e00ff */
[----:B------:R2:W-:Y:S01]  /*109b0*/  STL.64 [R1+0x28], R22 ;  /* 0x0000281601007387 */ /* 0x0005e20000100a00 */
[----:B------:R-:W-:Y:S01]  /*109c0*/  BSSY.RECONVERGENT B0, `(.L_x_392) ;  /* 0x00003df000007945 */ /* 0x000fe20003800200 */
[----:B------:R-:W-:Y:S01]  /*109d0*/  FSETP.GT.FTZ.AND P0, PT, R7, 1, PT ;  /* 0x3f8000000700780b */ /* 0x000fe20003f14000 */
[----:B------:R-:W-:Y:S01]  /*109e0*/  FMUL.FTZ R3, R28, R29 ;  /* 0x0000001d1c037220 */ /* 0x000fe20000410000 */
[----:B0-----:R-:W-:Y:S01]  /*109f0*/  MOV R10, 0xae803854 ;  /* 0xae803854000a7802 */ /* 0x001fe20000000f00 */
[----:B------:R-:W-:Y:S01]  /*10a00*/  IMAD.MOV.U32 R11, RZ, RZ, 0x2dd64a3b ;  /* 0x2dd64a3bff0b7424 */ /* 0x000fe200078e00ff */
[----:B------:R0:W-:Y:S01]  /*10a10*/  STL.64 [R1+0x20], R20 ;  /* 0x0000201401007387 */ /* 0x0001e20000100a00 */
[----:B------:R-:W-:Y:S01]  /*10a20*/  IADD3 R0, PT, PT, R1, 0x9c4, RZ ;  /* 0x000009c401007810 */ /* 0x000fe20007ffe0ff */
[----:B-1----:R-:W-:Y:S01]  /*10a30*/  IMAD.MOV.U32 R15, RZ, RZ, 0x324d53d2 ;  /* 0x324d53d2ff0f7424 */ /* 0x002fe200078e00ff */
[----:B------:R-:W-:Y:S01]  /*10a40*/  MOV R14, 0xb37711e8 ;  /* 0xb37711e8000e7802 */ /* 0x000fe20000000f00 */
[----:B------:R1:W-:Y:S01]  /*10a50*/  STL.64 [R1+0x48], R12 ;  /* 0x0000480c01007387 */ /* 0x0003e20000100a00 */
[----:B--2---:R-:W-:-:S02]  /*10a60*/  HFMA2 R22, -RZ, RZ, -0.92333984375, -0.0003798007965087890625 ;  /* 0xbb638e39ff167431 */ /* 0x004fc400000001ff */
[----:B------:R-:W-:Y:S01]  /*10a70*/  IMAD.MOV.U32 R23, RZ, RZ, 0x3b2d602b ;  /* 0x3b2d602bff177424 */ /* 0x000fe200078e00ff */
[----:B------:R2:W-:Y:S01]  /*10a80*/  STL.64 [R1+0x58], R18 ;  /* 0x0000581201007387 */ /* 0x0005e20000100a00 */
[----:B0-----:R-:W-:Y:S01]  /*10a90*/  MOV R20, 0xa70e548a ;  /* 0xa70e548a00147802 */ /* 0x001fe20000000f00 */
[----:B------:R-:W-:Y:S02]  /*10aa0*/  IMAD.MOV.U32 R21, RZ, RZ, -0x450d462a ;  /* 0xbaf2b9d6ff157424 */ /* 0x000fe400078e00ff */
[----:B------:R0:W-:Y:S01]  /*10ab0*/  STL.64 [R1+0x90], R14 ;  /* 0x0000900e01007387 */ /* 0x0001e20000100a00 */
[----:B-1----:R-:W-:Y:S02]  /*10ac0*/  HFMA2 R12, -RZ, RZ, 0.1756591796875, -0.0714111328125 ;  /* 0x319fac92ff0c7431 */ /* 0x002fe400000001ff */
[----:B------:R-:W-:Y:S01]  /*10ad0*/  IMAD.MOV.U32 R13, RZ, RZ, 0x34140796 ;  /* 0x34140796ff0d7424 */ /* 0x000fe200078e00ff */
[----:B------:R1:W-:Y:S01]  /*10ae0*/  STL.64 [R1+0x40], R10 ;  /* 0x0000400a01007387 */ /* 0x0003e20000100a00 */
[----:B--2---:R-:W-:-:S02]  /*10af0*/  HFMA2 R18, -RZ, RZ, -0.0875244140625, 31.46875 ;  /* 0xad9a4fdeff127431 */ /* 0x004fc400000001ff */
[----:B------:R-:W-:Y:S01]  /*10b00*/  IMAD.MOV.U32 R19, RZ, RZ, -0x4f754d8a ;  /* 0xb08ab276ff137424 */ /* 0x000fe200078e00ff */
[----:B------:R2:W-:Y:S01]  /*10b10*/  STL.64 [R1+0x60], R20 ;  /* 0x0000601401007387 */ /* 0x0005e20000100a00 */
[----:B0-----:R-:W-:Y:S02]  /*10b20*/  HFMA2 R14, -RZ, RZ, 0.94091796875, 14608 ;  /* 0x3b877322ff0e7431 */ /* 0x001fe400000001ff */
[----:B------:R-:W-:Y:S01]  /*10b30*/  IMAD.MOV.U32 R15, RZ, RZ, -0x44d046cc ;  /* 0xbb2fb934ff0f7424 */ /* 0x000fe200078e00ff */
[----:B------:R0:W-:Y:S01]  /*10b40*/  STL.64 [R1+0x68], R22 ;  /* 0x0000681601007387 */ /* 0x0001e20000100a00 */
[----:B-1----:R-:W-:Y:S01]  /*10b50*/  MOV R10, 0xba81ca7b ;  /* 0xba81ca7b000a7802 */ /* 0x002fe20000000f00 */
[----:B------:R-:W-:Y:S02]  /*10b60*/  IMAD.MOV.U32 R11, RZ, RZ, 0x3957c1a2 ;  /* 0x3957c1a2ff0b7424 */ /* 0x000fe400078e00ff */
[----:B------:R1:W-:Y:S01]  /*10b70*/  STL.64 [R1+0x88], R12 ;  /* 0x0000880c01007387 */ /* 0x0003e20000100a00 */
[----:B--2---:R-:W-:Y:S01]  /*10b80*/  MOV R20, 0x2fe4da1a ;  /* 0x2fe4da1a00147802 */ /* 0x004fe20000000f00 */
[----:B------:R-:W-:-:S02]  /*10b90*/  IMAD.MOV.U32 R21, RZ, RZ, -0x5143ad7d ;  /* 0xaebc5283ff157424 */ /* 0x000fc400078e00ff */
[----:B------:R2:W-:Y:S01]  /*10ba0*/  STL.64 [R1+0x98], R18 ;  /* 0x0000981201007387 */ /* 0x0005e20000100a00 */
[----:B0-----:R-:W-:Y:S02]  /*10bb0*/  HFMA2 R22, -RZ, RZ, 0.043212890625, -0.006946563720703125 ;  /* 0x29889f1dff167431 */ /* 0x001fe400000001ff */
[----:B------:R-:W-:Y:S01]  /*10bc0*/  IMAD.MOV.U32 R23, RZ, RZ, 0x2cfc020e ;  /* 0x2cfc020eff177424 */ /* 0x000fe200078e00ff */
[----:B------:R0:W-:Y:S01]  /*10bd0*/  STL.64 [R1+0x70], R10 ;  /* 0x0000700a01007387 */ /* 0x0001e20000100a00 */
[----:B-1----:R-:W-:Y:S01]  /*10be0*/  MOV R12, 0x28b6c54f ;  /* 0x28b6c54f000c7802 */ /* 0x002fe20000000f00 */
[----:B------:R-:W-:Y:S02]  /*10bf0*/  IMAD.MOV.U32 R13, RZ, RZ, -0x586b27e4 ;  /* 0xa794d81cff0d7424 */ /* 0x000fe400078e00ff */
[----:B------:R1:W-:Y:S01]  /*10c00*/  STL.64 [R1+0xc8], R14 ;  /* 0x0000c80e01007387 */ /* 0x0003e20000100a00 */
[----:B--2---:R-:W-:Y:S02]  /*10c10*/  HFMA2 R18, -RZ, RZ, -0.60986328125, 0.046630859375 ;  /* 0xb8e129f8ff127431 */ /* 0x004fe400000001ff */
[----:B------:R-:W-:Y:S01]  /*10c20*/  IMAD.MOV.U32 R19, RZ, RZ, 0x385dfa1f ;  /* 0x385dfa1fff137424 */ /* 0x000fe200078e00ff */
[----:B------:R2:W-:Y:S01]  /*10c30*/  STL.64 [R1+0xa0], R20 ;  /* 0x0000a01401007387 */ /* 0x0005e20000100a00 */
[----:B0-----:R-:W-:Y:S01]  /*10c40*/  MOV R10, 0xac4e6798 ;  /* 0xac4e6798000a7802 */ /* 0x001fe20000000f00 */
[----:B------:R-:W-:-:S02]  /*10c50*/  IMAD.MOV.U32 R11, RZ, RZ, 0x2b28cac0 ;  /* 0x2b28cac0ff0b7424 */ /* 0x000fc400078e00ff */
[----:B------:R0:W-:Y:S01]  /*10c60*/  STL.64 [R1+0xa8], R22 ;  /* 0x0000a81601007387 */ /* 0x0001e20000100a00 */
[----:B-1----:R-:W-:Y:S02]  /*10c70*/  HFMA2 R14, -RZ, RZ, 0.11016845703125, -0.00012719631195068359375 ;  /* 0x2f0d882bff0e7431 */ /* 0x002fe400000001ff */
[----:B------:R-:W-:Y:S01]  /*10c80*/  IMAD.MOV.U32 R15, RZ, RZ, -0x518b4439 ;  /* 0xae74bbc7ff0f7424 */ /* 0x000fe200078e00ff */
[----:B------:R1:W-:Y:S01]  /*10c90*/  STL.64 [R1+0xc0], R12 ;  /* 0x0000c00c01007387 */ /* 0x0003e20000100a00 */
[----:B--2---:R-:W-:Y:S01]  /*10ca0*/  MOV R20, 0xb7561683 ;  /* 0xb756168300147802 */ /* 0x004fe20000000f00 */
[----:B------:R-:W-:Y:S02]  /*10cb0*/  IMAD.MOV.U32 R21, RZ, RZ, 0x33130aa5 ;  /* 0x33130aa5ff157424 */ /* 0x000fe400078e00ff */
[----:B------:R2:W-:Y:S01]  /*10cc0*/  STL.64 [R1+0xb0], R10 ;  /* 0x0000b00a01007387 */ /* 0x0005e20000100a00 */
[----:B0-----:R-:W-:Y:S01]  /*10cd0*/  MOV R22, 0x34195641 ;  /* 0x3419564100167802 */ /* 0x001fe20000000f00 */
[----:B------:R-:W-:-:S02]  /*10ce0*/  IMAD.MOV.U32 R23, RZ, RZ, -0x509eda18 ;  /* 0xaf6125e8ff177424 */ /* 0x000fc400078e00ff */
[----:B------:R0:W-:Y:S01]  /*10cf0*/  STL.64 [R1+0xd8], R18 ;  /* 0x0000d81201007387 */ /* 0x0001e20000100a00 */
[----:B-1----:R-:W-:Y:S01]  /*10d00*/  MOV R12, 0xb0bbe2c1 ;  /* 0xb0bbe2c1000c7802 */ /* 0x002fe20000000f00 */
[----:B------:R-:W-:Y:S02]  /*10d10*/  IMAD.MOV.U32 R13, RZ, RZ, 0x2b84b13c ;  /* 0x2b84b13cff0d7424 */ /* 0x000fe400078e00ff */
[----:B------:R1:W-:Y:S01]  /*10d20*/  STL.64 [R1+0xe0], R20 ;  /* 0x0000e01401007387 */ /* 0x0003e20000100a00 */
[----:B--2---:R-:W-:Y:S02]  /*10d30*/  HFMA2 R10, -RZ, RZ, 0.357421875, 0.06695556640625 ;  /* 0x35b82c49ff0a7431 */ /* 0x004fe400000001ff */
[----:B------:R-:W-:Y:S01]  /*10d40*/  IMAD.MOV.U32 R11, RZ, RZ, -0x4ad6e9a8 ;  /* 0xb5291658ff0b7424 */ /* 0x000fe200078e00ff */
[----:B------:R2:W-:Y:S01]  /*10d50*/  STL.64 [R1+0x108], R14 ;  /* 0x0001080e01007387 */ /* 0x0005e20000100a00 */
[----:B0-----:R-:W-:Y:S01]  /*10d60*/  MOV R18, 0x2d52aed2 ;  /* 0x2d52aed200127802 */ /* 0x001fe20000000f00 */
[----:B------:R-:W-:-:S02]  /*10d70*/  IMAD.MOV.U32 R19, RZ, RZ, -0x5869cbf6 ;  /* 0xa796340aff137424 */ /* 0x000fc400078e00ff */
[----:B------:R0:W-:Y:S01]  /*10d80*/  STL.64 [R1+0xf0], R22 ;  /* 0x0000f01601007387 */ /* 0x0001e20000100a00 */
[----:B-1----:R-:W-:Y:S02]  /*10d90*/  HFMA2 R20, -RZ, RZ, -0.059356689453125, -47616 ;  /* 0xab99f9d0ff147431 */ /* 0x002fe400000001ff */
[----:B------:R-:W-:Y:S01]  /*10da0*/  IMAD.MOV.U32 R21, RZ, RZ, 0x2b033afb ;  /* 0x2b033afbff157424 */ /* 0x000fe200078e00ff */
[----:B------:R1:W-:Y:S01]  /*10db0*/  STL.64 [R1+0x100], R12 ;  /* 0x0001000c01007387 */ /* 0x0003e20000100a00 */
[----:B--2---:R-:W-:Y:S01]  /*10dc0*/  MOV R14, 0xb480a951 ;  /* 0xb480a951000e7802 */ /* 0x004fe20000000f00 */
[----:B------:R-:W-:Y:S02]  /*10dd0*/  IMAD.MOV.U32 R15, RZ, RZ, 0x3739efa3 ;  /* 0x3739efa3ff0f7424 */ /* 0x000fe400078e00ff */
[----:B------:R2:W-:Y:S01]  /*10de0*/  STL.64 [R1+0x110], R18 ;  /* 0x0001101201007387 */ /* 0x0005e20000100a00 */
[----:B0-----:R-:W-:Y:S01]  /*10df0*/  MOV R22, 0x39709e72 ;  /* 0x39709e7200167802 */ /* 0x001fe20000000f00 */
[----:B------:R-:W-:-:S02]  /*10e00*/  IMAD.MOV.U32 R23, RZ, RZ, -0x460a0274 ;  /* 0xb9f5fd8cff177424 */ /* 0x000fc400078e00ff */
[----:B------:R0:W-:Y:S01]  /*10e10*/  STL.64 [R1+0xe8], R10 ;  /* 0x0000e80a01007387 */ /* 0x0001e20000100a00 */
[----:B-1----:R-:W-:Y:S02]  /*10e20*/  HFMA2 R12, -RZ, RZ, 0.693359375, 310.75 ;  /* 0x398c5cdbff0c7431 */ /* 0x002fe400000001ff */
[----:B------:R-:W-:Y:S01]  /*10e30*/  IMAD.MOV.U32 R13, RZ, RZ, -0x47616ae3 ;  /* 0xb89e951dff0d7424 */ /* 0x000fe200078e00ff */
[----:B------:R1:W-:Y:S01]  /*10e40*/  STL.64 [R1+0x140], R14 ;  /* 0x0001400e01007387 */ /* 0x0003e20000100a00 */
[----:B--2---:R-:W-:Y:S01]  /*10e50*/  MOV R18, 0xadf51193 ;  /* 0xadf5119300127802 */ /* 0x004fe20000000f00 */
[----:B------:R-:W-:Y:S02]  /*10e60*/  IMAD.MOV.U32 R19, RZ, RZ, -0x4bc9e918 ;  /* 0xb43616e8ff137424 */ /* 0x000fe400078e00ff */
[----:B------:R2:W-:Y:S01]  /*10e70*/  STL.64 [R1+0x118], R20 ;  /* 0x0001181401007387 */ /* 0x0005e20000100a00 */
[----:B0-----:R-:W-:-:S03]  /*10e80*/  HFMA2 R10, -RZ, RZ, 0.032196044921875, -0.00194072723388671875 ;  /* 0x281f97f3ff0a7431 */ /* 0x001fc600000001ff */
[----:B------:R0:W-:Y:S01]  /*10e90*/  STL.64 [R1+0x130], R22 ;  /* 0x0001301601007387 */ /* 0x0001e20000100a00 */
[----:B------:R-:W-:Y:S01]  /*10ea0*/  IMAD.MOV.U32 R11, RZ, RZ, 0x3a2a3eca ;  /* 0x3a2a3ecaff0b7424 */ /* 0x000fe200078e00ff */
[----:B-1----:R-:W-:Y:S01]  /*10eb0*/  MOV R14, 0x248f2a67 ;  /* 0x248f2a67000e7802 */ /* 0x002fe20000000f00 */
[----:B------:R-:W-:Y:S01]  /*10ec0*/  IMAD.MOV.U32 R15, RZ, RZ, 0x2a6f79fa ;  /* 0x2a6f79faff0f7424 */ /* 0x000fe200078e00ff */
[----:B------:R1:W-:Y:S01]  /*10ed0*/  STL.64 [R1+0x30], R24 ;  /* 0x0000301801007387 */ /* 0x0003e20000100a00 */
[----:B--2---:R-:W-:Y:S02]  /*10ee0*/  HFMA2 R20, -RZ, RZ, 0.2398681640625, -7452 ;  /* 0x33adef47ff147431 */ /* 0x004fe400000001ff */
[----:B------:R-:W-:Y:S01]  /*10ef0*/  IMAD.MOV.U32 R21, RZ, RZ, -0x4d5bd619 ;  /* 0xb2a429e7ff157424 */ /* 0x000fe200078e00ff */
[----:B------:R2:W-:Y:S01]  /*10f00*/  STL.64 [R1+0x138], R12 ;  /* 0x0001380c01007387 */ /* 0x0005e20000100a00 */
[----:B0-----:R-:W-:-:S03]  /*10f10*/  HFMA2 R22, -RZ, RZ, -0.140869140625, 9.405612945556640625e-05 ;  /* 0xb082062aff167431 */ /* 0x001fc600000001ff */
[----:B------:R0:W-:Y:S01]  /*10f20*/  STL.64 [R1+0x150], R18 ;  /* 0x0001501201007387 */ /* 0x0001e20000100a00 */
[----:B------:R-:W-:Y:S02]  /*10f30*/  IMAD.MOV.U32 R23, RZ, RZ, 0x2f6cd8aa ;  /* 0x2f6cd8aaff177424 */ /* 0x000fe400078e00ff */
[----:B-1----:R-:W-:Y:S01]  /*10f40*/  HFMA2 R24, -RZ, RZ, -0.302490234375, -2.81640625 ;  /* 0xb4d7c1a2ff187431 */ /* 0x002fe200000001ff */
[----:B------:R1:W-:Y:S01]  /*10f50*/  STL.64 [R1+0x180], R14 ;  /* 0x0001800e01007387 */ /* 0x0003e20000100a00 */
[----:B------:R-:W-:Y:S02]  /*10f60*/  IMAD.MOV.U32 R25, RZ, RZ, -0x48682da9 ;  /* 0xb797d257ff197424 */ /* 0x000fe400078e00ff */
[----:B--2---:R-:W-:Y:S02]  /*10f70*/  HFMA2 R12, -RZ, RZ, 0.080810546875, 1.6845703125 ;  /* 0x2d2c3ebdff0c7431 */ /* 0x004fe400000001ff */
[----:B------:R-:W-:Y:S01]  /*10f80*/  IMAD.MOV.U32 R13, RZ, RZ, -0x53e6b8b1 ;  /* 0xac19474fff0d7424 */ /* 0x000fe200078e00ff */
[----:B------:R2:W-:Y:S01]  /*10f90*/  STL.64 [R1+0x128], R10 ;  /* 0x0001280a01007387 */ /* 0x0005e20000100a00 */
[----:B0-----:R-:W-:-:S02]  /*10fa0*/  HFMA2 R18, -RZ, RZ, -0.04547119140625, 4572 ;  /* 0xa9d26c77ff127431 */ /* 0x001fc400000001ff */
[----:B------:R-:W-:Y:S01]  /*10fb0*/  IMAD.MOV.U32 R19, RZ, RZ, 0x28b83af4 ;  /* 0x28b83af4ff137424 */ /* 0x000fe200078e00ff */
[----:B------:R0:W-:Y:S01]  /*10fc0*/  STL.64 [R1+0x158], R20 ;  /* 0x0001581401007387 */ /* 0x0001e20000100a00 */
[----:B-1----:R-:W-:Y:S02]  /*10fd0*/  HFMA2 R14, -RZ, RZ, -0.27880859375, 0.240966796875 ;  /* 0xb47633b6ff0e7431 */ /* 0x002fe400000001ff */
[----:B------:R-:W-:Y:S01]  /*10fe0*/  IMAD.MOV.U32 R15, RZ, RZ, 0x2e020a8b ;  /* 0x2e020a8bff0f7424 */ /* 0x000fe200078e00ff */
[----:B------:R1:W-:Y:S01]  /*10ff0*/  STL.64 [R1+0x168], R22 ;  /* 0x0001681601007387 */ /* 0x0003e20000100a00 */
[----:B--2---:R-:W-:Y:S01]  /*11000*/  MOV R10, 0x2c2861f8 ;  /* 0x2c2861f8000a7802 */ /* 0x004fe20000000f00 */
[----:B------:R-:W-:Y:S02]  /*11010*/  IMAD.MOV.U32 R11, RZ, RZ, 0x310db352 ;  /* 0x310db352ff0b7424 */ /* 0x000fe400078e00ff */
[----:B------:R2:W-:Y:S01]  /*11020*/  STL.64 [R1+0x78], R24 ;  /* 0x0000781801007387 */ /* 0x0005e20000100a00 */
[----:B0-----:R-:W-:Y:S01]  /*11030*/  MOV R20, 0xba61f058 ;  /* 0xba61f05800147802 */ /* 0x001fe20000000f00 */
[----:B------:R-:W-:-:S02]  /*11040*/  IMAD.MOV.U32 R21, RZ, RZ, 0x3a4d87fb ;  /* 0x3a4d87fbff157424 */ /* 0x000fc400078e00ff */
[----:B------:R0:W-:Y:S01]  /*11050*/  STL.64 [R1+0x178], R12 ;  /* 0x0001780c01007387 */ /* 0x0001e20000100a00 */
[----:B-1----:R-:W-:-:S03]  /*11060*/  HFMA2 R22, -RZ, RZ, 0.45263671875, -204 ;  /* 0x373eda60ff167431 */ /* 0x002fc600000001ff */
[----:B------:R1:W-:Y:S01]  /*11070*/  STL.64 [R1+0x188], R18 ;  /* 0x0001881201007387 */ /* 0x0003e20000100a00 */
[----:B------:R-:W-:Y:S02]  /*11080*/  IMAD.MOV.U32 R23, RZ, RZ, 0x2f89d9e3 ;  /* 0x2f89d9e3ff177424 */ /* 0x000fe400078e00ff */
[----:B--2---:R-:W-:Y:S01]  /*11090*/  HFMA2 R24, -RZ, RZ, -0.0213775634765625, -250.375 ;  /* 0xa579dbd3ff187431 */ /* 0x004fe200000001ff */
[----:B------:R2:W-:Y:S01]  /*110a0*/  STL.64 [R1+0x160], R10 ;  /* 0x0001600a01007387 */ /* 0x0005e20000100a00 */
[----:B------:R-:W-:Y:S01]  /*110b0*/  IMAD.MOV.U32 R25, RZ, RZ, -0x569fcba6 ;  /* 0xa960345aff197424 */ /* 0x000fe200078e00ff */
[----:B0-----:R-:W-:Y:S01]  /*110c0*/  MOV R12, 0xb5e38e04 ;  /* 0xb5e38e04000c7802 */ /* 0x001fe20000000f00 */
[----:B------:R-:W-:Y:S01]  /*110d0*/  IMAD.MOV.U32 R13, RZ, RZ, 0x356f1bed ;  /* 0x356f1bedff0d7424 */ /* 0x000fe200078e00ff */
[----:B------:R0:W-:Y:S01]  /*110e0*/  STL.64 [R1+0x1b8], R14 ;  /* 0x0001b80e01007387 */ /* 0x0001e20000100a00 */
[----:B-1----:R-:W-:Y:S02]  /*110f0*/  HFMA2 R18, -RZ, RZ, 0.16943359375, -79.5625 ;  /* 0x316cd4f9ff127431 */ /* 0x002fe400000001ff */
[----:B------:R-:W-:Y:S01]  /*11100*/  IMAD.MOV.U32 R19, RZ, RZ, -0x557e622c ;  /* 0xaa819dd4ff137424 */ /* 0x000fe200078e00ff */
[----:B------:R1:W-:Y:S01]  /*11110*/  STL.64 [R1+0x190], R20 ;  /* 0x0001901401007387 */ /* 0x0003e20000100a00 */
[----:B--2---:R-:W-:Y:S01]  /*11120*/  MOV R10, 0x388b4846 ;  /* 0x388b4846000a7802 */ /* 0x004fe20000000f00 */
[----:B------:R-:W-:-:S02]  /*11130*/  IMAD.MOV.U32 R11, RZ, RZ, -0x47d98e01 ;  /* 0xb82671ffff0b7424 */ /* 0x000fc400078e00ff */
[----:B------:R2:W-:Y:S01]  /*11140*/  STL.64 [R1+0x1a8], R22 ;  /* 0x0001a81601007387 */ /* 0x0005e20000100a00 */
[----:B0-----:R-:W-:Y:S02]  /*11150*/  HFMA2 R14, -RZ, RZ, -0.5712890625, 0.8759765625 ;  /* 0xb8923b02ff0e7431 */ /* 0x001fe400000001ff */
[----:B------:R-:W-:Y:S01]  /*11160*/  IMAD.MOV.U32 R15, RZ, RZ, 0x39915f44 ;  /* 0x39915f44ff0f7424 */ /* 0x000fe200078e00ff */
[----:B------:R0:W-:Y:S01]  /*11170*/  STL.64 [R1+0x1b0], R12 ;  /* 0x0001b00c01007387 */ /* 0x0001e20000100a00 */
[----:B-1----:R-:W-:Y:S01]  /*11180*/  MOV R20, 0xafd8a791 ;  /* 0xafd8a79100147802 */ /* 0x002fe20000000f00 */
[----:B------:R-:W-:Y:S02]  /*11190*/  IMAD.MOV.U32 R21, RZ, RZ, 0x2f4c88ee ;  /* 0x2f4c88eeff157424 */ /* 0x000fe400078e00ff */
[----:B------:R1:W-:Y:S01]  /*111a0*/  STL.64 [R1+0xb8], R24 ;  /* 0x0000b81801007387 */ /* 0x0003e20000100a00 */
[----:B--2---:R-:W-:Y:S01]  /*111b0*/  MOV R22, 0x2ca4a32a ;  /* 0x2ca4a32a00167802 */ /* 0x004fe20000000f00 */
[----:B------:R-:W-:-:S02]  /*111c0*/  IMAD.MOV.U32 R23, RZ, RZ, -0x53e8c29e ;  /* 0xac173d62ff177424 */ /* 0x000fc400078e00ff */
[----:B------:R2:W-:Y:S01]  /*111d0*/  STL.64 [R1+0x1a0], R10 ;  /* 0x0001a00a01007387 */ /* 0x0005e20000100a00 */
[----:B0-----:R-:W-:Y:S01]  /*111e0*/  MOV R12, 0xa96338b8 ;  /* 0xa96338b8000c7802 */ /* 0x001fe20000000f00 */
[----:B------:R-:W-:Y:S02]  /*111f0*/  IMAD.MOV.U32 R13, RZ, RZ, -0x464f6baa ;  /* 0xb9b09456ff0d7424 */ /* 0x000fe400078e00ff */
[----:B------:R0:W-:Y:S01]  /*11200*/  STL.64 [R1+0x1c8], R18 ;  /* 0x0001c81201007387 */ /* 0x0001e20000100a00 */
[----:B-1----:R-:W-:Y:S02]  /*11210*/  HFMA2 R24, -RZ, RZ, -0.201416015625, 0.003711700439453125 ;  /* 0xb2721b9aff187431 */ /* 0x002fe400000001ff */
[----:B------:R-:W-:Y:S01]  /*11220*/  IMAD.MOV.U32 R25, RZ, RZ, 0x31d606a3 ;  /* 0x31d606a3ff197424 */ /* 0x000fe200078e00ff */
[----:B------:R1:W-:Y:S01]  /*11230*/  STL.64 [R1+0x1d0], R20 ;  /* 0x0001d01401007387 */ /* 0x0003e20000100a00 */
[----:B--2---:R-:W-:-:S03]  /*11240*/  HFMA2 R10, -RZ, RZ, -0.09759521484375, -0.0019130706787109375 ;  /* 0xae3f97d6ff0a7431 */ /* 0x004fc600000001ff */
[----:B------:R2:W-:Y:S01]  /*11250*/  STL.64 [R1+0x1f8], R14 ;  /* 0x0001f80e01007387 */ /* 0x0005e20000100a00 */
[----:B------:R-:W-:Y:S01]  /*11260*/  IMAD.MOV.U32 R11, RZ, RZ, 0x26b84405 ;  /* 0x26b84405ff0b7424 */ /* 0x000fe200078e00ff */
[----:B0-----:R-:W-:Y:S01]  /*11270*/  MOV R18, 0xb9510216 ;  /* 0xb951021600127802 */ /* 0x001fe20000000f00 */
[----:B------:R-:W-:Y:S01]  /*11280*/  IMAD.MOV.U32 R19, RZ, RZ, 0x388e8f4e ;  /* 0x388e8f4eff137424 */ /* 0x000fe200078e00ff */
[----:B------:R0:W-:Y:S01]  /*11290*/  STL.64 [R1+0x1e0], R22 ;  /* 0x0001e01601007387 */ /* 0x0001e20000100a00 */
[----:B-1----:R-:W-:Y:S02]  /*112a0*/  HFMA2 R20, -RZ, RZ, 0.255859375, 442 ;  /* 0x34185ee8ff147431 */ /* 0x002fe400000001ff */
[----:B------:R-:W-:Y:S01]  /*112b0*/  IMAD.MOV.U32 R21, RZ, RZ, -0x489bee02 ;  /* 0xb76411feff157424 */ /* 0x000fe200078e00ff */
[----:B------:R1:W-:Y:S01]  /*112c0*/  STL.64 [R1+0x1f0], R12 ;  /* 0x0001f00c01007387 */ /* 0x0003e20000100a00 */
[----:B--2---:R-:W-:Y:S01]  /*112d0*/  MOV R14, 0x315951d7 ;  /* 0x315951d7000e7802 */ /* 0x004fe20000000f00 */
[----:B------:R-:W-:-:S02]  /*112e0*/  IMAD.MOV.U32 R15, RZ, RZ, -0x4fa87867 ;  /* 0xb0578799ff0f7424 */ /* 0x000fc400078e00ff */
[----:B------:R2:W-:Y:S01]  /*112f0*/  STL.64 [R1+0x200], R18 ;  /* 0x0002001201007387 */ /* 0x0005e20000100a00 */
[----:B0-----:R-:W-:Y:S01]  /*11300*/  MOV R22, 0xb446133e ;  /* 0xb446133e00167802 */ /* 0x001fe20000000f00 */
[----:B------:R-:W-:Y:S02]  /*11310*/  IMAD.MOV.U32 R23, RZ, RZ, 0x334f3181 ;  /* 0x334f3181ff177424 */ /* 0x000fe400078e00ff */
[----:B------:R0:W-:Y:S01]  /*11320*/  STL.64 [R1+0xf8], R24 ;  /* 0x0000f81801007387 */ /* 0x0001e20000100a00 */
[----:B-1----:R-:W-:Y:S02]  /*11330*/  HFMA2 R12, -RZ, RZ, -0.03619384765625, 0.00014913082122802734375 ;  /* 0xa8a208e3ff0c7431 */ /* 0x002fe400000001ff */
[----:B------:R-:W-:Y:S01]  /*11340*/  IMAD.MOV.U32 R13, RZ, RZ, -0x4e275220 ;  /* 0xb1d8ade0ff0d7424 */ /* 0x000fe200078e00ff */
[----:B------:R1:W-:Y:S01]  /*11350*/  STL.64 [R1+0x1d8], R10 ;  /* 0x0001d80a01007387 */ /* 0x0003e20000100a00 */
[----:B--2---:R-:W-:Y:S01]  /*11360*/  MOV R18, 0xae4680a9 ;  /* 0xae4680a900127802 */ /* 0x004fe20000000f00 */
[----:B------:R-:W-:-:S02]  /*11370*/  IMAD.MOV.U32 R19, RZ, RZ, 0x2d3dfaf5 ;  /* 0x2d3dfaf5ff137424 */ /* 0x000fc400078e00ff */
[----:B------:R2:W-:Y:S01]  /*11380*/  STL.64 [R1+0x230], R14 ;  /* 0x0002300e01007387 */ /* 0x0005e20000100a00 */
[----:B0-----:R-:W-:-:S03]  /*11390*/  HFMA2 R24, -RZ, RZ, -0.42138671875, 3826 ;  /* 0xb6be6b79ff187431 */ /* 0x001fc600000001ff */
[----:B------:R0:W-:Y:S01]  /*113a0*/  STL.64 [R1+0x208], R20 ;  /* 0x0002081401007387 */ /* 0x0001e20000100a00 */
[----:B------:R-:W-:Y:S02]  /*113b0*/  IMAD.MOV.U32 R25, RZ, RZ, 0x35bf0101 ;  /* 0x35bf0101ff197424 */ /* 0x000fe400078e00ff */
[----:B-1----:R-:W-:Y:S01]  /*113c0*/  HFMA2 R10, -RZ, RZ, -0.1202392578125, -25.984375 ;  /* 0xafb2ce7fff0a7431 */ /* 0x002fe200000001ff */
[----:B------:R1:W-:Y:S01]  /*113d0*/  STL.64 [R1+0x220], R22 ;  /* 0x0002201601007387 */ /* 0x0003e20000100a00 */
[----:B------:R-:W-:Y:S01]  /*113e0*/  IMAD.MOV.U32 R11, RZ, RZ, 0x34ba0a82 ;  /* 0x34ba0a82ff0b7424 */ /* 0x000fe200078e00ff */
[----:B--2---:R-:W-:Y:S01]  /*113f0*/  MOV R14, 0xb799c17a ;  /* 0xb799c17a000e7802 */ /* 0x004fe20000000f00 */
[----:B------:R-:W-:Y:S01]  /*11400*/  IMAD.MOV.U32 R15, RZ, RZ, -0x4eac5ede ;  /* 0xb153a122ff0f7424 */ /* 0x000fe200078e00ff */
[----:B------:R2:W-:Y:S01]  /*11410*/  STL.64 [R1+0x228], R12 ;  /* 0x0002280c01007387 */ /* 0x0005e20000100a00 */
[----:B0-----:R-:W-:Y:S02]  /*11420*/  HFMA2 R20, -RZ, RZ, -0.0162353515625, -507.25 ;  /* 0xa428dfedff147431 */ /* 0x001fe400000001ff */
[----:B------:R-:W-:Y:S01]  /*11430*/  IMAD.MOV.U32 R21, RZ, RZ, -0x545594a8 ;  /* 0xabaa6b58ff157424 */ /* 0x000fe200078e00ff */
[----:B------:R0:W-:Y:S01]  /*11440*/  STL.64 [R1+0x240], R18 ;  /* 0x0002401201007387 */ /* 0x0001e20000100a00 */
[----:B-1----:R-:W-:-:S02]  /*11450*/  HFMA2 R22, -RZ, RZ, 0.75537109375, 7.47265625 ;  /* 0x3a0b4779ff167431 */ /* 0x002fc400000001ff */
[----:B------:R-:W-:Y:S01]  /*11460*/  IMAD.MOV.U32 R23, RZ, RZ, -0x45e4c462 ;  /* 0xba1b3b9eff177424 */ /* 0x000fe200078e00ff */
[----:B------:R1:W-:Y:S01]  /*11470*/  STL.64 [R1+0x270], R14 ;  /* 0x0002700e01007387 */ /* 0x0003e20000100a00 */
[----:B--2---:R-:W-:Y:S02]  /*11480*/  HFMA2 R12, -RZ, RZ, -0.58349609375, 4.41074371337890625e-06 ;  /* 0xb8ab004aff0c7431 */ /* 0x004fe400000001ff */
[----:B------:R-:W-:Y:S01]  /*11490*/  IMAD.MOV.U32 R13, RZ, RZ, 0x386b5efc ;  /* 0x386b5efcff0d7424 */ /* 0x000fe200078e00ff */
[----:B------:R2:W-:Y:S01]  /*114a0*/  STL.64 [R1+0x148], R24 ;  /* 0x0001481801007387 */ /* 0x0005e20000100a00 */
[----:B0-----:R-:W-:Y:S02]  /*114b0*/  HFMA2 R18, -RZ, RZ, 0.400390625, -0.0002110004425048828125 ;  /* 0x36688aeaff127431 */ /* 0x001fe400000001ff */
[----:B------:R-:W-:Y:S01]  /*114c0*/  IMAD.MOV.U32 R19, RZ, RZ, -0x49f7d3c4 ;  /* 0xb6082c3cff137424 */ /* 0x000fe200078e00ff */
[----:B------:R0:W-:Y:S01]  /*114d0*/  STL.64 [R1+0x218], R10 ;  /* 0x0002180a01007387 */ /* 0x0001e20000100a00 */
[----:B-1----:R-:W-:-:S02]  /*114e0*/  HFMA2 R14, -RZ, RZ, -0.0924072265625, 60.375 ;  /* 0xadea538cff0e7431 */ /* 0x002fc400000001ff */
[----:B------:R-:W-:Y:S01]  /*114f0*/  IMAD.MOV.U32 R15, RZ, RZ, 0x2d65daaf ;  /* 0x2d65daafff0f7424 */ /* 0x000fe200078e00ff */
[----:B------:R1:W-:Y:S01]  /*11500*/  STL.64 [R1+0x248], R20 ;  /* 0x0002481401007387 */ /* 0x0003e20000100a00 */
[----:B--2---:R-:W-:-:S03]  /*11510*/  HFMA2 R24, -RZ, RZ, -0.701171875, -19.3125 ;  /* 0xb99cccd4ff187431 */ /* 0x004fc600000001ff */
[----:B------:R2:W-:Y:S01]  /*11520*/  STL.64 [R1+0x38], R26 ;  /* 0x0000381a01007387 */ /* 0x0005e20000100a00 */
[----:B------:R-:W-:Y:S01]  /*11530*/  IMAD.MOV.U32 R25, RZ, RZ, -0x4a3b86a9 ;  /* 0xb5c47957ff197424 */ /* 0x000fe200078e00ff */
[----:B0-----:R-:W-:Y:S01]  /*11540*/  MOV R10, 0x2b1fe612 ;  /* 0x2b1fe612000a7802 */ /* 0x001fe20000000f00 */
        /* <DEDUP_REMOVED lines=8> */
[----:B0-----:R-:W-:Y:S02]  /*115d0*/  HFMA2 R22, -RZ, RZ, 0.1531982421875, -0.00011903047561645507812 ;  /* 0x30e787cdff167431 */ /* 0x001fe400000001ff */
[----:B------:R-:W-:Y:S01]  /*115e0*/  IMAD.MOV.U32 R23, RZ, RZ, -0x4f944755 ;  /* 0xb06bb8abff177424 */ /* 0x000fe200078e00ff */
[----:B------:R0:W-:Y:S01]  /*115f0*/  STL.64 [R1+0x250], R10 ;  /* 0x0002500a01007387 */ /* 0x0001e20000100a00 */
[----:B-1----:R-:W-:Y:S01]  /*11600*/  MOV R12, 0x2f6d7999 ;  /* 0x2f6d7999000c7802 */ /* 0x002fe20000000f00 */
[----:B------:R-:W-:Y:S02]  /*11610*/  IMAD.MOV.U32 R13, RZ, RZ, -0x59a49046 ;  /* 0xa65b6fbaff0d7424 */ /* 0x000fe400078e00ff */
[----:B------:R1:W-:Y:S01]  /*11620*/  STL.64 [R1+0x2a8], R14 ;  /* 0x0002a80e01007387 */ /* 0x0003e20000100a00 */
[----:B--2---:R-:W-:Y:S02]  /*11630*/  HFMA2 R18, -RZ, RZ, 0.053192138671875, -1.634765625 ;  /* 0x2acfbe8aff127431 */ /* 0x004fe400000001ff */
[----:B------:R-:W-:Y:S01]  /*11640*/  IMAD.MOV.U32 R19, RZ, RZ, 0x39b48c3d ;  /* 0x39b48c3dff137424 */ /* 0x000fe200078e00ff */
[----:B------:R2:W-:Y:S01]  /*11650*/  STL.64 [R1+0x280], R20 ;  /* 0x0002801401007387 */ /* 0x0005e20000100a00 */
[----:B0-----:R-:W-:Y:S01]  /*11660*/  MOV R10, 0xb2578752 ;  /* 0xb2578752000a7802 */ /* 0x001fe20000000f00 */
[----:B------:R-:W-:-:S02]  /*11670*/  IMAD.MOV.U32 R11, RZ, RZ, 0x29c2c5d5 ;  /* 0x29c2c5d5ff0b7424 */ /* 0x000fc400078e00ff */
[----:B------:R0:W-:Y:S01]  /*11680*/  STL.64 [R1+0x80], R26 ;  /* 0x0000801a01007387 */ /* 0x0001e20000100a00 */
[----:B-1----:R-:W-:Y:S02]  /*11690*/  HFMA2 R14, -RZ, RZ, 0.321533203125, -0.00016295909881591796875 ;  /* 0x35258957ff0e7431 */ /* 0x002fe400000001ff */
[----:B------:R-:W-:Y:S01]  /*116a0*/  IMAD.MOV.U32 R15, RZ, RZ, -0x4bc36b44 ;  /* 0xb43c94bcff0f7424 */ /* 0x000fe200078e00ff */
[----:B------:R1:W-:Y:S01]  /*116b0*/  STL.64 [R1+0x198], R24 ;  /* 0x0001981801007387 */ /* 0x0003e20000100a00 */
[----:B--2---:R-:W-:Y:S01]  /*116c0*/  MOV R20, 0x3858ebaf ;  /* 0x3858ebaf00147802 */ /* 0x004fe20000000f00 */
[----:B------:R-:W-:Y:S02]  /*116d0*/  IMAD.MOV.U32 R21, RZ, RZ, -0x4650663d ;  /* 0xb9af99c3ff157424 */ /* 0x000fe400078e00ff */
[----:B------:R2:W-:Y:S01]  /*116e0*/  STL.64 [R1+0x298], R22 ;  /* 0x0002981601007387 */ /* 0x0005e20000100a00 */
[----:B0-----:R-:W-:Y:S01]  /*116f0*/  MOV R26, 0x3a4a4588 ;  /* 0x3a4a4588001a7802 */ /* 0x001fe20000000f00 */
[----:B------:R-:W-:-:S02]  /*11700*/  IMAD.MOV.U32 R27, RZ, RZ, 0x3606d905 ;  /* 0x3606d905ff1b7424 */ /* 0x000fc400078e00ff */
[----:B------:R0:W-:Y:S01]  /*11710*/  STL.64 [R1+0x2a0], R12 ;  /* 0x0002a00c01007387 */ /* 0x0001e20000100a00 */
[----:B-1----:R-:W-:Y:S02]  /*11720*/  HFMA2 R24, -RZ, RZ, 0.05499267578125, 0.060516357421875 ;  /* 0x2b0a2bbfff187431 */ /* 0x002fe400000001ff */
        /* <DEDUP_REMOVED lines=8> */
[----:B-1----:R-:W-:Y:S02]  /*117b0*/  HFMA2 R10, -RZ, RZ, 0.69677734375, 30128 ;  /* 0x3993775bff0a7431 */ /* 0x002fe400000001ff */
[----:B------:R-:W-:Y:S01]  /*117c0*/  IMAD.MOV.U32 R11, RZ, RZ, -0x4719cdec ;  /* 0xb8e63214ff0b7424 */ /* 0x000fe200078e00ff */
[----:B------:R1:W-:Y:S01]  /*117d0*/  STL.64 [R1+0xd0], R26 ;  /* 0x0000d01a01007387 */ /* 0x0003e20000100a00 */
[----:B--2---:R-:W-:Y:S01]  /*117e0*/  MOV R18, 0xabb69977 ;  /* 0xabb6997700127802 */ /* 0x004fe20000000f00 */
[----:B------:R-:W-:Y:S02]  /*117f0*/  IMAD.MOV.U32 R19, RZ, RZ, 0x32e788fe ;  /* 0x32e788feff137424 */ /* 0x000fe400078e00ff */
[----:B------:R2:W-:Y:S01]  /*11800*/  STL.64 [R1+0x2e8], R14 ;  /* 0x0002e80e01007387 */ /* 0x0005e20000100a00 */
[----:B0-----:R-:W-:-:S03]  /*11810*/  HFMA2 R20, -RZ, RZ, -0.202392578125, 17504 ;  /* 0xb27a7446ff147431 */ /* 0x001fc600000001ff */
[----:B------:R0:W-:Y:S01]  /*11820*/  STL.64 [R1+0x1e8], R24 ;  /* 0x0001e81801007387 */ /* 0x0001e20000100a00 */
[----:B------:R-:W-:Y:S01]  /*11830*/  IMAD.MOV.U32 R21, RZ, RZ, 0x31859418 ;  /* 0x31859418ff157424 */ /* 0x000fe200078e00ff */
[----:B-1----:R-:W-:Y:S01]  /*11840*/  MOV R26, 0xa9df0b0c ;  /* 0xa9df0b0c001a7802 */ /* 0x002fe20000000f00 */
[----:B------:R-:W-:Y:S01]  /*11850*/  IMAD.MOV.U32 R27, RZ, RZ, 0x23ae9da1 ;  /* 0x23ae9da1ff1b7424 */ /* 0x000fe200078e00ff */
[----:B------:R1:W-:Y:S01]  /*11860*/  STL.64 [R1+0x2d0], R22 ;  /* 0x0002d01601007387 */ /* 0x0003e20000100a00 */
[----:B--2---:R-:W-:Y:S01]  /*11870*/  MOV R14, 0xba2b14da ;  /* 0xba2b14da000e7802 */ /* 0x004fe20000000f00 */
[----:B------:R-:W-:Y:S02]  /*11880*/  IMAD.MOV.U32 R15, RZ, RZ, 0x3a5c11ce ;  /* 0x3a5c11ceff0f7424 */ /* 0x000fe400078e00ff */
[----:B------:R2:W-:Y:S01]  /*11890*/  STL.64 [R1+0x2e0], R12 ;  /* 0x0002e00c01007387 */ /* 0x0005e20000100a00 */
[----:B0-----:R-:W-:-:S03]  /*118a0*/  HFMA2 R24, -RZ, RZ, 0.0301971435546875, 0.00146770477294921875 ;  /* 0x27bb1603ff187431 */ /* 0x001fc600000001ff */
[----:B------:R0:W-:Y:S01]  /*118b0*/  STL.64 [R1+0x2f0], R18 ;  /* 0x0002f01201007387 */ /* 0x0001e20000100a00 */
[----:B------:R-:W-:Y:S01]  /*118c0*/  IMAD.MOV.U32 R25, RZ, RZ, 0x2ecdce2c ;  /* 0x2ecdce2cff197424 */ /* 0x000fe200078e00ff */
[----:B-1----:R-:W-:Y:S01]  /*118d0*/  MOV R22, 0x23eee253 ;  /* 0x23eee25300167802 */ /* 0x002fe20000000f00 */
[----:B------:R-:W-:Y:S01]  /*118e0*/  IMAD.MOV.U32 R23, RZ, RZ, 0x2d1bcefb ;  /* 0x2d1bcefbff177424 */ /* 0x000fe200078e00ff */
[----:B------:R1:W-:Y:S01]  /*118f0*/  STL.64 [R1+0x120], R26 ;  /* 0x0001201a01007387 */ /* 0x0003e20000100a00 */
[----:B--2---:R-:W-:Y:S02]  /*11900*/  HFMA2 R12, -RZ, RZ, -0.0718994140625, -4320 ;  /* 0xac9aec38ff0c7431 */ /* 0x004fe400000001ff */
[----:B------:R-:W-:Y:S01]  /*11910*/  IMAD.MOV.U32 R13, RZ, RZ, 0x2b98eb50 ;  /* 0x2b98eb50ff0d7424 */ /* 0x000fe200078e00ff */
[----:B------:R2:W-:Y:S01]  /*11920*/  STL.64 [R1+0x2c8], R10 ;  /* 0x0002c80a01007387 */ /* 0x0005e20000100a00 */
[----:B0-----:R-:W-:Y:S01]  /*11930*/  MOV R18, 0x392e88ac ;  /* 0x392e88ac00127802 */ /* 0x001fe20000000f00 */
[----:B------:R-:W-:-:S02]  /*11940*/  IMAD.MOV.U32 R19, RZ, RZ, -0x46f9f482 ;  /* 0xb9060b7eff137424 */ /* 0x000fc400078e00ff */
[----:B------:R0:W-:Y:S01]  /*11950*/  STL.64 [R1+0x320], R14 ;  /* 0x0003200e01007387 */ /* 0x0001e20000100a00 */
[----:B-1----:R-:W-:Y:S01]  /*11960*/  MOV R26, 0xa87a302c ;  /* 0xa87a302c001a7802 */ /* 0x002fe20000000f00 */
[----:B------:R-:W-:Y:S02]  /*11970*/  IMAD.MOV.U32 R27, RZ, RZ, -0x523f6961 ;  /* 0xadc0969fff1b7424 */ /* 0x000fe400078e00ff */
[----:B------:R1:W-:Y:S01]  /*11980*/  STL.64 [R1+0x2f8], R20 ;  /* 0x0002f81401007387 */ /* 0x0003e20000100a00 */
[----:B--2---:R-:W-:Y:S02]  /*11990*/  HFMA2 R10, -RZ, RZ, 0.1185302734375, -120.3125 ;  /* 0x2f96d785ff0a7431 */ /* 0x004fe400000001ff */
[----:B------:R-:W-:Y:S01]  /*119a0*/  IMAD.MOV.U32 R11, RZ, RZ, -0x5166292b ;  /* 0xae99d6d5ff0b7424 */ /* 0x000fe200078e00ff */
[----:B------:R2:W-:Y:S01]  /*119b0*/  STL.64 [R1+0x310], R22 ;  /* 0x0003101601007387 */ /* 0x0005e20000100a00 */
[----:B0-----:R-:W-:Y:S01]  /*119c0*/  MOV R14, 0xb224c2f7 ;  /* 0xb224c2f7000e7802 */ /* 0x001fe20000000f00 */
[----:B------:R-:W-:-:S02]  /*119d0*/  IMAD.MOV.U32 R15, RZ, RZ, 0x31b31feb ;  /* 0x31b31febff0f7424 */ /* 0x000fc400078e00ff */
[----:B------:R0:W-:Y:S01]  /*119e0*/  STL.64 [R1+0x238], R24 ;  /* 0x0002381801007387 */ /* 0x0001e20000100a00 */
[----:B-1----:R-:W-:Y:S02]  /*119f0*/  HFMA2 R20, -RZ, RZ, 0.5322265625, 0.1795654296875 ;  /* 0x384231bfff147431 */ /* 0x002fe400000001ff */
[----:B------:R-:W-:Y:S01]  /*11a00*/  IMAD.MOV.U32 R21, RZ, RZ, 0x319c9bcd ;  /* 0x319c9bcdff157424 */ /* 0x000fe200078e00ff */
[----:B------:R1:W-:Y:S01]  /*11a10*/  STL.64 [R1+0x318], R12 ;  /* 0x0003180c01007387 */ /* 0x0003e20000100a00 */
[----:B--2---:R-:W-:Y:S02]  /*11a20*/  HFMA2 R22, -RZ, RZ, -0.378173828125, 7572 ;  /* 0xb60d6f65ff167431 */ /* 0x004fe400000001ff */
[----:B------:R-:W-:Y:S01]  /*11a30*/  IMAD.MOV.U32 R23, RZ, RZ, -0x5268961f ;  /* 0xad9769e1ff177424 */ /* 0x000fe200078e00ff */
[----:B------:R2:W-:Y:S01]  /*11a40*/  STL.64 [R1+0x330], R18 ;  /* 0x0003301201007387 */ /* 0x0005e20000100a00 */
[----:B0-----:R-:W-:Y:S02]  /*11a50*/  HFMA2 R24, -RZ, RZ, -0.2418212890625, -0.00189113616943359375 ;  /* 0xb3bd97bfff187431 */ /* 0x001fe400000001ff */
[----:B------:R-:W-:Y:S01]  /*11a60*/  IMAD.MOV.U32 R25, RZ, RZ, 0x334bbc63 ;  /* 0x334bbc63ff197424 */ /* 0x000fe200078e00ff */
[----:B------:R0:W-:Y:S01]  /*11a70*/  STL.64 [R1+0x170], R26 ;  /* 0x0001701a01007387 */ /* 0x0001e20000100a00 */
[----:B-1----:R-:W-:-:S03]  /*11a80*/  HFMA2 R12, -RZ, RZ, 0.2349853515625, -0.0009937286376953125 ;  /* 0x33859412ff0c7431 */ /* 0x002fc600000001ff */
[----:B------:R1:W-:Y:S01]  /*11a90*/  STL.64 [R1+0x360], R14 ;  /* 0x0003600e01007387 */ /* 0x0003e20000100a00 */
[----:B------:R-:W-:Y:S02]  /*11aa0*/  IMAD.MOV.U32 R13, RZ, RZ, 0x263e2a76 ;  /* 0x263e2a76ff0d7424 */ /* 0x000fe400078e00ff */
[----:B--2---:R-:W-:Y:S02]  /*11ab0*/  HFMA2 R18, -RZ, RZ, -0.1484375, 18.125 ;  /* 0xb0c04c88ff127431 */ /* 0x004fe400000001ff */
[----:B------:R-:W-:Y:S01]  /*11ac0*/  IMAD.MOV.U32 R19, RZ, RZ, 0x261b2096 ;  /* 0x261b2096ff137424 */ /* 0x000fe200078e00ff */
[----:B------:R2:W-:Y:S01]  /*11ad0*/  STL.64 [R1+0x308], R10 ;  /* 0x0003080a01007387 */ /* 0x0005e20000100a00 */
[----:B0-----:R-:W-:Y:S01]  /*11ae0*/  MOV R26, 0x32f7f4a2 ;  /* 0x32f7f4a2001a7802 */ /* 0x001fe20000000f00 */
[----:B------:R-:W-:Y:S02]  /*11af0*/  IMAD.MOV.U32 R27, RZ, RZ, -0x4d8c38de ;  /* 0xb273c722ff1b7424 */ /* 0x000fe400078e00ff */
[----:B------:R0:W-:Y:S01]  /*11b00*/  STL.64 [R1+0x338], R20 ;  /* 0x0003381401007387 */ /* 0x0001e20000100a00 */
[----:B-1----:R-:W-:-:S02]  /*11b10*/  HFMA2 R14, -RZ, RZ, 0.266357421875, 967 ;  /* 0x3443638eff0e7431 */ /* 0x002fc400000001ff */
[----:B------:R-:W-:Y:S01]  /*11b20*/  IMAD.MOV.U32 R15, RZ, RZ, -0x474e2bfe ;  /* 0xb8b1d402ff0f7424 */ /* 0x000fe200078e00ff */
[----:B------:R1:W-:Y:S01]  /*11b30*/  STL.64 [R1+0x348], R22 ;  /* 0x0003481601007387 */ /* 0x0003e20000100a00 */
[----:B--2---:R-:W-:Y:S01]  /*11b40*/  MOV R10, 0xb731c258 ;  /* 0xb731c258000a7802 */ /* 0x004fe20000000f00 */
[----:B------:R-:W-:Y:S02]  /*11b50*/  IMAD.MOV.U32 R11, RZ, RZ, 0x36e39c79 ;  /* 0x36e39c79ff0b7424 */ /* 0x000fe400078e00ff */
[----:B------:R2:W-:Y:S01]  /*11b60*/  STL.64 [R1+0x1c0], R26 ;  /* 0x0001c01a01007387 */ /* 0x0005e20000100a00 */
[----:B0-----:R-:W-:Y:S01]  /*11b70*/  MOV R20, 0x2f563c98 ;  /* 0x2f563c9800147802 */ /* 0x001fe20000000f00 */
[----:B------:R-:W-:Y:S02]  /*11b80*/  IMAD.MOV.U32 R21, RZ, RZ, -0x51214c70 ;  /* 0xaedeb390ff157424 */ /* 0x000fe400078e00ff */
[----:B------:R0:W-:Y:S01]  /*11b90*/  STL.64 [R1+0x288], R24 ;  /* 0x0002881801007387 */ /* 0x0001e20000100a00 */
[----:B-1----:R-:W-:-:S03]  /*11ba0*/  HFMA2 R22, -RZ, RZ, -0.57373046875, 0.0024356842041015625 ;  /* 0xb89718fdff167431 */ /* 0x002fc600000001ff */
[----:B------:R1:W-:Y:S01]  /*11bb0*/  STL.64 [R1+0x358], R12 ;  /* 0x0003580c01007387 */ /* 0x0003e20000100a00 */
[----:B------:R-:W-:-:S03]  /*11bc0*/  IMAD.MOV.U32 R23, RZ, RZ, 0x3a31cb4e ;  /* 0x3a31cb4eff177424 */ /* 0x000fc600078e00ff */
[----:B------:R3:W-:Y:S01]  /*11bd0*/  STL.64 [R1+0x368], R18 ;  /* 0x0003681201007387 */ /* 0x0007e20000100a00 */
[----:B--2---:R-:W-:Y:S01]  /*11be0*/  MOV R26, 0x37068711 ;  /* 0x37068711001a7802 */ /* 0x004fe20000000f00 */
[----:B------:R-:W-:Y:S02]  /*11bf0*/  IMAD.MOV.U32 R27, RZ, RZ, -0x49e638a7 ;  /* 0xb619c759ff1b7424 */ /* 0x000fe400078e00ff */
[----:B0-----:R-:W-:Y:S01]  /*11c00*/  HFMA2 R24, -RZ, RZ, -0.474853515625, 0.283935546875 ;  /* 0xb799348bff187431 */ /* 0x001fe200000001ff */
[----:B------:R0:W-:Y:S01]  /*11c10*/  STL.64 [R1+0x340], R10 ;  /* 0x0003400a01007387 */ /* 0x0001e20000100a00 */
[----:B------:R-:W-:Y:S01]  /*11c20*/  IMAD.MOV.U32 R25, RZ, RZ, 0x36c233ec ;  /* 0x36c233ecff197424 */ /* 0x000fe200078e00ff */
[----:B-1----:R-:W-:Y:S01]  /*11c30*/  MOV R12, 0xba27cf93 ;  /* 0xba27cf93000c7802 */ /* 0x002fe20000000f00 */
[----:B------:R-:W-:Y:S01]  /*11c40*/  IMAD.MOV.U32 R13, RZ, RZ, 0x39917d90 ;  /* 0x39917d90ff0d7424 */ /* 0x000fe200078e00ff */
[----:B------:R1:W-:Y:S01]  /*11c50*/  STL.64 [R1+0x398], R14 ;  /* 0x0003980e01007387 */ /* 0x0003e20000100a00 */
[----:B---3--:R-:W-:-:S02]  /*11c60*/  HFMA2 R18, -RZ, RZ, -0.1390380859375, -1.1861324310302734375e-05 ;  /* 0xb07380c7ff127431 */ /* 0x008fc400000001ff */
[----:B------:R-:W-:Y:S01]  /*11c70*/  IMAD.MOV.U32 R19, RZ, RZ, 0x3697f31f ;  /* 0x3697f31fff137424 */ /* 0x000fe200078e00ff */
[----:B------:R2:W-:Y:S01]  /*11c80*/  STL.64 [R1+0x370], R20 ;  /* 0x0003701401007387 */ /* 0x0005e20000100a00 */
[----:B0-----:R-:W-:Y:S01]  /*11c90*/  MOV R10, 0xac6d4b31 ;  /* 0xac6d4b31000a7802 */ /* 0x001fe20000000f00 */
[----:B------:R-:W-:Y:S02]  /*11ca0*/  IMAD.MOV.U32 R11, RZ, RZ, -0x45e39007 ;  /* 0xba1c6ff9ff0b7424 */ /* 0x000fe400078e00ff */
[----:B------:R0:W-:Y:S01]  /*11cb0*/  STL.64 [R1+0x210], R26 ;  /* 0x0002101a01007387 */ /* 0x0001e20000100a00 */
[----:B-1----:R-:W-:Y:S02]  /*11cc0*/  HFMA2 R14, -RZ, RZ, -0.0085296630859375, -367.25 ;  /* 0xa05eddbdff0e7431 */ /* 0x002fe400000001ff */
[----:B------:R-:W-:Y:S01]  /*11cd0*/  IMAD.MOV.U32 R15, RZ, RZ, -0x514e0798 ;  /* 0xaeb1f868ff0f7424 */ /* 0x000fe200078e00ff */
[----:B------:R1:W-:Y:S01]  /*11ce0*/  STL.64 [R1+0x388], R22 ;  /* 0x0003881601007387 */ /* 0x0003e20000100a00 */
[----:B--2---:R-:W-:Y:S01]  /*11cf0*/  MOV R20, 0xb63ec69d ;  /* 0xb63ec69d00147802 */ /* 0x004fe20000000f00 */
[----:B------:R-:W-:-:S02]  /*11d00*/  IMAD.MOV.U32 R21, RZ, RZ, 0x3569c288 ;  /* 0x3569c288ff157424 */ /* 0x000fc400078e00ff */
[----:B------:R2:W-:Y:S01]  /*11d10*/  STL.64 [R1+0x390], R12 ;  /* 0x0003900c01007387 */ /* 0x0005e20000100a00 */
[----:B0-----:R-:W-:Y:S01]  /*11d20*/  MOV R26, 0x398e04a8 ;  /* 0x398e04a8001a7802 */ /* 0x001fe20000000f00 */
[----:B------:R-:W-:Y:S02]  /*11d30*/  IMAD.MOV.U32 R27, RZ, RZ, 0x3554208f ;  /* 0x3554208fff1b7424 */ /* 0x000fe400078e00ff */
[----:B------:R0:W-:Y:S01]  /*11d40*/  STL.64 [R1+0x2d8], R24 ;  /* 0x0002d81801007387 */ /* 0x0001e20000100a00 */
[----:B-1----:R-:W-:Y:S01]  /*11d50*/  MOV R22, 0x33be51ed ;  /* 0x33be51ed00167802 */ /* 0x002fe20000000f00 */
[----:B------:R-:W-:Y:S02]  /*11d60*/  IMAD.MOV.U32 R23, RZ, RZ, -0x4d27aa03 ;  /* 0xb2d855fdff177424 */ /* 0x000fe400078e00ff */
[----:B------:R1:W-:Y:S01]  /*11d70*/  STL.64 [R1+0x380], R10 ;  /* 0x0003800a01007387 */ /* 0x0003e20000100a00 */
[----:B--2---:R-:W-:Y:S01]  /*11d80*/  MOV R12, 0xb11225d7 ;  /* 0xb11225d7000c7802 */ /* 0x004fe20000000f00 */
[----:B------:R-:W-:-:S02]  /*11d90*/  IMAD.MOV.U32 R13, RZ, RZ, 0x301db2a5 ;  /* 0x301db2a5ff0d7424 */ /* 0x000fc400078e00ff */
[----:B------:R2:W-:Y:S01]  /*11da0*/  STL.64 [R1+0x3a8], R18 ;  /* 0x0003a81201007387 */ /* 0x0005e20000100a00 */
[----:B0-----:R-:W-:-:S03]  /*11db0*/  HFMA2 R24, -RZ, RZ, -0.73681640625, -14.484375 ;  /* 0xb9e5cb3eff187431 */ /* 0x001fc600000001ff */
[----:B------:R0:W-:Y:S01]  /*11dc0*/  STL.64 [R1+0x3b0], R20 ;  /* 0x0003b01401007387 */ /* 0x0001e20000100a00 */
[----:B------:R-:W-:Y:S02]  /*11dd0*/  IMAD.MOV.U32 R25, RZ, RZ, -0x4ac4ecc5 ;  /* 0xb53b133bff197424 */ /* 0x000fe400078e00ff */
[----:B-1----:R-:W-:Y:S01]  /*11de0*/  HFMA2 R10, -RZ, RZ, 0.07037353515625, -8.09375 ;  /* 0x2c81c80cff0a7431 */ /* 0x002fe200000001ff */
[----:B------:R1:W-:Y:S01]  /*11df0*/  STL.64 [R1+0x3d8], R14 ;  /* 0x0003d80e01007387 */ /* 0x0003e20000100a00 */
[----:B------:R-:W-:Y:S01]  /*11e00*/  IMAD.MOV.U32 R11, RZ, RZ, -0x4bdb3cd3 ;  /* 0xb424c32dff0b7424 */ /* 0x000fe200078e00ff */
[----:B--2---:R-:W-:Y:S01]  /*11e10*/  MOV R18, 0x2e3a66b4 ;  /* 0x2e3a66b400127802 */ /* 0x004fe20000000f00 */
[----:B------:R-:W-:Y:S01]  /*11e20*/  IMAD.MOV.U32 R19, RZ, RZ, -0x52be7263 ;  /* 0xad418d9dff137424 */ /* 0x000fe200078e00ff */
[----:B------:R2:W-:Y:S01]  /*11e30*/  STL.64 [R1+0x260], R26 ;  /* 0x0002601a01007387 */ /* 0x0005e20000100a00 */
[----:B0-----:R-:W-:Y:S02]  /*11e40*/  HFMA2 R20, -RZ, RZ, 0.8349609375, -0.0212860107421875 ;  /* 0x3aaea573ff147431 */ /* 0x001fe400000001ff */
[----:B------:R-:W-:Y:S01]  /*11e50*/  IMAD.MOV.U32 R21, RZ, RZ, -0x4505121b ;  /* 0xbafaede5ff157424 */ /* 0x000fe200078e00ff */
[----:B------:R0:W-:Y:S01]  /*11e60*/  STL.64 [R1+0x3c0], R22 ;  /* 0x0003c01601007387 */ /* 0x0001e20000100a00 */
[----:B-1----:R-:W-:Y:S01]  /*11e70*/  MOV R14, 0x372f51d8 ;  /* 0x372f51d8000e7802 */ /* 0x002fe20000000f00 */
[----:B------:R-:W-:-:S02]  /*11e80*/  IMAD.MOV.U32 R15, RZ, RZ, 0x2e550537 ;  /* 0x2e550537ff0f7424 */ /* 0x000fc400078e00ff */
[----:B------:R1:W-:Y:S01]  /*11e90*/  STL.64 [R1+0x3d0], R12 ;  /* 0x0003d00c01007387 */ /* 0x0003e20000100a00 */
[----:B--2---:R-:W-:Y:S01]  /*11ea0*/  MOV R26, 0xac5fc448 ;  /* 0xac5fc448001a7802 */ /* 0x004fe20000000f00 */
[----:B------:R-:W-:Y:S02]  /*11eb0*/  IMAD.MOV.U32 R27, RZ, RZ, 0x22adcde9 ;  /* 0x22adcde9ff1b7424 */ /* 0x000fe400078e00ff */
[----:B------:R2:W-:Y:S01]  /*11ec0*/  STL.64 [R1+0x3e0], R18 ;  /* 0x0003e01201007387 */ /* 0x0005e20000100a00 */
[----:B0-----:R-:W-:Y:S01]  /*11ed0*/  MOV R22, 0xb930c724 ;  /* 0xb930c72400167802 */ /* 0x001fe20000000f00 */
[----:B------:R-:W-:Y:S02]  /*11ee0*/  IMAD.MOV.U32 R23, RZ, RZ, -0x4df4530d ;  /* 0xb20bacf3ff177424 */ /* 0x000fe400078e00ff */
[----:B------:R0:W-:Y:S01]  /*11ef0*/  STL.64 [R1+0x328], R24 ;  /* 0x0003281801007387 */ /* 0x0001e20000100a00 */
[----:B-1----:R-:W-:Y:S02]  /*11f00*/  HFMA2 R12, -RZ, RZ, 0.52978515625, -7944 ;  /* 0x383defc2ff0c7431 */ /* 0x002fe400000001ff */
[----:B------:R-:W-:Y:S01]  /*11f10*/  IMAD.MOV.U32 R13, RZ, RZ, -0x47fcd784 ;  /* 0xb803287cff0d7424 */ /* 0x000fe200078e00ff */
[----:B------:R1:W-:Y:S01]  /*11f20*/  STL.64 [R1+0x3b8], R10 ;  /* 0x0003b80a01007387 */ /* 0x0003e20000100a00 */
[----:B--2---:R-:W-:Y:S01]  /*11f30*/  MOV R18, 0xb4d855fb ;  /* 0xb4d855fb00127802 */ /* 0x004fe20000000f00 */
[----:B------:R-:W-:-:S02]  /*11f40*/  IMAD.MOV.U32 R19, RZ, RZ, -0x55ba340a ;  /* 0xaa45cbf6ff137424 */ /* 0x000fc400078e00ff */
[----:B------:R2:W-:Y:S01]  /*11f50*/  STL.64 [R1+0x410], R14 ;  /* 0x0004100e01007387 */ /* 0x0005e20000100a00 */
[----:B0-----:R-:W-:Y:S02]  /*11f60*/  HFMA2 R24, -RZ, RZ, 0.09210205078125, 635.5 ;  /* 0x2de560f7ff187431 */ /* 0x001fe400000001ff */
[----:B------:R-:W-:Y:S01]  /*11f70*/  IMAD.MOV.U32 R25, RZ, RZ, -0x5d44325b ;  /* 0xa2bbcda5ff197424 */ /* 0x000fe200078e00ff */
[----:B------:R0:W-:Y:S01]  /*11f80*/  STL.64 [R1+0x3e8], R20 ;  /* 0x0003e81401007387 */ /* 0x0001e20000100a00 */
[----:B-1----:R-:W-:-:S03]  /*11f90*/  HFMA2 R10, -RZ, RZ, -0.75244140625, 339.25 ;  /* 0xba055d4dff0a7431 */ /* 0x002fc600000001ff */
[----:B------:R1:W-:Y:S01]  /*11fa0*/  STL.64 [R1+0x2b0], R26 ;  /* 0x0002b01a01007387 */ /* 0x0003e20000100a00 */
[----:B------:R-:W-:Y:S01]  /*11fb0*/  IMAD.MOV.U32 R11, RZ, RZ, 0x39e00e06 ;  /* 0x39e00e06ff0b7424 */ /* 0x000fe200078e00ff */
[----:B--2---:R-:W-:Y:S01]  /*11fc0*/  MOV R14, 0x392a6921 ;  /* 0x392a6921000e7802 */ /* 0x004fe20000000f00 */
[----:B------:R-:W-:Y:S01]  /*11fd0*/  IMAD.MOV.U32 R15, RZ, RZ, -0x44f8c6dd ;  /* 0xbb073923ff0f7424 */ /* 0x000fe200078e00ff */
[----:B------:R2:W-:Y:S01]  /*11fe0*/  STL.64 [R1+0x400], R22 ;  /* 0x0004001601007387 */ /* 0x0005e20000100a00 */
[----:B0-----:R-:W-:Y:S02]  /*11ff0*/  HFMA2 R20, -RZ, RZ, 0.237060546875, -0.01297760009765625 ;  /* 0x3396a2a5ff147431 */ /* 0x001fe400000001ff */
[----:B------:R-:W-:Y:S01]  /*12000*/  IMAD.MOV.U32 R21, RZ, RZ, -0x4cd27312 ;  /* 0xb32d8ceeff157424 */ /* 0x000fe200078e00ff */
[----:B------:R0:W-:Y:S01]  /*12010*/  STL.64 [R1+0x408], R12 ;  /* 0x0004080c01007387 */ /* 0x0001e20000100a00 */
[----:B-1----:R-:W-:Y:S01]  /*12020*/  MOV R26, 0xa432faca ;  /* 0xa432faca001a7802 */ /* 0x002fe20000000f00 */
[----:B------:R-:W-:-:S02]  /*12030*/  IMAD.MOV.U32 R27, RZ, RZ, -0x4fed8b93 ;  /* 0xb012746dff1b7424 */ /* 0x000fc400078e00ff */
[----:B------:R1:W-:Y:S01]  /*12040*/  STL.64 [R1+0x420], R18 ;  /* 0x0004201201007387 */ /* 0x0003e20000100a00 */
[----:B--2---:R-:W-:Y:S02]  /*12050*/  HFMA2 R22, -RZ, RZ, -0.15478515625, -0.347412109375 ;  /* 0xb0f4b58fff167431 */ /* 0x004fe400000001ff */
[----:B------:R-:W-:Y:S01]  /*12060*/  IMAD.MOV.U32 R23, RZ, RZ, 0x3085f9d1 ;  /* 0x3085f9d1ff177424 */ /* 0x000fe200078e00ff */
[----:B------:R2:W-:Y:S01]  /*12070*/  STL.64 [R1+0x450], R14 ;  /* 0x0004500e01007387 */ /* 0x0005e20000100a00 */
[----:B0-----:R-:W-:Y:S02]  /*12080*/  HFMA2 R12, -RZ, RZ, 0.09600830078125, -0.000927448272705078125 ;  /* 0x2e259399ff0c7431 */ /* 0x001fe400000001ff */
[----:B------:R-:W-:Y:S01]  /*12090*/  IMAD.MOV.U32 R13, RZ, RZ, 0x3acf0edd ;  /* 0x3acf0eddff0d7424 */ /* 0x000fe200078e00ff */
[----:B------:R0:W-:Y:S01]  /*120a0*/  STL.64 [R1+0x300], R26 ;  /* 0x0003001a01007387 */ /* 0x0001e20000100a00 */
[----:B-1----:R-:W-:Y:S02]  /*120b0*/  HFMA2 R18, -RZ, RZ, 0.880859375, 0.0927734375 ;  /* 0x3b0c2df0ff127431 */ /* 0x002fe400000001ff */
[----:B------:R-:W-:Y:S01]  /*120c0*/  IMAD.MOV.U32 R19, RZ, RZ, -0x457b814e ;  /* 0xba847eb2ff137424 */ /* 0x000fe200078e00ff */
[----:B------:R1:W-:Y:S01]  /*120d0*/  STL.64 [R1+0x378], R24 ;  /* 0x0003781801007387 */ /* 0x0003e20000100a00 */
[----:B--2---:R-:W-:-:S03]  /*120e0*/  HFMA2 R14, -RZ, RZ, -0.326171875, 1470 ;  /* 0xb53865beff0e7431 */ /* 0x004fc600000001ff */
[----:B------:R2:W-:Y:S01]  /*120f0*/  STL.64 [R1+0x3f8], R10 ;  /* 0x0003f80a01007387 */ /* 0x0005e20000100a00 */
[----:B------:R-:W-:Y:S01]  /*12100*/  IMAD.MOV.U32 R15, RZ, RZ, 0x345dc32f ;  /* 0x345dc32fff0f7424 */ /* 0x000fe200078e00ff */
[----:B0-----:R-:W-:Y:S01]  /*12110*/  MOV R26, 0x34ca97cc ;  /* 0x34ca97cc001a7802 */ /* 0x001fe20000000f00 */
[----:B------:R-:W-:Y:S01]  /*12120*/  IMAD.MOV.U32 R27, RZ, RZ, -0x4b95330e ;  /* 0xb46accf2ff1b7424 */ /* 0x000fe200078e00ff */
[----:B------:R0:W-:Y:S01]  /*12130*/  STL.64 [R1+0x428], R20 ;  /* 0x0004281401007387 */ /* 0x0001e20000100a00 */
[----:B-1----:R-:W-:Y:S02]  /*12140*/  HFMA2 R24, -RZ, RZ, -0.032958984375, 0.41845703125 ;  /* 0xa83836b2ff187431 */ /* 0x002fe400000001ff */
[----:B------:R-:W-:Y:S01]  /*12150*/  IMAD.MOV.U32 R25, RZ, RZ, 0x3185e5e9 ;  /* 0x3185e5e9ff197424 */ /* 0x000fe200078e00ff */
[----:B------:R1:W-:Y:S01]  /*12160*/  STL.64 [R1+0x438], R22 ;  /* 0x0004381601007387 */ /* 0x0003e20000100a00 */
[----:B--2---:R-:W-:Y:S01]  /*12170*/  MOV R10, 0x32451f4e ;  /* 0x32451f4e000a7802 */ /* 0x004fe20000000f00 */
[----:B------:R-:W-:-:S02]  /*12180*/  IMAD.MOV.U32 R11, RZ, RZ, 0x22924184 ;  /* 0x22924184ff0b7424 */ /* 0x000fc400078e00ff */
[----:B------:R2:W-:Y:S01]  /*12190*/  STL.64 [R1+0x448], R12 ;  /* 0x0004480c01007387 */ /* 0x0005e20000100a00 */
[----:B0-----:R-:W-:Y:S01]  /*121a0*/  MOV R20, 0xb4d6479b ;  /* 0xb4d6479b00147802 */ /* 0x001fe20000000f00 */
[----:B------:R-:W-:Y:S02]  /*121b0*/  IMAD.MOV.U32 R21, RZ, RZ, 0x39bdf9d4 ;  /* 0x39bdf9d4ff157424 */ /* 0x000fe400078e00ff */
[----:B------:R0:W-:Y:S01]  /*121c0*/  STL.64 [R1+0x458], R18 ;  /* 0x0004581201007387 */ /* 0x0001e20000100a00 */
[----:B-1----:R-:W-:Y:S02]  /*121d0*/  HFMA2 R22, -RZ, RZ, 0.47265625, -36224 ;  /* 0x3790f86cff167431 */ /* 0x002fe400000001ff */
[----:B------:R-:W-:Y:S01]  /*121e0*/  IMAD.MOV.U32 R23, RZ, RZ, -0x4942b4f0 ;  /* 0xb6bd4b10ff177424 */ /* 0x000fe200078e00ff */
[----:B------:R1:W-:Y:S01]  /*121f0*/  STL.64 [R1+0x350], R26 ;  /* 0x0003501a01007387 */ /* 0x0003e20000100a00 */
[----:B--2---:R-:W-:Y:S01]  /*12200*/  MOV R12, 0xad41f120 ;  /* 0xad41f120000c7802 */ /* 0x004fe20000000f00 */
[----:B------:R-:W-:-:S02]  /*12210*/  IMAD.MOV.U32 R13, RZ, RZ, 0x3596a2b5 ;  /* 0x3596a2b5ff0d7424 */ /* 0x000fc400078e00ff */
[----:B------:R2:W-:Y:S01]  /*12220*/  STL.64 [R1+0x430], R10 ;  /* 0x0004300a01007387 */ /* 0x0005e20000100a00 */
[----:B0-----:R-:W-:-:S03]  /*12230*/  HFMA2 R18, -RZ, RZ, 0.2088623046875, -126.1875 ;  /* 0x32afd7e3ff127431 */ /* 0x001fc600000001ff */
[----:B------:R0:W-:Y:S01]  /*12240*/  STL.64 [R1+0x488], R14 ;  /* 0x0004880e01007387 */ /* 0x0001e20000100a00 */
[----:B------:R-:W-:Y:S01]  /*12250*/  IMAD.MOV.U32 R19, RZ, RZ, -0x4e3865f7 ;  /* 0xb1c79a09ff137424 */ /* 0x000fe200078e00ff */
[----:B-1----:R-:W-:Y:S01]  /*12260*/  MOV R26, 0x38800900 ;  /* 0x38800900001a7802 */ /* 0x002fe20000000f00 */
[----:B------:R-:W-:Y:S01]  /*12270*/  IMAD.MOV.U32 R27, RZ, RZ, -0x484f381a ;  /* 0xb7b0c7e6ff1b7424 */ /* 0x000fe200078e00ff */
[----:B------:R1:W-:Y:S01]  /*12280*/  STL.64 [R1+0x460], R20 ;  /* 0x0004601401007387 */ /* 0x0003e20000100a00 */
[----:B--2---:R-:W-:Y:S01]  /*12290*/  MOV R10, 0x3111c386 ;  /* 0x3111c386000a7802 */ /* 0x004fe20000000f00 */
[----:B------:R-:W-:Y:S02]  /*122a0*/  IMAD.MOV.U32 R11, RZ, RZ, -0x4827bf1f ;  /* 0xb7d840e1ff0b7424 */ /* 0x000fe400078e00ff */
[----:B------:R2:W-:Y:S01]  /*122b0*/  STL.64 [R1+0x3c8], R24 ;  /* 0x0003c81801007387 */ /* 0x0005e20000100a00 */
[----:B0-----:R-:W-:Y:S02]  /*122c0*/  HFMA2 R14, -RZ, RZ, 0.79443359375, 0.01556396484375 ;  /* 0x3a5b23f8ff0e7431 */ /* 0x001fe400000001ff */
[----:B------:R-:W-:Y:S01]  /*122d0*/  IMAD.MOV.U32 R15, RZ, RZ, 0x32a708fe ;  /* 0x32a708feff0f7424 */ /* 0x000fe200078e00ff */
[----:B------:R0:W-:Y:S01]  /*122e0*/  STL.64 [R1+0x478], R22 ;  /* 0x0004781601007387 */ /* 0x0001e20000100a00 */
[----:B-1----:R-:W-:Y:S01]  /*122f0*/  MOV R20, 0xa519a9f1 ;  /* 0xa519a9f100147802 */ /* 0x002fe20000000f00 */
[----:B------:R-:W-:-:S02]  /*12300*/  IMAD.MOV.U32 R21, RZ, RZ, 0x30785d67 ;  /* 0x30785d67ff157424 */ /* 0x000fc400078e00ff */
[----:B------:R1:W-:Y:S01]  /*12310*/  STL.64 [R1+0x480], R12 ;  /* 0x0004800c01007387 */ /* 0x0003e20000100a00 */
[----:B--2---:R-:W-:Y:S02]  /*12320*/  HFMA2 R24, -RZ, RZ, -0.37890625, 0.0528564453125 ;  /* 0xb6102ac4ff187431 */ /* 0x004fe400000001ff */
[----:B------:R-:W-:Y:S01]  /*12330*/  IMAD.MOV.U32 R25, RZ, RZ, 0x35b26ccc ;  /* 0x35b26cccff197424 */ /* 0x000fe200078e00ff */
[----:B------:R2:W-:Y:S01]  /*12340*/  STL.64 [R1+0x3a0], R26 ;  /* 0x0003a01a01007387 */ /* 0x0005e20000100a00 */
[----:B0-----:R-:W-:Y:S01]  /*12350*/  MOV R22, 0xbb8572b5 ;  /* 0xbb8572b500167802 */ /* 0x001fe20000000f00 */
[----:B------:R-:W-:Y:S02]  /*12360*/  IMAD.MOV.U32 R23, RZ, RZ, 0x3bd1d34d ;  /* 0x3bd1d34dff177424 */ /* 0x000fe400078e00ff */
[----:B------:R0:W-:Y:S01]  /*12370*/  STL.64 [R1+0x470], R10 ;  /* 0x0004700a01007387 */ /* 0x0001e20000100a00 */
[----:B-1----:R-:W-:Y:S01]  /*12380*/  MOV R12, 0x3b0e7a69 ;  /* 0x3b0e7a69000c7802 */ /* 0x002fe20000000f00 */
[----:B------:R-:W-:-:S02]  /*12390*/  IMAD.MOV.U32 R13, RZ, RZ, -0x44fee425 ;  /* 0xbb011bdbff0d7424 */ /* 0x000fc400078e00ff */
[----:B------:R1:W-:Y:S01]  /*123a0*/  STL.64 [R1+0x498], R18 ;  /* 0x0004981201007387 */ /* 0x0003e20000100a00 */
[----:B--2---:R-:W-:Y:S01]  /*123b0*/  MOV R26, 0x3a9159c0 ;  /* 0x3a9159c0001a7802 */ /* 0x004fe20000000f00 */
[----:B------:R-:W-:Y:S02]  /*123c0*/  IMAD.MOV.U32 R27, RZ, RZ, 0x35854f7b ;  /* 0x35854f7bff1b7424 */ /* 0x000fe400078e00ff */
[----:B------:R2:W-:Y:S01]  /*123d0*/  STL.64 [R1+0x4a0], R20 ;  /* 0x0004a01401007387 */ /* 0x0005e20000100a00 */
[----:B0-----:R-:W-:Y:S02]  /*123e0*/  HFMA2 R10, -RZ, RZ, -0.1259765625, 96.625 ;  /* 0xb008560aff0a7431 */ /* 0x001fe400000001ff */
[----:B------:R-:W-:Y:S01]  /*123f0*/  IMAD.MOV.U32 R11, RZ, RZ, 0x2f143b5a ;  /* 0x2f143b5aff0b7424 */ /* 0x000fe200078e00ff */
[----:B------:R0:W-:Y:S01]  /*12400*/  STL.64 [R1+0x4c8], R14 ;  /* 0x0004c80e01007387 */ /* 0x0001e20000100a00 */
[----:B-1----:R-:W-:Y:S01]  /*12410*/  MOV R18, 0xb9872882 ;  /* 0xb987288200127802 */ /* 0x002fe20000000f00 */
[----:B------:R-:W-:-:S02]  /*12420*/  IMAD.MOV.U32 R19, RZ, RZ, 0x3947558c ;  /* 0x3947558cff137424 */ /* 0x000fc400078e00ff */
[----:B------:R1:W-:Y:S01]  /*12430*/  STL.64 [R1+0x418], R24 ;  /* 0x0004181801007387 */ /* 0x0003e20000100a00 */
[----:B--2---:R-:W-:-:S03]  /*12440*/  HFMA2 R20, -RZ, RZ, -0.56884765625, -35072 ;  /* 0xb88df848ff147431 */ /* 0x004fc600000001ff */
[----:B------:R2:W-:Y:S01]  /*12450*/  STL.64 [R1+0x4b0], R22 ;  /* 0x0004b01601007387 */ /* 0x0005e20000100a00 */
[----:B------:R-:W-:Y:S01]  /*12460*/  IMAD.MOV.U32 R21, RZ, RZ, -0x50e1393e ;  /* 0xaf1ec6c2ff157424 */ /* 0x000fe200078e00ff */
[----:B0-----:R-:W-:Y:S01]  /*12470*/  MOV R14, 0x32aac036 ;  /* 0x32aac036000e7802 */ /* 0x001fe20000000f00 */
[----:B------:R-:W-:Y:S01]  /*12480*/  IMAD.MOV.U32 R15, RZ, RZ, -0x4dbc0451 ;  /* 0xb243fbafff0f7424 */ /* 0x000fe200078e00ff */
[----:B------:R0:W-:Y:S01]  /*12490*/  STL.64 [R1+0x4c0], R12 ;  /* 0x0004c00c01007387 */ /* 0x0001e20000100a00 */
[----:B-1----:R-:W-:-:S03]  /*124a0*/  HFMA2 R24, -RZ, RZ, -0.69677734375, -0.0003726482391357421875 ;  /* 0xb9938e1bff187431 */ /* 0x002fc600000001ff */
[----:B------:R1:W-:Y:S01]  /*124b0*/  STL.64 [R1+0x3f0], R26 ;  /* 0x0003f01a01007387 */ /* 0x0003e20000100a00 */
[----:B------:R-:W-:Y:S01]  /*124c0*/  IMAD.MOV.U32 R25, RZ, RZ, 0x38db2466 ;  /* 0x38db2466ff197424 */ /* 0x000fe200078e00ff */
[----:B--2---:R-:W-:Y:S01]  /*124d0*/  MOV R22, 0xb52c0fab ;  /* 0xb52c0fab00167802 */ /* 0x004fe20000000f00 */
[----:B------:R-:W-:Y:S01]  /*124e0*/  IMAD.MOV.U32 R23, RZ, RZ, 0x34d0d05d ;  /* 0x34d0d05dff177424 */ /* 0x000fe200078e00ff */
[----:B------:R2:W-:Y:S01]  /*124f0*/  STL.64 [R1+0x4d0], R18 ;  /* 0x0004d01201007387 */ /* 0x0005e20000100a00 */
[----:B0-----:R-:W-:Y:S02]  /*12500*/  HFMA2 R12, -RZ, RZ, -0.2491455078125, -8.285045623779296875e-06 ;  /* 0xb3f9808bff0c7431 */ /* 0x001fe400000001ff */
[----:B------:R-:W-:Y:S01]  /*12510*/  IMAD.MOV.U32 R13, RZ, RZ, -0x58b5070d ;  /* 0xa74af8f3ff0d7424 */ /* 0x000fe200078e00ff */
[----:B------:R0:W-:Y:S01]  /*12520*/  STL.64 [R1+0x4a8], R10 ;  /* 0x0004a80a01007387 */ /* 0x0001e20000100a00 */
[----:B-1----:R-:W-:Y:S01]  /*12530*/  MOV R26, 0xaf912a36 ;  /* 0xaf912a36001a7802 */ /* 0x002fe20000000f00 */
[----:B------:R-:W-:-:S02]  /*12540*/  IMAD.MOV.U32 R27, RZ, RZ, 0x22d5cb0c ;  /* 0x22d5cb0cff1b7424 */ /* 0x000fc400078e00ff */
[----:B------:R1:W-:Y:S01]  /*12550*/  STL.64 [R1+0x500], R14 ;  /* 0x0005000e01007387 */ /* 0x0003e20000100a00 */
[----:B--2---:R-:W-:Y:S01]  /*12560*/  MOV R18, 0xb00a9a1c ;  /* 0xb00a9a1c00127802 */ /* 0x004fe20000000f00 */
[----:B------:R-:W-:Y:S02]  /*12570*/  IMAD.MOV.U32 R19, RZ, RZ, -0x443d1c1a ;  /* 0xbbc2e3e6ff137424 */ /* 0x000fe400078e00ff */
[----:B------:R2:W-:Y:S01]  /*12580*/  STL.64 [R1+0x4d8], R20 ;  /* 0x0004d81401007387 */ /* 0x0005e20000100a00 */
[----:B0-----:R-:W-:-:S03]  /*12590*/  HFMA2 R10, -RZ, RZ, 0.397705078125, -3.591796875 ;  /* 0x365dc32fff0a7431 */ /* 0x001fc600000001ff */
[----:B------:R0:W-:Y:S01]  /*125a0*/  STL.64 [R1+0x4f0], R22 ;  /* 0x0004f01601007387 */ /* 0x0001e20000100a00 */
[----:B------:R-:W-:Y:S01]  /*125b0*/  IMAD.MOV.U32 R11, RZ, RZ, 0x2b60b368 ;  /* 0x2b60b368ff0b7424 */ /* 0x000fe200078e00ff */
[----:B-1----:R-:W-:Y:S01]  /*125c0*/  MOV R14, 0xb90c7582 ;  /* 0xb90c7582000e7802 */ /* 0x002fe20000000f00 */
[----:B------:R-:W-:Y:S01]  /*125d0*/  IMAD.MOV.U32 R15, RZ, RZ, 0x38420ab7 ;  /* 0x38420ab7ff0f7424 */ /* 0x000fe200078e00ff */
[----:B------:R1:W-:Y:S01]  /*125e0*/  STL.64 [R1+0x440], R26 ;  /* 0x0004401a01007387 */ /* 0x0003e20000100a00 */
[----:B--2---:R-:W-:-:S03]  /*125f0*/  HFMA2 R20, -RZ, RZ, -0.75634765625, -0.0028533935546875 ;  /* 0xba0d99d8ff147431 */ /* 0x004fc600000001ff */
[----:B------:R2:W-:Y:S01]  /*12600*/  STL.64 [R1+0x468], R24 ;  /* 0x0004681801007387 */ /* 0x0005e20000100a00 */
[----:B------:R-:W-:Y:S02]  /*12610*/  IMAD.MOV.U32 R21, RZ, RZ, 0x3c10084d ;  /* 0x3c10084dff157424 */ /* 0x000fe400078e00ff */
[----:B0-----:R-:W-:Y:S01]  /*12620*/  HFMA2 R22, -RZ, RZ, 0.354248046875, -1615 ;  /* 0x35abe64fff167431 */ /* 0x001fe200000001ff */
[----:B------:R0:W-:Y:S01]  /*12630*/  STL.64 [R1+0x4f8], R12 ;  /* 0x0004f80c01007387 */ /* 0x0001e20000100a00 */
[----:B------:R-:W-:-:S03]  /*12640*/  IMAD.MOV.U32 R23, RZ, RZ, -0x44f8d348 ;  /* 0xbb072cb8ff177424 */ /* 0x000fc600078e00ff */
[----:B------:R3:W-:Y:S01]  /*12650*/  STL.64 [R1+0x510], R18 ;  /* 0x0005101201007387 */ /* 0x0007e20000100a00 */
[----:B-1----:R-:W-:Y:S01]  /*12660*/  MOV R26, 0x29526277 ;  /* 0x29526277001a7802 */ /* 0x002fe20000000f00 */
[----:B------:R-:W-:Y:S02]  /*12670*/  IMAD.MOV.U32 R27, RZ, RZ, -0x4ce70e84 ;  /* 0xb318f17cff1b7424 */ /* 0x000fe400078e00ff */
[----:B--2---:R-:W-:Y:S01]  /*12680*/  HFMA2 R24, -RZ, RZ, -0.939453125, 3328 ;  /* 0xbb846a80ff187431 */ /* 0x004fe200000001ff */
[----:B------:R1:W-:Y:S01]  /*12690*/  STL.64 [R1+0x540], R14 ;  /* 0x0005400e01007387 */ /* 0x0003e20000100a00 */
[----:B------:R-:W-:Y:S02]  /*126a0*/  IMAD.MOV.U32 R25, RZ, RZ, -0x49ed73c2 ;  /* 0xb6128c3eff197424 */ /* 0x000fe400078e00ff */
[----:B0-----:R-:W-:Y:S02]  /*126b0*/  HFMA2 R12, -RZ, RZ, -0.1851806640625, 0.007030487060546875 ;  /* 0xb1ed1f33ff0c7431 */ /* 0x001fe400000001ff */
[----:B------:R-:W-:Y:S01]  /*126c0*/  IMAD.MOV.U32 R13, RZ, RZ, 0x3945b5d9 ;  /* 0x3945b5d9ff0d7424 */ /* 0x000fe200078e00ff */
[----:B------:R0:W-:Y:S01]  /*126d0*/  STL.64 [R1+0x4e8], R10 ;  /* 0x0004e80a01007387 */ /* 0x0001e20000100a00 */
[----:B---3--:R-:W-:-:S02]  /*126e0*/  HFMA2 R18, -RZ, RZ, 0.0966796875, 0.000797748565673828125 ;  /* 0x2e301289ff127431 */ /* 0x008fc400000001ff */
[----:B------:R-:W-:Y:S01]  /*126f0*/  IMAD.MOV.U32 R19, RZ, RZ, -0x48d3f04e ;  /* 0xb72c0fb2ff137424 */ /* 0x000fe200078e00ff */
[----:B------:R2:W-:Y:S01]  /*12700*/  STL.64 [R1+0x518], R20 ;  /* 0x0005181401007387 */ /* 0x0005e20000100a00 */
[----:B-1----:R-:W-:Y:S02]  /*12710*/  HFMA2 R14, -RZ, RZ, 1.138671875, -0.0004088878631591796875 ;  /* 0x3c8e8eb3ff0e7431 */ /* 0x002fe400000001ff */
[----:B------:R-:W-:Y:S01]  /*12720*/  IMAD.MOV.U32 R15, RZ, RZ, -0x430e1b8c ;  /* 0xbcf1e474ff0f7424 */ /* 0x000fe200078e00ff */
[----:B------:R1:W-:Y:S01]  /*12730*/  STL.64 [R1+0x490], R26 ;  /* 0x0004901a01007387 */ /* 0x0003e20000100a00 */
[----:B0-----:R-:W-:Y:S01]  /*12740*/  MOV R10, 0xbc2181e7 ;  /* 0xbc2181e7000a7802 */ /* 0x001fe20000000f00 */
[----:B------:R-:W-:Y:S02]  /*12750*/  IMAD.MOV.U32 R11, RZ, RZ, 0x3ba44808 ;  /* 0x3ba44808ff0b7424 */ /* 0x000fe400078e00ff */
[----:B------:R0:W-:Y:S01]  /*12760*/  STL.64 [R1+0x528], R22 ;  /* 0x0005281601007387 */ /* 0x0001e20000100a00 */
[----:B--2---:R-:W-:Y:S01]  /*12770*/  MOV R20, 0x36dddd64 ;  /* 0x36dddd6400147802 */ /* 0x004fe20000000f00 */
[----:B------:R-:W-:-:S02]  /*12780*/  IMAD.MOV.U32 R21, RZ, RZ, -0x49f3a7b4 ;  /* 0xb60c584cff157424 */ /* 0x000fc400078e00ff */
[----:B------:R2:W-:Y:S01]  /*12790*/  STL.64 [R1+0x4b8], R24 ;  /* 0x0004b81801007387 */ /* 0x0005e20000100a00 */
[----:B-1----:R-:W-:Y:S01]  /*127a0*/  MOV R26, 0x3783ce5d ;  /* 0x3783ce5d001a7802 */ /* 0x002fe20000000f00 */
[----:B------:R-:W-:Y:S02]  /*127b0*/  IMAD.MOV.U32 R27, RZ, RZ, -0x48d3209f ;  /* 0xb72cdf61ff1b7424 */ /* 0x000fe400078e00ff */
[----:B------:R1:W-:Y:S01]  /*127c0*/  STL.64 [R1+0x538], R12 ;  /* 0x0005380c01007387 */ /* 0x0003e20000100a00 */
[----:B0-----:R-:W-:-:S03]  /*127d0*/  HFMA2 R22, -RZ, RZ, 0.025390625, -0.01085662841796875 ;  /* 0x2680a18fff167431 */ /* 0x001fc600000001ff */
[----:B------:R0:W-:Y:S01]  /*127e0*/  STL.64 [R1+0x548], R18 ;  /* 0x0005481201007387 */ /* 0x0001e20000100a00 */
[----:B------:R-:W-:Y:S02]  /*127f0*/  IMAD.MOV.U32 R23, RZ, RZ, -0x4db018d5 ;  /* 0xb24fe72bff177424 */ /* 0x000fe400078e00ff */
[----:B--2---:R-:W-:Y:S01]  /*12800*/  HFMA2 R24, -RZ, RZ, 0.167724609375, 160.875 ;  /* 0x315e5907ff187431 */ /* 0x004fe200000001ff */
[----:B------:R2:W-:Y:S01]  /*12810*/  STL.64 [R1+0x520], R10 ;  /* 0x0005200a01007387 */ /* 0x0005e20000100a00 */
[----:B------:R-:W-:Y:S01]  /*12820*/  IMAD.MOV.U32 R25, RZ, RZ, 0x1f453419 ;  /* 0x1f453419ff197424 */ /* 0x000fe200078e00ff */
[----:B-1----:R-:W-:Y:S01]  /*12830*/  MOV R12, 0x31ee4973 ;  /* 0x31ee4973000c7802 */ /* 0x002fe20000000f00 */
[----:B------:R-:W-:Y:S01]  /*12840*/  IMAD.MOV.U32 R13, RZ, RZ, -0x4ef8e330 ;  /* 0xb1071cd0ff0d7424 */ /* 0x000fe200078e00ff */
[----:B------:R1:W-:Y:S01]  /*12850*/  STL.64 [R1+0x578], R14 ;  /* 0x0005780e01007387 */ /* 0x0003e20000100a00 */
[----:B0-----:R-:W-:Y:S02]  /*12860*/  HFMA2 R18, -RZ, RZ, -1.072265625, -3.138671875 ;  /* 0xbc4ac247ff127431 */ /* 0x001fe400000001ff */
[----:B------:R-:W-:Y:S01]  /*12870*/  IMAD.MOV.U32 R19, RZ, RZ, 0x3c443837 ;  /* 0x3c443837ff137424 */ /* 0x000fe200078e00ff */
[----:B------:R0:W-:Y:S01]  /*12880*/  STL.64 [R1+0x550], R20 ;  /* 0x0005501401007387 */ /* 0x0001e20000100a00 */
[----:B--2---:R-:W-:Y:S01]  /*12890*/  MOV R10, 0xb4809d2b ;  /* 0xb4809d2b000a7802 */ /* 0x004fe20000000f00 */
[----:B------:R-:W-:-:S02]  /*128a0*/  IMAD.MOV.U32 R11, RZ, RZ, 0x3398dd34 ;  /* 0x3398dd34ff0b7424 */ /* 0x000fc400078e00ff */
[----:B------:R2:W-:Y:S01]  /*128b0*/  STL.64 [R1+0x4e0], R26 ;  /* 0x0004e01a01007387 */ /* 0x0005e20000100a00 */
[----:B-1----:R-:W-:Y:S01]  /*128c0*/  HFMA2 R15, -RZ, RZ, -0.412109375, -0.82958984375 ;  /* 0xb698baa3ff0f7431 */ /* 0x002fe200000001ff */
[----:B------:R-:W-:Y:S02]  /*128d0*/  MOV R14, 0x36f01e4e ;  /* 0x36f01e4e000e7802 */ /* 0x000fe40000000f00 */
[----:B------:R1:W-:Y:S01]  /*128e0*/  STL.64 [R1+0x568], R22 ;  /* 0x0005681601007387 */ /* 0x0003e20000100a00 */
[----:B0-----:R-:W-:Y:S01]  /*128f0*/  MOV R20, 0xbbb17561 ;  /* 0xbbb1756100147802 */ /* 0x001fe20000000f00 */
[----:B------:R-:W-:Y:S02]  /*12900*/  IMAD.MOV.U32 R21, RZ, RZ, -0x4c781577 ;  /* 0xb387ea89ff157424 */ /* 0x000fe400078e00ff */
[----:B------:R0:W-:Y:S01]  /*12910*/  STL.64 [R1+0x570], R12 ;  /* 0x0005700c01007387 */ /* 0x0001e20000100a00 */
[----:B--2---:R-:W-:Y:S01]  /*12920*/  MOV R26, 0x3ae040b6 ;  /* 0x3ae040b6001a7802 */ /* 0x004fe20000000f00 */
[----:B------:R-:W-:-:S02]  /*12930*/  IMAD.MOV.U32 R27, RZ, RZ, -0x45ce8a72 ;  /* 0xba31758eff1b7424 */ /* 0x000fc400078e00ff */
[----:B------:R2:W-:Y:S01]  /*12940*/  STL.64 [R1+0x508], R24 ;  /* 0x0005081801007387 */ /* 0x0005e20000100a00 */
[----:B-1----:R-:W-:-:S03]  /*12950*/  HFMA2 R23, -RZ, RZ, 0.126953125, 0.0003681182861328125 ;  /* 0x30100e08ff177431 */ /* 0x002fc600000001ff */
[----:B------:R1:W-:Y:S01]  /*12960*/  STL.64 [R1+0x560], R10 ;  /* 0x0005600a01007387 */ /* 0x0003e20000100a00 */
[----:B------:R-:W-:Y:S01]  /*12970*/  MOV R22, 0x3a118808 ;  /* 0x3a11880800167802 */ /* 0x000fe20000000f00 */
[----:B0-----:R-:W-:Y:S02]  /*12980*/  HFMA2 R12, -RZ, RZ, -0.505859375, 137.5 ;  /* 0xb80c584cff0c7431 */ /* 0x001fe400000001ff */
[----:B------:R0:W-:Y:S01]  /*12990*/  STL.64 [R1+0x588], R18 ;  /* 0x0005881201007387 */ /* 0x0001e20000100a00 */
[----:B------:R-:W-:Y:S02]  /*129a0*/  IMAD.MOV.U32 R13, RZ, RZ, -0x53846403 ;  /* 0xac7b9bfdff0d7424 */ /* 0x000fe400078e00ff */
[----:B--2---:R-:W-:Y:S01]  /*129b0*/  HFMA2 R24, -RZ, RZ, -0.050140380859375, -1378 ;  /* 0xaa6be562ff187431 */ /* 0x004fe200000001ff */
[----:B------:R2:W-:Y:S01]  /*129c0*/  STL.64 [R1+0x590], R20 ;  /* 0x0005901401007387 */ /* 0x0005e20000100a00 */
[----:B------:R-:W-:Y:S02]  /*129d0*/  IMAD.MOV.U32 R25, RZ, RZ, 0x34d57045 ;  /* 0x34d57045ff197424 */ /* 0x000fe400078e00ff */
[----:B-1----:R-:W-:Y:S01]  /*129e0*/  HFMA2 R10, -RZ, RZ, 0.87060546875, 0.01421356201171875 ;  /* 0x3af72347ff0a7431 */ /* 0x002fe200000001ff */
[----:B------:R1:W-:Y:S01]  /*129f0*/  STL.64 [R1+0x530], R26 ;  /* 0x0005301a01007387 */ /* 0x0003e20000100a00 */
[----:B------:R-:W-:-:S02]  /*12a00*/  IMAD.MOV.U32 R11, RZ, RZ, -0x453ede71 ;  /* 0xbac1218fff0b7424 */ /* 0x000fc400078e00ff */
[----:B0-----:R-:W-:Y:S01]  /*12a10*/  IMAD.MOV.U32 R18, RZ, RZ, 0x35bf1481 ;  /* 0x35bf1481ff127424 */ /* 0x001fe200078e00ff */
[----:B------:R-:W-:Y:S01]  /*12a20*/  MOV R19, 0x28a95d1c ;  /* 0x28a95d1c00137802 */ /* 0x000fe20000000f00 */
[----:B------:R0:W-:Y:S01]  /*12a30*/  STL.64 [R1+0x5b8], R14 ;  /* 0x0005b80e01007387 */ /* 0x0001e20000100a00 */
[----:B--2---:R-:W-:Y:S02]  /*12a40*/  HFMA2 R20, -RZ, RZ, -0.28466796875, -7092 ;  /* 0xb48eeeedff147431 */ /* 0x004fe400000001ff */
[----:B------:R-:W-:Y:S01]  /*12a50*/  IMAD.MOV.U32 R21, RZ, RZ, 0x342b44cb ;  /* 0x342b44cbff157424 */ /* 0x000fe200078e00ff */
[----:B------:R2:W-:Y:S01]  /*12a60*/  STL.64 [R1+0x5a0], R22 ;  /* 0x0005a01601007387 */ /* 0x0005e20000100a00 */
[----:B-1----:R-:W-:Y:S01]  /*12a70*/  MOV R26, 0x3ca4373f ;  /* 0x3ca4373f001a7802 */ /* 0x002fe20000000f00 */
[----:B------:R-:W-:Y:S02]  /*12a80*/  IMAD.MOV.U32 R27, RZ, RZ, 0x36ebda3c ;  /* 0x36ebda3cff1b7424 */ /* 0x000fe400078e00ff */
[----:B------:R1:W-:Y:S01]  /*12a90*/  STL.64 [R1+0x5b0], R12 ;  /* 0x0005b00c01007387 */ /* 0x0003e20000100a00 */
[----:B0-----:R-:W-:Y:S01]  /*12aa0*/  IMAD.MOV.U32 R14, RZ, RZ, -0x4940066f ;  /* 0xb6bff991ff0e7424 */ /* 0x001fe200078e00ff */
[----:B------:R-:W-:-:S02]  /*12ab0*/  MOV R15, 0x3c772822 ;  /* 0x3c772822000f7802 */ /* 0x000fc40000000f00 */
[----:B------:R0:W-:Y:S01]  /*12ac0*/  STL.64 [R1+0x5c0], R18 ;  /* 0x0005c01201007387 */ /* 0x0001e20000100a00 */
[----:B--2---:R-:W-:Y:S02]  /*12ad0*/  HFMA2 R22, -RZ, RZ, 0.8916015625, -0.0185546875 ;  /* 0x3b22a4c0ff167431 */ /* 0x004fe400000001ff */
[----:B------:R-:W-:Y:S01]  /*12ae0*/  IMAD.MOV.U32 R23, RZ, RZ, -0x42b37306 ;  /* 0xbd4c8cfaff177424 */ /* 0x000fe200078e00ff */
[----:B------:R2:W-:Y:S01]  /*12af0*/  STL.64 [R1+0x558], R24 ;  /* 0x0005581801007387 */ /* 0x0005e20000100a00 */
[----:B-1----:R-:W-:-:S03]  /*12b00*/  HFMA2 R13, -RZ, RZ, -1.2548828125, 0.0003120899200439453125 ;  /* 0xbd050d1dff0d7431 */ /* 0x002fc600000001ff */
[----:B------:R1:W-:Y:S01]  /*12b10*/  STL.64 [R1+0x580], R26 ;  /* 0x0005801a01007387 */ /* 0x0003e20000100a00 */
[----:B------:R-:W-:Y:S01]  /*12b20*/  MOV R12, 0x3d756a1b ;  /* 0x3d756a1b000c7802 */ /* 0x000fe20000000f00 */
[----:B0-----:R-:W-:Y:S02]  /*12b30*/  HFMA2 R19, -RZ, RZ, -0.85986328125, -76.3125 ;  /* 0xbae1d4c5ff137431 */ /* 0x001fe400000001ff */
[----:B------:R0:W-:Y:S01]  /*12b40*/  STL.64 [R1+0x598], R10 ;  /* 0x0005980a01007387 */ /* 0x0001e20000100a00 */
[----:B------:R-:W-:Y:S01]  /*12b50*/  MOV R18, 0x3301fab9 ;  /* 0x3301fab900127802 */ /* 0x000fe20000000f00 */
[----:B--2---:R-:W-:Y:S02]  /*12b60*/  IMAD.MOV.U32 R24, RZ, RZ, -0x46e97245 ;  /* 0xb9168dbbff187424 */ /* 0x004fe400078e00ff */
[----:B------:R2:W-:Y:S01]  /*12b70*/  STL.64 [R1+0x5f0], R14 ;  /* 0x0005f00e01007387 */ /* 0x0005e20000100a00 */
[----:B------:R-:W-:Y:S01]  /*12b80*/  MOV R25, 0x38cfff8d ;  /* 0x38cfff8d00197802 */ /* 0x000fe20000000f00 */
[----:B-1----:R-:W-:-:S02]  /*12b90*/  HFMA2 R27, -RZ, RZ, -0.017913818359375, 0.00958251953125 ;  /* 0xa49620e8ff1b7431 */ /* 0x002fc400000001ff */
[----:B------:R1:W-:Y:S01]  /*12ba0*/  STL.64 [R1+0x5c8], R20 ;  /* 0x0005c81401007387 */ /* 0x0003e20000100a00 */
[----:B------:R-:W-:Y:S01]  /*12bb0*/  MOV R26, 0xb34aab39 ;  /* 0xb34aab39001a7802 */ /* 0x000fe20000000f00 */
[----:B0-----:R-:W-:Y:S01]  /*12bc0*/  IMAD.MOV.U32 R10, RZ, RZ, 0x32091641 ;  /* 0x32091641ff0a7424 */ /* 0x001fe200078e00ff */
[----:B------:R-:W-:Y:S01]  /*12bd0*/  MOV R11, 0x3cf7cd03 ;  /* 0x3cf7cd03000b7802 */ /* 0x000fe20000000f00 */
[----:B------:R0:W-:Y:S01]  /*12be0*/  STL.64 [R1+0x5a8], R24 ;  /* 0x0005a81801007387 */ /* 0x0001e20000100a00 */
[----:B--2---:R-:W-:Y:S01]  /*12bf0*/  HFMA2 R15, -RZ, RZ, 0.268798828125, -0.01050567626953125 ;  /* 0x344da161ff0f7431 */ /* 0x004fe200000001ff */
[----:B------:R-:W-:Y:S02]  /*12c00*/  MOV R14, 0xa7ca1510 ;  /* 0xa7ca1510000e7802 */ /* 0x000fe40000000f00 */
[----:B------:R2:W-:Y:S01]  /*12c10*/  STL.64 [R1+0x5d8], R10 ;  /* 0x0005d80a01007387 */ /* 0x0005e20000100a00 */
[----:B-1----:R-:W-:Y:S01]  /*12c20*/  IMAD.MOV.U32 R20, RZ, RZ, 0x3aa8ffa4 ;  /* 0x3aa8ffa4ff147424 */ /* 0x002fe200078e00ff */
[----:B------:R-:W-:-:S02]  /*12c30*/  MOV R21, 0xb9f59a7b ;  /* 0xb9f59a7b00157802 */ /* 0x000fc40000000f00 */
[----:B------:R1:W-:Y:S04]  /*12c40*/  STL.64 [R1+0x5e0], R22 ;  /* 0x0005e01601007387 */ /* 0x0003e80000100a00 */
[----:B------:R3:W-:Y:S01]  /*12c50*/  STL.64 [R1+0x5e8], R12 ;  /* 0x0005e80c01007387 */ /* 0x0007e20000100a00 */
[----:B0-----:R-:W-:Y:S02]  /*12c60*/  HFMA2 R24, -RZ, RZ, -1.0869140625, 6.0234375 ;  /* 0xbc594606ff187431 */ /* 0x001fe400000001ff */
[----:B------:R-:W-:Y:S01]  /*12c70*/  IMAD.MOV.U32 R25, RZ, RZ, 0x3bb5e994 ;  /* 0x3bb5e994ff197424 */ /* 0x000fe200078e00ff */
[----:B------:R0:W-:Y:S01]  /*12c80*/  STL.64 [R1+0x600], R18 ;  /* 0x0006001201007387 */ /* 0x0001e20000100a00 */
[----:B--2---:R-:W-:Y:S02]  /*12c90*/  HFMA2 R10, -RZ, RZ, -0.11383056640625, 1.3095703125 ;  /* 0xaf493d3dff0a7431 */ /* 0x004fe400000001ff */
[----:B------:R-:W-:Y:S01]  /*12ca0*/  IMAD.MOV.U32 R11, RZ, RZ, 0x38f01e51 ;  /* 0x38f01e51ff0b7424 */ /* 0x000fe200078e00ff */
[----:B------:R2:W-:Y:S01]  /*12cb0*/  STL.64 [R1+0x608], R20 ;  /* 0x0006081401007387 */ /* 0x0005e20000100a00 */
[----:B-1----:R-:W-:Y:S01]  /*12cc0*/  HFMA2 R23, -RZ, RZ, 0.48974609375, -28928 ;  /* 0x37d6f710ff177431 */ /* 0x002fe200000001ff */
[----:B------:R-:W-:Y:S01]  /*12cd0*/  MOV R22, 0xb8a2464d ;  /* 0xb8a2464d00167802 */ /* 0x000fe20000000f00 */
[----:B---3--:R-:W-:Y:S01]  /*12ce0*/  HFMA2 R12, -RZ, RZ, 0.3984375, -12.578125 ;  /* 0x3660ca4aff0c7431 */ /* 0x008fe200000001ff */
[----:B------:R1:W-:Y:S01]  /*12cf0*/  STL.64 [R1+0x5d0], R26 ;  /* 0x0005d01a01007387 */ /* 0x0003e20000100a00 */
[----:B------:R-:W-:-:S02]  /*12d00*/  IMAD.MOV.U32 R13, RZ, RZ, -0x4a74aa49 ;  /* 0xb58b55b7ff0d7424 */ /* 0x000fc400078e00ff */
[----:B0-----:R-:W-:Y:S01]  /*12d10*/  IMAD.MOV.U32 R18, RZ, RZ, -0x4c0acadf ;  /* 0xb3f53521ff127424 */ /* 0x001fe200078e00ff */
[----:B------:R-:W-:Y:S01]  /*12d20*/  MOV R19, 0x33108b6f ;  /* 0x33108b6f00137802 */ /* 0x000fe20000000f00 */
[----:B------:R0:W-:Y:S01]  /*12d30*/  STL.64 [R1+0x630], R14 ;  /* 0x0006300e01007387 */ /* 0x0001e20000100a00 */
[----:B--2---:R-:W-:Y:S02]  /*12d40*/  HFMA2 R20, -RZ, RZ, -1.447265625, -232.375 ;  /* 0xbdcadb43ff147431 */ /* 0x004fe400000001ff */
[----:B------:R-:W-:Y:S01]  /*12d50*/  IMAD.MOV.U32 R21, RZ, RZ, 0x3e37d95d ;  /* 0x3e37d95dff157424 */ /* 0x000fe200078e00ff */
[----:B------:R2:W-:Y:S01]  /*12d60*/  STL.64 [R1+0x638], R18 ;  /* 0x0006381201007387 */ /* 0x0005e20000100a00 */
[----:B-1----:R-:W-:Y:S01]  /*12d70*/  IMAD.MOV.U32 R26, RZ, RZ, 0x2b978533 ;  /* 0x2b978533ff1a7424 */ /* 0x002fe200078e00ff */
[----:B------:R-:W-:Y:S02]  /*12d80*/  MOV R27, 0xb6b2aaa9 ;  /* 0xb6b2aaa9001b7802 */ /* 0x000fe40000000f00 */
[----:B------:R1:W-:Y:S01]  /*12d90*/  STL.64 [R1+0x5f8], R24 ;  /* 0x0005f81801007387 */ /* 0x0003e20000100a00 */
[----:B0-----:R-:W-:Y:S01]  /*12da0*/  HFMA2 R15, -RZ, RZ, 1.1015625, 480 ;  /* 0x3c685f80ff0f7431 */ /* 0x001fe200000001ff */
[----:B------:R-:W-:-:S02]  /*12db0*/  MOV R14, 0xbc8d24f9 ;  /* 0xbc8d24f9000e7802 */ /* 0x000fc40000000f00 */
[----:B------:R0:W-:Y:S01]  /*12dc0*/  STL.64 [R1+0x610], R10 ;  /* 0x0006100a01007387 */ /* 0x0001e20000100a00 */
[----:B--2---:R-:W-:Y:S01]  /*12dd0*/  HFMA2 R19, -RZ, RZ, 0.08795166015625, -0.0002505779266357421875 ;  /* 0x2da18c1bff137431 */ /* 0x004fe200000001ff */
[----:B------:R-:W-:Y:S02]  /*12de0*/  MOV R18, 0x39d6f710 ;  /* 0x39d6f71000127802 */ /* 0x000fe40000000f00 */
[----:B------:R2:W-:Y:S01]  /*12df0*/  STL.64 [R1+0x618], R22 ;  /* 0x0006181601007387 */ /* 0x0005e20000100a00 */
[----:B-1----:R-:W-:-:S03]  /*12e00*/  HFMA2 R25, -RZ, RZ, -0.501953125, 0.00012767314910888671875 ;  /* 0xb804082fff197431 */ /* 0x002fc600000001ff */
[----:B------:R1:W-:Y:S01]  /*12e10*/  STL.64 [R1+0x620], R26 ;  /* 0x0006201a01007387 */ /* 0x0003e20000100a00 */
[----:B------:R-:W-:-:S03]  /*12e20*/  MOV R24, 0xbe050379 ;  /* 0xbe05037900187802 */ /* 0x000fc60000000f00 */
[----:B------:R3:W-:Y:S01]  /*12e30*/  STL.64 [R1+0x628], R12 ;  /* 0x0006280c01007387 */ /* 0x0007e20000100a00 */
[----:B0-----:R-:W-:Y:S01]  /*12e40*/  IMAD.MOV.U32 R10, RZ, RZ, 0x3db95da4 ;  /* 0x3db95da4ff0a7424 */ /* 0x001fe200078e00ff */
[----:B------:R-:W-:Y:S02]  /*12e50*/  MOV R11, 0xbdbe1d0a ;  /* 0xbdbe1d0a000b7802 */ /* 0x000fe40000000f00 */
[----:B------:R0:W-:Y:S01]  /*12e60*/  STL.64 [R1+0x640], R20 ;  /* 0x0006401401007387 */ /* 0x0001e20000100a00 */
[----:B--2---:R-:W-:Y:S01]  /*12e70*/  IMAD.MOV.U32 R22, RZ, RZ, -0x4447cc25 ;  /* 0xbbb833dbff167424 */ /* 0x004fe200078e00ff */
[----:B------:R-:W-:Y:S02]  /*12e80*/  MOV R23, 0xb124a69e ;  /* 0xb124a69e00177802 */ /* 0x000fe40000000f00 */
[----:B------:R2:W-:Y:S01]  /*12e90*/  STL.64 [R1+0x660], R14 ;  /* 0x0006600e01007387 */ /* 0x0005e20000100a00 */
[----:B-1----:R-:W-:Y:S02]  /*12ea0*/  HFMA2 R26, -RZ, RZ, 0.8525390625, 0.0031871795654296875 ;  /* 0x3ad21a87ff1a7431 */ /* 0x002fe400000001ff */
[----:B------:R-:W-:Y:S01]  /*12eb0*/  IMAD.MOV.U32 R27, RZ, RZ, -0x4567de18 ;  /* 0xba9821e8ff1b7424 */ /* 0x000fe200078e00ff */
[----:B------:R1:W-:Y:S01]  /*12ec0*/  STL.64 [R1+0x678], R18 ;  /* 0x0006781201007387 */ /* 0x0003e20000100a00 */
[----:B---3--:R-:W-:-:S02]  /*12ed0*/  HFMA2 R12, -RZ, RZ, 1.3017578125, -2804 ;  /* 0x3d35e97aff0c7431 */ /* 0x008fc400000001ff */
[----:B------:R-:W-:Y:S01]  /*12ee0*/  IMAD.MOV.U32 R13, RZ, RZ, 0x3495237e ;  /* 0x3495237eff0d7424 */ /* 0x000fe200078e00ff */
[----:B------:R3:W-:Y:S01]  /*12ef0*/  STL.64 [R1+0x650], R10 ;  /* 0x0006500a01007387 */ /* 0x0007e20000100a00 */
[----:B0-----:R-:W-:Y:S02]  /*12f00*/  HFMA2 R20, -RZ, RZ, -0.47998046875, 0.055816650390625 ;  /* 0xb7ae2b25ff147431 */ /* 0x001fe400000001ff */
[----:B------:R-:W-:Y:S02]  /*12f10*/  IMAD.MOV.U32 R21, RZ, RZ, -0x55fb1376 ;  /* 0xaa04ec8aff157424 */ /* 0x000fe400078e00ff */
[----:B--2---:R-:W-:Y:S02]  /*12f20*/  HFMA2 R14, -RZ, RZ, -0.25732421875, 0.037445068359375 ;  /* 0xb41e28cbff0e7431 */ /* 0x004fe400000001ff */
[----:B------:R-:W-:Y:S01]  /*12f30*/  IMAD.MOV.U32 R15, RZ, RZ, -0x41b34182 ;  /* 0xbe4cbe7eff0f7424 */ /* 0x000fe200078e00ff */
[----:B------:R0:W-:Y:S01]  /*12f40*/  STL.64 [R1+0x658], R12 ;  /* 0x0006580c01007387 */ /* 0x0001e20000100a00 */
[----:B-1----:R-:W-:Y:S01]  /*12f50*/  HFMA2 R19, -RZ, RZ, 1.681640625, -0.7841796875 ;  /* 0x3ebaba46ff137431 */ /* 0x002fe200000001ff */
[----:B------:R-:W-:-:S02]  /*12f60*/  MOV R18, 0xbc76adea ;  /* 0xbc76adea00127802 */ /* 0x000fc40000000f00 */
[----:B------:R1:W-:Y:S01]  /*12f70*/  STL.64 [R1+0x668], R22 ;  /* 0x0006681601007387 */ /* 0x0003e20000100a00 */
[----:B---3--:R-:W-:Y:S01]  /*12f80*/  IMAD.MOV.U32 R10, RZ, RZ, -0x47370002 ;  /* 0xb8c8fffeff0a7424 */ /* 0x008fe200078e00ff */
[----:B------:R-:W-:Y:S02]  /*12f90*/  MOV R11, 0x3885781c ;  /* 0x3885781c000b7802 */ /* 0x000fe40000000f00 */
[----:B------:R2:W-:Y:S04]  /*12fa0*/  STL.64 [R1+0x6a0], R14 ;  /* 0x0006a00e01007387 */ /* 0x0005e80000100a00 */
[----:B------:R3:W-:Y:S01]  /*12fb0*/  STL.64 [R1+0x6a8], R18 ;  /* 0x0006a81201007387 */ /* 0x0007e20000100a00 */
[----:B0-----:R-:W-:Y:S01]  /*12fc0*/  IMAD.MOV.U32 R12, RZ, RZ, 0x3558d126 ;  /* 0x3558d126ff0c7424 */ /* 0x001fe200078e00ff */
[----:B------:R-:W-:-:S02]  /*12fd0*/  MOV R13, 0x262d4d18 ;  /* 0x262d4d18000d7802 */ /* 0x000fc40000000f00 */
[----:B------:R0:W-:Y:S01]  /*12fe0*/  STL.64 [R1+0x680], R10 ;  /* 0x0006800a01007387 */ /* 0x0001e20000100a00 */
[----:B-1----:R-:W-:Y:S01]  /*12ff0*/  IMAD.MOV.U32 R22, RZ, RZ, -0x41124077 ;  /* 0xbeedbf89ff167424 */ /* 0x002fe200078e00ff */
[----:B------:R-:W-:Y:S01]  /*13000*/  MOV R23, 0x3e8866ce ;  /* 0x3e8866ce00177802 */ /* 0x000fe20000000f00 */
[----:B--2---:R-:W-:Y:S01]  /*13010*/  HFMA2 R15, -RZ, RZ, -0.84814453125, 0 ;  /* 0xbac90000ff0f7431 */ /* 0x004fe200000001ff */
[----:B------:R-:W-:Y:S01]  /*13020*/  MOV R14, 0x3091fe30 ;  /* 0x3091fe30000e7802 */ /* 0x000fe20000000f00 */
[----:B------:R1:W-:Y:S01]  /*13030*/  STL.64 [R1+0x688], R20 ;  /* 0x0006881401007387 */ /* 0x0003e20000100a00 */
[----:B---3--:R-:W-:Y:S02]  /*13040*/  HFMA2 R18, -RZ, RZ, -0.07666015625, -43.65625 ;  /* 0xace8d175ff127431 */ /* 0x008fe400000001ff */
[----:B------:R-:W-:Y:S01]  /*13050*/  IMAD.MOV.U32 R19, RZ, RZ, 0x38b0b6af ;  /* 0x38b0b6afff137424 */ /* 0x000fe200078e00ff */
[----:B------:R2:W-:Y:S01]  /*13060*/  STL.64 [R1+0x698], R12 ;  /* 0x0006980c01007387 */ /* 0x0005e20000100a00 */
[----:B0-----:R-:W-:Y:S01]  /*13070*/  HFMA2 R11, -RZ, RZ, -1.349609375, 2.236328125 ;  /* 0xbd664079ff0b7431 */ /* 0x001fe200000001ff */
[----:B------:R-:W-:-:S02]  /*13080*/  MOV R10, 0x3e02b5d2 ;  /* 0x3e02b5d2000a7802 */ /* 0x000fc40000000f00 */
[----:B------:R0:W-:Y:S01]  /*13090*/  STL.64 [R1+0x6d8], R14 ;  /* 0x0006d80e01007387 */ /* 0x0001e20000100a00 */
[----:B-1----:R-:W-:Y:S01]  /*130a0*/  IMAD.MOV.U32 R20, RZ, RZ, -0x4bc3c1c1 ;  /* 0xb43c3e3fff147424 */ /* 0x002fe200078e00ff */
[----:B------:R-:W-:Y:S02]  /*130b0*/  MOV R21, 0x3c9d93f6 ;  /* 0x3c9d93f600157802 */ /* 0x000fe40000000f00 */
[----:B------:R1:W-:Y:S01]  /*130c0*/  STL.64 [R1+0x6e8], R18 ;  /* 0x0006e81201007387 */ /* 0x0003e20000100a00 */
[----:B--2---:R-:W-:Y:S02]  /*130d0*/  HFMA2 R12, -RZ, RZ, -1.1162109375, 0.44384765625 ;  /* 0xbc77371aff0c7431 */ /* 0x004fe400000001ff */
[----:B------:R-:W-:Y:S01]  /*130e0*/  IMAD.MOV.U32 R13, RZ, RZ, 0x3bbc182a ;  /* 0x3bbc182aff0d7424 */ /* 0x000fe200078e00ff */
[----:B------:R2:W-:Y:S01]  /*130f0*/  STL.64 [R1+0x6b0], R22 ;  /* 0x0006b01601007387 */ /* 0x0005e20000100a00 */
[----:B0-----:R-:W-:Y:S02]  /*13100*/  HFMA2 R14, -RZ, RZ, -1.8310546875, -0.73486328125 ;  /* 0xbf53b9e1ff0e7431 */ /* 0x001fe400000001ff */
[----:B------:R-:W-:Y:S01]  /*13110*/  IMAD.MOV.U32 R15, RZ, RZ, 0x3f64be03 ;  /* 0x3f64be03ff0f7424 */ /* 0x000fe200078e00ff */
[----:B------:R0:W-:Y:S01]  /*13120*/  STL.64 [R1+0x6c0], R10 ;  /* 0x0006c00a01007387 */ /* 0x0001e20000100a00 */
[----:B-1----:R-:W-:Y:S01]  /*13130*/  HFMA2 R19, -RZ, RZ, -0.365234375, 0.14404296875 ;  /* 0xb5d8309cff137431 */ /* 0x002fe200000001ff */
[----:B------:R-:W-:-:S02]  /*13140*/  MOV R18, 0xbee64065 ;  /* 0xbee6406500127802 */ /* 0x000fc40000000f00 */
[----:B------:R1:W-:Y:S01]  /*13150*/  STL.64 [R1+0x6c8], R20 ;  /* 0x0006c81401007387 */ /* 0x0003e20000100a00 */
[----:B--2---:R-:W-:Y:S01]  /*13160*/  HFMA2 R23, -RZ, RZ, 0.473876953125, 0.000475406646728515625 ;  /* 0x37950fcaff177431 */ /* 0x004fe200000001ff */
[----:B------:R-:W-:Y:S02]  /*13170*/  MOV R22, 0xb867519f ;  /* 0xb867519f00167802 */ /* 0x000fe40000000f00 */
[----:B------:R2:W-:Y:S01]  /*13180*/  STL.64 [R1+0x718], R14 ;  /* 0x0007180e01007387 */ /* 0x0005e20000100a00 */
[----:B0-----:R-:W-:Y:S01]  /*13190*/  IMAD.MOV.U32 R10, RZ, RZ, 0x292edd8c ;  /* 0x292edd8cff0a7424 */ /* 0x001fe200078e00ff */
[----:B------:R-:W-:Y:S02]  /*131a0*/  MOV R11, 0xb66d3d31 ;  /* 0xb66d3d31000b7802 */ /* 0x000fe40000000f00 */
[----:B------:R0:W-:Y:S01]  /*131b0*/  STL.64 [R1+0x6d0], R12 ;  /* 0x0006d00c01007387 */ /* 0x0001e20000100a00 */
[----:B-1----:R-:W-:Y:S02]  /*131c0*/  HFMA2 R20, -RZ, RZ, 0.37939453125, -1.3037109375 ;  /* 0x3612bd37ff147431 */ /* 0x002fe400000001ff */
[----:B------:R-:W-:Y:S01]  /*131d0*/  IMAD.MOV.U32 R21, RZ, RZ, -0x4acca68f ;  /* 0xb5335971ff157424 */ /* 0x000fe200078e00ff */
[----:B------:R1:W-:Y:S01]  /*131e0*/  STL.64 [R1+0x720], R18 ;  /* 0x0007201201007387 */ /* 0x0003e20000100a00 */
[----:B--2---:R-:W-:Y:S01]  /*131f0*/  HFMA2 R15, -RZ, RZ, 0.057769775390625, -50528 ;  /* 0x2b65fa2bff0f7431 */ /* 0x004fe200000001ff */
[----:B------:R-:W-:-:S02]  /*13200*/  MOV R14, 0x39ba53bc ;  /* 0x39ba53bc000e7802 */ /* 0x000fc40000000f00 */
[----:B------:R2:W-:Y:S01]  /*13210*/  STL.64 [R1+0x648], R24 ;  /* 0x0006481801007387 */ /* 0x0005e20000100a00 */
[----:B0-----:R-:W-:Y:S01]  /*13220*/  IMAD.MOV.U32 R12, RZ, RZ, 0x3f885f7f ;  /* 0x3f885f7fff0c7424 */ /* 0x001fe200078e00ff */
[----:B------:R-:W-:Y:S02]  /*13230*/  MOV R13, 0x3944bb29 ;  /* 0x3944bb29000d7802 */ /* 0x000fe40000000f00 */
[----:B------:R0:W-:Y:S01]  /*13240*/  STL.64 [R1+0x6f0], R22 ;  /* 0x0006f01601007387 */ /* 0x0001e20000100a00 */
[----:B-1----:R-:W-:-:S03]  /*13250*/  HFMA2 R18, -RZ, RZ, -0.47021484375, -4.7028064727783203125e-05 ;  /* 0xb7868315ff127431 */ /* 0x002fc600000001ff */
[----:B------:R1:W-:Y:S01]  /*13260*/  STL.64 [R1+0x6f8], R10 ;  /* 0x0006f80a01007387 */ /* 0x0003e20000100a00 */
[----:B------:R-:W-:Y:S02]  /*13270*/  IMAD.MOV.U32 R19, RZ, RZ, 0x2860a0bf ;  /* 0x2860a0bfff137424 */ /* 0x000fe400078e00ff */
[----:B--2---:R-:W-:Y:S01]  /*13280*/  HFMA2 R25, -RZ, RZ, -0.38671875, 1.546875 ;  /* 0xb6303e30ff197431 */ /* 0x004fe200000001ff */
[----:B------:R2:W-:Y:S01]  /*13290*/  STL.64 [R1+0x700], R20 ;  /* 0x0007001401007387 */ /* 0x0005e20000100a00 */
[----:B------:R-:W-:Y:S01]  /*132a0*/  MOV R24, 0x368d5ef3 ;  /* 0x368d5ef300187802 */ /* 0x000fe20000000f00 */
[----:B0-----:R-:W-:Y:S01]  /*132b0*/  IMAD.MOV.U32 R22, RZ, RZ, 0x3e44f8f2 ;  /* 0x3e44f8f2ff167424 */ /* 0x001fe200078e00ff */
[----:B------:R-:W-:Y:S01]  /*132c0*/  MOV R23, 0xbe29f5e1 ;  /* 0xbe29f5e100177802 */ /* 0x000fe20000000f00 */
[----:B------:R0:W-:Y:S01]  /*132d0*/  STL.64 [R1+0x750], R14 ;  /* 0x0007500e01007387 */ /* 0x0001e20000100a00 */
[----:B-1----:R-:W-:Y:S01]  /*132e0*/  HFMA2 R11, -RZ, RZ, 1.12890625, -13600 ;  /* 0x3c84f2a4ff0b7431 */ /* 0x002fe200000001ff */
[----:B------:R-:W-:-:S02]  /*132f0*/  MOV R10, 0xbcafe000 ;  /* 0xbcafe000000a7802 */ /* 0x000fc40000000f00 */
[----:B------:R1:W-:Y:S01]  /*13300*/  STL.64 [R1+0x710], R12 ;  /* 0x0007100c01007387 */ /* 0x0003e20000100a00 */
[----:B--2---:R-:W-:Y:S01]  /*13310*/  IMAD.MOV.U32 R20, RZ, RZ, -0x443c0f77 ;  /* 0xbbc3f089ff147424 */ /* 0x004fe200078e00ff */
[----:B------:R-:W-:Y:S02]  /*13320*/  MOV R21, 0xaef836cd ;  /* 0xaef836cd00157802 */ /* 0x000fe40000000f00 */
[----:B------:R2:W-:Y:S01]  /*13330*/  STL.64 [R1+0x670], R26 ;  /* 0x0006701a01007387 */ /* 0x0005e20000100a00 */
[----:B0-----:R-:W-:Y:S02]  /*13340*/  HFMA2 R14, -RZ, RZ, 0.355224609375, -8.9824199676513671875e-05 ;  /* 0x35af85e3ff0e7431 */ /* 0x001fe400000001ff */
[----:B------:R-:W-:Y:S01]  /*13350*/  IMAD.MOV.U32 R15, RZ, RZ, -0x417c17f8 ;  /* 0xbe83e808ff0f7424 */ /* 0x000fe200078e00ff */
[----:B------:R0:W-:Y:S01]  /*13360*/  STL.64 [R1+0x728], R22 ;  /* 0x0007281601007387 */ /* 0x0001e20000100a00 */
[----:B-1----:R-:W-:-:S03]  /*13370*/  HFMA2 R12, -RZ, RZ, 0.8466796875, -22.078125 ;  /* 0x3ac6cd85ff0c7431 */ /* 0x002fc600000001ff */
[----:B------:R1:W-:Y:S01]  /*13380*/  STL.64 [R1+0x760], R18 ;  /* 0x0007601201007387 */ /* 0x0003e20000100a00 */
[----:B------:R-:W-:Y:S02]  /*13390*/  IMAD.MOV.U32 R13, RZ, RZ, -0x4576a78a ;  /* 0xba895876ff0d7424 */ /* 0x000fe400078e00ff */
[----:B--2---:R-:W-:Y:S01]  /*133a0*/  HFMA2 R26, -RZ, RZ, 0.5068359375, -4.30859375 ;  /* 0x380ec44fff1a7431 */ /* 0x004fe200000001ff */
[----:B------:R2:W-:Y:S01]  /*133b0*/  STL.64 [R1+0x690], R24 ;  /* 0x0006901801007387 */ /* 0x0005e20000100a00 */
[----:B------:R-:W-:Y:S02]  /*133c0*/  IMAD.MOV.U32 R27, RZ, RZ, -0x41f2d92f ;  /* 0xbe0d26d1ff1b7424 */ /* 0x000fe400078e00ff */
[----:B0-----:R-:W-:Y:S01]  /*133d0*/  HFMA2 R23, -RZ, RZ, 1.9580078125, 308.25 ;  /* 0x3fd55cd1ff177431 */ /* 0x001fe200000001ff */
[----:B------:R0:W-:Y:S01]  /*133e0*/  STL.64 [R1+0x738], R10 ;  /* 0x0007380a01007387 */ /* 0x0001e20000100a00 */
[----:B------:R-:W-:Y:S01]  /*133f0*/  MOV R22, 0x365283b7 ;  /* 0x365283b700167802 */ /* 0x000fe20000000f00 */
[----:B-1----:R-:W-:-:S02]  /*13400*/  HFMA2 R19, -RZ, RZ, -1.4169921875, 13232 ;  /* 0xbdab7276ff137431 */ /* 0x002fc400000001ff */
[----:B------:R1:W-:Y:S01]  /*13410*/  STL.64 [R1+0x740], R20 ;  /* 0x0007401401007387 */ /* 0x0003e20000100a00 */
[----:B------:R-:W-:Y:S01]  /*13420*/  MOV R18, 0x3e580a4b ;  /* 0x3e580a4b00127802 */ /* 0x000fe20000000f00 */
[----:B--2---:R-:W-:Y:S01]  /*13430*/  IMAD.MOV.U32 R24, RZ, RZ, 0x3a8dcf9e ;  /* 0x3a8dcf9eff187424 */ /* 0x004fe200078e00ff */
[----:B------:R-:W-:Y:S01]  /*13440*/  MOV R25, 0xb9c3f089 ;  /* 0xb9c3f08900197802 */ /* 0x000fe20000000f00 */
[----:B------:R2:W-:Y:S01]  /*13450*/  STL.64 [R1+0x790], R14 ;  /* 0x0007900e01007387 */ /* 0x0005e20000100a00 */
[----:B0-----:R-:W-:Y:S01]  /*13460*/  IMAD.MOV.U32 R10, RZ, RZ, 0x3deeafd0 ;  /* 0x3deeafd0ff0a7424 */ /* 0x001fe200078e00ff */
[----:B------:R-:W-:Y:S02]  /*13470*/  MOV R11, 0xc0550bb4 ;  /* 0xc0550bb4000b7802 */ /* 0x000fe40000000f00 */
[----:B------:R0:W-:Y:S01]  /*13480*/  STL.64 [R1+0x748], R12 ;  /* 0x0007480c01007387 */ /* 0x0001e20000100a00 */
[----:B-1----:R-:W-:Y:S02]  /*13490*/  HFMA2 R20, -RZ, RZ, 2.279296875, 6.03199005126953125e-05 ;  /* 0x408f03f4ff147431 */ /* 0x002fe400000001ff */
[----:B------:R-:W-:Y:S01]  /*134a0*/  IMAD.MOV.U32 R21, RZ, RZ, -0x3fd357bf ;  /* 0xc02ca841ff157424 */ /* 0x000fe200078e00ff */
[----:B------:R1:W-:Y:S01]  /*134b0*/  STL.64 [R1+0x6b8], R26 ;  /* 0x0006b81a01007387 */ /* 0x0003e20000100a00 */
[----:B--2---:R-:W-:Y:S01]  /*134c0*/  HFMA2 R15, -RZ, RZ, 0.468505859375, 37952 ;  /* 0x377f78a2ff0f7431 */ /* 0x004fe200000001ff */
[----:B------:R-:W-:-:S02]  /*134d0*/  MOV R14, 0xb84a1be1 ;  /* 0xb84a1be1000e7802 */ /* 0x000fc40000000f00 */
[----:B------:R2:W-:Y:S01]  /*134e0*/  STL.64 [R1+0x6e0], R24 ;  /* 0x0006e01801007387 */ /* 0x0005e20000100a00 */
[----:B0-----:R-:W-:Y:S01]  /*134f0*/  IMAD.MOV.U32 R12, RZ, RZ, -0x4040cb49 ;  /* 0xbfbf34b7ff0c7424 */ /* 0x001fe200078e00ff */
[----:B------:R-:W-:Y:S02]  /*13500*/  MOV R13, 0x3f30567c ;  /* 0x3f30567c000d7802 */ /* 0x000fe40000000f00 */
[----:B------:R0:W-:Y:S01]  /*13510*/  STL.64 [R1+0x768], R22 ;  /* 0x0007681601007387 */ /* 0x0001e20000100a00 */
[----:B-1----:R-:W-:Y:S01]  /*13520*/  HFMA2 R27, -RZ, RZ, -1.923828125, 0.025543212890625 ;  /* 0xbfb2268aff1b7431 */ /* 0x002fe200000001ff */
[----:B------:R-:W-:Y:S02]  /*13530*/  MOV R26, 0x3f39715e ;  /* 0x3f39715e001a7802 */ /* 0x000fe40000000f00 */
[----:B------:R1:W-:Y:S01]  /*13540*/  STL.64 [R1+0x770], R10 ;  /* 0x0007700a01007387 */ /* 0x0003e20000100a00 */
[----:B--2---:R-:W-:-:S03]  /*13550*/  HFMA2 R24, -RZ, RZ, 1.3876953125, 0.000747203826904296875 ;  /* 0x3d8d121fff187431 */ /* 0x004fc600000001ff */
[----:B------:R2:W-:Y:S01]  /*13560*/  STL.64 [R1+0x798], R18 ;  /* 0x0007981201007387 */ /* 0x0005e20000100a00 */
[----:B------:R-:W-:Y:S02]  /*13570*/  IMAD.MOV.U32 R25, RZ, RZ, 0x326ef93b ;  /* 0x326ef93bff197424 */ /* 0x000fe400078e00ff */
[----:B0-----:R-:W-:Y:S01]  /*13580*/  IMAD.MOV.U32 R22, RZ, RZ, -0x4dfa223c ;  /* 0xb205ddc4ff167424 */ /* 0x001fe200078e00ff */
[----:B------:R-:W-:Y:S01]  /*13590*/  MOV R23, 0x3cc6cd86 ;  /* 0x3cc6cd8600177802 */ /* 0x000fe20000000f00 */
[----:B------:R0:W-:Y:S01]  /*135a0*/  STL.64 [R1+0x778], R20 ;  /* 0x0007781401007387 */ /* 0x0001e20000100a00 */
[----:B-1----:R-:W-:Y:S01]  /*135b0*/  HFMA2 R11, -RZ, RZ, -0.84912109375, -587 ;  /* 0xbacbe096ff0b7431 */ /* 0x002fe200000001ff */
[----:B------:R-:W-:Y:S02]  /*135c0*/  MOV R10, 0x2e596624 ;  /* 0x2e596624000a7802 */ /* 0x000fe40000000f00 */
[----:B------:R1:W-:Y:S01]  /*135d0*/  STL.64 [R1+0x788], R12 ;  /* 0x0007880c01007387 */ /* 0x0003e20000100a00 */
[----:B--2---:R-:W-:-:S02]  /*135e0*/  HFMA2 R18, -RZ, RZ, -2.5859375, -0.0101165771484375 ;  /* 0xc12ca12eff127431 */ /* 0x004fc400000001ff */
[----:B------:R-:W-:Y:S01]  /*135f0*/  IMAD.MOV.U32 R19, RZ, RZ, -0x4543e1d3 ;  /* 0xbabc1e2dff137424 */ /* 0x000fe200078e00ff */
[----:B------:R2:W-:Y:S01]  /*13600*/  STL.64 [R1+0x7c8], R14 ;  /* 0x0007c80e01007387 */ /* 0x0005e20000100a00 */
[----:B0-----:R-:W-:Y:S01]  /*13610*/  IMAD.MOV.U32 R20, RZ, RZ, 0x3a8a6d7f ;  /* 0x3a8a6d7fff147424 */ /* 0x001fe200078e00ff */
[----:B------:R-:W-:Y:S02]  /*13620*/  MOV R21, 0xb9b8f43c ;  /* 0xb9b8f43c00157802 */ /* 0x000fe40000000f00 */
[----:B------:R0:W-:Y:S01]  /*13630*/  STL.64 [R1+0x7a0], R22 ;  /* 0x0007a01601007387 */ /* 0x0001e20000100a00 */
[----:B-1----:R-:W-:Y:S02]  /*13640*/  HFMA2 R12, -RZ, RZ, 0.045440673828125, 4296 ;  /* 0x29d16c32ff0c7431 */ /* 0x002fe400000001ff */
[----:B------:R-:W-:Y:S01]  /*13650*/  IMAD.MOV.U32 R13, RZ, RZ, 0x389de2c9 ;  /* 0x389de2c9ff0d7424 */ /* 0x000fe200078e00ff */
[----:B------:R1:W-:Y:S01]  /*13660*/  STL.64 [R1+0x708], R26 ;  /* 0x0007081a01007387 */ /* 0x0003e20000100a00 */
[----:B--2---:R-:W-:-:S02]  /*13670*/  HFMA2 R14, -RZ, RZ, 1.4541015625, -0.0060577392578125 ;  /* 0x3dd19e34ff0e7431 */ /* 0x004fc400000001ff */
[----:B------:R-:W-:Y:S01]  /*13680*/  IMAD.MOV.U32 R15, RZ, RZ, 0x3067cdc6 ;  /* 0x3067cdc6ff0f7424 */ /* 0x000fe200078e00ff */
[----:B------:R2:W-:Y:S01]  /*13690*/  STL.64 [R1+0x730], R24 ;  /* 0x0007301801007387 */ /* 0x0005e20000100a00 */
[----:B0-----:R-:W-:-:S03]  /*136a0*/  HFMA2 R23, -RZ, RZ, -2.576171875, 24.15625 ;  /* 0xc1274e0aff177431 */ /* 0x001fc600000001ff */
[----:B------:R0:W-:Y:S01]  /*136b0*/  STL.64 [R1+0x7b0], R10 ;  /* 0x0007b00a01007387 */ /* 0x0001e20000100a00 */
[----:B------:R-:W-:Y:S01]  /*136c0*/  MOV R22, 0x4113bbe2 ;  /* 0x4113bbe200167802 */ /* 0x000fe20000000f00 */
[----:B-1----:R-:W-:Y:S02]  /*136d0*/  IMAD.MOV.U32 R26, RZ, RZ, -0x475ce5ee ;  /* 0xb8a31a12ff1a7424 */ /* 0x002fe400078e00ff */
[----:B------:R1:W-:Y:S01]  /*136e0*/  STL.64 [R1+0x7b8], R20 ;  /* 0x0007b81401007387 */ /* 0x0003e20000100a00 */
[----:B------:R-:W-:Y:S01]  /*136f0*/  MOV R27, 0x3852efff ;  /* 0x3852efff001b7802 */ /* 0x000fe20000000f00 */
[----:B--2---:R-:W-:Y:S02]  /*13700*/  HFMA2 R25, -RZ, RZ, 1.94140625, -55168 ;  /* 0x3fc4fabcff197431 */ /* 0x004fe400000001ff */
[----:B------:R2:W-:Y:S01]  /*13710*/  STL.64 [R1+0x7d8], R18 ;  /* 0x0007d81201007387 */ /* 0x0005e20000100a00 */
[----:B------:R-:W-:Y:S01]  /*13720*/  MOV R24, 0xb9885993 ;  /* 0xb988599300187802 */ /* 0x000fe20000000f00 */
[----:B0-----:R-:W-:Y:S01]  /*13730*/  IMAD.MOV.U32 R10, RZ, RZ, 0x40b05672 ;  /* 0x40b05672ff0a7424 */ /* 0x001fe200078e00ff */
[----:B------:R-:W-:Y:S01]  /*13740*/  MOV R11, 0x3749bc93 ;  /* 0x3749bc93000b7802 */ /* 0x000fe20000000f00 */
[----:B------:R0:W-:Y:S01]  /*13750*/  STL.64 [R1+0x7c0], R12 ;  /* 0x0007c00c01007387 */ /* 0x0001e20000100a00 */
[----:B-1----:R-:W-:-:S02]  /*13760*/  HFMA2 R20, -RZ, RZ, -2.0703125, -772.5 ;  /* 0xc024e209ff147431 */ /* 0x002fc400000001ff */
[----:B------:R-:W-:Y:S01]  /*13770*/  IMAD.MOV.U32 R21, RZ, RZ, 0x40148713 ;  /* 0x40148713ff157424 */ /* 0x000fe200078e00ff */
[----:B------:R1:W-:Y:S01]  /*13780*/  STL.64 [R1+0x808], R14 ;  /* 0x0008080e01007387 */ /* 0x0003e20000100a00 */
[----:B--2---:R-:W-:Y:S01]  /*13790*/  HFMA2 R19, -RZ, RZ, 1.16015625, 771.5 ;  /* 0x3ca46207ff137431 */ /* 0x004fe200000001ff */
[----:B------:R-:W-:Y:S02]  /*137a0*/  MOV R18, 0xbce55ca9 ;  /* 0xbce55ca900127802 */ /* 0x000fe40000000f00 */
[----:B------:R2:W-:Y:S01]  /*137b0*/  STL.64 [R1+0x758], R26 ;  /* 0x0007581a01007387 */ /* 0x0005e20000100a00 */
[----:B0-----:R-:W-:Y:S01]  /*137c0*/  IMAD.MOV.U32 R12, RZ, RZ, 0x3eadf3d5 ;  /* 0x3eadf3d5ff0c7424 */ /* 0x001fe200078e00ff */
[----:B------:R-:W-:Y:S02]  /*137d0*/  MOV R13, 0xbe88cf1e ;  /* 0xbe88cf1e000d7802 */ /* 0x000fe40000000f00 */
[----:B------:R0:W-:Y:S01]  /*137e0*/  STL.64 [R1+0x7e0], R22 ;  /* 0x0007e01601007387 */ /* 0x0001e20000100a00 */
[----:B-1----:R-:W-:Y:S01]  /*137f0*/  HFMA2 R15, -RZ, RZ, 3.0078125, 0.99951171875 ;  /* 0x42043bffff0f7431 */ /* 0x002fe200000001ff */
[----:B------:R-:W-:-:S02]  /*13800*/  MOV R14, 0xc251316e ;  /* 0xc251316e000e7802 */ /* 0x000fc40000000f00 */
[----:B------:R1:W-:Y:S01]  /*13810*/  STL.64 [R1+0x7e8], R10 ;  /* 0x0007e80a01007387 */ /* 0x0003e20000100a00 */
[----:B--2---:R-:W-:Y:S02]  /*13820*/  HFMA2 R26, -RZ, RZ, -1.1416015625, -6136 ;  /* 0xbc91edfeff1a7431 */ /* 0x004fe400000001ff */
[----:B------:R-:W-:Y:S01]  /*13830*/  IMAD.MOV.U32 R27, RZ, RZ, 0x3bd19e34 ;  /* 0x3bd19e34ff1b7424 */ /* 0x000fe200078e00ff */
[----:B------:R2:W-:Y:S01]  /*13840*/  STL.64 [R1+0x780], R24 ;  /* 0x0007801801007387 */ /* 0x0005e20000100a00 */
[----:B0-----:R-:W-:Y:S01]  /*13850*/  IMAD.MOV.U32 R22, RZ, RZ, -0x4418ceb5 ;  /* 0xbbe7314bff167424 */ /* 0x001fe200078e00ff */
[----:B------:R-:W-:Y:S02]  /*13860*/  MOV R23, 0x2c0887f7 ;  /* 0x2c0887f700177802 */ /* 0x000fe40000000f00 */
[----:B------:R0:W-:Y:S01]  /*13870*/  STL.64 [R1+0x7f0], R20 ;  /* 0x0007f01401007387 */ /* 0x0001e20000100a00 */
[----:B-1----:R-:W-:Y:S01]  /*13880*/  HFMA2 R11, -RZ, RZ, -0.09967041015625, -0.000908374786376953125 ;  /* 0xae619371ff0b7431 */ /* 0x002fe200000001ff */
[----:B------:R-:W-:-:S02]  /*13890*/  MOV R10, 0x39bf9a7a ;  /* 0x39bf9a7a000a7802 */ /* 0x000fc40000000f00 */
[----:B------:R1:W-:Y:S01]  /*138a0*/  STL.64 [R1+0x810], R18 ;  /* 0x0008101201007387 */ /* 0x0003e20000100a00 */
[----:B--2---:R-:W-:Y:S01]  /*138b0*/  IMAD.MOV.U32 R24, RZ, RZ, -0x3f2c328c ;  /* 0xc0d3cd74ff187424 */ /* 0x004fe200078e00ff */
[----:B------:R-:W-:Y:S02]  /*138c0*/  MOV R25, 0x41565e26 ;  /* 0x41565e2600197802 */ /* 0x000fe40000000f00 */
[----:B------:R2:W-:Y:S01]  /*138d0*/  STL.64 [R1+0x800], R12 ;  /* 0x0008000c01007387 */ /* 0x0005e20000100a00 */
[----:B0-----:R-:W-:Y:S01]  /*138e0*/  IMAD.MOV.U32 R20, RZ, RZ, -0x475fe738 ;  /* 0xb8a018c8ff147424 */ /* 0x001fe200078e00ff */
[----:B------:R-:W-:Y:S02]  /*138f0*/  MOV R21, 0xc188e6d2 ;  /* 0xc188e6d200157802 */ /* 0x000fe40000000f00 */
[----:B------:R0:W-:Y:S01]  /*13900*/  STL.64 [R1+0x818], R22 ;  /* 0x0008181601007387 */ /* 0x0001e20000100a00 */
[----:B-1----:R-:W-:Y:S02]  /*13910*/  HFMA2 R18, -RZ, RZ, 2.826171875, 0.0019626617431640625 ;  /* 0x41a71805ff127431 */ /* 0x002fe400000001ff */
[----:B------:R-:W-:Y:S01]  /*13920*/  IMAD.MOV.U32 R19, RZ, RZ, -0x3edf44cc ;  /* 0xc120bb34ff137424 */ /* 0x000fe200078e00ff */
[----:B------:R1:W-:Y:S01]  /*13930*/  STL.64 [R1+0x840], R14 ;  /* 0x0008400e01007387 */ /* 0x0003e20000100a00 */
[----:B--2---:R-:W-:-:S02]  /*13940*/  HFMA2 R12, -RZ, RZ, -1.8896484375, 26704 ;  /* 0xbf8f7685ff0c7431 */ /* 0x004fc400000001ff */
[----:B------:R-:W-:Y:S01]  /*13950*/  IMAD.MOV.U32 R13, RZ, RZ, 0x42148722 ;  /* 0x42148722ff0d7424 */ /* 0x000fe200078e00ff */
[----:B------:R2:W-:Y:S01]  /*13960*/  STL.64 [R1+0x7a8], R26 ;  /* 0x0007a81a01007387 */ /* 0x0005e20000100a00 */
[----:B0-----:R-:W-:-:S03]  /*13970*/  HFMA2 R23, -RZ, RZ, 2.25390625, 28240 ;  /* 0x408276e5ff177431 */ /* 0x001fc600000001ff */
[----:B------:R0:W-:Y:S01]  /*13980*/  STL.64 [R1+0x7d0], R24 ;  /* 0x0007d01801007387 */ /* 0x0001e20000100a00 */
[----:B------:R-:W-:Y:S01]  /*13990*/  MOV R22, 0xb74d552d ;  /* 0xb74d552d00167802 */ /* 0x000fe20000000f00 */
[----:B-1----:R-:W-:Y:S02]  /*139a0*/  HFMA2 R14, -RZ, RZ, -1.185546875, -0.0413818359375 ;  /* 0xbcbea94cff0e7431 */ /* 0x002fe400000001ff */
[----:B------:R1:W-:Y:S01]  /*139b0*/  STL.64 [R1+0x828], R10 ;  /* 0x0008280a01007387 */ /* 0x0003e20000100a00 */
[----:B------:R-:W-:Y:S02]  /*139c0*/  IMAD.MOV.U32 R15, RZ, RZ, 0x3c03ba34 ;  /* 0x3c03ba34ff0f7424 */ /* 0x000fe400078e00ff */
[----:B--2---:R-:W-:Y:S01]  /*139d0*/  HFMA2 R27, -RZ, RZ, -0.2454833984375, 0.384765625 ;  /* 0xb3db3628ff1b7431 */ /* 0x004fe200000001ff */
[----:B------:R2:W-:Y:S01]  /*139e0*/  STL.64 [R1+0x830], R20 ;  /* 0x0008301401007387 */ /* 0x0005e20000100a00 */
[----:B------:R-:W-:Y:S01]  /*139f0*/  MOV R26, 0xbf8095d8 ;  /* 0xbf8095d8001a7802 */ /* 0x000fe20000000f00 */
[----:B0-----:R-:W-:-:S02]  /*13a00*/  HFMA2 R24, -RZ, RZ, 0.85595703125, 0.00191211700439453125 ;  /* 0x3ad917d5ff187431 */ /* 0x001fc400000001ff */
[----:B------:R0:W-:Y:S01]  /*13a10*/  STL.64 [R1+0x850], R18 ;  /* 0x0008501201007387 */ /* 0x0001e20000100a00 */
[----:B------:R-:W-:Y:S02]  /*13a20*/  IMAD.MOV.U32 R25, RZ, RZ, -0x456ebbf7 ;  /* 0xba914409ff197424 */ /* 0x000fe400078e00ff */
[----:B-1----:R-:W-:Y:S01]  /*13a30*/  IMAD.MOV.U32 R10, RZ, RZ, -0x3fa1af6f ;  /* 0xc05e5091ff0a7424 */ /* 0x002fe200078e00ff */
[----:B------:R-:W-:Y:S01]  /*13a40*/  MOV R11, 0x3fb76a6c ;  /* 0x3fb76a6c000b7802 */ /* 0x000fe20000000f00 */
[----:B------:R1:W-:Y:S01]  /*13a50*/  STL.64 [R1+0x838], R12 ;  /* 0x0008380c01007387 */ /* 0x0003e20000100a00 */
[----:B--2---:R-:W-:Y:S02]  /*13a60*/  HFMA2 R20, -RZ, RZ, 0.2374267578125, 1.6318359375 ;  /* 0x33993e87ff147431 */ /* 0x004fe400000001ff */
[----:B------:R-:W-:Y:S01]  /*13a70*/  IMAD.MOV.U32 R21, RZ, RZ, -0x411aa357 ;  /* 0xbee55ca9ff157424 */ /* 0x000fe200078e00ff */
[----:B------:R2:W-:Y:S01]  /*13a80*/  STL.64 [R1+0x858], R22 ;  /* 0x0008581601007387 */ /* 0x0005e20000100a00 */
[----:B0-----:R-:W-:Y:S01]  /*13a90*/  HFMA2 R19, -RZ, RZ, -0.8671875, 0.02020263671875 ;  /* 0xbaf0252cff137431 */ /* 0x001fe200000001ff */
[----:B------:R-:W-:-:S02]  /*13aa0*/  MOV R18, 0xb0a1e056 ;  /* 0xb0a1e05600127802 */ /* 0x000fc40000000f00 */
[----:B------:R0:W-:Y:S01]  /*13ab0*/  STL.64 [R1+0x860], R10 ;  /* 0x0008600a01007387 */ /* 0x0001e20000100a00 */
[----:B-1----:R-:W-:Y:S01]  /*13ac0*/  IMAD.MOV.U32 R12, RZ, RZ, -0x5060d352 ;  /* 0xaf9f2caeff0c7424 */ /* 0x002fe200078e00ff */
[----:B------:R-:W-:Y:S02]  /*13ad0*/  MOV R13, 0x3d07aee5 ;  /* 0x3d07aee5000d7802 */ /* 0x000fe40000000f00 */
[----:B------:R1:W-:Y:S01]  /*13ae0*/  STL.64 [R1+0x880], R14 ;  /* 0x0008800e01007387 */ /* 0x0003e20000100a00 */
[----:B--2---:R-:W-:Y:S01]  /*13af0*/  IMAD.MOV.U32 R22, RZ, RZ, 0x3a9eb4a8 ;  /* 0x3a9eb4a8ff167424 */ /* 0x004fe200078e00ff */
[----:B------:R-:W-:Y:S02]  /*13b00*/  MOV R23, 0xb9cefd15 ;  /* 0xb9cefd1500177802 */ /* 0x000fe40000000f00 */
[----:B------:R2:W-:Y:S01]  /*13b10*/  STL.64 [R1+0x7f8], R26 ;  /* 0x0007f81a01007387 */ /* 0x0005e20000100a00 */
[----:B0-----:R-:W-:-:S03]  /*13b20*/  HFMA2 R11, -RZ, RZ, 1.09375, 130.875 ;  /* 0x3c605817ff0b7431 */ /* 0x001fc600000001ff */
[----:B------:R0:W-:Y:S01]  /*13b30*/  STL.64 [R1+0x820], R24 ;  /* 0x0008201801007387 */ /* 0x0001e20000100a00 */
[----:B------:R-:W-:Y:S01]  /*13b40*/  MOV R10, 0x430437bf ;  /* 0x430437bf000a7802 */ /* 0x000fe20000000f00 */
[----:B-1----:R-:W-:Y:S02]  /*13b50*/  HFMA2 R15, -RZ, RZ, -3.046875, -118.1875 ;  /* 0xc218d763ff0f7431 */ /* 0x002fe400000001ff */
[----:B------:R1:W-:Y:S01]  /*13b60*/  STL.64 [R1+0x868], R20 ;  /* 0x0008681401007387 */ /* 0x0003e20000100a00 */
[----:B------:R-:W-:Y:S01]  /*13b70*/  MOV R14, 0x4223149e ;  /* 0x4223149e000e7802 */ /* 0x000fe20000000f00 */
[----:B--2---:R-:W-:Y:S01]  /*13b80*/  IMAD.MOV.U32 R26, RZ, RZ, 0x3b2278e6 ;  /* 0x3b2278e6ff1a7424 */ /* 0x004fe200078e00ff */
[----:B------:R-:W-:Y:S01]  /*13b90*/  MOV R27, 0xc1a4e31c ;  /* 0xc1a4e31c001b7802 */ /* 0x000fe20000000f00 */
[----:B------:R2:W-:Y:S01]  /*13ba0*/  STL.64 [R1+0x878], R12 ;  /* 0x0008780c01007387 */ /* 0x0005e20000100a00 */
[----:B0-----:R-:W-:Y:S01]  /*13bb0*/  HFMA2 R25, -RZ, RZ, -1.501953125, 0.0002357959747314453125 ;  /* 0xbe020bbaff197431 */ /* 0x001fe200000001ff */
[----:B------:R-:W-:-:S02]  /*13bc0*/  MOV R24, 0x3eaea827 ;  /* 0x3eaea82700187802 */ /* 0x000fc40000000f00 */
[----:B------:R0:W-:Y:S01]  /*13bd0*/  STL.64 [R1+0x888], R18 ;  /* 0x0008881201007387 */ /* 0x0001e20000100a00 */
[----:B-1----:R-:W-:Y:S01]  /*13be0*/  IMAD.MOV.U32 R20, RZ, RZ, -0x3d08ab89 ;  /* 0xc2f75477ff147424 */ /* 0x002fe200078e00ff */
[----:B------:R-:W-:Y:S02]  /*13bf0*/  MOV R21, 0x431234f7 ;  /* 0x431234f700157802 */ /* 0x000fe40000000f00 */
[----:B------:R1:W-:Y:S01]  /*13c00*/  STL.64 [R1+0x890], R22 ;  /* 0x0008901601007387 */ /* 0x0003e20000100a00 */
[----:B--2---:R-:W-:Y:S02]  /*13c10*/  HFMA2 R12, -RZ, RZ, -3.3125, -0.8974609375 ;  /* 0xc2a0bb2eff0c7431 */ /* 0x004fe400000001ff */
[----:B------:R-:W-:Y:S01]  /*13c20*/  IMAD.MOV.U32 R13, RZ, RZ, -0x4713dd22 ;  /* 0xb8ec22deff0d7424 */ /* 0x000fe200078e00ff */
[----:B------:R2:W-:Y:S01]  /*13c30*/  STL.64 [R1+0x848], R26 ;  /* 0x0008481a01007387 */ /* 0x0005e20000100a00 */
[----:B0-----:R-:W-:Y:S02]  /*13c40*/  HFMA2 R18, -RZ, RZ, -2.390625, -0.15869140625 ;  /* 0xc0c8b114ff127431 */ /* 0x001fe400000001ff */
[----:B------:R-:W-:Y:S01]  /*13c50*/  IMAD.MOV.U32 R19, RZ, RZ, 0x40a3bda5 ;  /* 0x40a3bda5ff137424 */ /* 0x000fe200078e00ff */
[----:B------:R0:W-:Y:S01]  /*13c60*/  STL.64 [R1+0x8a0], R10 ;  /* 0x0008a00a01007387 */ /* 0x0001e20000100a00 */
[----:B-1----:R-:W-:-:S03]  /*13c70*/  HFMA2 R23, -RZ, RZ, -0.177001953125, 0.003421783447265625 ;  /* 0xb1aa1b02ff177431 */ /* 0x002fc600000001ff */
[----:B------:R1:W-:Y:S01]  /*13c80*/  STL.64 [R1+0x8a8], R20 ;  /* 0x0008a81401007387 */ /* 0x0003e20000100a00 */
[----:B------:R-:W-:-:S03]  /*13c90*/  MOV R22, 0xc0020bba ;  /* 0xc0020bba00167802 */ /* 0x000fc60000000f00 */
[----:B------:R3:W-:Y:S01]  /*13ca0*/  STL.64 [R1+0x8b8], R14 ;  /* 0x0008b80e01007387 */ /* 0x0007e20000100a00 */
[----:B--2---:R-:W-:Y:S02]  /*13cb0*/  HFMA2 R26, -RZ, RZ, 3.287109375, -7.8515625 ;  /* 0x4293c7daff1a7431 */ /* 0x004fe400000001ff */
[----:B------:R-:W-:Y:S02]  /*13cc0*/  IMAD.MOV.U32 R27, RZ, RZ, -0x3ce332d7 ;  /* 0xc31ccd29ff1b7424 */ /* 0x000fe400078e00ff */
[----:B0-----:R-:W-:Y:S01]  /*13cd0*/  IMAD.MOV.U32 R10, RZ, RZ, 0x3f18a4c1 ;  /* 0x3f18a4c1ff0a7424 */ /* 0x001fe200078e00ff */
[----:B------:R-:W-:Y:S01]  /*13ce0*/  MOV R11, 0xbee2690b ;  /* 0xbee2690b000b7802 */ /* 0x000fe20000000f00 */
[----:B------:R0:W-:Y:S01]  /*13cf0*/  STL.64 [R1+0x870], R24 ;  /* 0x0008701801007387 */ /* 0x0001e20000100a00 */
[----:B-1----:R-:W-:Y:S02]  /*13d00*/  HFMA2 R20, -RZ, RZ, 1.53515625, -0.037109375 ;  /* 0x3e24a8c0ff147431 */ /* 0x002fe400000001ff */
[----:B------:R-:W-:Y:S01]  /*13d10*/  IMAD.MOV.U32 R21, RZ, RZ, -0x4d2b89d4 ;  /* 0xb2d4762cff157424 */ /* 0x000fe200078e00ff */
[----:B------:R1:W-:Y:S01]  /*13d20*/  STL.64 [R1+0x8b0], R12 ;  /* 0x0008b00c01007387 */ /* 0x0003e20000100a00 */
[----:B---3--:R-:W-:-:S02]  /*13d30*/  HFMA2 R14, -RZ, RZ, 0.88037109375, 3.943359375 ;  /* 0x3b0b43e3ff0e7431 */ /* 0x008fc400000001ff */
[----:B------:R-:W-:Y:S01]  /*13d40*/  IMAD.MOV.U32 R15, RZ, RZ, 0x43542b1a ;  /* 0x43542b1aff0f7424 */ /* 0x000fe200078e00ff */
[----:B------:R2:W-:Y:S01]  /*13d50*/  STL.64 [R1+0x8c8], R18 ;  /* 0x0008c81201007387 */ /* 0x0005e20000100a00 */
[----:B0-----:R-:W-:Y:S01]  /*13d60*/  IMAD.MOV.U32 R24, RZ, RZ, 0x41898fd1 ;  /* 0x41898fd1ff187424 */ /* 0x001fe200078e00ff */
[----:B------:R-:W-:Y:S02]  /*13d70*/  MOV R25, 0x357b0a41 ;  /* 0x357b0a4100197802 */ /* 0x000fe40000000f00 */
[----:B------:R0:W-:Y:S01]  /*13d80*/  STL.64 [R1+0x8d0], R22 ;  /* 0x0008d01601007387 */ /* 0x0001e20000100a00 */
[----:B-1----:R-:W-:Y:S01]  /*13d90*/  IMAD.MOV.U32 R12, RZ, RZ, -0x43e4c231 ;  /* 0xbc1b3dcfff0c7424 */ /* 0x002fe200078e00ff */
[----:B------:R-:W-:Y:S02]  /*13da0*/  MOV R13, 0x36d76ab6 ;  /* 0x36d76ab6000d7802 */ /* 0x000fe40000000f00 */
[----:B------:R1:W-:Y:S01]  /*13db0*/  STL.64 [R1+0x8d8], R10 ;  /* 0x0008d80a01007387 */ /* 0x0003e20000100a00 */
[----:B--2---:R-:W-:-:S02]  /*13dc0*/  MOV R18, 0x4151b9cf ;  /* 0x4151b9cf00127802 */ /* 0x004fc40000000f00 */
[----:B------:R-:W-:Y:S01]  /*13dd0*/  MOV R19, 0xc3f87dce ;  /* 0xc3f87dce00137802 */ /* 0x000fe20000000f00 */
[----:B------:R2:W-:Y:S01]  /*13de0*/  STL.64 [R1+0x898], R26 ;  /* 0x0008981a01007387 */ /* 0x0005e20000100a00 */
[----:B0-----:R-:W-:-:S03]  /*13df0*/  HFMA2 R23, -RZ, RZ, -3.970703125, 0.000694751739501953125 ;  /* 0xc3f111b1ff177431 */ /* 0x001fc600000001ff */
[----:B------:R0:W-:Y:S01]  /*13e00*/  STL.64 [R1+0x8c0], R24 ;  /* 0x0008c01801007387 */ /* 0x0001e20000100a00 */
[----:B------:R-:W-:Y:S02]  /*13e10*/  IMAD.MOV.U32 R22, RZ, RZ, 0x4436cdd2 ;  /* 0x4436cdd2ff167424 */ /* 0x000fe400078e00ff */
[----:B-1----:R-:W-:Y:S01]  /*13e20*/  HFMA2 R10, -RZ, RZ, -3.833984375, -13016 ;  /* 0xc3abf25bff0a7431 */ /* 0x002fe200000001ff */
[----:B------:R1:W-:Y:S01]  /*13e30*/  STL.64 [R1+0x8e0], R20 ;  /* 0x0008e01401007387 */ /* 0x0003e20000100a00 */
[----:B------:R-:W-:-:S03]  /*13e40*/  MOV R11, 0x432bf3b2 ;  /* 0x432bf3b2000b7802 */ /* 0x000fc60000000f00 */
[----:B------:R3:W-:Y:S01]  /*13e50*/  STL.64 [R1+0x8f8], R14 ;  /* 0x0008f80e01007387 */ /* 0x0007e20000100a00 */
[----:B--2---:R-:W-:Y:S01]  /*13e60*/  HFMA2 R27, -RZ, RZ, 1.22265625, 0.01502227783203125 ;  /* 0x3ce423b1ff1b7431 */ /* 0x004fe200000001ff */
[----:B------:R-:W-:Y:S02]  /*13e70*/  MOV R26, 0xbd25198e ;  /* 0xbd25198e001a7802 */ /* 0x000fe40000000f00 */
[----:B0-----:R-:W-:Y:S01]  /*13e80*/  MOV R24, 0xbcec1227 ;  /* 0xbcec122700187802 */ /* 0x001fe20000000f00 */
[----:B------:R-:W-:Y:S01]  /*13e90*/  IMAD.MOV.U32 R25, RZ, RZ, 0x43a31567 ;  /* 0x43a31567ff197424 */ /* 0x000fe200078e00ff */
[----:B------:R0:W-:Y:S01]  /*13ea0*/  STL.64 [R1+0x8f0], R12 ;  /* 0x0008f00c01007387 */ /* 0x0001e20000100a00 */
[----:B-1----:R-:W-:Y:S02]  /*13eb0*/  HFMA2 R21, -RZ, RZ, -3.29296875, -7.3611736297607421875e-05 ;  /* 0xc29684d3ff157431 */ /* 0x002fe400000001ff */
[----:B------:R-:W-:Y:S01]  /*13ec0*/  IMAD.MOV.U32 R20, RZ, RZ, 0x3913332d ;  /* 0x3913332dff147424 */ /* 0x000fe200078e00ff */
[----:B------:R1:W-:Y:S01]  /*13ed0*/  STL.64 [R1+0x900], R18 ;  /* 0x0009001201007387 */ /* 0x0003e20000100a00 */
[----:B---3--:R-:W-:Y:S01]  /*13ee0*/  HFMA2 R14, -RZ, RZ, -0.3310546875, 635.5 ;  /* 0xb54c60f7ff0e7431 */ /* 0x008fe200000001ff */
[----:B------:R-:W-:-:S02]  /*13ef0*/  MOV R15, 0x4118a4c2 ;  /* 0x4118a4c2000f7802 */ /* 0x000fc40000000f00 */
[----:B------:R2:W-:Y:S01]  /*13f00*/  STL.64 [R1+0x908], R22 ;  /* 0x0009081601007387 */ /* 0x0005e20000100a00 */
[----:B0-----:R-:W-:Y:S01]  /*13f10*/  MOV R12, 0x42850a16 ;  /* 0x42850a16000c7802 */ /* 0x001fe20000000f00 */
[----:B------:R-:W-:Y:S02]  /*13f20*/  IMAD.MOV.U32 R13, RZ, RZ, -0x3e1c6b7b ;  /* 0xc1e39485ff0d7424 */ /* 0x000fe400078e00ff */
[----:B------:R0:W-:Y:S01]  /*13f30*/  STL.64 [R1+0x910], R24 ;  /* 0x0009101801007387 */ /* 0x0001e20000100a00 */
[----:B-1----:R-:W-:Y:S01]  /*13f40*/  MOV R18, 0xb4fa3f50 ;  /* 0xb4fa3f5000127802 */ /* 0x002fe20000000f00 */
[----:B------:R-:W-:Y:S02]  /*13f50*/  IMAD.MOV.U32 R19, RZ, RZ, -0x40b1a00e ;  /* 0xbf4e5ff2ff137424 */ /* 0x000fe400078e00ff */
[----:B------:R1:W-:Y:S01]  /*13f60*/  STL.64 [R1+0x918], R10 ;  /* 0x0009180a01007387 */ /* 0x0003e20000100a00 */
[----:B--2---:R-:W-:Y:S01]  /*13f70*/  HFMA2 R22, -RZ, RZ, 1.7705078125, -0.4638671875 ;  /* 0x3f15b76cff167431 */ /* 0x004fe200000001ff */
[----:B------:R-:W-:-:S02]  /*13f80*/  MOV R23, 0xbe5574fd ;  /* 0xbe5574fd00177802 */ /* 0x000fc40000000f00 */
[----:B------:R2:W-:Y:S01]  /*13f90*/  STL.64 [R1+0x8e8], R26 ;  /* 0x0008e81a01007387 */ /* 0x0005e20000100a00 */
[----:B0-----:R-:W-:-:S03]  /*13fa0*/  HFMA2 R24, -RZ, RZ, -4.46484375, 1580 ;  /* 0xc477662cff187431 */ /* 0x001fc600000001ff */
[----:B------:R0:W-:Y:S01]  /*13fb0*/  STL.64 [R1+0x920], R20 ;  /* 0x0009201401007387 */ /* 0x0001e20000100a00 */
[----:B------:R-:W-:Y:S01]  /*13fc0*/  MOV R25, 0x450908e3 ;  /* 0x450908e300197802 */ /* 0x000fe20000000f00 */
[----:B-1----:R-:W-:Y:S02]  /*13fd0*/  HFMA2 R11, -RZ, RZ, 1.328125, -1493 ;  /* 0x3d50e5d5ff0b7431 */ /* 0x002fe400000001ff */
[----:B------:R1:W-:Y:S01]  /*13fe0*/  STL.64 [R1+0x928], R12 ;  /* 0x0009280c01007387 */ /* 0x0003e20000100a00 */
[----:B------:R-:W-:Y:S02]  /*13ff0*/  IMAD.MOV.U32 R10, RZ, RZ, 0x391ad4b2 ;  /* 0x391ad4b2ff0a7424 */ /* 0x000fe400078e00ff */
[----:B--2---:R-:W-:Y:S01]  /*14000*/  HFMA2 R27, -RZ, RZ, 2.111328125, 1.4609375 ;  /* 0x40393dd8ff1b7431 */ /* 0x004fe200000001ff */
[----:B------:R2:W-:Y:S01]  /*14010*/  STL.64 [R1+0x930], R14 ;  /* 0x0009300e01007387 */ /* 0x0005e20000100a00 */
[----:B------:R-:W-:-:S03]  /*14020*/  IMAD.MOV.U32 R26, RZ, RZ, -0x3f0f7065 ;  /* 0xc0f08f9bff1a7424 */ /* 0x000fc600078e00ff */
[----:B------:R3:W-:Y:S01]  /*14030*/  STL.64 [R1+0x940], R18 ;  /* 0x0009401201007387 */ /* 0x0007e20000100a00 */
[----:B0-----:R-:W-:Y:S01]  /*14040*/  MOV R20, 0xbd07707a ;  /* 0xbd07707a00147802 */ /* 0x001fe20000000f00 */
[----:B------:R-:W-:Y:S02]  /*14050*/  IMAD.MOV.U32 R21, RZ, RZ, 0x3c778cda ;  /* 0x3c778cdaff157424 */ /* 0x000fe400078e00ff */
[----:B-1----:R-:W-:Y:S02]  /*14060*/  HFMA2 R13, -RZ, RZ, -1.5341796875, 0.0010662078857421875 ;  /* 0xbe23145eff0d7431 */ /* 0x002fe400000001ff */
[----:B------:R-:W-:Y:S01]  /*14070*/  IMAD.MOV.U32 R12, RZ, RZ, -0x3b0ef486 ;  /* 0xc4f10b7aff0c7424 */ /* 0x000fe200078e00ff */
[----:B------:R0:W-:Y:S01]  /*14080*/  STL.64 [R1+0x948], R22 ;  /* 0x0009481601007387 */ /* 0x0001e20000100a00 */
[----:B--2---:R-:W-:Y:S01]  /*14090*/  MOV R14, 0x44f49ff4 ;  /* 0x44f49ff4000e7802 */ /* 0x004fe20000000f00 */
[----:B------:R-:W-:Y:S02]  /*140a0*/  IMAD.MOV.U32 R15, RZ, RZ, -0x3ae98bfa ;  /* 0xc5167406ff0f7424 */ /* 0x000fe400078e00ff */
[----:B------:R1:W-:Y:S01]  /*140b0*/  STL.64 [R1+0x950], R10 ;  /* 0x0009500a01007387 */ /* 0x0003e20000100a00 */
[----:B---3--:R-:W-:Y:S01]  /*140c0*/  HFMA2 R18, -RZ, RZ, 4.66796875, -15728 ;  /* 0x44abf3aeff127431 */ /* 0x008fe200000001ff */
[----:B------:R-:W-:-:S02]  /*140d0*/  MOV R19, 0x3aa95acb ;  /* 0x3aa95acb00137802 */ /* 0x000fc40000000f00 */
[----:B------:R2:W-:Y:S04]  /*140e0*/  STL.64 [R1+0x958], R20 ;  /* 0x0009581401007387 */ /* 0x0005e80000100a00 */
[----:B------:R3:W-:Y:S01]  /*140f0*/  STL.64 [R1+0x960], R24 ;  /* 0x0009601801007387 */ /* 0x0007e20000100a00 */
[----:B0-----:R-:W-:Y:S02]  /*14100*/  HFMA2 R23, -RZ, RZ, 4.2109375, -6008 ;  /* 0x4436eddeff177431 */ /* 0x001fe400000001ff */
[----:B------:R-:W-:Y:S01]  /*14110*/  IMAD.MOV.U32 R22, RZ, RZ, -0x3bc3d9f9 ;  /* 0xc43c2607ff167424 */ /* 0x000fe200078e00ff */
[----:B------:R0:W-:Y:S01]  /*14120*/  STL.64 [R1+0x970], R14 ;  /* 0x0009700e01007387 */ /* 0x0001e20000100a00 */
[----:B-1----:R-:W-:Y:S01]  /*14130*/  HFMA2 R10, -RZ, RZ, 3.509765625, -0.000507831573486328125 ;  /* 0x43059029ff0a7431 */ /* 0x002fe200000001ff */
[----:B------:R-:W-:Y:S01]  /*14140*/  MOV R11, 0xc2e186a2 ;  /* 0xc2e186a2000b7802 */ /* 0x000fe20000000f00 */
[----:B--2---:R-:W-:Y:S01]  /*14150*/  HFMA2 R21, -RZ, RZ, -0.4384765625, -8600 ;  /* 0xb704f033ff157431 */ /* 0x004fe200000001ff */
[----:B------:R1:W-:Y:S01]  /*14160*/  STL.64 [R1+0x938], R26 ;  /* 0x0009381a01007387 */ /* 0x0003e20000100a00 */
[----:B------:R-:W-:-:S02]  /*14170*/  IMAD.MOV.U32 R20, RZ, RZ, 0x42393dd8 ;  /* 0x42393dd8ff147424 */ /* 0x000fc400078e00ff */
[----:B---3--:R-:W-:Y:S01]  /*14180*/  HFMA2 R25, -RZ, RZ, -1.814453125, -0.177734375 ;  /* 0xbf42b1b0ff197431 */ /* 0x008fe200000001ff */
[----:B------:R2:W-:Y:S01]  /*14190*/  STL.64 [R1+0x968], R12 ;  /* 0x0009680c01007387 */ /* 0x0005e20000100a00 */
[----:B------:R-:W-:Y:S02]  /*141a0*/  IMAD.MOV.U32 R24, RZ, RZ, 0x3f8f9e02 ;  /* 0x3f8f9e02ff187424 */ /* 0x000fe400078e00ff */
[----:B0-----:R-:W-:Y:S01]  /*141b0*/  HFMA2 R14, -RZ, RZ, -2.259765625, 2620 ;  /* 0xc085691eff0e7431 */ /* 0x001fe200000001ff */
[----:B------:R0:W-:Y:S01]  /*141c0*/  STL.64 [R1+0x978], R18 ;  /* 0x0009781201007387 */ /* 0x0001e20000100a00 */
[----:B------:R-:W-:Y:S02]  /*141d0*/  MOV R15, 0x3b4b3729 ;  /* 0x3b4b3729000f7802 */ /* 0x000fe40000000f00 */
[----:B-1----:R-:W-:Y:S01]  /*141e0*/  MOV R26, 0xc3aaaf64 ;  /* 0xc3aaaf64001a7802 */ /* 0x002fe20000000f00 */
[----:B------:R-:W-:Y:S01]  /*141f0*/  IMAD.MOV.U32 R27, RZ, RZ, -0x48d87794 ;  /* 0xb727886cff1b7424 */ /* 0x000fe200078e00ff */
[----:B------:R1:W-:Y:S01]  /*14200*/  STL.64 [R1+0x980], R22 ;  /* 0x0009801601007387 */ /* 0x0003e20000100a00 */
[----:B--2---:R-:W-:Y:S01]  /*14210*/  MOV R12, 0xc1682bf0 ;  /* 0xc1682bf0000c7802 */ /* 0x004fe20000000f00 */
[----:B------:R-:W-:-:S02]  /*14220*/  IMAD.MOV.U32 R13, RZ, RZ, 0x4131c9d1 ;  /* 0x4131c9d1ff0d7424 */ /* 0x000fc400078e00ff */
[----:B------:R1:W-:Y:S01]  /*14230*/  STL.64 [R1+0x988], R26 ;  /* 0x0009881a01007387 */ /* 0x0003e20000100a00 */
[----:B0-----:R-:W-:Y:S01]  /*14240*/  MOV R18, 0x3eb9a9a3 ;  /* 0x3eb9a9a300127802 */ /* 0x001fe20000000f00 */
[----:B------:R-:W-:Y:S02]  /*14250*/  IMAD.MOV.U32 R19, RZ, RZ, 0x3e6301dc ;  /* 0x3e6301dcff137424 */ /* 0x000fe400078e00ff */
[----:B------:R1:W-:Y:S04]  /*14260*/  STL.64 [R1+0x990], R10 ;  /* 0x0009900a01007387 */ /* 0x0003e80000100a00 */
[----:B------:R1:W-:Y:S04]  /*14270*/  STL.64 [R1+0x998], R20 ;  /* 0x0009981401007387 */ /* 0x0003e80000100a00 */
[----:B------:R1:W-:Y:S04]  /*14280*/  STL.64 [R1+0x9a0], R12 ;  /* 0x0009a00c01007387 */ /* 0x0003e80000100a00 */
[----:B------:R1:W-:Y:S04]  /*14290*/  STL.64 [R1+0x9a8], R14 ;  /* 0x0009a80e01007387 */ /* 0x0003e80000100a00 */
[----:B------:R1:W-:Y:S04]  /*142a0*/  STL.64 [R1+0x9b0], R24 ;  /* 0x0009b01801007387 */ /* 0x0003e80000100a00 */
[----:B------:R1:W-:Y:S04]  /*142b0*/  STL.64 [R1+0x9b8], R18 ;  /* 0x0009b81201007387 */ /* 0x0003e80000100a00 */
[----:B------:R1:W-:Y:S04]  /*142c0*/  STL.64 [R1+0x9c0], R4 ;  /* 0x0009c00401007387 */ /* 0x0003e80000100a00 */
[----:B------:R1:W-:Y:S04]  /*142d0*/  STL.64 [R1+0x9c8], RZ ;  /* 0x0009c8ff01007387 */ /* 0x0003e80000100a00 */
        /* <DEDUP_REMOVED lines=10> */
[----:B------:R1:W-:Y:S01]  /*14380*/  STL.64 [R1+0xa20], RZ ;  /* 0x000a20ff01007387 */ /* 0x0003e20000100a00 */
[----:B------:R-:W-:Y:S05]  /*14390*/  @!P0 BRA `(.L_x_393) ;  /* 0x00000000007c8947 */ /* 0x000fea0003800000 */
[C---:B-1----:R-:W-:Y:S01]  /*143a0*/  FADD.FTZ.RZ R4, R3.reuse, 1 ;  /* 0x3f80000003047421 */ /* 0x042fe2000001c000 */
[----:B------:R-:W-:Y:S02]  /*143b0*/  MOV R12, 0x3d39bf78 ;  /* 0x3d39bf78000c7802 */ /* 0x000fe40000000f00 */
[----:B------:R-:W-:Y:S01]  /*143c0*/  ISETP.GE.U32.AND P0, PT, R3, 0x7f800000, PT ;  /* 0x7f8000000300780c */ /* 0x000fe20003f06070 */
[----:B------:R-:W-:-:S03]  /*143d0*/  VIADD R4, R4, 0xc0c00000 ;  /* 0xc0c0000004047836 */ /* 0x000fc60000000000 */
[----:B------:R-:W-:Y:S02]  /*143e0*/  ISETP.GT.AND P1, PT, R3, -0x40800000, P0 ;  /* 0xbf8000000300780c */ /* 0x000fe40000724270 */
[----:B------:R-:W-:-:S04]  /*143f0*/  LOP3.LUT R4, R4, 0xff800000, RZ, 0xc0, !PT ;  /* 0xff80000004047812 */ /* 0x000fc800078ec0ff */
[----:B------:R-:W-:Y:S02]  /*14400*/  IADD3 R10, PT, PT, -R4, 0x40800000, RZ ;  /* 0x40800000040a7810 */ /* 0x000fe40007ffe1ff */
[-C--:B------:R-:W-:Y:S02]  /*14410*/  IADD3 R7, PT, PT, R3, -R4.reuse, RZ ;  /* 0x8000000403077210 */ /* 0x080fe40007ffe0ff */
[----:B------:R-:W-:Y:S01]  /*14420*/  I2FP.F32.S32 R4, R4 ;  /* 0x0000000400047245 */ /* 0x000fe20000201400 */
[----:B------:R-:W-:-:S04]  /*14430*/  FFMA.FTZ R10, R10, 0.25, -R5 ;  /* 0x3e8000000a0a7823 */ /* 0x000fc80000010805 */
[----:B------:R-:W-:Y:S01]  /*14440*/  FADD.FTZ R7, R7, R10 ;  /* 0x0000000a07077221 */ /* 0x000fe20000010000 */
[----:B------:R-:W-:-:S03]  /*14450*/  FMUL.FTZ R4, R4, 1.1920928955078125e-07 ;  /* 0x3400000004047820 */ /* 0x000fc60000410000 */
[----:B------:R-:W-:-:S04]  /*14460*/  FFMA.FTZ R10, R7, -R12, 0.10546888411045074463 ;  /* 0x3dd80012070a7423 */ /* 0x000fc8000001080c */
[----:B------:R-:W-:-:S04]  /*14470*/  FFMA.FTZ R10, R7, R10, -0.13229703903198242188 ;  /* 0xbe0778e0070a7423 */ /* 0x000fc8000001000a */
[----:B------:R-:W-:-:S04]  /*14480*/  FFMA.FTZ R10, R7, R10, 0.14491446316242218018 ;  /* 0x3e146475070a7423 */ /* 0x000fc8000001000a */
[----:B------:R-:W-:-:S04]  /*14490*/  FFMA.FTZ R10, R7, R10, -0.16641564667224884033 ;  /* 0xbe2a68dd070a7423 */ /* 0x000fc8000001000a */
[----:B------:R-:W-:-:S04]  /*144a0*/  FFMA.FTZ R10, R7, R10, 0.19988867640495300293 ;  /* 0x3e4caf9e070a7423 */ /* 0x000fc8000001000a */
[----:B------:R-:W-:-:S04]  /*144b0*/  FFMA.FTZ R10, R7, R10, -0.25000196695327758789 ;  /* 0xbe800042070a7423 */ /* 0x000fc8000001000a */
[----:B------:R-:W-:-:S04]  /*144c0*/  FFMA.FTZ R10, R7, R10, 0.33333510160446166992 ;  /* 0x3eaaaae6070a7423 */ /* 0x000fc8000001000a */
[----:B------:R-:W-:-:S04]  /*144d0*/  FFMA.FTZ R10, R7, R10, -0.5 ;  /* 0xbf000000070a7423 */ /* 0x000fc8000001000a */
[----:B------:R-:W-:-:S04]  /*144e0*/  FMUL.FTZ R10, R7, R10 ;  /* 0x0000000a070a7220 */ /* 0x000fc80000410000 */
[----:B------:R-:W-:Y:S01]  /*144f0*/  FFMA.FTZ R7, R7, R10, R7 ;  /* 0x0000000a07077223 */ /* 0x000fe20000010007 */
[----:B------:R-:W-:-:S03]  /*14500*/  @P0 IMAD.MOV.U32 R10, RZ, RZ, 0x7f800000 ;  /* 0x7f800000ff0a0424 */ /* 0x000fc600078e00ff */
[----:B------:R-:W-:Y:S01]  /*14510*/  FFMA.FTZ R4, R4, 0.69314718246459960938, R7 ;  /* 0x3f31721804047823 */ /* 0x000fe20000010007 */
[C---:B------:R-:W-:Y:S01]  /*14520*/  @P1 FFMA.FTZ R4, R3.reuse, R10, +INF ;  /* 0x7f80000003041423 */ /* 0x040fe2000001000a */
[----:B------:R-:W-:-:S04]  /*14530*/  @P0 FSETP.NEU.FTZ.AND P1, PT, R3, RZ, PT ;  /* 0x000000ff0300020b */ /* 0x000fc80003f3d000 */
[----:B------:R-:W-:-:S05]  /*14540*/  @P0 FSEL R4, R4, -RZ, P1 ;  /* 0x800000ff04040208 */ /* 0x000fca0000800000 */
[----:B------:R-:W-:-:S04]  /*14550*/  FADD.FTZ R3, -R3, R4 ;  /* 0x0000000403037221 */ /* 0x000fc80000010100 */
[----:B------:R-:W-:-:S04]  /*14560*/  FMUL.FTZ R3, R3, -2 ;  /* 0xc000000003037820 */ /* 0x000fc80000410000 */
[----:B------:R0:W2:Y:S01]  /*14570*/  MUFU.SQRT R7, R3 ;  /* 0x0000000300077308 */ /* 0x0000a20000002000 */
[----:B------:R-:W-:Y:S05]  /*14580*/  BRA `(.L_x_394) ;  /* 0x0000000000887947 */ /* 0x000fea0003800000 */
.L_x_393:
[----:B------:R-:W-:Y:S02]  /*14590*/  FSETP.GEU.FTZ.AND P0, PT, R7, 1, PT ;  /* 0x3f8000000700780b */ /* 0x000fe40003f1e000 */
[----:B------:R-:W-:-:S11]  /*145a0*/  MOV R7, RZ ;  /* 0x000000ff00077202 */ /* 0x000fd60000000f00 */
[----:B------:R-:W-:Y:S05]  /*145b0*/  @P0 BRA `(.L_x_394) ;  /* 0x00000000007c0947 */ /* 0x000fea0003800000 */
[C---:B-1----:R-:W-:Y:S01]  /*145c0*/  FADD.FTZ.RZ R4, R3.reuse, 1 ;  /* 0x3f80000003047421 */ /* 0x042fe2000001c000 */
[----:B------:R-:W-:Y:S02]  /*145d0*/  MOV R12, 0x3d39bf78 ;  /* 0x3d39bf78000c7802 */ /* 0x000fe40000000f00 */
[C---:B------:R-:W-:Y:S02]  /*145e0*/  ISETP.GE.U32.AND P0, PT, R3.reuse, 0x7f800000, PT ;  /* 0x7f8000000300780c */ /* 0x040fe40003f06070 */
[----:B------:R-:W-:Y:S02]  /*145f0*/  IADD3 R4, PT, PT, R4, -0x3f400000, RZ ;  /* 0xc0c0000004047810 */ /* 0x000fe40007ffe0ff */
[----:B------:R-:W-:Y:S02]  /*14600*/  ISETP.GT.AND P1, PT, R3, -0x40800000, P0 ;  /* 0xbf8000000300780c */ /* 0x000fe40000724270 */
[----:B------:R-:W-:-:S04]  /*14610*/  LOP3.LUT R4, R4, 0xff800000, RZ, 0xc0, !PT ;  /* 0xff80000004047812 */ /* 0x000fc800078ec0ff */
[----:B------:R-:W-:Y:S01]  /*14620*/  IADD3 R10, PT, PT, -R4, 0x40800000, RZ ;  /* 0x40800000040a7810 */ /* 0x000fe20007ffe1ff */
[----:B------:R-:W-:Y:S01]  /*14630*/  IMAD.IADD R7, R3, 0x1, -R4 ;  /* 0x0000000103077824 */ /* 0x000fe200078e0a04 */
[----:B------:R-:W-:-:S03]  /*14640*/  I2FP.F32.S32 R4, R4 ;  /* 0x0000000400047245 */ /* 0x000fc60000201400 */
[----:B------:R-:W-:Y:S02]  /*14650*/  FFMA.FTZ R10, R10, 0.25, -R5 ;  /* 0x3e8000000a0a7823 */ /* 0x000fe40000010805 */
[----:B------:R-:W-:Y:S02]  /*14660*/  FMUL.FTZ R4, R4, 1.1920928955078125e-07 ;  /* 0x3400000004047820 */ /* 0x000fe40000410000 */
[----:B------:R-:W-:Y:S01]  /*14670*/  FADD.FTZ R7, R7, R10 ;  /* 0x0000000a07077221 */ /* 0x000fe20000010000 */
[----:B------:R-:W-:-:S03]  /*14680*/  @P0 MOV R10, 0x7f800000 ;  /* 0x7f800000000a0802 */ /* 0x000fc60000000f00 */
        /* <DEDUP_REMOVED lines=9> */
[----:B------:R-:W-:-:S04]  /*14720*/  FFMA.FTZ R7, R7, R12, R7 ;  /* 0x0000000c07077223 */ /* 0x000fc80000010007 */
[----:B------:R-:W-:Y:S01]  /*14730*/  FFMA.FTZ R4, R4, 0.69314718246459960938, R7 ;  /* 0x3f31721804047823 */ /* 0x000fe20000010007 */
[C---:B------:R-:W-:Y:S01]  /*14740*/  @P1 FFMA.FTZ R4, R3.reuse, R10, +INF ;  /* 0x7f80000003041423 */ /* 0x040fe2000001000a */
[----:B------:R-:W-:-:S04]  /*14750*/  @P0 FSETP.NEU.FTZ.AND P1, PT, R3, RZ, PT ;  /* 0x000000ff0300020b */ /* 0x000fc80003f3d000 */
[----:B------:R-:W-:-:S05]  /*14760*/  @P0 FSEL R4, R4, -RZ, P1 ;  /* 0x800000ff04040208 */ /* 0x000fca0000800000 */
[----:B------:R-:W-:-:S04]  /*14770*/  FADD.FTZ R3, -R3, R4 ;  /* 0x0000000403037221 */ /* 0x000fc80000010100 */
[----:B------:R-:W-:-:S06]  /*14780*/  FMUL.FTZ R3, R3, -2 ;  /* 0xc000000003037820 */ /* 0x000fcc0000410000 */
[----:B------:R-:W0:Y:S02]  /*14790*/  MUFU.SQRT R3, R3 ;  /* 0x0000000300037308 */ /* 0x000e240000002000 */
[----:B0-----:R-:W-:-:S07]  /*147a0*/  FADD.FTZ R7, -R3, -RZ ;  /* 0x800000ff03077221 */ /* 0x001fce0000010100 */
.L_x_394:
[----:B------:R-:W-:Y:S05]  /*147b0*/  BSYNC.RECONVERGENT B0 ;  /* 0x0000000000007941 */ /* 0x000fea0003800200 */
.L_x_392:
[----:B0-----:R-:W-:Y:S01]  /*147c0*/  HFMA2 R3, -RZ, RZ, 0, 5.9604644775390625e-08 ;  /* 0x00000001ff037431 */ /* 0x001fe200000001ff */
[----:B------:R-:W-:Y:S01]  /*147d0*/  BSSY.RECONVERGENT B0, `(.L_x_395) ;  /* 0x0000016000007945 */ /* 0x000fe20003800200 */
[----:B-1----:R-:W-:Y:S01]  /*147e0*/  IMAD.MOV.U32 R4, RZ, RZ, RZ ;  /* 0x000000ffff047224 */ /* 0x002fe200078e00ff */
[----:B------:R-:W-:-:S07]  /*147f0*/  MOV R5, 0xbeaaaaab ;  /* 0xbeaaaaab00057802 */ /* 0x000fce0000000f00 */
.L_x_396:
[----:B------:R-:W-:-:S13]  /*14800*/  ISETP.GT.AND P1, PT, R3, R4, PT ;  /* 0x000000040300720c */ /* 0x000fda0003f24270 */
[C---:B------:R-:W-:Y:S01]  /*14810*/  @P1 VIADD R11, R3.reuse, 0xffffffff ;  /* 0xffffffff030b1836 */ /* 0x040fe20000000000 */
[----:B------:R-:W-:-:S04]  /*14820*/  @!P1 LEA R9, R3, R0, 0x2 ;  /* 0x0000000003099211 */ /* 0x000fc800078e10ff */
[----:B------:R-:W-:Y:S01]  /*14830*/  @P1 LEA R11, R11, R0, 0x2 ;  /* 0x000000000b0b1211 */ /* 0x000fe200078e10ff */
[----:B------:R-:W3:Y:S04]  /*14840*/  @!P1 LDL R10, [R9] ;  /* 0x00000000090a9983 */ /* 0x000ee80000100800 */
[----:B------:R-:W2:Y:S02]  /*14850*/  @P1 LDL R12, [R11] ;  /* 0x000000000b0c1983 */ /* 0x000ea40000100800 */
[----:B--2---:R-:W-:Y:S01]  /*14860*/  @P1 FMUL.FTZ R10, R12, R7 ;  /* 0x000000070c0a1220 */ /* 0x004fe20000410000 */
[----:B------:R-:W-:-:S04]  /*14870*/  IMAD R12, R3, 0x4, R1 ;  /* 0x00000004030c7824 */ /* 0x000fc800078e0201 */
[----:B------:R0:W-:Y:S04]  /*14880*/  @P1 STL [R11+0x4], R10 ;  /* 0x0000040a0b001387 */ /* 0x0001e80000100800 */
[----:B------:R-:W3:Y:S01]  /*14890*/  LDL R13, [R12] ;  /* 0x000000000c0d7983 */ /* 0x000ee20000100800 */
[C---:B------:R-:W-:Y:S02]  /*148a0*/  ISETP.LT.U32.AND P2, PT, R3.reuse, 0x18, PT ;  /* 0x000000180300780c */ /* 0x040fe40003f41070 */
[----:B------:R-:W-:Y:S02]  /*148b0*/  IADD3 R3, PT, PT, R3, 0x1, RZ ;  /* 0x0000000103037810 */ /* 0x000fe40007ffe0ff */
[----:B------:R-:W-:Y:S01]  /*148c0*/  @P1 IADD3 R4, PT, PT, R4, 0x1, RZ ;  /* 0x0000000104041810 */ /* 0x000fe20007ffe0ff */
[----:B---3--:R-:W-:-:S04]  /*148d0*/  FMUL.FTZ R14, R13, R10 ;  /* 0x0000000a0d0e7220 */ /* 0x008fc80000410000 */
[----:B------:R-:W-:-:S04]  /*148e0*/  FADD.FTZ R18, R14, R5 ;  /* 0x000000050e127221 */ /* 0x000fc80000010000 */
[----:B------:R-:W-:-:S05]  /*148f0*/  FMUL.FTZ R5, |R18|, 5.9604644775390625e-08 ;  /* 0x3380000012057820 */ /* 0x000fca0000410200 */
[----:B------:R-:W-:Y:S01]  /*14900*/  FSETP.GEU.FTZ.AND P0, PT, |R14|, R5, PT ;  /* 0x000000050e00720b */ /* 0x000fe20003f1e200 */
[----:B------:R-:W-:-:S12]  /*14910*/  IMAD.MOV.U32 R5, RZ, RZ, R18 ;  /* 0x000000ffff057224 */ /* 0x000fd800078e0012 */
[----:B0-----:R-:W-:Y:S05]  /*14920*/  @P0 BRA P2, `(.L_x_396) ;  /* 0xfffffffc00b40947 */ /* 0x001fea000103ffff */
[----:B------:R-:W-:Y:S05]  /*14930*/  BSYNC.RECONVERGENT B0 ;  /* 0x0000000000007941 */ /* 0x000fea0003800200 */
.L_x_395:
[----:B------:R-:W-:Y:S01]  /*14940*/  FADD.FTZ R3, RZ, R5 ;  /* 0x00000005ff037221 */ /* 0x000fe20000010000 */
[----:B------:R-:W-:Y:S03]  /*14950*/  BSSY.RECONVERGENT B0, `(.L_x_397) ;  /* 0x00002e7000007945 */ /* 0x000fe60003800200 */
[----:B------:R-:W-:-:S05]  /*14960*/  FMUL.FTZ R5, |R3|, 5.9604644775390625e-08 ;  /* 0x3380000003057820 */ /* 0x000fca0000410200 */
[----:B------:R-:W-:-:S13]  /*14970*/  FSETP.GEU.FTZ.AND P0, PT, |R18|, R5, PT ;  /* 0x000000051200720b */ /* 0x000fda0003f1e200 */
[----:B------:R-:W-:Y:S05]  /*14980*/  @!P0 BRA `(.L_x_398) ;  /* 0x0000002c008c8947 */ /* 0x000fea0003800000 */
[----:B------:R0:W1:Y:S01]  /*14990*/  MUFU.RCP R22, R8 ;  /* 0x0000000800167308 */ /* 0x0000620000001000 */
[----:B------:R-:W-:Y:S01]  /*149a0*/  HFMA2 R5, -RZ, RZ, 0, 5.9604644775390625e-08 ;  /* 0x00000001ff057431 */ /* 0x000fe200000001ff */
[----:B------:R-:W-:Y:S01]  /*149b0*/  BSSY.RECONVERGENT B2, `(.L_x_399) ;  /* 0x0000014000027945 */ /* 0x000fe20003800200 */
[----:B------:R-:W-:-:S07]  /*149c0*/  MOV R9, 0xbaf2b9d6 ;  /* 0xbaf2b9d600097802 */ /* 0x000fce0000000f00 */
.L_x_400:
[----:B------:R-:W-:-:S13]  /*149d0*/  ISETP.GT.AND P1, PT, R5, R4, PT ;  /* 0x000000040500720c */ /* 0x000fda0003f24270 */
[C---:B------:R-:W-:Y:S01]  /*149e0*/  @P1 VIADD R11, R5.reuse, 0xffffffff ;  /* 0xffffffff050b1836 */ /* 0x040fe20000000000 */
[----:B------:R-:W-:-:S04]  /*149f0*/  @!P1 LEA R10, R5, R0, 0x2 ;  /* 0x00000000050a9211 */ /* 0x000fc800078e10ff */
[----:B------:R-:W-:Y:S02]  /*14a00*/  @P1 LEA R12, R11, R0, 0x2 ;  /* 0x000000000b0c1211 */ /* 0x000fe400078e10ff */
[----:B------:R-:W2:Y:S04]  /*14a10*/  @!P1 LDL R11, [R10] ;  /* 0x000000000a0b9983 */ /* 0x000ea80000100800 */
[----:B------:R-:W3:Y:S01]  /*14a20*/  @P1 LDL R14, [R12] ;  /* 0x000000000c0e1983 */ /* 0x000ee20000100800 */
[----:B------:R-:W-:Y:S02]  /*14a30*/  IMAD R13, R5, 0x4, R1 ;  /* 0x00000004050d7824 */ /* 0x000fe400078e0201 */
[----:B---3--:R-:W-:-:S05]  /*14a40*/  @P1 FMUL.FTZ R11, R14, R7 ;  /* 0x000000070e0b1220 */ /* 0x008fca0000410000 */
[----:B------:R3:W-:Y:S04]  /*14a50*/  @P1 STL [R12+0x4], R11 ;  /* 0x0000040b0c001387 */ /* 0x0007e80000100800 */
[----:B------:R-:W2:Y:S01]  /*14a60*/  LDL R14, [R13+0x64] ;  /* 0x000064000d0e7983 */ /* 0x000ea20000100800 */
[C---:B------:R-:W-:Y:S02]  /*14a70*/  ISETP.LT.U32.AND P2, PT, R5.reuse, 0x18, PT ;  /* 0x000000180500780c */ /* 0x040fe40003f41070 */
[----:B------:R-:W-:Y:S02]  /*14a80*/  IADD3 R5, PT, PT, R5, 0x1, RZ ;  /* 0x0000000105057810 */ /* 0x000fe40007ffe0ff */
[----:B------:R-:W-:Y:S01]  /*14a90*/  @P1 IADD3 R4, PT, PT, R4, 0x1, RZ ;  /* 0x0000000104041810 */ /* 0x000fe20007ffe0ff */
[----:B--2---:R-:W-:-:S04]  /*14aa0*/  FMUL.FTZ R14, R14, R11 ;  /* 0x0000000b0e0e7220 */ /* 0x004fc80000410000 */
[----:B------:R-:W-:-:S04]  /*14ab0*/  FADD.FTZ R9, R14, R9 ;  /* 0x000000090e097221 */ /* 0x000fc80000010000 */
[----:B------:R-:W-:-:S05]  /*14ac0*/  FMUL.FTZ R15, |R9|, 5.9604644775390625e-08 ;  /* 0x33800000090f7820 */ /* 0x000fca0000410200 */
[----:B------:R-:W-:-:S13]  /*14ad0*/  FSETP.GEU.FTZ.AND P0, PT, |R14|, R15, PT ;  /* 0x0000000f0e00720b */ /* 0x000fda0003f1e200 */
[----:B---3--:R-:W-:Y:S05]  /*14ae0*/  @P0 BRA P2, `(.L_x_400) ;  /* 0xfffffffc00b80947 */ /* 0x008fea000103ffff */
[----:B------:R-:W-:Y:S05]  /*14af0*/  BSYNC.RECONVERGENT B2 ;  /* 0x0000000000027941 */ /* 0x000fea0003800200 */
.L_x_399:
[----:B-1----:R-:W-:-:S05]  /*14b00*/  FMUL.FTZ R20, R9, R22 ;  /* 0x0000001609147220 */ /* 0x002fca0000410000 */
[----:B------:R-:W-:-:S13]  /*14b10*/  FSETP.GT.FTZ.AND P0, PT, |R20|, |R18|, PT ;  /* 0x400000121400720b */ /* 0x000fda0003f14200 */
[----:B------:R-:W-:Y:S05]  /*14b20*/  @P0 BRA `(.L_x_398) ;  /* 0x0000002c00240947 */ /* 0x000fea0003800000 */
[----:B------:R-:W-:-:S04]  /*14b30*/  FADD.FTZ R3, R3, R20 ;  /* 0x0000001403037221 */ /* 0x000fc80000010000 */
[----:B------:R-:W-:-:S05]  /*14b40*/  FMUL.FTZ R5, |R3|, 5.9604644775390625e-08 ;  /* 0x3380000003057820 */ /* 0x000fca0000410200 */
[----:B------:R-:W-:-:S13]  /*14b50*/  FSETP.GEU.FTZ.AND P0, PT, |R20|, R5, PT ;  /* 0x000000051400720b */ /* 0x000fda0003f1e200 */
[----:B------:R-:W-:Y:S05]  /*14b60*/  @!P0 BRA `(.L_x_398) ;  /* 0x0000002c00148947 */ /* 0x000fea0003800000 */
[----:B------:R-:W1:Y:S01]  /*14b70*/  MUFU.RCP R11, R8 ;  /* 0x00000008000b7308 */ /* 0x000e620000001000 */
[----:B------:R-:W-:Y:S01]  /*14b80*/  HFMA2 R9, -RZ, RZ, 0.94091796875, 14608 ;  /* 0x3b877322ff097431 */ /* 0x000fe200000001ff */
[----:B------:R-:W-:Y:S01]  /*14b90*/  BSSY.RECONVERGENT B2, `(.L_x_401) ;  /* 0x0000015000027945 */ /* 0x000fe20003800200 */
[----:B------:R-:W-:Y:S02]  /*14ba0*/  IMAD.MOV.U32 R5, RZ, RZ, 0x1 ;  /* 0x00000001ff057424 */ /* 0x000fe400078e00ff */
[----:B-1----:R-:W-:-:S07]  /*14bb0*/  FMUL.FTZ R18, R11, R22 ;  /* 0x000000160b127220 */ /* 0x002fce0000410000 */
.L_x_402:
[----:B------:R-:W-:-:S13]  /*14bc0*/  ISETP.GT.AND P1, PT, R5, R4, PT ;  /* 0x000000040500720c */ /* 0x000fda0003f24270 */
[C---:B------:R-:W-:Y:S01]  /*14bd0*/  @P1 IADD3 R11, PT, PT, R5.reuse, -0x1, RZ ;  /* 0xffffffff050b1810 */ /* 0x040fe20007ffe0ff */
[----:B------:R-:W-:-:S03]  /*14be0*/  @!P1 IMAD R10, R5, 0x4, R0 ;  /* 0x00000004050a9824 */ /* 0x000fc600078e0200 */
[----:B------:R-:W-:Y:S02]  /*14bf0*/  @P1 LEA R12, R11, R0, 0x2 ;  /* 0x000000000b0c1211 */ /* 0x000fe400078e10ff */
[----:B------:R-:W2:Y:S04]  /*14c00*/  @!P1 LDL R11, [R10] ;  /* 0x000000000a0b9983 */ /* 0x000ea80000100800 */
[----:B------:R-:W3:Y:S01]  /*14c10*/  @P1 LDL R14, [R12] ;  /* 0x000000000c0e1983 */ /* 0x000ee20000100800 */
[----:B------:R-:W-:Y:S01]  /*14c20*/  LEA R13, R5, R1, 0x2 ;  /* 0x00000001050d7211 */ /* 0x000fe200078e10ff */
[----:B---3--:R-:W-:-:S05]  /*14c30*/  @P1 FMUL.FTZ R11, R14, R7 ;  /* 0x000000070e0b1220 */ /* 0x008fca0000410000 */
[----:B------:R1:W-:Y:S04]  /*14c40*/  @P1 STL [R12+0x4], R11 ;  /* 0x0000040b0c001387 */ /* 0x0003e80000100800 */
[----:B------:R-:W2:Y:S01]  /*14c50*/  LDL R14, [R13+0xc8] ;  /* 0x0000c8000d0e7983 */ /* 0x000ea20000100800 */
[C---:B------:R-:W-:Y:S01]  /*14c60*/  ISETP.LT.U32.AND P2, PT, R5.reuse, 0x18, PT ;  /* 0x000000180500780c */ /* 0x040fe20003f41070 */
[----:B------:R-:W-:Y:S01]  /*14c70*/  VIADD R5, R5, 0x1 ;  /* 0x0000000105057836 */ /* 0x000fe20000000000 */
[----:B------:R-:W-:Y:S01]  /*14c80*/  @P1 IADD3 R4, PT, PT, R4, 0x1, RZ ;  /* 0x0000000104041810 */ /* 0x000fe20007ffe0ff */
[----:B--2---:R-:W-:-:S04]  /*14c90*/  FMUL.FTZ R14, R14, R11 ;  /* 0x0000000b0e0e7220 */ /* 0x004fc80000410000 */
[----:B------:R-:W-:-:S04]  /*14ca0*/  FADD.FTZ R9, R14, R9 ;  /* 0x000000090e097221 */ /* 0x000fc80000010000 */
[----:B------:R-:W-:-:S05]  /*14cb0*/  FMUL.FTZ R15, |R9|, 5.9604644775390625e-08 ;  /* 0x33800000090f7820 */ /* 0x000fca0000410200 */
[----:B------:R-:W-:-:S13]  /*14cc0*/  FSETP.GEU.FTZ.AND P0, PT, |R14|, R15, PT ;  /* 0x0000000f0e00720b */ /* 0x000fda0003f1e200 */
[----:B-1----:R-:W-:Y:S05]  /*14cd0*/  @P0 BRA P2, `(.L_x_402) ;  /* 0xfffffffc00b80947 */ /* 0x002fea000103ffff */
[----:B------:R-:W-:Y:S05]  /*14ce0*/  BSYNC.RECONVERGENT B2 ;  /* 0x0000000000027941 */ /* 0x000fea0003800200 */
.L_x_401:
[----:B------:R-:W-:-:S05]  /*14cf0*/  FMUL.FTZ R22, R18, R9 ;  /* 0x0000000912167220 */ /* 0x000fca0000410000 */
[----:B------:R-:W-:-:S13]  /*14d00*/  FSETP.GT.FTZ.AND P0, PT, |R22|, |R20|, PT ;  /* 0x400000141600720b */ /* 0x000fda0003f14200 */
[----:B------:R-:W-:Y:S05]  /*14d10*/  @P0 BRA `(.L_x_398) ;  /* 0x0000002800a80947 */ /* 0x000fea0003800000 */
[----:B------:R-:W-:-:S04]  /*14d20*/  FADD.FTZ R3, R3, R22 ;  /* 0x0000001603037221 */ /* 0x000fc80000010000 */
[----:B------:R-:W-:-:S05]  /*14d30*/  FMUL.FTZ R5, |R3|, 5.9604644775390625e-08 ;  /* 0x3380000003057820 */ /* 0x000fca0000410200 */
[----:B------:R-:W-:-:S13]  /*14d40*/  FSETP.GEU.FTZ.AND P0, PT, |R22|, R5, PT ;  /* 0x000000051600720b */ /* 0x000fda0003f1e200 */
[----:B------:R-:W-:Y:S05]  /*14d50*/  @!P0 BRA `(.L_x_398) ;  /* 0x0000002800988947 */ /* 0x000fea0003800000 */
[----:B------:R-:W1:Y:S01]  /*14d60*/  MUFU.RCP R11, R8 ;  /* 0x00000008000b7308 */ /* 0x000e620000001000 */
[----:B------:R-:W-:Y:S01]  /*14d70*/  BSSY.RECONVERGENT B2, `(.L_x_403) ;  /* 0x0000016000027945 */ /* 0x000fe20003800200 */
[----:B------:R-:W-:Y:S01]  /*14d80*/  MOV R5, 0x1 ;  /* 0x0000000100057802 */ /* 0x000fe20000000f00 */
[----:B------:R-:W-:Y:S02]  /*14d90*/  IMAD.MOV.U32 R9, RZ, RZ, 0x3a2a3eca ;  /* 0x3a2a3ecaff097424 */ /* 0x000fe400078e00ff */
[----:B-1----:R-:W-:-:S07]  /*14da0*/  FMUL.FTZ R18, R18, R11 ;  /* 0x0000000b12127220 */ /* 0x002fce0000410000 */
.L_x_404:
[----:B------:R-:W-:-:S13]  /*14db0*/  ISETP.GT.AND P1, PT, R5, R4, PT ;  /* 0x000000040500720c */ /* 0x000fda0003f24270 */
[C---:B------:R-:W-:Y:S02]  /*14dc0*/  @P1 IADD3 R11, PT, PT, R5.reuse, -0x1, RZ ;  /* 0xffffffff050b1810 */ /* 0x040fe40007ffe0ff */
[----:B------:R-:W-:-:S03]  /*14dd0*/  @!P1 LEA R10, R5, R0, 0x2 ;  /* 0x00000000050a9211 */ /* 0x000fc600078e10ff */
[----:B------:R-:W-:Y:S02]  /*14de0*/  @P1 IMAD R12, R11, 0x4, R0 ;  /* 0x000000040b0c1824 */ /* 0x000fe400078e0200 */
[----:B------:R-:W2:Y:S04]  /*14df0*/  @!P1 LDL R11, [R10] ;  /* 0x000000000a0b9983 */ /* 0x000ea80000100800 */
[----:B------:R-:W3:Y:S01]  /*14e00*/  @P1 LDL R14, [R12] ;  /* 0x000000000c0e1983 */ /* 0x000ee20000100800 */
[----:B------:R-:W-:Y:S01]  /*14e10*/  LEA R13, R5, R1, 0x2 ;  /* 0x00000001050d7211 */ /* 0x000fe200078e10ff */
[----:B---3--:R-:W-:-:S05]  /*14e20*/  @P1 FMUL.FTZ R11, R14, R7 ;  /* 0x000000070e0b1220 */ /* 0x008fca0000410000 */
[----:B------:R1:W-:Y:S04]  /*14e30*/  @P1 STL [R12+0x4], R11 ;  /* 0x0000040b0c001387 */ /* 0x0003e80000100800 */
[----:B------:R-:W2:Y:S01]  /*14e40*/  LDL R14, [R13+0x12c] ;  /* 0x00012c000d0e7983 */ /* 0x000ea20000100800 */
[C---:B------:R-:W-:Y:S01]  /*14e50*/  ISETP.LT.U32.AND P2, PT, R5.reuse, 0x18, PT ;  /* 0x000000180500780c */ /* 0x040fe20003f41070 */
[----:B------:R-:W-:Y:S01]  /*14e60*/  @P1 VIADD R4, R4, 0x1 ;  /* 0x0000000104041836 */ /* 0x000fe20000000000 */
[----:B------:R-:W-:Y:S01]  /*14e70*/  IADD3 R5, PT, PT, R5, 0x1, RZ ;  /* 0x0000000105057810 */ /* 0x000fe20007ffe0ff */
[----:B--2---:R-:W-:-:S04]  /*14e80*/  FMUL.FTZ R14, R14, R11 ;  /* 0x0000000b0e0e7220 */ /* 0x004fc80000410000 */
[----:B------:R-:W-:-:S04]  /*14e90*/  FADD.FTZ R9, R14, R9 ;  /* 0x000000090e097221 */ /* 0x000fc80000010000 */
[----:B------:R-:W-:-:S05]  /*14ea0*/  FMUL.FTZ R15, |R9|, 5.9604644775390625e-08 ;  /* 0x33800000090f7820 */ /* 0x000fca0000410200 */
[----:B------:R-:W-:-:S13]  /*14eb0*/  FSETP.GEU.FTZ.AND P0, PT, |R14|, R15, PT ;  /* 0x0000000f0e00720b */ /* 0x000fda0003f1e200 */
[----:B-1----:R-:W-:Y:S05]  /*14ec0*/  @P0 BRA P2, `(.L_x_404) ;  /* 0xfffffffc00b80947 */ /* 0x002fea000103ffff */
[----:B------:R-:W-:Y:S05]  /*14ed0*/  BSYNC.RECONVERGENT B2 ;  /* 0x0000000000027941 */ /* 0x000fea0003800200 */
.L_x_403:
        /* <DEDUP_REMOVED lines=8> */
[----:B------:R-:W-:Y:S01]  /*14f60*/  HFMA2 R5, -RZ, RZ, 0, 5.9604644775390625e-08 ;  /* 0x00000001ff057431 */ /* 0x000fe200000001ff */
[----:B------:R-:W-:Y:S01]  /*14f70*/  BSSY.RECONVERGENT B2, `(.L_x_405) ;  /* 0x0000015000027945 */ /* 0x000fe20003800200 */
[----:B------:R-:W-:Y:S01]  /*14f80*/  MOV R9, 0xba61f058 ;  /* 0xba61f05800097802 */ /* 0x000fe20000000f00 */
[----:B-1----:R-:W-:-:S07]  /*14f90*/  FMUL.FTZ R18, R18, R11 ;  /* 0x0000000b12127220 */ /* 0x002fce0000410000 */
.L_x_406:
        /* <DEDUP_REMOVED lines=17> */
[----:B-1----:R-:W-:Y:S05]  /*150b0*/  @P0 BRA P2, `(.L_x_406) ;  /* 0xfffffffc00b80947 */ /* 0x002fea000103ffff */
[----:B------:R-:W-:Y:S05]  /*150c0*/  BSYNC.RECONVERGENT B2 ;  /* 0x0000000000027941 */ /* 0x000fea0003800200 */
.L_x_405:
        /* <DEDUP_REMOVED lines=8> */
[----:B------:R-:W-:Y:S01]  /*15150*/  HFMA2 R9, -RZ, RZ, -0.7109375, -0.0010585784912109375 ;  /* 0xb9b09456ff097431 */ /* 0x000fe200000001ff */
[----:B------:R-:W-:Y:S01]  /*15160*/  BSSY.RECONVERGENT B2, `(.L_x_407) ;  /* 0x0000015000027945 */ /* 0x000fe20003800200 */
[----:B------:R-:W-:Y:S02]  /*15170*/  IMAD.MOV.U32 R5, RZ, RZ, 0x1 ;  /* 0x00000001ff057424 */ /* 0x000fe400078e00ff */
[----:B-1----:R-:W-:-:S07]  /*15180*/  FMUL.FTZ R18, R18, R11 ;  /* 0x0000000b12127220 */ /* 0x002fce0000410000 */
.L_x_408:
        /* <DEDUP_REMOVED lines=19> */
.L_x_407:
        /* <DEDUP_REMOVED lines=12> */
.L_x_410:
        /* <DEDUP_REMOVED lines=19> */
.L_x_409:
        /* <DEDUP_REMOVED lines=12> */
.L_x_412:
        /* <DEDUP_REMOVED lines=19> */
.L_x_411:
        /* <DEDUP_REMOVED lines=8> */
[----:B------:R-:W-:Y:S01]  /*15720*/  HFMA2 R9, -RZ, RZ, -0.77099609375, 0.0011844635009765625 ;  /* 0xba2b14daff097431 */ /* 0x000fe200000001ff */
[----:B------:R-:W-:Y:S01]  /*15730*/  BSSY.RECONVERGENT B2, `(.L_x_413) ;  /* 0x0000015000027945 */ /* 0x000fe20003800200 */
[----:B------:R-:W-:Y:S02]  /*15740*/  IMAD.MOV.U32 R5, RZ, RZ, 0x1 ;  /* 0x00000001ff057424 */ /* 0x000fe400078e00ff */
[----:B-1----:R-:W-:-:S07]  /*15750*/  FMUL.FTZ R18, R18, R11 ;  /* 0x0000000b12127220 */ /* 0x002fce0000410000 */
.L_x_414:
        /* <DEDUP_REMOVED lines=19> */
.L_x_413:
        /* <DEDUP_REMOVED lines=10> */
[----:B------:R-:W-:Y:S02]  /*15930*/  IMAD.MOV.U32 R9, RZ, RZ, -0x45e39007 ;  /* 0xba1c6ff9ff097424 */ /* 0x000fe400078e00ff */
[----:B-1----:R-:W-:-:S07]  /*15940*/  FMUL.FTZ R18, R18, R11 ;  /* 0x0000000b12127220 */ /* 0x002fce0000410000 */
.L_x_416:
        /* <DEDUP_REMOVED lines=19> */
.L_x_415:
        /* <DEDUP_REMOVED lines=12> */
.L_x_418:
        /* <DEDUP_REMOVED lines=19> */
.L_x_417:
        /* <DEDUP_REMOVED lines=8> */
[----:B------:R-:W-:Y:S01]  /*15cf0*/  HFMA2 R9, -RZ, RZ, 0.85107421875, 0.0004189014434814453125 ;  /* 0x3acf0eddff097431 */ /* 0x000fe200000001ff */
[----:B------:R-:W-:Y:S01]  /*15d00*/  BSSY.RECONVERGENT B2, `(.L_x_419) ;  /* 0x0000015000027945 */ /* 0x000fe20003800200 */
[----:B------:R-:W-:Y:S02]  /*15d10*/  IMAD.MOV.U32 R5, RZ, RZ, 0x1 ;  /* 0x00000001ff057424 */ /* 0x000fe400078e00ff */
[----:B-1----:R-:W-:-:S07]  /*15d20*/  FMUL.FTZ R18, R18, R11 ;  /* 0x0000000b12127220 */ /* 0x002fce0000410000 */
.L_x_420:
        /* <DEDUP_REMOVED lines=19> */
.L_x_419:
        /* <DEDUP_REMOVED lines=12> */
.L_x_422:
        /* <DEDUP_REMOVED lines=19> */
.L_x_421:
        /* <DEDUP_REMOVED lines=12> */
.L_x_424:
        /* <DEDUP_REMOVED lines=19> */
.L_x_423:
        /* <DEDUP_REMOVED lines=8> */
[----:B------:R-:W-:Y:S01]  /*162c0*/  HFMA2 R9, -RZ, RZ, 1.138671875, -0.0004088878631591796875 ;  /* 0x3c8e8eb3ff097431 */ /* 0x000fe200000001ff */
[----:B------:R-:W-:Y:S01]  /*162d0*/  BSSY.RECONVERGENT B2, `(.L_x_425) ;  /* 0x0000015000027945 */ /* 0x000fe20003800200 */
[----:B------:R-:W-:Y:S02]  /*162e0*/  IMAD.MOV.U32 R5, RZ, RZ, 0x1 ;  /* 0x00000001ff057424 */ /* 0x000fe400078e00ff */
[----:B-1----:R-:W-:-:S07]  /*162f0*/  FMUL.FTZ R18, R18, R11 ;  /* 0x0000000b12127220 */ /* 0x002fce0000410000 */
.L_x_426:
        /* <DEDUP_REMOVED lines=19> */
.L_x_425:
        /* <DEDUP_REMOVED lines=12> */
.L_x_428:
        /* <DEDUP_REMOVED lines=19> */
.L_x_427:
        /* <DEDUP_REMOVED lines=12> */
.L_x_430:
        /* <DEDUP_REMOVED lines=19> */
.L_x_429:
        /* <DEDUP_REMOVED lines=8> */
[----:B------:R-:W-:Y:S01]  /*16890*/  HFMA2 R9, -RZ, RZ, -1.57421875, -1.623046875 ;  /* 0xbe4cbe7eff097431 */ /* 0x000fe200000001ff */
[----:B------:R-:W-:Y:S01]  /*168a0*/  BSSY.RECONVERGENT B2, `(.L_x_431) ;  /* 0x0000015000027945 */ /* 0x000fe20003800200 */
[----:B------:R-:W-:Y:S02]  /*168b0*/  IMAD.MOV.U32 R5, RZ, RZ, 0x1 ;  /* 0x00000001ff057424 */ /* 0x000fe400078e00ff */
[----:B-1----:R-:W-:-:S07]  /*168c0*/  FMUL.FTZ R18, R18, R11 ;  /* 0x0000000b12127220 */ /* 0x002fce0000410000 */
.L_x_432:
        /* <DEDUP_REMOVED lines=19> */
.L_x_431:
        /* <DEDUP_REMOVED lines=12> */
.L_x_434:
        /* <DEDUP_REMOVED lines=19> */
.L_x_433:
        /* <DEDUP_REMOVED lines=12> */
.L_x_436:
        /* <DEDUP_REMOVED lines=19> */
.L_x_435:
        /* <DEDUP_REMOVED lines=8> */
[----:B------:R-:W-:Y:S01]  /*16e60*/  HFMA2 R9, -RZ, RZ, -2.412109375, -21.8125 ;  /* 0xc0d3cd74ff097431 */ /* 0x000fe200000001ff */
[----:B------:R-:W-:Y:S01]  /*16e70*/  BSSY.RECONVERGENT B2, `(.L_x_437) ;  /* 0x0000015000027945 */ /* 0x000fe20003800200 */
[----:B------:R-:W-:Y:S02]  /*16e80*/  IMAD.MOV.U32 R5, RZ, RZ, 0x1 ;  /* 0x00000001ff057424 */ /* 0x000fe400078e00ff */
[----:B-1----:R-:W-:-:S07]  /*16e90*/  FMUL.FTZ R18, R18, R11 ;  /* 0x0000000b12127220 */ /* 0x002fce0000410000 */
.L_x_438:
        /* <DEDUP_REMOVED lines=19> */
.L_x_437:
        /* <DEDUP_REMOVED lines=12> */
.L_x_440:
        /* <DEDUP_REMOVED lines=19> */
.L_x_439:
        /* <DEDUP_REMOVED lines=12> */
.L_x_442:
        /* <DEDUP_REMOVED lines=19> */
.L_x_441:
        /* <DEDUP_REMOVED lines=8> */
[----:B------:R-:W-:Y:S01]  /*17430*/  HFMA2 R9, -RZ, RZ, 3.6640625, 0.05548095703125 ;  /* 0x43542b1aff097431 */ /* 0x000fe200000001ff */
[----:B------:R-:W-:Y:S01]  /*17440*/  BSSY.RECONVERGENT B2, `(.L_x_443) ;  /* 0x0000015000027945 */ /* 0x000fe20003800200 */
[----:B------:R-:W-:Y:S02]  /*17450*/  IMAD.MOV.U32 R5, RZ, RZ, 0x1 ;  /* 0x00000001ff057424 */ /* 0x000fe400078e00ff */
[----:B-1----:R-:W-:-:S07]  /*17460*/  FMUL.FTZ R18, R18, R11 ;  /* 0x0000000b12127220 */ /* 0x002fce0000410000 */
.L_x_444:
        /* <DEDUP_REMOVED lines=19> */
.L_x_443:
[----:B------:R-:W-:-:S05]  /*175a0*/  FMUL.FTZ R20, R18, R9 ;  /* 0x0000000912147220 */ /* 0x000fca0000410000 */
[----:B------:R-:W-:-:S13]  /*175b0*/  FSETP.GT.FTZ.AND P0, PT, |R20|, |R22|, PT ;  /* 0x400000161400720b */ /* 0x000fda0003f14200 */
[----:B------:R-:W-:Y:S05]  /*175c0*/  @P0 BRA `(.L_x_398) ;  /* 0x00000000007c0947 */ /* 0x000fea0003800000 */
[----:B------:R-:W-:-:S04]  /*175d0*/  FADD.FTZ R3, R3, R20 ;  /* 0x0000001403037221 */ /* 0x000fc80000010000 */
[----:B------:R-:W-:-:S05]  /*175e0*/  FMUL.FTZ R5, |R3|, 5.9604644775390625e-08 ;  /* 0x3380000003057820 */ /* 0x000fca0000410200 */
[----:B------:R-:W-:-:S13]  /*175f0*/  FSETP.GEU.FTZ.AND P0, PT, |R20|, R5, PT ;  /* 0x000000051400720b */ /* 0x000fda0003f1e200 */
[----:B------:R-:W-:Y:S05]  /*17600*/  @!P0 BRA `(.L_x_398) ;  /* 0x00000000006c8947 */ /* 0x000fea0003800000 */
[----:B------:R-:W-:Y:S01]  /*17610*/  BSSY.RECONVERGENT B2, `(.L_x_445) ;  /* 0x0000015000027945 */ /* 0x000fe20003800200 */
[----:B------:R-:W-:Y:S01]  /*17620*/  MOV R5, 0x1 ;  /* 0x0000000100057802 */ /* 0x000fe20000000f00 */
[----:B------:R-:W-:-:S07]  /*17630*/  IMAD.MOV.U32 R9, RZ, RZ, -0x3b8899d4 ;  /* 0xc477662cff097424 */ /* 0x000fce00078e00ff */
.L_x_446:
        /* <DEDUP_REMOVED lines=19> */
.L_x_445:
[----:B------:R-:W1:Y:S02]  /*17770*/  MUFU.RCP R5, R8 ;  /* 0x0000000800057308 */ /* 0x000e640000001000 */
[----:B-1----:R-:W-:-:S04]  /*17780*/  FMUL.FTZ R0, R18, R5 ;  /* 0x0000000512007220 */ /* 0x002fc80000410000 */
[----:B------:R-:W-:-:S05]  /*17790*/  FMUL.FTZ R0, R9, R0 ;  /* 0x0000000009007220 */ /* 0x000fca0000410000 */
[----:B------:R-:W-:-:S13]  /*177a0*/  FSETP.GT.FTZ.AND P0, PT, |R0|, |R20|, PT ;  /* 0x400000140000720b */ /* 0x000fda0003f14200 */
[----:B------:R-:W-:-:S07]  /*177b0*/  @!P0 FADD.FTZ R3, R3, R0 ;  /* 0x0000000003038221 */ /* 0x000fce0000010000 */
.L_x_398:
[----:B------:R-:W-:Y:S05]  /*177c0*/  BSYNC.RECONVERGENT B0 ;  /* 0x0000000000007941 */ /* 0x000fea0003800200 */
.L_x_397:
[C---:B------:R-:W-:Y:S01]  /*177d0*/  FMUL.FTZ R4, R8.reuse, 1 ;  /* 0x3f80000008047820 */ /* 0x040fe20000410000 */
[----:B------:R-:W-:Y:S01]  /*177e0*/  FMUL.FTZ R0, R7, 1 ;  /* 0x3f80000007007820 */ /* 0x000fe20000410000 */
[----:B------:R-:W-:Y:S01]  /*177f0*/  UMOV UR4, 0xfefa39ef ;  /* 0xfefa39ef00047882 */ /* 0x000fe20000000000 */
[----:B------:R-:W-:Y:S01]  /*17800*/  UMOV UR5, 0x3fe62e42 ;  /* 0x3fe62e4200057882 */ /* 0x000fe20000000000 */
[----:B0-----:R-:W-:Y:S01]  /*17810*/  FMUL.FTZ R8, R8, 0.5 ;  /* 0x3f00000008087820 */ /* 0x001fe20000410000 */
[----:B------:R0:W-:Y:S01]  /*17820*/  F2F.F64.F32 R12, R0 ;  /* 0x00000000000c7310 */ /* 0x0001e20000201800 */
[----:B------:R-:W-:Y:S07]  /*17830*/  BSSY.RECONVERGENT B0, `(.L_x_447) ;  /* 0x000004b000007945 */ /* 0x000fee0003800200 */
[----:B------:R-:W1:Y:S08]  /*17840*/  F2F.F64.F32 R4, R4 ;  /* 0x0000000400047310 */ /* 0x000e700000201800 */
[----:B0-----:R-:W0:Y:S01]  /*17850*/  MUFU.SQRT R0, R8 ;  /* 0x0000000800007308 */ /* 0x001e220000002000 */
[----:B-1----:R-:W-:-:S08]  /*17860*/  DMUL R10, R4, -0.5 ;  /* 0xbfe00000040a7828 */ /* 0x002fd00000000000 */
[----:B------:R-:W-:Y:S01]  /*17870*/  DMUL R10, R10, R12 ;  /* 0x0000000c0a0a7228 */ /* 0x000fe20000000000 */
[----:B0-----:R-:W-:-:S04]  /*17880*/  FMUL.FTZ R0, R0, -R7 ;  /* 0x8000000700007220 */ /* 0x001fc80000410000 */
[C---:B------:R-:W-:Y:S01]  /*17890*/  FADD.FTZ R20, |R0|.reuse, 4 ;  /* 0x4080000000147421 */ /* 0x040fe20000010200 */
[----:B------:R-:W-:Y:S02]  /*178a0*/  FADD.FTZ R7, |R0|, -RZ ;  /* 0x800000ff00077221 */ /* 0x000fe40000010200 */
[----:B------:R-:W-:Y:S01]  /*178b0*/  DMUL R10, R12, R10 ;  /* 0x0000000a0c0a7228 */ /* 0x000fe20000000000 */
[----:B------:R-:W-:Y:S01]  /*178c0*/  HFMA2 R13, -RZ, RZ, 1.9912109375, 0.00128841400146484375 ;  /* 0x3ff71547ff0d7431 */ /* 0x000fe200000001ff */
[----:B------:R-:W-:Y:S01]  /*178d0*/  MOV R12, 0x652b82fe ;  /* 0x652b82fe000c7802 */ /* 0x000fe20000000f00 */
[----:B------:R0:W1:Y:S05]  /*178e0*/  MUFU.RCP R21, R20 ;  /* 0x0000001400157308 */ /* 0x00006a0000001000 */
[----:B------:R-:W-:-:S02]  /*178f0*/  DFMA R12, R10, R12, 6.75539944105574400000e+15 ;  /* 0x433800000a0c742b */ /* 0x000fc4000000000c */
[----:B------:R-:W-:Y:S01]  /*17900*/  FSETP.GEU.FTZ.AND P0, PT, |R11|, 4.1917929649353027344, PT ;  /* 0x4086232b0b00780b */ /* 0x000fe20003f1e200 */
[----:B0-----:R-:W-:-:S05]  /*17910*/  IMAD.MOV.U32 R20, RZ, RZ, 0x3a69a091 ;  /* 0x3a69a091ff147424 */ /* 0x001fca00078e00ff */
[----:B------:R-:W-:-:S08]  /*17920*/  DADD R14, R12, -6.75539944105574400000e+15 ;  /* 0xc33800000c0e7429 */ /* 0x000fd00000000000 */
[----:B------:R-:W-:Y:S01]  /*17930*/  DFMA R18, R14, -UR4, R10 ;  /* 0x800000040e127c2b */ /* 0x000fe2000800000a */
[----:B------:R-:W-:Y:S01]  /*17940*/  UMOV UR4, 0x3b39803f ;  /* 0x3b39803f00047882 */ /* 0x000fe20000000000 */
[----:B------:R-:W-:-:S06]  /*17950*/  UMOV UR5, 0x3c7abc9e ;  /* 0x3c7abc9e00057882 */ /* 0x000fcc0000000000 */
[----:B------:R-:W-:Y:S01]  /*17960*/  DFMA R14, R14, -UR4, R18 ;  /* 0x800000040e0e7c2b */ /* 0x000fe20008000012 */
[----:B------:R-:W-:Y:S01]  /*17970*/  UMOV UR4, 0x69ce2bdf ;  /* 0x69ce2bdf00047882 */ /* 0x000fe20000000000 */
[----:B------:R-:W-:Y:S01]  /*17980*/  IMAD.MOV.U32 R18, RZ, RZ, -0x35dec16 ;  /* 0xfca213eaff127424 */ /* 0x000fe200078e00ff */
[----:B------:R-:W-:Y:S01]  /*17990*/  MOV R19, 0x3e928af3 ;  /* 0x3e928af300137802 */ /* 0x000fe20000000f00 */
[----:B------:R-:W-:-:S05]  /*179a0*/  UMOV UR5, 0x3e5ade15 ;  /* 0x3e5ade1500057882 */ /* 0x000fca0000000000 */
[----:B------:R-:W-:Y:S01]  /*179b0*/  DFMA R18, R14, UR4, R18 ;  /* 0x000000040e127c2b */ /* 0x000fe20008000012 */
[----:B------:R-:W-:Y:S01]  /*179c0*/  UMOV UR4, 0x62401315 ;  /* 0x6240131500047882 */ /* 0x000fe20000000000 */
[----:B------:R-:W-:-:S06]  /*179d0*/  UMOV UR5, 0x3ec71dee ;  /* 0x3ec71dee00057882 */ /* 0x000fcc0000000000 */
[----:B------:R-:W-:Y:S01]  /*179e0*/  DFMA R18, R14, R18, UR4 ;  /* 0x000000040e127e2b */ /* 0x000fe20008000012 */
        /* <DEDUP_REMOVED lines=20> */
[----:B------:R-:W-:-:S08]  /*17b30*/  DFMA R18, R14, R18, UR4 ;  /* 0x000000040e127e2b */ /* 0x000fd00008000012 */
[----:B------:R-:W-:Y:S01]  /*17b40*/  DFMA R8, R14, R18, 1 ;  /* 0x3ff000000e08742b */ /* 0x000fe20000000012 */
[----:B------:R-:W-:-:S04]  /*17b50*/  FADD.FTZ R18, |R0|, -4 ;  /* 0xc080000000127421 */ /* 0x000fc80000010200 */
[----:B-1----:R-:W-:Y:S01]  /*17b60*/  FMUL.FTZ R22, R18, R21 ;  /* 0x0000001512167220 */ /* 0x002fe20000410000 */
[----:B------:R-:W-:Y:S02]  /*17b70*/  FMUL.FTZ R18, |R0|, -R7 ;  /* 0x8000000700127220 */ /* 0x000fe40000410200 */
[----:B------:R-:W-:Y:S01]  /*17b80*/  DFMA R8, R14, R8, 1 ;  /* 0x3ff000000e08742b */ /* 0x000fe20000000008 */
[----:B------:R-:W-:Y:S01]  /*17b90*/  FADD.FTZ R15, R22, 1 ;  /* 0x3f800000160f7421 */ /* 0x000fe20000010000 */
[----:B------:R-:W-:-:S03]  /*17ba0*/  FMUL.FTZ R23, R18, 1.4426950216293334961 ;  /* 0x3fb8aa3b12177820 */ /* 0x000fc60000410000 */
[----:B------:R-:W-:-:S03]  /*17bb0*/  FFMA.FTZ R15, R15, -4, |R0| ;  /* 0xc08000000f0f7823 */ /* 0x000fc60000010400 */
[----:B------:R-:W0:Y:S01]  /*17bc0*/  FRND.TRUNC R23, R23 ;  /* 0x0000001700177307 */ /* 0x000e22000020d000 */
[----:B------:R-:W-:Y:S01]  /*17bd0*/  FFMA.FTZ R19, |R0|, -R22, R15 ;  /* 0x8000001600137223 */ /* 0x000fe2000001020f */
[----:B------:R-:W-:Y:S02]  /*17be0*/  LEA R15, R12, R9, 0x14 ;  /* 0x000000090c0f7211 */ /* 0x000fe400078ea0ff */
[----:B------:R-:W-:Y:S01]  /*17bf0*/  MOV R14, R8 ;  /* 0x00000008000e7202 */ /* 0x000fe20000000f00 */
[----:B------:R-:W-:Y:S01]  /*17c00*/  FFMA.FTZ R19, R21, R19, R22 ;  /* 0x0000001315137223 */ /* 0x000fe20000010016 */
[----:B------:R-:W-:Y:S06]  /*17c10*/  @!P0 BRA `(.L_x_448) ;  /* 0x0000000000308947 */ /* 0x000fec0003800000 */
[----:B------:R-:W-:Y:S01]  /*17c20*/  FSETP.GEU.FTZ.AND P0, PT, |R11|, 4.2275390625, PT ;  /* 0x408748000b00780b */ /* 0x000fe20003f1e200 */
[C---:B------:R-:W-:Y:S02]  /*17c30*/  DADD R14, R10.reuse, +INF ;  /* 0x7ff000000a0e7429 */ /* 0x040fe40000000000 */
[----:B------:R-:W-:-:S08]  /*17c40*/  DSETP.GEU.AND P1, PT, R10, RZ, PT ;  /* 0x000000ff0a00722a */ /* 0x000fd00003f2e000 */
[----:B------:R-:W-:Y:S02]  /*17c50*/  FSEL R14, R14, RZ, P1 ;  /* 0x000000ff0e0e7208 */ /* 0x000fe40000800000 */
[----:B------:R-:W-:Y:S02]  /*17c60*/  @!P0 LEA.HI R13, R12, R12, RZ, 0x1 ;  /* 0x0000000c0c0d8211 */ /* 0x000fe400078f08ff */
[----:B------:R-:W-:Y:S02]  /*17c70*/  FSEL R15, R15, RZ, P1 ;  /* 0x000000ff0f0f7208 */ /* 0x000fe40000800000 */
[----:B------:R-:W-:-:S04]  /*17c80*/  @!P0 SHF.R.S32.HI R13, RZ, 0x1, R13 ;  /* 0x00000001ff0d8819 */ /* 0x000fc8000001140d */
[----:B------:R-:W-:Y:S01]  /*17c90*/  @!P0 IADD3 R10, PT, PT, R12, -R13, RZ ;  /* 0x8000000d0c0a8210 */ /* 0x000fe20007ffe0ff */
[----:B------:R-:W-:-:S03]  /*17ca0*/  @!P0 IMAD R9, R13, 0x100000, R9 ;  /* 0x001000000d098824 */ /* 0x000fc600078e0209 */
[----:B------:R-:W-:Y:S02]  /*17cb0*/  @!P0 LEA R11, R10, 0x3ff00000, 0x14 ;  /* 0x3ff000000a0b8811 */ /* 0x000fe400078ea0ff */
[----:B------:R-:W-:-:S06]  /*17cc0*/  @!P0 MOV R10, RZ ;  /* 0x000000ff000a8202 */ /* 0x000fcc0000000f00 */
[----:B------:R-:W-:-:S11]  /*17cd0*/  @!P0 DMUL R14, R8, R10 ;  /* 0x0000000a080e8228 */ /* 0x000fd60000000000 */
.L_x_448:
[----:B------:R-:W-:Y:S05]  /*17ce0*/  BSYNC.RECONVERGENT B0 ;  /* 0x0000000000007941 */ /* 0x000fea0003800200 */
.L_x_447:
[----:B------:R-:W-:Y:S01]  /*17cf0*/  UMOV UR4, 0x54411744 ;  /* 0x5441174400047882 */ /* 0x000fe20000000000 */
[----:B------:R-:W-:Y:S01]  /*17d00*/  UMOV UR5, 0x401921fb ;  /* 0x401921fb00057882 */ /* 0x000fe20000000000 */
[----:B------:R-:W-:Y:S01]  /*17d10*/  FFMA.FTZ R8, R19, R20, 0.0070457882247865200043 ;  /* 0x3be6e05b13087423 */ /* 0x000fe20000010014 */
[----:B------:R-:W-:Y:S01]  /*17d20*/  DMUL R12, R4, UR4 ;  /* 0x00000004040c7c28 */ /* 0x000fe20008000000 */
[----:B0-----:R-:W-:Y:S01]  /*17d30*/  FSETP.GT.FTZ.AND P0, PT, |R23|, 126, PT ;  /* 0x42fc00001700780b */ /* 0x001fe20003f14200 */
[----:B------:R-:W-:Y:S02]  /*17d40*/  IMAD.MOV.U32 R5, RZ, RZ, 0x40000000 ;  /* 0x40000000ff057424 */ /* 0x000fe400078e00ff */
[C---:B------:R-:W-:Y:S01]  /*17d50*/  FFMA.FTZ R8, R19.reuse, R8, -0.015866896137595176697 ;  /* 0xbc81fb4b13087423 */ /* 0x040fe20000010008 */
[----:B------:R-:W-:Y:S01]  /*17d60*/  MOV R4, 0x42fc0000 ;  /* 0x42fc000000047802 */ /* 0x000fe20000000f00 */
[----:B------:R-:W-:Y:S01]  /*17d70*/  IMAD.MOV.U32 R21, RZ, RZ, 0x3fd80000 ;  /* 0x3fd80000ff157424 */ /* 0x000fe200078e00ff */
[----:B------:R-:W0:Y:S01]  /*17d80*/  MUFU.RSQ64H R9, R13 ;  /* 0x0000000d00097308 */ /* 0x000e220000001c00 */
[C---:B------:R-:W-:Y:S01]  /*17d90*/  FFMA.FTZ R8, R19.reuse, R8, 0.036429625004529953003 ;  /* 0x3d15373b13087423 */ /* 0x040fe20000010008 */
[----:B------:R-:W-:Y:S01]  /*17da0*/  LOP3.LUT R4, R4, 0x80000000, R23, 0xb8, !PT ;  /* 0x8000000004047812 */ /* 0x000fe200078eb817 */
[C---:B------:R-:W-:Y:S01]  /*17db0*/  FFMA.FTZ R5, |R0|.reuse, R5, 1 ;  /* 0x3f80000000057423 */ /* 0x040fe20000010205 */
[--C-:B------:R-:W-:Y:S01]  /*17dc0*/  FFMA.FTZ R7, |R0|, -R7, -R18.reuse ;  /* 0x8000000700077223 */ /* 0x100fe20000010a12 */
[----:B------:R-:W-:Y:S01]  /*17dd0*/  FFMA.FTZ R8, R19, R8, -0.066643431782722473145 ;  /* 0xbd887c5a13087423 */ /* 0x000fe20000010008 */
[----:B------:R-:W-:Y:S01]  /*17de0*/  FSEL R23, R4, R23, P0 ;  /* 0x0000001704177208 */ /* 0x000fe20000000000 */
[----:B------:R-:W-:Y:S01]  /*17df0*/  FMUL.FTZ R3, R3, 1 ;  /* 0x3f80000003037820 */ /* 0x000fe20000410000 */
[C---:B------:R-:W-:Y:S01]  /*17e00*/  FSETP.GT.FTZ.AND P0, PT, |R0|.reuse, 10.05500030517578125, PT ;  /* 0x4120e1480000780b */ /* 0x040fe20003f14200 */
[----:B------:R-:W-:Y:S01]  /*17e10*/  FFMA.FTZ R4, R19, R8, 0.093814529478549957275 ;  /* 0x3dc021d513047423 */ /* 0x000fe20000010008 */
[----:B------:R-:W-:Y:S01]  /*17e20*/  IADD3 R8, PT, PT, R13, -0x3500000, RZ ;  /* 0xfcb000000d087810 */ /* 0x000fe20007ffe0ff */
[----:B------:R-:W-:Y:S01]  /*17e30*/  FFMA.FTZ R22, R23, -0.69314718246459960938, R18 ;  /* 0xbf31721817167823 */ /* 0x000fe20000010012 */
[----:B------:R-:W-:Y:S01]  /*17e40*/  FSETP.GEU.FTZ.AND P1, PT, R0, RZ, PT ;  /* 0x000000ff0000720b */ /* 0x000fe20003f3e000 */
[----:B------:R-:W-:Y:S01]  /*17e50*/  FFMA.FTZ R20, R19, R4, -0.10099056363105773926 ;  /* 0xbdced42413147423 */ /* 0x000fe20000010004 */
[----:B------:R-:W-:Y:S01]  /*17e60*/  BSSY.RECONVERGENT B0, `(.L_x_449) ;  /* 0x000002a000007945 */ /* 0x000fe20003800200 */
[----:B------:R-:W1:Y:S01]  /*17e70*/  MUFU.RCP R4, R5 ;  /* 0x0000000500047308 */ /* 0x000e620000001000 */
[----:B------:R-:W-:Y:S01]  /*17e80*/  FFMA.FTZ R22, R23, 1.9046542121259335545e-09, R22 ;  /* 0x3102e30817167823 */ /* 0x000fe20000010016 */
[----:B0-----:R-:W-:Y:S01]  /*17e90*/  DMUL R10, R8, R8 ;  /* 0x00000008080a7228 */ /* 0x001fe20000000000 */
[----:B------:R-:W-:Y:S01]  /*17ea0*/  FFMA.FTZ R20, R19, R20, 0.06809400022029876709 ;  /* 0x3d8b74de13147423 */ /* 0x000fe20000010014 */
[----:B------:R-:W-:Y:S01]  /*17eb0*/  FADD.FTZ R23, R23, 12583039 ;  /* 0x4b40007f17177421 */ /* 0x000fe20000010000 */
[----:B------:R-:W-:-:S02]  /*17ec0*/  FMUL.FTZ R24, R22, 1.4426950216293334961 ;  /* 0x3fb8aa3b16187820 */ /* 0x000fc40000410000 */
[C---:B------:R-:W-:Y:S01]  /*17ed0*/  FFMA.FTZ R22, R19.reuse, R20, 0.015377387404441833496 ;  /* 0x3c7bf17013167423 */ /* 0x040fe20000010014 */
[----:B------:R-:W-:Y:S02]  /*17ee0*/  MOV R20, 0x0 ;  /* 0x0000000000147802 */ /* 0x000fe40000000f00 */
[----:B------:R-:W-:Y:S01]  /*17ef0*/  DFMA R10, R12, -R10, 1 ;  /* 0x3ff000000c0a742b */ /* 0x000fe2000000080a */
[----:B------:R-:W-:Y:S01]  /*17f00*/  FFMA.FTZ R22, R19, R22, -0.1396210789680480957 ;  /* 0xbe0ef8d413167423 */ /* 0x000fe20000010016 */
[----:B------:R-:W0:Y:S01]  /*17f10*/  MUFU.EX2 R24, R24 ;  /* 0x0000001800187308 */ /* 0x000e220000000800 */
[----:B------:R-:W-:Y:S02]  /*17f20*/  SHF.L.U32 R23, R23, 0x17, RZ ;  /* 0x0000001717177819 */ /* 0x000fe400000006ff */
[----:B------:R-:W-:-:S03]  /*17f30*/  FFMA.FTZ R19, R19, R22, 1.232995152473449707 ;  /* 0x3f9dd2c913137423 */ /* 0x000fc60000010016 */
[----:B------:R-:W-:Y:S01]  /*17f40*/  DFMA R20, R10, R20, 0.5 ;  /* 0x3fe000000a14742b */ /* 0x000fe20000000014 */
[----:B-1----:R-:W-:Y:S01]  /*17f50*/  FMUL.FTZ R5, R19, R4 ;  /* 0x0000000413057220 */ /* 0x002fe20000410000 */
[----:B------:R-:W-:-:S03]  /*17f60*/  DMUL R10, R8, R10 ;  /* 0x0000000a080a7228 */ /* 0x000fc60000000000 */
[----:B------:R-:W-:-:S05]  /*17f70*/  FMUL.FTZ R22, R5, -2 ;  /* 0xc000000005167820 */ /* 0x000fca0000410000 */
[----:B------:R-:W-:Y:S01]  /*17f80*/  DFMA R10, R20, R10, R8 ;  /* 0x0000000a140a722b */ /* 0x000fe20000000008 */
[----:B0-----:R-:W-:Y:S01]  /*17f90*/  FMUL.FTZ R24, R23, R24 ;  /* 0x0000001817187220 */ /* 0x001fe20000410000 */
[----:B------:R-:W-:Y:S02]  /*17fa0*/  FFMA.FTZ R20, |R0|, R22, R19 ;  /* 0x0000001600147223 */ /* 0x000fe40000010213 */
[----:B------:R-:W0:Y:S01]  /*17fb0*/  F2F.F64.F32 R22, R3 ;  /* 0x0000000300167310 */ /* 0x000e220000201800 */
[----:B------:R-:W-:Y:S01]  /*17fc0*/  FFMA.FTZ R7, R24, R7, R24 ;  /* 0x0000000718077223 */ /* 0x000fe20000010018 */
[----:B------:R-:W-:Y:S02]  /*17fd0*/  FADD.FTZ R20, -R5, R20 ;  /* 0x0000001405147221 */ /* 0x000fe40000010100 */
[----:B------:R-:W-:Y:S02]  /*17fe0*/  DMUL R18, R12, R10 ;  /* 0x0000000a0c127228 */ /* 0x000fe40000000000 */
[----:B------:R-:W-:Y:S01]  /*17ff0*/  FFMA.FTZ R20, R4, R20, R5 ;  /* 0x0000001404147223 */ /* 0x000fe20000010005 */
[----:B------:R-:W-:Y:S01]  /*18000*/  IADD3 R25, PT, PT, R11, -0x100000, RZ ;  /* 0xfff000000b197810 */ /* 0x000fe20007ffe0ff */
[----:B------:R-:W-:-:S02]  /*18010*/  IMAD.MOV.U32 R24, RZ, RZ, R10 ;  /* 0x000000ffff187224 */ /* 0x000fc400078e000a */
[----:B------:R-:W-:Y:S02]  /*18020*/  FMUL.FTZ R7, R20, R7 ;  /* 0x0000000714077220 */ /* 0x000fe40000410000 */
[----:B------:R-:W-:-:S03]  /*18030*/  DFMA R26, R18, -R18, R12 ;  /* 0x80000012121a722b */ /* 0x000fc6000000000c */
[----:B------:R-:W-:Y:S01]  /*18040*/  FSEL R4, R7, RZ, !P0 ;  /* 0x000000ff07047208 */ /* 0x000fe20004000000 */
[----:B0-----:R-:W-:Y:S01]  /*18050*/  DMUL R22, R22, R14 ;  /* 0x0000000e16167228 */ /* 0x001fe20000000000 */
[----:B------:R-:W-:-:S03]  /*18060*/  ISETP.GE.U32.AND P0, PT, R8, 0x7ca00000, PT ;  /* 0x7ca000000800780c */ /* 0x000fc60003f06070 */
[----:B------:R-:W-:Y:S01]  /*18070*/  DFMA R20, R26, R24, R18 ;  /* 0x000000181a14722b */ /* 0x000fe20000000012 */
[----:B------:R-:W-:-:S09]  /*18080*/  @!P1 FADD.FTZ R4, -R4, 2 ;  /* 0x4000000004049421 */ /* 0x000fd20000010100 */
[----:B------:R-:W-:Y:S05]  /*18090*/  @!P0 BRA `(.L_x_450) ;  /* 0x0000000000188947 */ /* 0x000fea0003800000 */
[----:B------:R-:W-:Y:S01]  /*180a0*/  MOV R0, R10 ;  /* 0x0000000a00007202 */ /* 0x000fe20000000f00 */
[----:B------:R-:W-:Y:S01]  /*180b0*/  IMAD.MOV.U32 R15, RZ, RZ, R27 ;  /* 0x000000ffff0f7224 */ /* 0x000fe200078e001b */
[----:B------:R-:W-:Y:S02]  /*180c0*/  MOV R14, R26 ;  /* 0x0000001a000e7202 */ /* 0x000fe40000000f00 */
[----:B------:R-:W-:Y:S02]  /*180d0*/  MOV R3, R8 ;  /* 0x0000000800037202 */ /* 0x000fe40000000f00 */
[----:B------:R-:W-:-:S07]  /*180e0*/  MOV R10, 0x18100 ;  /* 0x00018100000a7802 */ /* 0x000fce0000000f00 */
[----:B------:R-:W-:Y:S05]  /*180f0*/  CALL.REL.NOINC `($__internal_1_$__cuda_sm20_dsqrt_rn_f64_mediumpath_v1) ;  /* 0x0000026000ec7944 */ /* 0x000fea0003c00000 */
.L_x_450:
[----:B------:R-:W-:Y:S05]  /*18100*/  BSYNC.RECONVERGENT B0 ;  /* 0x0000000000007941 */ /* 0x000fea0003800200 */
.L_x_449:
[----:B------:R-:W0:Y:S01]  /*18110*/  MUFU.RCP64H R9, R21 ;  /* 0x0000001500097308 */ /* 0x000e220000001800 */
[----:B------:R-:W-:Y:S01]  /*18120*/  MOV R8, 0x1 ;  /* 0x0000000100087802 */ /* 0x000fe20000000f00 */
[----:B------:R-:W-:Y:S01]  /*18130*/  BSSY.RECONVERGENT B0, `(.L_x_451) ;  /* 0x0000011000007945 */ /* 0x000fe20003800200 */
[----:B------:R-:W-:-:S04]  /*18140*/  FSETP.GEU.AND P1, PT, |R23|, 6.5827683646048100446e-37, PT ;  /* 0x036000001700780b */ /* 0x000fc80003f2e200 */
[----:B0-----:R-:W-:-:S08]  /*18150*/  DFMA R10, R8, -R20, 1 ;  /* 0x3ff00000080a742b */ /* 0x001fd00000000814 */
[----:B------:R-:W-:-:S08]  /*18160*/  DFMA R10, R10, R10, R10 ;  /* 0x0000000a0a0a722b */ /* 0x000fd0000000000a */
[----:B------:R-:W-:-:S08]  /*18170*/  DFMA R10, R8, R10, R8 ;  /* 0x0000000a080a722b */ /* 0x000fd00000000008 */
[----:B------:R-:W-:-:S08]  /*18180*/  DFMA R8, R10, -R20, 1 ;  /* 0x3ff000000a08742b */ /* 0x000fd00000000814 */
[----:B------:R-:W-:-:S08]  /*18190*/  DFMA R8, R10, R8, R10 ;  /* 0x000000080a08722b */ /* 0x000fd0000000000a */
[----:B------:R-:W-:-:S08]  /*181a0*/  DMUL R10, R22, R8 ;  /* 0x00000008160a7228 */ /* 0x000fd00000000000 */
[----:B------:R-:W-:-:S08]  /*181b0*/  DFMA R12, R10, -R20, R22 ;  /* 0x800000140a0c722b */ /* 0x000fd00000000016 */
[----:B------:R-:W-:-:S10]  /*181c0*/  DFMA R8, R8, R12, R10 ;  /* 0x0000000c0808722b */ /* 0x000fd4000000000a */
[----:B------:R-:W-:-:S05]  /*181d0*/  FFMA R0, RZ, R21, R9 ;  /* 0x00000015ff007223 */ /* 0x000fca0000000009 */
[----:B------:R-:W-:-:S13]  /*181e0*/  FSETP.GT.AND P0, PT, |R0|, 1.469367938527859385e-39, PT ;  /* 0x001000000000780b */ /* 0x000fda0003f04200 */
[----:B------:R-:W-:Y:S05]  /*181f0*/  @P0 BRA P1, `(.L_x_452) ;  /* 0x0000000000100947 */ /* 0x000fea0000800000 */
[----:B------:R-:W-:-:S07]  /*18200*/  MOV R10, 0x18220 ;  /* 0x00018220000a7802 */ /* 0x000fce0000000f00 */
[----:B------:R-:W-:Y:S05]  /*18210*/  CALL.REL.NOINC `($__internal_0_$__cuda_sm20_div_rn_f64_full) ;  /* 0x0000025c00347944 */ /* 0x000fea0003c00000 */
[----:B------:R-:W-:Y:S01]  /*18220*/  IMAD.MOV.U32 R8, RZ, RZ, R26 ;  /* 0x000000ffff087224 */ /* 0x000fe200078e001a */
[----:B------:R-:W-:-:S07]  /*18230*/  MOV R9, R27 ;  /* 0x0000001b00097202 */ /* 0x000fce0000000f00 */
.L_x_452:
[----:B------:R-:W-:Y:S05]  /*18240*/  BSYNC.RECONVERGENT B0 ;  /* 0x0000000000007941 */ /* 0x000fea0003800200 */
.L_x_451:
[----:B------:R-:W-:Y:S01]  /*18250*/  FMUL.FTZ R3, R4, 0.5 ;  /* 0x3f00000004037820 */ /* 0x000fe20000410000 */
[----:B------:R-:W-:Y:S01]  /*18260*/  UMOV UR4, 0xf0000000 ;  /* 0xf000000000047882 */ /* 0x000fe20000000000 */
[----:B------:R-:W-:Y:S02]  /*18270*/  UMOV UR5, 0x380fffff ;  /* 0x380fffff00057882 */ /* 0x000fe40000000000 */
[----:B------:R-:W0:Y:S02]  /*18280*/  F2F.F64.F32 R4, R3 ;  /* 0x0000000300047310 */ /* 0x000e240000201800 */
[----:B0-----:R-:W-:-:S06]  /*18290*/  DADD R4, R4, -R8 ;  /* 0x0000000004047229 */ /* 0x001fcc0000000808 */
[----:B------:R-:W0:Y:S02]  /*182a0*/  F2F.F32.F64 R0, R4 ;  /* 0x0000000400007310 */ /* 0x000e240000301000 */
[----:B------:R-:W-:-:S14]  /*182b0*/  DSETP.GEU.AND P0, PT, |R4|, UR4, PT ;  /* 0x0000000404007e2a */ /* 0x000fdc000bf0e200 */
[----:B0-----:R-:W-:Y:S01]  /*182c0*/  @!P0 FMUL R0, R0, 1.175494350822287508e-38 ;  /* 0x0080000000008820 */ /* 0x001fe20000400000 */
[----:B------:R-:W-:Y:S06]  /*182d0*/  BRA `(.L_x_390) ;  /* 0x0000009c005c7947 */ /* 0x000fec0003800000 */
.L_x_391:
[----:B------:R-:W0:Y:S01]  /*182e0*/  MUFU.SQRT R0, R8 ;  /* 0x0000000800007308 */ /* 0x000e220000002000 */
[----:B------:R-:W-:-:S07]  /*182f0*/  FSETP.GT.FTZ.AND P2, PT, R8, 200, PT ;  /* 0x434800000800780b */ /* 0x000fce0003f54000 */
[----:B0-----:R-:W0:Y:S02]  /*18300*/  MUFU.RCP R0, R0 ;  /* 0x0000000000007308 */ /* 0x001e240000001000 */
[----:B0-----:R-:W-:-:S05]  /*18310*/  FMUL.FTZ R4, R0, 4.5 ;  /* 0x4090000000047820 */ /* 0x001fca0000410000 */
[----:B------:R-:W-:-:S04]  /*18320*/  FSETP.GEU.FTZ.AND P1, PT, R9, R4, PT ;  /* 0x000000040900720b */ /* 0x000fc80003f3e000 */
[----:B------:R-:W-:-:S13]  /*18330*/  PLOP3.LUT P1, PT, P2, P1, PT, 0x8f, 0xf8 ;  /* 0x0000000000f8781c */ /* 0x000fda0001723177 */
[----:B------:R-:W-:Y:S05]  /*18340*/  @P1 BRA `(.L_x_453) ;  /* 0x0000007800c41947 */ /* 0x000fea0003800000 */
[----:B------:R-:W-:Y:S02]  /*18350*/  HFMA2 R15, -RZ, RZ, -0.65380859375, 8640 ;  /* 0xb93b7038ff0f7431 */ /* 0x000fe400000001ff */
[----:B------:R-:W-:Y:S01]  /*18360*/  IMAD.MOV.U32 R14, RZ, RZ, 0x39b8ef1d ;  /* 0x39b8ef1dff0e7424 */ /* 0x000fe200078e00ff */
[----:B------:R-:W-:Y:S01]  /*18370*/  MOV R18, 0x382462c5 ;  /* 0x382462c500127802 */ /* 0x000fe20000000f00 */
[----:B------:R-:W-:Y:S02]  /*18380*/  IMAD.MOV.U32 R19, RZ, RZ, -0x49ed5648 ;  /* 0xb612a9b8ff137424 */ /* 0x000fe400078e00ff */
[----:B------:R-:W-:Y:S01]  /*18390*/  HFMA2 R20, -RZ, RZ, -0.373046875, -163 ;  /* 0xb5f8d918ff147431 */ /* 0x000fe200000001ff */
[----:B------:R-:W-:Y:S01]  /*183a0*/  MOV R10, 0xbeaaaaab ;  /* 0xbeaaaaab000a7802 */ /* 0x000fe20000000f00 */
[----:B------:R-:W-:Y:S01]  /*183b0*/  IMAD.MOV.U32 R11, RZ, RZ, 0x3daaaaab ;  /* 0x3daaaaabff0b7424 */ /* 0x000fe200078e00ff */
[----:B------:R0:W-:Y:S01]  /*183c0*/  STL.64 [R1+0x10], R14 ;  /* 0x0000100e01007387 */ /* 0x0001e20000100a00 */
[----:B------:R-:W-:Y:S01]  /*183d0*/  MOV R21, 0x355eb691 ;  /* 0x355eb69100157802 */ /* 0x000fe20000000f00 */
[----:B------:R-:W-:Y:S01]  /*183e0*/  HFMA2 R12, -RZ, RZ, -1.111328125, -0.7294921875 ;  /* 0xbc72b9d6ff0c7431 */ /* 0x000fe200000001ff */
[----:B------:R-:W-:Y:S01]  /*183f0*/  MOV R13, 0x3a97b426 ;  /* 0x3a97b426000d7802 */ /* 0x000fe20000000f00 */
[----:B------:R1:W-:Y:S01]  /*18400*/  STL.64 [R1+0x18], R18 ;  /* 0x0000181201007387 */ /* 0x0003e20000100a00 */
[----:B------:R-:W-:-:S02]  /*18410*/  HFMA2 R23, -RZ, RZ, 0.184326171875, 56544 ;  /* 0x31e67ae7ff177431 */ /* 0x000fc400000001ff */
[----:B------:R-:W-:Y:S02]  /*18420*/  IMAD.MOV.U32 R22, RZ, RZ, -0x4bc25033 ;  /* 0xb43dafcdff167424 */ /* 0x000fe400078e00ff */
[----:B------:R-:W-:Y:S01]  /*18430*/  HFMA2 R26, -RZ, RZ, 0.1400146484375, 14776 ;  /* 0x307b7337ff1a7431 */ /* 0x000fe200000001ff */
[----:B------:R2:W-:Y:S01]  /*18440*/  STL.64 [R1], R10 ;  /* 0x0000000a01007387 */ /* 0x0005e20000100a00 */
[----:B------:R-:W-:Y:S01]  /*18450*/  MOV R27, 0xade06cdb ;  /* 0xade06cdb001b7802 */ /* 0x000fe20000000f00 */
[----:B------:R-:W-:Y:S01]  /*18460*/  IMAD.MOV.U32 R25, RZ, RZ, -0x4e696f34 ;  /* 0xb19690ccff197424 */ /* 0x000fe200078e00ff */
[----:B------:R-:W-:Y:S01]  /*18470*/  MOV R24, 0x32304beb ;  /* 0x32304beb00187802 */ /* 0x000fe20000000f00 */
[----:B0-----:R-:W-:Y:S01]  /*18480*/  HFMA2 R14, -RZ, RZ, 0.052642822265625, -33.84375 ;  /* 0x2abdd03bff0e7431 */ /* 0x001fe200000001ff */
[----:B------:R-:W-:Y:S01]  /*18490*/  MOV R15, 0xaa1cc4df ;  /* 0xaa1cc4df000f7802 */ /* 0x000fe20000000f00 */
[----:B------:R0:W-:Y:S01]  /*184a0*/  STL.64 [R1+0x20], R20 ;  /* 0x0000201401007387 */ /* 0x0001e20000100a00 */
[----:B------:R-:W-:Y:S01]  /*184b0*/  FMUL.FTZ R7, R7, R29 ;  /* 0x0000001d07077220 */ /* 0x000fe20000410000 */
[----:B-1----:R-:W-:-:S02]  /*184c0*/  HFMA2 R19, -RZ, RZ, -0.02374267578125, 0.0077667236328125 ;  /* 0xa6141ff4ff137431 */ /* 0x002fc400000001ff */
[----:B------:R-:W-:Y:S01]  /*184d0*/  IMAD.MOV.U32 R18, RZ, RZ, 0x2900827e ;  /* 0x2900827eff127424 */ /* 0x000fe200078e00ff */
[----:B------:R1:W-:Y:S01]  /*184e0*/  STL.64 [R1+0x8], R12 ;  /* 0x0000080c01007387 */ /* 0x0003e20000100a00 */
[----:B------:R-:W-:Y:S01]  /*184f0*/  BSSY.RECONVERGENT B0, `(.L_x_454) ;  /* 0x00003e4000007945 */ /* 0x000fe20003800200 */
[----:B--2---:R-:W-:Y:S02]  /*18500*/  HFMA2 R11, -RZ, RZ, 0.0911865234375, 12.4609375 ;  /* 0x2dd64a3bff0b7431 */ /* 0x004fe400000001ff */
[----:B------:R-:W-:Y:S01]  /*18510*/  IMAD.MOV.U32 R10, RZ, RZ, -0x517fc7ac ;  /* 0xae803854ff0a7424 */ /* 0x000fe200078e00ff */
[----:B------:R2:W-:Y:S01]  /*18520*/  STL.64 [R1+0x50], R14 ;  /* 0x0000500e01007387 */ /* 0x0005e20000100a00 */
[----:B------:R-:W-:Y:S01]  /*18530*/  FSETP.GT.FTZ.AND P0, PT, R7, 1, PT ;  /* 0x3f8000000700780b */ /* 0x000fe20003f14000 */
[----:B------:R-:W-:Y:S01]  /*18540*/  FMUL.FTZ R3, R28, R29 ;  /* 0x0000001d1c037220 */ /* 0x000fe20000410000 */
[----:B------:R-:W-:Y:S01]  /*18550*/  IADD3 R0, PT, PT, R1, 0x9c4, RZ ;  /* 0x000009c401007810 */ /* 0x000fe20007ffe0ff */
[----:B0-----:R-:W-:Y:S01]  /*18560*/  IMAD.MOV.U32 R21, RZ, RZ, -0x450d462a ;  /* 0xbaf2b9d6ff157424 */ /* 0x001fe200078e00ff */
[----:B------:R-:W-:Y:S01]  /*18570*/  MOV R20, 0xa70e548a ;  /* 0xa70e548a00147802 */ /* 0x000fe20000000f00 */
[----:B------:R0:W-:Y:S01]  /*18580*/  STL.64 [R1+0x58], R18 ;  /* 0x0000581201007387 */ /* 0x0001e20000100a00 */
[----:B-1----:R-:W-:Y:S01]  /*18590*/  MOV R12, 0xacb0e538 ;  /* 0xacb0e538000c7802 */ /* 0x002fe20000000f00 */
[----:B------:R-:W-:-:S02]  /*185a0*/  IMAD.MOV.U32 R13, RZ, RZ, 0x29f7cc00 ;  /* 0x29f7cc00ff0d7424 */ /* 0x000fc400078e00ff */
[----:B------:R1:W-:Y:S01]  /*185b0*/  STL.64 [R1+0x60], R20 ;  /* 0x0000601401007387 */ /* 0x0003e20000100a00 */
[----:B--2---:R-:W-:Y:S01]  /*185c0*/  MOV R14, 0xb37711e8 ;  /* 0xb37711e8000e7802 */ /* 0x004fe20000000f00 */
[----:B------:R-:W-:Y:S02]  /*185d0*/  IMAD.MOV.U32 R15, RZ, RZ, 0x324d53d2 ;  /* 0x324d53d2ff0f7424 */ /* 0x000fe400078e00ff */
[----:B------:R2:W-:Y:S01]  /*185e0*/  STL.64 [R1+0x40], R10 ;  /* 0x0000400a01007387 */ /* 0x0005e20000100a00 */
[----:B0-----:R-:W-:Y:S01]  /*185f0*/  HFMA2 R18, -RZ, RZ, -0.0875244140625, 31.46875 ;  /* 0xad9a4fdeff127431 */ /* 0x001fe200000001ff */
[----:B------:R-:W-:Y:S02]  /*18600*/  MOV R19, 0xb08ab276 ;  /* 0xb08ab27600137802 */ /* 0x000fe40000000f00 */
[----:B------:R0:W-:Y:S01]  /*18610*/  STL.64 [R1+0x90], R14 ;  /* 0x0000900e01007387 */ /* 0x0001e20000100a00 */
[----:B-1----:R-:W-:Y:S02]  /*18620*/  HFMA2 R21, -RZ, RZ, -0.105224609375, 52.09375 ;  /* 0xaebc5283ff157431 */ /* 0x002fe400000001ff */
[----:B------:R-:W-:Y:S01]  /*18630*/  IMAD.MOV.U32 R20, RZ, RZ, 0x2fe4da1a ;  /* 0x2fe4da1aff147424 */ /* 0x000fe200078e00ff */
[----:B------:R1:W-:Y:S01]  /*18640*/  STL.64 [R1+0x48], R12 ;  /* 0x0000480c01007387 */ /* 0x0003e20000100a00 */
[----:B--2---:R-:W-:-:S02]  /*18650*/  HFMA2 R11, -RZ, RZ, 0.66748046875, -2.81640625 ;  /* 0x3957c1a2ff0b7431 */ /* 0x004fc400000001ff */
[----:B------:R-:W-:Y:S01]  /*18660*/  IMAD.MOV.U32 R10, RZ, RZ, -0x457e3585 ;  /* 0xba81ca7bff0a7424 */ /* 0x000fe200078e00ff */
[----:B------:R2:W-:Y:S01]  /*18670*/  STL.64 [R1+0x98], R18 ;  /* 0x0000981201007387 */ /* 0x0005e20000100a00 */
[----:B0-----:R-:W-:Y:S01]  /*18680*/  HFMA2 R14, -RZ, RZ, 0.94091796875, 14608 ;  /* 0x3b877322ff0e7431 */ /* 0x001fe200000001ff */
[----:B------:R-:W-:Y:S02]  /*18690*/  MOV R15, 0xbb2fb934 ;  /* 0xbb2fb934000f7802 */ /* 0x000fe40000000f00 */
[----:B------:R0:W-:Y:S01]  /*186a0*/  STL.64 [R1+0xa0], R20 ;  /* 0x0000a01401007387 */ /* 0x0001e20000100a00 */
[----:B-1----:R-:W-:Y:S02]  /*186b0*/  HFMA2 R13, -RZ, RZ, 0.2548828125, 0.00011575222015380859375 ;  /* 0x34140796ff0d7431 */ /* 0x002fe400000001ff */
[----:B------:R-:W-:Y:S01]  /*186c0*/  IMAD.MOV.U32 R12, RZ, RZ, 0x319fac92 ;  /* 0x319fac92ff0c7424 */ /* 0x000fe200078e00ff */
[----:B------:R1:W-:Y:S01]  /*186d0*/  STL.64 [R1+0x28], R22 ;  /* 0x0000281601007387 */ /* 0x0003e20000100a00 */
[----:B--2---:R-:W-:Y:S01]  /*186e0*/  MOV R18, 0xb8e129f8 ;  /* 0xb8e129f800127802 */ /* 0x004fe20000000f00 */
[----:B------:R-:W-:-:S02]  /*186f0*/  IMAD.MOV.U32 R19, RZ, RZ, 0x385dfa1f ;  /* 0x385dfa1fff137424 */ /* 0x000fc400078e00ff */
[----:B------:R2:W-:Y:S01]  /*18700*/  STL.64 [R1+0x70], R10 ;  /* 0x0000700a01007387 */ /* 0x0005e20000100a00 */
[----:B0-----:R-:W-:-:S03]  /*18710*/  HFMA2 R20, -RZ, RZ, -0.45849609375, 0.00158977508544921875 ;  /* 0xb7561683ff147431 */ /* 0x001fc600000001ff */
[----:B------:R0:W-:Y:S01]  /*18720*/  STL.64 [R1+0xc8], R14 ;  /* 0x0000c80e01007387 */ /* 0x0001e20000100a00 */
[----:B------:R-:W-:Y:S01]  /*18730*/  MOV R21, 0x33130aa5 ;  /* 0x33130aa500157802 */ /* 0x000fe20000000f00 */
[----:B-1----:R-:W-:Y:S02]  /*18740*/  HFMA2 R22, -RZ, RZ, -0.92333984375, -0.0003798007965087890625 ;  /* 0xbb638e39ff167431 */ /* 0x002fe400000001ff */
[----:B------:R1:W-:Y:S01]  /*18750*/  STL.64 [R1+0xd8], R18 ;  /* 0x0000d81201007387 */ /* 0x0003e20000100a00 */
[----:B------:R-:W-:Y:S01]  /*18760*/  MOV R23, 0x3b2d602b ;  /* 0x3b2d602b00177802 */ /* 0x000fe20000000f00 */
[----:B--2---:R-:W-:Y:S01]  /*18770*/  HFMA2 R10, -RZ, RZ, -0.0672607421875, 1944 ;  /* 0xac4e6798ff0a7431 */ /* 0x004fe200000001ff */
[----:B------:R-:W-:Y:S01]  /*18780*/  MOV R11, 0x2b28cac0 ;  /* 0x2b28cac0000b7802 */ /* 0x000fe20000000f00 */
[----:B------:R2:W-:Y:S01]  /*18790*/  STL.64 [R1+0x88], R12 ;  /* 0x0000880c01007387 */ /* 0x0005e20000100a00 */
[----:B0-----:R-:W-:Y:S01]  /*187a0*/  MOV R14, 0x2f0d882b ;  /* 0x2f0d882b000e7802 */ /* 0x001fe20000000f00 */
[----:B------:R-:W-:-:S02]  /*187b0*/  IMAD.MOV.U32 R15, RZ, RZ, -0x518b4439 ;  /* 0xae74bbc7ff0f7424 */ /* 0x000fc400078e00ff */
[----:B------:R0:W-:Y:S01]  /*187c0*/  STL.64 [R1+0xe0], R20 ;  /* 0x0000e01401007387 */ /* 0x0001e20000100a00 */
[----:B-1----:R-:W-:Y:S01]  /*187d0*/  HFMA2 R18, -RZ, RZ, 0.0831298828125, -0.1065673828125 ;  /* 0x2d52aed2ff127431 */ /* 0x002fe200000001ff */
[----:B------:R-:W-:Y:S02]  /*187e0*/  MOV R19, 0xa796340a ;  /* 0xa796340a00137802 */ /* 0x000fe40000000f00 */
[----:B------:R1:W-:Y:S01]  /*187f0*/  STL.64 [R1+0x108], R14 ;  /* 0x0001080e01007387 */ /* 0x0003e20000100a00 */
[----:B--2---:R-:W-:Y:S01]  /*18800*/  MOV R12, 0x28b6c54f ;  /* 0x28b6c54f000c7802 */ /* 0x004fe20000000f00 */
[----:B------:R-:W-:Y:S02]  /*18810*/  IMAD.MOV.U32 R13, RZ, RZ, -0x586b27e4 ;  /* 0xa794d81cff0d7424 */ /* 0x000fe400078e00ff */
[----:B------:R2:W-:Y:S01]  /*18820*/  STL.64 [R1+0x68], R22 ;  /* 0x0000681601007387 */ /* 0x0005e20000100a00 */
[----:B0-----:R-:W-:-:S03]  /*18830*/  HFMA2 R21, -RZ, RZ, 0.054779052734375, 0.87255859375 ;  /* 0x2b033afbff157431 */ /* 0x001fc600000001ff */
[----:B------:R0:W-:Y:S01]  /*18840*/  STL.64 [R1+0xb0], R10 ;  /* 0x0000b00a01007387 */ /* 0x0001e20000100a00 */
[----:B------:R-:W-:Y:S02]  /*18850*/  IMAD.MOV.U32 R20, RZ, RZ, -0x54660630 ;  /* 0xab99f9d0ff147424 */ /* 0x000fe400078e00ff */
[----:B-1----:R-:W-:Y:S01]  /*18860*/  HFMA2 R15, -RZ, RZ, 0.451416015625, -7820 ;  /* 0x3739efa3ff0f7431 */ /* 0x002fe200000001ff */
[----:B------:R-:W-:Y:S01]  /*18870*/  MOV R14, 0xb480a951 ;  /* 0xb480a951000e7802 */ /* 0x000fe20000000f00 */
[----:B------:R1:W-:Y:S01]  /*18880*/  STL.64 [R1+0x110], R18 ;  /* 0x0001101201007387 */ /* 0x0003e20000100a00 */
[----:B--2---:R-:W-:Y:S01]  /*18890*/  MOV R22, 0x29889f1d ;  /* 0x29889f1d00167802 */ /* 0x004fe20000000f00 */
[----:B------:R-:W-:Y:S02]  /*188a0*/  IMAD.MOV.U32 R23, RZ, RZ, 0x2cfc020e ;  /* 0x2cfc020eff177424 */ /* 0x000fe400078e00ff */
[----:B------:R2:W-:Y:S01]  /*188b0*/  STL.64 [R1+0xc0], R12 ;  /* 0x0000c00c01007387 */ /* 0x0005e20000100a00 */
[----:B0-----:R-:W-:-:S02]  /*188c0*/  HFMA2 R11, -RZ, RZ, -0.322509765625, 0.00154876708984375 ;  /* 0xb5291658ff0b7431 */ /* 0x001fc400000001ff */
[----:B------:R-:W-:Y:S01]  /*188d0*/  IMAD.MOV.U32 R10, RZ, RZ, 0x35b82c49 ;  /* 0x35b82c49ff0a7424 */ /* 0x000fe200078e00ff */
[----:B------:R0:W-:Y:S01]  /*188e0*/  STL.64 [R1+0xa8], R22 ;  /* 0x0000a81601007387 */ /* 0x0001e20000100a00 */
[----:B-1----:R-:W-:Y:S02]  /*188f0*/  HFMA2 R18, -RZ, RZ, -0.09307861328125, 0.000680446624755859375 ;  /* 0xadf51193ff127431 */ /* 0x002fe400000001ff */
[----:B------:R-:W-:Y:S01]  /*18900*/  IMAD.MOV.U32 R19, RZ, RZ, -0x4bc9e918 ;  /* 0xb43616e8ff137424 */ /* 0x000fe200078e00ff */
[----:B------:R1:W-:Y:S01]  /*18910*/  STL.64 [R1+0x140], R14 ;  /* 0x0001400e01007387 */ /* 0x0003e20000100a00 */
[----:B--2---:R-:W-:Y:S02]  /*18920*/  HFMA2 R13, -RZ, RZ, 0.0587158203125, -0.16357421875 ;  /* 0x2b84b13cff0d7431 */ /* 0x004fe400000001ff */
[----:B------:R-:W-:Y:S01]  /*18930*/  IMAD.MOV.U32 R12, RZ, RZ, -0x4f441d3f ;  /* 0xb0bbe2c1ff0c7424 */ /* 0x000fe200078e00ff */
[----:B------:R2:W-:Y:S01]  /*18940*/  STL.64 [R1+0x118], R20 ;  /* 0x0001181401007387 */ /* 0x0005e20000100a00 */
[----:B0-----:R-:W-:Y:S01]  /*18950*/  MOV R22, 0x34195641 ;  /* 0x3419564100167802 */ /* 0x001fe20000000f00 */
[----:B------:R-:W-:-:S02]  /*18960*/  IMAD.MOV.U32 R23, RZ, RZ, -0x509eda18 ;  /* 0xaf6125e8ff177424 */ /* 0x000fc400078e00ff */
[----:B------:R0:W-:Y:S01]  /*18970*/  STL.64 [R1+0xe8], R10 ;  /* 0x0000e80a01007387 */ /* 0x0001e20000100a00 */
[----:B-1----:R-:W-:Y:S02]  /*18980*/  HFMA2 R14, -RZ, RZ, 0.0178070068359375, 0.050018310546875 ;  /* 0x248f2a67ff0e7431 */ /* 0x002fe400000001ff */
[----:B------:R-:W-:Y:S01]  /*18990*/  IMAD.MOV.U32 R15, RZ, RZ, 0x2a6f79fa ;  /* 0x2a6f79faff0f7424 */ /* 0x000fe200078e00ff */
[----:B------:R1:W-:Y:S01]  /*189a0*/  STL.64 [R1+0x150], R18 ;  /* 0x0001501201007387 */ /* 0x0003e20000100a00 */
[----:B--2---:R-:W-:Y:S01]  /*189b0*/  HFMA2 R21, -RZ, RZ, -0.20751953125, 0.046112060546875 ;  /* 0xb2a429e7ff157431 */ /* 0x004fe200000001ff */
[----:B------:R-:W-:Y:S02]  /*189c0*/  MOV R20, 0x33adef47 ;  /* 0x33adef4700147802 */ /* 0x000fe40000000f00 */
[----:B------:R2:W-:Y:S01]  /*189d0*/  STL.64 [R1+0xf0], R22 ;  /* 0x0000f01601007387 */ /* 0x0005e20000100a00 */
[----:B0-----:R-:W-:Y:S01]  /*189e0*/  HFMA2 R10, -RZ, RZ, 0.032196044921875, -0.00194072723388671875 ;  /* 0x281f97f3ff0a7431 */ /* 0x001fe200000001ff */
[----:B------:R-:W-:-:S02]  /*189f0*/  MOV R11, 0x3a2a3eca ;  /* 0x3a2a3eca000b7802 */ /* 0x000fc40000000f00 */
[----:B------:R0:W-:Y:S01]  /*18a00*/  STL.64 [R1+0x100], R12 ;  /* 0x0001000c01007387 */ /* 0x0001e20000100a00 */
[----:B-1----:R-:W-:Y:S01]  /*18a10*/  HFMA2 R19, -RZ, RZ, 0.036865234375, 0.869140625 ;  /* 0x28b83af4ff137431 */ /* 0x002fe200000001ff */
[----:B------:R-:W-:Y:S02]  /*18a20*/  MOV R18, 0xa9d26c77 ;  /* 0xa9d26c7700127802 */ /* 0x000fe40000000f00 */
[----:B------:R1:W-:Y:S01]  /*18a30*/  STL.64 [R1+0x180], R14 ;  /* 0x0001800e01007387 */ /* 0x0003e20000100a00 */
[----:B--2---:R-:W-:Y:S01]  /*18a40*/  IMAD.MOV.U32 R22, RZ, RZ, 0x39709e72 ;  /* 0x39709e72ff167424 */ /* 0x004fe200078e00ff */
[----:B------:R-:W-:Y:S02]  /*18a50*/  MOV R23, 0xb9f5fd8c ;  /* 0xb9f5fd8c00177802 */ /* 0x000fe40000000f00 */
[----:B------:R2:W-:Y:S01]  /*18a60*/  STL.64 [R1+0x158], R20 ;  /* 0x0001581401007387 */ /* 0x0005e20000100a00 */
[----:B0-----:R-:W-:Y:S02]  /*18a70*/  HFMA2 R12, -RZ, RZ, 0.693359375, 310.75 ;  /* 0x398c5cdbff0c7431 */ /* 0x001fe400000001ff */
[----:B------:R-:W-:Y:S01]  /*18a80*/  IMAD.MOV.U32 R13, RZ, RZ, -0x47616ae3 ;  /* 0xb89e951dff0d7424 */ /* 0x000fe200078e00ff */
[----:B------:R0:W-:Y:S01]  /*18a90*/  STL.64 [R1+0x128], R10 ;  /* 0x0001280a01007387 */ /* 0x0001e20000100a00 */
[----:B-1----:R-:W-:Y:S01]  /*18aa0*/  HFMA2 R15, -RZ, RZ, 0.0938720703125, 0.00019967555999755859375 ;  /* 0x2e020a8bff0f7431 */ /* 0x002fe200000001ff */
[----:B------:R-:W-:-:S02]  /*18ab0*/  MOV R14, 0xb47633b6 ;  /* 0xb47633b6000e7802 */ /* 0x000fc40000000f00 */
[----:B------:R1:W-:Y:S01]  /*18ac0*/  STL.64 [R1+0x130], R22 ;  /* 0x0001301601007387 */ /* 0x0003e20000100a00 */
[----:B--2---:R-:W-:Y:S01]  /*18ad0*/  IMAD.MOV.U32 R20, RZ, RZ, -0x459e0fa8 ;  /* 0xba61f058ff147424 */ /* 0x004fe200078e00ff */
[----:B------:R-:W-:Y:S02]  /*18ae0*/  MOV R21, 0x3a4d87fb ;  /* 0x3a4d87fb00157802 */ /* 0x000fe40000000f00 */
[----:B------:R2:W-:Y:S01]  /*18af0*/  STL.64 [R1+0x188], R18 ;  /* 0x0001881201007387 */ /* 0x0005e20000100a00 */
[----:B0-----:R-:W-:Y:S01]  /*18b00*/  IMAD.MOV.U32 R10, RZ, RZ, 0x2c2861f8 ;  /* 0x2c2861f8ff0a7424 */ /* 0x001fe200078e00ff */
[----:B------:R-:W-:Y:S02]  /*18b10*/  MOV R11, 0x310db352 ;  /* 0x310db352000b7802 */ /* 0x000fe40000000f00 */
[----:B------:R0:W-:Y:S01]  /*18b20*/  STL.64 [R1+0x138], R12 ;  /* 0x0001380c01007387 */ /* 0x0001e20000100a00 */
[----:B-1----:R-:W-:Y:S02]  /*18b30*/  HFMA2 R22, -RZ, RZ, -0.140869140625, 9.405612945556640625e-05 ;  /* 0xb082062aff167431 */ /* 0x002fe400000001ff */
[----:B------:R-:W-:Y:S01]  /*18b40*/  IMAD.MOV.U32 R23, RZ, RZ, 0x2f6cd8aa ;  /* 0x2f6cd8aaff177424 */ /* 0x000fe200078e00ff */
[----:B------:R1:W-:Y:S01]  /*18b50*/  STL.64 [R1+0x190], R20 ;  /* 0x0001901401007387 */ /* 0x0003e20000100a00 */
[----:B--2---:R-:W-:-:S02]  /*18b60*/  HFMA2 R18, -RZ, RZ, 0.16943359375, -79.5625 ;  /* 0x316cd4f9ff127431 */ /* 0x004fc400000001ff */
[----:B------:R-:W-:Y:S01]  /*18b70*/  IMAD.MOV.U32 R19, RZ, RZ, -0x557e622c ;  /* 0xaa819dd4ff137424 */ /* 0x000fe200078e00ff */
[----:B------:R2:W-:Y:S01]  /*18b80*/  STL.64 [R1+0x160], R10 ;  /* 0x0001600a01007387 */ /* 0x0005e20000100a00 */
[----:B0-----:R-:W-:Y:S01]  /*18b90*/  IMAD.MOV.U32 R12, RZ, RZ, 0x2d2c3ebd ;  /* 0x2d2c3ebdff0c7424 */ /* 0x001fe200078e00ff */
[----:B------:R-:W-:Y:S02]  /*18ba0*/  MOV R13, 0xac19474f ;  /* 0xac19474f000d7802 */ /* 0x000fe40000000f00 */
[----:B------:R0:W-:Y:S01]  /*18bb0*/  STL.64 [R1+0x1b8], R14 ;  /* 0x0001b80e01007387 */ /* 0x0001e20000100a00 */
[----:B-1----:R-:W-:Y:S01]  /*18bc0*/  HFMA2 R21, -RZ, RZ, 0.114013671875, -0.0001504421234130859375 ;  /* 0x2f4c88eeff157431 */ /* 0x002fe200000001ff */
[----:B------:R-:W-:Y:S02]  /*18bd0*/  MOV R20, 0xafd8a791 ;  /* 0xafd8a79100147802 */ /* 0x000fe40000000f00 */
[----:B------:R1:W-:Y:S01]  /*18be0*/  STL.64 [R1+0x168], R22 ;  /* 0x0001681601007387 */ /* 0x0003e20000100a00 */
[----:B--2---:R-:W-:Y:S01]  /*18bf0*/  HFMA2 R11, -RZ, RZ, -0.5185546875, 12280 ;  /* 0xb82671ffff0b7431 */ /* 0x004fe200000001ff */
[----:B------:R-:W-:-:S02]  /*18c00*/  MOV R10, 0x388b4846 ;  /* 0x388b4846000a7802 */ /* 0x000fc40000000f00 */
[----:B------:R2:W-:Y:S01]  /*18c10*/  STL.64 [R1+0x178], R12 ;  /* 0x0001780c01007387 */ /* 0x0005e20000100a00 */
[----:B0-----:R-:W-:Y:S02]  /*18c20*/  HFMA2 R14, -RZ, RZ, -0.5712890625, 0.8759765625 ;  /* 0xb8923b02ff0e7431 */ /* 0x001fe400000001ff */
[----:B------:R-:W-:Y:S01]  /*18c30*/  IMAD.MOV.U32 R15, RZ, RZ, 0x39915f44 ;  /* 0x39915f44ff0f7424 */ /* 0x000fe200078e00ff */
[----:B------:R0:W-:Y:S01]  /*18c40*/  STL.64 [R1+0x1c8], R18 ;  /* 0x0001c81201007387 */ /* 0x0001e20000100a00 */
[----:B-1----:R-:W-:Y:S01]  /*18c50*/  IMAD.MOV.U32 R22, RZ, RZ, 0x373eda60 ;  /* 0x373eda60ff167424 */ /* 0x002fe200078e00ff */
[----:B------:R-:W-:Y:S02]  /*18c60*/  MOV R23, 0x2f89d9e3 ;  /* 0x2f89d9e300177802 */ /* 0x000fe40000000f00 */
[----:B------:R1:W-:Y:S01]  /*18c70*/  STL.64 [R1+0x38], R26 ;  /* 0x0000381a01007387 */ /* 0x0003e20000100a00 */
[----:B--2---:R-:W-:Y:S02]  /*18c80*/  HFMA2 R12, -RZ, RZ, -0.367919921875, -0.00036716461181640625 ;  /* 0xb5e38e04ff0c7431 */ /* 0x004fe400000001ff */
[----:B------:R-:W-:Y:S01]  /*18c90*/  IMAD.MOV.U32 R13, RZ, RZ, 0x356f1bed ;  /* 0x356f1bedff0d7424 */ /* 0x000fe200078e00ff */
[----:B------:R2:W-:Y:S01]  /*18ca0*/  STL.64 [R1+0x1d0], R20 ;  /* 0x0001d01401007387 */ /* 0x0005e20000100a00 */
[----:B0-----:R-:W-:Y:S01]  /*18cb0*/  HFMA2 R19, -RZ, RZ, 0.5693359375, -0.000445842742919921875 ;  /* 0x388e8f4eff137431 */ /* 0x001fe200000001ff */
[----:B------:R-:W-:-:S02]  /*18cc0*/  MOV R18, 0xb9510216 ;  /* 0xb951021600127802 */ /* 0x000fc40000000f00 */
[----:B------:R0:W-:Y:S01]  /*18cd0*/  STL.64 [R1+0x30], R24 ;  /* 0x0000301801007387 */ /* 0x0001e20000100a00 */
[----:B-1----:R-:W-:-:S03]  /*18ce0*/  HFMA2 R26, -RZ, RZ, 0.4375, 78.3125 ;  /* 0x370054e5ff1a7431 */ /* 0x002fc600000001ff */
[----:B------:R1:W-:Y:S01]  /*18cf0*/  STL.64 [R1+0x1a0], R10 ;  /* 0x0001a00a01007387 */ /* 0x0003e20000100a00 */
[----:B------:R-:W-:-:S03]  /*18d00*/  MOV R27, 0xb5d85efe ;  /* 0xb5d85efe001b7802 */ /* 0x000fc60000000f00 */
[----:B------:R3:W-:Y:S01]  /*18d10*/  STL.64 [R1+0x1f8], R14 ;  /* 0x0001f80e01007387 */ /* 0x0007e20000100a00 */
[----:B--2---:R-:W-:Y:S01]  /*18d20*/  IMAD.MOV.U32 R20, RZ, RZ, 0x34185ee8 ;  /* 0x34185ee8ff147424 */ /* 0x004fe200078e00ff */
[----:B------:R-:W-:Y:S02]  /*18d30*/  MOV R21, 0xb76411fe ;  /* 0xb76411fe00157802 */ /* 0x000fe40000000f00 */
[----:B0-----:R-:W-:Y:S01]  /*18d40*/  MOV R24, 0xb4d7c1a2 ;  /* 0xb4d7c1a200187802 */ /* 0x001fe20000000f00 */
[----:B------:R-:W-:Y:S01]  /*18d50*/  IMAD.MOV.U32 R25, RZ, RZ, -0x48682da9 ;  /* 0xb797d257ff197424 */ /* 0x000fe200078e00ff */
[----:B------:R0:W-:Y:S01]  /*18d60*/  STL.64 [R1+0x1a8], R22 ;  /* 0x0001a81601007387 */ /* 0x0001e20000100a00 */
[----:B-1----:R-:W-:Y:S01]  /*18d70*/  IMAD.MOV.U32 R10, RZ, RZ, -0x51c0682a ;  /* 0xae3f97d6ff0a7424 */ /* 0x002fe200078e00ff */
[----:B------:R-:W-:Y:S02]  /*18d80*/  MOV R11, 0x26b84405 ;  /* 0x26b84405000b7802 */ /* 0x000fe40000000f00 */
[----:B------:R1:W-:Y:S01]  /*18d90*/  STL.64 [R1+0x1b0], R12 ;  /* 0x0001b00c01007387 */ /* 0x0003e20000100a00 */
[----:B---3--:R-:W-:Y:S01]  /*18da0*/  HFMA2 R15, -RZ, RZ, -0.1356201171875, -0.00011593103408813476562 ;  /* 0xb0578799ff0f7431 */ /* 0x008fe200000001ff */
[----:B------:R-:W-:-:S02]  /*18db0*/  MOV R14, 0x315951d7 ;  /* 0x315951d7000e7802 */ /* 0x000fc40000000f00 */
[----:B------:R2:W-:Y:S01]  /*18dc0*/  STL.64 [R1+0x200], R18 ;  /* 0x0002001201007387 */ /* 0x0005e20000100a00 */
[----:B0-----:R-:W-:Y:S02]  /*18dd0*/  HFMA2 R22, -RZ, RZ, 0.072509765625, -0.0139923095703125 ;  /* 0x2ca4a32aff167431 */ /* 0x001fe400000001ff */
[----:B------:R-:W-:Y:S01]  /*18de0*/  IMAD.MOV.U32 R23, RZ, RZ, -0x53e8c29e ;  /* 0xac173d62ff177424 */ /* 0x000fe200078e00ff */
[----:B------:R0:W-:Y:S01]  /*18df0*/  STL.64 [R1+0x208], R20 ;  /* 0x0002081401007387 */ /* 0x0001e20000100a00 */
[----:B-1----:R-:W-:Y:S01]  /*18e00*/  IMAD.MOV.U32 R12, RZ, RZ, -0x569cc748 ;  /* 0xa96338b8ff0c7424 */ /* 0x002fe200078e00ff */
[----:B------:R-:W-:Y:S02]  /*18e10*/  MOV R13, 0xb9b09456 ;  /* 0xb9b09456000d7802 */ /* 0x000fe40000000f00 */
[----:B------:R1:W-:Y:S01]  /*18e20*/  STL.64 [R1+0x78], R24 ;  /* 0x0000781801007387 */ /* 0x0003e20000100a00 */
[----:B--2---:R-:W-:Y:S02]  /*18e30*/  HFMA2 R18, -RZ, RZ, -0.0980224609375, -1.0073184967041015625e-05 ;  /* 0xae4680a9ff127431 */ /* 0x004fe400000001ff */
[----:B------:R-:W-:Y:S01]  /*18e40*/  IMAD.MOV.U32 R19, RZ, RZ, 0x2d3dfaf5 ;  /* 0x2d3dfaf5ff137424 */ /* 0x000fe200078e00ff */
[----:B------:R2:W-:Y:S04]  /*18e50*/  STL.64 [R1+0x80], R26 ;  /* 0x0000801a01007387 */ /* 0x0005e80000100a00 */
[----:B------:R3:W-:Y:S01]  /*18e60*/  STL.64 [R1+0x1d8], R10 ;  /* 0x0001d80a01007387 */ /* 0x0007e20000100a00 */
[----:B0-----:R-:W-:Y:S01]  /*18e70*/  HFMA2 R21, -RZ, RZ, -0.05987548828125, 3760 ;  /* 0xabaa6b58ff157431 */ /* 0x001fe200000001ff */
[----:B------:R-:W-:Y:S01]  /*18e80*/  MOV R20, 0xa428dfed ;  /* 0xa428dfed00147802 */ /* 0x000fe20000000f00 */
[----:B-1----:R-:W-:Y:S01]  /*18e90*/  HFMA2 R25, -RZ, RZ, -0.0419921875, 0.27197265625 ;  /* 0xa960345aff197431 */ /* 0x002fe200000001ff */
[----:B------:R0:W-:Y:S01]  /*18ea0*/  STL.64 [R1+0x230], R14 ;  /* 0x0002300e01007387 */ /* 0x0001e20000100a00 */
[----:B------:R-:W-:-:S02]  /*18eb0*/  IMAD.MOV.U32 R24, RZ, RZ, -0x5a86242d ;  /* 0xa579dbd3ff187424 */ /* 0x000fc400078e00ff */
[----:B--2---:R-:W-:Y:S02]  /*18ec0*/  HFMA2 R27, -RZ, RZ, 0.37646484375, -160.625 ;  /* 0x3606d905ff1b7431 */ /* 0x004fe400000001ff */
[----:B------:R-:W-:Y:S01]  /*18ed0*/  IMAD.MOV.U32 R26, RZ, RZ, 0x3a4a4588 ;  /* 0x3a4a4588ff1a7424 */ /* 0x000fe200078e00ff */
[----:B------:R1:W-:Y:S01]  /*18ee0*/  STL.64 [R1+0x1e0], R22 ;  /* 0x0001e01601007387 */ /* 0x0003e20000100a00 */
[----:B---3--:R-:W-:Y:S01]  /*18ef0*/  HFMA2 R11, -RZ, RZ, 0.29541015625, 0.0001986026763916015625 ;  /* 0x34ba0a82ff0b7431 */ /* 0x008fe200000001ff */
[----:B------:R-:W-:Y:S02]  /*18f00*/  MOV R10, 0xafb2ce7f ;  /* 0xafb2ce7f000a7802 */ /* 0x000fe40000000f00 */
[----:B------:R2:W-:Y:S01]  /*18f10*/  STL.64 [R1+0x1f0], R12 ;  /* 0x0001f00c01007387 */ /* 0x0005e20000100a00 */
[----:B0-----:R-:W-:Y:S02]  /*18f20*/  HFMA2 R14, -RZ, RZ, -0.474853515625, -2.73828125 ;  /* 0xb799c17aff0e7431 */ /* 0x001fe400000001ff */
[----:B------:R-:W-:Y:S01]  /*18f30*/  IMAD.MOV.U32 R15, RZ, RZ, -0x4eac5ede ;  /* 0xb153a122ff0f7424 */ /* 0x000fe200078e00ff */
[----:B------:R0:W-:Y:S01]  /*18f40*/  STL.64 [R1+0x240], R18 ;  /* 0x0002401201007387 */ /* 0x0001e20000100a00 */
[----:B-1----:R-:W-:Y:S01]  /*18f50*/  IMAD.MOV.U32 R22, RZ, RZ, -0x4bb9ecc2 ;  /* 0xb446133eff167424 */ /* 0x002fe200078e00ff */
[----:B------:R-:W-:-:S02]  /*18f60*/  MOV R23, 0x334f3181 ;  /* 0x334f318100177802 */ /* 0x000fc40000000f00 */
[----:B------:R1:W-:Y:S01]  /*18f70*/  STL.64 [R1+0x248], R20 ;  /* 0x0002481401007387 */ /* 0x0003e20000100a00 */
[----:B--2---:R-:W-:Y:S02]  /*18f80*/  HFMA2 R12, -RZ, RZ, -0.03619384765625, 0.00014913082122802734375 ;  /* 0xa8a208e3ff0c7431 */ /* 0x004fe400000001ff */
[----:B------:R-:W-:Y:S01]  /*18f90*/  IMAD.MOV.U32 R13, RZ, RZ, -0x4e275220 ;  /* 0xb1d8ade0ff0d7424 */ /* 0x000fe200078e00ff */
[----:B------:R2:W-:Y:S01]  /*18fa0*/  STL.64 [R1+0xb8], R24 ;  /* 0x0000b81801007387 */ /* 0x0005e20000100a00 */
[----:B0-----:R-:W-:-:S03]  /*18fb0*/  HFMA2 R19, -RZ, RZ, -0.376953125, 0.066162109375 ;  /* 0xb6082c3cff137431 */ /* 0x001fc600000001ff */
[----:B------:R0:W-:Y:S01]  /*18fc0*/  STL.64 [R1+0xd0], R26 ;  /* 0x0000d01a01007387 */ /* 0x0001e20000100a00 */
[----:B------:R-:W-:-:S03]  /*18fd0*/  MOV R18, 0x36688aea ;  /* 0x36688aea00127802 */ /* 0x000fc60000000f00 */
[----:B------:R3:W-:Y:S01]  /*18fe0*/  STL.64 [R1+0x218], R10 ;  /* 0x0002180a01007387 */ /* 0x0007e20000100a00 */
[----:B-1----:R-:W-:Y:S01]  /*18ff0*/  IMAD.MOV.U32 R20, RZ, RZ, 0x351b6448 ;  /* 0x351b6448ff147424 */ /* 0x002fe200078e00ff */
[----:B------:R-:W-:Y:S01]  /*19000*/  MOV R21, 0x2a83a738 ;  /* 0x2a83a73800157802 */ /* 0x000fe20000000f00 */
[----:B--2---:R-:W-:Y:S01]  /*19010*/  HFMA2 R24, -RZ, RZ, -0.201416015625, 0.003711700439453125 ;  /* 0xb2721b9aff187431 */ /* 0x004fe200000001ff */
[----:B------:R1:W-:Y:S01]  /*19020*/  STL.64 [R1+0x220], R22 ;  /* 0x0002201601007387 */ /* 0x0003e20000100a00 */
[----:B------:R-:W-:Y:S02]  /*19030*/  MOV R25, 0x31d606a3 ;  /* 0x31d606a300197802 */ /* 0x000fe40000000f00 */
[----:B0-----:R-:W-:Y:S01]  /*19040*/  MOV R26, 0xa9df0b0c ;  /* 0xa9df0b0c001a7802 */ /* 0x001fe20000000f00 */
[----:B------:R-:W-:Y:S01]  /*19050*/  IMAD.MOV.U32 R27, RZ, RZ, 0x23ae9da1 ;  /* 0x23ae9da1ff1b7424 */ /* 0x000fe200078e00ff */
[----:B------:R0:W-:Y:S01]  /*19060*/  STL.64 [R1+0x270], R14 ;  /* 0x0002700e01007387 */ /* 0x0001e20000100a00 */
[----:B---3--:R-:W-:Y:S01]  /*19070*/  IMAD.MOV.U32 R10, RZ, RZ, 0x2b1fe612 ;  /* 0x2b1fe612ff0a7424 */ /* 0x008fe200078e00ff */
[----:B------:R-:W-:-:S02]  /*19080*/  MOV R11, 0xaa152d8b ;  /* 0xaa152d8b000b7802 */ /* 0x000fc40000000f00 */
[----:B------:R2:W-:Y:S01]  /*19090*/  STL.64 [R1+0x228], R12 ;  /* 0x0002280c01007387 */ /* 0x0005e20000100a00 */
[----:B-1----:R-:W-:Y:S02]  /*190a0*/  HFMA2 R22, -RZ, RZ, 0.75537109375, 7.47265625 ;  /* 0x3a0b4779ff167431 */ /* 0x002fe400000001ff */
[----:B------:R-:W-:Y:S01]  /*190b0*/  IMAD.MOV.U32 R23, RZ, RZ, -0x45e4c462 ;  /* 0xba1b3b9eff177424 */ /* 0x000fe200078e00ff */
[----:B------:R1:W-:Y:S01]  /*190c0*/  STL.64 [R1+0x280], R20 ;  /* 0x0002801401007387 */ /* 0x0003e20000100a00 */
[----:B0-----:R-:W-:Y:S01]  /*190d0*/  HFMA2 R15, -RZ, RZ, 0.08428955078125, -213.875 ;  /* 0x2d65daafff0f7431 */ /* 0x001fe200000001ff */
[----:B------:R-:W-:Y:S02]  /*190e0*/  MOV R14, 0xadea538c ;  /* 0xadea538c000e7802 */ /* 0x000fe40000000f00 */
[----:B------:R0:W-:Y:S01]  /*190f0*/  STL.64 [R1+0x120], R26 ;  /* 0x0001201a01007387 */ /* 0x0001e20000100a00 */
[----:B--2---:R-:W-:Y:S01]  /*19100*/  IMAD.MOV.U32 R12, RZ, RZ, -0x4754ffb6 ;  /* 0xb8ab004aff0c7424 */ /* 0x004fe200078e00ff */
[----:B------:R-:W-:-:S02]  /*19110*/  MOV R13, 0x386b5efc ;  /* 0x386b5efc000d7802 */ /* 0x000fc40000000f00 */
[----:B------:R2:W-:Y:S01]  /*19120*/  STL.64 [R1+0x250], R10 ;  /* 0x0002500a01007387 */ /* 0x0005e20000100a00 */
[----:B-1----:R-:W-:-:S03]  /*19130*/  HFMA2 R21, -RZ, RZ, -0.71044921875, -0.0028133392333984375 ;  /* 0xb9af99c3ff157431 */ /* 0x002fc600000001ff */
[----:B------:R1:W-:Y:S01]  /*19140*/  STL.64 [R1+0x278], R18 ;  /* 0x0002781201007387 */ /* 0x0003e20000100a00 */
[----:B------:R-:W-:Y:S01]  /*19150*/  MOV R20, 0x3858ebaf ;  /* 0x3858ebaf00147802 */ /* 0x000fe20000000f00 */
[----:B0-----:R-:W-:Y:S02]  /*19160*/  HFMA2 R27, -RZ, RZ, -0.08984375, -0.00161647796630859375 ;  /* 0xadc0969fff1b7431 */ /* 0x001fe400000001ff */
[----:B------:R0:W-:Y:S01]  /*19170*/  STL.64 [R1+0xf8], R24 ;  /* 0x0000f81801007387 */ /* 0x0001e20000100a00 */
[----:B------:R-:W-:Y:S01]  /*19180*/  MOV R26, 0xa87a302c ;  /* 0xa87a302c001a7802 */ /* 0x000fe20000000f00 */
[----:B--2---:R-:W-:Y:S01]  /*19190*/  HFMA2 R11, -RZ, RZ, 0.04498291015625, -5.83203125 ;  /* 0x29c2c5d5ff0b7431 */ /* 0x004fe200000001ff */
[----:B------:R-:W-:Y:S01]  /*191a0*/  MOV R10, 0xb2578752 ;  /* 0xb2578752000a7802 */ /* 0x000fe20000000f00 */
[----:B------:R2:W-:Y:S01]  /*191b0*/  STL.64 [R1+0x258], R22 ;  /* 0x0002581601007387 */ /* 0x0005e20000100a00 */
[----:B-1----:R-:W-:Y:S02]  /*191c0*/  HFMA2 R18, -RZ, RZ, 0.053192138671875, -1.634765625 ;  /* 0x2acfbe8aff127431 */ /* 0x002fe400000001ff */
[----:B------:R-:W-:Y:S01]  /*191d0*/  IMAD.MOV.U32 R19, RZ, RZ, 0x39b48c3d ;  /* 0x39b48c3dff137424 */ /* 0x000fe200078e00ff */
[----:B------:R1:W-:Y:S01]  /*191e0*/  STL.64 [R1+0x268], R12 ;  /* 0x0002680c01007387 */ /* 0x0003e20000100a00 */
[----:B0-----:R-:W-:Y:S01]  /*191f0*/  IMAD.MOV.U32 R24, RZ, RZ, -0x49419487 ;  /* 0xb6be6b79ff187424 */ /* 0x001fe200078e00ff */
[----:B------:R-:W-:-:S02]  /*19200*/  MOV R25, 0x35bf0101 ;  /* 0x35bf010100197802 */ /* 0x000fc40000000f00 */
[----:B------:R0:W-:Y:S01]  /*19210*/  STL.64 [R1+0x2a8], R14 ;  /* 0x0002a80e01007387 */ /* 0x0001e20000100a00 */
[----:B--2---:R-:W-:Y:S01]  /*19220*/  IMAD.MOV.U32 R22, RZ, RZ, 0x30e787cd ;  /* 0x30e787cdff167424 */ /* 0x004fe200078e00ff */
[----:B------:R-:W-:Y:S02]  /*19230*/  MOV R23, 0xb06bb8ab ;  /* 0xb06bb8ab00177802 */ /* 0x000fe40000000f00 */
[----:B------:R2:W-:Y:S01]  /*19240*/  STL.64 [R1+0x2c0], R20 ;  /* 0x0002c01401007387 */ /* 0x0005e20000100a00 */
[----:B-1----:R-:W-:Y:S02]  /*19250*/  HFMA2 R12, -RZ, RZ, 0.11602783203125, 45856 ;  /* 0x2f6d7999ff0c7431 */ /* 0x002fe400000001ff */
[----:B------:R-:W-:Y:S01]  /*19260*/  IMAD.MOV.U32 R13, RZ, RZ, -0x59a49046 ;  /* 0xa65b6fbaff0d7424 */ /* 0x000fe200078e00ff */
[----:B------:R1:W-:Y:S01]  /*19270*/  STL.64 [R1+0x148], R24 ;  /* 0x0001481801007387 */ /* 0x0003e20000100a00 */
[----:B0-----:R-:W-:Y:S02]  /*19280*/  HFMA2 R14, -RZ, RZ, 0.321533203125, -0.00016295909881591796875 ;  /* 0x35258957ff0e7431 */ /* 0x001fe400000001ff */
[----:B------:R-:W-:Y:S01]  /*19290*/  IMAD.MOV.U32 R15, RZ, RZ, -0x4bc36b44 ;  /* 0xb43c94bcff0f7424 */ /* 0x000fe200078e00ff */
[----:B------:R0:W-:Y:S01]  /*192a0*/  STL.64 [R1+0x170], R26 ;  /* 0x0001701a01007387 */ /* 0x0001e20000100a00 */
[----:B--2---:R-:W-:-:S03]  /*192b0*/  IMAD.MOV.U32 R20, RZ, RZ, -0x4d858bba ;  /* 0xb27a7446ff147424 */ /* 0x004fc600078e00ff */
[----:B------:R2:W-:Y:S01]  /*192c0*/  STL.64 [R1+0x290], R10 ;  /* 0x0002900a01007387 */ /* 0x0005e20000100a00 */
[----:B------:R-:W-:Y:S01]  /*192d0*/  MOV R21, 0x31859418 ;  /* 0x3185941800157802 */ /* 0x000fe20000000f00 */
[----:B-1----:R-:W-:Y:S02]  /*192e0*/  HFMA2 R24, -RZ, RZ, -0.701171875, -19.3125 ;  /* 0xb99cccd4ff187431 */ /* 0x002fe400000001ff */
[----:B------:R1:W-:Y:S01]  /*192f0*/  STL.64 [R1+0x2b8], R18 ;  /* 0x0002b81201007387 */ /* 0x0003e20000100a00 */
[----:B------:R-:W-:Y:S02]  /*19300*/  IMAD.MOV.U32 R25, RZ, RZ, -0x4a3b86a9 ;  /* 0xb5c47957ff197424 */ /* 0x000fe400078e00ff */
[----:B0-----:R-:W-:Y:S01]  /*19310*/  IMAD.MOV.U32 R26, RZ, RZ, 0x32f7f4a2 ;  /* 0x32f7f4a2ff1a7424 */ /* 0x001fe200078e00ff */
[----:B------:R-:W-:Y:S01]  /*19320*/  MOV R27, 0xb273c722 ;  /* 0xb273c722001b7802 */ /* 0x000fe20000000f00 */
[----:B------:R0:W-:Y:S01]  /*19330*/  STL.64 [R1+0x298], R22 ;  /* 0x0002981601007387 */ /* 0x0001e20000100a00 */
[----:B--2---:R-:W-:Y:S01]  /*19340*/  IMAD.MOV.U32 R10, RZ, RZ, 0x3993775b ;  /* 0x3993775bff0a7424 */ /* 0x004fe200078e00ff */
[----:B------:R-:W-:-:S02]  /*19350*/  MOV R11, 0xb8e63214 ;  /* 0xb8e63214000b7802 */ /* 0x000fc40000000f00 */
[----:B------:R2:W-:Y:S01]  /*19360*/  STL.64 [R1+0x2a0], R12 ;  /* 0x0002a00c01007387 */ /* 0x0005e20000100a00 */
[----:B-1----:R-:W-:Y:S01]  /*19370*/  HFMA2 R19, -RZ, RZ, 0.2156982421875, -0.0001523494720458984375 ;  /* 0x32e788feff137431 */ /* 0x002fe200000001ff */
[----:B------:R-:W-:Y:S02]  /*19380*/  MOV R18, 0xabb69977 ;  /* 0xabb6997700127802 */ /* 0x000fe40000000f00 */
[----:B------:R1:W-:Y:S01]  /*19390*/  STL.64 [R1+0x2e8], R14 ;  /* 0x0002e80e01007387 */ /* 0x0003e20000100a00 */
[----:B0-----:R-:W-:Y:S02]  /*193a0*/  HFMA2 R22, -RZ, RZ, -0.251953125, -24.875 ;  /* 0xb408ce38ff167431 */ /* 0x001fe400000001ff */
[----:B------:R-:W-:Y:S01]  /*193b0*/  IMAD.MOV.U32 R23, RZ, RZ, 0x37e8bcc2 ;  /* 0x37e8bcc2ff177424 */ /* 0x000fe200078e00ff */
[----:B------:R0:W-:Y:S01]  /*193c0*/  STL.64 [R1+0x2f8], R20 ;  /* 0x0002f81401007387 */ /* 0x0001e20000100a00 */
[----:B--2---:R-:W-:Y:S01]  /*193d0*/  IMAD.MOV.U32 R12, RZ, RZ, 0x3007c16d ;  /* 0x3007c16dff0c7424 */ /* 0x004fe200078e00ff */
[----:B------:R-:W-:-:S02]  /*193e0*/  MOV R13, 0xb58e3567 ;  /* 0xb58e3567000d7802 */ /* 0x000fc40000000f00 */
[----:B------:R2:W-:Y:S01]  /*193f0*/  STL.64 [R1+0x1c0], R26 ;  /* 0x0001c01a01007387 */ /* 0x0005e20000100a00 */
[----:B-1----:R-:W-:Y:S01]  /*19400*/  HFMA2 R15, -RZ, RZ, 0.794921875, 0.00070858001708984375 ;  /* 0x3a5c11ceff0f7431 */ /* 0x002fe200000001ff */
[----:B------:R-:W-:Y:S02]  /*19410*/  MOV R14, 0xba2b14da ;  /* 0xba2b14da000e7802 */ /* 0x000fe40000000f00 */
[----:B------:R1:W-:Y:S01]  /*19420*/  STL.64 [R1+0x2c8], R10 ;  /* 0x0002c80a01007387 */ /* 0x0003e20000100a00 */
[----:B0-----:R-:W-:-:S03]  /*19430*/  HFMA2 R21, -RZ, RZ, 0.17529296875, -0.0038089752197265625 ;  /* 0x319c9bcdff157431 */ /* 0x001fc600000001ff */
[----:B------:R0:W-:Y:S01]  /*19440*/  STL.64 [R1+0x198], R24 ;  /* 0x0001981801007387 */ /* 0x0001e20000100a00 */
[----:B------:R-:W-:Y:S01]  /*19450*/  MOV R20, 0x384231bf ;  /* 0x384231bf00147802 */ /* 0x000fe20000000f00 */
[----:B--2---:R-:W-:Y:S02]  /*19460*/  HFMA2 R26, -RZ, RZ, 0.43896484375, -0.00010782480239868164062 ;  /* 0x37068711ff1a7431 */ /* 0x004fe400000001ff */
[----:B------:R2:W-:Y:S01]  /*19470*/  STL.64 [R1+0x2f0], R18 ;  /* 0x0002f01201007387 */ /* 0x0005e20000100a00 */
[----:B------:R-:W-:Y:S02]  /*19480*/  IMAD.MOV.U32 R27, RZ, RZ, -0x49e638a7 ;  /* 0xb619c759ff1b7424 */ /* 0x000fe400078e00ff */
[----:B-1----:R-:W-:Y:S01]  /*19490*/  HFMA2 R11, -RZ, RZ, -0.10308837890625, -109.3125 ;  /* 0xae99d6d5ff0b7431 */ /* 0x002fe200000001ff */
[----:B------:R-:W-:Y:S01]  /*194a0*/  MOV R10, 0x2f96d785 ;  /* 0x2f96d785000a7802 */ /* 0x000fe20000000f00 */
[----:B------:R1:W-:Y:S01]  /*194b0*/  STL.64 [R1+0x2d0], R22 ;  /* 0x0002d01601007387 */ /* 0x0003e20000100a00 */
[----:B0-----:R-:W-:-:S03]  /*194c0*/  HFMA2 R25, -RZ, RZ, -0.01349639892578125, -201.75 ;  /* 0xa2e9da4eff197431 */ /* 0x001fc600000001ff */
[----:B------:R0:W-:Y:S01]  /*194d0*/  STL.64 [R1+0x2e0], R12 ;  /* 0x0002e00c01007387 */ /* 0x0001e20000100a00 */
[----:B------:R-:W-:Y:S01]  /*194e0*/  MOV R24, 0x2b0a2bbf ;  /* 0x2b0a2bbf00187802 */ /* 0x000fe20000000f00 */
[----:B--2---:R-:W-:Y:S02]  /*194f0*/  HFMA2 R18, -RZ, RZ, 0.6474609375, -0.000142574310302734375 ;  /* 0x392e88acff127431 */ /* 0x004fe400000001ff */
[----:B------:R-:W-:Y:S01]  /*19500*/  IMAD.MOV.U32 R19, RZ, RZ, -0x46f9f482 ;  /* 0xb9060b7eff137424 */ /* 0x000fe200078e00ff */
[----:B------:R2:W-:Y:S01]  /*19510*/  STL.64 [R1+0x320], R14 ;  /* 0x0003200e01007387 */ /* 0x0005e20000100a00 */
[----:B-1----:R-:W-:Y:S01]  /*19520*/  IMAD.MOV.U32 R22, RZ, RZ, 0x23eee253 ;  /* 0x23eee253ff167424 */ /* 0x002fe200078e00ff */
[----:B------:R-:W-:Y:S02]  /*19530*/  MOV R23, 0x2d1bcefb ;  /* 0x2d1bcefb00177802 */ /* 0x000fe40000000f00 */
[----:B------:R1:W-:Y:S01]  /*19540*/  STL.64 [R1+0x338], R20 ;  /* 0x0003381401007387 */ /* 0x0003e20000100a00 */
[----:B0-----:R-:W-:-:S02]  /*19550*/  HFMA2 R12, -RZ, RZ, -0.0718994140625, -4320 ;  /* 0xac9aec38ff0c7431 */ /* 0x001fc400000001ff */
[----:B------:R-:W-:Y:S01]  /*19560*/  IMAD.MOV.U32 R13, RZ, RZ, 0x2b98eb50 ;  /* 0x2b98eb50ff0d7424 */ /* 0x000fe200078e00ff */
[----:B------:R0:W-:Y:S01]  /*19570*/  STL.64 [R1+0x210], R26 ;  /* 0x0002101a01007387 */ /* 0x0001e20000100a00 */
[----:B--2---:R-:W-:-:S03]  /*19580*/  HFMA2 R14, -RZ, RZ, -0.19189453125, -3.482421875 ;  /* 0xb224c2f7ff0e7431 */ /* 0x004fc600000001ff */
[----:B------:R2:W-:Y:S01]  /*19590*/  STL.64 [R1+0x308], R10 ;  /* 0x0003080a01007387 */ /* 0x0005e20000100a00 */
[----:B------:R-:W-:Y:S02]  /*195a0*/  IMAD.MOV.U32 R15, RZ, RZ, 0x31b31feb ;  /* 0x31b31febff0f7424 */ /* 0x000fe400078e00ff */
[----:B-1----:R-:W-:Y:S01]  /*195b0*/  IMAD.MOV.U32 R20, RZ, RZ, 0x2f563c98 ;  /* 0x2f563c98ff147424 */ /* 0x002fe200078e00ff */
[----:B------:R-:W-:Y:S01]  /*195c0*/  MOV R21, 0xaedeb390 ;  /* 0xaedeb39000157802 */ /* 0x000fe20000000f00 */
[----:B------:R1:W-:Y:S01]  /*195d0*/  STL.64 [R1+0x1e8], R24 ;  /* 0x0001e81801007387 */ /* 0x0003e20000100a00 */
[----:B0-----:R-:W-:Y:S01]  /*195e0*/  HFMA2 R27, -RZ, RZ, 0.3330078125, 0.00890350341796875 ;  /* 0x3554208fff1b7431 */ /* 0x001fe200000001ff */
[----:B------:R-:W-:Y:S02]  /*195f0*/  MOV R26, 0x398e04a8 ;  /* 0x398e04a8001a7802 */ /* 0x000fe40000000f00 */
[----:B------:R0:W-:Y:S01]  /*19600*/  STL.64 [R1+0x310], R22 ;  /* 0x0003101601007387 */ /* 0x0001e20000100a00 */
[----:B--2---:R-:W-:Y:S01]  /*19610*/  IMAD.MOV.U32 R10, RZ, RZ, -0x48ce3da8 ;  /* 0xb731c258ff0a7424 */ /* 0x004fe200078e00ff */
[----:B------:R-:W-:-:S02]  /*19620*/  MOV R11, 0x36e39c79 ;  /* 0x36e39c79000b7802 */ /* 0x000fc40000000f00 */
[----:B------:R2:W-:Y:S01]  /*19630*/  STL.64 [R1+0x330], R18 ;  /* 0x0003301201007387 */ /* 0x0005e20000100a00 */
[----:B-1----:R-:W-:Y:S01]  /*19640*/  IMAD.MOV.U32 R24, RZ, RZ, 0x27bb1603 ;  /* 0x27bb1603ff187424 */ /* 0x002fe200078e00ff */
[----:B------:R-:W-:Y:S02]  /*19650*/  MOV R25, 0x2ecdce2c ;  /* 0x2ecdce2c00197802 */ /* 0x000fe40000000f00 */
[----:B------:R1:W-:Y:S01]  /*19660*/  STL.64 [R1+0x318], R12 ;  /* 0x0003180c01007387 */ /* 0x0003e20000100a00 */
[----:B0-----:R-:W-:Y:S02]  /*19670*/  HFMA2 R22, -RZ, RZ, -0.378173828125, 7572 ;  /* 0xb60d6f65ff167431 */ /* 0x001fe400000001ff */
[----:B------:R-:W-:Y:S01]  /*19680*/  IMAD.MOV.U32 R23, RZ, RZ, -0x5268961f ;  /* 0xad9769e1ff177424 */ /* 0x000fe200078e00ff */
[----:B------:R0:W-:Y:S01]  /*19690*/  STL.64 [R1+0x370], R20 ;  /* 0x0003701401007387 */ /* 0x0001e20000100a00 */
[----:B--2---:R-:W-:Y:S01]  /*196a0*/  HFMA2 R19, -RZ, RZ, 0.0238494873046875, 0.0089569091796875 ;  /* 0x261b2096ff137431 */ /* 0x004fe200000001ff */
[----:B------:R-:W-:-:S02]  /*196b0*/  MOV R18, 0xb0c04c88 ;  /* 0xb0c04c8800127802 */ /* 0x000fc40000000f00 */
[----:B------:R2:W-:Y:S01]  /*196c0*/  STL.64 [R1+0x340], R10 ;  /* 0x0003400a01007387 */ /* 0x0005e20000100a00 */
[----:B-1----:R-:W-:Y:S01]  /*196d0*/  IMAD.MOV.U32 R12, RZ, RZ, 0x33859412 ;  /* 0x33859412ff0c7424 */ /* 0x002fe200078e00ff */
[----:B------:R-:W-:Y:S02]  /*196e0*/  MOV R13, 0x263e2a76 ;  /* 0x263e2a76000d7802 */ /* 0x000fe40000000f00 */
[----:B------:R1:W-:Y:S01]  /*196f0*/  STL.64 [R1+0x360], R14 ;  /* 0x0003600e01007387 */ /* 0x0003e20000100a00 */
[----:B0-----:R-:W-:Y:S01]  /*19700*/  HFMA2 R21, -RZ, RZ, 0.338134765625, -3.265625 ;  /* 0x3569c288ff157431 */ /* 0x001fe200000001ff */
[----:B------:R-:W-:Y:S02]  /*19710*/  MOV R20, 0xb63ec69d ;  /* 0xb63ec69d00147802 */ /* 0x000fe40000000f00 */
[----:B------:R0:W-:Y:S01]  /*19720*/  STL.64 [R1+0x238], R24 ;  /* 0x0002381801007387 */ /* 0x0001e20000100a00 */
[----:B--2---:R-:W-:Y:S01]  /*19730*/  HFMA2 R11, -RZ, RZ, -0.763671875, 8164 ;  /* 0xba1c6ff9ff0b7431 */ /* 0x004fe200000001ff */
[----:B------:R-:W-:-:S02]  /*19740*/  MOV R10, 0xac6d4b31 ;  /* 0xac6d4b31000a7802 */ /* 0x000fc40000000f00 */
[----:B------:R2:W-:Y:S01]  /*19750*/  STL.64 [R1+0x260], R26 ;  /* 0x0002601a01007387 */ /* 0x0005e20000100a00 */
[----:B-1----:R-:W-:Y:S01]  /*19760*/  HFMA2 R15, -RZ, RZ, -0.58642578125, -64.125 ;  /* 0xb8b1d402ff0f7431 */ /* 0x002fe200000001ff */
[----:B------:R-:W-:Y:S02]  /*19770*/  MOV R14, 0x3443638e ;  /* 0x3443638e000e7802 */ /* 0x000fe40000000f00 */
[----:B------:R1:W-:Y:S01]  /*19780*/  STL.64 [R1+0x348], R22 ;  /* 0x0003481601007387 */ /* 0x0003e20000100a00 */
[----:B0-----:R-:W-:Y:S02]  /*19790*/  HFMA2 R24, -RZ, RZ, -0.2418212890625, -0.00189113616943359375 ;  /* 0xb3bd97bfff187431 */ /* 0x001fe400000001ff */
[----:B------:R-:W-:Y:S01]  /*197a0*/  IMAD.MOV.U32 R25, RZ, RZ, 0x334bbc63 ;  /* 0x334bbc63ff197424 */ /* 0x000fe200078e00ff */
[----:B------:R0:W-:Y:S01]  /*197b0*/  STL.64 [R1+0x358], R12 ;  /* 0x0003580c01007387 */ /* 0x0001e20000100a00 */
[----:B--2---:R-:W-:Y:S01]  /*197c0*/  IMAD.MOV.U32 R26, RZ, RZ, -0x53a03bb8 ;  /* 0xac5fc448ff1a7424 */ /* 0x004fe200078e00ff */
[----:B------:R-:W-:-:S02]  /*197d0*/  MOV R27, 0x22adcde9 ;  /* 0x22adcde9001b7802 */ /* 0x000fc40000000f00 */
[----:B------:R2:W-:Y:S01]  /*197e0*/  STL.64 [R1+0x368], R18 ;  /* 0x0003681201007387 */ /* 0x0005e20000100a00 */
[----:B-1----:R-:W-:Y:S01]  /*197f0*/  IMAD.MOV.U32 R22, RZ, RZ, -0x4768e703 ;  /* 0xb89718fdff167424 */ /* 0x002fe200078e00ff */
[----:B------:R-:W-:Y:S02]  /*19800*/  MOV R23, 0x3a31cb4e ;  /* 0x3a31cb4e00177802 */ /* 0x000fe40000000f00 */
[----:B------:R1:W-:Y:S01]  /*19810*/  STL.64 [R1+0x3b0], R20 ;  /* 0x0003b01401007387 */ /* 0x0003e20000100a00 */
[----:B0-----:R-:W-:Y:S02]  /*19820*/  HFMA2 R12, -RZ, RZ, -0.76904296875, -30.296875 ;  /* 0xba27cf93ff0c7431 */ /* 0x001fe400000001ff */
[----:B------:R-:W-:Y:S01]  /*19830*/  IMAD.MOV.U32 R13, RZ, RZ, 0x39917d90 ;  /* 0x39917d90ff0d7424 */ /* 0x000fe200078e00ff */
[----:B------:R0:W-:Y:S01]  /*19840*/  STL.64 [R1+0x2b0], R26 ;  /* 0x0002b01a01007387 */ /* 0x0001e20000100a00 */
[----:B--2---:R-:W-:Y:S02]  /*19850*/  HFMA2 R18, -RZ, RZ, -0.1390380859375, -1.1861324310302734375e-05 ;  /* 0xb07380c7ff127431 */ /* 0x004fe400000001ff */
[----:B------:R-:W-:Y:S01]  /*19860*/  IMAD.MOV.U32 R19, RZ, RZ, 0x3697f31f ;  /* 0x3697f31fff137424 */ /* 0x000fe200078e00ff */
[----:B------:R2:W-:Y:S04]  /*19870*/  STL.64 [R1+0x380], R10 ;  /* 0x0003800a01007387 */ /* 0x0005e80000100a00 */
[----:B------:R3:W-:Y:S01]  /*19880*/  STL.64 [R1+0x398], R14 ;  /* 0x0003980e01007387 */ /* 0x0007e20000100a00 */
[----:B-1----:R-:W-:Y:S01]  /*19890*/  IMAD.MOV.U32 R20, RZ, RZ, 0x3aaea573 ;  /* 0x3aaea573ff147424 */ /* 0x002fe200078e00ff */
[----:B------:R-:W-:Y:S01]  /*198a0*/  MOV R21, 0xbafaede5 ;  /* 0xbafaede500157802 */ /* 0x000fe20000000f00 */
[----:B0-----:R-:W-:Y:S01]  /*198b0*/  HFMA2 R26, -RZ, RZ, -0.016387939453125, -55616 ;  /* 0xa432facaff1a7431 */ /* 0x001fe200000001ff */
[----:B------:R0:W-:Y:S01]  /*198c0*/  STL.64 [R1+0x288], R24 ;  /* 0x0002881801007387 */ /* 0x0001e20000100a00 */
[----:B------:R-:W-:-:S02]  /*198d0*/  IMAD.MOV.U32 R27, RZ, RZ, -0x4fed8b93 ;  /* 0xb012746dff1b7424 */ /* 0x000fc400078e00ff */
[----:B--2---:R-:W-:Y:S01]  /*198e0*/  IMAD.MOV.U32 R10, RZ, RZ, 0x2c81c80c ;  /* 0x2c81c80cff0a7424 */ /* 0x004fe200078e00ff */
[----:B------:R-:W-:Y:S01]  /*198f0*/  MOV R11, 0xb424c32d ;  /* 0xb424c32d000b7802 */ /* 0x000fe20000000f00 */
[----:B------:R1:W-:Y:S01]  /*19900*/  STL.64 [R1+0x388], R22 ;  /* 0x0003881601007387 */ /* 0x0003e20000100a00 */
[----:B---3--:R-:W-:Y:S02]  /*19910*/  HFMA2 R14, -RZ, RZ, -0.0085296630859375, -367.25 ;  /* 0xa05eddbdff0e7431 */ /* 0x008fe400000001ff */
[----:B------:R-:W-:Y:S01]  /*19920*/  IMAD.MOV.U32 R15, RZ, RZ, -0x514e0798 ;  /* 0xaeb1f868ff0f7424 */ /* 0x000fe200078e00ff */
[----:B------:R2:W-:Y:S01]  /*19930*/  STL.64 [R1+0x390], R12 ;  /* 0x0003900c01007387 */ /* 0x0005e20000100a00 */
[----:B0-----:R-:W-:-:S03]  /*19940*/  HFMA2 R25, -RZ, RZ, 0.42236328125, 0.24755859375 ;  /* 0x36c233ecff197431 */ /* 0x001fc600000001ff */
[----:B------:R0:W-:Y:S01]  /*19950*/  STL.64 [R1+0x3a8], R18 ;  /* 0x0003a81201007387 */ /* 0x0001e20000100a00 */
[----:B------:R-:W-:Y:S01]  /*19960*/  MOV R24, 0xb799348b ;  /* 0xb799348b00187802 */ /* 0x000fe20000000f00 */
[----:B-1----:R-:W-:Y:S02]  /*19970*/  HFMA2 R22, -RZ, RZ, 0.241943359375, 47.40625 ;  /* 0x33be51edff167431 */ /* 0x002fe400000001ff */
[----:B------:R-:W-:Y:S01]  /*19980*/  IMAD.MOV.U32 R23, RZ, RZ, -0x4d27aa03 ;  /* 0xb2d855fdff177424 */ /* 0x000fe200078e00ff */
[----:B------:R1:W-:Y:S01]  /*19990*/  STL.64 [R1+0x3e8], R20 ;  /* 0x0003e81401007387 */ /* 0x0003e20000100a00 */
[----:B--2---:R-:W-:Y:S01]  /*199a0*/  IMAD.MOV.U32 R12, RZ, RZ, -0x4eedda29 ;  /* 0xb11225d7ff0c7424 */ /* 0x004fe200078e00ff */
[----:B------:R-:W-:Y:S02]  /*199b0*/  MOV R13, 0x301db2a5 ;  /* 0x301db2a5000d7802 */ /* 0x000fe40000000f00 */
[----:B------:R2:W-:Y:S01]  /*199c0*/  STL.64 [R1+0x3b8], R10 ;  /* 0x0003b80a01007387 */ /* 0x0005e20000100a00 */
[----:B0-----:R-:W-:Y:S01]  /*199d0*/  HFMA2 R19, -RZ, RZ, -0.08209228515625, -0.0003426074981689453125 ;  /* 0xad418d9dff137431 */ /* 0x001fe200000001ff */
[----:B------:R-:W-:-:S02]  /*199e0*/  MOV R18, 0x2e3a66b4 ;  /* 0x2e3a66b400127802 */ /* 0x000fc40000000f00 */
[----:B------:R0:W-:Y:S01]  /*199f0*/  STL.64 [R1+0x300], R26 ;  /* 0x0003001a01007387 */ /* 0x0001e20000100a00 */
[----:B-1----:R-:W-:-:S03]  /*19a00*/  HFMA2 R21, -RZ, RZ, -0.2242431640625, -0.000300884246826171875 ;  /* 0xb32d8ceeff157431 */ /* 0x002fc600000001ff */
[----:B------:R1:W-:Y:S01]  /*19a10*/  STL.64 [R1+0x3d8], R14 ;  /* 0x0003d80e01007387 */ /* 0x0003e20000100a00 */
[----:B------:R-:W-:Y:S01]  /*19a20*/  MOV R20, 0x3396a2a5 ;  /* 0x3396a2a500147802 */ /* 0x000fe20000000f00 */
[----:B--2---:R-:W-:Y:S01]  /*19a30*/  HFMA2 R11, -RZ, RZ, 0.734375, 0.000367641448974609375 ;  /* 0x39e00e06ff0b7431 */ /* 0x004fe200000001ff */
[----:B------:R-:W-:Y:S01]  /*19a40*/  MOV R10, 0xba055d4d ;  /* 0xba055d4d000a7802 */ /* 0x000fe20000000f00 */
[----:B------:R2:W-:Y:S01]  /*19a50*/  STL.64 [R1+0x2d8], R24 ;  /* 0x0002d81801007387 */ /* 0x0005e20000100a00 */
[----:B0-----:R-:W-:Y:S01]  /*19a60*/  HFMA2 R27, -RZ, RZ, -0.27587890625, -19.78125 ;  /* 0xb46accf2ff1b7431 */ /* 0x001fe200000001ff */
[----:B------:R-:W-:Y:S02]  /*19a70*/  MOV R26, 0x34ca97cc ;  /* 0x34ca97cc001a7802 */ /* 0x000fe40000000f00 */
[----:B------:R0:W-:Y:S01]  /*19a80*/  STL.64 [R1+0x3c0], R22 ;  /* 0x0003c01601007387 */ /* 0x0001e20000100a00 */
[----:B-1----:R-:W-:-:S03]  /*19a90*/  HFMA2 R15, -RZ, RZ, 0.09893798828125, 7.9572200775146484375e-05 ;  /* 0x2e550537ff0f7431 */ /* 0x002fc600000001ff */
[----:B------:R1:W-:Y:S01]  /*19aa0*/  STL.64 [R1+0x3d0], R12 ;  /* 0x0003d00c01007387 */ /* 0x0003e20000100a00 */
[----:B------:R-:W-:Y:S01]  /*19ab0*/  MOV R14, 0x372f51d8 ;  /* 0x372f51d8000e7802 */ /* 0x000fe20000000f00 */
[----:B--2---:R-:W-:Y:S01]  /*19ac0*/  IMAD.MOV.U32 R24, RZ, RZ, -0x461a34c2 ;  /* 0xb9e5cb3eff187424 */ /* 0x004fe200078e00ff */
[----:B------:R-:W-:Y:S01]  /*19ad0*/  MOV R25, 0xb53b133b ;  /* 0xb53b133b00197802 */ /* 0x000fe20000000f00 */
[----:B------:R2:W-:Y:S01]  /*19ae0*/  STL.64 [R1+0x3e0], R18 ;  /* 0x0003e01201007387 */ /* 0x0005e20000100a00 */
[----:B0-----:R-:W-:Y:S01]  /*19af0*/  IMAD.MOV.U32 R22, RZ, RZ, -0x46cf38dc ;  /* 0xb930c724ff167424 */ /* 0x001fe200078e00ff */
[----:B------:R-:W-:Y:S02]  /*19b00*/  MOV R23, 0xb20bacf3 ;  /* 0xb20bacf300177802 */ /* 0x000fe40000000f00 */
[----:B------:R0:W-:Y:S01]  /*19b10*/  STL.64 [R1+0x428], R20 ;  /* 0x0004281401007387 */ /* 0x0001e20000100a00 */
[----:B-1----:R-:W-:Y:S02]  /*19b20*/  HFMA2 R12, -RZ, RZ, 0.52978515625, -7944 ;  /* 0x383defc2ff0c7431 */ /* 0x002fe400000001ff */
[----:B------:R-:W-:Y:S01]  /*19b30*/  IMAD.MOV.U32 R13, RZ, RZ, -0x47fcd784 ;  /* 0xb803287cff0d7424 */ /* 0x000fe200078e00ff */
[----:B------:R1:W-:Y:S01]  /*19b40*/  STL.64 [R1+0x3f8], R10 ;  /* 0x0003f80a01007387 */ /* 0x0003e20000100a00 */
[----:B--2---:R-:W-:-:S02]  /*19b50*/  HFMA2 R18, -RZ, RZ, -0.302734375, 95.6875 ;  /* 0xb4d855fbff127431 */ /* 0x004fc400000001ff */
[----:B------:R-:W-:Y:S01]  /*19b60*/  IMAD.MOV.U32 R19, RZ, RZ, -0x55ba340a ;  /* 0xaa45cbf6ff137424 */ /* 0x000fe200078e00ff */
[----:B------:R2:W-:Y:S01]  /*19b70*/  STL.64 [R1+0x328], R24 ;  /* 0x0003281801007387 */ /* 0x0005e20000100a00 */
[----:B0-----:R-:W-:Y:S02]  /*19b80*/  HFMA2 R21, -RZ, RZ, 0.71728515625, -47744 ;  /* 0x39bdf9d4ff157431 */ /* 0x001fe400000001ff */
[----:B------:R-:W-:Y:S01]  /*19b90*/  IMAD.MOV.U32 R20, RZ, RZ, -0x4b29b865 ;  /* 0xb4d6479bff147424 */ /* 0x000fe200078e00ff */
[----:B------:R0:W-:Y:S01]  /*19ba0*/  STL.64 [R1+0x350], R26 ;  /* 0x0003501a01007387 */ /* 0x0001e20000100a00 */
[----:B-1----:R-:W-:Y:S01]  /*19bb0*/  IMAD.MOV.U32 R10, RZ, RZ, 0x32451f4e ;  /* 0x32451f4eff0a7424 */ /* 0x002fe200078e00ff */
[----:B------:R-:W-:Y:S02]  /*19bc0*/  MOV R11, 0x22924184 ;  /* 0x22924184000b7802 */ /* 0x000fe40000000f00 */
[----:B------:R1:W-:Y:S04]  /*19bd0*/  STL.64 [R1+0x400], R22 ;  /* 0x0004001601007387 */ /* 0x0003e80000100a00 */
[----:B------:R3:W-:Y:S01]  /*19be0*/  STL.64 [R1+0x410], R14 ;  /* 0x0004100e01007387 */ /* 0x0007e20000100a00 */
[----:B--2---:R-:W-:-:S02]  /*19bf0*/  HFMA2 R24, -RZ, RZ, 0.09210205078125, 635.5 ;  /* 0x2de560f7ff187431 */ /* 0x004fc400000001ff */
[----:B------:R-:W-:Y:S02]  /*19c00*/  IMAD.MOV.U32 R25, RZ, RZ, -0x5d44325b ;  /* 0xa2bbcda5ff197424 */ /* 0x000fe400078e00ff */
[----:B0-----:R-:W-:Y:S01]  /*19c10*/  IMAD.MOV.U32 R26, RZ, RZ, 0x38800900 ;  /* 0x38800900ff1a7424 */ /* 0x001fe200078e00ff */
[----:B------:R-:W-:Y:S01]  /*19c20*/  MOV R27, 0xb7b0c7e6 ;  /* 0xb7b0c7e6001b7802 */ /* 0x000fe20000000f00 */
[----:B------:R0:W-:Y:S01]  /*19c30*/  STL.64 [R1+0x408], R12 ;  /* 0x0004080c01007387 */ /* 0x0001e20000100a00 */
[----:B-1----:R-:W-:Y:S02]  /*19c40*/  HFMA2 R22, -RZ, RZ, -0.15478515625, -0.347412109375 ;  /* 0xb0f4b58fff167431 */ /* 0x002fe400000001ff */
[----:B------:R-:W-:Y:S01]  /*19c50*/  IMAD.MOV.U32 R23, RZ, RZ, 0x3085f9d1 ;  /* 0x3085f9d1ff177424 */ /* 0x000fe200078e00ff */
[----:B------:R1:W-:Y:S01]  /*19c60*/  STL.64 [R1+0x420], R18 ;  /* 0x0004201201007387 */ /* 0x0003e20000100a00 */
[----:B---3--:R-:W-:Y:S02]  /*19c70*/  HFMA2 R14, -RZ, RZ, 0.6455078125, 2626 ;  /* 0x392a6921ff0e7431 */ /* 0x008fe400000001ff */
[----:B------:R-:W-:Y:S01]  /*19c80*/  IMAD.MOV.U32 R15, RZ, RZ, -0x44f8c6dd ;  /* 0xbb073923ff0f7424 */ /* 0x000fe200078e00ff */
[----:B------:R2:W-:Y:S01]  /*19c90*/  STL.64 [R1+0x430], R10 ;  /* 0x0004300a01007387 */ /* 0x0005e20000100a00 */
[----:B0-----:R-:W-:Y:S01]  /*19ca0*/  IMAD.MOV.U32 R12, RZ, RZ, 0x2e259399 ;  /* 0x2e259399ff0c7424 */ /* 0x001fe200078e00ff */
[----:B------:R-:W-:-:S02]  /*19cb0*/  MOV R13, 0x3acf0edd ;  /* 0x3acf0edd000d7802 */ /* 0x000fc40000000f00 */
[----:B------:R0:W-:Y:S01]  /*19cc0*/  STL.64 [R1+0x460], R20 ;  /* 0x0004601401007387 */ /* 0x0001e20000100a00 */
[----:B-1----:R-:W-:Y:S02]  /*19cd0*/  MOV R18, 0x3b0c2df0 ;  /* 0x3b0c2df000127802 */ /* 0x002fe40000000f00 */
[----:B------:R-:W-:Y:S01]  /*19ce0*/  MOV R19, 0xba847eb2 ;  /* 0xba847eb200137802 */ /* 0x000fe20000000f00 */
[----:B------:R1:W-:Y:S01]  /*19cf0*/  STL.64 [R1+0x3a0], R26 ;  /* 0x0003a01a01007387 */ /* 0x0003e20000100a00 */
[----:B--2---:R-:W-:Y:S01]  /*19d00*/  HFMA2 R10, -RZ, RZ, 0.1583251953125, -3.76171875 ;  /* 0x3111c386ff0a7431 */ /* 0x004fe200000001ff */
[----:B------:R-:W-:Y:S02]  /*19d10*/  MOV R11, 0xb7d840e1 ;  /* 0xb7d840e1000b7802 */ /* 0x000fe40000000f00 */
[----:B------:R2:W-:Y:S01]  /*19d20*/  STL.64 [R1+0x378], R24 ;  /* 0x0003781801007387 */ /* 0x0005e20000100a00 */
[----:B0-----:R-:W-:-:S03]  /*19d30*/  HFMA2 R20, -RZ, RZ, -0.0199127197265625, -0.046417236328125 ;  /* 0xa519a9f1ff147431 */ /* 0x001fc600000001ff */
[----:B------:R0:W-:Y:S01]  /*19d40*/  STL.64 [R1+0x438], R22 ;  /* 0x0004381601007387 */ /* 0x0001e20000100a00 */
[----:B------:R-:W-:Y:S01]  /*19d50*/  MOV R21, 0x30785d67 ;  /* 0x30785d6700157802 */ /* 0x000fe20000000f00 */
[----:B-1----:R-:W-:Y:S02]  /*19d60*/  HFMA2 R26, -RZ, RZ, 0.82080078125, 184 ;  /* 0x3a9159c0ff1a7431 */ /* 0x002fe400000001ff */
[----:B------:R1:W-:Y:S01]  /*19d70*/  STL.64 [R1+0x448], R12 ;  /* 0x0004480c01007387 */ /* 0x0003e20000100a00 */
[----:B------:R-:W-:Y:S02]  /*19d80*/  IMAD.MOV.U32 R27, RZ, RZ, 0x35854f7b ;  /* 0x35854f7bff1b7424 */ /* 0x000fe400078e00ff */
[----:B--2---:R-:W-:Y:S01]  /*19d90*/  HFMA2 R25, -RZ, RZ, 0.1724853515625, -1513 ;  /* 0x3185e5e9ff197431 */ /* 0x004fe200000001ff */
[----:B------:R2:W-:Y:S01]  /*19da0*/  STL.64 [R1+0x450], R14 ;  /* 0x0004500e01007387 */ /* 0x0005e20000100a00 */
[----:B------:R-:W-:Y:S01]  /*19db0*/  MOV R24, 0xa83836b2 ;  /* 0xa83836b200187802 */ /* 0x000fe20000000f00 */
[----:B0-----:R-:W-:-:S02]  /*19dc0*/  HFMA2 R23, -RZ, RZ, -0.421142578125, 14.125 ;  /* 0xb6bd4b10ff177431 */ /* 0x001fc400000001ff */
[----:B------:R0:W-:Y:S01]  /*19dd0*/  STL.64 [R1+0x458], R18 ;  /* 0x0004581201007387 */ /* 0x0001e20000100a00 */
[----:B------:R-:W-:Y:S01]  /*19de0*/  IMAD.MOV.U32 R22, RZ, RZ, 0x3790f86c ;  /* 0x3790f86cff167424 */ /* 0x000fe200078e00ff */
[----:B-1----:R-:W-:Y:S01]  /*19df0*/  MOV R12, 0xad41f120 ;  /* 0xad41f120000c7802 */ /* 0x002fe20000000f00 */
[----:B------:R-:W-:Y:S01]  /*19e00*/  IMAD.MOV.U32 R13, RZ, RZ, 0x3596a2b5 ;  /* 0x3596a2b5ff0d7424 */ /* 0x000fe200078e00ff */
[----:B------:R1:W-:Y:S01]  /*19e10*/  STL.64 [R1+0x470], R10 ;  /* 0x0004700a01007387 */ /* 0x0003e20000100a00 */
[----:B--2---:R-:W-:Y:S01]  /*19e20*/  HFMA2 R14, -RZ, RZ, -0.326171875, 1470 ;  /* 0xb53865beff0e7431 */ /* 0x004fe200000001ff */
[----:B------:R-:W-:Y:S02]  /*19e30*/  MOV R15, 0x345dc32f ;  /* 0x345dc32f000f7802 */ /* 0x000fe40000000f00 */
[----:B------:R2:W-:Y:S01]  /*19e40*/  STL.64 [R1+0x4a0], R20 ;  /* 0x0004a01401007387 */ /* 0x0005e20000100a00 */
[----:B0-----:R-:W-:Y:S01]  /*19e50*/  MOV R18, 0x32afd7e3 ;  /* 0x32afd7e300127802 */ /* 0x001fe20000000f00 */
[----:B------:R-:W-:-:S02]  /*19e60*/  IMAD.MOV.U32 R19, RZ, RZ, -0x4e3865f7 ;  /* 0xb1c79a09ff137424 */ /* 0x000fc400078e00ff */
[----:B------:R0:W-:Y:S01]  /*19e70*/  STL.64 [R1+0x3f0], R26 ;  /* 0x0003f01a01007387 */ /* 0x0001e20000100a00 */
[----:B-1----:R-:W-:-:S03]  /*19e80*/  HFMA2 R11, -RZ, RZ, 0.110595703125, 0.9189453125 ;  /* 0x2f143b5aff0b7431 */ /* 0x002fc600000001ff */
[----:B------:R1:W-:Y:S01]  /*19e90*/  STL.64 [R1+0x480], R12 ;  /* 0x0004800c01007387 */ /* 0x0003e20000100a00 */
[----:B------:R-:W-:Y:S02]  /*19ea0*/  IMAD.MOV.U32 R10, RZ, RZ, -0x4ff7a9f6 ;  /* 0xb008560aff0a7424 */ /* 0x000fe400078e00ff */
[----:B--2---:R-:W-:Y:S01]  /*19eb0*/  HFMA2 R21, -RZ, RZ, -0.1112060546875, -6.7578125 ;  /* 0xaf1ec6c2ff157431 */ /* 0x004fe200000001ff */
[----:B------:R2:W-:Y:S01]  /*19ec0*/  STL.64 [R1+0x3c8], R24 ;  /* 0x0003c81801007387 */ /* 0x0005e20000100a00 */
[----:B------:R-:W-:Y:S02]  /*19ed0*/  IMAD.MOV.U32 R20, RZ, RZ, -0x477207b8 ;  /* 0xb88df848ff147424 */ /* 0x000fe400078e00ff */
[----:B0-----:R-:W-:Y:S01]  /*19ee0*/  HFMA2 R27, -RZ, RZ, 0.01334381103515625, -14.09375 ;  /* 0x22d5cb0cff1b7431 */ /* 0x001fe200000001ff */
[----:B------:R0:W-:Y:S01]  /*19ef0*/  STL.64 [R1+0x478], R22 ;  /* 0x0004781601007387 */ /* 0x0001e20000100a00 */
[----:B------:R-:W-:Y:S01]  /*19f00*/  MOV R26, 0xaf912a36 ;  /* 0xaf912a36001a7802 */ /* 0x000fe20000000f00 */
[----:B-1----:R-:W-:-:S02]  /*19f10*/  HFMA2 R13, -RZ, RZ, -0.87548828125, 0.0038356781005859375 ;  /* 0xbb011bdbff0d7431 */ /* 0x002fc400000001ff */
[----:B------:R1:W-:Y:S01]  /*19f20*/  STL.64 [R1+0x488], R14 ;  /* 0x0004880e01007387 */ /* 0x0003e20000100a00 */
[----:B------:R-:W-:Y:S02]  /*19f30*/  IMAD.MOV.U32 R12, RZ, RZ, 0x3b0e7a69 ;  /* 0x3b0e7a69ff0c7424 */ /* 0x000fe400078e00ff */
[----:B--2---:R-:W-:Y:S01]  /*19f40*/  IMAD.MOV.U32 R24, RZ, RZ, -0x49efd53c ;  /* 0xb6102ac4ff187424 */ /* 0x004fe200078e00ff */
[----:B------:R2:W-:Y:S01]  /*19f50*/  STL.64 [R1+0x498], R18 ;  /* 0x0004981201007387 */ /* 0x0005e20000100a00 */
[----:B------:R-:W-:Y:S02]  /*19f60*/  MOV R25, 0x35b26ccc ;  /* 0x35b26ccc00197802 */ /* 0x000fe40000000f00 */
[----:B0-----:R-:W-:Y:S01]  /*19f70*/  MOV R22, 0xbb8572b5 ;  /* 0xbb8572b500167802 */ /* 0x001fe20000000f00 */
[----:B------:R-:W-:Y:S01]  /*19f80*/  IMAD.MOV.U32 R23, RZ, RZ, 0x3bd1d34d ;  /* 0x3bd1d34dff177424 */ /* 0x000fe200078e00ff */
[----:B------:R0:W-:Y:S01]  /*19f90*/  STL.64 [R1+0x4a8], R10 ;  /* 0x0004a80a01007387 */ /* 0x0001e20000100a00 */
[----:B-1----:R-:W-:Y:S01]  /*19fa0*/  MOV R14, 0x3a5b23f8 ;  /* 0x3a5b23f8000e7802 */ /* 0x002fe20000000f00 */
[----:B------:R-:W-:-:S02]  /*19fb0*/  IMAD.MOV.U32 R15, RZ, RZ, 0x32a708fe ;  /* 0x32a708feff0f7424 */ /* 0x000fc400078e00ff */
[----:B------:R1:W-:Y:S01]  /*19fc0*/  STL.64 [R1+0x4d8], R20 ;  /* 0x0004d81401007387 */ /* 0x0003e20000100a00 */
[----:B--2---:R-:W-:Y:S01]  /*19fd0*/  HFMA2 R18, -RZ, RZ, -0.69091796875, 0.03521728515625 ;  /* 0xb9872882ff127431 */ /* 0x004fe200000001ff */
[----:B------:R-:W-:Y:S02]  /*19fe0*/  MOV R19, 0x3947558c ;  /* 0x3947558c00137802 */ /* 0x000fe40000000f00 */
[----:B------:R2:W-:Y:S01]  /*19ff0*/  STL.64 [R1+0x418], R24 ;  /* 0x0004181801007387 */ /* 0x0005e20000100a00 */
[----:B0-----:R-:W-:-:S03]  /*1a000*/  HFMA2 R10, -RZ, RZ, 0.397705078125, -3.591796875 ;  /* 0x365dc32fff0a7431 */ /* 0x001fc600000001ff */
[----:B------:R0:W-:Y:S01]  /*1a010*/  STL.64 [R1+0x440], R26 ;  /* 0x0004401a01007387 */ /* 0x0001e20000100a00 */
[----:B------:R-:W-:-:S03]  /*1a020*/  MOV R11, 0x2b60b368 ;  /* 0x2b60b368000b7802 */ /* 0x000fc60000000f00 */
[----:B------:R3:W-:Y:S01]  /*1a030*/  STL.64 [R1+0x4b0], R22 ;  /* 0x0004b01601007387 */ /* 0x0007e20000100a00 */
[----:B-1----:R-:W-:Y:S01]  /*1a040*/  HFMA2 R20, -RZ, RZ, -0.75634765625, -0.0028533935546875 ;  /* 0xba0d99d8ff147431 */ /* 0x002fe200000001ff */
[----:B------:R-:W-:Y:S02]  /*1a050*/  MOV R21, 0x3c10084d ;  /* 0x3c10084d00157802 */ /* 0x000fe40000000f00 */
[----:B------:R1:W-:Y:S01]  /*1a060*/  STL.64 [R1+0x4c0], R12 ;  /* 0x0004c00c01007387 */ /* 0x0003e20000100a00 */
[----:B--2---:R-:W-:Y:S01]  /*1a070*/  MOV R24, 0xb9938e1b ;  /* 0xb9938e1b00187802 */ /* 0x004fe20000000f00 */
[----:B------:R-:W-:Y:S02]  /*1a080*/  IMAD.MOV.U32 R25, RZ, RZ, 0x38db2466 ;  /* 0x38db2466ff197424 */ /* 0x000fe400078e00ff */
[----:B------:R2:W-:Y:S01]  /*1a090*/  STL.64 [R1+0x4c8], R14 ;  /* 0x0004c80e01007387 */ /* 0x0005e20000100a00 */
[----:B0-----:R-:W-:Y:S02]  /*1a0a0*/  HFMA2 R27, -RZ, RZ, -0.2216796875, -11232 ;  /* 0xb318f17cff1b7431 */ /* 0x001fe400000001ff */
[----:B------:R-:W-:-:S02]  /*1a0b0*/  IMAD.MOV.U32 R26, RZ, RZ, 0x29526277 ;  /* 0x29526277ff1a7424 */ /* 0x000fc400078e00ff */
[----:B---3--:R-:W-:Y:S01]  /*1a0c0*/  HFMA2 R23, -RZ, RZ, 0.30078125, -34.90625 ;  /* 0x34d0d05dff177431 */ /* 0x008fe200000001ff */
[----:B------:R0:W-:Y:S01]  /*1a0d0*/  STL.64 [R1+0x4d0], R18 ;  /* 0x0004d01201007387 */ /* 0x0001e20000100a00 */
[----:B------:R-:W-:Y:S01]  /*1a0e0*/  IMAD.MOV.U32 R22, RZ, RZ, -0x4ad3f055 ;  /* 0xb52c0fabff167424 */ /* 0x000fe200078e00ff */
[----:B-1----:R-:W-:Y:S01]  /*1a0f0*/  MOV R12, 0xb3f9808b ;  /* 0xb3f9808b000c7802 */ /* 0x002fe20000000f00 */
[----:B------:R-:W-:Y:S01]  /*1a100*/  IMAD.MOV.U32 R13, RZ, RZ, -0x58b5070d ;  /* 0xa74af8f3ff0d7424 */ /* 0x000fe200078e00ff */
[----:B------:R1:W-:Y:S01]  /*1a110*/  STL.64 [R1+0x468], R24 ;  /* 0x0004681801007387 */ /* 0x0003e20000100a00 */
[----:B--2---:R-:W-:Y:S01]  /*1a120*/  HFMA2 R14, -RZ, RZ, 0.208251953125, -2.10546875 ;  /* 0x32aac036ff0e7431 */ /* 0x004fe200000001ff */
[----:B------:R-:W-:Y:S02]  /*1a130*/  MOV R15, 0xb243fbaf ;  /* 0xb243fbaf000f7802 */ /* 0x000fe40000000f00 */
[----:B------:R2:W-:Y:S01]  /*1a140*/  STL.64 [R1+0x4e8], R10 ;  /* 0x0004e80a01007387 */ /* 0x0005e20000100a00 */
[----:B0-----:R-:W-:Y:S01]  /*1a150*/  MOV R18, 0xb00a9a1c ;  /* 0xb00a9a1c00127802 */ /* 0x001fe20000000f00 */
[----:B------:R-:W-:-:S02]  /*1a160*/  IMAD.MOV.U32 R19, RZ, RZ, -0x443d1c1a ;  /* 0xbbc2e3e6ff137424 */ /* 0x000fc400078e00ff */
[----:B------:R0:W-:Y:S01]  /*1a170*/  STL.64 [R1+0x4f8], R12 ;  /* 0x0004f80c01007387 */ /* 0x0001e20000100a00 */
[----:B-1----:R-:W-:-:S03]  /*1a180*/  HFMA2 R24, -RZ, RZ, -0.939453125, 3328 ;  /* 0xbb846a80ff187431 */ /* 0x002fc600000001ff */
[----:B------:R1:W-:Y:S01]  /*1a190*/  STL.64 [R1+0x518], R20 ;  /* 0x0005181401007387 */ /* 0x0003e20000100a00 */
[----:B------:R-:W-:Y:S01]  /*1a1a0*/  MOV R25, 0xb6128c3e ;  /* 0xb6128c3e00197802 */ /* 0x000fe20000000f00 */
[----:B--2---:R-:W-:Y:S02]  /*1a1b0*/  HFMA2 R11, -RZ, RZ, 0.955078125, 8.0625 ;  /* 0x3ba44808ff0b7431 */ /* 0x004fe400000001ff */
[----:B------:R2:W-:Y:S01]  /*1a1c0*/  STL.64 [R1+0x490], R26 ;  /* 0x0004901a01007387 */ /* 0x0005e20000100a00 */
[----:B------:R-:W-:Y:S02]  /*1a1d0*/  IMAD.MOV.U32 R10, RZ, RZ, -0x43de7e19 ;  /* 0xbc2181e7ff0a7424 */ /* 0x000fe400078e00ff */
[----:B0-----:R-:W-:Y:S01]  /*1a1e0*/  HFMA2 R13, -RZ, RZ, 0.65869140625, -0.365478515625 ;  /* 0x3945b5d9ff0d7431 */ /* 0x001fe200000001ff */
[----:B------:R0:W-:Y:S01]  /*1a1f0*/  STL.64 [R1+0x4f0], R22 ;  /* 0x0004f01601007387 */ /* 0x0001e20000100a00 */
[----:B------:R-:W-:Y:S02]  /*1a200*/  IMAD.MOV.U32 R12, RZ, RZ, -0x4e12e0cd ;  /* 0xb1ed1f33ff0c7424 */ /* 0x000fe400078e00ff */
[----:B-1----:R-:W-:Y:S01]  /*1a210*/  HFMA2 R21, -RZ, RZ, -0.3779296875, 137.5 ;  /* 0xb60c584cff157431 */ /* 0x002fe200000001ff */
[----:B------:R1:W-:Y:S01]  /*1a220*/  STL.64 [R1+0x500], R14 ;  /* 0x0005000e01007387 */ /* 0x0003e20000100a00 */
[----:B------:R-:W-:Y:S01]  /*1a230*/  IMAD.MOV.U32 R20, RZ, RZ, 0x36dddd64 ;  /* 0x36dddd64ff147424 */ /* 0x000fe200078e00ff */
[----:B--2---:R-:W-:-:S02]  /*1a240*/  MOV R26, 0x3783ce5d ;  /* 0x3783ce5d001a7802 */ /* 0x004fc40000000f00 */
        /* <DEDUP_REMOVED lines=8> */
[----:B--2---:R-:W-:Y:S01]  /*1a2d0*/  HFMA2 R18, -RZ, RZ, 0.0966796875, 0.000797748565673828125 ;  /* 0x2e301289ff127431 */ /* 0x004fe200000001ff */
[----:B------:R-:W-:-:S02]  /*1a2e0*/  MOV R19, 0xb72c0fb2 ;  /* 0xb72c0fb200137802 */ /* 0x000fc40000000f00 */
[----:B------:R2:W-:Y:S04]  /*1a2f0*/  STL.64 [R1+0x520], R10 ;  /* 0x0005200a01007387 */ /* 0x0005e80000100a00 */
[----:B------:R3:W-:Y:S01]  /*1a300*/  STL.64 [R1+0x528], R22 ;  /* 0x0005281601007387 */ /* 0x0007e20000100a00 */
[----:B0-----:R-:W-:Y:S02]  /*1a310*/  HFMA2 R25, -RZ, RZ, 0.007099151611328125, 0.256103515625 ;  /* 0x1f453419ff197431 */ /* 0x001fe400000001ff */
[----:B------:R-:W-:Y:S01]  /*1a320*/  IMAD.MOV.U32 R24, RZ, RZ, 0x315e5907 ;  /* 0x315e5907ff187424 */ /* 0x000fe200078e00ff */
[----:B------:R0:W-:Y:S01]  /*1a330*/  STL.64 [R1+0x538], R12 ;  /* 0x0005380c01007387 */ /* 0x0001e20000100a00 */
[----:B-1----:R-:W-:Y:S01]  /*1a340*/  HFMA2 R26, -RZ, RZ, 0.859375, 2.35546875 ;  /* 0x3ae040b6ff1a7431 */ /* 0x002fe200000001ff */
[----:B------:R-:W-:-:S02]  /*1a350*/  MOV R27, 0xba31758e ;  /* 0xba31758e001b7802 */ /* 0x000fc40000000f00 */
[----:B------:R1:W-:Y:S01]  /*1a360*/  STL.64 [R1+0x540], R14 ;  /* 0x0005400e01007387 */ /* 0x0003e20000100a00 */
[----:B--2---:R-:W-:Y:S01]  /*1a370*/  HFMA2 R10, -RZ, RZ, -0.28125, -0.005046844482421875 ;  /* 0xb4809d2bff0a7431 */ /* 0x004fe200000001ff */
[----:B------:R-:W-:Y:S01]  /*1a380*/  MOV R11, 0x3398dd34 ;  /* 0x3398dd34000b7802 */ /* 0x000fe20000000f00 */
[----:B---3--:R-:W-:Y:S01]  /*1a390*/  HFMA2 R23, -RZ, RZ, -0.1971435546875, -1835 ;  /* 0xb24fe72bff177431 */ /* 0x008fe200000001ff */
[----:B------:R2:W-:Y:S01]  /*1a3a0*/  STL.64 [R1+0x550], R20 ;  /* 0x0005501401007387 */ /* 0x0005e20000100a00 */
[----:B------:R-:W-:Y:S01]  /*1a3b0*/  IMAD.MOV.U32 R22, RZ, RZ, 0x2680a18f ;  /* 0x2680a18fff167424 */ /* 0x000fe200078e00ff */
[----:B0-----:R-:W-:Y:S01]  /*1a3c0*/  MOV R12, 0x31ee4973 ;  /* 0x31ee4973000c7802 */ /* 0x001fe20000000f00 */
[----:B------:R-:W-:Y:S01]  /*1a3d0*/  IMAD.MOV.U32 R13, RZ, RZ, -0x4ef8e330 ;  /* 0xb1071cd0ff0d7424 */ /* 0x000fe200078e00ff */
[----:B------:R0:W-:Y:S01]  /*1a3e0*/  STL.64 [R1+0x548], R18 ;  /* 0x0005481201007387 */ /* 0x0001e20000100a00 */
[----:B-1----:R-:W-:Y:S01]  /*1a3f0*/  HFMA2 R14, -RZ, RZ, 1.138671875, -0.0004088878631591796875 ;  /* 0x3c8e8eb3ff0e7431 */ /* 0x002fe200000001ff */
[----:B------:R-:W-:-:S02]  /*1a400*/  MOV R15, 0xbcf1e474 ;  /* 0xbcf1e474000f7802 */ /* 0x000fc40000000f00 */
[----:B------:R1:W-:Y:S01]  /*1a410*/  STL.64 [R1+0x570], R12 ;  /* 0x0005700c01007387 */ /* 0x0003e20000100a00 */
[----:B--2---:R-:W-:Y:S01]  /*1a420*/  HFMA2 R20, -RZ, RZ, -0.96142578125, 22032 ;  /* 0xbbb17561ff147431 */ /* 0x004fe200000001ff */
[----:B------:R-:W-:Y:S02]  /*1a430*/  MOV R21, 0xb387ea89 ;  /* 0xb387ea8900157802 */ /* 0x000fe40000000f00 */
[----:B------:R2:W-:Y:S01]  /*1a440*/  STL.64 [R1+0x508], R24 ;  /* 0x0005081801007387 */ /* 0x0005e20000100a00 */
[----:B0-----:R-:W-:Y:S01]  /*1a450*/  MOV R18, 0xbc4ac247 ;  /* 0xbc4ac24700127802 */ /* 0x001fe20000000f00 */
[----:B------:R-:W-:Y:S02]  /*1a460*/  IMAD.MOV.U32 R19, RZ, RZ, 0x3c443837 ;  /* 0x3c443837ff137424 */ /* 0x000fe400078e00ff */
[----:B------:R0:W-:Y:S01]  /*1a470*/  STL.64 [R1+0x530], R26 ;  /* 0x0005301a01007387 */ /* 0x0001e20000100a00 */
[----:B-1----:R-:W-:Y:S02]  /*1a480*/  HFMA2 R13, -RZ, RZ, -0.07000732421875, -0.0039005279541015625 ;  /* 0xac7b9bfdff0d7431 */ /* 0x002fe400000001ff */
[----:B------:R-:W-:Y:S01]  /*1a490*/  IMAD.MOV.U32 R12, RZ, RZ, -0x47f3a7b4 ;  /* 0xb80c584cff0c7424 */ /* 0x000fe200078e00ff */
[----:B------:R1:W-:Y:S01]  /*1a4a0*/  STL.64 [R1+0x560], R10 ;  /* 0x0005600a01007387 */ /* 0x0003e20000100a00 */
[----:B--2---:R-:W-:-:S03]  /*1a4b0*/  MOV R24, 0xaa6be562 ;  /* 0xaa6be56200187802 */ /* 0x004fc60000000f00 */
[----:B------:R2:W-:Y:S01]  /*1a4c0*/  STL.64 [R1+0x568], R22 ;  /* 0x0005681601007387 */ /* 0x0005e20000100a00 */
[----:B------:R-:W-:-:S03]  /*1a4d0*/  IMAD.MOV.U32 R25, RZ, RZ, 0x34d57045 ;  /* 0x34d57045ff197424 */ /* 0x000fc600078e00ff */
[----:B------:R3:W-:Y:S01]  /*1a4e0*/  STL.64 [R1+0x578], R14 ;  /* 0x0005780e01007387 */ /* 0x0007e20000100a00 */
[----:B0-----:R-:W-:Y:S02]  /*1a4f0*/  HFMA2 R27, -RZ, RZ, 0.432373046875, -199.5 ;  /* 0x36ebda3cff1b7431 */ /* 0x001fe400000001ff */
[----:B------:R-:W-:Y:S01]  /*1a500*/  IMAD.MOV.U32 R26, RZ, RZ, 0x3ca4373f ;  /* 0x3ca4373fff1a7424 */ /* 0x000fe200078e00ff */
[----:B------:R0:W-:Y:S01]  /*1a510*/  STL.64 [R1+0x588], R18 ;  /* 0x0005881201007387 */ /* 0x0001e20000100a00 */
[----:B-1----:R-:W-:Y:S02]  /*1a520*/  HFMA2 R11, -RZ, RZ, -0.84423828125, 0.01085662841796875 ;  /* 0xbac1218fff0b7431 */ /* 0x002fe400000001ff */
[----:B------:R-:W-:Y:S01]  /*1a530*/  IMAD.MOV.U32 R10, RZ, RZ, 0x3af72347 ;  /* 0x3af72347ff0a7424 */ /* 0x000fe200078e00ff */
[----:B------:R1:W-:Y:S01]  /*1a540*/  STL.64 [R1+0x590], R20 ;  /* 0x0005901401007387 */ /* 0x0003e20000100a00 */
[----:B--2---:R-:W-:Y:S01]  /*1a550*/  MOV R22, 0x3a118808 ;  /* 0x3a11880800167802 */ /* 0x004fe20000000f00 */
[----:B------:R-:W-:Y:S01]  /*1a560*/  IMAD.MOV.U32 R23, RZ, RZ, 0x30100e08 ;  /* 0x30100e08ff177424 */ /* 0x000fe200078e00ff */
[----:B---3--:R-:W-:Y:S01]  /*1a570*/  MOV R14, 0x36f01e4e ;  /* 0x36f01e4e000e7802 */ /* 0x008fe20000000f00 */
[----:B------:R-:W-:Y:S01]  /*1a580*/  IMAD.MOV.U32 R15, RZ, RZ, -0x4967455d ;  /* 0xb698baa3ff0f7424 */ /* 0x000fe200078e00ff */
[----:B------:R2:W-:Y:S01]  /*1a590*/  STL.64 [R1+0x558], R24 ;  /* 0x0005581801007387 */ /* 0x0005e20000100a00 */
[----:B0-----:R-:W-:Y:S01]  /*1a5a0*/  HFMA2 R18, -RZ, RZ, 0.359130859375, 0.00109958648681640625 ;  /* 0x35bf1481ff127431 */ /* 0x001fe200000001ff */
[----:B------:R-:W-:-:S02]  /*1a5b0*/  MOV R19, 0x28a95d1c ;  /* 0x28a95d1c00137802 */ /* 0x000fc40000000f00 */
[----:B------:R0:W-:Y:S01]  /*1a5c0*/  STL.64 [R1+0x5a0], R22 ;  /* 0x0005a01601007387 */ /* 0x0001e20000100a00 */
[----:B-1----:R-:W-:Y:S02]  /*1a5d0*/  HFMA2 R21, -RZ, RZ, 0.260498046875, 4.79296875 ;  /* 0x342b44cbff157431 */ /* 0x002fe400000001ff */
[----:B------:R-:W-:Y:S01]  /*1a5e0*/  IMAD.MOV.U32 R20, RZ, RZ, -0x4b711113 ;  /* 0xb48eeeedff147424 */ /* 0x000fe200078e00ff */
[----:B------:R1:W-:Y:S04]  /*1a5f0*/  STL.64 [R1+0x5b0], R12 ;  /* 0x0005b00c01007387 */ /* 0x0003e80000100a00 */
[----:B------:R3:W-:Y:S01]  /*1a600*/  STL.64 [R1+0x5b8], R14 ;  /* 0x0005b80e01007387 */ /* 0x0007e20000100a00 */
[----:B--2---:R-:W-:Y:S01]  /*1a610*/  HFMA2 R24, -RZ, RZ, -0.6357421875, -0.0003497600555419921875 ;  /* 0xb9168dbbff187431 */ /* 0x004fe200000001ff */
[----:B------:R-:W-:Y:S01]  /*1a620*/  MOV R25, 0x38cfff8d ;  /* 0x38cfff8d00197802 */ /* 0x000fe20000000f00 */
[----:B0-----:R-:W-:Y:S01]  /*1a630*/  HFMA2 R23, -RZ, RZ, -1.32421875, -0.000303745269775390625 ;  /* 0xbd4c8cfaff177431 */ /* 0x001fe200000001ff */
[----:B------:R0:W-:Y:S01]  /*1a640*/  STL.64 [R1+0x580], R26 ;  /* 0x0005801a01007387 */ /* 0x0001e20000100a00 */
[----:B------:R-:W-:Y:S01]  /*1a650*/  IMAD.MOV.U32 R22, RZ, RZ, 0x3b22a4c0 ;  /* 0x3b22a4c0ff167424 */ /* 0x000fe200078e00ff */
[----:B-1----:R-:W-:Y:S01]  /*1a660*/  MOV R12, 0x3d756a1b ;  /* 0x3d756a1b000c7802 */ /* 0x002fe20000000f00 */
[----:B------:R-:W-:Y:S01]  /*1a670*/  IMAD.MOV.U32 R13, RZ, RZ, -0x42faf2e3 ;  /* 0xbd050d1dff0d7424 */ /* 0x000fe200078e00ff */
[----:B------:R1:W-:Y:S01]  /*1a680*/  STL.64 [R1+0x598], R10 ;  /* 0x0005980a01007387 */ /* 0x0003e20000100a00 */
[----:B---3--:R-:W-:Y:S01]  /*1a690*/  HFMA2 R14, -RZ, RZ, -0.421630859375, -45600 ;  /* 0xb6bff991ff0e7431 */ /* 0x008fe200000001ff */
[----:B------:R-:W-:-:S02]  /*1a6a0*/  MOV R15, 0x3c772822 ;  /* 0x3c772822000f7802 */ /* 0x000fc40000000f00 */
[----:B------:R2:W-:Y:S01]  /*1a6b0*/  STL.64 [R1+0x5c0], R18 ;  /* 0x0005c01201007387 */ /* 0x0005e20000100a00 */
[----:B0-----:R-:W-:Y:S01]  /*1a6c0*/  MOV R26, 0xb34aab39 ;  /* 0xb34aab39001a7802 */ /* 0x001fe20000000f00 */
[----:B------:R-:W-:Y:S02]  /*1a6d0*/  IMAD.MOV.U32 R27, RZ, RZ, -0x5b69df18 ;  /* 0xa49620e8ff1b7424 */ /* 0x000fe400078e00ff */
[----:B------:R0:W-:Y:S01]  /*1a6e0*/  STL.64 [R1+0x5c8], R20 ;  /* 0x0005c81401007387 */ /* 0x0001e20000100a00 */
[----:B-1----:R-:W-:Y:S01]  /*1a6f0*/  HFMA2 R10, -RZ, RZ, 0.1885986328125, 0.00152683258056640625 ;  /* 0x32091641ff0a7431 */ /* 0x002fe200000001ff */
[----:B------:R-:W-:Y:S02]  /*1a700*/  MOV R11, 0x3cf7cd03 ;  /* 0x3cf7cd03000b7802 */ /* 0x000fe40000000f00 */
[----:B------:R1:W-:Y:S01]  /*1a710*/  STL.64 [R1+0x5e8], R12 ;  /* 0x0005e80c01007387 */ /* 0x0003e20000100a00 */
[----:B--2---:R-:W-:Y:S01]  /*1a720*/  MOV R18, 0x3301fab9 ;  /* 0x3301fab900127802 */ /* 0x004fe20000000f00 */
[----:B------:R-:W-:-:S02]  /*1a730*/  IMAD.MOV.U32 R19, RZ, RZ, -0x451e2b3b ;  /* 0xbae1d4c5ff137424 */ /* 0x000fc400078e00ff */
[----:B------:R2:W-:Y:S01]  /*1a740*/  STL.64 [R1+0x5a8], R24 ;  /* 0x0005a81801007387 */ /* 0x0005e20000100a00 */
[----:B0-----:R-:W-:Y:S01]  /*1a750*/  HFMA2 R21, -RZ, RZ, -0.74462890625, -0.0031642913818359375 ;  /* 0xb9f59a7bff157431 */ /* 0x001fe200000001ff */
[----:B------:R-:W-:Y:S02]  /*1a760*/  MOV R20, 0x3aa8ffa4 ;  /* 0x3aa8ffa400147802 */ /* 0x000fe40000000f00 */
[----:B------:R0:W-:Y:S01]  /*1a770*/  STL.64 [R1+0x5d0], R26 ;  /* 0x0005d01a01007387 */ /* 0x0001e20000100a00 */
[----:B-1----:R-:W-:Y:S01]  /*1a780*/  IMAD.MOV.U32 R12, RZ, RZ, 0x3660ca4a ;  /* 0x3660ca4aff0c7424 */ /* 0x002fe200078e00ff */
[----:B------:R-:W-:Y:S02]  /*1a790*/  MOV R13, 0xb58b55b7 ;  /* 0xb58b55b7000d7802 */ /* 0x000fe40000000f00 */
[----:B------:R1:W-:Y:S01]  /*1a7a0*/  STL.64 [R1+0x5e0], R22 ;  /* 0x0005e01601007387 */ /* 0x0003e20000100a00 */
[----:B--2---:R-:W-:Y:S02]  /*1a7b0*/  HFMA2 R25, -RZ, RZ, 0.96337890625, -2856 ;  /* 0x3bb5e994ff197431 */ /* 0x004fe400000001ff */
[----:B------:R-:W-:Y:S01]  /*1a7c0*/  IMAD.MOV.U32 R24, RZ, RZ, -0x43a6b9fa ;  /* 0xbc594606ff187424 */ /* 0x000fe200078e00ff */
[----:B------:R2:W-:Y:S01]  /*1a7d0*/  STL.64 [R1+0x5f0], R14 ;  /* 0x0005f00e01007387 */ /* 0x0005e20000100a00 */
[----:B0-----:R-:W-:-:S03]  /*1a7e0*/  HFMA2 R27, -RZ, RZ, -0.41845703125, -0.052032470703125 ;  /* 0xb6b2aaa9ff1b7431 */ /* 0x001fc600000001ff */
[----:B------:R0:W-:Y:S01]  /*1a7f0*/  STL.64 [R1+0x600], R18 ;  /* 0x0006001201007387 */ /* 0x0001e20000100a00 */
[----:B------:R-:W-:Y:S01]  /*1a800*/  MOV R26, 0x2b978533 ;  /* 0x2b978533001a7802 */ /* 0x000fe20000000f00 */
[----:B-1----:R-:W-:Y:S02]  /*1a810*/  HFMA2 R22, -RZ, RZ, -0.5791015625, 6.30078125 ;  /* 0xb8a2464dff167431 */ /* 0x002fe400000001ff */
[----:B------:R1:W-:Y:S01]  /*1a820*/  STL.64 [R1+0x5d8], R10 ;  /* 0x0005d80a01007387 */ /* 0x0003e20000100a00 */
[----:B------:R-:W-:Y:S02]  /*1a830*/  IMAD.MOV.U32 R23, RZ, RZ, 0x37d6f710 ;  /* 0x37d6f710ff177424 */ /* 0x000fe400078e00ff */
[----:B--2---:R-:W-:Y:S01]  /*1a840*/  HFMA2 R14, -RZ, RZ, -0.030426025390625, 0.0012359619140625 ;  /* 0xa7ca1510ff0e7431 */ /* 0x004fe200000001ff */
[----:B------:R2:W-:Y:S01]  /*1a850*/  STL.64 [R1+0x608], R20 ;  /* 0x0006081401007387 */ /* 0x0005e20000100a00 */
[----:B------:R-:W-:Y:S02]  /*1a860*/  IMAD.MOV.U32 R15, RZ, RZ, 0x344da161 ;  /* 0x344da161ff0f7424 */ /* 0x000fe400078e00ff */
[----:B0-----:R-:W-:Y:S01]  /*1a870*/  HFMA2 R19, -RZ, RZ, 0.220703125, -0.00022685527801513671875 ;  /* 0x33108b6fff137431 */ /* 0x001fe200000001ff */
[----:B------:R-:W-:Y:S01]  /*1a880*/  MOV R18, 0xb3f53521 ;  /* 0xb3f5352100127802 */ /* 0x000fe20000000f00 */
[----:B------:R0:W-:Y:S01]  /*1a890*/  STL.64 [R1+0x628], R12 ;  /* 0x0006280c01007387 */ /* 0x0001e20000100a00 */
[----:B-1----:R-:W-:Y:S01]  /*1a8a0*/  IMAD.MOV.U32 R10, RZ, RZ, -0x50b6c2c3 ;  /* 0xaf493d3dff0a7424 */ /* 0x002fe200078e00ff */
        /* <DEDUP_REMOVED lines=8> */
[----:B-1----:R-:W-:-:S03]  /*1a930*/  HFMA2 R24, -RZ, RZ, -1.5048828125, 5.2988529205322265625e-05 ;  /* 0xbe050379ff187431 */ /* 0x002fc600000001ff */
[----:B------:R1:W-:Y:S01]  /*1a940*/  STL.64 [R1+0x620], R26 ;  /* 0x0006201a01007387 */ /* 0x0003e20000100a00 */
[----:B------:R-:W-:Y:S02]  /*1a950*/  IMAD.MOV.U32 R25, RZ, RZ, -0x47fbf7d1 ;  /* 0xb804082fff197424 */ /* 0x000fe400078e00ff */
[----:B--2---:R-:W-:Y:S01]  /*1a960*/  HFMA2 R11, -RZ, RZ, -1.435546875, 0.00492095947265625 ;  /* 0xbdbe1d0aff0b7431 */ /* 0x004fe200000001ff */
[----:B------:R2:W-:Y:S01]  /*1a970*/  STL.64 [R1+0x630], R14 ;  /* 0x0006300e01007387 */ /* 0x0005e20000100a00 */
[----:B------:R-:W-:-:S03]  /*1a980*/  MOV R10, 0x3db95da4 ;  /* 0x3db95da4000a7802 */ /* 0x000fc60000000f00 */
[----:B------:R3:W-:Y:S01]  /*1a990*/  STL.64 [R1+0x638], R18 ;  /* 0x0006381201007387 */ /* 0x0007e20000100a00 */
[----:B0-----:R-:W-:Y:S01]  /*1a9a0*/  HFMA2 R23, -RZ, RZ, -0.16064453125, -0.025848388671875 ;  /* 0xb124a69eff177431 */ /* 0x001fe200000001ff */
[----:B------:R-:W-:Y:S02]  /*1a9b0*/  MOV R22, 0xbbb833db ;  /* 0xbbb833db00167802 */ /* 0x000fe40000000f00 */
[----:B------:R0:W-:Y:S01]  /*1a9c0*/  STL.64 [R1+0x640], R20 ;  /* 0x0006401401007387 */ /* 0x0001e20000100a00 */
[----:B-1----:R-:W-:Y:S01]  /*1a9d0*/  IMAD.MOV.U32 R26, RZ, RZ, 0x3ad21a87 ;  /* 0x3ad21a87ff1a7424 */ /* 0x002fe200078e00ff */
[----:B------:R-:W-:Y:S02]  /*1a9e0*/  MOV R27, 0xba9821e8 ;  /* 0xba9821e8001b7802 */ /* 0x000fe40000000f00 */
[----:B------:R1:W-:Y:S01]  /*1a9f0*/  STL.64 [R1+0x658], R12 ;  /* 0x0006580c01007387 */ /* 0x0003e20000100a00 */
[----:B--2---:R-:W-:Y:S02]  /*1aa00*/  HFMA2 R14, -RZ, RZ, -1.1376953125, 0.0194244384765625 ;  /* 0xbc8d24f9ff0e7431 */ /* 0x004fe400000001ff */
[----:B------:R-:W-:-:S02]  /*1aa10*/  IMAD.MOV.U32 R15, RZ, RZ, 0x3c685f80 ;  /* 0x3c685f80ff0f7424 */ /* 0x000fc400078e00ff */
[----:B---3--:R-:W-:Y:S02]  /*1aa20*/  HFMA2 R18, -RZ, RZ, 0.7294921875, -28928 ;  /* 0x39d6f710ff127431 */ /* 0x008fe400000001ff */
[----:B------:R-:W-:Y:S01]  /*1aa30*/  IMAD.MOV.U32 R19, RZ, RZ, 0x2da18c1b ;  /* 0x2da18c1bff137424 */ /* 0x000fe200078e00ff */
[----:B------:R2:W-:Y:S01]  /*1aa40*/  STL.64 [R1+0x650], R10 ;  /* 0x0006500a01007387 */ /* 0x0005e20000100a00 */
[----:B0-----:R-:W-:Y:S01]  /*1aa50*/  IMAD.MOV.U32 R20, RZ, RZ, -0x4851d4db ;  /* 0xb7ae2b25ff147424 */ /* 0x001fe200078e00ff */
[----:B------:R-:W-:Y:S02]  /*1aa60*/  MOV R21, 0xaa04ec8a ;  /* 0xaa04ec8a00157802 */ /* 0x000fe40000000f00 */
[----:B------:R0:W-:Y:S01]  /*1aa70*/  STL.64 [R1+0x668], R22 ;  /* 0x0006681601007387 */ /* 0x0001e20000100a00 */
[----:B-1----:R-:W-:Y:S01]  /*1aa80*/  HFMA2 R13, -RZ, RZ, 0.0241241455078125, 20.375 ;  /* 0x262d4d18ff0d7431 */ /* 0x002fe200000001ff */
[----:B------:R-:W-:Y:S02]  /*1aa90*/  MOV R12, 0x3558d126 ;  /* 0x3558d126000c7802 */ /* 0x000fe40000000f00 */
[----:B------:R1:W-:Y:S04]  /*1aaa0*/  STL.64 [R1+0x688], R20 ;  /* 0x0006881401007387 */ /* 0x0003e80000100a00 */
[----:B------:R3:W-:Y:S01]  /*1aab0*/  STL.64 [R1+0x678], R18 ;  /* 0x0006781201007387 */ /* 0x0007e20000100a00 */
[----:B--2---:R-:W-:Y:S01]  /*1aac0*/  HFMA2 R11, -RZ, RZ, 0.56494140625, 33664 ;  /* 0x3885781cff0b7431 */ /* 0x004fe200000001ff */
[----:B------:R-:W-:-:S02]  /*1aad0*/  MOV R10, 0xb8c8fffe ;  /* 0xb8c8fffe000a7802 */ /* 0x000fc40000000f00 */
[----:B------:R2:W-:Y:S01]  /*1aae0*/  STL.64 [R1+0x698], R12 ;  /* 0x0006980c01007387 */ /* 0x0005e20000100a00 */
[----:B0-----:R-:W-:Y:S01]  /*1aaf0*/  HFMA2 R23, -RZ, RZ, 1.6328125, 1742 ;  /* 0x3e8866ceff177431 */ /* 0x001fe200000001ff */
[----:B------:R-:W-:Y:S01]  /*1ab00*/  MOV R22, 0xbeedbf89 ;  /* 0xbeedbf8900167802 */ /* 0x000fe20000000f00 */
[----:B-1----:R-:W-:Y:S01]  /*1ab10*/  HFMA2 R21, -RZ, RZ, 1.1533203125, -0.00097179412841796875 ;  /* 0x3c9d93f6ff157431 */ /* 0x002fe200000001ff */
[----:B------:R-:W-:Y:S01]  /*1ab20*/  MOV R20, 0xb43c3e3f ;  /* 0xb43c3e3f00147802 */ /* 0x000fe20000000f00 */
[----:B------:R0:W-:Y:S01]  /*1ab30*/  STL.64 [R1+0x660], R14 ;  /* 0x0006600e01007387 */ /* 0x0001e20000100a00 */
[----:B---3--:R-:W-:Y:S02]  /*1ab40*/  HFMA2 R18, -RZ, RZ, -1.115234375, -0.0924072265625 ;  /* 0xbc76adeaff127431 */ /* 0x008fe400000001ff */
[----:B------:R-:W-:Y:S01]  /*1ab50*/  IMAD.MOV.U32 R19, RZ, RZ, 0x3ebaba46 ;  /* 0x3ebaba46ff137424 */ /* 0x000fe200078e00ff */
[----:B------:R1:W-:Y:S01]  /*1ab60*/  STL.64 [R1+0x680], R10 ;  /* 0x0006800a01007387 */ /* 0x0003e20000100a00 */
[----:B--2---:R-:W-:Y:S01]  /*1ab70*/  IMAD.MOV.U32 R12, RZ, RZ, -0x4388c8e6 ;  /* 0xbc77371aff0c7424 */ /* 0x004fe200078e00ff */
[----:B------:R-:W-:-:S02]  /*1ab80*/  MOV R13, 0x3bbc182a ;  /* 0x3bbc182a000d7802 */ /* 0x000fc40000000f00 */
[----:B------:R2:W-:Y:S04]  /*1ab90*/  STL.64 [R1+0x6c8], R20 ;  /* 0x0006c81401007387 */ /* 0x0005e80000100a00 */
[----:B------:R3:W-:Y:S01]  /*1aba0*/  STL.64 [R1+0x6d0], R12 ;  /* 0x0006d00c01007387 */ /* 0x0007e20000100a00 */
[----:B0-----:R-:W-:Y:S01]  /*1abb0*/  IMAD.MOV.U32 R14, RZ, RZ, -0x4be1d735 ;  /* 0xb41e28cbff0e7424 */ /* 0x001fe200078e00ff */
[----:B------:R-:W-:Y:S02]  /*1abc0*/  MOV R15, 0xbe4cbe7e ;  /* 0xbe4cbe7e000f7802 */ /* 0x000fe40000000f00 */
[----:B------:R0:W-:Y:S01]  /*1abd0*/  STL.64 [R1+0x6a8], R18 ;  /* 0x0006a81201007387 */ /* 0x0001e20000100a00 */
[----:B-1----:R-:W-:Y:S02]  /*1abe0*/  HFMA2 R10, -RZ, RZ, 1.501953125, -0.36376953125 ;  /* 0x3e02b5d2ff0a7431 */ /* 0x002fe400000001ff */
[----:B------:R-:W-:-:S02]  /*1abf0*/  IMAD.MOV.U32 R11, RZ, RZ, -0x4299bf87 ;  /* 0xbd664079ff0b7424 */ /* 0x000fc400078e00ff */
[----:B--2---:R-:W-:Y:S02]  /*1ac00*/  HFMA2 R21, -RZ, RZ, -0.324951171875, 174.125 ;  /* 0xb5335971ff157431 */ /* 0x004fe400000001ff */
[----:B------:R-:W-:Y:S01]  /*1ac10*/  IMAD.MOV.U32 R20, RZ, RZ, 0x3612bd37 ;  /* 0x3612bd37ff147424 */ /* 0x000fe200078e00ff */
[----:B------:R1:W-:Y:S01]  /*1ac20*/  STL.64 [R1+0x6a0], R14 ;  /* 0x0006a00e01007387 */ /* 0x0003e20000100a00 */
[----:B---3--:R-:W-:Y:S01]  /*1ac30*/  HFMA2 R12, -RZ, RZ, 1.8828125, 479.75 ;  /* 0x3f885f7fff0c7431 */ /* 0x008fe200000001ff */
[----:B------:R-:W-:Y:S02]  /*1ac40*/  MOV R13, 0x3944bb29 ;  /* 0x3944bb29000d7802 */ /* 0x000fe40000000f00 */
[----:B------:R2:W-:Y:S01]  /*1ac50*/  STL.64 [R1+0x6b0], R22 ;  /* 0x0006b01601007387 */ /* 0x0005e20000100a00 */
[----:B0-----:R-:W-:Y:S02]  /*1ac60*/  HFMA2 R19, -RZ, RZ, 0.5859375, -0.417724609375 ;  /* 0x38b0b6afff137431 */ /* 0x001fe400000001ff */
[----:B------:R-:W-:Y:S01]  /*1ac70*/  IMAD.MOV.U32 R18, RZ, RZ, -0x53172e8b ;  /* 0xace8d175ff127424 */ /* 0x000fe200078e00ff */
[----:B------:R0:W-:Y:S01]  /*1ac80*/  STL.64 [R1+0x700], R20 ;  /* 0x0007001401007387 */ /* 0x0001e20000100a00 */
[----:B-1----:R-:W-:Y:S01]  /*1ac90*/  MOV R14, 0x3091fe30 ;  /* 0x3091fe30000e7802 */ /* 0x002fe20000000f00 */
[----:B------:R-:W-:-:S02]  /*1aca0*/  IMAD.MOV.U32 R15, RZ, RZ, -0x45370000 ;  /* 0xbac90000ff0f7424 */ /* 0x000fc400078e00ff */
[----:B------:R1:W-:Y:S01]  /*1acb0*/  STL.64 [R1+0x710], R12 ;  /* 0x0007100c01007387 */ /* 0x0003e20000100a00 */
[----:B--2---:R-:W-:Y:S01]  /*1acc0*/  MOV R22, 0xb867519f ;  /* 0xb867519f00167802 */ /* 0x004fe20000000f00 */
[----:B------:R-:W-:Y:S02]  /*1acd0*/  IMAD.MOV.U32 R23, RZ, RZ, 0x37950fca ;  /* 0x37950fcaff177424 */ /* 0x000fe400078e00ff */
[----:B------:R2:W-:Y:S01]  /*1ace0*/  STL.64 [R1+0x6c0], R10 ;  /* 0x0006c00a01007387 */ /* 0x0005e20000100a00 */
[----:B0-----:R-:W-:Y:S01]  /*1acf0*/  HFMA2 R20, -RZ, RZ, -0.97021484375, -9288 ;  /* 0xbbc3f089ff147431 */ /* 0x001fe200000001ff */
[----:B------:R-:W-:Y:S02]  /*1ad00*/  MOV R21, 0xaef836cd ;  /* 0xaef836cd00157802 */ /* 0x000fe40000000f00 */
[----:B------:R0:W-:Y:S01]  /*1ad10*/  STL.64 [R1+0x6d8], R14 ;  /* 0x0006d80e01007387 */ /* 0x0001e20000100a00 */
[----:B-1----:R-:W-:Y:S02]  /*1ad20*/  HFMA2 R13, -RZ, RZ, -0.81689453125, 142.75 ;  /* 0xba895876ff0d7431 */ /* 0x002fe400000001ff */
[----:B------:R-:W-:Y:S01]  /*1ad30*/  IMAD.MOV.U32 R12, RZ, RZ, 0x3ac6cd85 ;  /* 0x3ac6cd85ff0c7424 */ /* 0x000fe200078e00ff */
[----:B------:R1:W-:Y:S01]  /*1ad40*/  STL.64 [R1+0x6e8], R18 ;  /* 0x0006e81201007387 */ /* 0x0003e20000100a00 */
[----:B--2---:R-:W-:Y:S01]  /*1ad50*/  HFMA2 R10, -RZ, RZ, 0.04046630859375, -355 ;  /* 0x292edd8cff0a7431 */ /* 0x004fe200000001ff */
[----:B------:R-:W-:-:S02]  /*1ad60*/  MOV R11, 0xb66d3d31 ;  /* 0xb66d3d31000b7802 */ /* 0x000fc40000000f00 */
[----:B------:R2:W-:Y:S01]  /*1ad70*/  STL.64 [R1+0x6f0], R22 ;  /* 0x0006f01601007387 */ /* 0x0005e20000100a00 */
[----:B0-----:R-:W-:Y:S02]  /*1ad80*/  HFMA2 R15, -RZ, RZ, 1.84765625, -1.5029296875 ;  /* 0x3f64be03ff0f7431 */ /* 0x001fe400000001ff */
[----:B------:R-:W-:Y:S01]  /*1ad90*/  IMAD.MOV.U32 R14, RZ, RZ, -0x40ac461f ;  /* 0xbf53b9e1ff0e7424 */ /* 0x000fe200078e00ff */
[----:B------:R0:W-:Y:S01]  /*1ada0*/  STL.64 [R1+0x648], R24 ;  /* 0x0006481801007387 */ /* 0x0001e20000100a00 */
[----:B-1----:R-:W-:Y:S01]  /*1adb0*/  MOV R18, 0xbee64065 ;  /* 0xbee6406500127802 */ /* 0x002fe20000000f00 */
[----:B------:R-:W-:Y:S02]  /*1adc0*/  IMAD.MOV.U32 R19, RZ, RZ, -0x4a27cf64 ;  /* 0xb5d8309cff137424 */ /* 0x000fe400078e00ff */
[----:B------:R1:W-:Y:S01]  /*1add0*/  STL.64 [R1+0x740], R20 ;  /* 0x0007401401007387 */ /* 0x0003e20000100a00 */
[----:B--2---:R-:W-:Y:S01]  /*1ade0*/  HFMA2 R22, -RZ, RZ, 1.56640625, -40512 ;  /* 0x3e44f8f2ff167431 */ /* 0x004fe200000001ff */
[----:B------:R-:W-:-:S02]  /*1adf0*/  MOV R23, 0xbe29f5e1 ;  /* 0xbe29f5e100177802 */ /* 0x000fc40000000f00 */
[----:B------:R2:W-:Y:S01]  /*1ae00*/  STL.64 [R1+0x748], R12 ;  /* 0x0007480c01007387 */ /* 0x0005e20000100a00 */
[----:B0-----:R-:W-:Y:S02]  /*1ae10*/  HFMA2 R24, -RZ, RZ, 0.409423828125, 444.75 ;  /* 0x368d5ef3ff187431 */ /* 0x001fe400000001ff */
[----:B------:R-:W-:Y:S01]  /*1ae20*/  IMAD.MOV.U32 R25, RZ, RZ, -0x49cfc1d0 ;  /* 0xb6303e30ff197424 */ /* 0x000fe200078e00ff */
[----:B------:R0:W-:Y:S01]  /*1ae30*/  STL.64 [R1+0x720], R18 ;  /* 0x0007201201007387 */ /* 0x0001e20000100a00 */
[----:B-1----:R-:W-:Y:S02]  /*1ae40*/  HFMA2 R21, -RZ, RZ, -2.0859375, -0.033233642578125 ;  /* 0xc02ca841ff157431 */ /* 0x002fe400000001ff */
[----:B------:R-:W-:Y:S01]  /*1ae50*/  IMAD.MOV.U32 R20, RZ, RZ, 0x408f03f4 ;  /* 0x408f03f4ff147424 */ /* 0x000fe200078e00ff */
[----:B------:R1:W-:Y:S01]  /*1ae60*/  STL.64 [R1+0x6f8], R10 ;  /* 0x0006f80a01007387 */ /* 0x0003e20000100a00 */
[----:B--2---:R-:W-:Y:S01]  /*1ae70*/  HFMA2 R12, -RZ, RZ, -1.9365234375, 0.294677734375 ;  /* 0xbfbf34b7ff0c7431 */ /* 0x004fe200000001ff */
[----:B------:R-:W-:-:S02]  /*1ae80*/  MOV R13, 0x3f30567c ;  /* 0x3f30567c000d7802 */ /* 0x000fc40000000f00 */
[----:B------:R2:W-:Y:S01]  /*1ae90*/  STL.64 [R1+0x718], R14 ;  /* 0x0007180e01007387 */ /* 0x0005e20000100a00 */
[----:B0-----:R-:W-:Y:S02]  /*1aea0*/  HFMA2 R19, -RZ, RZ, 0.0341796875, -0.00926971435546875 ;  /* 0x2860a0bfff137431 */ /* 0x001fe400000001ff */
[----:B------:R-:W-:Y:S01]  /*1aeb0*/  IMAD.MOV.U32 R18, RZ, RZ, -0x48797ceb ;  /* 0xb7868315ff127424 */ /* 0x000fe200078e00ff */
[----:B------:R0:W-:Y:S01]  /*1aec0*/  STL.64 [R1+0x728], R22 ;  /* 0x0007281601007387 */ /* 0x0001e20000100a00 */
[----:B-1----:R-:W-:Y:S01]  /*1aed0*/  MOV R10, 0xbcafe000 ;  /* 0xbcafe000000a7802 */ /* 0x002fe20000000f00 */
[----:B------:R-:W-:Y:S02]  /*1aee0*/  IMAD.MOV.U32 R11, RZ, RZ, 0x3c84f2a4 ;  /* 0x3c84f2a4ff0b7424 */ /* 0x000fe400078e00ff */
[----:B------:R1:W-:Y:S01]  /*1aef0*/  STL.64 [R1+0x690], R24 ;  /* 0x0006901801007387 */ /* 0x0003e20000100a00 */
[----:B--2---:R-:W-:Y:S01]  /*1af00*/  MOV R14, 0x39ba53bc ;  /* 0x39ba53bc000e7802 */ /* 0x004fe20000000f00 */
[----:B------:R-:W-:-:S02]  /*1af10*/  IMAD.MOV.U32 R15, RZ, RZ, 0x2b65fa2b ;  /* 0x2b65fa2bff0f7424 */ /* 0x000fc400078e00ff */
[----:B------:R2:W-:Y:S01]  /*1af20*/  STL.64 [R1+0x670], R26 ;  /* 0x0006701a01007387 */ /* 0x0005e20000100a00 */
[----:B0-----:R-:W-:Y:S01]  /*1af30*/  MOV R22, 0x365283b7 ;  /* 0x365283b700167802 */ /* 0x001fe20000000f00 */
[----:B------:R-:W-:Y:S02]  /*1af40*/  IMAD.MOV.U32 R23, RZ, RZ, 0x3fd55cd1 ;  /* 0x3fd55cd1ff177424 */ /* 0x000fe400078e00ff */
[----:B------:R0:W-:Y:S01]  /*1af50*/  STL.64 [R1+0x778], R20 ;  /* 0x0007781401007387 */ /* 0x0001e20000100a00 */
[----:B-1----:R-:W-:-:S03]  /*1af60*/  HFMA2 R24, -RZ, RZ, 0.81884765625, -30.46875 ;  /* 0x3a8dcf9eff187431 */ /* 0x002fc600000001ff */
[----:B------:R1:W-:Y:S01]  /*1af70*/  STL.64 [R1+0x788], R12 ;  /* 0x0007880c01007387 */ /* 0x0003e20000100a00 */
[----:B------:R-:W-:Y:S01]  /*1af80*/  MOV R25, 0xb9c3f089 ;  /* 0xb9c3f08900197802 */ /* 0x000fe20000000f00 */
[----:B--2---:R-:W-:Y:S01]  /*1af90*/  IMAD.MOV.U32 R26, RZ, RZ, 0x380ec44f ;  /* 0x380ec44fff1a7424 */ /* 0x004fe200078e00ff */
[----:B------:R-:W-:Y:S01]  /*1afa0*/  MOV R27, 0xbe0d26d1 ;  /* 0xbe0d26d1001b7802 */ /* 0x000fe20000000f00 */
[----:B------:R2:W-:Y:S01]  /*1afb0*/  STL.64 [R1+0x738], R10 ;  /* 0x0007380a01007387 */ /* 0x0005e20000100a00 */
[----:B0-----:R-:W-:Y:S01]  /*1afc0*/  HFMA2 R20, -RZ, RZ, 0.8173828125, 5628 ;  /* 0x3a8a6d7fff147431 */ /* 0x001fe200000001ff */
[----:B------:R-:W-:Y:S02]  /*1afd0*/  MOV R21, 0xb9b8f43c ;  /* 0xb9b8f43c00157802 */ /* 0x000fe40000000f00 */
[----:B------:R0:W-:Y:S01]  /*1afe0*/  STL.64 [R1+0x750], R14 ;  /* 0x0007500e01007387 */ /* 0x0001e20000100a00 */
[----:B-1----:R-:W-:-:S03]  /*1aff0*/  HFMA2 R13, -RZ, RZ, 0.57666015625, -868.5 ;  /* 0x389de2c9ff0d7431 */ /* 0x002fc600000001ff */
[----:B------:R1:W-:Y:S01]  /*1b000*/  STL.64 [R1+0x760], R18 ;  /* 0x0007601201007387 */ /* 0x0003e20000100a00 */
[----:B------:R-:W-:-:S03]  /*1b010*/  IMAD.MOV.U32 R12, RZ, RZ, 0x29d16c32 ;  /* 0x29d16c32ff0c7424 */ /* 0x000fc600078e00ff */
[----:B------:R3:W-:Y:S01]  /*1b020*/  STL.64 [R1+0x768], R22 ;  /* 0x0007681601007387 */ /* 0x0007e20000100a00 */
[----:B--2---:R-:W-:Y:S01]  /*1b030*/  HFMA2 R10, -RZ, RZ, 1.482421875, -0.1220703125 ;  /* 0x3deeafd0ff0a7431 */ /* 0x004fe200000001ff */
[----:B------:R-:W-:Y:S01]  /*1b040*/  MOV R11, 0xc0550bb4 ;  /* 0xc0550bb4000b7802 */ /* 0x000fe20000000f00 */
[----:B0-----:R-:W-:Y:S02]  /*1b050*/  HFMA2 R15, -RZ, RZ, -1.6279296875, -2064 ;  /* 0xbe83e808ff0f7431 */ /* 0x001fe400000001ff */
[----:B------:R-:W-:Y:S01]  /*1b060*/  IMAD.MOV.U32 R14, RZ, RZ, 0x35af85e3 ;  /* 0x35af85e3ff0e7424 */ /* 0x000fe200078e00ff */
[----:B------:R0:W-:Y:S01]  /*1b070*/  STL.64 [R1+0x6b8], R26 ;  /* 0x0006b81a01007387 */ /* 0x0001e20000100a00 */
[----:B-1----:R-:W-:Y:S01]  /*1b080*/  MOV R18, 0x3e580a4b ;  /* 0x3e580a4b00127802 */ /* 0x002fe20000000f00 */
[----:B------:R-:W-:Y:S02]  /*1b090*/  IMAD.MOV.U32 R19, RZ, RZ, -0x42548d8a ;  /* 0xbdab7276ff137424 */ /* 0x000fe400078e00ff */
[----:B------:R1:W-:Y:S01]  /*1b0a0*/  STL.64 [R1+0x6e0], R24 ;  /* 0x0006e01801007387 */ /* 0x0003e20000100a00 */
[----:B---3--:R-:W-:Y:S01]  /*1b0b0*/  HFMA2 R22, -RZ, RZ, -0.1881103515625, -369 ;  /* 0xb205ddc4ff167431 */ /* 0x008fe200000001ff */
[----:B------:R-:W-:-:S02]  /*1b0c0*/  MOV R23, 0x3cc6cd86 ;  /* 0x3cc6cd8600177802 */ /* 0x000fc40000000f00 */
[----:B------:R2:W-:Y:S01]  /*1b0d0*/  STL.64 [R1+0x798], R18 ;  /* 0x0007981201007387 */ /* 0x0005e20000100a00 */
[----:B0-----:R-:W-:Y:S01]  /*1b0e0*/  MOV R26, 0x3f39715e ;  /* 0x3f39715e001a7802 */ /* 0x001fe20000000f00 */
[----:B------:R-:W-:Y:S02]  /*1b0f0*/  IMAD.MOV.U32 R27, RZ, RZ, -0x404dd976 ;  /* 0xbfb2268aff1b7424 */ /* 0x000fe400078e00ff */
[----:B------:R0:W-:Y:S01]  /*1b100*/  STL.64 [R1+0x7b8], R20 ;  /* 0x0007b81401007387 */ /* 0x0001e20000100a00 */
[----:B-1----:R-:W-:Y:S02]  /*1b110*/  HFMA2 R25, -RZ, RZ, 0.200927734375, -42848 ;  /* 0x326ef93bff197431 */ /* 0x002fe400000001ff */
[----:B------:R-:W-:Y:S01]  /*1b120*/  IMAD.MOV.U32 R24, RZ, RZ, 0x3d8d121f ;  /* 0x3d8d121fff187424 */ /* 0x000fe200078e00ff */
[----:B------:R1:W-:Y:S01]  /*1b130*/  STL.64 [R1+0x7c0], R12 ;  /* 0x0007c00c01007387 */ /* 0x0003e20000100a00 */
[----:B--2---:R-:W-:Y:S02]  /*1b140*/  HFMA2 R19, -RZ, RZ, -0.841796875, 0.006031036376953125 ;  /* 0xbabc1e2dff137431 */ /* 0x004fe400000001ff */
[----:B------:R-:W-:Y:S01]  /*1b150*/  IMAD.MOV.U32 R18, RZ, RZ, -0x3ed35ed2 ;  /* 0xc12ca12eff127424 */ /* 0x000fe200078e00ff */
[----:B------:R2:W-:Y:S01]  /*1b160*/  STL.64 [R1+0x770], R10 ;  /* 0x0007700a01007387 */ /* 0x0005e20000100a00 */
[----:B0-----:R-:W-:-:S03]  /*1b170*/  HFMA2 R21, -RZ, RZ, 2.0390625, -0.00010794401168823242188 ;  /* 0x40148713ff157431 */ /* 0x001fc600000001ff */
[----:B------:R0:W-:Y:S01]  /*1b180*/  STL.64 [R1+0x790], R14 ;  /* 0x0007900e01007387 */ /* 0x0001e20000100a00 */
[----:B------:R-:W-:Y:S02]  /*1b190*/  IMAD.MOV.U32 R20, RZ, RZ, -0x3fdb1df7 ;  /* 0xc024e209ff147424 */ /* 0x000fe400078e00ff */
[----:B-1----:R-:W-:Y:S01]  /*1b1a0*/  HFMA2 R12, -RZ, RZ, 1.6689453125, -16040 ;  /* 0x3eadf3d5ff0c7431 */ /* 0x002fe200000001ff */
[----:B------:R1:W-:Y:S01]  /*1b1b0*/  STL.64 [R1+0x7a0], R22 ;  /* 0x0007a01601007387 */ /* 0x0003e20000100a00 */
[----:B------:R-:W-:Y:S02]  /*1b1c0*/  MOV R13, 0xbe88cf1e ;  /* 0xbe88cf1e000d7802 */ /* 0x000fe40000000f00 */
[----:B--2---:R-:W-:Y:S01]  /*1b1d0*/  MOV R10, 0x2e596624 ;  /* 0x2e596624000a7802 */ /* 0x004fe20000000f00 */
[----:B------:R-:W-:Y:S01]  /*1b1e0*/  IMAD.MOV.U32 R11, RZ, RZ, -0x45341f6a ;  /* 0xbacbe096ff0b7424 */ /* 0x000fe200078e00ff */
[----:B------:R2:W-:Y:S01]  /*1b1f0*/  STL.64 [R1+0x708], R26 ;  /* 0x0007081a01007387 */ /* 0x0005e20000100a00 */
[----:B0-----:R-:W-:Y:S01]  /*1b200*/  MOV R14, 0xb84a1be1 ;  /* 0xb84a1be1000e7802 */ /* 0x001fe20000000f00 */
[----:B------:R-:W-:-:S02]  /*1b210*/  IMAD.MOV.U32 R15, RZ, RZ, 0x377f78a2 ;  /* 0x377f78a2ff0f7424 */ /* 0x000fc400078e00ff */
[----:B------:R0:W-:Y:S01]  /*1b220*/  STL.64 [R1+0x730], R24 ;  /* 0x0007301801007387 */ /* 0x0001e20000100a00 */
[----:B-1----:R-:W-:Y:S01]  /*1b230*/  MOV R22, 0x4113bbe2 ;  /* 0x4113bbe200167802 */ /* 0x002fe20000000f00 */
[----:B------:R-:W-:Y:S02]  /*1b240*/  IMAD.MOV.U32 R23, RZ, RZ, -0x3ed8b1f6 ;  /* 0xc1274e0aff177424 */ /* 0x000fe400078e00ff */
[----:B------:R1:W-:Y:S01]  /*1b250*/  STL.64 [R1+0x7b0], R10 ;  /* 0x0007b00a01007387 */ /* 0x0003e20000100a00 */
[----:B--2---:R-:W-:Y:S01]  /*1b260*/  HFMA2 R26, -RZ, RZ, -0.57958984375, 0.002964019775390625 ;  /* 0xb8a31a12ff1a7431 */ /* 0x004fe200000001ff */
[----:B------:R-:W-:Y:S02]  /*1b270*/  MOV R27, 0x3852efff ;  /* 0x3852efff001b7802 */ /* 0x000fe40000000f00 */
[----:B------:R2:W-:Y:S01]  /*1b280*/  STL.64 [R1+0x7c8], R14 ;  /* 0x0007c80e01007387 */ /* 0x0005e20000100a00 */
[----:B0-----:R-:W-:Y:S01]  /*1b290*/  MOV R24, 0xb9885993 ;  /* 0xb988599300187802 */ /* 0x001fe20000000f00 */
[----:B------:R-:W-:-:S02]  /*1b2a0*/  IMAD.MOV.U32 R25, RZ, RZ, 0x3fc4fabc ;  /* 0x3fc4fabcff197424 */ /* 0x000fc400078e00ff */
[----:B------:R0:W-:Y:S01]  /*1b2b0*/  STL.64 [R1+0x7d8], R18 ;  /* 0x0007d81201007387 */ /* 0x0001e20000100a00 */
[----:B-1----:R-:W-:Y:S01]  /*1b2c0*/  HFMA2 R10, -RZ, RZ, 2.34375, 103.125 ;  /* 0x40b05672ff0a7431 */ /* 0x002fe200000001ff */
[----:B------:R-:W-:Y:S02]  /*1b2d0*/  MOV R11, 0x3749bc93 ;  /* 0x3749bc93000b7802 */ /* 0x000fe40000000f00 */
[----:B------:R1:W-:Y:S01]  /*1b2e0*/  STL.64 [R1+0x7e0], R22 ;  /* 0x0007e01601007387 */ /* 0x0003e20000100a00 */
[----:B--2---:R-:W-:-:S03]  /*1b2f0*/  HFMA2 R15, -RZ, RZ, 0.1375732421875, -23.09375 ;  /* 0x3067cdc6ff0f7431 */ /* 0x004fc600000001ff */
[----:B------:R2:W-:Y:S01]  /*1b300*/  STL.64 [R1+0x7f0], R20 ;  /* 0x0007f01401007387 */ /* 0x0005e20000100a00 */
[----:B------:R-:W-:-:S03]  /*1b310*/  IMAD.MOV.U32 R14, RZ, RZ, 0x3dd19e34 ;  /* 0x3dd19e34ff0e7424 */ /* 0x000fc600078e00ff */
[----:B------:R3:W-:Y:S01]  /*1b320*/  STL.64 [R1+0x800], R12 ;  /* 0x0008000c01007387 */ /* 0x0007e20000100a00 */
[----:B0-----:R-:W-:Y:S01]  /*1b330*/  MOV R18, 0xbce55ca9 ;  /* 0xbce55ca900127802 */ /* 0x001fe20000000f00 */
[----:B------:R-:W-:Y:S02]  /*1b340*/  IMAD.MOV.U32 R19, RZ, RZ, 0x3ca46207 ;  /* 0x3ca46207ff137424 */ /* 0x000fe400078e00ff */
[----:B-1----:R-:W-:Y:S01]  /*1b350*/  HFMA2 R22, -RZ, RZ, -0.98779296875, 0.1654052734375 ;  /* 0xbbe7314bff167431 */ /* 0x002fe200000001ff */
[----:B------:R-:W-:Y:S01]  /*1b360*/  MOV R23, 0x2c0887f7 ;  /* 0x2c0887f700177802 */ /* 0x000fe20000000f00 */
[----:B------:R0:W-:Y:S01]  /*1b370*/  STL.64 [R1+0x758], R26 ;  /* 0x0007581a01007387 */ /* 0x0001e20000100a00 */
[----:B--2---:R-:W-:Y:S01]  /*1b380*/  HFMA2 R20, -RZ, RZ, -0.578125, 0.0023345947265625 ;  /* 0xb8a018c8ff147431 */ /* 0x004fe200000001ff */
[----:B------:R-:W-:Y:S02]  /*1b390*/  MOV R21, 0xc188e6d2 ;  /* 0xc188e6d200157802 */ /* 0x000fe40000000f00 */
[----:B------:R1:W-:Y:S01]  /*1b3a0*/  STL.64 [R1+0x780], R24 ;  /* 0x0007801801007387 */ /* 0x0003e20000100a00 */
[----:B---3--:R-:W-:-:S02]  /*1b3b0*/  HFMA2 R13, -RZ, RZ, 3.0390625, -0.00010883808135986328125 ;  /* 0x42148722ff0d7431 */ /* 0x008fc400000001ff */
[----:B------:R-:W-:Y:S01]  /*1b3c0*/  IMAD.MOV.U32 R12, RZ, RZ, -0x4070897b ;  /* 0xbf8f7685ff0c7424 */ /* 0x000fe200078e00ff */
[----:B------:R2:W-:Y:S01]  /*1b3d0*/  STL.64 [R1+0x810], R18 ;  /* 0x0008101201007387 */ /* 0x0005e20000100a00 */
[----:B0-----:R-:W-:Y:S02]  /*1b3e0*/  HFMA2 R27, -RZ, RZ, 0.97705078125, -0.0060577392578125 ;  /* 0x3bd19e34ff1b7431 */ /* 0x001fe400000001ff */
[----:B------:R-:W-:Y:S01]  /*1b3f0*/  IMAD.MOV.U32 R26, RZ, RZ, -0x436e1202 ;  /* 0xbc91edfeff1a7424 */ /* 0x000fe200078e00ff */
[----:B------:R0:W-:Y:S01]  /*1b400*/  STL.64 [R1+0x7e8], R10 ;  /* 0x0007e80a01007387 */ /* 0x0001e20000100a00 */
[----:B-1----:R-:W-:Y:S01]  /*1b410*/  HFMA2 R24, -RZ, RZ, -2.412109375, -21.8125 ;  /* 0xc0d3cd74ff187431 */ /* 0x002fe200000001ff */
[----:B------:R-:W-:Y:S02]  /*1b420*/  MOV R25, 0x41565e26 ;  /* 0x41565e2600197802 */ /* 0x000fe40000000f00 */
[----:B------:R1:W-:Y:S01]  /*1b430*/  STL.64 [R1+0x808], R14 ;  /* 0x0008080e01007387 */ /* 0x0003e20000100a00 */
[----:B--2---:R-:W-:-:S02]  /*1b440*/  HFMA2 R19, -RZ, RZ, -2.5625, -0.900390625 ;  /* 0xc120bb34ff137431 */ /* 0x004fc400000001ff */
[----:B------:R-:W-:Y:S01]  /*1b450*/  IMAD.MOV.U32 R18, RZ, RZ, 0x41a71805 ;  /* 0x41a71805ff127424 */ /* 0x000fe200078e00ff */
[----:B------:R2:W-:Y:S04]  /*1b460*/  STL.64 [R1+0x818], R22 ;  /* 0x0008181601007387 */ /* 0x0005e80000100a00 */
[----:B------:R3:W-:Y:S01]  /*1b470*/  STL.64 [R1+0x830], R20 ;  /* 0x0008301401007387 */ /* 0x0007e20000100a00 */
[----:B0-----:R-:W-:Y:S01]  /*1b480*/  MOV R10, 0x39bf9a7a ;  /* 0x39bf9a7a000a7802 */ /* 0x001fe20000000f00 */
[----:B------:R-:W-:Y:S02]  /*1b490*/  IMAD.MOV.U32 R11, RZ, RZ, -0x519e6c8f ;  /* 0xae619371ff0b7424 */ /* 0x000fe400078e00ff */
[----:B------:R0:W-:Y:S01]  /*1b4a0*/  STL.64 [R1+0x838], R12 ;  /* 0x0008380c01007387 */ /* 0x0001e20000100a00 */
[----:B-1----:R-:W-:Y:S01]  /*1b4b0*/  MOV R14, 0xc251316e ;  /* 0xc251316e000e7802 */ /* 0x002fe20000000f00 */
[----:B------:R-:W-:Y:S01]  /*1b4c0*/  IMAD.MOV.U32 R15, RZ, RZ, 0x42043bff ;  /* 0x42043bffff0f7424 */ /* 0x000fe200078e00ff */
[----:B--2---:R-:W-:Y:S01]  /*1b4d0*/  MOV R22, 0xb74d552d ;  /* 0xb74d552d00167802 */ /* 0x004fe20000000f00 */
[----:B------:R-:W-:Y:S01]  /*1b4e0*/  IMAD.MOV.U32 R23, RZ, RZ, 0x408276e5 ;  /* 0x408276e5ff177424 */ /* 0x000fe200078e00ff */
[----:B------:R1:W-:Y:S01]  /*1b4f0*/  STL.64 [R1+0x7a8], R26 ;  /* 0x0007a81a01007387 */ /* 0x0003e20000100a00 */
[----:B---3--:R-:W-:-:S02]  /*1b500*/  HFMA2 R21, -RZ, RZ, -1.7236328125, 298.25 ;  /* 0xbee55ca9ff157431 */ /* 0x008fc400000001ff */
[----:B------:R-:W-:Y:S01]  /*1b510*/  IMAD.MOV.U32 R20, RZ, RZ, 0x33993e87 ;  /* 0x33993e87ff147424 */ /* 0x000fe200078e00ff */
[----:B------:R2:W-:Y:S01]  /*1b520*/  STL.64 [R1+0x7d0], R24 ;  /* 0x0007d01801007387 */ /* 0x0005e20000100a00 */
[----:B0-----:R-:W-:Y:S01]  /*1b530*/  HFMA2 R12, -RZ, RZ, -0.11907958984375, 0.0731201171875 ;  /* 0xaf9f2caeff0c7431 */ /* 0x001fe200000001ff */
[----:B------:R-:W-:Y:S02]  /*1b540*/  MOV R13, 0x3d07aee5 ;  /* 0x3d07aee5000d7802 */ /* 0x000fe40000000f00 */
[----:B------:R0:W-:Y:S01]  /*1b550*/  STL.64 [R1+0x828], R10 ;  /* 0x0008280a01007387 */ /* 0x0001e20000100a00 */
[----:B-1----:R-:W-:Y:S01]  /*1b560*/  MOV R26, 0xbf8095d8 ;  /* 0xbf8095d8001a7802 */ /* 0x002fe20000000f00 */
[----:B------:R-:W-:Y:S02]  /*1b570*/  IMAD.MOV.U32 R27, RZ, RZ, -0x4c24c9d8 ;  /* 0xb3db3628ff1b7424 */ /* 0x000fe400078e00ff */
[----:B------:R1:W-:Y:S01]  /*1b580*/  STL.64 [R1+0x840], R14 ;  /* 0x0008400e01007387 */ /* 0x0003e20000100a00 */
[----:B--2---:R-:W-:-:S02]  /*1b590*/  HFMA2 R25, -RZ, RZ, -0.82080078125, 4.03515625 ;  /* 0xba914409ff197431 */ /* 0x004fc400000001ff */
[----:B------:R-:W-:Y:S01]  /*1b5a0*/  IMAD.MOV.U32 R24, RZ, RZ, 0x3ad917d5 ;  /* 0x3ad917d5ff187424 */ /* 0x000fe200078e00ff */
[----:B------:R2:W-:Y:S01]  /*1b5b0*/  STL.64 [R1+0x850], R18 ;  /* 0x0008501201007387 */ /* 0x0005e20000100a00 */
[----:B0-----:R-:W-:Y:S01]  /*1b5c0*/  HFMA2 R10, -RZ, RZ, -2.18359375, 36.53125 ;  /* 0xc05e5091ff0a7431 */ /* 0x001fe200000001ff */
[----:B------:R-:W-:Y:S02]  /*1b5d0*/  MOV R11, 0x3fb76a6c ;  /* 0x3fb76a6c000b7802 */ /* 0x000fe40000000f00 */
[----:B------:R0:W-:Y:S01]  /*1b5e0*/  STL.64 [R1+0x858], R22 ;  /* 0x0008581601007387 */ /* 0x0001e20000100a00 */
[----:B-1----:R-:W-:-:S03]  /*1b5f0*/  HFMA2 R15, -RZ, RZ, 1.0029296875, -0.775390625 ;  /* 0x3c03ba34ff0f7431 */ /* 0x002fc600000001ff */
[----:B------:R1:W-:Y:S01]  /*1b600*/  STL.64 [R1+0x868], R20 ;  /* 0x0008681401007387 */ /* 0x0003e20000100a00 */
[----:B------:R-:W-:Y:S01]  /*1b610*/  IMAD.MOV.U32 R14, RZ, RZ, -0x434156b4 ;  /* 0xbcbea94cff0e7424 */ /* 0x000fe200078e00ff */
[----:B--2---:R-:W-:Y:S01]  /*1b620*/  MOV R18, 0xb0a1e056 ;  /* 0xb0a1e05600127802 */ /* 0x004fe20000000f00 */
[----:B------:R-:W-:Y:S01]  /*1b630*/  IMAD.MOV.U32 R19, RZ, RZ, -0x450fdad4 ;  /* 0xbaf0252cff137424 */ /* 0x000fe200078e00ff */
[----:B------:R2:W-:Y:S01]  /*1b640*/  STL.64 [R1+0x878], R12 ;  /* 0x0008780c01007387 */ /* 0x0005e20000100a00 */
[----:B0-----:R-:W-:Y:S01]  /*1b650*/  HFMA2 R22, -RZ, RZ, 0.8271484375, -0.291015625 ;  /* 0x3a9eb4a8ff167431 */ /* 0x001fe200000001ff */
[----:B------:R-:W-:Y:S02]  /*1b660*/  MOV R23, 0xb9cefd15 ;  /* 0xb9cefd1500177802 */ /* 0x000fe40000000f00 */
[----:B------:R0:W-:Y:S01]  /*1b670*/  STL.64 [R1+0x7f8], R26 ;  /* 0x0007f81a01007387 */ /* 0x0001e20000100a00 */
[----:B-1----:R-:W-:Y:S01]  /*1b680*/  HFMA2 R20, -RZ, RZ, -3.482421875, 71.4375 ;  /* 0xc2f75477ff147431 */ /* 0x002fe200000001ff */
[----:B------:R-:W-:-:S02]  /*1b690*/  MOV R21, 0x431234f7 ;  /* 0x431234f700157802 */ /* 0x000fc40000000f00 */
[----:B------:R1:W-:Y:S01]  /*1b6a0*/  STL.64 [R1+0x820], R24 ;  /* 0x0008201801007387 */ /* 0x0003e20000100a00 */
[----:B--2---:R-:W-:Y:S02]  /*1b6b0*/  HFMA2 R13, -RZ, RZ, -0.615234375, 0.0134124755859375 ;  /* 0xb8ec22deff0d7431 */ /* 0x004fe400000001ff */
[----:B------:R-:W-:Y:S01]  /*1b6c0*/  IMAD.MOV.U32 R12, RZ, RZ, -0x3d5f44d2 ;  /* 0xc2a0bb2eff0c7424 */ /* 0x000fe200078e00ff */
[----:B------:R2:W-:Y:S01]  /*1b6d0*/  STL.64 [R1+0x888], R18 ;  /* 0x0008881201007387 */ /* 0x0005e20000100a00 */
[----:B0-----:R-:W-:Y:S01]  /*1b6e0*/  HFMA2 R26, -RZ, RZ, 0.8916015625, 40128 ;  /* 0x3b2278e6ff1a7431 */ /* 0x001fe200000001ff */
[----:B------:R-:W-:Y:S02]  /*1b6f0*/  MOV R27, 0xc1a4e31c ;  /* 0xc1a4e31c001b7802 */ /* 0x000fe40000000f00 */
[----:B------:R0:W-:Y:S01]  /*1b700*/  STL.64 [R1+0x860], R10 ;  /* 0x0008600a01007387 */ /* 0x0001e20000100a00 */
[----:B-1----:R-:W-:Y:S01]  /*1b710*/  MOV R24, 0x3eaea827 ;  /* 0x3eaea82700187802 */ /* 0x002fe20000000f00 */
[----:B------:R-:W-:-:S02]  /*1b720*/  IMAD.MOV.U32 R25, RZ, RZ, -0x41fdf446 ;  /* 0xbe020bbaff197424 */ /* 0x000fc400078e00ff */
[----:B------:R1:W-:Y:S01]  /*1b730*/  STL.64 [R1+0x880], R14 ;  /* 0x0008800e01007387 */ /* 0x0003e20000100a00 */
[----:B--2---:R-:W-:-:S03]  /*1b740*/  HFMA2 R19, -RZ, RZ, 2.318359375, -1.4111328125 ;  /* 0x40a3bda5ff137431 */ /* 0x004fc600000001ff */
[----:B------:R2:W-:Y:S01]  /*1b750*/  STL.64 [R1+0x890], R22 ;  /* 0x0008901601007387 */ /* 0x0005e20000100a00 */
[----:B------:R-:W-:Y:S01]  /*1b760*/  IMAD.MOV.U32 R18, RZ, RZ, -0x3f374eec ;  /* 0xc0c8b114ff127424 */ /* 0x000fe200078e00ff */
[----:B0-----:R-:W-:Y:S01]  /*1b770*/  MOV R10, 0x430437bf ;  /* 0x430437bf000a7802 */ /* 0x001fe20000000f00 */
[----:B------:R-:W-:Y:S01]  /*1b780*/  IMAD.MOV.U32 R11, RZ, RZ, 0x3c605817 ;  /* 0x3c605817ff0b7424 */ /* 0x000fe200078e00ff */
[----:B------:R0:W-:Y:S01]  /*1b790*/  STL.64 [R1+0x8a8], R20 ;  /* 0x0008a81401007387 */ /* 0x0001e20000100a00 */
[----:B-1----:R-:W-:Y:S01]  /*1b7a0*/  MOV R14, 0x4223149e ;  /* 0x4223149e000e7802 */ /* 0x002fe20000000f00 */
[----:B------:R-:W-:Y:S02]  /*1b7b0*/  IMAD.MOV.U32 R15, RZ, RZ, -0x3de7289d ;  /* 0xc218d763ff0f7424 */ /* 0x000fe400078e00ff */
[----:B------:R1:W-:Y:S01]  /*1b7c0*/  STL.64 [R1+0x8b0], R12 ;  /* 0x0008b00c01007387 */ /* 0x0003e20000100a00 */
[----:B--2---:R-:W-:Y:S01]  /*1b7d0*/  MOV R22, 0xc0020bba ;  /* 0xc0020bba00167802 */ /* 0x004fe20000000f00 */
[----:B------:R-:W-:-:S02]  /*1b7e0*/  IMAD.MOV.U32 R23, RZ, RZ, -0x4e55e4fe ;  /* 0xb1aa1b02ff177424 */ /* 0x000fc400078e00ff */
[----:B------:R2:W-:Y:S01]  /*1b7f0*/  STL.64 [R1+0x848], R26 ;  /* 0x0008481a01007387 */ /* 0x0005e20000100a00 */
[----:B0-----:R-:W-:-:S03]  /*1b800*/  HFMA2 R21, -RZ, RZ, -0.21337890625, 25280 ;  /* 0xb2d4762cff157431 */ /* 0x001fc600000001ff */
[----:B------:R0:W-:Y:S01]  /*1b810*/  STL.64 [R1+0x870], R24 ;  /* 0x0008701801007387 */ /* 0x0001e20000100a00 */
[----:B------:R-:W-:Y:S02]  /*1b820*/  IMAD.MOV.U32 R20, RZ, RZ, 0x3e24a8c0 ;  /* 0x3e24a8c0ff147424 */ /* 0x000fe400078e00ff */
[----:B-1----:R-:W-:Y:S01]  /*1b830*/  HFMA2 R12, -RZ, RZ, -1.0263671875, 1.4521484375 ;  /* 0xbc1b3dcfff0c7431 */ /* 0x002fe200000001ff */
[----:B------:R-:W-:Y:S01]  /*1b840*/  MOV R13, 0x36d76ab6 ;  /* 0x36d76ab6000d7802 */ /* 0x000fe20000000f00 */
[----:B------:R1:W-:Y:S01]  /*1b850*/  STL.64 [R1+0x8a0], R10 ;  /* 0x0008a00a01007387 */ /* 0x0003e20000100a00 */
[----:B--2---:R-:W-:Y:S02]  /*1b860*/  HFMA2 R27, -RZ, RZ, -3.5546875, -20.640625 ;  /* 0xc31ccd29ff1b7431 */ /* 0x004fe400000001ff */
[----:B------:R-:W-:Y:S01]  /*1b870*/  IMAD.MOV.U32 R26, RZ, RZ, 0x4293c7da ;  /* 0x4293c7daff1a7424 */ /* 0x000fe200078e00ff */
[----:B------:R2:W-:Y:S01]  /*1b880*/  STL.64 [R1+0x8b8], R14 ;  /* 0x0008b80e01007387 */ /* 0x0005e20000100a00 */
[----:B0-----:R-:W-:Y:S01]  /*1b890*/  HFMA2 R24, -RZ, RZ, 2.767578125, -0.0004770755767822265625 ;  /* 0x41898fd1ff187431 */ /* 0x001fe200000001ff */
[----:B------:R-:W-:-:S02]  /*1b8a0*/  MOV R25, 0x357b0a41 ;  /* 0x357b0a4100197802 */ /* 0x000fc40000000f00 */
[----:B------:R0:W-:Y:S04]  /*1b8b0*/  STL.64 [R1+0x8c8], R18 ;  /* 0x0008c81201007387 */ /* 0x0001e80000100a00 */
[----:B------:R3:W-:Y:S01]  /*1b8c0*/  STL.64 [R1+0x8d0], R22 ;  /* 0x0008d01601007387 */ /* 0x0007e20000100a00 */
[----:B-1----:R-:W-:Y:S01]  /*1b8d0*/  HFMA2 R10, -RZ, RZ, 1.7734375, -0.0185699462890625 ;  /* 0x3f18a4c1ff0a7431 */ /* 0x002fe200000001ff */
[----:B------:R-:W-:Y:S01]  /*1b8e0*/  MOV R11, 0xbee2690b ;  /* 0xbee2690b000b7802 */ /* 0x000fe20000000f00 */
[----:B--2---:R-:W-:Y:S02]  /*1b8f0*/  HFMA2 R15, -RZ, RZ, 3.6640625, 0.05548095703125 ;  /* 0x43542b1aff0f7431 */ /* 0x004fe400000001ff */
[----:B------:R-:W-:Y:S01]  /*1b900*/  IMAD.MOV.U32 R14, RZ, RZ, 0x3b0b43e3 ;  /* 0x3b0b43e3ff0e7424 */ /* 0x000fe200078e00ff */
[----:B------:R1:W-:Y:S01]  /*1b910*/  STL.64 [R1+0x8e0], R20 ;  /* 0x0008e01401007387 */ /* 0x0003e20000100a00 */
[----:B0-----:R-:W-:Y:S01]  /*1b920*/  MOV R18, 0x4151b9cf ;  /* 0x4151b9cf00127802 */ /* 0x001fe20000000f00 */
[----:B------:R-:W-:-:S02]  /*1b930*/  IMAD.MOV.U32 R19, RZ, RZ, -0x3c078232 ;  /* 0xc3f87dceff137424 */ /* 0x000fc400078e00ff */
[----:B------:R0:W-:Y:S01]  /*1b940*/  STL.64 [R1+0x8f0], R12 ;  /* 0x0008f00c01007387 */ /* 0x0001e20000100a00 */
[----:B---3--:R-:W-:Y:S01]  /*1b950*/  HFMA2 R22, -RZ, RZ, 4.2109375, -23.28125 ;  /* 0x4436cdd2ff167431 */ /* 0x008fe200000001ff */
[----:B------:R-:W-:Y:S02]  /*1b960*/  MOV R23, 0xc3f111b1 ;  /* 0xc3f111b100177802 */ /* 0x000fe40000000f00 */
[----:B------:R2:W-:Y:S01]  /*1b970*/  STL.64 [R1+0x898], R26 ;  /* 0x0008981a01007387 */ /* 0x0005e20000100a00 */
[----:B-1----:R-:W-:-:S03]  /*1b980*/  HFMA2 R20, -RZ, RZ, 0.63427734375, 0.2242431640625 ;  /* 0x3913332dff147431 */ /* 0x002fc600000001ff */
[----:B------:R1:W-:Y:S01]  /*1b990*/  STL.64 [R1+0x8c0], R24 ;  /* 0x0008c01801007387 */ /* 0x0003e20000100a00 */
[----:B------:R-:W-:Y:S01]  /*1b9a0*/  MOV R21, 0xc29684d3 ;  /* 0xc29684d300157802 */ /* 0x000fe20000000f00 */
[----:B0-----:R-:W-:Y:S02]  /*1b9b0*/  HFMA2 R13, -RZ, RZ, -2.943359375, -0.00110340118408203125 ;  /* 0xc1e39485ff0d7431 */ /* 0x001fe400000001ff */
[----:B------:R0:W-:Y:S01]  /*1b9c0*/  STL.64 [R1+0x900], R18 ;  /* 0x0009001201007387 */ /* 0x0001e20000100a00 */
[----:B------:R-:W-:Y:S01]  /*1b9d0*/  IMAD.MOV.U32 R12, RZ, RZ, 0x42850a16 ;  /* 0x42850a16ff0c7424 */ /* 0x000fe200078e00ff */
[----:B--2---:R-:W-:Y:S01]  /*1b9e0*/  MOV R26, 0xbd25198e ;  /* 0xbd25198e001a7802 */ /* 0x004fe20000000f00 */
[----:B------:R-:W-:Y:S01]  /*1b9f0*/  IMAD.MOV.U32 R27, RZ, RZ, 0x3ce423b1 ;  /* 0x3ce423b1ff1b7424 */ /* 0x000fe200078e00ff */
[----:B------:R2:W-:Y:S01]  /*1ba00*/  STL.64 [R1+0x8d8], R10 ;  /* 0x0008d80a01007387 */ /* 0x0005e20000100a00 */
[----:B-1----:R-:W-:-:S03]  /*1ba10*/  HFMA2 R25, -RZ, RZ, 3.818359375, 0.00131893157958984375 ;  /* 0x43a31567ff197431 */ /* 0x002fc600000001ff */
[----:B------:R1:W-:Y:S01]  /*1ba20*/  STL.64 [R1+0x8f8], R14 ;  /* 0x0008f80e01007387 */ /* 0x0003e20000100a00 */
[----:B------:R-:W-:Y:S02]  /*1ba30*/  IMAD.MOV.U32 R24, RZ, RZ, -0x4313edd9 ;  /* 0xbcec1227ff187424 */ /* 0x000fe400078e00ff */
[----:B0-----:R-:W-:Y:S01]  /*1ba40*/  HFMA2 R19, -RZ, RZ, -1.826171875, 508.5 ;  /* 0xbf4e5ff2ff137431 */ /* 0x001fe200000001ff */
[----:B------:R0:W-:Y:S01]  /*1ba50*/  STL.64 [R1+0x908], R22 ;  /* 0x0009081601007387 */ /* 0x0001e20000100a00 */
[----:B------:R-:W-:Y:S01]  /*1ba60*/  IMAD.MOV.U32 R18, RZ, RZ, -0x4b05c0b0 ;  /* 0xb4fa3f50ff127424 */ /* 0x000fe200078e00ff */
[----:B--2---:R-:W-:Y:S01]  /*1ba70*/  MOV R10, 0xc3abf25b ;  /* 0xc3abf25b000a7802 */ /* 0x004fe20000000f00 */
[----:B------:R-:W-:Y:S01]  /*1ba80*/  IMAD.MOV.U32 R11, RZ, RZ, 0x432bf3b2 ;  /* 0x432bf3b2ff0b7424 */ /* 0x000fe200078e00ff */
[----:B------:R2:W-:Y:S01]  /*1ba90*/  STL.64 [R1+0x8e8], R26 ;  /* 0x0008e81a01007387 */ /* 0x0005e20000100a00 */
[----:B-1----:R-:W-:Y:S01]  /*1baa0*/  MOV R14, 0xb54c60f7 ;  /* 0xb54c60f7000e7802 */ /* 0x002fe20000000f00 */
[----:B------:R-:W-:-:S02]  /*1bab0*/  IMAD.MOV.U32 R15, RZ, RZ, 0x4118a4c2 ;  /* 0x4118a4c2ff0f7424 */ /* 0x000fc400078e00ff */
[----:B------:R1:W-:Y:S01]  /*1bac0*/  STL.64 [R1+0x920], R20 ;  /* 0x0009201401007387 */ /* 0x0003e20000100a00 */
[----:B0-----:R-:W-:Y:S01]  /*1bad0*/  MOV R22, 0x3f15b76c ;  /* 0x3f15b76c00167802 */ /* 0x001fe20000000f00 */
[----:B------:R-:W-:Y:S02]  /*1bae0*/  IMAD.MOV.U32 R23, RZ, RZ, -0x41aa8b03 ;  /* 0xbe5574fdff177424 */ /* 0x000fe400078e00ff */
[----:B------:R0:W-:Y:S01]  /*1baf0*/  STL.64 [R1+0x928], R12 ;  /* 0x0009280c01007387 */ /* 0x0001e20000100a00 */
[----:B--2---:R-:W-:-:S03]  /*1bb00*/  HFMA2 R26, -RZ, RZ, -2.46875, -0.0004642009735107421875 ;  /* 0xc0f08f9bff1a7431 */ /* 0x004fc600000001ff */
[----:B------:R2:W-:Y:S01]  /*1bb10*/  STL.64 [R1+0x910], R24 ;  /* 0x0009101801007387 */ /* 0x0005e20000100a00 */
[----:B------:R-:W-:Y:S01]  /*1bb20*/  MOV R27, 0x40393dd8 ;  /* 0x40393dd8001b7802 */ /* 0x000fe20000000f00 */
[----:B-1----:R-:W-:Y:S02]  /*1bb30*/  HFMA2 R21, -RZ, RZ, 1.1162109375, -0.000296115875244140625 ;  /* 0x3c778cdaff157431 */ /* 0x002fe400000001ff */
[----:B------:R1:W-:Y:S01]  /*1bb40*/  STL.64 [R1+0x918], R10 ;  /* 0x0009180a01007387 */ /* 0x0003e20000100a00 */
[----:B------:R-:W-:Y:S02]  /*1bb50*/  IMAD.MOV.U32 R20, RZ, RZ, -0x42f88f86 ;  /* 0xbd07707aff147424 */ /* 0x000fe400078e00ff */
[----:B0-----:R-:W-:Y:S01]  /*1bb60*/  HFMA2 R12, -RZ, RZ, -4.94140625, 0.0002281665802001953125 ;  /* 0xc4f10b7aff0c7431 */ /* 0x001fe200000001ff */
[----:B------:R0:W-:Y:S01]  /*1bb70*/  STL.64 [R1+0x930], R14 ;  /* 0x0009300e01007387 */ /* 0x0001e20000100a00 */
[----:B------:R-:W-:-:S03]  /*1bb80*/  MOV R13, 0xbe23145e ;  /* 0xbe23145e000d7802 */ /* 0x000fc60000000f00 */
[----:B------:R3:W-:Y:S01]  /*1bb90*/  STL.64 [R1+0x940], R18 ;  /* 0x0009401201007387 */ /* 0x0007e20000100a00 */
[----:B--2---:R-:W-:Y:S01]  /*1bba0*/  MOV R24, 0xc477662c ;  /* 0xc477662c00187802 */ /* 0x004fe20000000f00 */
[----:B------:R-:W-:Y:S02]  /*1bbb0*/  IMAD.MOV.U32 R25, RZ, RZ, 0x450908e3 ;  /* 0x450908e3ff197424 */ /* 0x000fe400078e00ff */
[----:B------:R2:W-:Y:S01]  /*1bbc0*/  STL.64 [R1+0x948], R22 ;  /* 0x0009481601007387 */ /* 0x0005e20000100a00 */
[----:B-1----:R-:W-:Y:S01]  /*1bbd0*/  HFMA2 R10, -RZ, RZ, 0.6376953125, -75.125 ;  /* 0x391ad4b2ff0a7431 */ /* 0x002fe200000001ff */
[----:B------:R-:W-:Y:S01]  /*1bbe0*/  MOV R11, 0x3d50e5d5 ;  /* 0x3d50e5d5000b7802 */ /* 0x000fe20000000f00 */
[----:B0-----:R-:W-:Y:S02]  /*1bbf0*/  HFMA2 R15, -RZ, RZ, -5.0859375, 16480 ;  /* 0xc5167406ff0f7431 */ /* 0x001fe400000001ff */
[----:B------:R-:W-:Y:S01]  /*1bc00*/  IMAD.MOV.U32 R14, RZ, RZ, 0x44f49ff4 ;  /* 0x44f49ff4ff0e7424 */ /* 0x000fe200078e00ff */
[----:B------:R0:W-:Y:S01]  /*1bc10*/  STL.64 [R1+0x938], R26 ;  /* 0x0009381a01007387 */ /* 0x0001e20000100a00 */
[----:B---3--:R-:W-:Y:S01]  /*1bc20*/  MOV R18, 0x44abf3ae ;  /* 0x44abf3ae00127802 */ /* 0x008fe20000000f00 */
[----:B------:R-:W-:-:S02]  /*1bc30*/  IMAD.MOV.U32 R19, RZ, RZ, 0x3aa95acb ;  /* 0x3aa95acbff137424 */ /* 0x000fc400078e00ff */
[----:B------:R1:W-:Y:S01]  /*1bc40*/  STL.64 [R1+0x958], R20 ;  /* 0x0009581401007387 */ /* 0x0003e20000100a00 */
[----:B--2---:R-:W-:Y:S01]  /*1bc50*/  HFMA2 R22, -RZ, RZ, -4.234375, 0.0235443115234375 ;  /* 0xc43c2607ff167431 */ /* 0x004fe200000001ff */
[----:B------:R-:W-:Y:S02]  /*1bc60*/  MOV R23, 0x4436edde ;  /* 0x4436edde00177802 */ /* 0x000fe40000000f00 */
[----:B------:R2:W-:Y:S04]  /*1bc70*/  STL.64 [R1+0x960], R24 ;  /* 0x0009601801007387 */ /* 0x0005e80000100a00 */
[----:B------:R3:W-:Y:S01]  /*1bc80*/  STL.64 [R1+0x968], R12 ;  /* 0x0009680c01007387 */ /* 0x0007e20000100a00 */
[----:B0-----:R-:W-:Y:S02]  /*1bc90*/  HFMA2 R27, -RZ, RZ, -0.447021484375, -0.000134944915771484375 ;  /* 0xb727886cff1b7431 */ /* 0x001fe400000001ff */
[----:B------:R-:W-:Y:S01]  /*1bca0*/  IMAD.MOV.U32 R26, RZ, RZ, -0x3c55509c ;  /* 0xc3aaaf64ff1a7424 */ /* 0x000fe200078e00ff */
[----:B------:R0:W-:Y:S01]  /*1bcb0*/  STL.64 [R1+0x978], R18 ;  /* 0x0009781201007387 */ /* 0x0001e20000100a00 */
[----:B-1----:R-:W-:Y:S01]  /*1bcc0*/  HFMA2 R20, -RZ, RZ, 3.111328125, 1.4609375 ;  /* 0x42393dd8ff147431 */ /* 0x002fe200000001ff */
[----:B------:R-:W-:Y:S01]  /*1bcd0*/  MOV R21, 0xb704f033 ;  /* 0xb704f03300157802 */ /* 0x000fe20000000f00 */
[----:B--2---:R-:W-:Y:S01]  /*1bce0*/  HFMA2 R24, -RZ, RZ, 1.8896484375, -0.00586700439453125 ;  /* 0x3f8f9e02ff187431 */ /* 0x004fe200000001ff */
[----:B------:R1:W-:Y:S01]  /*1bcf0*/  STL.64 [R1+0x950], R10 ;  /* 0x0009500a01007387 */ /* 0x0003e20000100a00 */
[----:B------:R-:W-:Y:S01]  /*1bd00*/  MOV R25, 0xbf42b1b0 ;  /* 0xbf42b1b000197802 */ /* 0x000fe20000000f00 */
[----:B---3--:R-:W-:-:S02]  /*1bd10*/  HFMA2 R13, -RZ, RZ, 2.595703125, -11.6328125 ;  /* 0x4131c9d1ff0d7431 */ /* 0x008fc400000001ff */
[----:B------:R2:W-:Y:S01]  /*1bd20*/  STL.64 [R1+0x970], R14 ;  /* 0x0009700e01007387 */ /* 0x0005e20000100a00 */
[----:B------:R-:W-:Y:S02]  /*1bd30*/  IMAD.MOV.U32 R12, RZ, RZ, -0x3e97d410 ;  /* 0xc1682bf0ff0c7424 */ /* 0x000fe400078e00ff */
[----:B0-----:R-:W-:Y:S01]  /*1bd40*/  HFMA2 R19, -RZ, RZ, 1.5966796875, 2.83718109130859375e-05 ;  /* 0x3e6301dcff137431 */ /* 0x001fe200000001ff */
[----:B------:R0:W-:Y:S01]  /*1bd50*/  STL.64 [R1+0x980], R22 ;  /* 0x0009801601007387 */ /* 0x0001e20000100a00 */
[----:B------:R-:W-:Y:S01]  /*1bd60*/  IMAD.MOV.U32 R18, RZ, RZ, 0x3eb9a9a3 ;  /* 0x3eb9a9a3ff127424 */ /* 0x000fe200078e00ff */
        /* <DEDUP_REMOVED lines=27> */
[C---:B------:R-:W-:Y:S01]  /*1bf20*/  FADD.FTZ.RZ R4, R3.reuse, 1 ;  /* 0x3f80000003047421 */ /* 0x040fe2000001c000 */
[----:B-1----:R-:W-:Y:S02]  /*1bf30*/  MOV R12, 0x3d39bf78 ;  /* 0x3d39bf78000c7802 */ /* 0x002fe40000000f00 */
        /* <DEDUP_REMOVED lines=9> */
[----:B------:R-:W-:-:S04]  /*1bfd0*/  FADD.FTZ R7, R7, R10 ;  /* 0x0000000a07077221 */ /* 0x000fc80000010000 */
        /* <DEDUP_REMOVED lines=10> */
[----:B------:R-:W-:-:S03]  /*1c080*/  @P0 MOV R10, 0x7f800000 ;  /* 0x7f800000000a0802 */ /* 0x000fc60000000f00 */
[----:B------:R-:W-:Y:S02]  /*1c090*/  FFMA.FTZ R4, R4, 0.69314718246459960938, R7 ;  /* 0x3f31721804047823 */ /* 0x000fe40000010007 */
[C---:B------:R-:W-:Y:S01]  /*1c0a0*/  @P1 FFMA.FTZ R4, R3.reuse, R10, +INF ;  /* 0x7f80000003041423 */ /* 0x040fe2000001000a */
[----:B------:R-:W-:-:S04]  /*1c0b0*/  @P0 FSETP.NEU.FTZ.AND P1, PT, R3, RZ, PT ;  /* 0x000000ff0300020b */ /* 0x000fc80003f3d000 */
[----:B------:R-:W-:-:S05]  /*1c0c0*/  @P0 FSEL R4, R4, -RZ, P1 ;  /* 0x800000ff04040208 */ /* 0x000fca0000800000 */
[----:B------:R-:W-:-:S04]  /*1c0d0*/  FADD.FTZ R3, -R3, R4 ;  /* 0x0000000403037221 */ /* 0x000fc80000010100 */
[----:B------:R-:W-:-:S04]  /*1c0e0*/  FMUL.FTZ R3, R3, -2 ;  /* 0xc000000003037820 */ /* 0x000fc80000410000 */
[----:B------:R0:W1:Y:S01]  /*1c0f0*/  MUFU.SQRT R7, R3 ;  /* 0x0000000300077308 */ /* 0x0000620000002000 */
[----:B------:R-:W-:Y:S05]  /*1c100*/  BRA `(.L_x_456) ;  /* 0x0000000000887947 */ /* 0x000fea0003800000 */
.L_x_455:
[----:B------:R-:W-:Y:S01]  /*1c110*/  FSETP.GEU.FTZ.AND P0, PT, R7, 1, PT ;  /* 0x3f8000000700780b */ /* 0x000fe20003f1e000 */
[----:B------:R-:W-:-:S12]  /*1c120*/  IMAD.MOV.U32 R7, RZ, RZ, RZ ;  /* 0x000000ffff077224 */ /* 0x000fd800078e00ff */
[----:B------:R-:W-:Y:S05]  /*1c130*/  @P0 BRA `(.L_x_456) ;  /* 0x00000000007c0947 */ /* 0x000fea0003800000 */
[C---:B------:R-:W-:Y:S01]  /*1c140*/  FADD.FTZ.RZ R4, R3.reuse, 1 ;  /* 0x3f80000003047421 */ /* 0x040fe2000001c000 */
[----:B-1----:R-:W-:Y:S01]  /*1c150*/  IMAD.MOV.U32 R12, RZ, RZ, 0x3d39bf78 ;  /* 0x3d39bf78ff0c7424 */ /* 0x002fe200078e00ff */
[----:B------:R-:W-:-:S03]  /*1c160*/  ISETP.GE.U32.AND P0, PT, R3, 0x7f800000, PT ;  /* 0x7f8000000300780c */ /* 0x000fc60003f06070 */
[----:B------:R-:W-:Y:S02]  /*1c170*/  IADD3 R4, PT, PT, R4, -0x3f400000, RZ ;  /* 0xc0c0000004047810 */ /* 0x000fe40007ffe0ff */
[----:B------:R-:W-:Y:S02]  /*1c180*/  ISETP.GT.AND P1, PT, R3, -0x40800000, P0 ;  /* 0xbf8000000300780c */ /* 0x000fe40000724270 */
[----:B------:R-:W-:-:S04]  /*1c190*/  LOP3.LUT R4, R4, 0xff800000, RZ, 0xc0, !PT ;  /* 0xff80000004047812 */ /* 0x000fc800078ec0ff */
[----:B------:R-:W-:Y:S02]  /*1c1a0*/  IADD3 R10, PT, PT, -R4, 0x40800000, RZ ;  /* 0x40800000040a7810 */ /* 0x000fe40007ffe1ff */
[-C--:B------:R-:W-:Y:S02]  /*1c1b0*/  IADD3 R7, PT, PT, R3, -R4.reuse, RZ ;  /* 0x8000000403077210 */ /* 0x080fe40007ffe0ff */
[----:B------:R-:W-:Y:S01]  /*1c1c0*/  I2FP.F32.S32 R4, R4 ;  /* 0x0000000400047245 */ /* 0x000fe20000201400 */
[----:B------:R-:W-:-:S04]  /*1c1d0*/  FFMA.FTZ R10, R10, 0.25, -R5 ;  /* 0x3e8000000a0a7823 */ /* 0x000fc80000010805 */
[----:B------:R-:W-:Y:S01]  /*1c1e0*/  FADD.FTZ R7, R7, R10 ;  /* 0x0000000a07077221 */ /* 0x000fe20000010000 */
[----:B------:R-:W-:Y:S01]  /*1c1f0*/  FMUL.FTZ R4, R4, 1.1920928955078125e-07 ;  /* 0x3400000004047820 */ /* 0x000fe20000410000 */
[----:B------:R-:W-:Y:S02]  /*1c200*/  @P0 MOV R10, 0x7f800000 ;  /* 0x7f800000000a0802 */ /* 0x000fe40000000f00 */
        /* <DEDUP_REMOVED lines=18> */
.L_x_456:
[----:B------:R-:W-:Y:S05]  /*1c330*/  BSYNC.RECONVERGENT B0 ;  /* 0x0000000000007941 */ /* 0x000fea0003800200 */
.L_x_454:
[----:B------:R-:W-:Y:S01]  /*1c340*/  HFMA2 R4, -RZ, RZ, 0, 0 ;  /* 0x00000000ff047431 */ /* 0x000fe200000001ff */
[----:B------:R-:W-:Y:S01]  /*1c350*/  BSSY.RECONVERGENT B0, `(.L_x_457) ;  /* 0x0000016000007945 */ /* 0x000fe20003800200 */
[----:B0-----:R-:W-:Y:S01]  /*1c360*/  IMAD.MOV.U32 R3, RZ, RZ, 0x1 ;  /* 0x00000001ff037424 */ /* 0x001fe200078e00ff */
[----:B------:R-:W-:-:S07]  /*1c370*/  MOV R5, 0xbeaaaaab ;  /* 0xbeaaaaab00057802 */ /* 0x000fce0000000f00 */
.L_x_458:
[----:B------:R-:W-:-:S13]  /*1c380*/  ISETP.GT.AND P1, PT, R3, R4, PT ;  /* 0x000000040300720c */ /* 0x000fda0003f24270 */
[C---:B-1----:R-:W-:Y:S01]  /*1c390*/  @P1 IADD3 R11, PT, PT, R3.reuse, -0x1, RZ ;  /* 0xffffffff030b1810 */ /* 0x042fe20007ffe0ff */
[----:B------:R-:W-:-:S03]  /*1c3a0*/  @!P1 IMAD R9, R3, 0x4, R0 ;  /* 0x0000000403099824 */ /* 0x000fc600078e0200 */
[----:B------:R-:W-:Y:S02]  /*1c3b0*/  @P1 LEA R11, R11, R0, 0x2 ;  /* 0x000000000b0b1211 */ /* 0x000fe400078e10ff */
[----:B------:R-:W2:Y:S04]  /*1c3c0*/  @!P1 LDL R10, [R9] ;  /* 0x00000000090a9983 */ /* 0x000ea80000100800 */
[----:B------:R-:W3:Y:S02]  /*1c3d0*/  @P1 LDL R12, [R11] ;  /* 0x000000000b0c1983 */ /* 0x000ee40000100800 */
[----:B---3--:R-:W-:Y:S01]  /*1c3e0*/  @P1 FMUL.FTZ R10, R12, R7 ;  /* 0x000000070c0a1220 */ /* 0x008fe20000410000 */
[----:B------:R-:W-:-:S04]  /*1c3f0*/  LEA R12, R3, R1, 0x2 ;  /* 0x00000001030c7211 */ /* 0x000fc800078e10ff */
[----:B------:R0:W-:Y:S04]  /*1c400*/  @P1 STL [R11+0x4], R10 ;  /* 0x0000040a0b001387 */ /* 0x0001e80000100800 */
[----:B------:R-:W2:Y:S01]  /*1c410*/  LDL R13, [R12] ;  /* 0x000000000c0d7983 */ /* 0x000ea20000100800 */
[C---:B------:R-:W-:Y:S01]  /*1c420*/  ISETP.LT.U32.AND P2, PT, R3.reuse, 0x18, PT ;  /* 0x000000180300780c */ /* 0x040fe20003f41070 */
[----:B------:R-:W-:Y:S01]  /*1c430*/  VIADD R3, R3, 0x1 ;  /* 0x0000000103037836 */ /* 0x000fe20000000000 */
[----:B------:R-:W-:Y:S01]  /*1c440*/  @P1 IADD3 R4, PT, PT, R4, 0x1, RZ ;  /* 0x0000000104041810 */ /* 0x000fe20007ffe0ff */
[----:B--2---:R-:W-:-:S04]  /*1c450*/  FMUL.FTZ R14, R13, R10 ;  /* 0x0000000a0d0e7220 */ /* 0x004fc80000410000 */
[----:B------:R-:W-:-:S04]  /*1c460*/  FADD.FTZ R18, R14, R5 ;  /* 0x000000050e127221 */ /* 0x000fc80000010000 */
[----:B------:R-:W-:-:S05]  /*1c470*/  FMUL.FTZ R5, |R18|, 5.9604644775390625e-08 ;  /* 0x3380000012057820 */ /* 0x000fca0000410200 */
[----:B------:R-:W-:Y:S02]  /*1c480*/  FSETP.GEU.FTZ.AND P0, PT, |R14|, R5, PT ;  /* 0x000000050e00720b */ /* 0x000fe40003f1e200 */
[----:B------:R-:W-:-:S11]  /*1c490*/  MOV R5, R18 ;  /* 0x0000001200057202 */ /* 0x000fd60000000f00 */
[----:B0-----:R-:W-:Y:S05]  /*1c4a0*/  @P0 BRA P2, `(.L_x_458) ;  /* 0xfffffffc00b40947 */ /* 0x001fea000103ffff */
[----:B------:R-:W-:Y:S05]  /*1c4b0*/  BSYNC.RECONVERGENT B0 ;  /* 0x0000000000007941 */ /* 0x000fea0003800200 */
.L_x_457:
[----:B------:R-:W-:Y:S01]  /*1c4c0*/  FADD.FTZ R3, RZ, R5 ;  /* 0x00000005ff037221 */ /* 0x000fe20000010000 */
[----:B------:R-:W-:Y:S03]  /*1c4d0*/  BSSY.RECONVERGENT B0, `(.L_x_459) ;  /* 0x00002e7000007945 */ /* 0x000fe60003800200 */
[----:B------:R-:W-:-:S05]  /*1c4e0*/  FMUL.FTZ R5, |R3|, 5.9604644775390625e-08 ;  /* 0x3380000003057820 */ /* 0x000fca0000410200 */
[----:B------:R-:W-:-:S13]  /*1c4f0*/  FSETP.GEU.FTZ.AND P0, PT, |R18|, R5, PT ;  /* 0x000000051200720b */ /* 0x000fda0003f1e200 */
[----:B------:R-:W-:Y:S05]  /*1c500*/  @!P0 BRA `(.L_x_460) ;  /* 0x0000002c008c8947 */ /* 0x000fea0003800000 */
[----:B------:R0:W1:Y:S01]  /*1c510*/  MUFU.RCP R22, R8 ;  /* 0x0000000800167308 */ /* 0x0000620000001000 */
[----:B------:R-:W-:Y:S01]  /*1c520*/  HFMA2 R9, -RZ, RZ, -0.8681640625, -0.7294921875 ;  /* 0xbaf2b9d6ff097431 */ /* 0x000fe200000001ff */
[----:B------:R-:W-:Y:S01]  /*1c530*/  BSSY.RECONVERGENT B2, `(.L_x_461) ;  /* 0x0000014000027945 */ /* 0x000fe20003800200 */
[----:B------:R-:W-:-:S07]  /*1c540*/  IMAD.MOV.U32 R5, RZ, RZ, 0x1 ;  /* 0x00000001ff057424 */ /* 0x000fce00078e00ff */
.L_x_462:
        /* <DEDUP_REMOVED lines=17> */
[----:B---3--:R-:W-:Y:S05]  /*1c660*/  @P0 BRA P2, `(.L_x_462) ;  /* 0xfffffffc00b80947 */ /* 0x008fea000103ffff */
[----:B------:R-:W-:Y:S05]  /*1c670*/  BSYNC.RECONVERGENT B2 ;  /* 0x0000000000027941 */ /* 0x000fea0003800200 */
.L_x_461:
        /* <DEDUP_REMOVED lines=12> */
.L_x_464:
        /* <DEDUP_REMOVED lines=19> */
.L_x_463:
        /* <DEDUP_REMOVED lines=12> */
.L_x_466:
        /* <DEDUP_REMOVED lines=19> */
.L_x_465:
        /* <DEDUP_REMOVED lines=8> */
[----:B------:R-:W-:Y:S01]  /*1cae0*/  HFMA2 R9, -RZ, RZ, -0.79736328125, -8896 ;  /* 0xba61f058ff097431 */ /* 0x000fe200000001ff */
[----:B------:R-:W-:Y:S01]  /*1caf0*/  BSSY.RECONVERGENT B2, `(.L_x_467) ;  /* 0x0000015000027945 */ /* 0x000fe20003800200 */
[----:B------:R-:W-:Y:S02]  /*1cb00*/  IMAD.MOV.U32 R5, RZ, RZ, 0x1 ;  /* 0x00000001ff057424 */ /* 0x000fe400078e00ff */
[----:B-1----:R-:W-:-:S07]  /*1cb10*/  FMUL.FTZ R18, R18, R11 ;  /* 0x0000000b12127220 */ /* 0x002fce0000410000 */
.L_x_468:
        /* <DEDUP_REMOVED lines=19> */
.L_x_467:
        /* <DEDUP_REMOVED lines=12> */
.L_x_470:
        /* <DEDUP_REMOVED lines=19> */
.L_x_469:
        /* <DEDUP_REMOVED lines=12> */
.L_x_472:
        /* <DEDUP_REMOVED lines=19> */
.L_x_471:
        /* <DEDUP_REMOVED lines=8> */
[----:B------:R-:W-:Y:S01]  /*1d0b0*/  HFMA2 R9, -RZ, RZ, 0.712890625, -0.0002586841583251953125 ;  /* 0x39b48c3dff097431 */ /* 0x000fe200000001ff */
[----:B------:R-:W-:Y:S01]  /*1d0c0*/  BSSY.RECONVERGENT B2, `(.L_x_473) ;  /* 0x0000015000027945 */ /* 0x000fe20003800200 */
[----:B------:R-:W-:Y:S02]  /*1d0d0*/  IMAD.MOV.U32 R5, RZ, RZ, 0x1 ;  /* 0x00000001ff057424 */ /* 0x000fe400078e00ff */
[----:B-1----:R-:W-:-:S07]  /*1d0e0*/  FMUL.FTZ R18, R18, R11 ;  /* 0x0000000b12127220 */ /* 0x002fce0000410000 */
.L_x_474:
        /* <DEDUP_REMOVED lines=19> */
.L_x_473:
        /* <DEDUP_REMOVED lines=12> */
.L_x_476:
        /* <DEDUP_REMOVED lines=19> */
.L_x_475:
        /* <DEDUP_REMOVED lines=12> */
.L_x_478:
        /* <DEDUP_REMOVED lines=19> */
.L_x_477:
        /* <DEDUP_REMOVED lines=8> */
[----:B------:R-:W-:Y:S01]  /*1d680*/  HFMA2 R9, -RZ, RZ, 0.8349609375, -0.0212860107421875 ;  /* 0x3aaea573ff097431 */ /* 0x000fe200000001ff */
[----:B------:R-:W-:Y:S01]  /*1d690*/  BSSY.RECONVERGENT B2, `(.L_x_479) ;  /* 0x0000015000027945 */ /* 0x000fe20003800200 */
[----:B------:R-:W-:Y:S02]  /*1d6a0*/  IMAD.MOV.U32 R5, RZ, RZ, 0x1 ;  /* 0x00000001ff057424 */ /* 0x000fe400078e00ff */
[----:B-1----:R-:W-:-:S07]  /*1d6b0*/  FMUL.FTZ R18, R18, R11 ;  /* 0x0000000b12127220 */ /* 0x002fce0000410000 */
.L_x_480:
        /* <DEDUP_REMOVED lines=19> */
.L_x_479:
        /* <DEDUP_REMOVED lines=12> */
.L_x_482:
        /* <DEDUP_REMOVED lines=19> */
.L_x_481:
        /* <DEDUP_REMOVED lines=12> */
.L_x_484:
        /* <DEDUP_REMOVED lines=19> */
.L_x_483:
        /* <DEDUP_REMOVED lines=8> */
[----:B------:R-:W-:Y:S01]  /*1dc50*/  HFMA2 R9, -RZ, RZ, -0.9697265625, -1011 ;  /* 0xbbc2e3e6ff097431 */ /* 0x000fe200000001ff */
[----:B------:R-:W-:Y:S01]  /*1dc60*/  BSSY.RECONVERGENT B2, `(.L_x_485) ;  /* 0x0000015000027945 */ /* 0x000fe20003800200 */
[----:B------:R-:W-:Y:S02]  /*1dc70*/  IMAD.MOV.U32 R5, RZ, RZ, 0x1 ;  /* 0x00000001ff057424 */ /* 0x000fe400078e00ff */
[----:B-1----:R-:W-:-:S07]  /*1dc80*/  FMUL.FTZ R18, R18, R11 ;  /* 0x0000000b12127220 */ /* 0x002fce0000410000 */
.L_x_486:
        /* <DEDUP_REMOVED lines=19> */
.L_x_485:
        /* <DEDUP_REMOVED lines=12> */
.L_x_488:
        /* <DEDUP_REMOVED lines=19> */
.L_x_487:
        /* <DEDUP_REMOVED lines=12> */
.L_x_490:
        /* <DEDUP_REMOVED lines=19> */
.L_x_489:
        /* <DEDUP_REMOVED lines=8> */
[----:B------:R-:W-:Y:S01]  /*1e220*/  HFMA2 R9, -RZ, RZ, -1.447265625, -232.375 ;  /* 0xbdcadb43ff097431 */ /* 0x000fe200000001ff */
[----:B------:R-:W-:Y:S01]  /*1e230*/  BSSY.RECONVERGENT B2, `(.L_x_491) ;  /* 0x0000015000027945 */ /* 0x000fe20003800200 */
[----:B------:R-:W-:Y:S02]  /*1e240*/  IMAD.MOV.U32 R5, RZ, RZ, 0x1 ;  /* 0x00000001ff057424 */ /* 0x000fe400078e00ff */
[----:B-1----:R-:W-:-:S07]  /*1e250*/  FMUL.FTZ R18, R18, R11 ;  /* 0x0000000b12127220 */ /* 0x002fce0000410000 */
.L_x_492:
        /* <DEDUP_REMOVED lines=19> */
.L_x_491:
        /* <DEDUP_REMOVED lines=12> */
.L_x_494:
        /* <DEDUP_REMOVED lines=19> */
.L_x_493:
        /* <DEDUP_REMOVED lines=12> */
.L_x_496:
        /* <DEDUP_REMOVED lines=19> */
.L_x_495:
        /* <DEDUP_REMOVED lines=8> */
[----:B------:R-:W-:Y:S01]  /*1e7f0*/  HFMA2 R9, -RZ, RZ, 1.9580078125, 308.25 ;  /* 0x3fd55cd1ff097431 */ /* 0x000fe200000001ff */
[----:B------:R-:W-:Y:S01]  /*1e800*/  BSSY.RECONVERGENT B2, `(.L_x_497) ;  /* 0x0000015000027945 */ /* 0x000fe20003800200 */
[----:B------:R-:W-:Y:S02]  /*1e810*/  IMAD.MOV.U32 R5, RZ, RZ, 0x1 ;  /* 0x00000001ff057424 */ /* 0x000fe400078e00ff */
[----:B-1----:R-:W-:-:S07]  /*1e820*/  FMUL.FTZ R18, R18, R11 ;  /* 0x0000000b12127220 */ /* 0x002fce0000410000 */
.L_x_498:
        /* <DEDUP_REMOVED lines=19> */
.L_x_497:
        /* <DEDUP_REMOVED lines=12> */
.L_x_500:
        /* <DEDUP_REMOVED lines=19> */
.L_x_499:
        /* <DEDUP_REMOVED lines=12> */
.L_x_502:
        /* <DEDUP_REMOVED lines=19> */
.L_x_501:
        /* <DEDUP_REMOVED lines=8> */
[----:B------:R-:W-:Y:S01]  /*1edc0*/  HFMA2 R9, -RZ, RZ, 3.287109375, -7.8515625 ;  /* 0x4293c7daff097431 */ /* 0x000fe200000001ff */
[----:B------:R-:W-:Y:S01]  /*1edd0*/  BSSY.RECONVERGENT B2, `(.L_x_503) ;  /* 0x0000015000027945 */ /* 0x000fe20003800200 */
[----:B------:R-:W-:Y:S02]  /*1ede0*/  IMAD.MOV.U32 R5, RZ, RZ, 0x1 ;  /* 0x00000001ff057424 */ /* 0x000fe400078e00ff */
[----:B-1----:R-:W-:-:S07]  /*1edf0*/  FMUL.FTZ R18, R18, R11 ;  /* 0x0000000b12127220 */ /* 0x002fce0000410000 */
.L_x_504:
        /* <DEDUP_REMOVED lines=19> */
.L_x_503:
        /* <DEDUP_REMOVED lines=12> */
.L_x_506:
        /* <DEDUP_REMOVED lines=19> */
.L_x_505:
[----:B------:R-:W-:-:S05]  /*1f120*/  FMUL.FTZ R20, R18, R9 ;  /* 0x0000000912147220 */ /* 0x000fca0000410000 */
[----:B------:R-:W-:-:S13]  /*1f130*/  FSETP.GT.FTZ.AND P0, PT, |R20|, |R22|, PT ;  /* 0x400000161400720b */ /* 0x000fda0003f14200 */
[----:B------:R-:W-:Y:S05]  /*1f140*/  @P0 BRA `(.L_x_460) ;  /* 0x00000000007c0947 */ /* 0x000fea0003800000 */
[----:B------:R-:W-:-:S04]  /*1f150*/  FADD.FTZ R3, R3, R20 ;  /* 0x0000001403037221 */ /* 0x000fc80000010000 */
[----:B------:R-:W-:-:S05]  /*1f160*/  FMUL.FTZ R5, |R3|, 5.9604644775390625e-08 ;  /* 0x3380000003057820 */ /* 0x000fca0000410200 */
[----:B------:R-:W-:-:S13]  /*1f170*/  FSETP.GEU.FTZ.AND P0, PT, |R20|, R5, PT ;  /* 0x000000051400720b */ /* 0x000fda0003f1e200 */
[----:B------:R-:W-:Y:S05]  /*1f180*/  @!P0 BRA `(.L_x_460) ;  /* 0x00000000006c8947 */ /* 0x000fea0003800000 */
[----:B------:R-:W-:Y:S01]  /*1f190*/  HFMA2 R5, -RZ, RZ, 0, 5.9604644775390625e-08 ;  /* 0x00000001ff057431 */ /* 0x000fe200000001ff */
[----:B------:R-:W-:Y:S01]  /*1f1a0*/  BSSY.RECONVERGENT B2, `(.L_x_507) ;  /* 0x0000014000027945 */ /* 0x000fe20003800200 */
[----:B------:R-:W-:-:S07]  /*1f1b0*/  MOV R9, 0xc477662c ;  /* 0xc477662c00097802 */ /* 0x000fce0000000f00 */
.L_x_508:
        /* <DEDUP_REMOVED lines=19> */
.L_x_507:
[----:B------:R-:W1:Y:S02]  /*1f2f0*/  MUFU.RCP R5, R8 ;  /* 0x0000000800057308 */ /* 0x000e640000001000 */
[----:B-1----:R-:W-:-:S04]  /*1f300*/  FMUL.FTZ R0, R18, R5 ;  /* 0x0000000512007220 */ /* 0x002fc80000410000 */
[----:B------:R-:W-:-:S05]  /*1f310*/  FMUL.FTZ R0, R9, R0 ;  /* 0x0000000009007220 */ /* 0x000fca0000410000 */
[----:B------:R-:W-:-:S13]  /*1f320*/  FSETP.GT.FTZ.AND P0, PT, |R0|, |R20|, PT ;  /* 0x400000140000720b */ /* 0x000fda0003f14200 */
[----:B------:R-:W-:-:S07]  /*1f330*/  @!P0 FADD.FTZ R3, R3, R0 ;  /* 0x0000000003038221 */ /* 0x000fce0000010000 */
.L_x_460:
[----:B------:R-:W-:Y:S05]  /*1f340*/  BSYNC.RECONVERGENT B0 ;  /* 0x0000000000007941 */ /* 0x000fea0003800200 */
.L_x_459:
        /* <DEDUP_REMOVED lines=15> */
[----:B------:R-:W-:Y:S01]  /*1f440*/  IMAD.MOV.U32 R12, RZ, RZ, 0x652b82fe ;  /* 0x652b82feff0c7424 */ /* 0x000fe200078e00ff */
[----:B------:R-:W-:Y:S01]  /*1f450*/  MOV R13, 0x3ff71547 ;  /* 0x3ff71547000d7802 */ /* 0x000fe20000000f00 */
[----:B------:R0:W1:Y:S05]  /*1f460*/  MUFU.RCP R21, R20 ;  /* 0x0000001400157308 */ /* 0x00006a0000001000 */
[----:B------:R-:W-:-:S02]  /*1f470*/  DFMA R12, R10, R12, 6.75539944105574400000e+15 ;  /* 0x433800000a0c742b */ /* 0x000fc4000000000c */
[----:B------:R-:W-:Y:S02]  /*1f480*/  FSETP.GEU.FTZ.AND P0, PT, |R11|, 4.1917929649353027344, PT ;  /* 0x4086232b0b00780b */ /* 0x000fe40003f1e200 */
[----:B0-----:R-:W-:-:S04]  /*1f490*/  MOV R20, 0x3a69a091 ;  /* 0x3a69a09100147802 */ /* 0x001fc80000000f00 */
[----:B------:R-:W-:-:S08]  /*1f4a0*/  DADD R14, R12, -6.75539944105574400000e+15 ;  /* 0xc33800000c0e7429 */ /* 0x000fd00000000000 */
[----:B------:R-:W-:Y:S01]  /*1f4b0*/  DFMA R18, R14, -UR4, R10 ;  /* 0x800000040e127c2b */ /* 0x000fe2000800000a */
[----:B------:R-:W-:Y:S01]  /*1f4c0*/  UMOV UR4, 0x3b39803f ;  /* 0x3b39803f00047882 */ /* 0x000fe20000000000 */
[----:B------:R-:W-:-:S06]  /*1f4d0*/  UMOV UR5, 0x3c7abc9e ;  /* 0x3c7abc9e00057882 */ /* 0x000fcc0000000000 */
[----:B------:R-:W-:Y:S01]  /*1f4e0*/  DFMA R14, R14, -UR4, R18 ;  /* 0x800000040e0e7c2b */ /* 0x000fe20008000012 */
[----:B------:R-:W-:Y:S01]  /*1f4f0*/  UMOV UR4, 0x69ce2bdf ;  /* 0x69ce2bdf00047882 */ /* 0x000fe20000000000 */
[----:B------:R-:W-:Y:S01]  /*1f500*/  MOV R18, 0xfca213ea ;  /* 0xfca213ea00127802 */ /* 0x000fe20000000f00 */
[----:B------:R-:W-:Y:S01]  /*1f510*/  IMAD.MOV.U32 R19, RZ, RZ, 0x3e928af3 ;  /* 0x3e928af3ff137424 */ /* 0x000fe200078e00ff */
        /* <DEDUP_REMOVED lines=36> */
[----:B------:R-:W-:Y:S01]  /*1f760*/  LEA R15, R12, R9, 0x14 ;  /* 0x000000090c0f7211 */ /* 0x000fe200078ea0ff */
[----:B------:R-:W-:Y:S02]  /*1f770*/  IMAD.MOV.U32 R14, RZ, RZ, R8 ;  /* 0x000000ffff0e7224 */ /* 0x000fe400078e0008 */
        /* <DEDUP_REMOVED lines=9> */
[----:B------:R-:W-:Y:S02]  /*1f810*/  @!P0 IADD3 R10, PT, PT, R12, -R13, RZ ;  /* 0x8000000d0c0a8210 */ /* 0x000fe40007ffe0ff */
[----:B------:R-:W-:Y:S02]  /*1f820*/  @!P0 LEA R9, R13, R9, 0x14 ;  /* 0x000000090d098211 */ /* 0x000fe400078ea0ff */
[----:B------:R-:W-:Y:S01]  /*1f830*/  @!P0 LEA R11, R10, 0x3ff00000, 0x14 ;  /* 0x3ff000000a0b8811 */ /* 0x000fe200078ea0ff */
[----:B------:R-:W-:-:S06]  /*1f840*/  @!P0 IMAD.MOV.U32 R10, RZ, RZ, RZ ;  /* 0x000000ffff0a8224 */ /* 0x000fcc00078e00ff */
[----:B------:R-:W-:-:S11]  /*1f850*/  @!P0 DMUL R14, R8, R10 ;  /* 0x0000000a080e8228 */ /* 0x000fd60000000000 */
.L_x_510:
[----:B------:R-:W-:Y:S05]  /*1f860*/  BSYNC.RECONVERGENT B0 ;  /* 0x0000000000007941 */ /* 0x000fea0003800200 */
.L_x_509:
[----:B------:R-:W-:Y:S01]  /*1f870*/  UMOV UR4, 0x54411744 ;  /* 0x5441174400047882 */ /* 0x000fe20000000000 */
[----:B------:R-:W-:Y:S01]  /*1f880*/  UMOV UR5, 0x401921fb ;  /* 0x401921fb00057882 */ /* 0x000fe20000000000 */
[----:B------:R-:W-:Y:S01]  /*1f890*/  FFMA.FTZ R8, R19, R20, 0.0070457882247865200043 ;  /* 0x3be6e05b13087423 */ /* 0x000fe20000010014 */
[----:B------:R-:W-:Y:S01]  /*1f8a0*/  DMUL R12, R4, UR4 ;  /* 0x00000004040c7c28 */ /* 0x000fe20008000000 */
[----:B0-----:R-:W-:Y:S01]  /*1f8b0*/  FSETP.GT.FTZ.AND P0, PT, |R23|, 126, PT ;  /* 0x42fc00001700780b */ /* 0x001fe20003f14200 */
[----:B------:R-:W-:Y:S02]  /*1f8c0*/  HFMA2 R5, -RZ, RZ, 2, 0 ;  /* 0x40000000ff057431 */ /* 0x000fe400000001ff */
[C---:B------:R-:W-:Y:S01]  /*1f8d0*/  FFMA.FTZ R8, R19.reuse, R8, -0.015866896137595176697 ;  /* 0xbc81fb4b13087423 */ /* 0x040fe20000010008 */
[----:B------:R-:W-:Y:S01]  /*1f8e0*/  MOV R4, 0x42fc0000 ;  /* 0x42fc000000047802 */ /* 0x000fe20000000f00 */
[----:B------:R-:W-:Y:S01]  /*1f8f0*/  HFMA2 R21, -RZ, RZ, 1.9609375, 0 ;  /* 0x3fd80000ff157431 */ /* 0x000fe200000001ff */
[----:B------:R-:W0:Y:S01]  /*1f900*/  MUFU.RSQ64H R9, R13 ;  /* 0x0000000d00097308 */ /* 0x000e220000001c00 */
[----:B------:R-:W-:Y:S01]  /*1f910*/  FFMA.FTZ R8, R19, R8, 0.036429625004529953003 ;  /* 0x3d15373b13087423 */ /* 0x000fe20000010008 */
[----:B------:R-:W-:Y:S01]  /*1f920*/  LOP3.LUT R4, R4, 0x80000000, R23, 0xb8, !PT ;  /* 0x8000000004047812 */ /* 0x000fe200078eb817 */
[----:B------:R-:W-:Y:S01]  /*1f930*/  FFMA.FTZ R7, |R0|, -R7, -R18 ;  /* 0x8000000700077223 */ /* 0x000fe20000010a12 */
[----:B------:R-:W-:Y:S01]  /*1f940*/  FMUL.FTZ R3, R3, 1 ;  /* 0x3f80000003037820 */ /* 0x000fe20000410000 */
[C---:B------:R-:W-:Y:S01]  /*1f950*/  FFMA.FTZ R8, R19.reuse, R8, -0.066643431782722473145 ;  /* 0xbd887c5a13087423 */ /* 0x040fe20000010008 */
[----:B------:R-:W-:Y:S01]  /*1f960*/  FSEL R23, R4, R23, P0 ;  /* 0x0000001704177208 */ /* 0x000fe20000000000 */
[C---:B------:R-:W-:Y:S01]  /*1f970*/  FFMA.FTZ R5, |R0|.reuse, R5, 1 ;  /* 0x3f80000000057423 */ /* 0x040fe20000010205 */
[----:B------:R-:W-:Y:S01]  /*1f980*/  FSETP.GT.FTZ.AND P0, PT, |R0|, 10.05500030517578125, PT ;  /* 0x4120e1480000780b */ /* 0x000fe20003f14200 */
[----:B------:R-:W-:Y:S01]  /*1f990*/  FFMA.FTZ R4, R19, R8, 0.093814529478549957275 ;  /* 0x3dc021d513047423 */ /* 0x000fe20000010008 */
[----:B------:R-:W-:-:S02]  /*1f9a0*/  VIADD R8, R13, 0xfcb00000 ;  /* 0xfcb000000d087836 */ /* 0x000fc40000000000 */
        /* <DEDUP_REMOVED lines=9> */
[----:B------:R-:W-:Y:S02]  /*1fa40*/  FMUL.FTZ R24, R22, 1.4426950216293334961 ;  /* 0x3fb8aa3b16187820 */ /* 0x000fe40000410000 */
[----:B------:R-:W-:Y:S01]  /*1fa50*/  FFMA.FTZ R22, R19, R20, 0.015377387404441833496 ;  /* 0x3c7bf17013167423 */ /* 0x000fe20000010014 */
[----:B------:R-:W-:Y:S01]  /*1fa60*/  MOV R20, 0x0 ;  /* 0x0000000000147802 */ /* 0x000fe20000000f00 */
[----:B------:R-:W-:Y:S01]  /*1fa70*/  IMAD.SHL.U32 R23, R23, 0x800000, RZ ;  /* 0x0080000017177824 */ /* 0x000fe200078e00ff */
[----:B------:R-:W-:Y:S01]  /*1fa80*/  DFMA R10, R12, -R10, 1 ;  /* 0x3ff000000c0a742b */ /* 0x000fe2000000080a */
[C---:B------:R-:W-:Y:S01]  /*1fa90*/  FFMA.FTZ R22, R19.reuse, R22, -0.1396210789680480957 ;  /* 0xbe0ef8d413167423 */ /* 0x040fe20000010016 */
[----:B------:R-:W0:Y:S03]  /*1faa0*/  MUFU.EX2 R24, R24 ;  /* 0x0000001800187308 */ /* 0x000e260000000800 */
        /* <DEDUP_REMOVED lines=13> */
[----:B------:R-:W-:-:S02]  /*1fb80*/  IADD3 R25, PT, PT, R11, -0x100000, RZ ;  /* 0xfff000000b197810 */ /* 0x000fc40007ffe0ff */
[----:B------:R-:W-:Y:S01]  /*1fb90*/  MOV R24, R10 ;  /* 0x0000000a00187202 */ /* 0x000fe20000000f00 */
        /* <DEDUP_REMOVED lines=8> */
[----:B------:R-:W-:Y:S01]  /*1fc20*/  IMAD.MOV.U32 R0, RZ, RZ, R10 ;  /* 0x000000ffff007224 */ /* 0x000fe200078e000a */
[----:B------:R-:W-:Y:S01]  /*1fc30*/  MOV R14, R26 ;  /* 0x0000001a000e7202 */ /* 0x000fe20000000f00 */
[----:B------:R-:W-:Y:S01]  /*1fc40*/  IMAD.MOV.U32 R3, RZ, RZ, R8 ;  /* 0x000000ffff037224 */ /* 0x000fe200078e0008 */
[----:B------:R-:W-:Y:S02]  /*1fc50*/  MOV R15, R27 ;  /* 0x0000001b000f7202 */ /* 0x000fe40000000f00 */
[----:B------:R-:W-:-:S07]  /*1fc60*/  MOV R10, 0x1fc80 ;  /* 0x0001fc80000a7802 */ /* 0x000fce0000000f00 */
[----:B------:R-:W-:Y:S05]  /*1fc70*/  CALL.REL.NOINC `($__internal_1_$__cuda_sm20_dsqrt_rn_f64_mediumpath_v1) ;  /* 0x000001e8000c7944 */ /* 0x000fea0003c00000 */
.L_x_512:
[----:B------:R-:W-:Y:S05]  /*1fc80*/  BSYNC.RECONVERGENT B0 ;  /* 0x0000000000007941 */ /* 0x000fea0003800200 */
.L_x_511:
        /* <DEDUP_REMOVED lines=17> */
[----:B------:R-:W-:Y:S01]  /*1fda0*/  MOV R8, R26 ;  /* 0x0000001a00087202 */ /* 0x000fe20000000f00 */
[----:B------:R-:W-:-:S07]  /*1fdb0*/  IMAD.MOV.U32 R9, RZ, RZ, R27 ;  /* 0x000000ffff097224 */ /* 0x000fce00078e001b */
.L_x_514:
[----:B------:R-:W-:Y:S05]  /*1fdc0*/  BSYNC.RECONVERGENT B0 ;  /* 0x0000000000007941 */ /* 0x000fea0003800200 */
.L_x_513:
        /* <DEDUP_REMOVED lines=9> */
.L_x_453:
[C---:B------:R-:W-:Y:S02]  /*1fe60*/  FSETP.GT.FTZ.AND P1, PT, R7.reuse, 1, PT ;  /* 0x3f8000000700780b */ /* 0x040fe40003f34000 */
[----:B------:R-:W-:-:S04]  /*1fe70*/  FSETP.GT.FTZ.AND P2, PT, R7, R8, PT ;  /* 0x000000080700720b */ /* 0x000fc80003f54000 */
[----:B------:R-:W-:-:S13]  /*1fe80*/  PLOP3.LUT P1, PT, P1, P2, PT, 0x2f, 0xf2 ;  /* 0x0000000000f2781c */ /* 0x000fda0000f24577 */
[----:B------:R-:W-:Y:S05]  /*1fe90*/  @P1 BRA `(.L_x_515) ;  /* 0x0000000000201947 */ /* 0x000fea0003800000 */
[----:B------:R-:W-:Y:S01]  /*1fea0*/  BSSY.RECONVERGENT B7, `(.L_x_516) ;  /* 0x0000005000077945 */ /* 0x000fe20003800200 */
[----:B------:R-:W-:Y:S02]  /*1feb0*/  MOV R5, R8 ;  /* 0x0000000800057202 */ /* 0x000fe40000000f00 */
[----:B------:R-:W-:Y:S02]  /*1fec0*/  MOV R4, R7 ;  /* 0x0000000700047202 */ /* 0x000fe40000000f00 */
[----:B------:R-:W-:-:S07]  /*1fed0*/  MOV R8, 0x1fef0 ;  /* 0x0001fef000087802 */ /* 0x000fce0000000f00 */
[----:B------:R-:W-:Y:S05]  /*1fee0*/  CALL.REL.NOINC `($_ZN2at6native18elementwise_kernelILi128ELi4EZNS0_15gpu_kernel_implIN48_GLOBAL__N__08322988_15_IGammaKernel_cu_cb51a28d10CalcIgammaIfEEEEvRNS_18TensorIteratorBaseERKT_EUliE_EEviT1_$_ZN46_INTERNAL_08322988_15_IGammaKernel_cu_cb51a28d48_GLOBAL__N__08322988_15_IGammaKernel_cu_cb51a28d12calc_igammacIfEET_S2_S2_) ;  /* 0x0000002000687944 */ /* 0x000fea0003c00000 */
[----:B------:R-:W-:Y:S05]  /*1fef0*/  BSYNC.RECONVERGENT B7 ;  /* 0x0000000000077941 */ /* 0x000fea0003800200 */
.L_x_516:
[----:B------:R-:W-:Y:S01]  /*1ff00*/  FADD.FTZ R0, -R4, 1 ;  /* 0x3f80000004007421 */ /* 0x000fe20000010100 */
[----:B------:R-:W-:Y:S06]  /*1ff10*/  BRA `(.L_x_390) ;  /* 0x00000020004c7947 */ /* 0x000fec0003800000 */
.L_x_515:
[C---:B------:R-:W-:Y:S01]  /*1ff20*/  FMUL.FTZ R0, |R8|.reuse, 1 ;  /* 0x3f80000008007820 */ /* 0x040fe20000410200 */
[----:B------:R-:W-:Y:S01]  /*1ff30*/  FADD.FTZ R32, R8, -R7 ;  /* 0x8000000708207221 */ /* 0x000fe20000010000 */
[----:B------:R-:W-:Y:S01]  /*1ff40*/  UMOV UR4, 0x9999999a ;  /* 0x9999999a00047882 */ /* 0x000fe20000000000 */
[----:B------:R-:W-:Y:S01]  /*1ff50*/  UMOV UR5, 0x3fd99999 ;  /* 0x3fd9999900057882 */ /* 0x000fe20000000000 */
[----:B------:R-:W0:Y:S01]  /*1ff60*/  F2F.F64.F32 R12, R0 ;  /* 0x00000000000c7310 */ /* 0x000e220000201800 */
[----:B------:R-:W-:Y:S01]  /*1ff70*/  FMUL.FTZ R10, |R32|, 1 ;  /* 0x3f800000200a7820 */ /* 0x000fe20000410200 */
[----:B------:R-:W-:Y:S06]  /*1ff80*/  BSSY.RECONVERGENT B0, `(.L_x_517) ;  /* 0x00001f8000007945 */ /* 0x000fec0003800200 */
[----:B------:R-:W1:Y:S01]  /*1ff90*/  F2F.F64.F32 R10, R10 ;  /* 0x0000000a000a7310 */ /* 0x000e620000201800 */
[----:B0-----:R-:W-:-:S08]  /*1ffa0*/  DMUL R12, R12, UR4 ;  /* 0x000000040c0c7c28 */ /* 0x001fd00008000000 */
[----:B-1----:R-:W-:-:S14]  /*1ffb0*/  DSETP.GEU.AND P1, PT, R12, R10, PT ;  /* 0x0000000a0c00722a */ /* 0x002fdc0003f2e000 */
[----:B------:R-:W-:Y:S05]  /*1ffc0*/  @P1 BRA `(.L_x_518) ;  /* 0x0000000c00741947 */ /* 0x000fea0003800000 */
[----:B------:R-:W-:Y:S01]  /*1ffd0*/  FSETP.GE.FTZ.AND P0, PT, |R8|, 3, PT ;  /* 0x404000000800780b */ /* 0x000fe20003f16200 */
[----:B------:R-:W-:-:S12]  /*1ffe0*/  BSSY.RECONVERGENT B2, `(.L_x_519) ;  /* 0x0000078000027945 */ /* 0x000fd80003800200 */
[----:B------:R-:W-:Y:S05]  /*1fff0*/  @!P0 BRA `(.L_x_520) ;  /* 0x0000000000cc8947 */ /* 0x000fea0003800000 */
[----:B------:R-:W-:-:S13]  /*20000*/  FSETP.GE.FTZ.AND P0, PT, |R8|, 7.8000001907348632812, PT ;  /* 0x40f9999a0800780b */ /* 0x000fda0003f16200 */
[----:B------:R-:W-:Y:S05]  /*20010*/  @!P0 BRA `(.L_x_521) ;  /* 0x0000000000908947 */ /* 0x000fea0003800000 */
[C---:B------:R-:W-:Y:S01]  /*20020*/  VIADD R0, R3.reuse, 0xc0d55555 ;  /* 0xc0d5555503007836 */ /* 0x040fe20000000000 */
[----:B------:R-:W-:Y:S01]  /*20030*/  MOV R10, 0x3e055027 ;  /* 0x3e055027000a7802 */ /* 0x000fe20000000f00 */
[----:B------:R-:W-:Y:S01]  /*20040*/  IMAD.MOV.U32 R11, RZ, RZ, 0x7f800000 ;  /* 0x7f800000ff0b7424 */ /* 0x000fe200078e00ff */
[----:B------:R-:W-:Y:S02]  /*20050*/  ISETP.GT.U32.AND P0, PT, R3, 0x7f7fffff, PT ;  /* 0x7f7fffff0300780c */ /* 0x000fe40003f04070 */
[----:B------:R-:W-:-:S04]  /*20060*/  LOP3.LUT R0, R0, 0xff800000, RZ, 0xc0, !PT ;  /* 0xff80000000007812 */ /* 0x000fc800078ec0ff */
[-C--:B------:R-:W-:Y:S02]  /*20070*/  IADD3 R4, PT, PT, R3, -R0.reuse, RZ ;  /* 0x8000000003047210 */ /* 0x080fe40007ffe0ff */
[----:B------:R-:W-:-:S03]  /*20080*/  I2FP.F32.S32 R0, R0 ;  /* 0x0000000000007245 */ /* 0x000fc60000201400 */
[----:B------:R-:W-:Y:S02]  /*20090*/  FADD.FTZ R5, R4, -1 ;  /* 0xbf80000004057421 */ /* 0x000fe40000010000 */
[----:B------:R-:W-:Y:S02]  /*200a0*/  FFMA.FTZ R0, R0, 1.1920928955078125e-07, RZ ;  /* 0x3400000000007823 */ /* 0x000fe400000100ff */
[----:B------:R-:W-:-:S04]  /*200b0*/  FFMA.FTZ R4, R5, -R10, 0.14084610342979431152 ;  /* 0x3e1039f605047423 */ /* 0x000fc8000001080a */
[----:B------:R-:W-:-:S04]  /*200c0*/  FFMA.FTZ R4, R5, R4, -0.12148627638816833496 ;  /* 0xbdf8cdcc05047423 */ /* 0x000fc80000010004 */
[----:B------:R-:W-:-:S04]  /*200d0*/  FFMA.FTZ R4, R5, R4, 0.13980610668659210205 ;  /* 0x3e0f295505047423 */ /* 0x000fc80000010004 */
[----:B------:R-:W-:-:S04]  /*200e0*/  FFMA.FTZ R4, R5, R4, -0.16684235632419586182 ;  /* 0xbe2ad8b905047423 */ /* 0x000fc80000010004 */
[----:B------:R-:W-:-:S04]  /*200f0*/  FFMA.FTZ R4, R5, R4, 0.20012299716472625732 ;  /* 0x3e4ced0b05047423 */ /* 0x000fc80000010004 */
[----:B------:R-:W-:-:S04]  /*20100*/  FFMA.FTZ R4, R5, R4, -0.24999669194221496582 ;  /* 0xbe7fff2205047423 */ /* 0x000fc80000010004 */
[C---:B------:R-:W-:Y:S02]  /*20110*/  FFMA.FTZ R10, R5.reuse, R4, 0.33333182334899902344 ;  /* 0x3eaaaa78050a7423 */ /* 0x040fe40000010004 */
[----:B------:R-:W0:Y:S02]  /*20120*/  MUFU.RCP R4, R3 ;  /* 0x0000000300047308 */ /* 0x000e240000001000 */
[----:B------:R-:W-:-:S04]  /*20130*/  FFMA.FTZ R10, R5, R10, -0.5 ;  /* 0xbf000000050a7423 */ /* 0x000fc8000001000a */
[----:B------:R-:W-:-:S04]  /*20140*/  FMUL.FTZ R10, R5, R10 ;  /* 0x0000000a050a7220 */ /* 0x000fc80000410000 */
[----:B------:R-:W-:-:S04]  /*20150*/  FFMA.FTZ R5, R5, R10, R5 ;  /* 0x0000000a05057223 */ /* 0x000fc80000010005 */
[----:B------:R-:W-:Y:S01]  /*20160*/  FFMA.FTZ R9, R0, 0.69314718246459960938, R5 ;  /* 0x3f31721800097823 */ /* 0x000fe20000010005 */
[----:B------:R-:W-:Y:S02]  /*20170*/  HFMA2 R5, -RZ, RZ, 0.78662109375, -1877 ;  /* 0x3a4be755ff057431 */ /* 0x000fe400000001ff */
[----:B------:R-:W-:Y:S01]  /*20180*/  @P0 FFMA.FTZ R9, |R8|, R11, +INF ;  /* 0x7f80000008090423 */ /* 0x000fe2000001020b */
[----:B0-----:R-:W-:Y:S01]  /*20190*/  FMUL.FTZ R0, R4, R4 ;  /* 0x0000000404007220 */ /* 0x001fe20000410000 */
[----:B------:R-:W-:Y:S02]  /*201a0*/  FSETP.NEU.FTZ.AND P0, PT, |R8|, RZ, PT ;  /* 0x000000ff0800720b */ /* 0x000fe40003f1d200 */
[----:B------:R-:W-:Y:S01]  /*201b0*/  FMUL.FTZ R9, R9, 0.5 ;  /* 0x3f00000009097820 */ /* 0x000fe20000410000 */
[----:B------:R-:W-:-:S04]  /*201c0*/  FFMA.FTZ R5, R0, R5, -0.0027776553761214017868 ;  /* 0xbb36095300057423 */ /* 0x000fc80000010005 */
[----:B------:R-:W-:Y:S01]  /*201d0*/  FSEL R9, R9, -INF , P0 ;  /* 0xff80000009097808 */ /* 0x000fe20000000000 */
[----:B------:R-:W-:Y:S01]  /*201e0*/  FFMA.FTZ R5, R0, R5, 0.083333276212215423584 ;  /* 0x3daaaaa300057423 */ /* 0x000fe20000010005 */
[----:B------:R-:W-:-:S03]  /*201f0*/  FADD.FTZ R0, |R8|, -0.5 ;  /* 0xbf00000008007421 */ /* 0x000fc60000010200 */
[----:B------:R-:W-:Y:S01]  /*20200*/  FFMA.FTZ R5, R4, R5, 0.91893851757049560547 ;  /* 0x3f6b3f8e04057423 */ /* 0x000fe20000010005 */
[----:B------:R-:W-:-:S04]  /*20210*/  FMUL.FTZ R0, R9, R0 ;  /* 0x0000000009007220 */ /* 0x000fc80000410000 */
[--C-:B------:R-:W-:Y:S01]  /*20220*/  FADD.FTZ R5, R5, R0.reuse ;  /* 0x0000000005057221 */ /* 0x100fe20000010000 */
[----:B------:R-:W-:-:S04]  /*20230*/  FADD.FTZ R0, -R3, R0 ;  /* 0x0000000003007221 */ /* 0x000fc80000010100 */
[----:B------:R-:W-:Y:S01]  /*20240*/  FADD.FTZ R5, R0, R5 ;  /* 0x0000000500057221 */ /* 0x000fe20000010000 */
[----:B------:R-:W-:Y:S06]  /*20250*/  BRA `(.L_x_522) ;  /* 0x0000000400407947 */ /* 0x000fec0003800000 */
.L_x_521:
[----:B------:R-:W-:Y:S01]  /*20260*/  FADD.FTZ R5, |R8|, -3 ;  /* 0xc040000008057421 */ /* 0x000fe20000010200 */
[----:B------:R-:W-:-:S03]  /*20270*/  MOV R10, 0x443b38fb ;  /* 0x443b38fb000a7802 */ /* 0x000fc60000000f00 */
[----:B------:R-:W-:-:S04]  /*20280*/  FADD.FTZ R0, R5, -259.2509765625 ;  /* 0xc381a02005007421 */ /* 0x000fc80000010000 */
[----:B------:R-:W-:-:S04]  /*20290*/  FFMA.FTZ R0, R5, R0, -10777.1796875 ;  /* 0xc62864b805007423 */ /* 0x000fc80000010000 */
[----:B------:R-:W-:-:S04]  /*202a0*/  FFMA.FTZ R0, R5, R0, -92685.046875 ;  /* 0xc7b5068605007423 */ /* 0x000fc80000010000 */
[C---:B------:R-:W-:Y:S01]  /*202b0*/  FFMA.FTZ R4, R5.reuse, R0, -206353.578125 ;  /* 0xc849846505047423 */ /* 0x040fe20000010000 */
[----:B------:R-:W-:-:S04]  /*202c0*/  FFMA.FTZ R0, R5, -R10, -12349.7421875 ;  /* 0xc640f6f805007423 */ /* 0x000fc8000001080a */
[C---:B------:R-:W-:Y:S01]  /*202d0*/  FFMA.FTZ R0, R5.reuse, R0, -41061.375 ;  /* 0xc720656005007423 */ /* 0x040fe20000010000 */
[----:B------:R-:W0:Y:S03]  /*202e0*/  MUFU.RCP R4, R4 ;  /* 0x0000000400047308 */ /* 0x000e260000001000 */
[----:B------:R-:W-:-:S04]  /*202f0*/  FFMA.FTZ R0, R5, R0, -48310.6640625 ;  /* 0xc73cb6aa05007423 */ /* 0x000fc80000010000 */
[----:B------:R-:W-:-:S04]  /*20300*/  FFMA.FTZ R0, R5, R0, -143033.40625 ;  /* 0xc80bae5a05007423 */ /* 0x000fc80000010000 */
[----:B0-----:R-:W-:Y:S01]  /*20310*/  FFMA.FTZ R5, R0, R4, R5 ;  /* 0x0000000400057223 */ /* 0x001fe20000010005 */
[----:B------:R-:W-:Y:S06]  /*20320*/  BRA `(.L_x_522) ;  /* 0x00000004000c7947 */ /* 0x000fec0003800000 */
.L_x_520:
[----:B------:R-:W-:-:S13]  /*20330*/  FSETP.GE.FTZ.AND P0, PT, |R8|, 1.5, PT ;  /* 0x3fc000000800780b */ /* 0x000fda0003f16200 */
[----:B------:R-:W-:Y:S05]  /*20340*/  @!P0 BRA `(.L_x_523) ;  /* 0x0000000000348947 */ /* 0x000fea0003800000 */
[----:B------:R-:W-:Y:S02]  /*20350*/  IMAD.MOV.U32 R0, RZ, RZ, 0x385007fa ;  /* 0x385007faff007424 */ /* 0x000fe400078e00ff */
[----:B------:R-:W-:-:S04]  /*20360*/  FADD.FTZ R5, |R8|, -2 ;  /* 0xc000000008057421 */ /* 0x000fc80000010200 */
[----:B------:R-:W-:-:S04]  /*20370*/  FFMA.FTZ R0, R5, R0, -0.00022089484264142811298 ;  /* 0xb967a00205007423 */ /* 0x000fc80000010000 */
[----:B------:R-:W-:-:S04]  /*20380*/  FFMA.FTZ R0, R5, R0, 0.00054131424985826015472 ;  /* 0x3a0de6fc05007423 */ /* 0x000fc80000010000 */
[----:B------:R-:W-:-:S04]  /*20390*/  FFMA.FTZ R0, R5, R0, -0.0012045169714838266373 ;  /* 0xba9de0e205007423 */ /* 0x000fc80000010000 */
[----:B------:R-:W-:-:S04]  /*203a0*/  FFMA.FTZ R0, R5, R0, 0.0028842517640441656113 ;  /* 0x3b3d05b705007423 */ /* 0x000fc80000010000 */
[----:B------:R-:W-:-:S04]  /*203b0*/  FFMA.FTZ R0, R5, R0, -0.0073827579617500305176 ;  /* 0xbbf1eb1005007423 */ /* 0x000fc80000010000 */
[----:B------:R-:W-:-:S04]  /*203c0*/  FFMA.FTZ R0, R5, R0, 0.020581319928169250488 ;  /* 0x3ca89a2805007423 */ /* 0x000fc80000010000 */
[----:B------:R-:W-:-:S04]  /*203d0*/  FFMA.FTZ R0, R5, R0, -0.06735248863697052002 ;  /* 0xbd89f01a05007423 */ /* 0x000fc80000010000 */
[----:B------:R-:W-:-:S04]  /*203e0*/  FFMA.FTZ R0, R5, R0, 0.32246702909469604492 ;  /* 0x3ea51a6605007423 */ /* 0x000fc80000010000 */
[----:B------:R-:W-:-:S04]  /*203f0*/  FFMA.FTZ R0, R5, R0, 0.42278432846069335938 ;  /* 0x3ed8773005007423 */ /* 0x000fc80000010000 */
[----:B------:R-:W-:Y:S01]  /*20400*/  FMUL.FTZ R5, R5, R0 ;  /* 0x0000000005057220 */ /* 0x000fe20000410000 */
[----:B------:R-:W-:Y:S06]  /*20410*/  BRA `(.L_x_522) ;  /* 0x0000000000d07947 */ /* 0x000fec0003800000 */
.L_x_523:
[----:B------:R-:W-:-:S13]  /*20420*/  FSETP.GE.FTZ.AND P0, PT, |R8|, 0.69999998807907104492, PT ;  /* 0x3f3333330800780b */ /* 0x000fda0003f16200 */
[----:B------:R-:W-:Y:S05]  /*20430*/  @!P0 BRA `(.L_x_524) ;  /* 0x0000000000388947 */ /* 0x000fea0003800000 */
[----:B------:R-:W-:Y:S02]  /*20440*/  HFMA2 R0, -RZ, RZ, 1.3076171875, -7640 ;  /* 0x3d3bef76ff007431 */ /* 0x000fe400000001ff */
[----:B------:R-:W-:-:S04]  /*20450*/  FADD.FTZ R5, -R3, 1 ;  /* 0x3f80000003057421 */ /* 0x000fc80000010100 */
[----:B------:R-:W-:-:S04]  /*20460*/  FFMA.FTZ R0, R5, R0, 0.10373967140913009644 ;  /* 0x3dd4757705007423 */ /* 0x000fc80000010000 */
[----:B------:R-:W-:-:S04]  /*20470*/  FFMA.FTZ R0, R5, R0, 0.12280363589525222778 ;  /* 0x3dfb807905007423 */ /* 0x000fc80000010000 */
[----:B------:R-:W-:-:S04]  /*20480*/  FFMA.FTZ R0, R5, R0, 0.12752421200275421143 ;  /* 0x3e0295b505007423 */ /* 0x000fc80000010000 */
[----:B------:R-:W-:-:S04]  /*20490*/  FFMA.FTZ R0, R5, R0, 0.14321668446063995361 ;  /* 0x3e12a76505007423 */ /* 0x000fc80000010000 */
[----:B------:R-:W-:-:S04]  /*204a0*/  FFMA.FTZ R0, R5, R0, 0.16934357583522796631 ;  /* 0x3e2d686705007423 */ /* 0x000fc80000010000 */
[----:B------:R-:W-:-:S04]  /*204b0*/  FFMA.FTZ R0, R5, R0, 0.2074079364538192749 ;  /* 0x3e5462bf05007423 */ /* 0x000fc80000010000 */
[----:B------:R-:W-:-:S04]  /*204c0*/  FFMA.FTZ R0, R5, R0, 0.27058750391006469727 ;  /* 0x3e8a8a7205007423 */ /* 0x000fc80000010000 */
[----:B------:R-:W-:-:S04]  /*204d0*/  FFMA.FTZ R0, R5, R0, 0.40068542957305908203 ;  /* 0x3ecd26a405007423 */ /* 0x000fc80000010000 */
[----:B------:R-:W-:-:S04]  /*204e0*/  FFMA.FTZ R0, R5, R0, 0.82246696949005126953 ;  /* 0x3f528d3205007423 */ /* 0x000fc80000010000 */
[----:B------:R-:W-:-:S04]  /*204f0*/  FFMA.FTZ R0, R5, R0, 0.57721567153930664062 ;  /* 0x3f13c46805007423 */ /* 0x000fc80000010000 */
[----:B------:R-:W-:Y:S01]  /*20500*/  FMUL.FTZ R5, R5, R0 ;  /* 0x0000000005057220 */ /* 0x000fe20000410000 */
[----:B------:R-:W-:Y:S06]  /*20510*/  BRA `(.L_x_522) ;  /* 0x0000000000907947 */ /* 0x000fec0003800000 */
.L_x_524:
[----:B------:R-:W-:Y:S01]  /*20520*/  MOV R5, 0x3b6b1c86 ;  /* 0x3b6b1c8600057802 */ /* 0x000fe20000000f00 */
[----:B------:R-:W-:-:S04]  /*20530*/  HFMA2 R9, -RZ, RZ, 1.5048828125, 33.21875 ;  /* 0x3e055027ff097431 */ /* 0x000fc800000001ff */
[----:B------:R-:W-:-:S04]  /*20540*/  FFMA.FTZ R5, |R8|, R5, -0.0054712854325771331787 ;  /* 0xbbb3487808057423 */ /* 0x000fc80000010205 */
[----:B------:R-:W-:-:S04]  /*20550*/  FFMA.FTZ R5, |R8|, R5, -0.044627126306295394897 ;  /* 0xbd36caef08057423 */ /* 0x000fc80000010205 */
[----:B------:R-:W-:-:S04]  /*20560*/  FFMA.FTZ R5, |R8|, R5, 0.16731770336627960205 ;  /* 0x3e2b555508057423 */ /* 0x000fc80000010205 */
[----:B------:R-:W-:-:S04]  /*20570*/  FFMA.FTZ R5, |R8|, R5, -0.042135979980230331421 ;  /* 0xbd2c96c708057423 */ /* 0x000fc80000010205 */
[----:B------:R-:W-:-:S04]  /*20580*/  FFMA.FTZ R5, |R8|, R5, -0.6558672785758972168 ;  /* 0xbf27e6eb08057423 */ /* 0x000fc80000010205 */
[----:B------:R-:W-:-:S04]  /*20590*/  FFMA.FTZ R5, |R8|, R5, 0.57721537351608276367 ;  /* 0x3f13c46308057423 */ /* 0x000fc80000010205 */
[----:B------:R-:W-:-:S04]  /*205a0*/  FMUL.FTZ R5, |R8|, R5 ;  /* 0x0000000508057220 */ /* 0x000fc80000410200 */
[----:B------:R-:W-:-:S05]  /*205b0*/  FFMA.FTZ R5, |R8|, R5, |R8| ;  /* 0x0000000508057223 */ /* 0x000fca0000010608 */
[----:B------:R-:W-:-:S13]  /*205c0*/  FSETP.GEU.FTZ.AND P0, PT, R5, 1.175494350822287508e-38, PT ;  /* 0x008000000500780b */ /* 0x000fda0003f1e000 */
[----:B------:R-:W-:-:S04]  /*205d0*/  @!P0 FMUL.FTZ R5, R5, 8388608 ;  /* 0x4b00000005058820 */ /* 0x000fc80000410000 */
[----:B------:R-:W-:-:S05]  /*205e0*/  VIADD R0, R5, 0xc0d55555 ;  /* 0xc0d5555505007836 */ /* 0x000fca0000000000 */
[----:B------:R-:W-:-:S04]  /*205f0*/  LOP3.LUT R4, R0, 0xff800000, RZ, 0xc0, !PT ;  /* 0xff80000000047812 */ /* 0x000fc800078ec0ff */
[----:B------:R-:W-:-:S05]  /*20600*/  IADD3 R0, PT, PT, R5, -R4, RZ ;  /* 0x8000000405007210 */ /* 0x000fca0007ffe0ff */
[----:B------:R-:W-:Y:S01]  /*20610*/  FADD.FTZ R10, R0, -1 ;  /* 0xbf800000000a7421 */ /* 0x000fe20000010000 */
[----:B------:R-:W-:Y:S02]  /*20620*/  FSEL R0, RZ, -23, P0 ;  /* 0xc1b80000ff007808 */ /* 0x000fe40000000000 */
[----:B------:R-:W-:Y:S01]  /*20630*/  ISETP.GT.U32.AND P0, PT, R5, 0x7f7fffff, PT ;  /* 0x7f7fffff0500780c */ /* 0x000fe20003f04070 */
[----:B------:R-:W-:-:S04]  /*20640*/  FFMA.FTZ R9, R10, -R9, 0.14084610342979431152 ;  /* 0x3e1039f60a097423 */ /* 0x000fc80000010809 */
[----:B------:R-:W-:-:S04]  /*20650*/  FFMA.FTZ R9, R10, R9, -0.12148627638816833496 ;  /* 0xbdf8cdcc0a097423 */ /* 0x000fc80000010009 */
[----:B------:R-:W-:-:S04]  /*20660*/  FFMA.FTZ R9, R10, R9, 0.13980610668659210205 ;  /* 0x3e0f29550a097423 */ /* 0x000fc80000010009 */
[----:B------:R-:W-:-:S04]  /*20670*/  FFMA.FTZ R9, R10, R9, -0.16684235632419586182 ;  /* 0xbe2ad8b90a097423 */ /* 0x000fc80000010009 */
[----:B------:R-:W-:-:S04]  /*20680*/  FFMA.FTZ R9, R10, R9, 0.20012299716472625732 ;  /* 0x3e4ced0b0a097423 */ /* 0x000fc80000010009 */
[----:B------:R-:W-:-:S04]  /*20690*/  FFMA.FTZ R9, R10, R9, -0.24999669194221496582 ;  /* 0xbe7fff220a097423 */ /* 0x000fc80000010009 */
[----:B------:R-:W-:-:S04]  /*206a0*/  FFMA.FTZ R9, R10, R9, 0.33333182334899902344 ;  /* 0x3eaaaa780a097423 */ /* 0x000fc80000010009 */
[C---:B------:R-:W-:Y:S01]  /*206b0*/  FFMA.FTZ R11, R10.reuse, R9, -0.5 ;  /* 0xbf0000000a0b7423 */ /* 0x040fe20000010009 */
[----:B------:R-:W-:Y:S01]  /*206c0*/  I2FP.F32.S32 R9, R4 ;  /* 0x0000000400097245 */ /* 0x000fe20000201400 */
[----:B------:R-:W-:Y:S02]  /*206d0*/  IMAD.MOV.U32 R4, RZ, RZ, 0x7f800000 ;  /* 0x7f800000ff047424 */ /* 0x000fe400078e00ff */
[C---:B------:R-:W-:Y:S02]  /*206e0*/  FMUL.FTZ R11, R10.reuse, R11 ;  /* 0x0000000b0a0b7220 */ /* 0x040fe40000410000 */
[----:B------:R-:W-:Y:S02]  /*206f0*/  FFMA.FTZ R0, R9, 1.1920928955078125e-07, R0 ;  /* 0x3400000009007823 */ /* 0x000fe40000010000 */
[----:B------:R-:W-:-:S04]  /*20700*/  FFMA.FTZ R11, R10, R11, R10 ;  /* 0x0000000b0a0b7223 */ /* 0x000fc8000001000a */
[----:B------:R-:W-:Y:S01]  /*20710*/  FFMA.FTZ R0, R0, 0.69314718246459960938, R11 ;  /* 0x3f31721800007823 */ /* 0x000fe2000001000b */
[C---:B------:R-:W-:Y:S01]  /*20720*/  @P0 FFMA.FTZ R0, R5.reuse, R4, +INF ;  /* 0x7f80000005000423 */ /* 0x040fe20000010004 */
[----:B------:R-:W-:-:S03]  /*20730*/  FSETP.NEU.FTZ.AND P0, PT, R5, RZ, PT ;  /* 0x000000ff0500720b */ /* 0x000fc60003f1d000 */
[----:B------:R-:W-:-:S05]  /*20740*/  FADD.FTZ R0, -R0, -RZ ;  /* 0x800000ff00007221 */ /* 0x000fca0000010100 */
[----:B------:R-:W-:-:S07]  /*20750*/  FSEL R5, R0, +INF , P0 ;  /* 0x7f80000000057808 */ /* 0x000fce0000000000 */
.L_x_522:
[----:B------:R-:W-:Y:S05]  /*20760*/  BSYNC.RECONVERGENT B2 ;  /* 0x0000000000027941 */ /* 0x000fea0003800200 */
.L_x_519:
[----:B------:R-:W-:Y:S01]  /*20770*/  FSETP.GE.FTZ.AND P0, PT, R8, RZ, PT ;  /* 0x000000ff0800720b */ /* 0x000fe20003f16000 */
[----:B------:R-:W-:Y:S01]  /*20780*/  BSSY.RECONVERGENT B2, `(.L_x_525) ;  /* 0x0000057000027945 */ /* 0x000fe20003800200 */
[----:B------:R-:W-:-:S11]  /*20790*/  MOV R0, R5 ;  /* 0x0000000500007202 */ /* 0x000fd60000000f00 */
[----:B------:R-:W-:Y:S05]  /*207a0*/  @P0 BRA `(.L_x_526) ;  /* 0x0000000400500947 */ /* 0x000fea0003800000 */
[----:B------:R-:W0:Y:S01]  /*207b0*/  FRND.FTZ.FLOOR R9, R3 ;  /* 0x0000000300097307 */ /* 0x000e220000215000 */
[----:B------:R-:W-:Y:S02]  /*207c0*/  MOV R0, 0x7f800000 ;  /* 0x7f80000000007802 */ /* 0x000fe40000000f00 */
[----:B0-----:R-:W-:-:S13]  /*207d0*/  FSETP.NEU.FTZ.AND P0, PT, |R8|, R9, PT ;  /* 0x000000090800720b */ /* 0x001fda0003f1d200 */
[----:B------:R-:W-:Y:S05]  /*207e0*/  @!P0 BRA `(.L_x_526) ;  /* 0x0000000400408947 */ /* 0x000fea0003800000 */
[----:B------:R-:W-:Y:S01]  /*207f0*/  FSETP.GEU.FTZ.AND P0, PT, |R8|, 9.999999682655225389e-20, PT ;  /* 0x1fec1e4a0800780b */ /* 0x000fe20003f1e200 */
[----:B------:R-:W-:-:S12]  /*20800*/  IMAD.MOV.U32 R4, RZ, RZ, 0x7f800000 ;  /* 0x7f800000ff047424 */ /* 0x000fd800078e00ff */
[----:B------:R-:W-:Y:S05]  /*20810*/  @P0 BRA `(.L_x_527) ;  /* 0x00000000006c0947 */ /* 0x000fea0003800000 */
[----:B------:R-:W-:Y:S01]  /*20820*/  FSETP.GEU.FTZ.AND P0, PT, |R8|, 1.175494350822287508e-38, PT ;  /* 0x008000000800780b */ /* 0x000fe20003f1e200 */
[----:B------:R-:W-:-:S12]  /*20830*/  IMAD.MOV.U32 R12, RZ, RZ, 0x3e055027 ;  /* 0x3e055027ff0c7424 */ /* 0x000fd800078e00ff */
[----:B------:R-:W-:-:S05]  /*20840*/  @!P0 FMUL.FTZ R3, |R8|, 8388608 ;  /* 0x4b00000008038820 */ /* 0x000fca0000410200 */
[----:B------:R-:W-:-:S04]  /*20850*/  IADD3 R0, PT, PT, R3, -0x3f2aaaab, RZ ;  /* 0xc0d5555503007810 */ /* 0x000fc80007ffe0ff */
[----:B------:R-:W-:-:S04]  /*20860*/  LOP3.LUT R10, R0, 0xff800000, RZ, 0xc0, !PT ;  /* 0xff800000000a7812 */ /* 0x000fc800078ec0ff */
[-C--:B------:R-:W-:Y:S02]  /*20870*/  IADD3 R0, PT, PT, R3, -R10.reuse, RZ ;  /* 0x8000000a03007210 */ /* 0x080fe40007ffe0ff */
[----:B------:R-:W-:-:S03]  /*20880*/  I2FP.F32.S32 R5, R10 ;  /* 0x0000000a00057245 */ /* 0x000fc60000201400 */
[----:B------:R-:W-:-:S04]  /*20890*/  FADD.FTZ R9, R0, -1 ;  /* 0xbf80000000097421 */ /* 0x000fc80000010000 */
[----:B------:R-:W-:-:S04]  /*208a0*/  FFMA.FTZ R0, R9, -R12, 0.14084610342979431152 ;  /* 0x3e1039f609007423 */ /* 0x000fc8000001080c */
[----:B------:R-:W-:-:S04]  /*208b0*/  FFMA.FTZ R0, R9, R0, -0.12148627638816833496 ;  /* 0xbdf8cdcc09007423 */ /* 0x000fc80000010000 */
[----:B------:R-:W-:-:S04]  /*208c0*/  FFMA.FTZ R0, R9, R0, 0.13980610668659210205 ;  /* 0x3e0f295509007423 */ /* 0x000fc80000010000 */
[----:B------:R-:W-:-:S04]  /*208d0*/  FFMA.FTZ R0, R9, R0, -0.16684235632419586182 ;  /* 0xbe2ad8b909007423 */ /* 0x000fc80000010000 */
[----:B------:R-:W-:-:S04]  /*208e0*/  FFMA.FTZ R0, R9, R0, 0.20012299716472625732 ;  /* 0x3e4ced0b09007423 */ /* 0x000fc80000010000 */
[----:B------:R-:W-:-:S04]  /*208f0*/  FFMA.FTZ R0, R9, R0, -0.24999669194221496582 ;  /* 0xbe7fff2209007423 */ /* 0x000fc80000010000 */
[----:B------:R-:W-:-:S04]  /*20900*/  FFMA.FTZ R0, R9, R0, 0.33333182334899902344 ;  /* 0x3eaaaa7809007423 */ /* 0x000fc80000010000 */
[----:B------:R-:W-:Y:S01]  /*20910*/  FFMA.FTZ R12, R9, R0, -0.5 ;  /* 0xbf000000090c7423 */ /* 0x000fe20000010000 */
[----:B------:R-:W-:Y:S02]  /*20920*/  FSEL R0, RZ, -23, P0 ;  /* 0xc1b80000ff007808 */ /* 0x000fe40000000000 */
[----:B------:R-:W-:Y:S01]  /*20930*/  ISETP.GT.U32.AND P0, PT, R3, 0x7f7fffff, PT ;  /* 0x7f7fffff0300780c */ /* 0x000fe20003f04070 */
[----:B------:R-:W-:Y:S02]  /*20940*/  FMUL.FTZ R12, R9, R12 ;  /* 0x0000000c090c7220 */ /* 0x000fe40000410000 */
[----:B------:R-:W-:Y:S02]  /*20950*/  FFMA.FTZ R0, R5, 1.1920928955078125e-07, R0 ;  /* 0x3400000005007823 */ /* 0x000fe40000010000 */
[----:B------:R-:W-:-:S04]  /*20960*/  FFMA.FTZ R9, R9, R12, R9 ;  /* 0x0000000c09097223 */ /* 0x000fc80000010009 */
[----:B------:R-:W-:-:S04]  /*20970*/  FFMA.FTZ R0, R0, 0.69314718246459960938, R9 ;  /* 0x3f31721800007823 */ /* 0x000fc80000010009 */
[C---:B------:R-:W-:Y:S01]  /*20980*/  @P0 FFMA.FTZ R0, R3.reuse, R4, +INF ;  /* 0x7f80000003000423 */ /* 0x040fe20000010004 */
[----:B------:R-:W-:-:S03]  /*20990*/  FSETP.NEU.FTZ.AND P0, PT, R3, RZ, PT ;  /* 0x000000ff0300720b */ /* 0x000fc60003f1d000 */
[----:B------:R-:W-:-:S05]  /*209a0*/  FADD.FTZ R0, -R0, -RZ ;  /* 0x800000ff00007221 */ /* 0x000fca0000010100 */
[----:B------:R-:W-:Y:S01]  /*209b0*/  FSEL R0, R0, +INF , P0 ;  /* 0x7f80000000007808 */ /* 0x000fe20000000000 */
[----:B------:R-:W-:Y:S06]  /*209c0*/  BRA `(.L_x_526) ;  /* 0x0000000000c87947 */ /* 0x000fec0003800000 */
.L_x_527:
[--C-:B------:R-:W-:Y:S01]  /*209d0*/  FADD.FTZ R0, |R8|, |R8|.reuse ;  /* 0x4000000808007221 */ /* 0x100fe20000010200 */
[----:B------:R-:W-:Y:S01]  /*209e0*/  HFMA2 R12, -RZ, RZ, 0.487060546875, -0.0625 ;  /* 0x37cbac00ff0c7431 */ /* 0x000fe200000001ff */
[----:B------:R-:W-:Y:S01]  /*209f0*/  MOV R13, 0x3d2aaabb ;  /* 0x3d2aaabb000d7802 */ /* 0x000fe20000000f00 */
[----:B------:R-:W-:Y:S01]  /*20a00*/  IMAD.MOV.U32 R14, RZ, RZ, 0x3effffff ;  /* 0x3effffffff0e7424 */ /* 0x000fe200078e00ff */
[----:B------:R-:W0:Y:S08]  /*20a10*/  FRND R3, R0 ;  /* 0x0000000000037307 */ /* 0x000e300000201000 */
[----:B------:R-:W1:Y:S01]  /*20a20*/  F2I.NTZ R9, R0 ;  /* 0x0000000000097305 */ /* 0x000e620000203100 */
[----:B0-----:R-:W-:-:S04]  /*20a30*/  FFMA.FTZ R3, R3, -0.5, |R8| ;  /* 0xbf00000003037823 */ /* 0x001fc80000010408 */
[----:B------:R-:W-:Y:S01]  /*20a40*/  FMUL.FTZ R3, R3, 3.1415927410125732422 ;  /* 0x40490fdb03037820 */ /* 0x000fe20000410000 */
[----:B-1----:R-:W-:-:S03]  /*20a50*/  LOP3.LUT R10, R9, 0x1, RZ, 0xc0, !PT ;  /* 0x00000001090a7812 */ /* 0x002fc600078ec0ff */
[----:B------:R-:W-:Y:S01]  /*20a60*/  FMUL.FTZ R11, R3, R3 ;  /* 0x00000003030b7220 */ /* 0x000fe20000410000 */
[----:B------:R-:W-:Y:S02]  /*20a70*/  LOP3.LUT P1, RZ, R9, 0x2, RZ, 0xc0, !PT ;  /* 0x0000000209ff7812 */ /* 0x000fe4000782c0ff */
[----:B------:R-:W-:Y:S01]  /*20a80*/  ISETP.NE.U32.AND P0, PT, R10, 0x1, PT ;  /* 0x000000010a00780c */ /* 0x000fe20003f05070 */
[----:B------:R-:W-:-:S03]  /*20a90*/  FFMA.FTZ R10, R11, R12, -0.0013887860113754868507 ;  /* 0xbab607ed0b0a7423 */ /* 0x000fc6000001000c */
[----:B------:R-:W-:Y:S02]  /*20aa0*/  FSEL R12, R13, 0.0083327032625675201416, !P0 ;  /* 0x3c0885e40d0c7808 */ /* 0x000fe40004000000 */
[----:B------:R-:W-:Y:S02]  /*20ab0*/  FSEL R10, R10, -0.00019574658654164522886, !P0 ;  /* 0xb94d41530a0a7808 */ /* 0x000fe40004000000 */
[----:B------:R-:W-:Y:S02]  /*20ac0*/  FSEL R0, R3, 1, P0 ;  /* 0x3f80000003007808 */ /* 0x000fe40000000000 */
[----:B------:R-:W-:Y:S01]  /*20ad0*/  FSEL R9, -R14, -0.16666662693023681641, !P0 ;  /* 0xbe2aaaa80e097808 */ /* 0x000fe20004000100 */
[C---:B------:R-:W-:Y:S01]  /*20ae0*/  FFMA.FTZ R10, R11.reuse, R10, R12 ;  /* 0x0000000a0b0a7223 */ /* 0x040fe2000001000c */
[----:B------:R-:W-:Y:S02]  /*20af0*/  IMAD.MOV.U32 R12, RZ, RZ, 0x3e055027 ;  /* 0x3e055027ff0c7424 */ /* 0x000fe400078e00ff */
[C---:B------:R-:W-:Y:S01]  /*20b00*/  FFMA.FTZ R3, R11.reuse, R0, RZ ;  /* 0x000000000b037223 */ /* 0x040fe200000100ff */
[----:B------:R-:W-:-:S04]  /*20b10*/  FFMA.FTZ R9, R11, R10, R9 ;  /* 0x0000000a0b097223 */ /* 0x000fc80000010009 */
[----:B------:R-:W-:-:S04]  /*20b20*/  FFMA.FTZ R3, R3, R9, R0 ;  /* 0x0000000903037223 */ /* 0x000fc80000010000 */
[----:B------:R-:W-:-:S04]  /*20b30*/  @P1 FADD.FTZ R3, RZ, -R3 ;  /* 0x80000003ff031221 */ /* 0x000fc80000010000 */
[----:B------:R-:W-:-:S05]  /*20b40*/  FMUL.FTZ R3, |R8|, |R3| ;  /* 0x4000000308037220 */ /* 0x000fca0000410200 */
[----:B------:R-:W-:-:S13]  /*20b50*/  FSETP.GEU.FTZ.AND P0, PT, R3, 1.175494350822287508e-38, PT ;  /* 0x008000000300780b */ /* 0x000fda0003f1e000 */
[----:B------:R-:W-:-:S05]  /*20b60*/  @!P0 FMUL.FTZ R3, R3, 8388608 ;  /* 0x4b00000003038820 */ /* 0x000fca0000410000 */
        /* <DEDUP_REMOVED lines=21> */
[----:B------:R-:W-:-:S05]  /*20cc0*/  FADD.FTZ R0, -R0, 1.1447298526763916016 ;  /* 0x3f92868200007421 */ /* 0x000fca0000010100 */
[----:B------:R-:W-:-:S05]  /*20cd0*/  FSEL R0, R0, +INF , P0 ;  /* 0x7f80000000007808 */ /* 0x000fca0000000000 */
[----:B------:R-:W-:-:S07]  /*20ce0*/  FADD.FTZ R0, R0, -R5 ;  /* 0x8000000500007221 */ /* 0x000fce0000010000 */
.L_x_526:
[----:B------:R-:W-:Y:S05]  /*20cf0*/  BSYNC.RECONVERGENT B2 ;  /* 0x0000000000027941 */ /* 0x000fea0003800200 */
.L_x_525:
[----:B------:R-:W0:Y:S01]  /*20d00*/  MUFU.LG2 R3, R7 ;  /* 0x0000000700037308 */ /* 0x000e220000000c00 */
[----:B------:R-:W-:Y:S02]  /*20d10*/  HFMA2 R9, -RZ, RZ, 0, 0 ;  /* 0x00000000ff097431 */ /* 0x000fe400000001ff */
[----:B0-----:R-:W-:-:S04]  /*20d20*/  FMUL.FTZ R3, R3, 0.69314718246459960938 ;  /* 0x3f31721803037820 */ /* 0x001fc80000410000 */
[----:B------:R-:W-:-:S04]  /*20d30*/  FFMA.FTZ R3, R8, R3, -R7 ;  /* 0x0000000308037223 */ /* 0x000fc80000010807 */
[----:B------:R-:W-:-:S05]  /*20d40*/  FADD.FTZ R0, R3, -R0 ;  /* 0x8000000003007221 */ /* 0x000fca0000010000 */
[----:B------:R-:W-:-:S13]  /*20d50*/  FSETP.GEU.FTZ.AND P0, PT, R0, -88.72283935546875, PT ;  /* 0xc2b172180000780b */ /* 0x000fda0003f1e000 */
[----:B------:R-:W-:Y:S05]  /*20d60*/  @!P0 BRA `(.L_x_528) ;  /* 0x0000001000648947 */ /* 0x000fea0003800000 */
[----:B------:R-:W-:-:S06]  /*20d70*/  FMUL.FTZ R9, R0, 1.4426950216293334961 ;  /* 0x3fb8aa3b00097820 */ /* 0x000fcc0000410000 */
[----:B------:R-:W0:Y:S01]  /*20d80*/  MUFU.EX2 R9, R9 ;  /* 0x0000000900097308 */ /* 0x000e220000000800 */
[----:B------:R-:W-:Y:S05]  /*20d90*/  BRA `(.L_x_528) ;  /* 0x0000001000587947 */ /* 0x000fea0003800000 */
.L_x_518:
[----:B------:R-:W-:Y:S01]  /*20da0*/  FSETP.GT.FTZ.AND P1, PT, |R8|, 1, PT ;  /* 0x3f8000000800780b */ /* 0x000fe20003f34200 */
[----:B------:R-:W-:Y:S01]  /*20db0*/  IMAD.MOV.U32 R23, RZ, RZ, 0x44f0a000 ;  /* 0x44f0a000ff177424 */ /* 0x000fe200078e00ff */
[----:B------:R-:W-:Y:S01]  /*20dc0*/  MOV R0, 0xfffffffc ;  /* 0xfffffffc00007802 */ /* 0x000fe20000000f00 */
[----:B------:R0:W-:Y:S01]  /*20dd0*/  STL [R1+0x9c4], R5 ;  /* 0x0009c40501007387 */ /* 0x0001e20000100800 */
[----:B------:R-:W-:Y:S01]  /*20de0*/  MOV R22, 0x42840000 ;  /* 0x4284000000167802 */ /* 0x000fe20000000f00 */
[----:B------:R-:W-:Y:S01]  /*20df0*/  IMAD.MOV.U32 R4, RZ, RZ, 0x4ca4b97f ;  /* 0x4ca4b97fff047424 */ /* 0x000fe200078e00ff */
[C---:B------:R-:W-:Y:S01]  /*20e00*/  IADD3 R3, PT, PT, R1.reuse, 0x9c4, RZ ;  /* 0x000009c401037810 */ /* 0x040fe20007ffe0ff */
[----:B------:R-:W-:Y:S01]  /*20e10*/  IMAD.MOV.U32 R11, RZ, RZ, 0x3f0284fc ;  /* 0x3f0284fcff0b7424 */ /* 0x000fe200078e00ff */
[----:B------:R-:W-:Y:S01]  /*20e20*/  SEL R0, R0, 0x4, P1 ;  /* 0x0000000400007807 */ /* 0x000fe20000800000 */
[----:B------:R1:W-:Y:S01]  /*20e30*/  STL.64 [R1+0x9c8], R22 ;  /* 0x0009c81601007387 */ /* 0x0003e20000100a00 */
[----:B------:R-:W-:Y:S01]  /*20e40*/  MOV R12, 0x419c28d0 ;  /* 0x419c28d0000c7802 */ /* 0x000fe20000000f00 */
[----:B------:R-:W-:Y:S01]  /*20e50*/  IMAD.MOV.U32 R14, RZ, RZ, 0x45d95fff ;  /* 0x45d95fffff0e7424 */ /* 0x000fe200078e00ff */
[----:B------:R-:W-:Y:S01]  /*20e60*/  MOV R13, 0x43e0f8e7 ;  /* 0x43e0f8e7000d7802 */ /* 0x000fe20000000f00 */
[----:B------:R-:W-:Y:S01]  /*20e70*/  @P1 VIADD R3, R1, 0x9f4 ;  /* 0x000009f401031836 */ /* 0x000fe20000000000 */
[----:B0-----:R-:W-:Y:S01]  /*20e80*/  MOV R5, 0x4cc5f8af ;  /* 0x4cc5f8af00057802 */ /* 0x001fe20000000f00 */
[----:B------:R-:W-:Y:S01]  /*20e90*/  IMAD.MOV.U32 R19, RZ, RZ, 0x4a5481c1 ;  /* 0x4a5481c1ff137424 */ /* 0x000fe200078e00ff */
[----:B------:R-:W-:Y:S01]  /*20ea0*/  MOV R10, 0x3bc6a26b ;  /* 0x3bc6a26b000a7802 */ /* 0x000fe20000000f00 */
[----:B------:R0:W-:Y:S01]  /*20eb0*/  STL.64 [R1+0x8], R12 ;  /* 0x0000080c01007387 */ /* 0x0001e20000100a00 */
[----:B------:R-:W-:Y:S01]  /*20ec0*/  MOV R15, 0x47946fa6 ;  /* 0x47946fa6000f7802 */ /* 0x000fe20000000f00 */
[----:B------:R-:W-:Y:S01]  /*20ed0*/  IMAD.MOV.U32 R26, RZ, RZ, 0x4d0fed36 ;  /* 0x4d0fed36ff1a7424 */ /* 0x000fe200078e00ff */
[----:B------:R-:W-:Y:S01]  /*20ee0*/  MOV R20, 0x4b5edd0a ;  /* 0x4b5edd0a00147802 */ /* 0x000fe20000000f00 */
[----:B-1----:R-:W-:Y:S01]  /*20ef0*/  IMAD.IADD R23, R3, 0x1, R0 ;  /* 0x0000000103177824 */ /* 0x002fe200078e0200 */
[----:B------:R-:W-:Y:S01]  /*20f00*/  MOV R21, 0x4c255322 ;  /* 0x4c25532200157802 */ /* 0x000fe20000000f00 */
[----:B------:R1:W-:Y:S01]  /*20f10*/  STL.64 [R1+0x28], R4 ;  /* 0x0000280401007387 */ /* 0x0003e20000100a00 */
[----:B------:R-:W-:-:S02]  /*20f20*/  MOV R18, 0x4912f03a ;  /* 0x4912f03a00127802 */ /* 0x000fc40000000f00 */
[----:B------:R-:W-:Y:S01]  /*20f30*/  MOV R24, 0x46ff3c00 ;  /* 0x46ff3c0000187802 */ /* 0x000fe20000000f00 */
[----:B------:R2:W-:Y:S01]  /*20f40*/  STL.64 [R1], R10 ;  /* 0x0000000a01007387 */ /* 0x0005e20000100a00 */
[----:B------:R-:W-:Y:S02]  /*20f50*/  MOV R25, 0x48ae85e0 ;  /* 0x48ae85e000197802 */ /* 0x000fe40000000f00 */
[----:B0-----:R-:W-:Y:S01]  /*20f60*/  IADD3 R13, PT, PT, R23, R0, RZ ;  /* 0x00000000170d7210 */ /* 0x001fe20007ffe0ff */
[----:B------:R0:W-:Y:S01]  /*20f70*/  STL.64 [R1+0x10], R14 ;  /* 0x0000100e01007387 */ /* 0x0001e20000100a00 */
[----:B------:R-:W-:Y:S02]  /*20f80*/  MOV R27, 0x4ce5eb4c ;  /* 0x4ce5eb4c001b7802 */ /* 0x000fe40000000f00 */
[----:B------:R-:W-:Y:S01]  /*20f90*/  MOV R30, 0x4c184540 ;  /* 0x4c184540001e7802 */ /* 0x000fe20000000f00 */
[----:B------:R3:W-:Y:S01]  /*20fa0*/  STL.64 [R1+0x20], R20 ;  /* 0x0000201401007387 */ /* 0x0007e20000100a00 */
[----:B-1----:R-:W-:-:S02]  /*20fb0*/  SEL R4, RZ, 0x30, !P1 ;  /* 0x00000030ff047807 */ /* 0x002fc40004800000 */
[----:B------:R-:W-:Y:S01]  /*20fc0*/  MOV R31, RZ ;  /* 0x000000ff001f7202 */ /* 0x000fe20000000f00 */
[----:B--2---:R-:W-:Y:S01]  /*20fd0*/  IMAD.MOV.U32 R10, RZ, RZ, 0x4a20fbd8 ;  /* 0x4a20fbd8ff0a7424 */ /* 0x004fe200078e00ff */
[----:B------:R-:W-:Y:S02]  /*20fe0*/  MOV R11, 0x4b4b8b8f ;  /* 0x4b4b8b8f000b7802 */ /* 0x000fe40000000f00 */
[----:B------:R-:W-:Y:S01]  /*20ff0*/  MOV R12, 0x4c5914c6 ;  /* 0x4c5914c6000c7802 */ /* 0x000fe20000000f00 */
[----:B0-----:R-:W-:Y:S01]  /*21000*/  IMAD.MOV.U32 R15, RZ, RZ, 0x4cc8c38c ;  /* 0x4cc8c38cff0f7424 */ /* 0x001fe200078e00ff */
[----:B------:R-:W-:Y:S01]  /*21010*/  MOV R14, 0x4c2f75b4 ;  /* 0x4c2f75b4000e7802 */ /* 0x000fe20000000f00 */
[----:B------:R-:W-:Y:S01]  /*21020*/  IMAD.IADD R9, R13, 0x1, R0 ;  /* 0x000000010d097824 */ /* 0x000fe200078e0200 */
[----:B------:R0:W-:Y:S01]  /*21030*/  STL.64 [R1+0x18], R18 ;  /* 0x0000181201007387 */ /* 0x0001e20000100a00 */
[----:B---3--:R-:W-:-:S03]  /*21040*/  IADD3 R21, PT, PT, R1, R4, RZ ;  /* 0x0000000401157210 */ /* 0x008fc60007ffe0ff */
[----:B------:R-:W-:Y:S04]  /*21050*/  STL.64 [R1+0x9d0], R24 ;  /* 0x0009d01801007387 */ /* 0x000fe80000100a00 */
[----:B------:R1:W-:Y:S04]  /*21060*/  STL.64 [R1+0x9d8], R10 ;  /* 0x0009d80a01007387 */ /* 0x0003e80000100a00 */
[----:B------:R2:W-:Y:S01]  /*21070*/  STL.64 [R1+0x9e0], R14 ;  /* 0x0009e00e01007387 */ /* 0x0005e20000100a00 */
[----:B0-----:R-:W-:-:S03]  /*21080*/  IADD3 R19, PT, PT, R0, R21, RZ ;  /* 0x0000001500137210 */ /* 0x001fc60007ffe0ff */
[----:B------:R-:W-:Y:S04]  /*21090*/  STL.64 [R1+0x9e8], R26 ;  /* 0x0009e81a01007387 */ /* 0x000fe80000100a00 */
[----:B------:R0:W-:Y:S01]  /*210a0*/  STL.64 [R1+0x9f0], R30 ;  /* 0x0009f01e01007387 */ /* 0x0001e20000100a00 */
[----:B-1----:R-:W-:-:S03]  /*210b0*/  IADD3 R11, PT, PT, R9, R0, RZ ;  /* 0x00000000090b7210 */ /* 0x002fc60007ffe0ff */
[----:B------:R1:W-:Y:S04]  /*210c0*/  STL [R1+0x30], R12 ;  /* 0x0000300c01007387 */ /* 0x0003e80000100800 */
[----:B------:R-:W3:Y:S04]  /*210d0*/  LDL R5, [R23] ;  /* 0x0000000017057983 */ /* 0x000ee80000100800 */
[----:B------:R-:W3:Y:S01]  /*210e0*/  LDL R10, [R21+0x9c4] ;  /* 0x0009c400150a7983 */ /* 0x000ee20000100800 */
[----:B------:R-:W-:-:S03]  /*210f0*/  IADD3 R49, PT, PT, R11, R0, RZ ;  /* 0x000000000b317210 */ /* 0x000fc60007ffe0ff */
[----:B------:R-:W4:Y:S01]  /*21100*/  LDL R4, [R13] ;  /* 0x000000000d047983 */ /* 0x000f220000100800 */
[----:B--2---:R-:W-:-:S03]  /*21110*/  IMAD.IADD R15, R19, 0x1, R0 ;  /* 0x00000001130f7824 */ /* 0x004fc600078e0200 */
[----:B------:R-:W2:Y:S01]  /*21120*/  LDL R9, [R9] ;  /* 0x0000000009097983 */ /* 0x000ea20000100800 */
[----:B------:R-:W-:Y:S01]  /*21130*/  IMAD.IADD R45, R49, 0x1, R0 ;  /* 0x00000001312d7824 */ /* 0x000fe200078e0200 */
[-C--:B------:R-:W-:Y:S02]  /*21140*/  IADD3 R43, PT, PT, R15, R0.reuse, RZ ;  /* 0x000000000f2b7210 */ /* 0x080fe40007ffe0ff */
[----:B------:R-:W5:Y:S02]  /*21150*/  LDL R51, [R11] ;  /* 0x000000000b337983 */ /* 0x000f640000100800 */
[-C--:B------:R-:W-:Y:S02]  /*21160*/  IADD3 R41, PT, PT, R45, R0.reuse, RZ ;  /* 0x000000002d297210 */ /* 0x080fe40007ffe0ff */
[----:B------:R1:W5:Y:S01]  /*21170*/  LDL R3, [R21] ;  /* 0x0000000015037983 */ /* 0x0003620000100800 */
[----:B------:R-:W-:-:S03]  /*21180*/  IADD3 R39, PT, PT, R43, R0, RZ ;  /* 0x000000002b277210 */ /* 0x000fc60007ffe0ff */
[----:B------:R1:W5:Y:S01]  /*21190*/  LDL R14, [R19] ;  /* 0x00000000130e7983 */ /* 0x0003620000100800 */
[----:B------:R-:W-:-:S03]  /*211a0*/  IADD3 R37, PT, PT, R41, R0, RZ ;  /* 0x0000000029257210 */ /* 0x000fc60007ffe0ff */
[----:B------:R-:W5:Y:S01]  /*211b0*/  LDL R49, [R49] ;  /* 0x0000000031317983 */ /* 0x000f620000100800 */
[----:B------:R-:W-:-:S03]  /*211c0*/  IMAD.IADD R35, R39, 0x1, R0 ;  /* 0x0000000127237824 */ /* 0x000fc600078e0200 */
[----:B------:R1:W5:Y:S04]  /*211d0*/  LDL R47, [R15] ;  /* 0x000000000f2f7983 */ /* 0x0003680000100800 */
[----:B------:R-:W5:Y:S01]  /*211e0*/  LDL R45, [R45] ;  /* 0x000000002d2d7983 */ /* 0x000f620000100800 */
[----:B------:R-:W-:-:S03]  /*211f0*/  IMAD.IADD R33, R37, 0x1, R0 ;  /* 0x0000000125217824 */ /* 0x000fc600078e0200 */
[----:B------:R-:W5:Y:S01]  /*21200*/  LDL R43, [R43] ;  /* 0x000000002b2b7983 */ /* 0x000f620000100800 */
[----:B0-----:R-:W-:-:S03]  /*21210*/  IADD3 R31, PT, PT, R35, R0, RZ ;  /* 0x00000000231f7210 */ /* 0x001fc60007ffe0ff */
[----:B------:R-:W5:Y:S01]  /*21220*/  LDL R41, [R41] ;  /* 0x0000000029297983 */ /* 0x000f620000100800 */
[----:B------:R-:W-:-:S03]  /*21230*/  IADD3 R27, PT, PT, R33, R0, RZ ;  /* 0x00000000211b7210 */ /* 0x000fc60007ffe0ff */
[----:B------:R-:W5:Y:S01]  /*21240*/  LDL R39, [R39] ;  /* 0x0000000027277983 */ /* 0x000f620000100800 */
[----:B------:R-:W-:-:S03]  /*21250*/  IADD3 R25, PT, PT, R31, R0, RZ ;  /* 0x000000001f197210 */ /* 0x000fc60007ffe0ff */
[----:B------:R-:W5:Y:S01]  /*21260*/  LDL R37, [R37] ;  /* 0x0000000025257983 */ /* 0x000f620000100800 */
[----:B------:R-:W-:-:S03]  /*21270*/  IADD3 R53, PT, PT, R27, R0, RZ ;  /* 0x000000001b357210 */ /* 0x000fc60007ffe0ff */
[----:B------:R-:W5:Y:S01]  /*21280*/  LDL R35, [R35] ;  /* 0x0000000023237983 */ /* 0x000f620000100800 */
[----:B-1----:R-:W-:-:S03]  /*21290*/  IMAD.IADD R21, R25, 0x1, R0 ;  /* 0x0000000119157824 */ /* 0x002fc600078e0200 */
[----:B------:R-:W5:Y:S01]  /*212a0*/  LDL R33, [R33] ;  /* 0x0000000021217983 */ /* 0x000f620000100800 */
[----:B------:R-:W-:-:S03]  /*212b0*/  IMAD.IADD R19, R53, 0x1, R0 ;  /* 0x0000000135137824 */ /* 0x000fc600078e0200 */
[----:B------:R-:W5:Y:S04]  /*212c0*/  LDL R31, [R31] ;  /* 0x000000001f1f7983 */ /* 0x000f680000100800 */
[----:B------:R-:W5:Y:S01]  /*212d0*/  LDL R27, [R27] ;  /* 0x000000001b1b7983 */ /* 0x000f620000100800 */
[----:B------:R-:W-:-:S03]  /*212e0*/  IADD3 R15, PT, PT, R21, R0, RZ ;  /* 0x00000000150f7210 */ /* 0x000fc60007ffe0ff */
[----:B------:R-:W5:Y:S04]  /*212f0*/  LDL R25, [R25] ;  /* 0x0000000019197983 */ /* 0x000f680000100800 */
[----:B------:R-:W5:Y:S01]  /*21300*/  LDL R23, [R53] ;  /* 0x0000000035177983 */ /* 0x000f620000100800 */
[----:B------:R-:W-:-:S03]  /*21310*/  IADD3 R13, PT, PT, R15, R0, RZ ;  /* 0x000000000f0d7210 */ /* 0x000fc60007ffe0ff */
[----:B------:R-:W5:Y:S04]  /*21320*/  LDL R21, [R21] ;  /* 0x0000000015157983 */ /* 0x000f680000100800 */
[----:B------:R-:W5:Y:S01]  /*21330*/  LDL R19, [R19] ;  /* 0x0000000013137983 */ /* 0x000f620000100800 */
[----:B------:R-:W-:-:S03]  /*21340*/  IADD3 R11, PT, PT, R13, R0, RZ ;  /* 0x000000000d0b7210 */ /* 0x000fc60007ffe0ff */
[----:B------:R-:W5:Y:S02]  /*21350*/  LDL R15, [R15] ;  /* 0x000000000f0f7983 */ /* 0x000f640000100800 */
[----:B------:R-:W-:Y:S02]  /*21360*/  IMAD.IADD R0, R11, 0x1, R0 ;  /* 0x000000010b007824 */ /* 0x000fe400078e0200 */
[----:B------:R-:W5:Y:S04]  /*21370*/  LDL R13, [R13] ;  /* 0x000000000d0d7983 */ /* 0x000f680000100800 */
[----:B------:R-:W5:Y:S04]  /*21380*/  LDL R11, [R11] ;  /* 0x000000000b0b7983 */ /* 0x000f680000100800 */
[----:B------:R-:W5:Y:S01]  /*21390*/  LDL R0, [R0] ;  /* 0x0000000000007983 */ /* 0x000f620000100800 */
[----:B------:R-:W-:-:S05]  /*213a0*/  FSEL R12, R29, R8, P1 ;  /* 0x000000081d0c7208 */ /* 0x000fca0000800000 */
[----:B---3--:R-:W-:-:S04]  /*213b0*/  FFMA.FTZ R5, R12, R10, R5 ;  /* 0x0000000a0c057223 */ /* 0x008fc80000010005 */
[----:B----4-:R-:W-:-:S04]  /*213c0*/  FFMA.FTZ R4, R12, R5, R4 ;  /* 0x000000050c047223 */ /* 0x010fc80000010004 */
[----:B--2---:R-:W-:-:S04]  /*213d0*/  FFMA.FTZ R4, R12, R4, R9 ;  /* 0x000000040c047223 */ /* 0x004fc80000010009 */
[C---:B-----5:R-:W-:Y:S01]  /*213e0*/  FFMA.FTZ R4, R12.reuse, R4, R51 ;  /* 0x000000040c047223 */ /* 0x060fe20000010033 */
[----:B------:R-:W-:-:S03]  /*213f0*/  FFMA.FTZ R14, R12, R3, R14 ;  /* 0x000000030c0e7223 */ /* 0x000fc6000001000e */
[C---:B------:R-:W-:Y:S01]  /*21400*/  FFMA.FTZ R4, R12.reuse, R4, R49 ;  /* 0x000000040c047223 */ /* 0x040fe20000010031 */
[C---:B------:R-:W-:Y:S01]  /*21410*/  FFMA.FTZ R14, R12.reuse, R14, R47 ;  /* 0x0000000e0c0e7223 */ /* 0x040fe2000001002f */
[----:B------:R-:W0:Y:S02]  /*21420*/  @P1 MUFU.LG2 R3, R8 ;  /* 0x0000000800031308 */ /* 0x000e240000000c00 */
[C---:B------:R-:W-:Y:S01]  /*21430*/  FFMA.FTZ R4, R12.reuse, R4, R45 ;  /* 0x000000040c047223 */ /* 0x040fe2000001002d */
[----:B------:R-:W-:-:S03]  /*21440*/  FFMA.FTZ R14, R12, R14, R43 ;  /* 0x0000000e0c0e7223 */ /* 0x000fc6000001002b */
[C---:B------:R-:W-:Y:S01]  /*21450*/  FFMA.FTZ R4, R12.reuse, R4, R41 ;  /* 0x000000040c047223 */ /* 0x040fe20000010029 */
[----:B------:R-:W-:-:S03]  /*21460*/  FFMA.FTZ R14, R12, R14, R39 ;  /* 0x0000000e0c0e7223 */ /* 0x000fc60000010027 */
[C---:B------:R-:W-:Y:S01]  /*21470*/  FFMA.FTZ R4, R12.reuse, R4, R37 ;  /* 0x000000040c047223 */ /* 0x040fe20000010025 */
[----:B------:R-:W-:-:S03]  /*21480*/  FFMA.FTZ R14, R12, R14, R35 ;  /* 0x0000000e0c0e7223 */ /* 0x000fc60000010023 */
[C---:B------:R-:W-:Y:S01]  /*21490*/  FFMA.FTZ R4, R12.reuse, R4, R33 ;  /* 0x000000040c047223 */ /* 0x040fe20000010021 */
[----:B------:R-:W-:-:S03]  /*214a0*/  FFMA.FTZ R14, R12, R14, R31 ;  /* 0x0000000e0c0e7223 */ /* 0x000fc6000001001f */
[C---:B------:R-:W-:Y:S01]  /*214b0*/  FFMA.FTZ R4, R12.reuse, R4, R27 ;  /* 0x000000040c047223 */ /* 0x040fe2000001001b */
[----:B0-----:R-:W-:Y:S01]  /*214c0*/  @P1 FMUL.FTZ R5, RZ, R3 ;  /* 0x00000003ff051220 */ /* 0x001fe20000410000 */
[C---:B------:R-:W-:Y:S02]  /*214d0*/  FFMA.FTZ R14, R12.reuse, R14, R25 ;  /* 0x0000000e0c0e7223 */ /* 0x040fe40000010019 */
[----:B------:R-:W-:-:S03]  /*214e0*/  FFMA.FTZ R4, R12, R4, R23 ;  /* 0x000000040c047223 */ /* 0x000fc60000010017 */
[----:B------:R-:W0:Y:S01]  /*214f0*/  @P1 MUFU.EX2 R5, R5 ;  /* 0x0000000500051308 */ /* 0x000e220000000800 */
[C---:B------:R-:W-:Y:S01]  /*21500*/  FFMA.FTZ R14, R12.reuse, R14, R21 ;  /* 0x0000000e0c0e7223 */ /* 0x040fe20000010015 */
[----:B------:R-:W-:-:S03]  /*21510*/  FFMA.FTZ R4, R12, R4, R19 ;  /* 0x000000040c047223 */ /* 0x000fc60000010013 */
[----:B------:R-:W-:-:S03]  /*21520*/  FFMA.FTZ R14, R12, R14, R15 ;  /* 0x0000000e0c0e7223 */ /* 0x000fc6000001000f */
[----:B------:R-:W1:Y:S01]  /*21530*/  MUFU.RCP R4, R4 ;  /* 0x0000000400047308 */ /* 0x000e620000001000 */
[----:B------:R-:W-:-:S04]  /*21540*/  FFMA.FTZ R14, R12, R14, R13 ;  /* 0x0000000e0c0e7223 */ /* 0x000fc8000001000d */
[----:B------:R-:W-:Y:S01]  /*21550*/  FFMA.FTZ R11, R12, R14, R11 ;  /* 0x0000000e0c0b7223 */ /* 0x000fe2000001000b */
[----:B------:R-:W-:-:S03]  /*21560*/  FADD.FTZ R3, R8, 6.0246801376342773438 ;  /* 0x40c0ca2e08037421 */ /* 0x000fc60000010000 */
[----:B------:R-:W-:Y:S01]  /*21570*/  FFMA.FTZ R11, R12, R11, R0 ;  /* 0x0000000b0c0b7223 */ /* 0x000fe20000010000 */
[----:B------:R-:W-:-:S03]  /*21580*/  FADD.FTZ R10, R3, -0.5 ;  /* 0xbf000000030a7421 */ /* 0x000fc60000010000 */
[----:B0-----:R-:W-:Y:S01]  /*21590*/  @P1 FMUL.FTZ R5, R11, R5 ;  /* 0x000000050b051220 */ /* 0x001fe20000410000 */
[----:B------:R-:W-:-:S03]  /*215a0*/  FMUL.FTZ R0, R10, 0.36787945032119750977 ;  /* 0x3ebc5ab20a007820 */ /* 0x000fc60000410000 */
[-C--:B-1----:R-:W-:Y:S01]  /*215b0*/  @P1 FMUL.FTZ R5, R5, R4.reuse ;  /* 0x0000000405051220 */ /* 0x082fe20000410000 */
[----:B------:R-:W-:Y:S01]  /*215c0*/  @!P1 FMUL.FTZ R5, R11, R4 ;  /* 0x000000040b059220 */ /* 0x000fe20000410000 */
[----:B------:R-:W-:Y:S01]  /*215d0*/  FSETP.GEU.FTZ.AND P1, PT, R7, 200, PT ;  /* 0x434800000700780b */ /* 0x000fe20003f3e000 */
[----:B------:R-:W-:Y:S03]  /*215e0*/  MUFU.SQRT R0, R0 ;  /* 0x0000000000007308 */ /* 0x000fe60000002000 */
[----:B------:R-:W-:-:S05]  /*215f0*/  PLOP3.LUT P1, PT, P0, P1, PT, 0xf8, 0x8f ;  /* 0x00000000008f781c */ /* 0x000fca0000723f70 */
[----:B------:R-:W0:Y:S02]  /*21600*/  MUFU.RCP R5, R5 ;  /* 0x0000000500057308 */ /* 0x000e240000001000 */
[----:B0-----:R-:W-:-:S06]  /*21610*/  FMUL.FTZ R9, R0, R5 ;  /* 0x0000000500097220 */ /* 0x001fcc0000410000 */
[----:B------:R-:W-:Y:S05]  /*21620*/  @P1 BRA `(.L_x_529) ;  /* 0x0000000000281947 */ /* 0x000fea0003800000 */
[----:B------:R-:W0:Y:S01]  /*21630*/  MUFU.RCP R0, R10 ;  /* 0x0000000a00007308 */ /* 0x000e220000001000 */
[----:B------:R-:W-:-:S07]  /*21640*/  FMUL.FTZ R32, R32, 1.4426950216293334961 ;  /* 0x3fb8aa3b20207820 */ /* 0x000fce0000410000 */
[----:B------:R-:W-:Y:S01]  /*21650*/  MUFU.EX2 R32, R32 ;  /* 0x0000002000207308 */ /* 0x000fe20000000800 */
[----:B0-----:R-:W-:-:S07]  /*21660*/  FMUL.FTZ R0, R7, R0 ;  /* 0x0000000007007220 */ /* 0x001fce0000410000 */
[----:B------:R-:W0:Y:S02]  /*21670*/  MUFU.LG2 R3, R0 ;  /* 0x0000000000037308 */ /* 0x000e240000000c00 */
[----:B0-----:R-:W-:-:S06]  /*21680*/  FMUL.FTZ R3, R8, R3 ;  /* 0x0000000308037220 */ /* 0x001fcc0000410000 */
[----:B------:R-:W0:Y:S02]  /*21690*/  MUFU.EX2 R3, R3 ;  /* 0x0000000300037308 */ /* 0x000e240000000800 */
[----:B0-----:R-:W-:-:S04]  /*216a0*/  FMUL.FTZ R4, R32, R3 ;  /* 0x0000000320047220 */ /* 0x001fc80000410000 */
[----:B------:R-:W-:Y:S01]  /*216b0*/  FMUL.FTZ R9, R9, R4 ;  /* 0x0000000409097220 */ /* 0x000fe20000410000 */
[----:B------:R-:W-:Y:S06]  /*216c0*/  BRA `(.L_x_528) ;  /* 0x00000008000c7947 */ /* 0x000fec0003800000 */
.L_x_529:
[----:B------:R-:W0:Y:S01]  /*216d0*/  MUFU.RCP R3, R10 ;  /* 0x0000000a00037308 */ /* 0x000e220000001000 */
[----:B------:R-:W-:Y:S01]  /*216e0*/  FMUL.FTZ R20, R10, 1 ;  /* 0x3f8000000a147820 */ /* 0x000fe20000410000 */
[----:B------:R-:W-:Y:S01]  /*216f0*/  FADD.FTZ R28, R28, -6.0246801376342773438 ;  /* 0xc0c0ca2e1c1c7421 */ /* 0x000fe20000010000 */
[----:B------:R-:W-:Y:S01]  /*21700*/  MOV R13, 0x3e800000 ;  /* 0x3e800000000d7802 */ /* 0x000fe20000000f00 */
[----:B------:R-:W-:Y:S02]  /*21710*/  HFMA2 R15, -RZ, RZ, 1.3056640625, -1.8671875 ;  /* 0x3d39bf78ff0f7431 */ /* 0x000fe400000001ff */
[----:B------:R-:W-:Y:S01]  /*21720*/  FMUL.FTZ R14, R7, 1 ;  /* 0x3f800000070e7820 */ /* 0x000fe20000410000 */
[----:B------:R-:W-:Y:S01]  /*21730*/  FADD.FTZ R0, R28, 0.5 ;  /* 0x3f0000001c007421 */ /* 0x000fe20000010000 */
[----:B------:R-:W-:Y:S01]  /*21740*/  UMOV UR4, 0xc0000000 ;  /* 0xc000000000047882 */ /* 0x000fe20000000000 */
[----:B------:R-:W1:Y:S01]  /*21750*/  F2F.F64.F32 R20, R20 ;  /* 0x0000001400147310 */ /* 0x000e620000201800 */
[----:B------:R-:W-:Y:S01]  /*21760*/  UMOV UR5, 0x40161945 ;  /* 0x4016194500057882 */ /* 0x000fe20000000000 */
[----:B------:R-:W-:Y:S06]  /*21770*/  BSSY.RECONVERGENT B3, `(.L_x_530) ;  /* 0x0000033000037945 */ /* 0x000fec0003800200 */
[----:B------:R-:W2:Y:S01]  /*21780*/  F2F.F64.F32 R22, R14 ;  /* 0x0000000e00167310 */ /* 0x000ea20000201800 */
[----:B0-----:R-:W-:-:S04]  /*21790*/  FMUL.FTZ R0, R0, R3 ;  /* 0x0000000300007220 */ /* 0x001fc80000410000 */
[C---:B------:R-:W-:Y:S01]  /*217a0*/  FADD.FTZ.RZ R3, R0.reuse, 1 ;  /* 0x3f80000000037421 */ /* 0x040fe2000001c000 */
[C---:B------:R-:W-:Y:S02]  /*217b0*/  ISETP.GE.U32.AND P0, PT, R0.reuse, 0x7f800000, PT ;  /* 0x7f8000000000780c */ /* 0x040fe40003f06070 */
[----:B-1----:R-:W0:Y:S02]  /*217c0*/  MUFU.RCP64H R5, R21 ;  /* 0x0000001500057308 */ /* 0x002e240000001800 */
[----:B------:R-:W-:Y:S02]  /*217d0*/  IADD3 R3, PT, PT, R3, -0x3f400000, RZ ;  /* 0xc0c0000003037810 */ /* 0x000fe40007ffe0ff */
[----:B------:R-:W-:Y:S02]  /*217e0*/  ISETP.GT.AND P1, PT, R0, -0x40800000, P0 ;  /* 0xbf8000000000780c */ /* 0x000fe40000724270 */
[----:B------:R-:W-:Y:S01]  /*217f0*/  LOP3.LUT R3, R3, 0xff800000, RZ, 0xc0, !PT ;  /* 0xff80000003037812 */ /* 0x000fe200078ec0ff */
[----:B--2---:R-:W-:-:S03]  /*21800*/  DMUL R22, R22, -UR4 ;  /* 0x8000000416167c28 */ /* 0x004fc60008000000 */
[----:B------:R-:W-:Y:S01]  /*21810*/  IADD3 R4, PT, PT, -R3, 0x40800000, RZ ;  /* 0x4080000003047810 */ /* 0x000fe20007ffe1ff */
[----:B------:R-:W-:Y:S01]  /*21820*/  IMAD.IADD R12, R0, 0x1, -R3 ;  /* 0x00000001000c7824 */ /* 0x000fe200078e0a03 */
[----:B------:R-:W-:-:S03]  /*21830*/  I2FP.F32.S32 R3, R3 ;  /* 0x0000000300037245 */ /* 0x000fc60000201400 */
[----:B------:R-:W-:Y:S01]  /*21840*/  FFMA.FTZ R13, R4, R13, -1 ;  /* 0xbf800000040d7423 */ /* 0x000fe2000001000d */
[----:B------:R-:W-:Y:S01]  /*21850*/  MOV R4, 0x1 ;  /* 0x0000000100047802 */ /* 0x000fe20000000f00 */
[----:B------:R-:W-:Y:S02]  /*21860*/  FMUL.FTZ R3, R3, 1.1920928955078125e-07 ;  /* 0x3400000003037820 */ /* 0x000fe40000410000 */
[----:B------:R-:W-:-:S03]  /*21870*/  FADD.FTZ R12, R12, R13 ;  /* 0x0000000d0c0c7221 */ /* 0x000fc60000010000 */
[----:B0-----:R-:W-:Y:S01]  /*21880*/  DFMA R10, -R20, R4, 1 ;  /* 0x3ff00000140a742b */ /* 0x001fe20000000104 */
[----:B------:R-:W-:Y:S01]  /*21890*/  FFMA.FTZ R13, R12, -R15, 0.10546888411045074463 ;  /* 0x3dd800120c0d7423 */ /* 0x000fe2000001080f */
[----:B------:R-:W-:-:S03]  /*218a0*/  @P0 IMAD.MOV.U32 R15, RZ, RZ, 0x7f800000 ;  /* 0x7f800000ff0f0424 */ /* 0x000fc600078e00ff */
[----:B------:R-:W-:-:S03]  /*218b0*/  FFMA.FTZ R13, R12, R13, -0.13229703903198242188 ;  /* 0xbe0778e00c0d7423 */ /* 0x000fc6000001000d */
[----:B------:R-:W-:Y:S01]  /*218c0*/  DFMA R10, R10, R10, R10 ;  /* 0x0000000a0a0a722b */ /* 0x000fe2000000000a */
[----:B------:R-:W-:-:S04]  /*218d0*/  FFMA.FTZ R13, R12, R13, 0.14491446316242218018 ;  /* 0x3e1464750c0d7423 */ /* 0x000fc8000001000d */
[----:B------:R-:W-:-:S03]  /*218e0*/  FFMA.FTZ R13, R12, R13, -0.16641564667224884033 ;  /* 0xbe2a68dd0c0d7423 */ /* 0x000fc6000001000d */
[----:B------:R-:W-:Y:S01]  /*218f0*/  DFMA R10, R4, R10, R4 ;  /* 0x0000000a040a722b */ /* 0x000fe20000000004 */
[----:B------:R-:W-:-:S04]  /*21900*/  FFMA.FTZ R13, R12, R13, 0.19988867640495300293 ;  /* 0x3e4caf9e0c0d7423 */ /* 0x000fc8000001000d */
[----:B------:R-:W-:-:S03]  /*21910*/  FFMA.FTZ R13, R12, R13, -0.25000196695327758789 ;  /* 0xbe8000420c0d7423 */ /* 0x000fc6000001000d */
[----:B------:R-:W-:Y:S01]  /*21920*/  DFMA R4, -R20, R10, 1 ;  /* 0x3ff000001404742b */ /* 0x000fe2000000010a */
[----:B------:R-:W-:-:S04]  /*21930*/  FFMA.FTZ R13, R12, R13, 0.33333510160446166992 ;  /* 0x3eaaaae60c0d7423 */ /* 0x000fc8000001000d */
[----:B------:R-:W-:-:S03]  /*21940*/  FFMA.FTZ R13, R12, R13, -0.5 ;  /* 0xbf0000000c0d7423 */ /* 0x000fc6000001000d */
[----:B------:R-:W-:Y:S01]  /*21950*/  DFMA R4, R10, R4, R10 ;  /* 0x000000040a04722b */ /* 0x000fe2000000000a */
[----:B------:R-:W-:-:S04]  /*21960*/  FMUL.FTZ R13, R12, R13 ;  /* 0x0000000d0c0d7220 */ /* 0x000fc80000410000 */
[----:B------:R-:W-:-:S03]  /*21970*/  FFMA.FTZ R12, R12, R13, R12 ;  /* 0x0000000d0c0c7223 */ /* 0x000fc6000001000c */
[----:B------:R-:W-:Y:S01]  /*21980*/  DMUL R10, R22, R4 ;  /* 0x00000004160a7228 */ /* 0x000fe20000000000 */
[----:B------:R-:W-:Y:S01]  /*21990*/  FFMA.FTZ R3, R3, 0.69314718246459960938, R12 ;  /* 0x3f31721803037823 */ /* 0x000fe2000001000c */
[C---:B------:R-:W-:Y:S01]  /*219a0*/  @P1 FFMA.FTZ R3, R0.reuse, R15, +INF ;  /* 0x7f80000000031423 */ /* 0x040fe2000001000f */
[----:B------:R-:W-:-:S04]  /*219b0*/  @P0 FSETP.NEU.FTZ.AND P1, PT, R0, RZ, PT ;  /* 0x000000ff0000020b */ /* 0x000fc80003f3d000 */
[----:B------:R-:W-:Y:S01]  /*219c0*/  @P0 FSEL R3, R3, -RZ, P1 ;  /* 0x800000ff03030208 */ /* 0x000fe20000800000 */
[----:B------:R-:W-:Y:S01]  /*219d0*/  DFMA R12, -R20, R10, R22 ;  /* 0x0000000a140c722b */ /* 0x000fe20000000116 */
[----:B------:R-:W-:-:S03]  /*219e0*/  FSETP.GEU.AND P1, PT, |R23|, 6.5827683646048100446e-37, PT ;  /* 0x036000001700780b */ /* 0x000fc60003f2e200 */
[----:B------:R-:W-:-:S04]  /*219f0*/  FADD.FTZ R3, -R0, R3 ;  /* 0x0000000300037221 */ /* 0x000fc80000010100 */
[----:B------:R-:W-:Y:S01]  /*21a00*/  DFMA R10, R4, R12, R10 ;  /* 0x0000000c040a722b */ /* 0x000fe2000000000a */
[----:B------:R-:W-:-:S04]  /*21a10*/  FMUL.FTZ R3, R8, R3 ;  /* 0x0000000308037220 */ /* 0x000fc80000410000 */
[----:B------:R0:W1:Y:S05]  /*21a20*/  F2F.F64.F32 R4, R3 ;  /* 0x0000000300047310 */ /* 0x00006a0000201800 */
[----:B------:R-:W-:-:S05]  /*21a30*/  FFMA R0, RZ, R21, R11 ;  /* 0x00000015ff007223 */ /* 0x000fca000000000b */
[----:B------:R-:W-:-:S13]  /*21a40*/  FSETP.GT.AND P0, PT, |R0|, 1.469367938527859385e-39, PT ;  /* 0x001000000000780b */ /* 0x000fda0003f04200 */
[----:B01----:R-:W-:Y:S05]  /*21a50*/  @P0 BRA P1, `(.L_x_531) ;  /* 0x0000000000100947 */ /* 0x003fea0000800000 */
[----:B------:R-:W-:-:S07]  /*21a60*/  MOV R10, 0x21a80 ;  /* 0x00021a80000a7802 */ /* 0x000fce0000000f00 */
[----:B------:R-:W-:Y:S05]  /*21a70*/  CALL.REL.NOINC `($__internal_0_$__cuda_sm20_div_rn_f64_full) ;  /* 0x000001c4001c7944 */ /* 0x000fea0003c00000 */
[----:B------:R-:W-:Y:S02]  /*21a80*/  MOV R10, R26 ;  /* 0x0000001a000a7202 */ /* 0x000fe40000000f00 */
[----:B------:R-:W-:-:S07]  /*21a90*/  MOV R11, R27 ;  /* 0x0000001b000b7202 */ /* 0x000fce0000000f00 */
.L_x_531:
[----:B------:R-:W-:Y:S05]  /*21aa0*/  BSYNC.RECONVERGENT B3 ;  /* 0x0000000000037941 */ /* 0x000fea0003800200 */
.L_x_530:
[----:B------:R-:W-:Y:S01]  /*21ab0*/  DADD R10, R4, R10 ;  /* 0x00000000040a7229 */ /* 0x000fe2000000000a */
[----:B------:R-:W-:Y:S01]  /*21ac0*/  UMOV UR4, 0xfefa39ef ;  /* 0xfefa39ef00047882 */ /* 0x000fe20000000000 */
[----:B------:R-:W-:Y:S01]  /*21ad0*/  IMAD.MOV.U32 R4, RZ, RZ, 0x652b82fe ;  /* 0x652b82feff047424 */ /* 0x000fe200078e00ff */
[----:B------:R-:W-:Y:S01]  /*21ae0*/  MOV R5, 0x3ff71547 ;  /* 0x3ff7154700057802 */ /* 0x000fe20000000f00 */
[----:B------:R-:W-:Y:S01]  /*21af0*/  UMOV UR5, 0x3fe62e42 ;  /* 0x3fe62e4200057882 */ /* 0x000fe20000000000 */
[----:B------:R-:W-:Y:S04]  /*21b00*/  BSSY.RECONVERGENT B2, `(.L_x_532) ;  /* 0x0000039000027945 */ /* 0x000fe80003800200 */
[----:B------:R-:W-:Y:S01]  /*21b10*/  DFMA R4, R10, R4, 6.75539944105574400000e+15 ;  /* 0x433800000a04742b */ /* 0x000fe20000000004 */
[----:B------:R-:W-:-:S07]  /*21b20*/  FSETP.GEU.FTZ.AND P0, PT, |R11|, 4.1917929649353027344, PT ;  /* 0x4086232b0b00780b */ /* 0x000fce0003f1e200 */
        /* <DEDUP_REMOVED lines=34> */
[----:B------:R-:W-:-:S08]  /*21d50*/  DFMA R12, R14, R12, 1 ;  /* 0x3ff000000e0c742b */ /* 0x000fd0000000000c */
[----:B------:R-:W-:Y:S01]  /*21d60*/  DFMA R18, R14, R12, 1 ;  /* 0x3ff000000e12742b */ /* 0x000fe2000000000c */
[----:B------:R-:W-:-:S06]  /*21d70*/  FMUL.FTZ R14, R9, 1 ;  /* 0x3f800000090e7820 */ /* 0x000fcc0000410000 */
[----:B------:R-:W0:Y:S03]  /*21d80*/  F2F.F64.F32 R14, R14 ;  /* 0x0000000e000e7310 */ /* 0x000e260000201800 */
[----:B------:R-:W-:Y:S02]  /*21d90*/  LEA R13, R4, R19, 0x14 ;  /* 0x00000013040d7211 */ /* 0x000fe400078ea0ff */
[----:B------:R-:W-:Y:S01]  /*21da0*/  MOV R12, R18 ;  /* 0x00000012000c7202 */ /* 0x000fe20000000f00 */
[----:B------:R-:W-:Y:S06]  /*21db0*/  @!P0 BRA `(.L_x_533) ;  /* 0x0000000000348947 */ /* 0x000fec0003800000 */
[----:B------:R-:W-:Y:S01]  /*21dc0*/  FSETP.GEU.FTZ.AND P0, PT, |R11|, 4.2275390625, PT ;  /* 0x408748000b00780b */ /* 0x000fe20003f1e200 */
[C---:B------:R-:W-:Y:S02]  /*21dd0*/  DADD R12, R10.reuse, +INF ;  /* 0x7ff000000a0c7429 */ /* 0x040fe40000000000 */
[----:B------:R-:W-:-:S08]  /*21de0*/  DSETP.GEU.AND P1, PT, R10, RZ, PT ;  /* 0x000000ff0a00722a */ /* 0x000fd00003f2e000 */
[----:B------:R-:W-:Y:S02]  /*21df0*/  FSEL R12, R12, RZ, P1 ;  /* 0x000000ff0c0c7208 */ /* 0x000fe40000800000 */
[----:B------:R-:W-:Y:S01]  /*21e00*/  @!P0 LEA.HI R0, R4, R4, RZ, 0x1 ;  /* 0x0000000404008211 */ /* 0x000fe200078f08ff */
[----:B------:R-:W-:Y:S01]  /*21e10*/  @!P0 IMAD.MOV.U32 R10, RZ, RZ, RZ ;  /* 0x000000ffff0a8224 */ /* 0x000fe200078e00ff */
[----:B------:R-:W-:Y:S02]  /*21e20*/  FSEL R13, R13, RZ, P1 ;  /* 0x000000ff0d0d7208 */ /* 0x000fe40000800000 */
[----:B------:R-:W-:-:S05]  /*21e30*/  @!P0 SHF.R.S32.HI R5, RZ, 0x1, R0 ;  /* 0x00000001ff058819 */ /* 0x000fca0000011400 */
[----:B------:R-:W-:Y:S01]  /*21e40*/  @!P0 IMAD.IADD R4, R4, 0x1, -R5 ;  /* 0x0000000104048824 */ /* 0x000fe200078e0a05 */
[----:B------:R-:W-:-:S04]  /*21e50*/  @!P0 LEA R5, R5, R19, 0x14 ;  /* 0x0000001305058211 */ /* 0x000fc800078ea0ff */
[----:B------:R-:W-:Y:S02]  /*21e60*/  @!P0 LEA R11, R4, 0x3ff00000, 0x14 ;  /* 0x3ff00000040b8811 */ /* 0x000fe400078ea0ff */
[----:B------:R-:W-:-:S06]  /*21e70*/  @!P0 MOV R4, R18 ;  /* 0x0000001200048202 */ /* 0x000fcc0000000f00 */
[----:B------:R-:W-:-:S11]  /*21e80*/  @!P0 DMUL R12, R4, R10 ;  /* 0x0000000a040c8228 */ /* 0x000fd60000000000 */
.L_x_533:
[----:B------:R-:W-:Y:S05]  /*21e90*/  BSYNC.RECONVERGENT B2 ;  /* 0x0000000000027941 */ /* 0x000fea0003800200 */
.L_x_532:
[----:B0-----:R-:W-:Y:S01]  /*21ea0*/  DMUL R14, R14, R12 ;  /* 0x0000000c0e0e7228 */ /* 0x001fe20000000000 */
[----:B------:R-:W-:Y:S01]  /*21eb0*/  UMOV UR4, 0xf0000000 ;  /* 0xf000000000047882 */ /* 0x000fe20000000000 */
[----:B------:R-:W-:-:S04]  /*21ec0*/  UMOV UR5, 0x380fffff ;  /* 0x380fffff00057882 */ /* 0x000fc80000000000 */
[----:B------:R-:W0:Y:S02]  /*21ed0*/  F2F.F32.F64 R9, R14 ;  /* 0x0000000e00097310 */ /* 0x000e240000301000 */
[----:B------:R-:W-:-:S14]  /*21ee0*/  DSETP.GEU.AND P0, PT, |R14|, UR4, PT ;  /* 0x000000040e007e2a */ /* 0x000fdc000bf0e200 */
[----:B0-----:R-:W-:-:S07]  /*21ef0*/  @!P0 FMUL R9, R9, 1.175494350822287508e-38 ;  /* 0x0080000009098820 */ /* 0x001fce0000400000 */
.L_x_528:
[----:B------:R-:W-:Y:S05]  /*21f00*/  BSYNC.RECONVERGENT B0 ;  /* 0x0000000000007941 */ /* 0x000fea0003800200 */
.L_x_517:
[----:B0-----:R-:W-:Y:S02]  /*21f10*/  FSETP.NEU.FTZ.AND P0, PT, R9, RZ, PT ;  /* 0x000000ff0900720b */ /* 0x001fe40003f1d000 */
[----:B------:R-:W-:-:S11]  /*21f20*/  MOV R0, RZ ;  /* 0x000000ff00007202 */ /* 0x000fd60000000f00 */
[----:B------:R-:W-:Y:S05]  /*21f30*/  @!P0 BRA `(.L_x_390) ;  /* 0x0000000000448947 */ /* 0x000fea0003800000 */
[----:B------:R-:W-:Y:S02]  /*21f40*/  HFMA2 R0, -RZ, RZ, 0, 0 ;  /* 0x00000000ff007431 */ /* 0x000fe400000001ff */
[----:B------:R-:W-:Y:S02]  /*21f50*/  IMAD.MOV.U32 R3, RZ, RZ, 0x3f800000 ;  /* 0x3f800000ff037424 */ /* 0x000fe400078e00ff */
[----:B------:R-:W-:Y:S01]  /*21f60*/  HFMA2 R10, -RZ, RZ, 1.875, 0 ;  /* 0x3f800000ff0a7431 */ /* 0x000fe200000001ff */
[----:B------:R-:W-:-:S07]  /*21f70*/  MOV R4, R8 ;  /* 0x0000000800047202 */ /* 0x000fce0000000f00 */
.L_x_534:
[----:B------:R-:W-:Y:S01]  /*21f80*/  FADD.FTZ R4, R4, 1 ;  /* 0x3f80000004047421 */ /* 0x000fe20000010000 */
[C---:B------:R-:W-:Y:S01]  /*21f90*/  ISETP.LT.U32.AND P1, PT, R0.reuse, 0x7cf, PT ;  /* 0x000007cf0000780c */ /* 0x040fe20003f21070 */
[----:B------:R-:W-:Y:S02]  /*21fa0*/  VIADD R0, R0, 0x1 ;  /* 0x0000000100007836 */ /* 0x000fe40000000000 */
[----:B------:R-:W0:Y:S02]  /*21fb0*/  MUFU.RCP R12, R4 ;  /* 0x00000004000c7308 */ /* 0x000e240000001000 */
[----:B0-----:R-:W-:-:S04]  /*21fc0*/  FMUL.FTZ R12, R7, R12 ;  /* 0x0000000c070c7220 */ /* 0x001fc80000410000 */
[----:B------:R-:W-:-:S04]  /*21fd0*/  FMUL.FTZ R3, R12, R3 ;  /* 0x000000030c037220 */ /* 0x000fc80000410000 */
[----:B------:R-:W-:-:S04]  /*21fe0*/  FADD.FTZ R10, R3, R10 ;  /* 0x0000000a030a7221 */ /* 0x000fc80000010000 */
[----:B------:R-:W-:-:S05]  /*21ff0*/  FMUL.FTZ R12, R10, 5.9604644775390625e-08 ;  /* 0x338000000a0c7820 */ /* 0x000fca0000410000 */
[----:B------:R-:W-:-:S13]  /*22000*/  FSETP.GTU.FTZ.AND P0, PT, R3, R12, PT ;  /* 0x0000000c0300720b */ /* 0x000fda0003f1c000 */
[----:B------:R-:W-:Y:S05]  /*22010*/  @P0 BRA P1, `(.L_x_534) ;  /* 0xfffffffc00d80947 */ /* 0x000fea000083ffff */
[----:B------:R-:W0:Y:S01]  /*22020*/  MUFU.RCP R3, R8 ;  /* 0x0000000800037308 */ /* 0x000e220000001000 */
[----:B------:R-:W-:-:S04]  /*22030*/  FMUL.FTZ R0, R10, R9 ;  /* 0x000000090a007220 */ /* 0x000fc80000410000 */
[----:B0-----:R-:W-:-:S07]  /*22040*/  FMUL.FTZ R0, R0, R3 ;  /* 0x0000000300007220 */ /* 0x001fce0000410000 */
.L_x_390:
[----:B------:R-:W-:Y:S05]  /*22050*/  BSYNC.RECONVERGENT B1 ;  /* 0x0000000000017941 */ /* 0x000fea0003800200 */
.L_x_389:
[----:B------:R-:W-:Y:S01]  /*22060*/  HFMA2 R7, -RZ, RZ, 0, 0 ;  /* 0x00000000ff077431 */ /* 0x000fe200000001ff */
[----:B------:R-:W-:-:S03]  /*22070*/  MOV R4, R0 ;  /* 0x0000000000047202 */ /* 0x000fc60000000f00 */
[----:B------:R-:W-:Y:S05]  /*22080*/  RET.REL.NODEC R6 `(_ZN2at6native18elementwise_kernelILi128ELi4EZNS0_15gpu_kernel_implIN48_GLOBAL__N__08322988_15_IGammaKernel_cu_cb51a28d10CalcIgammaIfEEEEvRNS_18TensorIteratorBaseERKT_EUliE_EEviT1_) ;  /* 0xfffffddc06dc7950 */ /* 0x000fea0003c3ffff */
        .type           $_ZN2at6native18elementwise_kernelILi128ELi4EZNS0_15gpu_kernel_implIN48_GLOBAL__N__08322988_15_IGammaKernel_cu_cb51a28d10CalcIgammaIfEEEEvRNS_18TensorIteratorBaseERKT_EUliE_EEviT1_$_ZN46_INTERNAL_08322988_15_IGammaKernel_cu_cb51a28d48_GLOBAL__N__08322988_15_IGammaKernel_cu_cb51a28d12calc_igammacIfEET_S2_S2_,@function
        .size           $_ZN2at6native18elementwise_kernelILi128ELi4EZNS0_15gpu_kernel_implIN48_GLOBAL__N__08322988_15_IGammaKernel_cu_cb51a28d10CalcIgammaIfEEEEvRNS_18TensorIteratorBaseERKT_EUliE_EEviT1_$_ZN46_INTERNAL_08322988_15_IGammaKernel_cu_cb51a28d48_GLOBAL__N__08322988_15_IGammaKernel_cu_cb51a28d12calc_igammacIfEET_S2_S2_,($__internal_0_$__cuda_sm20_div_rn_f64_full - $_ZN2at6native18elementwise_kernelILi128ELi4EZNS0_15gpu_kernel_implIN48_GLOBAL__N__08322988_15_IGammaKernel_cu_cb51a28d10CalcIgammaIfEEEEvRNS_18TensorIteratorBaseERKT_EUliE_EEviT1_$_ZN46_INTERNAL_08322988_15_IGammaKernel_cu_cb51a28d48_GLOBAL__N__08322988_15_IGammaKernel_cu_cb51a28d12calc_igammacIfEET_S2_S2_)
$_ZN2at6native18elementwise_kernelILi128ELi4EZNS0_15gpu_kernel_implIN48_GLOBAL__N__08322988_15_IGammaKernel_cu_cb51a28d10CalcIgammaIfEEEEvRNS_18TensorIteratorBaseERKT_EUliE_EEviT1_$_ZN46_INTERNAL_08322988_15_IGammaKernel_cu_cb51a28d48_GLOBAL__N__08322988_15_IGammaKernel_cu_cb51a28d12calc_igammacIfEET_S2_S2_:
[----:B------:R-:W-:Y:S01]  /*22090*/  FMNMX.FTZ R0, R5, R4, PT ;  /* 0x0000000405007209 */ /* 0x000fe20003810000 */
[----:B------:R-:W-:Y:S01]  /*220a0*/  BSSY.RECONVERGENT B0, `(.L_x_535) ;  /* 0x0001be1000007945 */ /* 0x000fe20003800200 */
[----:B------:R-:W-:Y:S02]  /*220b0*/  IMAD.MOV.U32 R7, RZ, RZ, 0x7fc00000 ;  /* 0x7fc00000ff077424 */ /* 0x000fe400078e00ff */
[----:B------:R-:W-:-:S13]  /*220c0*/  FSETP.GEU.FTZ.AND P0, PT, R0, RZ, PT ;  /* 0x000000ff0000720b */ /* 0x000fda0003f1e000 */
[----:B------:R-:W-:Y:S05]  /*220d0*/  @!P0 BRA `(.L_x_536) ;  /* 0x000001bc00748947 */ /* 0x000fea0003800000 */
[----:B------:R-:W-:-:S13]  /*220e0*/  FSETP.NEU.FTZ.AND P0, PT, R5, RZ, PT ;  /* 0x000000ff0500720b */ /* 0x000fda0003f1d000 */
[----:B------:R-:W-:-:S04]  /*220f0*/  @!P0 FSETP.GT.FTZ.AND P1, PT, R4, RZ, PT ;  /* 0x000000ff0400820b */ /* 0x000fc80003f34000 */
[----:B------:R-:W-:Y:S01]  /*22100*/  @!P0 FSEL R7, RZ, +QNAN , P1 ;  /* 0x7fc00000ff078808 */ /* 0x000fe20000800000 */
[----:B------:R-:W-:Y:S08]  /*22110*/  @!P0 BRA `(.L_x_536) ;  /* 0x000001bc00648947 */ /* 0x000ff00003800000 */
[----:B------:R-:W-:Y:S02]  /*22120*/  FSETP.NEU.FTZ.AND P0, PT, R4, RZ, PT ;  /* 0x000000ff0400720b */ /* 0x000fe40003f1d000 */
[----:B------:R-:W-:-:S11]  /*22130*/  MOV R7, 0x3f800000 ;  /* 0x3f80000000077802 */ /* 0x000fd60000000f00 */
[----:B------:R-:W-:Y:S05]  /*22140*/  @!P0 BRA `(.L_x_536) ;  /* 0x000001bc00588947 */ /* 0x000fea0003800000 */
[----:B------:R-:W-:Y:S01]  /*22150*/  FSETP.NEU.FTZ.AND P0, PT, |R5|, +INF , PT ;  /* 0x7f8000000500780b */ /* 0x000fe20003f1d200 */
[----:B------:R-:W-:Y:S02]  /*22160*/  HFMA2 R7, -RZ, RZ, 0, 0 ;  /* 0x00000000ff077431 */ /* 0x000fe400000001ff */
[----:B------:R-:W-:-:S10]  /*22170*/  IMAD.MOV.U32 R13, RZ, RZ, 0x3f800000 ;  /* 0x3f800000ff0d7424 */ /* 0x000fd400078e00ff */
[----:B------:R-:W-:-:S04]  /*22180*/  @!P0 FSETP.NEU.FTZ.AND P1, PT, |R4|, +INF , PT ;  /* 0x7f8000000400880b */ /* 0x000fc80003f3d200 */
[----:B------:R-:W-:Y:S01]  /*22190*/  @!P0 FSEL R7, R13, +QNAN , P1 ;  /* 0x7fc000000d078808 */ /* 0x000fe20000800000 */
[----:B------:R-:W-:Y:S08]  /*221a0*/  @!P0 BRA `(.L_x_536) ;  /* 0x000001bc00408947 */ /* 0x000ff00003800000 */
[----:B------:R-:W-:-:S13]  /*221b0*/  FSETP.NEU.FTZ.AND P0, PT, |R4|, +INF , PT ;  /* 0x7f8000000400780b */ /* 0x000fda0003f1d200 */
[----:B------:R-:W-:Y:S05]  /*221c0*/  @!P0 BRA `(.L_x_536) ;  /* 0x000001bc00388947 */ /* 0x000fea0003800000 */
[----:B------:R-:W0:Y:S01]  /*221d0*/  MUFU.RCP R24, R5 ;  /* 0x0000000500187308 */ /* 0x000e220000001000 */
[C---:B------:R-:W-:Y:S01]  /*221e0*/  FADD.FTZ R9, -R5.reuse, R4 ;  /* 0x0000000405097221 */ /* 0x040fe20000010100 */
[C---:B------:R-:W-:Y:S01]  /*221f0*/  FSETP.GT.FTZ.AND P2, PT, R5.reuse, 20, PT ;  /* 0x41a000000500780b */ /* 0x040fe20003f54000 */
[C---:B------:R-:W-:Y:S01]  /*22200*/  FADD.FTZ R32, |R5|.reuse, -RZ ;  /* 0x800000ff05207221 */ /* 0x040fe20000010200 */
[----:B------:R-:W-:Y:S02]  /*22210*/  FSETP.GEU.FTZ.AND P0, PT, R5, 200, PT ;  /* 0x434800000500780b */ /* 0x000fe40003f1e000 */
[----:B------:R-:W-:Y:S01]  /*22220*/  IADD3 R11, PT, PT, R1, 0xa28, RZ ;  /* 0x00000a28010b7810 */ /* 0x000fe20007ffe0ff */
[----:B0-----:R-:W-:-:S05]  /*22230*/  FMUL.FTZ R10, |R9|, R24 ;  /* 0x00000018090a7220 */ /* 0x001fca0000410200 */
[----:B------:R-:W-:-:S04]  /*22240*/  FSETP.GEU.FTZ.AND P1, PT, R10, 0.30000001192092895508, PT ;  /* 0x3e99999a0a00780b */ /* 0x000fc80003f3e000 */
[----:B------:R-:W-:-:S13]  /*22250*/  PLOP3.LUT P1, PT, P2, P0, P1, 0xef, 0x0 ;  /* 0x000000000000781c */ /* 0x000fda0001721d17 */
        /* <DEDUP_REMOVED lines=16> */
[----:B------:R2:W-:Y:S01]  /*22360*/  STL.64 [R1+0xa28], R14 ;  /* 0x000a280e01007387 */ /* 0x0005e20000100a00 */
[----:B------:R-:W-:Y:S01]  /*22370*/  MOV R33, 0xade06cdb ;  /* 0xade06cdb00217802 */ /* 0x000fe20000000f00 */
[----:B------:R-:W-:Y:S01]  /*22380*/  IMAD.MOV.U32 R31, RZ, RZ, -0x4e696f34 ;  /* 0xb19690ccff1f7424 */ /* 0x000fe200078e00ff */
[----:B------:R-:W-:Y:S01]  /*22390*/  MOV R30, 0x32304beb ;  /* 0x32304beb001e7802 */ /* 0x000fe20000000f00 */
[----:B0-----:R-:W-:Y:S01]  /*223a0*/  HFMA2 R20, -RZ, RZ, 0.052642822265625, -33.84375 ;  /* 0x2abdd03bff147431 */ /* 0x001fe200000001ff */
[----:B------:R-:W-:Y:S01]  /*223b0*/  MOV R21, 0xaa1cc4df ;  /* 0xaa1cc4df00157802 */ /* 0x000fe20000000f00 */
[----:B------:R0:W-:Y:S01]  /*223c0*/  STL.64 [R1+0xa48], R26 ;  /* 0x000a481a01007387 */ /* 0x0001e20000100a00 */
[----:B------:R-:W-:Y:S01]  /*223d0*/  MOV R12, 0x3ef9425d ;  /* 0x3ef9425d000c7802 */ /* 0x000fe20000000f00 */
[----:B-1----:R-:W-:-:S02]  /*223e0*/  HFMA2 R23, -RZ, RZ, -0.02374267578125, 0.0077667236328125 ;  /* 0xa6141ff4ff177431 */ /* 0x002fc400000001ff */
[----:B------:R-:W-:Y:S01]  /*223f0*/  IMAD.MOV.U32 R22, RZ, RZ, 0x2900827e ;  /* 0x2900827eff167424 */ /* 0x000fe200078e00ff */
[----:B------:R1:W-:Y:S01]  /*22400*/  STL.64 [R1+0xa30], R18 ;  /* 0x000a301201007387 */ /* 0x0003e20000100a00 */
[-C--:B------:R-:W-:Y:S01]  /*22410*/  FMUL.FTZ R4, R4, R24.reuse ;  /* 0x0000001804047220 */ /* 0x080fe20000410000 */
[----:B--2---:R-:W-:Y:S02]  /*22420*/  HFMA2 R15, -RZ, RZ, 0.0911865234375, 12.4609375 ;  /* 0x2dd64a3bff0f7431 */ /* 0x004fe400000001ff */
[----:B------:R-:W-:Y:S01]  /*22430*/  IMAD.MOV.U32 R14, RZ, RZ, -0x517fc7ac ;  /* 0xae803854ff0e7424 */ /* 0x000fe200078e00ff */
[----:B------:R2:W-:Y:S01]  /*22440*/  STL.64 [R1+0xa78], R20 ;  /* 0x000a781401007387 */ /* 0x0005e20000100a00 */
[----:B------:R-:W-:Y:S01]  /*22450*/  BSSY.RECONVERGENT B2, `(.L_x_538) ;  /* 0x00003df000027945 */ /* 0x000fe20003800200 */
[----:B------:R-:W-:Y:S01]  /*22460*/  FSETP.GT.FTZ.AND P0, PT, R4, 1, PT ;  /* 0x3f8000000400780b */ /* 0x000fe20003f14000 */
[----:B------:R-:W-:Y:S01]  /*22470*/  FMUL.FTZ R9, R9, R24 ;  /* 0x0000001809097220 */ /* 0x000fe20000410000 */
[----:B0-----:R-:W-:Y:S01]  /*22480*/  MOV R26, 0xa70e548a ;  /* 0xa70e548a001a7802 */ /* 0x001fe20000000f00 */
[----:B------:R-:W-:Y:S01]  /*22490*/  IMAD.MOV.U32 R27, RZ, RZ, -0x450d462a ;  /* 0xbaf2b9d6ff1b7424 */ /* 0x000fe200078e00ff */
[----:B------:R0:W-:Y:S01]  /*224a0*/  STL.64 [R1+0xa80], R22 ;  /* 0x000a801601007387 */ /* 0x0001e20000100a00 */
[----:B------:R-:W-:Y:S01]  /*224b0*/  VIADD R0, R11, 0x9c4 ;  /* 0x000009c40b007836 */ /* 0x000fe20000000000 */
[----:B-1----:R-:W-:Y:S01]  /*224c0*/  MOV R18, 0xacb0e538 ;  /* 0xacb0e53800127802 */ /* 0x002fe20000000f00 */
[----:B------:R-:W-:Y:S01]  /*224d0*/  IMAD.MOV.U32 R19, RZ, RZ, 0x29f7cc00 ;  /* 0x29f7cc00ff137424 */ /* 0x000fe200078e00ff */
[----:B------:R1:W-:Y:S01]  /*224e0*/  STL.64 [R1+0xa88], R26 ;  /* 0x000a881a01007387 */ /* 0x0003e20000100a00 */
[----:B--2---:R-:W-:Y:S01]  /*224f0*/  MOV R20, 0xb37711e8 ;  /* 0xb37711e800147802 */ /* 0x004fe20000000f00 */
[----:B------:R-:W-:-:S02]  /*22500*/  IMAD.MOV.U32 R21, RZ, RZ, 0x324d53d2 ;  /* 0x324d53d2ff157424 */ /* 0x000fc400078e00ff */
[----:B------:R2:W-:Y:S01]  /*22510*/  STL.64 [R1+0xa68], R14 ;  /* 0x000a680e01007387 */ /* 0x0005e20000100a00 */
[----:B0-----:R-:W-:Y:S01]  /*22520*/  HFMA2 R22, -RZ, RZ, -0.0875244140625, 31.46875 ;  /* 0xad9a4fdeff167431 */ /* 0x001fe200000001ff */
[----:B------:R-:W-:Y:S02]  /*22530*/  MOV R23, 0xb08ab276 ;  /* 0xb08ab27600177802 */ /* 0x000fe40000000f00 */
[----:B------:R0:W-:Y:S01]  /*22540*/  STL.64 [R1+0xab8], R20 ;  /* 0x000ab81401007387 */ /* 0x0001e20000100a00 */
[----:B-1----:R-:W-:Y:S02]  /*22550*/  HFMA2 R27, -RZ, RZ, -0.105224609375, 52.09375 ;  /* 0xaebc5283ff1b7431 */ /* 0x002fe400000001ff */
[----:B------:R-:W-:Y:S01]  /*22560*/  IMAD.MOV.U32 R26, RZ, RZ, 0x2fe4da1a ;  /* 0x2fe4da1aff1a7424 */ /* 0x000fe200078e00ff */
[----:B------:R1:W-:Y:S01]  /*22570*/  STL.64 [R1+0xa70], R18 ;  /* 0x000a701201007387 */ /* 0x0003e20000100a00 */
[----:B--2---:R-:W-:Y:S02]  /*22580*/  HFMA2 R15, -RZ, RZ, 0.66748046875, -2.81640625 ;  /* 0x3957c1a2ff0f7431 */ /* 0x004fe400000001ff */
[----:B------:R-:W-:Y:S01]  /*22590*/  IMAD.MOV.U32 R14, RZ, RZ, -0x457e3585 ;  /* 0xba81ca7bff0e7424 */ /* 0x000fe200078e00ff */
[----:B------:R2:W-:Y:S01]  /*225a0*/  STL.64 [R1+0xac0], R22 ;  /* 0x000ac01601007387 */ /* 0x0005e20000100a00 */
[----:B0-----:R-:W-:Y:S01]  /*225b0*/  HFMA2 R20, -RZ, RZ, 0.94091796875, 14608 ;  /* 0x3b877322ff147431 */ /* 0x001fe200000001ff */
[----:B------:R-:W-:-:S02]  /*225c0*/  MOV R21, 0xbb2fb934 ;  /* 0xbb2fb93400157802 */ /* 0x000fc40000000f00 */
[----:B------:R0:W-:Y:S01]  /*225d0*/  STL.64 [R1+0xac8], R26 ;  /* 0x000ac81a01007387 */ /* 0x0001e20000100a00 */
[----:B-1----:R-:W-:Y:S02]  /*225e0*/  HFMA2 R19, -RZ, RZ, 0.2548828125, 0.00011575222015380859375 ;  /* 0x34140796ff137431 */ /* 0x002fe400000001ff */
[----:B------:R-:W-:Y:S01]  /*225f0*/  IMAD.MOV.U32 R18, RZ, RZ, 0x319fac92 ;  /* 0x319fac92ff127424 */ /* 0x000fe200078e00ff */
[----:B------:R1:W-:Y:S01]  /*22600*/  STL.64 [R1+0xa50], R28 ;  /* 0x000a501c01007387 */ /* 0x0003e20000100a00 */
[----:B--2---:R-:W-:Y:S01]  /*22610*/  MOV R22, 0xb8e129f8 ;  /* 0xb8e129f800167802 */ /* 0x004fe20000000f00 */
[----:B------:R-:W-:Y:S02]  /*22620*/  IMAD.MOV.U32 R23, RZ, RZ, 0x385dfa1f ;  /* 0x385dfa1fff177424 */ /* 0x000fe400078e00ff */
        /* <DEDUP_REMOVED lines=575> */
[----:B0-----:R-:W-:Y:S01]  /*24a20*/  IMAD.MOV.U32 R20, RZ, RZ, -0x4be1d735 ;  /* 0xb41e28cbff147424 */ /* 0x001fe200078e00ff */
        /* <DEDUP_REMOVED lines=11> */
[----:B0-----:R-:W-:Y:S01]  /*24ae0*/  HFMA2 R29, -RZ, RZ, 1.6328125, 1742 ;  /* 0x3e8866ceff1d7431 */ /* 0x001fe200000001ff */
        /* <DEDUP_REMOVED lines=34> */
[----:B--2---:R-:W-:Y:S02]  /*24d10*/  HFMA2 R30, -RZ, RZ, 0.409423828125, 444.75 ;  /* 0x368d5ef3ff1e7431 */ /* 0x004fe400000001ff */
[----:B------:R-:W-:Y:S01]  /*24d20*/  IMAD.MOV.U32 R31, RZ, RZ, -0x49cfc1d0 ;  /* 0xb6303e30ff1f7424 */ /* 0x000fe200078e00ff */
[----:B------:R2:W-:Y:S01]  /*24d30*/  STL.64 [R1+0x1118], R28 ;  /* 0x0011181c01007387 */ /* 0x0005e20000100a00 */
[----:B0-----:R-:W-:-:S02]  /*24d40*/  HFMA2 R27, -RZ, RZ, -2.0859375, -0.033233642578125 ;  /* 0xc02ca841ff1b7431 */ /* 0x001fc400000001ff */
[----:B------:R-:W-:Y:S01]  /*24d50*/  IMAD.MOV.U32 R26, RZ, RZ, 0x408f03f4 ;  /* 0x408f03f4ff1a7424 */ /* 0x000fe200078e00ff */
[----:B------:R0:W-:Y:S01]  /*24d60*/  STL.64 [R1+0x1148], R22 ;  /* 0x0011481601007387 */ /* 0x0001e20000100a00 */
[----:B-1----:R-:W-:Y:S01]  /*24d70*/  HFMA2 R18, -RZ, RZ, -1.9365234375, 0.294677734375 ;  /* 0xbfbf34b7ff127431 */ /* 0x002fe200000001ff */
[----:B------:R-:W-:Y:S02]  /*24d80*/  MOV R19, 0x3f30567c ;  /* 0x3f30567c00137802 */ /* 0x000fe40000000f00 */
[----:B------:R1:W-:Y:S01]  /*24d90*/  STL.64 [R1+0x1120], R14 ;  /* 0x0011200e01007387 */ /* 0x0003e20000100a00 */
[----:B--2---:R-:W-:Y:S01]  /*24da0*/  HFMA2 R28, -RZ, RZ, 1.56640625, -40512 ;  /* 0x3e44f8f2ff1c7431 */ /* 0x004fe200000001ff */
[----:B------:R-:W-:Y:S02]  /*24db0*/  MOV R29, 0xbe29f5e1 ;  /* 0xbe29f5e1001d7802 */ /* 0x000fe40000000f00 */
[----:B------:R2:W-:Y:S01]  /*24dc0*/  STL.64 [R1+0x1140], R20 ;  /* 0x0011401401007387 */ /* 0x0005e20000100a00 */
[----:B0-----:R-:W-:-:S02]  /*24dd0*/  HFMA2 R23, -RZ, RZ, 0.0341796875, -0.00926971435546875 ;  /* 0x2860a0bfff177431 */ /* 0x001fc400000001ff */
[----:B------:R-:W-:Y:S01]  /*24de0*/  IMAD.MOV.U32 R22, RZ, RZ, -0x48797ceb ;  /* 0xb7868315ff167424 */ /* 0x000fe200078e00ff */
[----:B------:R0:W-:Y:S01]  /*24df0*/  STL.64 [R1+0x10b8], R30 ;  /* 0x0010b81e01007387 */ /* 0x0001e20000100a00 */
[----:B-1----:R-:W-:Y:S01]  /*24e00*/  MOV R14, 0xbcafe000 ;  /* 0xbcafe000000e7802 */ /* 0x002fe20000000f00 */
[----:B------:R-:W-:Y:S02]  /*24e10*/  IMAD.MOV.U32 R15, RZ, RZ, 0x3c84f2a4 ;  /* 0x3c84f2a4ff0f7424 */ /* 0x000fe400078e00ff */
[----:B------:R1:W-:Y:S01]  /*24e20*/  STL.64 [R1+0x1098], R32 ;  /* 0x0010982001007387 */ /* 0x0003e20000100a00 */
[----:B--2---:R-:W-:Y:S01]  /*24e30*/  MOV R20, 0x39ba53bc ;  /* 0x39ba53bc00147802 */ /* 0x004fe20000000f00 */
[----:B------:R-:W-:Y:S02]  /*24e40*/  IMAD.MOV.U32 R21, RZ, RZ, 0x2b65fa2b ;  /* 0x2b65fa2bff157424 */ /* 0x000fe400078e00ff */
[----:B------:R2:W-:Y:S01]  /*24e50*/  STL.64 [R1+0x11a0], R26 ;  /* 0x0011a01a01007387 */ /* 0x0005e20000100a00 */
[----:B0-----:R-:W-:Y:S01]  /*24e60*/  HFMA2 R30, -RZ, RZ, 0.81884765625, -30.46875 ;  /* 0x3a8dcf9eff1e7431 */ /* 0x001fe200000001ff */
[----:B------:R-:W-:-:S02]  /*24e70*/  MOV R31, 0xb9c3f089 ;  /* 0xb9c3f089001f7802 */ /* 0x000fc40000000f00 */
[----:B------:R0:W-:Y:S01]  /*24e80*/  STL.64 [R1+0x11b0], R18 ;  /* 0x0011b01201007387 */ /* 0x0001e20000100a00 */
[----:B-1----:R-:W-:Y:S01]  /*24e90*/  IMAD.MOV.U32 R32, RZ, RZ, 0x380ec44f ;  /* 0x380ec44fff207424 */ /* 0x002fe200078e00ff */
[----:B------:R-:W-:Y:S02]  /*24ea0*/  MOV R33, 0xbe0d26d1 ;  /* 0xbe0d26d100217802 */ /* 0x000fe40000000f00 */
[----:B------:R1:W-:Y:S01]  /*24eb0*/  STL.64 [R1+0x1150], R28 ;  /* 0x0011501c01007387 */ /* 0x0003e20000100a00 */
[----:B--2---:R-:W-:Y:S01]  /*24ec0*/  HFMA2 R26, -RZ, RZ, 0.8173828125, 5628 ;  /* 0x3a8a6d7fff1a7431 */ /* 0x004fe200000001ff */
[----:B------:R-:W-:Y:S02]  /*24ed0*/  MOV R27, 0xb9b8f43c ;  /* 0xb9b8f43c001b7802 */ /* 0x000fe40000000f00 */
[----:B------:R2:W-:Y:S01]  /*24ee0*/  STL.64 [R1+0x1160], R14 ;  /* 0x0011600e01007387 */ /* 0x0005e20000100a00 */
[----:B0-----:R-:W-:Y:S02]  /*24ef0*/  HFMA2 R19, -RZ, RZ, 0.57666015625, -868.5 ;  /* 0x389de2c9ff137431 */ /* 0x001fe400000001ff */
[----:B------:R-:W-:Y:S01]  /*24f00*/  IMAD.MOV.U32 R18, RZ, RZ, 0x29d16c32 ;  /* 0x29d16c32ff127424 */ /* 0x000fe200078e00ff */
[----:B------:R0:W-:Y:S04]  /*24f10*/  STL.64 [R1+0x1178], R20 ;  /* 0x0011781401007387 */ /* 0x0001e80000100a00 */
[----:B------:R3:W-:Y:S01]  /*24f20*/  STL.64 [R1+0x1188], R22 ;  /* 0x0011881601007387 */ /* 0x0007e20000100a00 */
[----:B-1----:R-:W-:Y:S01]  /*24f30*/  MOV R28, 0x365283b7 ;  /* 0x365283b7001c7802 */ /* 0x002fe20000000f00 */
[----:B------:R-:W-:-:S02]  /*24f40*/  IMAD.MOV.U32 R29, RZ, RZ, 0x3fd55cd1 ;  /* 0x3fd55cd1ff1d7424 */ /* 0x000fc400078e00ff */
[----:B--2---:R-:W-:Y:S01]  /*24f50*/  HFMA2 R14, -RZ, RZ, 1.482421875, -0.1220703125 ;  /* 0x3deeafd0ff0e7431 */ /* 0x004fe200000001ff */
[----:B------:R-:W-:Y:S01]  /*24f60*/  MOV R15, 0xc0550bb4 ;  /* 0xc0550bb4000f7802 */ /* 0x000fe20000000f00 */
[----:B------:R1:W-:Y:S01]  /*24f70*/  STL.64 [R1+0x10e0], R32 ;  /* 0x0010e02001007387 */ /* 0x0003e20000100a00 */
[----:B0-----:R-:W-:Y:S02]  /*24f80*/  HFMA2 R21, -RZ, RZ, -1.6279296875, -2064 ;  /* 0xbe83e808ff157431 */ /* 0x001fe400000001ff */
[----:B------:R-:W-:Y:S01]  /*24f90*/  IMAD.MOV.U32 R20, RZ, RZ, 0x35af85e3 ;  /* 0x35af85e3ff147424 */ /* 0x000fe200078e00ff */
[----:B------:R0:W-:Y:S01]  /*24fa0*/  STL.64 [R1+0x1108], R30 ;  /* 0x0011081e01007387 */ /* 0x0001e20000100a00 */
[----:B---3--:R-:W-:Y:S01]  /*24fb0*/  MOV R22, 0x3e580a4b ;  /* 0x3e580a4b00167802 */ /* 0x008fe20000000f00 */
[----:B------:R-:W-:Y:S02]  /*24fc0*/  IMAD.MOV.U32 R23, RZ, RZ, -0x42548d8a ;  /* 0xbdab7276ff177424 */ /* 0x000fe400078e00ff */
[----:B------:R2:W-:Y:S01]  /*24fd0*/  STL.64 [R1+0x1190], R28 ;  /* 0x0011901c01007387 */ /* 0x0005e20000100a00 */
[----:B-1----:R-:W-:Y:S01]  /*24fe0*/  MOV R32, 0x3f39715e ;  /* 0x3f39715e00207802 */ /* 0x002fe20000000f00 */
[----:B------:R-:W-:-:S02]  /*24ff0*/  IMAD.MOV.U32 R33, RZ, RZ, -0x404dd976 ;  /* 0xbfb2268aff217424 */ /* 0x000fc400078e00ff */
[----:B------:R1:W-:Y:S01]  /*25000*/  STL.64 [R1+0x11c0], R22 ;  /* 0x0011c01601007387 */ /* 0x0003e20000100a00 */
[----:B0-----:R-:W-:Y:S02]  /*25010*/  HFMA2 R31, -RZ, RZ, 0.200927734375, -42848 ;  /* 0x326ef93bff1f7431 */ /* 0x001fe400000001ff */
[----:B------:R-:W-:Y:S01]  /*25020*/  IMAD.MOV.U32 R30, RZ, RZ, 0x3d8d121f ;  /* 0x3d8d121fff1e7424 */ /* 0x000fe200078e00ff */
[----:B------:R0:W-:Y:S01]  /*25030*/  STL.64 [R1+0x11e0], R26 ;  /* 0x0011e01a01007387 */ /* 0x0001e20000100a00 */
[----:B--2---:R-:W-:Y:S01]  /*25040*/  HFMA2 R28, -RZ, RZ, -0.1881103515625, -369 ;  /* 0xb205ddc4ff1c7431 */ /* 0x004fe200000001ff */
[----:B------:R-:W-:Y:S02]  /*25050*/  MOV R29, 0x3cc6cd86 ;  /* 0x3cc6cd86001d7802 */ /* 0x000fe40000000f00 */
[----:B------:R2:W-:Y:S01]  /*25060*/  STL.64 [R1+0x11e8], R18 ;  /* 0x0011e81201007387 */ /* 0x0005e20000100a00 */
[----:B-1----:R-:W-:-:S03]  /*25070*/  HFMA2 R23, -RZ, RZ, -0.841796875, 0.006031036376953125 ;  /* 0xbabc1e2dff177431 */ /* 0x002fc600000001ff */
[----:B------:R1:W-:Y:S01]  /*25080*/  STL.64 [R1+0x1198], R14 ;  /* 0x0011980e01007387 */ /* 0x0003e20000100a00 */
[----:B------:R-:W-:Y:S02]  /*25090*/  IMAD.MOV.U32 R22, RZ, RZ, -0x3ed35ed2 ;  /* 0xc12ca12eff167424 */ /* 0x000fe400078e00ff */
[----:B0-----:R-:W-:Y:S01]  /*250a0*/  HFMA2 R27, -RZ, RZ, 2.0390625, -0.00010794401168823242188 ;  /* 0x40148713ff1b7431 */ /* 0x001fe200000001ff */
[----:B------:R0:W-:Y:S01]  /*250b0*/  STL.64 [R1+0x11b8], R20 ;  /* 0x0011b81401007387 */ /* 0x0001e20000100a00 */
[----:B------:R-:W-:Y:S02]  /*250c0*/  IMAD.MOV.U32 R26, RZ, RZ, -0x3fdb1df7 ;  /* 0xc024e209ff1a7424 */ /* 0x000fe400078e00ff */
[----:B--2---:R-:W-:Y:S01]  /*250d0*/  HFMA2 R18, -RZ, RZ, 1.6689453125, -16040 ;  /* 0x3eadf3d5ff127431 */ /* 0x004fe200000001ff */
[----:B------:R-:W-:Y:S01]  /*250e0*/  MOV R19, 0xbe88cf1e ;  /* 0xbe88cf1e00137802 */ /* 0x000fe20000000f00 */
[----:B------:R2:W-:Y:S01]  /*250f0*/  STL.64 [R1+0x1130], R32 ;  /* 0x0011302001007387 */ /* 0x0005e20000100a00 */
[----:B-1----:R-:W-:Y:S01]  /*25100*/  MOV R14, 0x2e596624 ;  /* 0x2e596624000e7802 */ /* 0x002fe20000000f00 */
[----:B------:R-:W-:-:S02]  /*25110*/  IMAD.MOV.U32 R15, RZ, RZ, -0x45341f6a ;  /* 0xbacbe096ff0f7424 */ /* 0x000fc400078e00ff */
[----:B------:R1:W-:Y:S01]  /*25120*/  STL.64 [R1+0x1158], R30 ;  /* 0x0011581e01007387 */ /* 0x0003e20000100a00 */
[----:B0-----:R-:W-:Y:S01]  /*25130*/  MOV R20, 0xb84a1be1 ;  /* 0xb84a1be100147802 */ /* 0x001fe20000000f00 */
[----:B------:R-:W-:Y:S02]  /*25140*/  IMAD.MOV.U32 R21, RZ, RZ, 0x377f78a2 ;  /* 0x377f78a2ff157424 */ /* 0x000fe400078e00ff */
[----:B------:R0:W-:Y:S01]  /*25150*/  STL.64 [R1+0x11c8], R28 ;  /* 0x0011c81c01007387 */ /* 0x0001e20000100a00 */
[----:B--2---:R-:W-:Y:S01]  /*25160*/  HFMA2 R32, -RZ, RZ, -0.57958984375, 0.002964019775390625 ;  /* 0xb8a31a12ff207431 */ /* 0x004fe200000001ff */
[----:B------:R-:W-:Y:S02]  /*25170*/  MOV R33, 0x3852efff ;  /* 0x3852efff00217802 */ /* 0x000fe40000000f00 */
[----:B------:R2:W-:Y:S01]  /*25180*/  STL.64 [R1+0x11d8], R14 ;  /* 0x0011d80e01007387 */ /* 0x0005e20000100a00 */
[----:B-1----:R-:W-:Y:S01]  /*25190*/  MOV R30, 0xb9885993 ;  /* 0xb9885993001e7802 */ /* 0x002fe20000000f00 */
[----:B------:R-:W-:-:S02]  /*251a0*/  IMAD.MOV.U32 R31, RZ, RZ, 0x3fc4fabc ;  /* 0x3fc4fabcff1f7424 */ /* 0x000fc400078e00ff */
[----:B------:R1:W-:Y:S01]  /*251b0*/  STL.64 [R1+0x11f0], R20 ;  /* 0x0011f01401007387 */ /* 0x0003e20000100a00 */
[----:B0-----:R-:W-:Y:S01]  /*251c0*/  MOV R28, 0x4113bbe2 ;  /* 0x4113bbe2001c7802 */ /* 0x001fe20000000f00 */
[----:B------:R-:W-:Y:S02]  /*251d0*/  IMAD.MOV.U32 R29, RZ, RZ, -0x3ed8b1f6 ;  /* 0xc1274e0aff1d7424 */ /* 0x000fe400078e00ff */
[----:B------:R0:W-:Y:S01]  /*251e0*/  STL.64 [R1+0x1200], R22 ;  /* 0x0012001601007387 */ /* 0x0001e20000100a00 */
[----:B--2---:R-:W-:-:S03]  /*251f0*/  HFMA2 R14, -RZ, RZ, 2.34375, 103.125 ;  /* 0x40b05672ff0e7431 */ /* 0x004fc600000001ff */
[----:B------:R2:W-:Y:S01]  /*25200*/  STL.64 [R1+0x1218], R26 ;  /* 0x0012181a01007387 */ /* 0x0005e20000100a00 */
[----:B------:R-:W-:-:S03]  /*25210*/  MOV R15, 0x3749bc93 ;  /* 0x3749bc93000f7802 */ /* 0x000fc60000000f00 */
[----:B------:R3:W-:Y:S01]  /*25220*/  STL.64 [R1+0x1228], R18 ;  /* 0x0012281201007387 */ /* 0x0007e20000100a00 */
[----:B-1----:R-:W-:Y:S02]  /*25230*/  HFMA2 R21, -RZ, RZ, 0.1375732421875, -23.09375 ;  /* 0x3067cdc6ff157431 */ /* 0x002fe400000001ff */
[----:B------:R-:W-:Y:S01]  /*25240*/  IMAD.MOV.U32 R20, RZ, RZ, 0x3dd19e34 ;  /* 0x3dd19e34ff147424 */ /* 0x000fe200078e00ff */
[----:B0-----:R-:W-:Y:S01]  /*25250*/  MOV R22, 0xbce55ca9 ;  /* 0xbce55ca900167802 */ /* 0x001fe20000000f00 */
[----:B------:R-:W-:Y:S01]  /*25260*/  IMAD.MOV.U32 R23, RZ, RZ, 0x3ca46207 ;  /* 0x3ca46207ff177424 */ /* 0x000fe200078e00ff */
[----:B------:R0:W-:Y:S01]  /*25270*/  STL.64 [R1+0x1180], R32 ;  /* 0x0011802001007387 */ /* 0x0001e20000100a00 */
[----:B--2---:R-:W-:Y:S01]  /*25280*/  HFMA2 R26, -RZ, RZ, -0.578125, 0.0023345947265625 ;  /* 0xb8a018c8ff1a7431 */ /* 0x004fe200000001ff */
[----:B------:R-:W-:Y:S02]  /*25290*/  MOV R27, 0xc188e6d2 ;  /* 0xc188e6d2001b7802 */ /* 0x000fe40000000f00 */
[----:B------:R1:W-:Y:S01]  /*252a0*/  STL.64 [R1+0x11a8], R30 ;  /* 0x0011a81e01007387 */ /* 0x0003e20000100a00 */
[----:B---3--:R-:W-:-:S02]  /*252b0*/  HFMA2 R19, -RZ, RZ, 3.0390625, -0.00010883808135986328125 ;  /* 0x42148722ff137431 */ /* 0x008fc400000001ff */
[----:B------:R-:W-:Y:S01]  /*252c0*/  IMAD.MOV.U32 R18, RZ, RZ, -0x4070897b ;  /* 0xbf8f7685ff127424 */ /* 0x000fe200078e00ff */
[----:B------:R2:W-:Y:S01]  /*252d0*/  STL.64 [R1+0x1208], R28 ;  /* 0x0012081c01007387 */ /* 0x0005e20000100a00 */
[----:B0-----:R-:W-:-:S03]  /*252e0*/  HFMA2 R33, -RZ, RZ, 0.97705078125, -0.0060577392578125 ;  /* 0x3bd19e34ff217431 */ /* 0x001fc600000001ff */
[----:B------:R0:W-:Y:S01]  /*252f0*/  STL.64 [R1+0x1238], R22 ;  /* 0x0012381601007387 */ /* 0x0001e20000100a00 */
[----:B------:R-:W-:Y:S02]  /*25300*/  IMAD.MOV.U32 R32, RZ, RZ, -0x436e1202 ;  /* 0xbc91edfeff207424 */ /* 0x000fe400078e00ff */
[----:B-1----:R-:W-:Y:S01]  /*25310*/  HFMA2 R30, -RZ, RZ, -2.412109375, -21.8125 ;  /* 0xc0d3cd74ff1e7431 */ /* 0x002fe200000001ff */
[----:B------:R-:W-:Y:S01]  /*25320*/  MOV R31, 0x41565e26 ;  /* 0x41565e26001f7802 */ /* 0x000fe20000000f00 */
[----:B------:R1:W-:Y:S01]  /*25330*/  STL.64 [R1+0x1210], R14 ;  /* 0x0012100e01007387 */ /* 0x0003e20000100a00 */
[----:B--2---:R-:W-:Y:S01]  /*25340*/  HFMA2 R28, -RZ, RZ, -0.98779296875, 0.1654052734375 ;  /* 0xbbe7314bff1c7431 */ /* 0x004fe200000001ff */
[----:B------:R-:W-:Y:S02]  /*25350*/  MOV R29, 0x2c0887f7 ;  /* 0x2c0887f7001d7802 */ /* 0x000fe40000000f00 */
[----:B------:R2:W-:Y:S01]  /*25360*/  STL.64 [R1+0x1230], R20 ;  /* 0x0012301401007387 */ /* 0x0005e20000100a00 */
[----:B0-----:R-:W-:-:S03]  /*25370*/  HFMA2 R23, -RZ, RZ, -2.5625, -0.900390625 ;  /* 0xc120bb34ff177431 */ /* 0x001fc600000001ff */
[----:B------:R0:W-:Y:S01]  /*25380*/  STL.64 [R1+0x1258], R26 ;  /* 0x0012581a01007387 */ /* 0x0001e20000100a00 */
[----:B------:R-:W-:-:S03]  /*25390*/  IMAD.MOV.U32 R22, RZ, RZ, 0x41a71805 ;  /* 0x41a71805ff167424 */ /* 0x000fc600078e00ff */
[----:B------:R3:W-:Y:S01]  /*253a0*/  STL.64 [R1+0x1260], R18 ;  /* 0x0012601201007387 */ /* 0x0007e20000100a00 */
[----:B-1----:R-:W-:Y:S01]  /*253b0*/  MOV R14, 0x39bf9a7a ;  /* 0x39bf9a7a000e7802 */ /* 0x002fe20000000f00 */
[----:B------:R-:W-:Y:S01]  /*253c0*/  IMAD.MOV.U32 R15, RZ, RZ, -0x519e6c8f ;  /* 0xae619371ff0f7424 */ /* 0x000fe200078e00ff */
[----:B--2---:R-:W-:Y:S01]  /*253d0*/  MOV R20, 0xc251316e ;  /* 0xc251316e00147802 */ /* 0x004fe20000000f00 */
[----:B------:R-:W-:Y:S01]  /*253e0*/  IMAD.MOV.U32 R21, RZ, RZ, 0x42043bff ;  /* 0x42043bffff157424 */ /* 0x000fe200078e00ff */
[----:B------:R1:W-:Y:S01]  /*253f0*/  STL.64 [R1+0x11d0], R32 ;  /* 0x0011d02001007387 */ /* 0x0003e20000100a00 */
[----:B0-----:R-:W-:Y:S02]  /*25400*/  HFMA2 R27, -RZ, RZ, -1.7236328125, 298.25 ;  /* 0xbee55ca9ff1b7431 */ /* 0x001fe400000001ff */
[----:B------:R-:W-:Y:S01]  /*25410*/  IMAD.MOV.U32 R26, RZ, RZ, 0x33993e87 ;  /* 0x33993e87ff1a7424 */ /* 0x000fe200078e00ff */
[----:B------:R0:W-:Y:S01]  /*25420*/  STL.64 [R1+0x11f8], R30 ;  /* 0x0011f81e01007387 */ /* 0x0001e20000100a00 */
[----:B---3--:R-:W-:Y:S01]  /*25430*/  HFMA2 R18, -RZ, RZ, -0.11907958984375, 0.0731201171875 ;  /* 0xaf9f2caeff127431 */ /* 0x008fe200000001ff */
[----:B------:R-:W-:-:S02]  /*25440*/  MOV R19, 0x3d07aee5 ;  /* 0x3d07aee500137802 */ /* 0x000fc40000000f00 */
[----:B------:R2:W-:Y:S01]  /*25450*/  STL.64 [R1+0x1240], R28 ;  /* 0x0012401c01007387 */ /* 0x0005e20000100a00 */
[----:B-1----:R-:W-:Y:S01]  /*25460*/  MOV R32, 0xbf8095d8 ;  /* 0xbf8095d800207802 */ /* 0x002fe20000000f00 */
[----:B------:R-:W-:Y:S02]  /*25470*/  IMAD.MOV.U32 R33, RZ, RZ, -0x4c24c9d8 ;  /* 0xb3db3628ff217424 */ /* 0x000fe400078e00ff */
[----:B------:R1:W-:Y:S01]  /*25480*/  STL.64 [R1+0x1250], R14 ;  /* 0x0012500e01007387 */ /* 0x0003e20000100a00 */
[----:B0-----:R-:W-:Y:S02]  /*25490*/  HFMA2 R31, -RZ, RZ, -0.82080078125, 4.03515625 ;  /* 0xba914409ff1f7431 */ /* 0x001fe400000001ff */
[----:B------:R-:W-:Y:S01]  /*254a0*/  IMAD.MOV.U32 R30, RZ, RZ, 0x3ad917d5 ;  /* 0x3ad917d5ff1e7424 */ /* 0x000fe200078e00ff */
[----:B------:R0:W-:Y:S01]  /*254b0*/  STL.64 [R1+0x1268], R20 ;  /* 0x0012681401007387 */ /* 0x0001e20000100a00 */
[----:B--2---:R-:W-:Y:S01]  /*254c0*/  MOV R28, 0xb74d552d ;  /* 0xb74d552d001c7802 */ /* 0x004fe20000000f00 */
[----:B------:R-:W-:-:S02]  /*254d0*/  IMAD.MOV.U32 R29, RZ, RZ, 0x408276e5 ;  /* 0x408276e5ff1d7424 */ /* 0x000fc400078e00ff */
[----:B------:R2:W-:Y:S01]  /*254e0*/  STL.64 [R1+0x1278], R22 ;  /* 0x0012781601007387 */ /* 0x0005e20000100a00 */
[----:B-1----:R-:W-:-:S03]  /*254f0*/  HFMA2 R14, -RZ, RZ, -2.18359375, 36.53125 ;  /* 0xc05e5091ff0e7431 */ /* 0x002fc600000001ff */
[----:B------:R1:W-:Y:S01]  /*25500*/  STL.64 [R1+0x1290], R26 ;  /* 0x0012901a01007387 */ /* 0x0003e20000100a00 */
[----:B------:R-:W-:Y:S01]  /*25510*/  MOV R15, 0x3fb76a6c ;  /* 0x3fb76a6c000f7802 */ /* 0x000fe20000000f00 */
[----:B0-----:R-:W-:Y:S02]  /*25520*/  HFMA2 R21, -RZ, RZ, 1.0029296875, -0.775390625 ;  /* 0x3c03ba34ff157431 */ /* 0x001fe400000001ff */
[----:B------:R0:W-:Y:S01]  /*25530*/  STL.64 [R1+0x12a0], R18 ;  /* 0x0012a01201007387 */ /* 0x0001e20000100a00 */
[----:B------:R-:W-:Y:S01]  /*25540*/  IMAD.MOV.U32 R20, RZ, RZ, -0x434156b4 ;  /* 0xbcbea94cff147424 */ /* 0x000fe200078e00ff */
[----:B--2---:R-:W-:Y:S01]  /*25550*/  MOV R22, 0xb0a1e056 ;  /* 0xb0a1e05600167802 */ /* 0x004fe20000000f00 */
[----:B------:R-:W-:Y:S01]  /*25560*/  IMAD.MOV.U32 R23, RZ, RZ, -0x450fdad4 ;  /* 0xbaf0252cff177424 */ /* 0x000fe200078e00ff */
[----:B------:R2:W-:Y:S01]  /*25570*/  STL.64 [R1+0x1220], R32 ;  /* 0x0012202001007387 */ /* 0x0005e20000100a00 */
[----:B-1----:R-:W-:Y:S01]  /*25580*/  HFMA2 R26, -RZ, RZ, -3.482421875, 71.4375 ;  /* 0xc2f75477ff1a7431 */ /* 0x002fe200000001ff */
[----:B------:R-:W-:-:S02]  /*25590*/  MOV R27, 0x431234f7 ;  /* 0x431234f7001b7802 */ /* 0x000fc40000000f00 */
[----:B------:R1:W-:Y:S01]  /*255a0*/  STL.64 [R1+0x1248], R30 ;  /* 0x0012481e01007387 */ /* 0x0003e20000100a00 */
[----:B0-----:R-:W-:Y:S02]  /*255b0*/  HFMA2 R19, -RZ, RZ, -0.615234375, 0.0134124755859375 ;  /* 0xb8ec22deff137431 */ /* 0x001fe400000001ff */
[----:B------:R-:W-:Y:S01]  /*255c0*/  IMAD.MOV.U32 R18, RZ, RZ, -0x3d5f44d2 ;  /* 0xc2a0bb2eff127424 */ /* 0x000fe200078e00ff */
[----:B------:R0:W-:Y:S01]  /*255d0*/  STL.64 [R1+0x1280], R28 ;  /* 0x0012801c01007387 */ /* 0x0001e20000100a00 */
[----:B--2---:R-:W-:-:S03]  /*255e0*/  HFMA2 R32, -RZ, RZ, 0.8916015625, 40128 ;  /* 0x3b2278e6ff207431 */ /* 0x004fc600000001ff */
[----:B------:R2:W-:Y:S01]  /*255f0*/  STL.64 [R1+0x12b0], R22 ;  /* 0x0012b01601007387 */ /* 0x0005e20000100a00 */
[----:B------:R-:W-:Y:S02]  /*25600*/  MOV R33, 0xc1a4e31c ;  /* 0xc1a4e31c00217802 */ /* 0x000fe40000000f00 */
[----:B-1----:R-:W-:Y:S01]  /*25610*/  MOV R30, 0x3eaea827 ;  /* 0x3eaea827001e7802 */ /* 0x002fe20000000f00 */
[----:B------:R-:W-:Y:S01]  /*25620*/  IMAD.MOV.U32 R31, RZ, RZ, -0x41fdf446 ;  /* 0xbe020bbaff1f7424 */ /* 0x000fe200078e00ff */
[----:B------:R1:W-:Y:S01]  /*25630*/  STL.64 [R1+0x1288], R14 ;  /* 0x0012880e01007387 */ /* 0x0003e20000100a00 */
[----:B0-----:R-:W-:Y:S01]  /*25640*/  HFMA2 R28, -RZ, RZ, 0.8271484375, -0.291015625 ;  /* 0x3a9eb4a8ff1c7431 */ /* 0x001fe200000001ff */
[----:B------:R-:W-:Y:S02]  /*25650*/  MOV R29, 0xb9cefd15 ;  /* 0xb9cefd15001d7802 */ /* 0x000fe40000000f00 */
[----:B------:R0:W-:Y:S01]  /*25660*/  STL.64 [R1+0x12a8], R20 ;  /* 0x0012a81401007387 */ /* 0x0001e20000100a00 */
[----:B--2---:R-:W-:-:S02]  /*25670*/  HFMA2 R23, -RZ, RZ, 2.318359375, -1.4111328125 ;  /* 0x40a3bda5ff177431 */ /* 0x004fc400000001ff */
[----:B------:R-:W-:Y:S01]  /*25680*/  IMAD.MOV.U32 R22, RZ, RZ, -0x3f374eec ;  /* 0xc0c8b114ff167424 */ /* 0x000fe200078e00ff */
[----:B------:R2:W-:Y:S01]  /*25690*/  STL.64 [R1+0x12d0], R26 ;  /* 0x0012d01a01007387 */ /* 0x0005e20000100a00 */
[----:B-1----:R-:W-:Y:S01]  /*256a0*/  MOV R14, 0x430437bf ;  /* 0x430437bf000e7802 */ /* 0x002fe20000000f00 */
[----:B------:R-:W-:Y:S02]  /*256b0*/  IMAD.MOV.U32 R15, RZ, RZ, 0x3c605817 ;  /* 0x3c605817ff0f7424 */ /* 0x000fe400078e00ff */
[----:B------:R1:W-:Y:S01]  /*256c0*/  STL.64 [R1+0x12d8], R18 ;  /* 0x0012d81201007387 */ /* 0x0003e20000100a00 */
[----:B0-----:R-:W-:Y:S01]  /*256d0*/  MOV R20, 0x4223149e ;  /* 0x4223149e00147802 */ /* 0x001fe20000000f00 */
[----:B------:R-:W-:Y:S02]  /*256e0*/  IMAD.MOV.U32 R21, RZ, RZ, -0x3de7289d ;  /* 0xc218d763ff157424 */ /* 0x000fe400078e00ff */
[----:B------:R0:W-:Y:S01]  /*256f0*/  STL.64 [R1+0x1270], R32 ;  /* 0x0012702001007387 */ /* 0x0001e20000100a00 */
[----:B--2---:R-:W-:-:S02]  /*25700*/  HFMA2 R27, -RZ, RZ, -0.21337890625, 25280 ;  /* 0xb2d4762cff1b7431 */ /* 0x004fc400000001ff */
[----:B------:R-:W-:Y:S01]  /*25710*/  IMAD.MOV.U32 R26, RZ, RZ, 0x3e24a8c0 ;  /* 0x3e24a8c0ff1a7424 */ /* 0x000fe200078e00ff */
[----:B------:R2:W-:Y:S01]  /*25720*/  STL.64 [R1+0x1298], R30 ;  /* 0x0012981e01007387 */ /* 0x0005e20000100a00 */
[----:B-1----:R-:W-:Y:S01]  /*25730*/  HFMA2 R18, -RZ, RZ, -1.0263671875, 1.4521484375 ;  /* 0xbc1b3dcfff127431 */ /* 0x002fe200000001ff */
[----:B------:R-:W-:Y:S02]  /*25740*/  MOV R19, 0x36d76ab6 ;  /* 0x36d76ab600137802 */ /* 0x000fe40000000f00 */
[----:B------:R1:W-:Y:S01]  /*25750*/  STL.64 [R1+0x12b8], R28 ;  /* 0x0012b81c01007387 */ /* 0x0003e20000100a00 */
[----:B0-----:R-:W-:Y:S02]  /*25760*/  HFMA2 R33, -RZ, RZ, -3.5546875, -20.640625 ;  /* 0xc31ccd29ff217431 */ /* 0x001fe400000001ff */
[----:B------:R-:W-:Y:S01]  /*25770*/  IMAD.MOV.U32 R32, RZ, RZ, 0x4293c7da ;  /* 0x4293c7daff207424 */ /* 0x000fe200078e00ff */
[----:B------:R0:W-:Y:S01]  /*25780*/  STL.64 [R1+0x12c8], R14 ;  /* 0x0012c80e01007387 */ /* 0x0001e20000100a00 */
[----:B--2---:R-:W-:Y:S01]  /*25790*/  HFMA2 R30, -RZ, RZ, 2.767578125, -0.0004770755767822265625 ;  /* 0x41898fd1ff1e7431 */ /* 0x004fe200000001ff */
[----:B------:R-:W-:-:S02]  /*257a0*/  MOV R31, 0x357b0a41 ;  /* 0x357b0a41001f7802 */ /* 0x000fc40000000f00 */
[----:B------:R2:W-:Y:S04]  /*257b0*/  STL.64 [R1+0x12e0], R20 ;  /* 0x0012e01401007387 */ /* 0x0005e80000100a00 */
[----:B------:R3:W-:Y:S01]  /*257c0*/  STL.64 [R1+0x12f0], R22 ;  /* 0x0012f01601007387 */ /* 0x0007e20000100a00 */
[----:B-1----:R-:W-:Y:S01]  /*257d0*/  MOV R28, 0xc0020bba ;  /* 0xc0020bba001c7802 */ /* 0x002fe20000000f00 */
[----:B------:R-:W-:Y:S02]  /*257e0*/  IMAD.MOV.U32 R29, RZ, RZ, -0x4e55e4fe ;  /* 0xb1aa1b02ff1d7424 */ /* 0x000fe400078e00ff */
[----:B0-----:R-:W-:Y:S01]  /*257f0*/  HFMA2 R14, -RZ, RZ, 1.7734375, -0.0185699462890625 ;  /* 0x3f18a4c1ff0e7431 */ /* 0x001fe200000001ff */
[----:B------:R-:W-:Y:S01]  /*25800*/  MOV R15, 0xbee2690b ;  /* 0xbee2690b000f7802 */ /* 0x000fe20000000f00 */
[----:B------:R0:W-:Y:S01]  /*25810*/  STL.64 [R1+0x1308], R26 ;  /* 0x0013081a01007387 */ /* 0x0001e20000100a00 */
[----:B--2---:R-:W-:-:S02]  /*25820*/  HFMA2 R21, -RZ, RZ, 3.6640625, 0.05548095703125 ;  /* 0x43542b1aff157431 */ /* 0x004fc400000001ff */
[----:B------:R-:W-:Y:S01]  /*25830*/  IMAD.MOV.U32 R20, RZ, RZ, 0x3b0b43e3 ;  /* 0x3b0b43e3ff147424 */ /* 0x000fe200078e00ff */
[----:B------:R1:W-:Y:S01]  /*25840*/  STL.64 [R1+0x1318], R18 ;  /* 0x0013181201007387 */ /* 0x0003e20000100a00 */
[----:B---3--:R-:W-:Y:S01]  /*25850*/  MOV R22, 0x4151b9cf ;  /* 0x4151b9cf00167802 */ /* 0x008fe20000000f00 */
[----:B------:R-:W-:Y:S02]  /*25860*/  IMAD.MOV.U32 R23, RZ, RZ, -0x3c078232 ;  /* 0xc3f87dceff177424 */ /* 0x000fe400078e00ff */
[----:B------:R2:W-:Y:S01]  /*25870*/  STL.64 [R1+0x12c0], R32 ;  /* 0x0012c02001007387 */ /* 0x0005e20000100a00 */
[----:B0-----:R-:W-:-:S03]  /*25880*/  HFMA2 R26, -RZ, RZ, 0.63427734375, 0.2242431640625 ;  /* 0x3913332dff1a7431 */ /* 0x001fc600000001ff */
[----:B------:R0:W-:Y:S01]  /*25890*/  STL.64 [R1+0x12e8], R30 ;  /* 0x0012e81e01007387 */ /* 0x0001e20000100a00 */
[----:B------:R-:W-:Y:S01]  /*258a0*/  MOV R27, 0xc29684d3 ;  /* 0xc29684d3001b7802 */ /* 0x000fe20000000f00 */
[----:B-1----:R-:W-:Y:S02]  /*258b0*/  HFMA2 R19, -RZ, RZ, -2.943359375, -0.00110340118408203125 ;  /* 0xc1e39485ff137431 */ /* 0x002fe400000001ff */
[----:B------:R1:W-:Y:S01]  /*258c0*/  STL.64 [R1+0x12f8], R28 ;  /* 0x0012f81c01007387 */ /* 0x0003e20000100a00 */
[----:B------:R-:W-:Y:S01]  /*258d0*/  IMAD.MOV.U32 R18, RZ, RZ, 0x42850a16 ;  /* 0x42850a16ff127424 */ /* 0x000fe200078e00ff */
[----:B--2---:R-:W-:Y:S02]  /*258e0*/  MOV R32, 0xbd25198e ;  /* 0xbd25198e00207802 */ /* 0x004fe40000000f00 */
[----:B------:R2:W-:Y:S01]  /*258f0*/  STL.64 [R1+0x1328], R22 ;  /* 0x0013281601007387 */ /* 0x0005e20000100a00 */
[----:B------:R-:W-:Y:S02]  /*25900*/  IMAD.MOV.U32 R33, RZ, RZ, 0x3ce423b1 ;  /* 0x3ce423b1ff217424 */ /* 0x000fe400078e00ff */
[----:B0-----:R-:W-:Y:S01]  /*25910*/  HFMA2 R31, -RZ, RZ, 3.818359375, 0.00131893157958984375 ;  /* 0x43a31567ff1f7431 */ /* 0x001fe200000001ff */
[----:B------:R0:W-:Y:S01]  /*25920*/  STL.64 [R1+0x1300], R14 ;  /* 0x0013000e01007387 */ /* 0x0001e20000100a00 */
[----:B------:R-:W-:-:S02]  /*25930*/  IMAD.MOV.U32 R30, RZ, RZ, -0x4313edd9 ;  /* 0xbcec1227ff1e7424 */ /* 0x000fc400078e00ff */
[----:B-1----:R-:W-:Y:S01]  /*25940*/  HFMA2 R28, -RZ, RZ, 4.2109375, -23.28125 ;  /* 0x4436cdd2ff1c7431 */ /* 0x002fe200000001ff */
[----:B------:R1:W-:Y:S01]  /*25950*/  STL.64 [R1+0x1320], R20 ;  /* 0x0013201401007387 */ /* 0x0003e20000100a00 */
[----:B------:R-:W-:Y:S01]  /*25960*/  MOV R29, 0xc3f111b1 ;  /* 0xc3f111b1001d7802 */ /* 0x000fe20000000f00 */
[----:B--2---:R-:W-:Y:S02]  /*25970*/  HFMA2 R23, -RZ, RZ, -1.826171875, 508.5 ;  /* 0xbf4e5ff2ff177431 */ /* 0x004fe400000001ff */
[----:B------:R-:W-:Y:S01]  /*25980*/  IMAD.MOV.U32 R22, RZ, RZ, -0x4b05c0b0 ;  /* 0xb4fa3f50ff167424 */ /* 0x000fe200078e00ff */
[----:B------:R2:W-:Y:S01]  /*25990*/  STL.64 [R1+0x1310], R32 ;  /* 0x0013102001007387 */ /* 0x0005e20000100a00 */
[----:B0-----:R-:W-:Y:S01]  /*259a0*/  MOV R14, 0xc3abf25b ;  /* 0xc3abf25b000e7802 */ /* 0x001fe20000000f00 */
[----:B------:R-:W-:Y:S02]  /*259b0*/  IMAD.MOV.U32 R15, RZ, RZ, 0x432bf3b2 ;  /* 0x432bf3b2ff0f7424 */ /* 0x000fe400078e00ff */
[----:B------:R0:W-:Y:S01]  /*259c0*/  STL.64 [R1+0x1348], R26 ;  /* 0x0013481a01007387 */ /* 0x0001e20000100a00 */
[----:B-1----:R-:W-:Y:S01]  /*259d0*/  MOV R20, 0xb54c60f7 ;  /* 0xb54c60f700147802 */ /* 0x002fe20000000f00 */
[----:B------:R-:W-:-:S02]  /*259e0*/  IMAD.MOV.U32 R21, RZ, RZ, 0x4118a4c2 ;  /* 0x4118a4c2ff157424 */ /* 0x000fc400078e00ff */
[----:B------:R1:W-:Y:S01]  /*259f0*/  STL.64 [R1+0x1350], R18 ;  /* 0x0013501201007387 */ /* 0x0003e20000100a00 */
[----:B--2---:R-:W-:-:S03]  /*25a00*/  HFMA2 R32, -RZ, RZ, -2.46875, -0.0004642009735107421875 ;  /* 0xc0f08f9bff207431 */ /* 0x004fc600000001ff */
[----:B------:R2:W-:Y:S01]  /*25a10*/  STL.64 [R1+0x1330], R28 ;  /* 0x0013301c01007387 */ /* 0x0005e20000100a00 */
[----:B------:R-:W-:Y:S01]  /*25a20*/  MOV R33, 0x40393dd8 ;  /* 0x40393dd800217802 */ /* 0x000fe20000000f00 */
[----:B0-----:R-:W-:Y:S02]  /*25a30*/  HFMA2 R27, -RZ, RZ, 1.1162109375, -0.000296115875244140625 ;  /* 0x3c778cdaff1b7431 */ /* 0x001fe400000001ff */
[----:B------:R0:W-:Y:S01]  /*25a40*/  STL.64 [R1+0x1338], R30 ;  /* 0x0013381e01007387 */ /* 0x0001e20000100a00 */
[----:B------:R-:W-:Y:S02]  /*25a50*/  IMAD.MOV.U32 R26, RZ, RZ, -0x42f88f86 ;  /* 0xbd07707aff1a7424 */ /* 0x000fe400078e00ff */
[----:B-1----:R-:W-:Y:S01]  /*25a60*/  HFMA2 R18, -RZ, RZ, -4.94140625, 0.0002281665802001953125 ;  /* 0xc4f10b7aff127431 */ /* 0x002fe200000001ff */
[----:B------:R1:W-:Y:S01]  /*25a70*/  STL.64 [R1+0x1340], R14 ;  /* 0x0013400e01007387 */ /* 0x0003e20000100a00 */
[----:B------:R-:W-:Y:S02]  /*25a80*/  MOV R19, 0xbe23145e ;  /* 0xbe23145e00137802 */ /* 0x000fe40000000f00 */
[----:B--2---:R-:W-:Y:S01]  /*25a90*/  MOV R28, 0x3f15b76c ;  /* 0x3f15b76c001c7802 */ /* 0x004fe20000000f00 */
[----:B------:R2:W-:Y:S01]  /*25aa0*/  STL.64 [R1+0x1358], R20 ;  /* 0x0013581401007387 */ /* 0x0005e20000100a00 */
[----:B------:R-:W-:-:S03]  /*25ab0*/  IMAD.MOV.U32 R29, RZ, RZ, -0x41aa8b03 ;  /* 0xbe5574fdff1d7424 */ /* 0x000fc600078e00ff */
[----:B------:R3:W-:Y:S01]  /*25ac0*/  STL.64 [R1+0x1368], R22 ;  /* 0x0013681601007387 */ /* 0x0007e20000100a00 */
[----:B0-----:R-:W-:Y:S01]  /*25ad0*/  MOV R30, 0xc477662c ;  /* 0xc477662c001e7802 */ /* 0x001fe20000000f00 */
[----:B------:R-:W-:Y:S02]  /*25ae0*/  IMAD.MOV.U32 R31, RZ, RZ, 0x450908e3 ;  /* 0x450908e3ff1f7424 */ /* 0x000fe400078e00ff */
[----:B-1----:R-:W-:Y:S01]  /*25af0*/  HFMA2 R14, -RZ, RZ, 0.6376953125, -75.125 ;  /* 0x391ad4b2ff0e7431 */ /* 0x002fe200000001ff */
[----:B------:R-:W-:Y:S01]  /*25b00*/  MOV R15, 0x3d50e5d5 ;  /* 0x3d50e5d5000f7802 */ /* 0x000fe20000000f00 */
[----:B------:R0:W-:Y:S01]  /*25b10*/  STL.64 [R1+0x1360], R32 ;  /* 0x0013602001007387 */ /* 0x0001e20000100a00 */
[----:B--2---:R-:W-:Y:S02]  /*25b20*/  HFMA2 R21, -RZ, RZ, -5.0859375, 16480 ;  /* 0xc5167406ff157431 */ /* 0x004fe400000001ff */
[----:B------:R-:W-:Y:S01]  /*25b30*/  IMAD.MOV.U32 R20, RZ, RZ, 0x44f49ff4 ;  /* 0x44f49ff4ff147424 */ /* 0x000fe200078e00ff */
[----:B------:R1:W-:Y:S01]  /*25b40*/  STL.64 [R1+0x1370], R28 ;  /* 0x0013701c01007387 */ /* 0x0003e20000100a00 */
[----:B---3--:R-:W-:Y:S01]  /*25b50*/  MOV R22, 0x44abf3ae ;  /* 0x44abf3ae00167802 */ /* 0x008fe20000000f00 */
[----:B------:R-:W-:-:S02]  /*25b60*/  IMAD.MOV.U32 R23, RZ, RZ, 0x3aa95acb ;  /* 0x3aa95acbff177424 */ /* 0x000fc400078e00ff */
[----:B------:R2:W-:Y:S04]  /*25b70*/  STL.64 [R1+0x1380], R26 ;  /* 0x0013801a01007387 */ /* 0x0005e80000100a00 */
[----:B------:R3:W-:Y:S01]  /*25b80*/  STL.64 [R1+0x1388], R30 ;  /* 0x0013881e01007387 */ /* 0x0007e20000100a00 */
[----:B0-----:R-:W-:Y:S02]  /*25b90*/  HFMA2 R33, -RZ, RZ, -0.447021484375, -0.000134944915771484375 ;  /* 0xb727886cff217431 */ /* 0x001fe400000001ff */
[----:B------:R-:W-:Y:S01]  /*25ba0*/  IMAD.MOV.U32 R32, RZ, RZ, -0x3c55509c ;  /* 0xc3aaaf64ff207424 */ /* 0x000fe200078e00ff */
[----:B------:R0:W-:Y:S01]  /*25bb0*/  STL.64 [R1+0x1390], R18 ;  /* 0x0013901201007387 */ /* 0x0001e20000100a00 */
[----:B-1----:R-:W-:Y:S01]  /*25bc0*/  HFMA2 R28, -RZ, RZ, -4.234375, 0.0235443115234375 ;  /* 0xc43c2607ff1c7431 */ /* 0x002fe200000001ff */
[----:B------:R-:W-:-:S02]  /*25bd0*/  MOV R29, 0x4436edde ;  /* 0x4436edde001d7802 */ /* 0x000fc40000000f00 */
[----:B------:R1:W-:Y:S01]  /*25be0*/  STL.64 [R1+0x13a0], R22 ;  /* 0x0013a01601007387 */ /* 0x0003e20000100a00 */
[----:B--2---:R-:W-:Y:S01]  /*25bf0*/  HFMA2 R26, -RZ, RZ, 3.111328125, 1.4609375 ;  /* 0x42393dd8ff1a7431 */ /* 0x004fe200000001ff */
[----:B------:R-:W-:Y:S01]  /*25c00*/  MOV R27, 0xb704f033 ;  /* 0xb704f033001b7802 */ /* 0x000fe20000000f00 */
[----:B---3--:R-:W-:Y:S01]  /*25c10*/  HFMA2 R30, -RZ, RZ, 1.8896484375, -0.00586700439453125 ;  /* 0x3f8f9e02ff1e7431 */ /* 0x008fe200000001ff */
[----:B------:R2:W-:Y:S01]  /*25c20*/  STL.64 [R1+0x1378], R14 ;  /* 0x0013780e01007387 */ /* 0x0005e20000100a00 */
[----:B------:R-:W-:Y:S01]  /*25c30*/  MOV R31, 0xbf42b1b0 ;  /* 0xbf42b1b0001f7802 */ /* 0x000fe20000000f00 */
[----:B0-----:R-:W-:Y:S02]  /*25c40*/  HFMA2 R19, -RZ, RZ, 2.595703125, -11.6328125 ;  /* 0x4131c9d1ff137431 */ /* 0x001fe400000001ff */
[----:B------:R0:W-:Y:S01]  /*25c50*/  STL.64 [R1+0x1398], R20 ;  /* 0x0013981401007387 */ /* 0x0001e20000100a00 */
[----:B------:R-:W-:Y:S02]  /*25c60*/  IMAD.MOV.U32 R18, RZ, RZ, -0x3e97d410 ;  /* 0xc1682bf0ff127424 */ /* 0x000fe400078e00ff */
[----:B-1----:R-:W-:-:S02]  /*25c70*/  HFMA2 R23, -RZ, RZ, 1.5966796875, 2.83718109130859375e-05 ;  /* 0x3e6301dcff177431 */ /* 0x002fc400000001ff */
[----:B------:R-:W-:Y:S01]  /*25c80*/  IMAD.MOV.U32 R22, RZ, RZ, 0x3eb9a9a3 ;  /* 0x3eb9a9a3ff167424 */ /* 0x000fe200078e00ff */
[----:B------:R1:W-:Y:S01]  /*25c90*/  STL.64 [R1+0x13a8], R28 ;  /* 0x0013a81c01007387 */ /* 0x0003e20000100a00 */
[----:B--2---:R-:W-:Y:S01]  /*25ca0*/  MOV R14, 0x43059029 ;  /* 0x43059029000e7802 */ /* 0x004fe20000000f00 */
[----:B------:R-:W-:Y:S02]  /*25cb0*/  IMAD.MOV.U32 R15, RZ, RZ, -0x3d1e795e ;  /* 0xc2e186a2ff0f7424 */ /* 0x000fe400078e00ff */
        /* <DEDUP_REMOVED lines=51> */
[----:B------:R-:W-:-:S06]  /*25ff0*/  FMUL.FTZ R4, R4, -2 ;  /* 0xc000000004047820 */ /* 0x000fcc0000410000 */
[----:B------:R-:W0:Y:S01]  /*26000*/  MUFU.SQRT R4, R4 ;  /* 0x0000000400047308 */ /* 0x000e220000002000 */
[----:B------:R-:W-:Y:S05]  /*26010*/  BRA `(.L_x_540) ;  /* 0x0000000000887947 */ /* 0x000fea0003800000 */
.L_x_539:
[----:B------:R-:W-:Y:S02]  /*26020*/  FSETP.GEU.FTZ.AND P0, PT, R4, 1, PT ;  /* 0x3f8000000400780b */ /* 0x000fe40003f1e000 */
[----:B------:R-:W-:-:S11]  /*26030*/  MOV R4, RZ ;  /* 0x000000ff00047202 */ /* 0x000fd60000000f00 */
[----:B------:R-:W-:Y:S05]  /*26040*/  @P0 BRA `(.L_x_540) ;  /* 0x00000000007c0947 */ /* 0x000fea0003800000 */
[C---:B------:R-:W-:Y:S01]  /*26050*/  FADD.FTZ.RZ R3, R9.reuse, 1 ;  /* 0x3f80000009037421 */ /* 0x040fe2000001c000 */
[----:B-1----:R-:W-:Y:S01]  /*26060*/  HFMA2 R12, -RZ, RZ, 1.3056640625, -1.8671875 ;  /* 0x3d39bf78ff0c7431 */ /* 0x002fe200000001ff */
[----:B------:R-:W-:Y:S02]  /*26070*/  ISETP.GE.U32.AND P0, PT, R9, 0x7f800000, PT ;  /* 0x7f8000000900780c */ /* 0x000fe40003f06070 */
[----:B------:R-:W-:Y:S02]  /*26080*/  VIADD R3, R3, 0xc0c00000 ;  /* 0xc0c0000003037836 */ /* 0x000fe40000000000 */
[----:B------:R-:W-:-:S03]  /*26090*/  ISETP.GT.AND P1, PT, R9, -0x40800000, P0 ;  /* 0xbf8000000900780c */ /* 0x000fc60000724270 */
[----:B------:R-:W-:-:S04]  /*260a0*/  LOP3.LUT R4, R3, 0xff800000, RZ, 0xc0, !PT ;  /* 0xff80000003047812 */ /* 0x000fc800078ec0ff */
[----:B------:R-:W-:Y:S02]  /*260b0*/  IADD3 R10, PT, PT, -R4, 0x40800000, RZ ;  /* 0x40800000040a7810 */ /* 0x000fe40007ffe1ff */
[-C--:B------:R-:W-:Y:S02]  /*260c0*/  IADD3 R3, PT, PT, R9, -R4.reuse, RZ ;  /* 0x8000000409037210 */ /* 0x080fe40007ffe0ff */
[----:B------:R-:W-:Y:S01]  /*260d0*/  I2FP.F32.S32 R4, R4 ;  /* 0x0000000400047245 */ /* 0x000fe20000201400 */
[----:B------:R-:W-:-:S04]  /*260e0*/  FFMA.FTZ R10, R10, 0.25, -R13 ;  /* 0x3e8000000a0a7823 */ /* 0x000fc8000001080d */
[----:B------:R-:W-:Y:S01]  /*260f0*/  FADD.FTZ R3, R3, R10 ;  /* 0x0000000a03037221 */ /* 0x000fe20000010000 */
[----:B------:R-:W-:Y:S01]  /*26100*/  FMUL.FTZ R4, R4, 1.1920928955078125e-07 ;  /* 0x3400000004047820 */ /* 0x000fe20000410000 */
[----:B------:R-:W-:Y:S02]  /*26110*/  @P0 IMAD.MOV.U32 R10, RZ, RZ, 0x7f800000 ;  /* 0x7f800000ff0a0424 */ /* 0x000fe400078e00ff */
        /* <DEDUP_REMOVED lines=18> */
.L_x_540:
[----:B------:R-:W-:Y:S05]  /*26240*/  BSYNC.RECONVERGENT B2 ;  /* 0x0000000000027941 */ /* 0x000fea0003800200 */
.L_x_538:
[----:B------:R-:W-:Y:S01]  /*26250*/  HFMA2 R10, -RZ, RZ, 0, 5.9604644775390625e-08 ;  /* 0x00000001ff0a7431 */ /* 0x000fe200000001ff */
[----:B------:R-:W-:Y:S01]  /*26260*/  BSSY.RECONVERGENT B2, `(.L_x_541) ;  /* 0x0000016000027945 */ /* 0x000fe20003800200 */
[----:B------:R-:W-:Y:S01]  /*26270*/  MOV R7, RZ ;  /* 0x000000ff00077202 */ /* 0x000fe20000000f00 */
[----:B------:R-:W-:-:S07]  /*26280*/  IMAD.MOV.U32 R3, RZ, RZ, -0x41555555 ;  /* 0xbeaaaaabff037424 */ /* 0x000fce00078e00ff */
.L_x_542:
[----:B------:R-:W-:-:S13]  /*26290*/  ISETP.GT.AND P1, PT, R10, R7, PT ;  /* 0x000000070a00720c */ /* 0x000fda0003f24270 */
[C---:B-1----:R-:W-:Y:S02]  /*262a0*/  @P1 IADD3 R13, PT, PT, R10.reuse, -0x1, RZ ;  /* 0xffffffff0a0d1810 */ /* 0x042fe40007ffe0ff */
[----:B------:R-:W-:-:S03]  /*262b0*/  @!P1 LEA R9, R10, R0, 0x2 ;  /* 0x000000000a099211 */ /* 0x000fc600078e10ff */
[----:B------:R-:W-:Y:S02]  /*262c0*/  @P1 IMAD R13, R13, 0x4, R0 ;  /* 0x000000040d0d1824 */ /* 0x000fe400078e0200 */
[----:B------:R-:W2:Y:S04]  /*262d0*/  @!P1 LDL R12, [R9] ;  /* 0x00000000090c9983 */ /* 0x000ea80000100800 */
[----:B------:R-:W0:Y:S01]  /*262e0*/  @P1 LDL R15, [R13] ;  /* 0x000000000d0f1983 */ /* 0x000e220000100800 */
[----:B------:R-:W-:Y:S01]  /*262f0*/  LEA R14, R10, R11, 0x2 ;  /* 0x0000000b0a0e7211 */ /* 0x000fe200078e10ff */
[----:B0-----:R-:W-:-:S05]  /*26300*/  @P1 FMUL.FTZ R12, R15, R4 ;  /* 0x000000040f0c1220 */ /* 0x001fca0000410000 */
[----:B------:R3:W-:Y:S04]  /*26310*/  @P1 STL [R13+0x4], R12 ;  /* 0x0000040c0d001387 */ /* 0x0007e80000100800 */
[----:B------:R-:W2:Y:S01]  /*26320*/  LDL R15, [R14] ;  /* 0x000000000e0f7983 */ /* 0x000ea20000100800 */
[C---:B------:R-:W-:Y:S01]  /*26330*/  ISETP.LT.U32.AND P2, PT, R10.reuse, 0x18, PT ;  /* 0x000000180a00780c */ /* 0x040fe20003f41070 */
[----:B------:R-:W-:Y:S01]  /*26340*/  @P1 VIADD R7, R7, 0x1 ;  /* 0x0000000107071836 */ /* 0x000fe20000000000 */
[----:B------:R-:W-:Y:S01]  /*26350*/  IADD3 R10, PT, PT, R10, 0x1, RZ ;  /* 0x000000010a0a7810 */ /* 0x000fe20007ffe0ff */
[----:B--2---:R-:W-:-:S04]  /*26360*/  FMUL.FTZ R18, R15, R12 ;  /* 0x0000000c0f127220 */ /* 0x004fc80000410000 */
[----:B------:R-:W-:-:S04]  /*26370*/  FADD.FTZ R20, R18, R3 ;  /* 0x0000000312147221 */ /* 0x000fc80000010000 */
[----:B------:R-:W-:-:S05]  /*26380*/  FMUL.FTZ R3, |R20|, 5.9604644775390625e-08 ;  /* 0x3380000014037820 */ /* 0x000fca0000410200 */
[----:B------:R-:W-:Y:S02]  /*26390*/  FSETP.GEU.FTZ.AND P0, PT, |R18|, R3, PT ;  /* 0x000000031200720b */ /* 0x000fe40003f1e200 */
[----:B------:R-:W-:-:S11]  /*263a0*/  MOV R3, R20 ;  /* 0x0000001400037202 */ /* 0x000fd60000000f00 */
[----:B---3--:R-:W-:Y:S05]  /*263b0*/  @P0 BRA P2, `(.L_x_542) ;  /* 0xfffffffc00b40947 */ /* 0x008fea000103ffff */
[----:B------:R-:W-:Y:S05]  /*263c0*/  BSYNC.RECONVERGENT B2 ;  /* 0x0000000000027941 */ /* 0x000fea0003800200 */
.L_x_541:
[----:B------:R-:W-:Y:S01]  /*263d0*/  FADD.FTZ R3, RZ, R3 ;  /* 0x00000003ff037221 */ /* 0x000fe20000010000 */
[----:B------:R-:W-:Y:S03]  /*263e0*/  BSSY.RECONVERGENT B2, `(.L_x_543) ;  /* 0x00002e7000027945 */ /* 0x000fe60003800200 */
[----:B------:R-:W-:-:S05]  /*263f0*/  FMUL.FTZ R9, |R3|, 5.9604644775390625e-08 ;  /* 0x3380000003097820 */ /* 0x000fca0000410200 */
[----:B------:R-:W-:-:S13]  /*26400*/  FSETP.GEU.FTZ.AND P0, PT, |R20|, R9, PT ;  /* 0x000000091400720b */ /* 0x000fda0003f1e200 */
[----:B------:R-:W-:Y:S05]  /*26410*/  @!P0 BRA `(.L_x_544) ;  /* 0x0000002c008c8947 */ /* 0x000fea0003800000 */
[----:B------:R0:W1:Y:S01]  /*26420*/  MUFU.RCP R24, R5 ;  /* 0x0000000500187308 */ /* 0x0000620000001000 */
[----:B------:R-:W-:Y:S01]  /*26430*/  BSSY.RECONVERGENT B3, `(.L_x_545) ;  /* 0x0000015000037945 */ /* 0x000fe20003800200 */
[----:B------:R-:W-:Y:S01]  /*26440*/  MOV R10, 0x1 ;  /* 0x00000001000a7802 */ /* 0x000fe20000000f00 */
[----:B------:R-:W-:-:S07]  /*26450*/  IMAD.MOV.U32 R9, RZ, RZ, -0x450d462a ;  /* 0xbaf2b9d6ff097424 */ /* 0x000fce00078e00ff */
.L_x_546:
[----:B------:R-:W-:-:S13]  /*26460*/  ISETP.GT.AND P1, PT, R10, R7, PT ;  /* 0x000000070a00720c */ /* 0x000fda0003f24270 */
[C---:B------:R-:W-:Y:S02]  /*26470*/  @P1 IADD3 R13, PT, PT, R10.reuse, -0x1, RZ ;  /* 0xffffffff0a0d1810 */ /* 0x040fe40007ffe0ff */
[----:B------:R-:W-:-:S03]  /*26480*/  @!P1 LEA R12, R10, R0, 0x2 ;  /* 0x000000000a0c9211 */ /* 0x000fc600078e10ff */
[----:B------:R-:W-:Y:S02]  /*26490*/  @P1 IMAD R14, R13, 0x4, R0 ;  /* 0x000000040d0e1824 */ /* 0x000fe400078e0200 */
[----:B------:R-:W2:Y:S04]  /*264a0*/  @!P1 LDL R13, [R12] ;  /* 0x000000000c0d9983 */ /* 0x000ea80000100800 */
[----:B------:R-:W3:Y:S02]  /*264b0*/  @P1 LDL R15, [R14] ;  /* 0x000000000e0f1983 */ /* 0x000ee40000100800 */
[----:B---3--:R-:W-:Y:S01]  /*264c0*/  @P1 FMUL.FTZ R13, R15, R4 ;  /* 0x000000040f0d1220 */ /* 0x008fe20000410000 */
[----:B------:R-:W-:-:S04]  /*264d0*/  LEA R15, R10, R11, 0x2 ;  /* 0x0000000b0a0f7211 */ /* 0x000fc800078e10ff */
        /* <DEDUP_REMOVED lines=9> */
[----:B---3--:R-:W-:Y:S05]  /*26570*/  @P0 BRA P2, `(.L_x_546) ;  /* 0xfffffffc00b80947 */ /* 0x008fea000103ffff */
[----:B------:R-:W-:Y:S05]  /*26580*/  BSYNC.RECONVERGENT B3 ;  /* 0x0000000000037941 */ /* 0x000fea0003800200 */
.L_x_545:
        /* <DEDUP_REMOVED lines=12> */
.L_x_548:
[----:B------:R-:W-:-:S13]  /*26650*/  ISETP.GT.AND P1, PT, R10, R7, PT ;  /* 0x000000070a00720c */ /* 0x000fda0003f24270 */
[C---:B------:R-:W-:Y:S01]  /*26660*/  @P1 VIADD R13, R10.reuse, 0xffffffff ;  /* 0xffffffff0a0d1836 */ /* 0x040fe20000000000 */
[----:B------:R-:W-:-:S04]  /*26670*/  @!P1 LEA R12, R10, R0, 0x2 ;  /* 0x000000000a0c9211 */ /* 0x000fc800078e10ff */
[----:B------:R-:W-:Y:S02]  /*26680*/  @P1 LEA R14, R13, R0, 0x2 ;  /* 0x000000000d0e1211 */ /* 0x000fe400078e10ff */
[----:B------:R-:W2:Y:S04]  /*26690*/  @!P1 LDL R13, [R12] ;  /* 0x000000000c0d9983 */ /* 0x000ea80000100800 */
[----:B------:R-:W3:Y:S02]  /*266a0*/  @P1 LDL R15, [R14] ;  /* 0x000000000e0f1983 */ /* 0x000ee40000100800 */
[----:B---3--:R-:W-:Y:S01]  /*266b0*/  @P1 FMUL.FTZ R13, R15, R4 ;  /* 0x000000040f0d1220 */ /* 0x008fe20000410000 */
[----:B------:R-:W-:-:S04]  /*266c0*/  IMAD R15, R10, 0x4, R11 ;  /* 0x000000040a0f7824 */ /* 0x000fc800078e020b */
        /* <DEDUP_REMOVED lines=11> */
.L_x_547:
        /* <DEDUP_REMOVED lines=8> */
[----:B------:R-:W-:Y:S01]  /*26800*/  HFMA2 R9, -RZ, RZ, 0.7705078125, 1.697265625 ;  /* 0x3a2a3ecaff097431 */ /* 0x000fe200000001ff */
[----:B------:R-:W-:Y:S01]  /*26810*/  BSSY.RECONVERGENT B3, `(.L_x_549) ;  /* 0x0000015000037945 */ /* 0x000fe20003800200 */
[----:B------:R-:W-:Y:S02]  /*26820*/  IMAD.MOV.U32 R10, RZ, RZ, 0x1 ;  /* 0x00000001ff0a7424 */ /* 0x000fe400078e00ff */
[----:B-1----:R-:W-:-:S07]  /*26830*/  FMUL.FTZ R20, R20, R13 ;  /* 0x0000000d14147220 */ /* 0x002fce0000410000 */
.L_x_550:
[----:B------:R-:W-:-:S13]  /*26840*/  ISETP.GT.AND P1, PT, R10, R7, PT ;  /* 0x000000070a00720c */ /* 0x000fda0003f24270 */
[C---:B------:R-:W-:Y:S01]  /*26850*/  @P1 IADD3 R13, PT, PT, R10.reuse, -0x1, RZ ;  /* 0xffffffff0a0d1810 */ /* 0x040fe20007ffe0ff */
[----:B------:R-:W-:-:S03]  /*26860*/  @!P1 IMAD R12, R10, 0x4, R0 ;  /* 0x000000040a0c9824 */ /* 0x000fc600078e0200 */
[----:B------:R-:W-:Y:S02]  /*26870*/  @P1 LEA R14, R13, R0, 0x2 ;  /* 0x000000000d0e1211 */ /* 0x000fe400078e10ff */
[----:B------:R-:W2:Y:S04]  /*26880*/  @!P1 LDL R13, [R12] ;  /* 0x000000000c0d9983 */ /* 0x000ea80000100800 */
[----:B------:R-:W3:Y:S02]  /*26890*/  @P1 LDL R15, [R14] ;  /* 0x000000000e0f1983 */ /* 0x000ee40000100800 */
[----:B---3--:R-:W-:Y:S01]  /*268a0*/  @P1 FMUL.FTZ R13, R15, R4 ;  /* 0x000000040f0d1220 */ /* 0x008fe20000410000 */
[----:B------:R-:W-:-:S04]  /*268b0*/  LEA R15, R10, R11, 0x2 ;  /* 0x0000000b0a0f7211 */ /* 0x000fc800078e10ff */
        /* <DEDUP_REMOVED lines=11> */
.L_x_549:
        /* <DEDUP_REMOVED lines=12> */
.L_x_552:
        /* <DEDUP_REMOVED lines=19> */
.L_x_551:
        /* <DEDUP_REMOVED lines=12> */
.L_x_554:
        /* <DEDUP_REMOVED lines=19> */
.L_x_553:
        /* <DEDUP_REMOVED lines=8> */
[----:B------:R-:W-:Y:S01]  /*26dd0*/  HFMA2 R9, -RZ, RZ, 0.75537109375, 7.47265625 ;  /* 0x3a0b4779ff097431 */ /* 0x000fe200000001ff */
[----:B------:R-:W-:Y:S01]  /*26de0*/  BSSY.RECONVERGENT B3, `(.L_x_555) ;  /* 0x0000015000037945 */ /* 0x000fe20003800200 */
[----:B------:R-:W-:Y:S02]  /*26df0*/  IMAD.MOV.U32 R10, RZ, RZ, 0x1 ;  /* 0x00000001ff0a7424 */ /* 0x000fe400078e00ff */
[----:B-1----:R-:W-:-:S07]  /*26e00*/  FMUL.FTZ R20, R20, R13 ;  /* 0x0000000d14147220 */ /* 0x002fce0000410000 */
.L_x_556:
        /* <DEDUP_REMOVED lines=19> */
.L_x_555:
        /* <DEDUP_REMOVED lines=12> */
.L_x_558:
        /* <DEDUP_REMOVED lines=19> */
.L_x_557:
        /* <DEDUP_REMOVED lines=12> */
.L_x_560:
        /* <DEDUP_REMOVED lines=19> */
.L_x_559:
        /* <DEDUP_REMOVED lines=8> */
[----:B------:R-:W-:Y:S01]  /*273a0*/  HFMA2 R9, -RZ, RZ, -0.763671875, 8164 ;  /* 0xba1c6ff9ff097431 */ /* 0x000fe200000001ff */
[----:B------:R-:W-:Y:S01]  /*273b0*/  BSSY.RECONVERGENT B3, `(.L_x_561) ;  /* 0x0000015000037945 */ /* 0x000fe20003800200 */
[----:B------:R-:W-:Y:S02]  /*273c0*/  IMAD.MOV.U32 R10, RZ, RZ, 0x1 ;  /* 0x00000001ff0a7424 */ /* 0x000fe400078e00ff */
[----:B-1----:R-:W-:-:S07]  /*273d0*/  FMUL.FTZ R20, R20, R13 ;  /* 0x0000000d14147220 */ /* 0x002fce0000410000 */
.L_x_562:
        /* <DEDUP_REMOVED lines=19> */
.L_x_561:
        /* <DEDUP_REMOVED lines=12> */
.L_x_564:
        /* <DEDUP_REMOVED lines=19> */
.L_x_563:
        /* <DEDUP_REMOVED lines=12> */
.L_x_566:
        /* <DEDUP_REMOVED lines=19> */
.L_x_565:
        /* <DEDUP_REMOVED lines=8> */
[----:B------:R-:W-:Y:S01]  /*27970*/  HFMA2 R9, -RZ, RZ, -0.93994140625, 13736 ;  /* 0xbb8572b5ff097431 */ /* 0x000fe200000001ff */
[----:B------:R-:W-:Y:S01]  /*27980*/  BSSY.RECONVERGENT B3, `(.L_x_567) ;  /* 0x0000015000037945 */ /* 0x000fe20003800200 */
[----:B------:R-:W-:Y:S02]  /*27990*/  IMAD.MOV.U32 R10, RZ, RZ, 0x1 ;  /* 0x00000001ff0a7424 */ /* 0x000fe400078e00ff */
[----:B-1----:R-:W-:-:S07]  /*279a0*/  FMUL.FTZ R20, R20, R13 ;  /* 0x0000000d14147220 */ /* 0x002fce0000410000 */
.L_x_568:
        /* <DEDUP_REMOVED lines=19> */
.L_x_567:
        /* <DEDUP_REMOVED lines=12> */
.L_x_570:
        /* <DEDUP_REMOVED lines=19> */
.L_x_569:
        /* <DEDUP_REMOVED lines=12> */
.L_x_572:
        /* <DEDUP_REMOVED lines=19> */
.L_x_571:
        /* <DEDUP_REMOVED lines=8> */
[----:B------:R-:W-:Y:S01]  /*27f40*/  HFMA2 R9, -RZ, RZ, 1.2412109375, -20.046875 ;  /* 0x3cf7cd03ff097431 */ /* 0x000fe200000001ff */
[----:B------:R-:W-:Y:S01]  /*27f50*/  BSSY.RECONVERGENT B3, `(.L_x_573) ;  /* 0x0000015000037945 */ /* 0x000fe20003800200 */
[----:B------:R-:W-:Y:S02]  /*27f60*/  IMAD.MOV.U32 R10, RZ, RZ, 0x1 ;  /* 0x00000001ff0a7424 */ /* 0x000fe400078e00ff */
[----:B-1----:R-:W-:-:S07]  /*27f70*/  FMUL.FTZ R20, R20, R13 ;  /* 0x0000000d14147220 */ /* 0x002fce0000410000 */
.L_x_574:
        /* <DEDUP_REMOVED lines=19> */
.L_x_573:
        /* <DEDUP_REMOVED lines=12> */
.L_x_576:
        /* <DEDUP_REMOVED lines=19> */
.L_x_575:
        /* <DEDUP_REMOVED lines=12> */
.L_x_578:
        /* <DEDUP_REMOVED lines=19> */
.L_x_577:
        /* <DEDUP_REMOVED lines=8> */
[----:B------:R-:W-:Y:S01]  /*28510*/  HFMA2 R9, -RZ, RZ, 1.8056640625, 10992 ;  /* 0x3f39715eff097431 */ /* 0x000fe200000001ff */
[----:B------:R-:W-:Y:S01]  /*28520*/  BSSY.RECONVERGENT B3, `(.L_x_579) ;  /* 0x0000015000037945 */ /* 0x000fe20003800200 */
[----:B------:R-:W-:Y:S02]  /*28530*/  IMAD.MOV.U32 R10, RZ, RZ, 0x1 ;  /* 0x00000001ff0a7424 */ /* 0x000fe400078e00ff */
[----:B-1----:R-:W-:-:S07]  /*28540*/  FMUL.FTZ R20, R20, R13 ;  /* 0x0000000d14147220 */ /* 0x002fce0000410000 */
.L_x_580:
        /* <DEDUP_REMOVED lines=19> */
.L_x_579:
        /* <DEDUP_REMOVED lines=12> */
.L_x_582:
        /* <DEDUP_REMOVED lines=19> */
.L_x_581:
        /* <DEDUP_REMOVED lines=12> */
.L_x_584:
        /* <DEDUP_REMOVED lines=19> */
.L_x_583:
        /* <DEDUP_REMOVED lines=8> */
[----:B------:R-:W-:Y:S01]  /*28ae0*/  HFMA2 R9, -RZ, RZ, -2.765625, -1746 ;  /* 0xc188e6d2ff097431 */ /* 0x000fe200000001ff */
[----:B------:R-:W-:Y:S01]  /*28af0*/  BSSY.RECONVERGENT B3, `(.L_x_585) ;  /* 0x0000015000037945 */ /* 0x000fe20003800200 */
[----:B------:R-:W-:Y:S02]  /*28b00*/  IMAD.MOV.U32 R10, RZ, RZ, 0x1 ;  /* 0x00000001ff0a7424 */ /* 0x000fe400078e00ff */
[----:B-1----:R-:W-:-:S07]  /*28b10*/  FMUL.FTZ R20, R20, R13 ;  /* 0x0000000d14147220 */ /* 0x002fce0000410000 */
.L_x_586:
        /* <DEDUP_REMOVED lines=19> */
.L_x_585:
        /* <DEDUP_REMOVED lines=12> */
.L_x_588:
        /* <DEDUP_REMOVED lines=19> */
.L_x_587:
        /* <DEDUP_REMOVED lines=12> */
.L_x_590:
        /* <DEDUP_REMOVED lines=19> */
.L_x_589:
[----:B------:R-:W-:-:S05]  /*29030*/  FMUL.FTZ R22, R20, R9 ;  /* 0x0000000914167220 */ /* 0x000fca0000410000 */
[----:B------:R-:W-:-:S13]  /*29040*/  FSETP.GT.FTZ.AND P0, PT, |R22|, |R24|, PT ;  /* 0x400000181600720b */ /* 0x000fda0003f14200 */
[----:B------:R-:W-:Y:S05]  /*29050*/  @P0 BRA `(.L_x_544) ;  /* 0x00000000007c0947 */ /* 0x000fea0003800000 */
[----:B------:R-:W-:-:S04]  /*29060*/  FADD.FTZ R3, R3, R22 ;  /* 0x0000001603037221 */ /* 0x000fc80000010000 */
[----:B------:R-:W-:-:S05]  /*29070*/  FMUL.FTZ R9, |R3|, 5.9604644775390625e-08 ;  /* 0x3380000003097820 */ /* 0x000fca0000410200 */
[----:B------:R-:W-:-:S13]  /*29080*/  FSETP.GEU.FTZ.AND P0, PT, |R22|, R9, PT ;  /* 0x000000091600720b */ /* 0x000fda0003f1e200 */
[----:B------:R-:W-:Y:S05]  /*29090*/  @!P0 BRA `(.L_x_544) ;  /* 0x00000000006c8947 */ /* 0x000fea0003800000 */
[----:B------:R-:W-:Y:S01]  /*290a0*/  HFMA2 R9, -RZ, RZ, -4.46484375, 1580 ;  /* 0xc477662cff097431 */ /* 0x000fe200000001ff */
[----:B------:R-:W-:Y:S01]  /*290b0*/  BSSY.RECONVERGENT B3, `(.L_x_591) ;  /* 0x0000014000037945 */ /* 0x000fe20003800200 */
[----:B------:R-:W-:-:S07]  /*290c0*/  IMAD.MOV.U32 R10, RZ, RZ, 0x1 ;  /* 0x00000001ff0a7424 */ /* 0x000fce00078e00ff */
.L_x_592:
        /* <DEDUP_REMOVED lines=19> */
.L_x_591:
[----:B------:R-:W1:Y:S02]  /*29200*/  MUFU.RCP R7, R5 ;  /* 0x0000000500077308 */ /* 0x000e640000001000 */
[----:B-1----:R-:W-:-:S04]  /*29210*/  FMUL.FTZ R0, R20, R7 ;  /* 0x0000000714007220 */ /* 0x002fc80000410000 */
[----:B------:R-:W-:-:S05]  /*29220*/  FMUL.FTZ R0, R9, R0 ;  /* 0x0000000009007220 */ /* 0x000fca0000410000 */
[----:B------:R-:W-:-:S13]  /*29230*/  FSETP.GT.FTZ.AND P0, PT, |R0|, |R22|, PT ;  /* 0x400000160000720b */ /* 0x000fda0003f14200 */
[----:B------:R-:W-:-:S07]  /*29240*/  @!P0 FADD.FTZ R3, R3, R0 ;  /* 0x0000000003038221 */ /* 0x000fce0000010000 */
.L_x_544:
[----:B------:R-:W-:Y:S05]  /*29250*/  BSYNC.RECONVERGENT B2 ;  /* 0x0000000000027941 */ /* 0x000fea0003800200 */
.L_x_543:
[C---:B------:R-:W-:Y:S01]  /*29260*/  FMUL.FTZ R10, R5.reuse, 1 ;  /* 0x3f800000050a7820 */ /* 0x040fe20000410000 */
[----:B------:R-:W-:Y:S01]  /*29270*/  FMUL.FTZ R0, R4, 1 ;  /* 0x3f80000004007820 */ /* 0x000fe20000410000 */
[----:B------:R-:W-:Y:S01]  /*29280*/  UMOV UR4, 0xfefa39ef ;  /* 0xfefa39ef00047882 */ /* 0x000fe20000000000 */
[----:B------:R-:W-:Y:S01]  /*29290*/  UMOV UR5, 0x3fe62e42 ;  /* 0x3fe62e4200057882 */ /* 0x000fe20000000000 */
[----:B0-----:R-:W-:Y:S01]  /*292a0*/  FMUL.FTZ R5, R5, 0.5 ;  /* 0x3f00000005057820 */ /* 0x001fe20000410000 */
[----:B------:R-:W-:Y:S01]  /*292b0*/  F2F.F64.F32 R14, R0 ;  /* 0x00000000000e7310 */ /* 0x000fe20000201800 */
[----:B------:R-:W-:Y:S07]  /*292c0*/  BSSY.RECONVERGENT B2, `(.L_x_593) ;  /* 0x000004b000027945 */ /* 0x000fee0003800200 */
[----:B------:R-:W0:Y:S08]  /*292d0*/  F2F.F64.F32 R10, R10 ;  /* 0x0000000a000a7310 */ /* 0x000e300000201800 */
[----:B------:R-:W1:Y:S01]  /*292e0*/  MUFU.SQRT R5, R5 ;  /* 0x0000000500057308 */ /* 0x000e620000002000 */
[----:B0-----:R-:W-:-:S08]  /*292f0*/  DMUL R12, R10, -0.5 ;  /* 0xbfe000000a0c7828 */ /* 0x001fd00000000000 */
[----:B------:R-:W-:Y:S01]  /*29300*/  DMUL R12, R12, R14 ;  /* 0x0000000e0c0c7228 */ /* 0x000fe20000000000 */
[----:B-1----:R-:W-:-:S04]  /*29310*/  FMUL.FTZ R0, R5, R4 ;  /* 0x0000000405007220 */ /* 0x002fc80000410000 */
[C---:B------:R-:W-:Y:S01]  /*29320*/  FADD.FTZ R22, |R0|.reuse, 4 ;  /* 0x4080000000167421 */ /* 0x040fe20000010200 */
[C---:B------:R-:W-:Y:S02]  /*29330*/  FADD.FTZ R7, |R0|.reuse, -RZ ;  /* 0x800000ff00077221 */ /* 0x040fe40000010200 */
[----:B------:R-:W-:Y:S01]  /*29340*/  DMUL R12, R14, R12 ;  /* 0x0000000c0e0c7228 */ /* 0x000fe20000000000 */
[----:B------:R-:W-:Y:S01]  /*29350*/  FADD.FTZ R9, |R0|, -4 ;  /* 0xc080000000097421 */ /* 0x000fe20000010200 */
[----:B------:R-:W-:Y:S01]  /*29360*/  MOV R14, 0x652b82fe ;  /* 0x652b82fe000e7802 */ /* 0x000fe20000000f00 */
[----:B------:R-:W-:Y:S01]  /*29370*/  IMAD.MOV.U32 R15, RZ, RZ, 0x3ff71547 ;  /* 0x3ff71547ff0f7424 */ /* 0x000fe200078e00ff */
[----:B------:R-:W0:Y:S05]  /*29380*/  MUFU.RCP R22, R22 ;  /* 0x0000001600167308 */ /* 0x000e2a0000001000 */
[----:B------:R-:W-:Y:S01]  /*29390*/  DFMA R14, R12, R14, 6.75539944105574400000e+15 ;  /* 0x433800000c0e742b */ /* 0x000fe2000000000e */
[----:B------:R-:W-:-:S07]  /*293a0*/  FSETP.GEU.FTZ.AND P0, PT, |R13|, 4.1917929649353027344, PT ;  /* 0x4086232b0d00780b */ /* 0x000fce0003f1e200 */
[----:B------:R-:W-:Y:S01]  /*293b0*/  DADD R18, R14, -6.75539944105574400000e+15 ;  /* 0xc33800000e127429 */ /* 0x000fe20000000000 */
[----:B0-----:R-:W-:-:S07]  /*293c0*/  FMUL.FTZ R9, R9, R22 ;  /* 0x0000001609097220 */ /* 0x001fce0000410000 */
[----:B------:R-:W-:Y:S01]  /*293d0*/  DFMA R20, R18, -UR4, R12 ;  /* 0x8000000412147c2b */ /* 0x000fe2000800000c */
[----:B------:R-:W-:Y:S01]  /*293e0*/  UMOV UR4, 0x3b39803f ;  /* 0x3b39803f00047882 */ /* 0x000fe20000000000 */
[----:B------:R-:W-:-:S06]  /*293f0*/  UMOV UR5, 0x3c7abc9e ;  /* 0x3c7abc9e00057882 */ /* 0x000fcc0000000000 */
[----:B------:R-:W-:Y:S01]  /*29400*/  DFMA R18, R18, -UR4, R20 ;  /* 0x8000000412127c2b */ /* 0x000fe20008000014 */
[----:B------:R-:W-:Y:S01]  /*29410*/  UMOV UR4, 0x69ce2bdf ;  /* 0x69ce2bdf00047882 */ /* 0x000fe20000000000 */
[----:B------:R-:W-:Y:S01]  /*29420*/  HFMA2 R21, -RZ, RZ, 1.642578125, -0.00021207332611083984375 ;  /* 0x3e928af3ff157431 */ /* 0x000fe200000001ff */
        /* <DEDUP_REMOVED lines=28> */
[----:B------:R-:W-:-:S04]  /*295f0*/  FMUL.FTZ R20, |R0|, -R7 ;  /* 0x8000000700147220 */ /* 0x000fc80000410200 */
[----:B------:R-:W-:-:S03]  /*29600*/  FMUL.FTZ R21, R20, 1.4426950216293334961 ;  /* 0x3fb8aa3b14157820 */ /* 0x000fc60000410000 */
[----:B------:R-:W-:Y:S01]  /*29610*/  DFMA R18, R18, R4, 1 ;  /* 0x3ff000001212742b */ /* 0x000fe20000000004 */
[----:B------:R-:W-:Y:S02]  /*29620*/  FADD.FTZ R5, R9, 1 ;  /* 0x3f80000009057421 */ /* 0x000fe40000010000 */
[----:B------:R-:W0:Y:S02]  /*29630*/  FRND.TRUNC R21, R21 ;  /* 0x0000001500157307 */ /* 0x000e24000020d000 */
[----:B------:R-:W-:-:S04]  /*29640*/  FFMA.FTZ R5, R5, -4, |R0| ;  /* 0xc080000005057823 */ /* 0x000fc80000010400 */
[----:B------:R-:W-:Y:S01]  /*29650*/  FFMA.FTZ R4, |R0|, -R9, R5 ;  /* 0x8000000900047223 */ /* 0x000fe20000010205 */
[----:B------:R-:W-:-:S03]  /*29660*/  IMAD R5, R14, 0x100000, R19 ;  /* 0x001000000e057824 */ /* 0x000fc600078e0213 */
[----:B------:R-:W-:Y:S01]  /*29670*/  FFMA.FTZ R9, R22, R4, R9 ;  /* 0x0000000416097223 */ /* 0x000fe20000010009 */
[----:B------:R-:W-:Y:S02]  /*29680*/  MOV R22, 0x3a69a091 ;  /* 0x3a69a09100167802 */ /* 0x000fe40000000f00 */
[----:B------:R-:W-:Y:S01]  /*29690*/  MOV R4, R18 ;  /* 0x0000001200047202 */ /* 0x000fe20000000f00 */
[----:B------:R-:W-:Y:S06]  /*296a0*/  @!P0 BRA `(.L_x_594) ;  /* 0x0000000000308947 */ /* 0x000fec0003800000 */
[----:B------:R-:W-:Y:S01]  /*296b0*/  FSETP.GEU.FTZ.AND P0, PT, |R13|, 4.2275390625, PT ;  /* 0x408748000d00780b */ /* 0x000fe20003f1e200 */
[C---:B------:R-:W-:Y:S02]  /*296c0*/  DADD R24, R12.reuse, +INF ;  /* 0x7ff000000c187429 */ /* 0x040fe40000000000 */
[----:B------:R-:W-:-:S08]  /*296d0*/  DSETP.GEU.AND P1, PT, R12, RZ, PT ;  /* 0x000000ff0c00722a */ /* 0x000fd00003f2e000 */
[----:B------:R-:W-:Y:S02]  /*296e0*/  FSEL R5, R25, RZ, P1 ;  /* 0x000000ff19057208 */ /* 0x000fe40000800000 */
[----:B------:R-:W-:-:S04]  /*296f0*/  @!P0 LEA.HI R4, R14, R14, RZ, 0x1 ;  /* 0x0000000e0e048211 */ /* 0x000fc800078f08ff */
[----:B------:R-:W-:Y:S02]  /*29700*/  @!P0 SHF.R.S32.HI R13, RZ, 0x1, R4 ;  /* 0x00000001ff0d8819 */ /* 0x000fe40000011404 */
[----:B------:R-:W-:Y:S02]  /*29710*/  FSEL R4, R24, RZ, P1 ;  /* 0x000000ff18047208 */ /* 0x000fe40000800000 */
[----:B------:R-:W-:Y:S01]  /*29720*/  @!P0 LEA R19, R13, R19, 0x14 ;  /* 0x000000130d138211 */ /* 0x000fe200078ea0ff */
[----:B------:R-:W-:-:S05]  /*29730*/  @!P0 IMAD.IADD R12, R14, 0x1, -R13 ;  /* 0x000000010e0c8824 */ /* 0x000fca00078e0a0d */
[----:B------:R-:W-:Y:S02]  /*29740*/  @!P0 LEA R13, R12, 0x3ff00000, 0x14 ;  /* 0x3ff000000c0d8811 */ /* 0x000fe400078ea0ff */
[----:B------:R-:W-:-:S06]  /*29750*/  @!P0 MOV R12, RZ ;  /* 0x000000ff000c8202 */ /* 0x000fcc0000000f00 */
[----:B------:R-:W-:-:S11]  /*29760*/  @!P0 DMUL R4, R18, R12 ;  /* 0x0000000c12048228 */ /* 0x000fd60000000000 */
.L_x_594:
[----:B------:R-:W-:Y:S05]  /*29770*/  BSYNC.RECONVERGENT B2 ;  /* 0x0000000000027941 */ /* 0x000fea0003800200 */
.L_x_593:
[----:B------:R-:W-:Y:S01]  /*29780*/  FFMA.FTZ R14, R9, R22, 0.0070457882247865200043 ;  /* 0x3be6e05b090e7423 */ /* 0x000fe20000010016 */
[----:B------:R-:W-:Y:S01]  /*29790*/  UMOV UR4, 0x54411744 ;  /* 0x5441174400047882 */ /* 0x000fe20000000000 */
[----:B------:R-:W-:Y:S01]  /*297a0*/  UMOV UR5, 0x401921fb ;  /* 0x401921fb00057882 */ /* 0x000fe20000000000 */
[----:B0-----:R-:W-:Y:S01]  /*297b0*/  FSETP.GT.FTZ.AND P0, PT, |R21|, 126, PT ;  /* 0x42fc00001500780b */ /* 0x001fe20003f14200 */
[----:B------:R-:W-:Y:S01]  /*297c0*/  DMUL R12, R10, UR4 ;  /* 0x000000040a0c7c28 */ /* 0x000fe20008000000 */
[----:B------:R-:W-:Y:S01]  /*297d0*/  FFMA.FTZ R14, R9, R14, -0.015866896137595176697 ;  /* 0xbc81fb4b090e7423 */ /* 0x000fe2000001000e */
[----:B------:R-:W-:Y:S01]  /*297e0*/  IMAD.MOV.U32 R10, RZ, RZ, 0x42fc0000 ;  /* 0x42fc0000ff0a7424 */ /* 0x000fe200078e00ff */
[----:B------:R-:W-:Y:S01]  /*297f0*/  MOV R15, 0x40000000 ;  /* 0x40000000000f7802 */ /* 0x000fe20000000f00 */
[----:B------:R-:W-:Y:S01]  /*29800*/  FMUL.FTZ R3, R3, 1 ;  /* 0x3f80000003037820 */ /* 0x000fe20000410000 */
[C---:B------:R-:W-:Y:S01]  /*29810*/  FFMA.FTZ R14, R9.reuse, R14, 0.036429625004529953003 ;  /* 0x3d15373b090e7423 */ /* 0x040fe2000001000e */
[----:B------:R-:W0:Y:S01]  /*29820*/  MUFU.RSQ64H R11, R13 ;  /* 0x0000000d000b7308 */ /* 0x000e220000001c00 */
[----:B------:R-:W-:Y:S01]  /*29830*/  LOP3.LUT R10, R10, 0x80000000, R21, 0xb8, !PT ;  /* 0x800000000a0a7812 */ /* 0x000fe200078eb815 */
[----:B------:R-:W-:Y:S01]  /*29840*/  FFMA.FTZ R7, |R0|, -R7, -R20 ;  /* 0x8000000700077223 */ /* 0x000fe20000010a14 */
[C---:B------:R-:W-:Y:S01]  /*29850*/  FFMA.FTZ R14, R9.reuse, R14, -0.066643431782722473145 ;  /* 0xbd887c5a090e7423 */ /* 0x040fe2000001000e */
[----:B------:R-:W-:Y:S01]  /*29860*/  MOV R19, 0x3fd80000 ;  /* 0x3fd8000000137802 */ /* 0x000fe20000000f00 */
[----:B------:R-:W-:Y:S01]  /*29870*/  BSSY.RECONVERGENT B3, `(.L_x_595) ;  /* 0x0000032000037945 */ /* 0x000fe20003800200 */
[----:B------:R-:W-:Y:S01]  /*29880*/  FSEL R23, R10, R21, P0 ;  /* 0x000000150a177208 */ /* 0x000fe20000000000 */
[----:B------:R-:W-:Y:S01]  /*29890*/  FFMA.FTZ R14, R9, R14, 0.093814529478549957275 ;  /* 0x3dc021d5090e7423 */ /* 0x000fe2000001000e */
[----:B------:R-:W-:Y:S01]  /*298a0*/  FFMA.FTZ R21, |R0|, R15, 1 ;  /* 0x3f80000000157423 */ /* 0x000fe2000001020f */
[----:B------:R-:W-:-:S02]  /*298b0*/  IADD3 R10, PT, PT, R13, -0x3500000, RZ ;  /* 0xfcb000000d0a7810 */ /* 0x000fc40007ffe0ff */
[----:B------:R-:W-:Y:S01]  /*298c0*/  FFMA.FTZ R22, R23, -0.69314718246459960938, R20 ;  /* 0xbf31721817167823 */ /* 0x000fe20000010014 */
[----:B------:R-:W-:Y:S01]  /*298d0*/  FFMA.FTZ R18, R9, R14, -0.10099056363105773926 ;  /* 0xbdced42409127423 */ /* 0x000fe2000001000e */
[----:B------:R-:W-:Y:S01]  /*298e0*/  FSETP.GT.FTZ.AND P0, PT, |R0|, 10.05500030517578125, PT ;  /* 0x4120e1480000780b */ /* 0x000fe20003f14200 */
[----:B------:R-:W1:Y:S01]  /*298f0*/  MUFU.RCP R21, R21 ;  /* 0x0000001500157308 */ /* 0x000e620000001000 */
[----:B------:R-:W-:Y:S01]  /*29900*/  FFMA.FTZ R22, R23, 1.9046542121259335545e-09, R22 ;  /* 0x3102e30817167823 */ /* 0x000fe20000010016 */
[----:B------:R-:W-:Y:S01]  /*29910*/  FFMA.FTZ R18, R9, R18, 0.06809400022029876709 ;  /* 0x3d8b74de09127423 */ /* 0x000fe20000010012 */
[----:B0-----:R-:W-:Y:S01]  /*29920*/  DMUL R14, R10, R10 ;  /* 0x0000000a0a0e7228 */ /* 0x001fe20000000000 */
[----:B------:R-:W-:Y:S01]  /*29930*/  FADD.FTZ R23, R23, 12583039 ;  /* 0x4b40007f17177421 */ /* 0x000fe20000010000 */
[----:B------:R-:W-:Y:S01]  /*29940*/  FMUL.FTZ R25, R22, 1.4426950216293334961 ;  /* 0x3fb8aa3b16197820 */ /* 0x000fe20000410000 */
[C---:B------:R-:W-:Y:S01]  /*29950*/  FFMA.FTZ R22, R9.reuse, R18, 0.015377387404441833496 ;  /* 0x3c7bf17009167423 */ /* 0x040fe20000010012 */
[----:B------:R-:W-:Y:S01]  /*29960*/  IMAD.MOV.U32 R18, RZ, RZ, 0x0 ;  /* 0x00000000ff127424 */ /* 0x000fe200078e00ff */
[----:B------:R-:W-:Y:S01]  /*29970*/  FSETP.GEU.FTZ.AND P1, PT, R0, RZ, PT ;  /* 0x000000ff0000720b */ /* 0x000fe20003f3e000 */
[----:B------:R-:W0:Y:S01]  /*29980*/  MUFU.EX2 R26, R25 ;  /* 0x00000019001a7308 */ /* 0x000e220000000800 */
[----:B------:R-:W-:Y:S01]  /*29990*/  FFMA.FTZ R22, R9, R22, -0.1396210789680480957 ;  /* 0xbe0ef8d409167423 */ /* 0x000fe20000010016 */
[----:B------:R-:W-:Y:S01]  /*299a0*/  DFMA R14, R12, -R14, 1 ;  /* 0x3ff000000c0e742b */ /* 0x000fe2000000080e */
[----:B------:R-:W-:-:S02]  /*299b0*/  SHF.L.U32 R23, R23, 0x17, RZ ;  /* 0x0000001717177819 */ /* 0x000fc400000006ff */
[----:B------:R-:W-:-:S04]  /*299c0*/  FFMA.FTZ R9, R9, R22, 1.232995152473449707 ;  /* 0x3f9dd2c909097423 */ /* 0x000fc80000010016 */
[----:B-1----:R-:W-:Y:S01]  /*299d0*/  FMUL.FTZ R24, R9, R21 ;  /* 0x0000001509187220 */ /* 0x002fe20000410000 */
[----:B------:R-:W-:Y:S02]  /*299e0*/  DFMA R18, R14, R18, 0.5 ;  /* 0x3fe000000e12742b */ /* 0x000fe40000000012 */
[----:B------:R-:W-:Y:S01]  /*299f0*/  DMUL R14, R10, R14 ;  /* 0x0000000e0a0e7228 */ /* 0x000fe20000000000 */
[----:B------:R-:W-:-:S04]  /*29a00*/  FMUL.FTZ R22, R24, -2 ;  /* 0xc000000018167820 */ /* 0x000fc80000410000 */
[----:B------:R-:W-:Y:S01]  /*29a10*/  FFMA.FTZ R9, |R0|, R22, R9 ;  /* 0x0000001600097223 */ /* 0x000fe20000010209 */
[----:B0-----:R-:W-:Y:S02]  /*29a20*/  FMUL.FTZ R26, R23, R26 ;  /* 0x0000001a171a7220 */ /* 0x001fe40000410000 */
[----:B------:R-:W0:Y:S01]  /*29a30*/  F2F.F64.F32 R22, R3 ;  /* 0x0000000300167310 */ /* 0x000e220000201800 */
[----:B------:R-:W-:Y:S01]  /*29a40*/  FADD.FTZ R9, -R24, R9 ;  /* 0x0000000918097221 */ /* 0x000fe20000010100 */
[----:B------:R-:W-:Y:S01]  /*29a50*/  DFMA R14, R18, R14, R10 ;  /* 0x0000000e120e722b */ /* 0x000fe2000000000a */
[----:B------:R-:W-:Y:S02]  /*29a60*/  FFMA.FTZ R26, R26, R7, R26 ;  /* 0x000000071a1a7223 */ /* 0x000fe4000001001a */
[----:B------:R-:W-:-:S04]  /*29a70*/  FFMA.FTZ R9, R21, R9, R24 ;  /* 0x0000000915097223 */ /* 0x000fc80000010018 */
[----:B------:R-:W-:Y:S01]  /*29a80*/  FMUL.FTZ R9, R9, R26 ;  /* 0x0000001a09097220 */ /* 0x000fe20000410000 */
[----:B------:R-:W-:Y:S02]  /*29a90*/  DMUL R18, R12, R14 ;  /* 0x0000000e0c127228 */ /* 0x000fe40000000000 */
[----:B------:R-:W-:Y:S01]  /*29aa0*/  VIADD R25, R15, 0xfff00000 ;  /* 0xfff000000f197836 */ /* 0x000fe20000000000 */
[----:B------:R-:W-:Y:S01]  /*29ab0*/  MOV R24, R14 ;  /* 0x0000000e00187202 */ /* 0x000fe20000000f00 */
[----:B0-----:R-:W-:Y:S01]  /*29ac0*/  DMUL R22, R22, R4 ;  /* 0x0000000416167228 */ /* 0x001fe20000000000 */
[----:B------:R-:W-:-:S03]  /*29ad0*/  FSEL R4, R9, RZ, !P0 ;  /* 0x000000ff09047208 */ /* 0x000fc60004000000 */
[----:B------:R-:W-:Y:S01]  /*29ae0*/  DFMA R26, R18, -R18, R12 ;  /* 0x80000012121a722b */ /* 0x000fe2000000000c */
[----:B------:R-:W-:Y:S01]  /*29af0*/  ISETP.GE.U32.AND P0, PT, R10, 0x7ca00000, PT ;  /* 0x7ca000000a00780c */ /* 0x000fe20003f06070 */
[----:B------:R-:W-:-:S06]  /*29b00*/  @!P1 FADD.FTZ R4, -R4, 2 ;  /* 0x4000000004049421 */ /* 0x000fcc0000010100 */
[----:B------:R-:W-:-:S06]  /*29b10*/  DFMA R20, R26, R24, R18 ;  /* 0x000000181a14722b */ /* 0x000fcc0000000012 */
[----:B------:R-:W-:Y:S05]  /*29b20*/  @!P0 BRA `(.L_x_596) ;  /* 0x0000000000188947 */ /* 0x000fea0003800000 */
[----:B------:R-:W-:Y:S01]  /*29b30*/  MOV R0, R14 ;  /* 0x0000000e00007202 */ /* 0x000fe20000000f00 */
[----:B------:R-:W-:Y:S01]  /*29b40*/  IMAD.MOV.U32 R14, RZ, RZ, R26 ;  /* 0x000000ffff0e7224 */ /* 0x000fe200078e001a */
[----:B------:R-:W-:Y:S02]  /*29b50*/  MOV R3, R10 ;  /* 0x0000000a00037202 */ /* 0x000fe40000000f00 */
[----:B------:R-:W-:Y:S02]  /*29b60*/  MOV R15, R27 ;  /* 0x0000001b000f7202 */ /* 0x000fe40000000f00 */
[----:B------:R-:W-:-:S07]  /*29b70*/  MOV R10, 0x29b90 ;  /* 0x00029b90000a7802 */ /* 0x000fce0000000f00 */
[----:B------:R-:W-:Y:S05]  /*29b80*/  CALL.REL.NOINC `($__internal_1_$__cuda_sm20_dsqrt_rn_f64_mediumpath_v1) ;  /* 0x0000014800487944 */ /* 0x000fea0003c00000 */
.L_x_596:
[----:B------:R-:W-:Y:S05]  /*29b90*/  BSYNC.RECONVERGENT B3 ;  /* 0x0000000000037941 */ /* 0x000fea0003800200 */
.L_x_595:
[----:B------:R-:W0:Y:S01]  /*29ba0*/  MUFU.RCP64H R11, R21 ;  /* 0x00000015000b7308 */ /* 0x000e220000001800 */
[----:B------:R-:W-:Y:S01]  /*29bb0*/  IMAD.MOV.U32 R10, RZ, RZ, 0x1 ;  /* 0x00000001ff0a7424 */ /* 0x000fe200078e00ff */
[----:B------:R-:W-:Y:S01]  /*29bc0*/  FSETP.GEU.AND P1, PT, |R23|, 6.5827683646048100446e-37, PT ;  /* 0x036000001700780b */ /* 0x000fe20003f2e200 */
[----:B------:R-:W-:Y:S04]  /*29bd0*/  BSSY.RECONVERGENT B3, `(.L_x_597) ;  /* 0x0000010000037945 */ /* 0x000fe80003800200 */
        /* <DEDUP_REMOVED lines=13> */
[----:B------:R-:W-:Y:S02]  /*29cb0*/  MOV R10, R26 ;  /* 0x0000001a000a7202 */ /* 0x000fe40000000f00 */
[----:B------:R-:W-:-:S07]  /*29cc0*/  MOV R11, R27 ;  /* 0x0000001b000b7202 */ /* 0x000fce0000000f00 */
.L_x_598:
[----:B------:R-:W-:Y:S05]  /*29cd0*/  BSYNC.RECONVERGENT B3 ;  /* 0x0000000000037941 */ /* 0x000fea0003800200 */
.L_x_597:
[----:B------:R-:W-:Y:S01]  /*29ce0*/  FMUL.FTZ R0, R4, 0.5 ;  /* 0x3f00000004007820 */ /* 0x000fe20000410000 */
[----:B------:R-:W-:Y:S01]  /*29cf0*/  UMOV UR4, 0xf0000000 ;  /* 0xf000000000047882 */ /* 0x000fe20000000000 */
[----:B------:R-:W-:Y:S02]  /*29d00*/  UMOV UR5, 0x380fffff ;  /* 0x380fffff00057882 */ /* 0x000fe40000000000 */
[----:B------:R-:W0:Y:S02]  /*29d10*/  F2F.F64.F32 R4, R0 ;  /* 0x0000000000047310 */ /* 0x000e240000201800 */
[----:B0-----:R-:W-:-:S06]  /*29d20*/  DADD R4, R4, R10 ;  /* 0x0000000004047229 */ /* 0x001fcc000000000a */
[----:B------:R-:W0:Y:S02]  /*29d30*/  F2F.F32.F64 R7, R4 ;  /* 0x0000000400077310 */ /* 0x000e240000301000 */
[----:B------:R-:W-:-:S14]  /*29d40*/  DSETP.GEU.AND P0, PT, |R4|, UR4, PT ;  /* 0x0000000404007e2a */ /* 0x000fdc000bf0e200 */
[----:B0-----:R-:W-:Y:S01]  /*29d50*/  @!P0 FMUL R7, R7, 1.175494350822287508e-38 ;  /* 0x0080000007078820 */ /* 0x001fe20000400000 */
[----:B------:R-:W-:Y:S06]  /*29d60*/  BRA `(.L_x_536) ;  /* 0x0000014000507947 */ /* 0x000fec0003800000 */
.L_x_537:
[----:B------:R-:W0:Y:S01]  /*29d70*/  MUFU.SQRT R0, R5 ;  /* 0x0000000500007308 */ /* 0x000e220000002000 */
[----:B------:R-:W-:-:S07]  /*29d80*/  FSETP.GT.FTZ.AND P2, PT, R5, 200, PT ;  /* 0x434800000500780b */ /* 0x000fce0003f54000 */
[----:B0-----:R-:W0:Y:S02]  /*29d90*/  MUFU.RCP R0, R0 ;  /* 0x0000000000007308 */ /* 0x001e240000001000 */
[----:B0-----:R-:W-:-:S05]  /*29da0*/  FMUL.FTZ R3, R0, 4.5 ;  /* 0x4090000000037820 */ /* 0x001fca0000410000 */
[----:B------:R-:W-:-:S04]  /*29db0*/  FSETP.GEU.FTZ.AND P1, PT, R10, R3, PT ;  /* 0x000000030a00720b */ /* 0x000fc80003f3e000 */
[----:B------:R-:W-:-:S13]  /*29dc0*/  PLOP3.LUT P1, PT, P2, P1, PT, 0x8f, 0xf8 ;  /* 0x0000000000f8781c */ /* 0x000fda0001723177 */
[----:B------:R-:W-:Y:S05]  /*29dd0*/  @P1 BRA `(.L_x_599) ;  /* 0x0000007800c41947 */ /* 0x000fea0003800000 */
[----:B------:R-:W-:Y:S01]  /*29de0*/  IMAD.MOV.U32 R14, RZ, RZ, -0x41555555 ;  /* 0xbeaaaaabff0e7424 */ /* 0x000fe200078e00ff */
[----:B------:R-:W-:Y:S01]  /*29df0*/  MOV R15, 0x3daaaaab ;  /* 0x3daaaaab000f7802 */ /* 0x000fe20000000f00 */
[----:B------:R-:W-:Y:S02]  /*29e00*/  HFMA2 R26, -RZ, RZ, -0.373046875, -163 ;  /* 0xb5f8d918ff1a7431 */ /* 0x000fe400000001ff */
[----:B------:R-:W-:Y:S02]  /*29e10*/  IMAD.MOV.U32 R27, RZ, RZ, 0x355eb691 ;  /* 0x355eb691ff1b7424 */ /* 0x000fe400078e00ff */
[----:B------:R-:W-:Y:S02]  /*29e20*/  HFMA2 R18, -RZ, RZ, -1.111328125, -0.7294921875 ;  /* 0xbc72b9d6ff127431 */ /* 0x000fe400000001ff */
[----:B------:R-:W-:Y:S01]  /*29e30*/  IMAD.MOV.U32 R19, RZ, RZ, 0x3a97b426 ;  /* 0x3a97b426ff137424 */ /* 0x000fe200078e00ff */
[----:B------:R0:W-:Y:S01]  /*29e40*/  STL.64 [R1+0xa28], R14 ;  /* 0x000a280e01007387 */ /* 0x0001e20000100a00 */
[----:B------:R-:W-:Y:S01]  /*29e50*/  HFMA2 R21, -RZ, RZ, -0.65380859375, 8640 ;  /* 0xb93b7038ff157431 */ /* 0x000fe200000001ff */
[----:B------:R-:W-:Y:S01]  /*29e60*/  MOV R20, 0x39b8ef1d ;  /* 0x39b8ef1d00147802 */ /* 0x000fe20000000f00 */
[----:B------:R-:W-:Y:S01]  /*29e70*/  IMAD.MOV.U32 R22, RZ, RZ, 0x382462c5 ;  /* 0x382462c5ff167424 */ /* 0x000fe200078e00ff */
[----:B------:R-:W-:Y:S01]  /*29e80*/  MOV R23, 0xb612a9b8 ;  /* 0xb612a9b800177802 */ /* 0x000fe20000000f00 */
[----:B------:R1:W-:Y:S01]  /*29e90*/  STL.64 [R1+0xa48], R26 ;  /* 0x000a481a01007387 */ /* 0x0003e20000100a00 */
[----:B------:R-:W-:Y:S01]  /*29ea0*/  HFMA2 R29, -RZ, RZ, 0.184326171875, 56544 ;  /* 0x31e67ae7ff1d7431 */ /* 0x000fe200000001ff */
[----:B------:R-:W-:Y:S01]  /*29eb0*/  MOV R28, 0xb43dafcd ;  /* 0xb43dafcd001c7802 */ /* 0x000fe20000000f00 */
[----:B------:R-:W-:Y:S01]  /*29ec0*/  IMAD.MOV.U32 R30, RZ, RZ, 0x32304beb ;  /* 0x32304bebff1e7424 */ /* 0x000fe200078e00ff */
[----:B------:R2:W-:Y:S01]  /*29ed0*/  STL.64 [R1+0xa30], R18 ;  /* 0x000a301201007387 */ /* 0x0005e20000100a00 */
[----:B------:R-:W-:Y:S01]  /*29ee0*/  MOV R31, 0xb19690cc ;  /* 0xb19690cc001f7802 */ /* 0x000fe20000000f00 */
[----:B------:R-:W-:Y:S01]  /*29ef0*/  HFMA2 R32, -RZ, RZ, 0.1400146484375, 14776 ;  /* 0x307b7337ff207431 */ /* 0x000fe200000001ff */
[----:B0-----:R-:W-:Y:S01]  /*29f00*/  MOV R14, 0xae803854 ;  /* 0xae803854000e7802 */ /* 0x001fe20000000f00 */
[----:B------:R-:W-:Y:S01]  /*29f10*/  HFMA2 R15, -RZ, RZ, 0.0911865234375, 12.4609375 ;  /* 0x2dd64a3bff0f7431 */ /* 0x000fe200000001ff */
[----:B------:R0:W-:Y:S01]  /*29f20*/  STL.64 [R1+0xa38], R20 ;  /* 0x000a381401007387 */ /* 0x0001e20000100a00 */
[----:B------:R-:W-:-:S02]  /*29f30*/  IMAD.MOV.U32 R33, RZ, RZ, -0x521f9325 ;  /* 0xade06cdbff217424 */ /* 0x000fc400078e00ff */
[-C--:B------:R-:W-:Y:S01]  /*29f40*/  FMUL.FTZ R4, R4, R24.reuse ;  /* 0x0000001804047220 */ /* 0x080fe20000410000 */
[----:B-1----:R-:W-:Y:S01]  /*29f50*/  IMAD.MOV.U32 R26, RZ, RZ, -0x58f1ab76 ;  /* 0xa70e548aff1a7424 */ /* 0x002fe200078e00ff */
[----:B------:R-:W-:Y:S01]  /*29f60*/  MOV R27, 0xbaf2b9d6 ;  /* 0xbaf2b9d6001b7802 */ /* 0x000fe20000000f00 */
[----:B------:R1:W-:Y:S01]  /*29f70*/  STL.64 [R1+0xa40], R22 ;  /* 0x000a401601007387 */ /* 0x0003e20000100a00 */
[----:B------:R-:W-:Y:S01]  /*29f80*/  BSSY.RECONVERGENT B2, `(.L_x_600) ;  /* 0x00003e4000027945 */ /* 0x000fe20003800200 */
[----:B--2---:R-:W-:Y:S01]  /*29f90*/  IMAD.MOV.U32 R18, RZ, RZ, -0x534f1ac8 ;  /* 0xacb0e538ff127424 */ /* 0x004fe200078e00ff */
[----:B------:R-:W-:Y:S01]  /*29fa0*/  MOV R19, 0x29f7cc00 ;  /* 0x29f7cc0000137802 */ /* 0x000fe20000000f00 */
[----:B------:R2:W-:Y:S01]  /*29fb0*/  STL.64 [R1+0xa68], R14 ;  /* 0x000a680e01007387 */ /* 0x0005e20000100a00 */
[----:B------:R-:W-:Y:S01]  /*29fc0*/  FSETP.GT.FTZ.AND P0, PT, R4, 1, PT ;  /* 0x3f8000000400780b */ /* 0x000fe20003f14000 */
[----:B------:R-:W-:Y:S01]  /*29fd0*/  FMUL.FTZ R9, R9, R24 ;  /* 0x0000001809097220 */ /* 0x000fe20000410000 */
[----:B0-----:R-:W-:-:S02]  /*29fe0*/  HFMA2 R20, -RZ, RZ, 0.052642822265625, -33.84375 ;  /* 0x2abdd03bff147431 */ /* 0x001fc400000001ff */
[----:B------:R-:W-:Y:S01]  /*29ff0*/  IMAD.MOV.U32 R21, RZ, RZ, -0x55e33b21 ;  /* 0xaa1cc4dfff157424 */ /* 0x000fe200078e00ff */
[----:B------:R0:W-:Y:S01]  /*2a000*/  STL.64 [R1+0xa88], R26 ;  /* 0x000a881a01007387 */ /* 0x0001e20000100a00 */
[----:B------:R-:W-:Y:S01]  /*2a010*/  IADD3 R0, PT, PT, R11, 0x9c4, RZ ;  /* 0x000009c40b007810 */ /* 0x000fe20007ffe0ff */
[----:B-1----:R-:W-:Y:S02]  /*2a020*/  HFMA2 R23, -RZ, RZ, -0.02374267578125, 0.0077667236328125 ;  /* 0xa6141ff4ff177431 */ /* 0x002fe400000001ff */
[----:B------:R1:W-:Y:S01]  /*2a030*/  STL.64 [R1+0xa70], R18 ;  /* 0x000a701201007387 */ /* 0x0003e20000100a00 */
[----:B------:R-:W-:Y:S01]  /*2a040*/  MOV R22, 0x2900827e ;  /* 0x2900827e00167802 */ /* 0x000fe20000000f00 */
[----:B--2---:R-:W-:Y:S01]  /*2a050*/  HFMA2 R15, -RZ, RZ, 0.66748046875, -2.81640625 ;  /* 0x3957c1a2ff0f7431 */ /* 0x004fe200000001ff */
[----:B------:R-:W-:Y:S01]  /*2a060*/  MOV R14, 0xba81ca7b ;  /* 0xba81ca7b000e7802 */ /* 0x000fe20000000f00 */
[----:B------:R2:W-:Y:S01]  /*2a070*/  STL.64 [R1+0xa50], R28 ;  /* 0x000a501c01007387 */ /* 0x0005e20000100a00 */
[----:B0-----:R-:W-:Y:S01]  /*2a080*/  HFMA2 R27, -RZ, RZ, -0.105224609375, 52.09375 ;  /* 0xaebc5283ff1b7431 */ /* 0x001fe200000001ff */
[----:B------:R-:W-:-:S02]  /*2a090*/  MOV R26, 0x2fe4da1a ;  /* 0x2fe4da1a001a7802 */ /* 0x000fc40000000f00 */
[----:B------:R0:W-:Y:S01]  /*2a0a0*/  STL.64 [R1+0xa78], R20 ;  /* 0x000a781401007387 */ /* 0x0001e20000100a00 */
[----:B-1----:R-:W-:Y:S01]  /*2a0b0*/  HFMA2 R19, -RZ, RZ, 0.2548828125, 0.00011575222015380859375 ;  /* 0x34140796ff137431 */ /* 0x002fe200000001ff */
[----:B------:R-:W-:Y:S02]  /*2a0c0*/  MOV R18, 0x319fac92 ;  /* 0x319fac9200127802 */ /* 0x000fe40000000f00 */
[----:B------:R1:W-:Y:S01]  /*2a0d0*/  STL.64 [R1+0xa98], R14 ;  /* 0x000a980e01007387 */ /* 0x0003e20000100a00 */
[----:B--2---:R-:W-:Y:S02]  /*2a0e0*/  HFMA2 R28, -RZ, RZ, -0.92333984375, -0.0003798007965087890625 ;  /* 0xbb638e39ff1c7431 */ /* 0x004fe400000001ff */
[----:B------:R-:W-:Y:S01]  /*2a0f0*/  IMAD.MOV.U32 R29, RZ, RZ, 0x3b2d602b ;  /* 0x3b2d602bff1d7424 */ /* 0x000fe200078e00ff */
[----:B------:R2:W-:Y:S01]  /*2a100*/  STL.64 [R1+0xa80], R22 ;  /* 0x000a801601007387 */ /* 0x0005e20000100a00 */
[----:B0-----:R-:W-:Y:S01]  /*2a110*/  IMAD.MOV.U32 R20, RZ, RZ, -0x4c88ee18 ;  /* 0xb37711e8ff147424 */ /* 0x001fe200078e00ff */
[----:B------:R-:W-:-:S02]  /*2a120*/  MOV R21, 0x324d53d2 ;  /* 0x324d53d200157802 */ /* 0x000fc40000000f00 */
[----:B------:R0:W-:Y:S01]  /*2a130*/  STL.64 [R1+0xac8], R26 ;  /* 0x000ac81a01007387 */ /* 0x0001e20000100a00 */
[----:B-1----:R-:W-:Y:S02]  /*2a140*/  HFMA2 R14, -RZ, RZ, -0.0672607421875, 1944 ;  /* 0xac4e6798ff0e7431 */ /* 0x002fe400000001ff */
[----:B------:R-:W-:Y:S01]  /*2a150*/  IMAD.MOV.U32 R15, RZ, RZ, 0x2b28cac0 ;  /* 0x2b28cac0ff0f7424 */ /* 0x000fe200078e00ff */
[----:B------:R1:W-:Y:S01]  /*2a160*/  STL.64 [R1+0xab0], R18 ;  /* 0x000ab01201007387 */ /* 0x0003e20000100a00 */
[----:B--2---:R-:W-:Y:S02]  /*2a170*/  HFMA2 R22, -RZ, RZ, -0.0875244140625, 31.46875 ;  /* 0xad9a4fdeff167431 */ /* 0x004fe400000001ff */
[----:B------:R-:W-:Y:S01]  /*2a180*/  IMAD.MOV.U32 R23, RZ, RZ, -0x4f754d8a ;  /* 0xb08ab276ff177424 */ /* 0x000fe200078e00ff */
[----:B------:R2:W-:Y:S01]  /*2a190*/  STL.64 [R1+0xa90], R28 ;  /* 0x000a901c01007387 */ /* 0x0005e20000100a00 */
[----:B0-----:R-:W-:-:S03]  /*2a1a0*/  HFMA2 R26, -RZ, RZ, -0.45849609375, 0.00158977508544921875 ;  /* 0xb7561683ff1a7431 */ /* 0x001fc600000001ff */
[----:B------:R0:W-:Y:S01]  /*2a1b0*/  STL.64 [R1+0xab8], R20 ;  /* 0x000ab81401007387 */ /* 0x0001e20000100a00 */
[----:B------:R-:W-:Y:S02]  /*2a1c0*/  IMAD.MOV.U32 R27, RZ, RZ, 0x33130aa5 ;  /* 0x33130aa5ff1b7424 */ /* 0x000fe400078e00ff */
[----:B-1----:R-:W-:Y:S01]  /*2a1d0*/  IMAD.MOV.U32 R18, RZ, RZ, 0x28b6c54f ;  /* 0x28b6c54fff127424 */ /* 0x002fe200078e00ff */
[----:B------:R-:W-:Y:S01]  /*2a1e0*/  MOV R19, 0xa794d81c ;  /* 0xa794d81c00137802 */ /* 0x000fe20000000f00 */
[----:B------:R1:W-:Y:S01]  /*2a1f0*/  STL.64 [R1+0xad8], R14 ;  /* 0x000ad80e01007387 */ /* 0x0003e20000100a00 */
[----:B--2---:R-:W-:Y:S01]  /*2a200*/  IMAD.MOV.U32 R28, RZ, RZ, 0x29889f1d ;  /* 0x29889f1dff1c7424 */ /* 0x004fe200078e00ff */
[----:B------:R-:W-:Y:S02]  /*2a210*/  MOV R29, 0x2cfc020e ;  /* 0x2cfc020e001d7802 */ /* 0x000fe40000000f00 */
[----:B------:R2:W-:Y:S01]  /*2a220*/  STL.64 [R1+0xac0], R22 ;  /* 0x000ac01601007387 */ /* 0x0005e20000100a00 */
[----:B0-----:R-:W-:-:S02]  /*2a230*/  HFMA2 R20, -RZ, RZ, 0.94091796875, 14608 ;  /* 0x3b877322ff147431 */ /* 0x001fc400000001ff */
[----:B------:R-:W-:Y:S01]  /*2a240*/  IMAD.MOV.U32 R21, RZ, RZ, -0x44d046cc ;  /* 0xbb2fb934ff157424 */ /* 0x000fe200078e00ff */
[----:B------:R0:W-:Y:S01]  /*2a250*/  STL.64 [R1+0xae8], R18 ;  /* 0x000ae81201007387 */ /* 0x0001e20000100a00 */
[----:B-1----:R-:W-:-:S03]  /*2a260*/  HFMA2 R15, -RZ, RZ, -0.322509765625, 0.00154876708984375 ;  /* 0xb5291658ff0f7431 */ /* 0x002fc600000001ff */
[----:B------:R1:W-:Y:S01]  /*2a270*/  STL.64 [R1+0xb08], R26 ;  /* 0x000b081a01007387 */ /* 0x0003e20000100a00 */
[----:B------:R-:W-:Y:S01]  /*2a280*/  MOV R14, 0x35b82c49 ;  /* 0x35b82c49000e7802 */ /* 0x000fe20000000f00 */
[----:B--2---:R-:W-:Y:S01]  /*2a290*/  IMAD.MOV.U32 R22, RZ, RZ, -0x471ed608 ;  /* 0xb8e129f8ff167424 */ /* 0x004fe200078e00ff */
[----:B------:R-:W-:Y:S01]  /*2a2a0*/  MOV R23, 0x385dfa1f ;  /* 0x385dfa1f00177802 */ /* 0x000fe20000000f00 */
[----:B------:R2:W-:Y:S01]  /*2a2b0*/  STL.64 [R1+0xad0], R28 ;  /* 0x000ad01c01007387 */ /* 0x0005e20000100a00 */
[----:B0-----:R-:W-:Y:S01]  /*2a2c0*/  HFMA2 R19, -RZ, RZ, 0.0587158203125, -0.16357421875 ;  /* 0x2b84b13cff137431 */ /* 0x001fe200000001ff */
[----:B------:R-:W-:Y:S02]  /*2a2d0*/  MOV R18, 0xb0bbe2c1 ;  /* 0xb0bbe2c100127802 */ /* 0x000fe40000000f00 */
[----:B------:R0:W-:Y:S01]  /*2a2e0*/  STL.64 [R1+0xaf0], R20 ;  /* 0x000af01401007387 */ /* 0x0001e20000100a00 */
[----:B-1----:R-:W-:Y:S01]  /*2a2f0*/  HFMA2 R27, -RZ, RZ, 0.054779052734375, 0.87255859375 ;  /* 0x2b033afbff1b7431 */ /* 0x002fe200000001ff */
[----:B------:R-:W-:-:S02]  /*2a300*/  MOV R26, 0xab99f9d0 ;  /* 0xab99f9d0001a7802 */ /* 0x000fc40000000f00 */
[----:B------:R1:W-:Y:S01]  /*2a310*/  STL.64 [R1+0xb00], R22 ;  /* 0x000b001601007387 */ /* 0x0003e20000100a00 */
[----:B--2---:R-:W-:Y:S01]  /*2a320*/  IMAD.MOV.U32 R28, RZ, RZ, 0x34195641 ;  /* 0x34195641ff1c7424 */ /* 0x004fe200078e00ff */
[----:B------:R-:W-:Y:S02]  /*2a330*/  MOV R29, 0xaf6125e8 ;  /* 0xaf6125e8001d7802 */ /* 0x000fe40000000f00 */
[----:B------:R2:W-:Y:S01]  /*2a340*/  STL.64 [R1+0xb10], R14 ;  /* 0x000b100e01007387 */ /* 0x0005e20000100a00 */
[----:B0-----:R-:W-:Y:S01]  /*2a350*/  IMAD.MOV.U32 R20, RZ, RZ, 0x2f0d882b ;  /* 0x2f0d882bff147424 */ /* 0x001fe200078e00ff */
[----:B------:R-:W-:Y:S02]  /*2a360*/  MOV R21, 0xae74bbc7 ;  /* 0xae74bbc700157802 */ /* 0x000fe40000000f00 */
[----:B------:R0:W-:Y:S01]  /*2a370*/  STL.64 [R1+0xb18], R28 ;  /* 0x000b181c01007387 */ /* 0x0001e20000100a00 */
[----:B-1----:R-:W-:Y:S02]  /*2a380*/  HFMA2 R22, -RZ, RZ, 0.0831298828125, -0.1065673828125 ;  /* 0x2d52aed2ff167431 */ /* 0x002fe400000001ff */
[----:B------:R-:W-:Y:S01]  /*2a390*/  IMAD.MOV.U32 R23, RZ, RZ, -0x5869cbf6 ;  /* 0xa796340aff177424 */ /* 0x000fe200078e00ff */
[----:B------:R1:W-:Y:S01]  /*2a3a0*/  STL.64 [R1+0xb28], R18 ;  /* 0x000b281201007387 */ /* 0x0003e20000100a00 */
[----:B--2---:R-:W-:-:S02]  /*2a3b0*/  HFMA2 R14, -RZ, RZ, 0.032196044921875, -0.00194072723388671875 ;  /* 0x281f97f3ff0e7431 */ /* 0x004fc400000001ff */
[----:B------:R-:W-:Y:S01]  /*2a3c0*/  IMAD.MOV.U32 R15, RZ, RZ, 0x3a2a3eca ;  /* 0x3a2a3ecaff0f7424 */ /* 0x000fe200078e00ff */
[----:B------:R2:W-:Y:S01]  /*2a3d0*/  STL.64 [R1+0xb40], R26 ;  /* 0x000b401a01007387 */ /* 0x0005e20000100a00 */
[----:B0-----:R-:W-:Y:S02]  /*2a3e0*/  MOV R28, 0x39709e72 ;  /* 0x39709e72001c7802 */ /* 0x001fe40000000f00 */
[----:B------:R-:W-:Y:S01]  /*2a3f0*/  MOV R29, 0xb9f5fd8c ;  /* 0xb9f5fd8c001d7802 */ /* 0x000fe20000000f00 */
[----:B------:R0:W-:Y:S01]  /*2a400*/  STL.64 [R1+0xb30], R20 ;  /* 0x000b301401007387 */ /* 0x0001e20000100a00 */
[----:B-1----:R-:W-:Y:S02]  /*2a410*/  HFMA2 R19, -RZ, RZ, -0.5771484375, -0.00124835968017578125 ;  /* 0xb89e951dff137431 */ /* 0x002fe400000001ff */
[----:B------:R-:W-:Y:S01]  /*2a420*/  IMAD.MOV.U32 R18, RZ, RZ, 0x398c5cdb ;  /* 0x398c5cdbff127424 */ /* 0x000fe200078e00ff */
[----:B------:R1:W-:Y:S01]  /*2a430*/  STL.64 [R1+0xb38], R22 ;  /* 0x000b381601007387 */ /* 0x0003e20000100a00 */
[----:B--2---:R-:W-:Y:S01]  /*2a440*/  MOV R26, 0x33adef47 ;  /* 0x33adef47001a7802 */ /* 0x004fe20000000f00 */
[----:B------:R-:W-:-:S02]  /*2a450*/  IMAD.MOV.U32 R27, RZ, RZ, -0x4d5bd619 ;  /* 0xb2a429e7ff1b7424 */ /* 0x000fc400078e00ff */
[----:B------:R2:W-:Y:S01]  /*2a460*/  STL.64 [R1+0xb50], R14 ;  /* 0x000b500e01007387 */ /* 0x0005e20000100a00 */
[----:B0-----:R-:W-:Y:S01]  /*2a470*/  MOV R20, 0xb480a951 ;  /* 0xb480a95100147802 */ /* 0x001fe20000000f00 */
[----:B------:R-:W-:Y:S02]  /*2a480*/  IMAD.MOV.U32 R21, RZ, RZ, 0x3739efa3 ;  /* 0x3739efa3ff157424 */ /* 0x000fe400078e00ff */
[----:B------:R0:W-:Y:S01]  /*2a490*/  STL.64 [R1+0xb58], R28 ;  /* 0x000b581c01007387 */ /* 0x0001e20000100a00 */
[----:B-1----:R-:W-:Y:S02]  /*2a4a0*/  HFMA2 R23, -RZ, RZ, -0.26318359375, 0.00168609619140625 ;  /* 0xb43616e8ff177431 */ /* 0x002fe400000001ff */
[----:B------:R-:W-:Y:S01]  /*2a4b0*/  IMAD.MOV.U32 R22, RZ, RZ, -0x520aee6d ;  /* 0xadf51193ff167424 */ /* 0x000fe200078e00ff */
[----:B------:R1:W-:Y:S01]  /*2a4c0*/  STL.64 [R1+0xb80], R26 ;  /* 0x000b801a01007387 */ /* 0x0003e20000100a00 */
[----:B--2---:R-:W-:-:S03]  /*2a4d0*/  HFMA2 R14, -RZ, RZ, 0.06494140625, 764 ;  /* 0x2c2861f8ff0e7431 */ /* 0x004fc600000001ff */
[----:B------:R2:W-:Y:S01]  /*2a4e0*/  STL.64 [R1+0xb60], R18 ;  /* 0x000b601201007387 */ /* 0x0005e20000100a00 */
[----:B------:R-:W-:Y:S01]  /*2a4f0*/  MOV R15, 0x310db352 ;  /* 0x310db352000f7802 */ /* 0x000fe20000000f00 */
[----:B0-----:R-:W-:Y:S02]  /*2a500*/  HFMA2 R29, -RZ, RZ, 0.115966796875, -149.25 ;  /* 0x2f6cd8aaff1d7431 */ /* 0x001fe400000001ff */
[----:B------:R0:W-:Y:S01]  /*2a510*/  STL.64 [R1+0xb68], R20 ;  /* 0x000b681401007387 */ /* 0x0001e20000100a00 */
[----:B------:R-:W-:Y:S02]  /*2a520*/  IMAD.MOV.U32 R28, RZ, RZ, -0x4f7df9d6 ;  /* 0xb082062aff1c7424 */ /* 0x000fe400078e00ff */
[----:B-1----:R-:W-:Y:S01]  /*2a530*/  HFMA2 R26, -RZ, RZ, -0.79736328125, -8896 ;  /* 0xba61f058ff1a7431 */ /* 0x002fe200000001ff */
[----:B------:R-:W-:Y:S01]  /*2a540*/  MOV R27, 0x3a4d87fb ;  /* 0x3a4d87fb001b7802 */ /* 0x000fe20000000f00 */
[----:B------:R1:W-:Y:S01]  /*2a550*/  STL.64 [R1+0xb78], R22 ;  /* 0x000b781601007387 */ /* 0x0003e20000100a00 */
[----:B--2---:R-:W-:Y:S01]  /*2a560*/  HFMA2 R18, -RZ, RZ, 0.080810546875, 1.6845703125 ;  /* 0x2d2c3ebdff127431 */ /* 0x004fe200000001ff */
[----:B------:R-:W-:-:S02]  /*2a570*/  MOV R19, 0xac19474f ;  /* 0xac19474f00137802 */ /* 0x000fc40000000f00 */
[----:B------:R2:W-:Y:S01]  /*2a580*/  STL.64 [R1+0xb88], R14 ;  /* 0x000b880e01007387 */ /* 0x0005e20000100a00 */
[----:B0-----:R-:W-:Y:S02]  /*2a590*/  HFMA2 R21, -RZ, RZ, 0.050262451171875, 48960 ;  /* 0x2a6f79faff157431 */ /* 0x001fe400000001ff */
        /* <DEDUP_REMOVED lines=8> */
[----:B0-----:R-:W-:-:S03]  /*2a620*/  HFMA2 R28, -RZ, RZ, 0.45263671875, -204 ;  /* 0x373eda60ff1c7431 */ /* 0x001fc600000001ff */
[----:B------:R0:W-:Y:S01]  /*2a630*/  STL.64 [R1+0xba8], R20 ;  /* 0x000ba81401007387 */ /* 0x0001e20000100a00 */
[----:B------:R-:W-:Y:S02]  /*2a640*/  MOV R29, 0x2f89d9e3 ;  /* 0x2f89d9e3001d7802 */ /* 0x000fe40000000f00 */
[----:B-1----:R-:W-:Y:S01]  /*2a650*/  MOV R26, 0xafd8a791 ;  /* 0xafd8a791001a7802 */ /* 0x002fe20000000f00 */
[----:B------:R-:W-:Y:S01]  /*2a660*/  IMAD.MOV.U32 R27, RZ, RZ, 0x2f4c88ee ;  /* 0x2f4c88eeff1b7424 */ /* 0x000fe200078e00ff */
[----:B------:R1:W-:Y:S01]  /*2a670*/  STL.64 [R1+0xbb0], R22 ;  /* 0x000bb01601007387 */ /* 0x0003e20000100a00 */
[----:B--2---:R-:W-:Y:S02]  /*2a680*/  HFMA2 R19, -RZ, RZ, 0.339599609375, 0.0038700103759765625 ;  /* 0x356f1bedff137431 */ /* 0x004fe400000001ff */
[----:B------:R-:W-:Y:S01]  /*2a690*/  IMAD.MOV.U32 R18, RZ, RZ, -0x4a1c71fc ;  /* 0xb5e38e04ff127424 */ /* 0x000fe200078e00ff */
[----:B------:R2:W-:Y:S01]  /*2a6a0*/  STL.64 [R1+0xbc8], R14 ;  /* 0x000bc80e01007387 */ /* 0x0005e20000100a00 */
[----:B0-----:R-:W-:Y:S01]  /*2a6b0*/  MOV R20, 0xb47633b6 ;  /* 0xb47633b600147802 */ /* 0x001fe20000000f00 */
[----:B------:R-:W-:-:S02]  /*2a6c0*/  IMAD.MOV.U32 R21, RZ, RZ, 0x2e020a8b ;  /* 0x2e020a8bff157424 */ /* 0x000fc400078e00ff */
[----:B------:R0:W-:Y:S01]  /*2a6d0*/  STL.64 [R1+0xbf8], R26 ;  /* 0x000bf81a01007387 */ /* 0x0001e20000100a00 */
[----:B-1----:R-:W-:-:S03]  /*2a6e0*/  HFMA2 R23, -RZ, RZ, -0.050811767578125, -0.0056915283203125 ;  /* 0xaa819dd4ff177431 */ /* 0x002fc600000001ff */
[----:B------:R1:W-:Y:S01]  /*2a6f0*/  STL.64 [R1+0xa58], R30 ;  /* 0x000a581e01007387 */ /* 0x0003e20000100a00 */
[----:B------:R-:W-:Y:S02]  /*2a700*/  IMAD.MOV.U32 R22, RZ, RZ, 0x316cd4f9 ;  /* 0x316cd4f9ff167424 */ /* 0x000fe400078e00ff */
[----:B--2---:R-:W-:Y:S01]  /*2a710*/  HFMA2 R14, -RZ, RZ, -0.09759521484375, -0.0019130706787109375 ;  /* 0xae3f97d6ff0e7431 */ /* 0x004fe200000001ff */
[----:B------:R2:W-:Y:S01]  /*2a720*/  STL.64 [R1+0xbd0], R28 ;  /* 0x000bd01c01007387 */ /* 0x0005e20000100a00 */
[----:B------:R-:W-:Y:S01]  /*2a730*/  MOV R15, 0x26b84405 ;  /* 0x26b84405000f7802 */ /* 0x000fe20000000f00 */
[----:B0-----:R-:W-:Y:S02]  /*2a740*/  HFMA2 R26, -RZ, RZ, 0.255859375, 442 ;  /* 0x34185ee8ff1a7431 */ /* 0x001fe400000001ff */
[----:B------:R0:W-:Y:S01]  /*2a750*/  STL.64 [R1+0xbe0], R20 ;  /* 0x000be01401007387 */ /* 0x0001e20000100a00 */
[----:B------:R-:W-:Y:S01]  /*2a760*/  MOV R27, 0xb76411fe ;  /* 0xb76411fe001b7802 */ /* 0x000fe20000000f00 */
[----:B-1----:R-:W-:Y:S01]  /*2a770*/  IMAD.MOV.U32 R30, RZ, RZ, -0x4b283e5e ;  /* 0xb4d7c1a2ff1e7424 */ /* 0x002fe200078e00ff */
[----:B------:R-:W-:Y:S01]  /*2a780*/  MOV R31, 0xb797d257 ;  /* 0xb797d257001f7802 */ /* 0x000fe20000000f00 */
[----:B------:R1:W-:Y:S01]  /*2a790*/  STL.64 [R1+0xbd8], R18 ;  /* 0x000bd81201007387 */ /* 0x0003e20000100a00 */
[----:B--2---:R-:W-:-:S02]  /*2a7a0*/  HFMA2 R29, -RZ, RZ, -0.06390380859375, 1.345703125 ;  /* 0xac173d62ff1d7431 */ /* 0x004fc400000001ff */
[----:B------:R-:W-:Y:S01]  /*2a7b0*/  IMAD.MOV.U32 R28, RZ, RZ, 0x2ca4a32a ;  /* 0x2ca4a32aff1c7424 */ /* 0x000fe200078e00ff */
[----:B------:R2:W-:Y:S01]  /*2a7c0*/  STL.64 [R1+0xa60], R32 ;  /* 0x000a602001007387 */ /* 0x0005e20000100a00 */
[----:B0-----:R-:W-:Y:S02]  /*2a7d0*/  HFMA2 R21, -RZ, RZ, 0.69580078125, 465 ;  /* 0x39915f44ff157431 */ /* 0x001fe400000001ff */
[----:B------:R-:W-:Y:S01]  /*2a7e0*/  IMAD.MOV.U32 R20, RZ, RZ, -0x476dc4fe ;  /* 0xb8923b02ff147424 */ /* 0x000fe200078e00ff */
[----:B------:R0:W-:Y:S01]  /*2a7f0*/  STL.64 [R1+0xaa0], R30 ;  /* 0x000aa01e01007387 */ /* 0x0001e20000100a00 */
[----:B-1----:R-:W-:Y:S01]  /*2a800*/  HFMA2 R18, -RZ, RZ, -0.042083740234375, 0.58984375 ;  /* 0xa96338b8ff127431 */ /* 0x002fe200000001ff */
[----:B------:R-:W-:Y:S02]  /*2a810*/  MOV R19, 0xb9b09456 ;  /* 0xb9b0945600137802 */ /* 0x000fe40000000f00 */
[----:B------:R1:W-:Y:S01]  /*2a820*/  STL.64 [R1+0xbf0], R22 ;  /* 0x000bf01601007387 */ /* 0x0003e20000100a00 */
[----:B--2---:R-:W-:-:S02]  /*2a830*/  HFMA2 R32, -RZ, RZ, 0.4375, 78.3125 ;  /* 0x370054e5ff207431 */ /* 0x004fc400000001ff */
[----:B------:R-:W-:Y:S01]  /*2a840*/  IMAD.MOV.U32 R33, RZ, RZ, -0x4a27a102 ;  /* 0xb5d85efeff217424 */ /* 0x000fe200078e00ff */
[----:B------:R2:W-:Y:S01]  /*2a850*/  STL.64 [R1+0xc00], R14 ;  /* 0x000c000e01007387 */ /* 0x0005e20000100a00 */
[----:B0-----:R-:W-:Y:S01]  /*2a860*/  HFMA2 R31, -RZ, RZ, -0.0419921875, 0.27197265625 ;  /* 0xa960345aff1f7431 */ /* 0x001fe200000001ff */
[----:B------:R-:W-:Y:S02]  /*2a870*/  MOV R30, 0xa579dbd3 ;  /* 0xa579dbd3001e7802 */ /* 0x000fe40000000f00 */
        /* <DEDUP_REMOVED lines=8> */
[----:B------:R-:W-:Y:S02]  /*2a900*/  IMAD.MOV.U32 R27, RZ, RZ, -0x545594a8 ;  /* 0xabaa6b58ff1b7424 */ /* 0x000fe400078e00ff */
[----:B------:R0:W-:Y:S01]  /*2a910*/  STL.64 [R1+0xc18], R18 ;  /* 0x000c181201007387 */ /* 0x0001e20000100a00 */
[----:B-1----:R-:W-:Y:S01]  /*2a920*/  HFMA2 R28, -RZ, RZ, -0.26708984375, 0.00088405609130859375 ;  /* 0xb446133eff1c7431 */ /* 0x002fe200000001ff */
[----:B------:R-:W-:Y:S02]  /*2a930*/  MOV R29, 0x334f3181 ;  /* 0x334f3181001d7802 */ /* 0x000fe40000000f00 */
[----:B------:R1:W-:Y:S01]  /*2a940*/  STL.64 [R1+0xc28], R22 ;  /* 0x000c281601007387 */ /* 0x0003e20000100a00 */
[----:B--2---:R-:W-:Y:S01]  /*2a950*/  MOV R20, 0x315951d7 ;  /* 0x315951d700147802 */ /* 0x004fe20000000f00 */
[----:B------:R-:W-:-:S02]  /*2a960*/  IMAD.MOV.U32 R21, RZ, RZ, -0x4fa87867 ;  /* 0xb0578799ff157424 */ /* 0x000fc400078e00ff */
[----:B------:R2:W-:Y:S01]  /*2a970*/  STL.64 [R1+0xc40], R14 ;  /* 0x000c400e01007387 */ /* 0x0005e20000100a00 */
[----:B0-----:R-:W-:Y:S02]  /*2a980*/  HFMA2 R19, -RZ, RZ, -0.1826171875, -0.091796875 ;  /* 0xb1d8ade0ff137431 */ /* 0x001fe400000001ff */
[----:B------:R-:W-:Y:S01]  /*2a990*/  IMAD.MOV.U32 R18, RZ, RZ, -0x575df71d ;  /* 0xa8a208e3ff127424 */ /* 0x000fe200078e00ff */
[----:B------:R0:W-:Y:S01]  /*2a9a0*/  STL.64 [R1+0xc70], R26 ;  /* 0x000c701a01007387 */ /* 0x0001e20000100a00 */
[----:B-1----:R-:W-:-:S03]  /*2a9b0*/  HFMA2 R23, -RZ, RZ, 0.08184814453125, -56992 ;  /* 0x2d3dfaf5ff177431 */ /* 0x002fc600000001ff */
[----:B------:R1:W-:Y:S01]  /*2a9c0*/  STL.64 [R1+0xaa8], R32 ;  /* 0x000aa82001007387 */ /* 0x0003e20000100a00 */
[----:B------:R-:W-:Y:S02]  /*2a9d0*/  IMAD.MOV.U32 R22, RZ, RZ, -0x51b97f57 ;  /* 0xae4680a9ff167424 */ /* 0x000fe400078e00ff */
[----:B--2---:R-:W-:Y:S01]  /*2a9e0*/  HFMA2 R14, -RZ, RZ, 0.055633544921875, -1554 ;  /* 0x2b1fe612ff0e7431 */ /* 0x004fe200000001ff */
[----:B------:R2:W-:Y:S01]  /*2a9f0*/  STL.64 [R1+0xae0], R30 ;  /* 0x000ae01e01007387 */ /* 0x0005e20000100a00 */
[----:B------:R-:W-:Y:S01]  /*2aa00*/  MOV R15, 0xaa152d8b ;  /* 0xaa152d8b000f7802 */ /* 0x000fe20000000f00 */
[----:B0-----:R-:W-:Y:S02]  /*2aa10*/  HFMA2 R26, -RZ, RZ, 0.319091796875, 1096 ;  /* 0x351b6448ff1a7431 */ /* 0x001fe400000001ff */
[----:B------:R0:W-:Y:S01]  /*2aa20*/  STL.64 [R1+0xc58], R20 ;  /* 0x000c581401007387 */ /* 0x0001e20000100a00 */
[----:B------:R-:W-:Y:S01]  /*2aa30*/  MOV R27, 0x2a83a738 ;  /* 0x2a83a738001b7802 */ /* 0x000fe20000000f00 */
[----:B-1----:R-:W-:-:S02]  /*2aa40*/  HFMA2 R33, -RZ, RZ, 0.37646484375, -160.625 ;  /* 0x3606d905ff217431 */ /* 0x002fc400000001ff */
[----:B------:R1:W-:Y:S01]  /*2aa50*/  STL.64 [R1+0xc48], R28 ;  /* 0x000c481c01007387 */ /* 0x0003e20000100a00 */
[----:B------:R-:W-:Y:S01]  /*2aa60*/  MOV R32, 0x3a4a4588 ;  /* 0x3a4a458800207802 */ /* 0x000fe20000000f00 */
[----:B--2---:R-:W-:Y:S02]  /*2aa70*/  HFMA2 R30, -RZ, RZ, -0.201416015625, 0.003711700439453125 ;  /* 0xb2721b9aff1e7431 */ /* 0x004fe400000001ff */
[----:B------:R-:W-:Y:S01]  /*2aa80*/  IMAD.MOV.U32 R31, RZ, RZ, 0x31d606a3 ;  /* 0x31d606a3ff1f7424 */ /* 0x000fe200078e00ff */
[----:B------:R2:W-:Y:S01]  /*2aa90*/  STL.64 [R1+0xc50], R18 ;  /* 0x000c501201007387 */ /* 0x0005e20000100a00 */
[----:B0-----:R-:W-:Y:S02]  /*2aaa0*/  HFMA2 R21, -RZ, RZ, -0.1663818359375, -0.0100250244140625 ;  /* 0xb153a122ff157431 */ /* 0x001fe400000001ff */
[----:B------:R-:W-:Y:S01]  /*2aab0*/  IMAD.MOV.U32 R20, RZ, RZ, -0x48663e86 ;  /* 0xb799c17aff147424 */ /* 0x000fe200078e00ff */
[----:B------:R0:W-:Y:S01]  /*2aac0*/  STL.64 [R1+0xc68], R22 ;  /* 0x000c681601007387 */ /* 0x0001e20000100a00 */
[----:B-1----:R-:W-:-:S02]  /*2aad0*/  HFMA2 R29, -RZ, RZ, -0.76318359375, 0.9521484375 ;  /* 0xba1b3b9eff1d7431 */ /* 0x002fc400000001ff */
[----:B------:R-:W-:Y:S01]  /*2aae0*/  IMAD.MOV.U32 R28, RZ, RZ, 0x3a0b4779 ;  /* 0x3a0b4779ff1c7424 */ /* 0x000fe200078e00ff */
[----:B------:R1:W-:Y:S01]  /*2aaf0*/  STL.64 [R1+0xc78], R14 ;  /* 0x000c780e01007387 */ /* 0x0003e20000100a00 */
[----:B--2---:R-:W-:Y:S01]  /*2ab00*/  HFMA2 R18, -RZ, RZ, -0.58349609375, 4.41074371337890625e-06 ;  /* 0xb8ab004aff127431 */ /* 0x004fe200000001ff */
[----:B------:R-:W-:Y:S02]  /*2ab10*/  MOV R19, 0x386b5efc ;  /* 0x386b5efc00137802 */ /* 0x000fe40000000f00 */
[----:B------:R2:W-:Y:S01]  /*2ab20*/  STL.64 [R1+0xca8], R26 ;  /* 0x000ca81a01007387 */ /* 0x0005e20000100a00 */
[----:B0-----:R-:W-:Y:S01]  /*2ab30*/  MOV R22, 0x36688aea ;  /* 0x36688aea00167802 */ /* 0x001fe20000000f00 */
[----:B------:R-:W-:Y:S02]  /*2ab40*/  IMAD.MOV.U32 R23, RZ, RZ, -0x49f7d3c4 ;  /* 0xb6082c3cff177424 */ /* 0x000fe400078e00ff */
[----:B------:R0:W-:Y:S01]  /*2ab50*/  STL.64 [R1+0xaf8], R32 ;  /* 0x000af82001007387 */ /* 0x0001e20000100a00 */
[----:B-1----:R-:W-:Y:S01]  /*2ab60*/  MOV R14, 0xb2578752 ;  /* 0xb2578752000e7802 */ /* 0x002fe20000000f00 */
[----:B------:R-:W-:-:S02]  /*2ab70*/  IMAD.MOV.U32 R15, RZ, RZ, 0x29c2c5d5 ;  /* 0x29c2c5d5ff0f7424 */ /* 0x000fc400078e00ff */
[----:B------:R1:W-:Y:S01]  /*2ab80*/  STL.64 [R1+0xb20], R30 ;  /* 0x000b201e01007387 */ /* 0x0003e20000100a00 */
[----:B--2---:R-:W-:-:S03]  /*2ab90*/  MOV R26, 0x3858ebaf ;  /* 0x3858ebaf001a7802 */ /* 0x004fc60000000f00 */
[----:B------:R2:W-:Y:S01]  /*2aba0*/  STL.64 [R1+0xc98], R20 ;  /* 0x000c981401007387 */ /* 0x0005e20000100a00 */
[----:B------:R-:W-:Y:S02]  /*2abb0*/  IMAD.MOV.U32 R27, RZ, RZ, -0x4650663d ;  /* 0xb9af99c3ff1b7424 */ /* 0x000fe400078e00ff */
[----:B0-----:R-:W-:Y:S01]  /*2abc0*/  IMAD.MOV.U32 R32, RZ, RZ, -0x5620f4f4 ;  /* 0xa9df0b0cff207424 */ /* 0x001fe200078e00ff */
[----:B------:R-:W-:Y:S01]  /*2abd0*/  MOV R33, 0x23ae9da1 ;  /* 0x23ae9da100217802 */ /* 0x000fe20000000f00 */
[----:B------:R0:W-:Y:S01]  /*2abe0*/  STL.64 [R1+0xc80], R28 ;  /* 0x000c801c01007387 */ /* 0x0001e20000100a00 */
[----:B-1----:R-:W-:Y:S01]  /*2abf0*/  HFMA2 R30, -RZ, RZ, -0.42138671875, 3826 ;  /* 0xb6be6b79ff1e7431 */ /* 0x002fe200000001ff */
[----:B------:R-:W-:Y:S02]  /*2ac00*/  MOV R31, 0x35bf0101 ;  /* 0x35bf0101001f7802 */ /* 0x000fe40000000f00 */
[----:B------:R1:W-:Y:S01]  /*2ac10*/  STL.64 [R1+0xc90], R18 ;  /* 0x000c901201007387 */ /* 0x0003e20000100a00 */
[----:B--2---:R-:W-:Y:S01]  /*2ac20*/  MOV R20, 0xadea538c ;  /* 0xadea538c00147802 */ /* 0x004fe20000000f00 */
[----:B------:R-:W-:-:S02]  /*2ac30*/  IMAD.MOV.U32 R21, RZ, RZ, 0x2d65daaf ;  /* 0x2d65daafff157424 */ /* 0x000fc400078e00ff */
[----:B------:R2:W-:Y:S01]  /*2ac40*/  STL.64 [R1+0xca0], R22 ;  /* 0x000ca01601007387 */ /* 0x0005e20000100a00 */
[----:B0-----:R-:W-:-:S03]  /*2ac50*/  HFMA2 R28, -RZ, RZ, 0.1531982421875, -0.00011903047561645507812 ;  /* 0x30e787cdff1c7431 */ /* 0x001fc600000001ff */
[----:B------:R0:W-:Y:S01]  /*2ac60*/  STL.64 [R1+0xcb8], R14 ;  /* 0x000cb80e01007387 */ /* 0x0001e20000100a00 */
[----:B------:R-:W-:Y:S01]  /*2ac70*/  MOV R29, 0xb06bb8ab ;  /* 0xb06bb8ab001d7802 */ /* 0x000fe20000000f00 */
[----:B-1----:R-:W-:Y:S02]  /*2ac80*/  HFMA2 R19, -RZ, RZ, -0.0248260498046875, 7912 ;  /* 0xa65b6fbaff137431 */ /* 0x002fe400000001ff */
[----:B------:R1:W-:Y:S01]  /*2ac90*/  STL.64 [R1+0xce8], R26 ;  /* 0x000ce81a01007387 */ /* 0x0003e20000100a00 */
[----:B------:R-:W-:Y:S02]  /*2aca0*/  IMAD.MOV.U32 R18, RZ, RZ, 0x2f6d7999 ;  /* 0x2f6d7999ff127424 */ /* 0x000fe400078e00ff */
[----:B--2---:R-:W-:Y:S01]  /*2acb0*/  HFMA2 R23, -RZ, RZ, 0.712890625, -0.0002586841583251953125 ;  /* 0x39b48c3dff177431 */ /* 0x004fe200000001ff */
[----:B------:R2:W-:Y:S01]  /*2acc0*/  STL.64 [R1+0xb48], R32 ;  /* 0x000b482001007387 */ /* 0x0005e20000100a00 */
[----:B------:R-:W-:Y:S02]  /*2acd0*/  IMAD.MOV.U32 R22, RZ, RZ, 0x2acfbe8a ;  /* 0x2acfbe8aff167424 */ /* 0x000fe400078e00ff */
[----:B0-----:R-:W-:Y:S01]  /*2ace0*/  HFMA2 R14, -RZ, RZ, 0.69677734375, 30128 ;  /* 0x3993775bff0e7431 */ /* 0x001fe200000001ff */
[----:B------:R0:W-:Y:S01]  /*2acf0*/  STL.64 [R1+0xcd0], R20 ;  /* 0x000cd01401007387 */ /* 0x0001e20000100a00 */
[----:B------:R-:W-:Y:S01]  /*2ad00*/  MOV R15, 0xb8e63214 ;  /* 0xb8e63214000f7802 */ /* 0x000fe20000000f00 */
[----:B-1----:R-:W-:-:S02]  /*2ad10*/  HFMA2 R26, -RZ, RZ, -0.202392578125, 17504 ;  /* 0xb27a7446ff1a7431 */ /* 0x002fc400000001ff */
[----:B------:R1:W-:Y:S01]  /*2ad20*/  STL.64 [R1+0xb70], R30 ;  /* 0x000b701e01007387 */ /* 0x0003e20000100a00 */
[----:B------:R-:W-:Y:S02]  /*2ad30*/  MOV R27, 0x31859418 ;  /* 0x31859418001b7802 */ /* 0x000fe40000000f00 */
[----:B--2---:R-:W-:Y:S01]  /*2ad40*/  MOV R32, 0xa87a302c ;  /* 0xa87a302c00207802 */ /* 0x004fe20000000f00 */
[----:B------:R-:W-:Y:S01]  /*2ad50*/  IMAD.MOV.U32 R33, RZ, RZ, -0x523f6961 ;  /* 0xadc0969fff217424 */ /* 0x000fe200078e00ff */
[----:B------:R2:W-:Y:S01]  /*2ad60*/  STL.64 [R1+0xcc0], R28 ;  /* 0x000cc01c01007387 */ /* 0x0005e20000100a00 */
[----:B0-----:R-:W-:Y:S02]  /*2ad70*/  HFMA2 R21, -RZ, RZ, -0.2646484375, -0.001155853271484375 ;  /* 0xb43c94bcff157431 */ /* 0x001fe400000001ff */
[----:B------:R-:W-:Y:S01]  /*2ad80*/  IMAD.MOV.U32 R20, RZ, RZ, 0x35258957 ;  /* 0x35258957ff147424 */ /* 0x000fe200078e00ff */
[----:B------:R0:W-:Y:S01]  /*2ad90*/  STL.64 [R1+0xb98], R32 ;  /* 0x000b982001007387 */ /* 0x0001e20000100a00 */
[----:B-1----:R-:W-:-:S02]  /*2ada0*/  HFMA2 R31, -RZ, RZ, -0.3603515625, 43744 ;  /* 0xb5c47957ff1f7431 */ /* 0x002fc400000001ff */
[----:B------:R-:W-:Y:S01]  /*2adb0*/  IMAD.MOV.U32 R30, RZ, RZ, -0x4663332c ;  /* 0xb99cccd4ff1e7424 */ /* 0x000fe200078e00ff */
[----:B------:R1:W-:Y:S01]  /*2adc0*/  STL.64 [R1+0xcc8], R18 ;  /* 0x000cc81201007387 */ /* 0x0003e20000100a00 */
[----:B--2---:R-:W-:-:S03]  /*2add0*/  HFMA2 R29, -RZ, RZ, 0.494140625, -1.189453125 ;  /* 0x37e8bcc2ff1d7431 */ /* 0x004fc600000001ff */
[----:B------:R2:W-:Y:S01]  /*2ade0*/  STL.64 [R1+0xce0], R22 ;  /* 0x000ce01601007387 */ /* 0x0005e20000100a00 */
[----:B------:R-:W-:Y:S02]  /*2adf0*/  IMAD.MOV.U32 R28, RZ, RZ, -0x4bf731c8 ;  /* 0xb408ce38ff1c7424 */ /* 0x000fe400078e00ff */
[----:B0-----:R-:W-:Y:S01]  /*2ae00*/  HFMA2 R32, -RZ, RZ, 0.2176513671875, -18976 ;  /* 0x32f7f4a2ff207431 */ /* 0x001fe200000001ff */
[----:B------:R0:W-:Y:S01]  /*2ae10*/  STL.64 [R1+0xcf0], R14 ;  /* 0x000cf00e01007387 */ /* 0x0001e20000100a00 */
[----:B------:R-:W-:Y:S01]  /*2ae20*/  MOV R33, 0xb273c722 ;  /* 0xb273c72200217802 */ /* 0x000fe20000000f00 */
[----:B-1----:R-:W-:Y:S02]  /*2ae30*/  HFMA2 R18, -RZ, RZ, 0.1258544921875, -2.712890625 ;  /* 0x3007c16dff127431 */ /* 0x002fe400000001ff */
[----:B------:R1:W-:Y:S01]  /*2ae40*/  STL.64 [R1+0xd20], R26 ;  /* 0x000d201a01007387 */ /* 0x0003e20000100a00 */
[----:B------:R-:W-:Y:S02]  /*2ae50*/  MOV R19, 0xb58e3567 ;  /* 0xb58e356700137802 */ /* 0x000fe40000000f00 */
[----:B--2---:R-:W-:Y:S01]  /*2ae60*/  MOV R22, 0xabb69977 ;  /* 0xabb6997700167802 */ /* 0x004fe20000000f00 */
[----:B------:R-:W-:Y:S01]  /*2ae70*/  IMAD.MOV.U32 R23, RZ, RZ, 0x32e788fe ;  /* 0x32e788feff177424 */ /* 0x000fe200078e00ff */
[----:B------:R2:W-:Y:S01]  /*2ae80*/  STL.64 [R1+0xd10], R20 ;  /* 0x000d101401007387 */ /* 0x0005e20000100a00 */
[----:B0-----:R-:W-:Y:S01]  /*2ae90*/  MOV R14, 0x2f96d785 ;  /* 0x2f96d785000e7802 */ /* 0x001fe20000000f00 */
[----:B------:R-:W-:-:S02]  /*2aea0*/  IMAD.MOV.U32 R15, RZ, RZ, -0x5166292b ;  /* 0xae99d6d5ff0f7424 */ /* 0x000fc400078e00ff */
[----:B------:R0:W-:Y:S01]  /*2aeb0*/  STL.64 [R1+0xbc0], R30 ;  /* 0x000bc01e01007387 */ /* 0x0001e20000100a00 */
[----:B-1----:R-:W-:Y:S01]  /*2aec0*/  MOV R26, 0x384231bf ;  /* 0x384231bf001a7802 */ /* 0x002fe20000000f00 */
[----:B------:R-:W-:Y:S02]  /*2aed0*/  IMAD.MOV.U32 R27, RZ, RZ, 0x319c9bcd ;  /* 0x319c9bcdff1b7424 */ /* 0x000fe400078e00ff */
[----:B------:R1:W-:Y:S01]  /*2aee0*/  STL.64 [R1+0xcf8], R28 ;  /* 0x000cf81c01007387 */ /* 0x0003e20000100a00 */
[----:B--2---:R-:W-:Y:S01]  /*2aef0*/  MOV R20, 0xba2b14da ;  /* 0xba2b14da00147802 */ /* 0x004fe20000000f00 */
[----:B------:R-:W-:Y:S02]  /*2af00*/  IMAD.MOV.U32 R21, RZ, RZ, 0x3a5c11ce ;  /* 0x3a5c11ceff157424 */ /* 0x000fe400078e00ff */
[----:B------:R2:W-:Y:S01]  /*2af10*/  STL.64 [R1+0xd18], R22 ;  /* 0x000d181601007387 */ /* 0x0005e20000100a00 */
[----:B0-----:R-:W-:Y:S01]  /*2af20*/  MOV R30, 0x2b0a2bbf ;  /* 0x2b0a2bbf001e7802 */ /* 0x001fe20000000f00 */
[----:B------:R-:W-:-:S02]  /*2af30*/  IMAD.MOV.U32 R31, RZ, RZ, -0x5d1625b2 ;  /* 0xa2e9da4eff1f7424 */ /* 0x000fc400078e00ff */
[----:B------:R0:W-:Y:S01]  /*2af40*/  STL.64 [R1+0xd30], R14 ;  /* 0x000d300e01007387 */ /* 0x0001e20000100a00 */
[----:B-1----:R-:W-:-:S03]  /*2af50*/  HFMA2 R28, -RZ, RZ, 0.0154876708984375, -809.5 ;  /* 0x23eee253ff1c7431 */ /* 0x002fc600000001ff */
[----:B------:R1:W-:Y:S01]  /*2af60*/  STL.64 [R1+0xd60], R26 ;  /* 0x000d601a01007387 */ /* 0x0003e20000100a00 */
[----:B------:R-:W-:Y:S01]  /*2af70*/  MOV R29, 0x2d1bcefb ;  /* 0x2d1bcefb001d7802 */ /* 0x000fe20000000f00 */
[----:B--2---:R-:W-:Y:S02]  /*2af80*/  HFMA2 R23, -RZ, RZ, -0.6279296875, 0.0002286434173583984375 ;  /* 0xb9060b7eff177431 */ /* 0x004fe400000001ff */
[----:B------:R2:W-:Y:S01]  /*2af90*/  STL.64 [R1+0xbe8], R32 ;  /* 0x000be82001007387 */ /* 0x0005e20000100a00 */
[----:B------:R-:W-:Y:S02]  /*2afa0*/  IMAD.MOV.U32 R22, RZ, RZ, 0x392e88ac ;  /* 0x392e88acff167424 */ /* 0x000fe400078e00ff */
[----:B0-----:R-:W-:Y:S01]  /*2afb0*/  HFMA2 R14, -RZ, RZ, -0.449462890625, -3.171875 ;  /* 0xb731c258ff0e7431 */ /* 0x001fe200000001ff */
[----:B------:R0:W-:Y:S01]  /*2afc0*/  STL.64 [R1+0xd08], R18 ;  /* 0x000d081201007387 */ /* 0x0001e20000100a00 */
[----:B------:R-:W-:Y:S01]  /*2afd0*/  MOV R15, 0x36e39c79 ;  /* 0x36e39c79000f7802 */ /* 0x000fe20000000f00 */
[----:B-1----:R-:W-:-:S02]  /*2afe0*/  HFMA2 R26, -RZ, RZ, 0.1146240234375, 1.1484375 ;  /* 0x2f563c98ff1a7431 */ /* 0x002fc400000001ff */
[----:B------:R1:W-:Y:S01]  /*2aff0*/  STL.64 [R1+0xd48], R20 ;  /* 0x000d481401007387 */ /* 0x0003e20000100a00 */
[----:B------:R-:W-:Y:S01]  /*2b000*/  MOV R27, 0xaedeb390 ;  /* 0xaedeb390001b7802 */ /* 0x000fe20000000f00 */
[----:B--2---:R-:W-:Y:S02]  /*2b010*/  HFMA2 R33, -RZ, RZ, -0.381103515625, -7.34765625 ;  /* 0xb619c759ff217431 */ /* 0x004fe400000001ff */
[----:B------:R2:W-:Y:S01]  /*2b020*/  STL.64 [R1+0xc10], R30 ;  /* 0x000c101e01007387 */ /* 0x0005e20000100a00 */
[----:B------:R-:W-:Y:S02]  /*2b030*/  IMAD.MOV.U32 R32, RZ, RZ, 0x37068711 ;  /* 0x37068711ff207424 */ /* 0x000fe400078e00ff */
[----:B0-----:R-:W-:Y:S02]  /*2b040*/  HFMA2 R19, -RZ, RZ, 0.059326171875, -3744 ;  /* 0x2b98eb50ff137431 */ /* 0x001fe400000001ff */
[----:B------:R-:W-:Y:S01]  /*2b050*/  IMAD.MOV.U32 R18, RZ, RZ, -0x536513c8 ;  /* 0xac9aec38ff127424 */ /* 0x000fe200078e00ff */
[----:B------:R0:W-:Y:S01]  /*2b060*/  STL.64 [R1+0xd38], R28 ;  /* 0x000d381c01007387 */ /* 0x0001e20000100a00 */
[----:B-1----:R-:W-:-:S02]  /*2b070*/  HFMA2 R21, -RZ, RZ, 0.1781005859375, 0.007732391357421875 ;  /* 0x31b31febff157431 */ /* 0x002fc400000001ff */
[----:B------:R-:W-:Y:S01]  /*2b080*/  IMAD.MOV.U32 R20, RZ, RZ, -0x4ddb3d09 ;  /* 0xb224c2f7ff147424 */ /* 0x000fe200078e00ff */
[----:B------:R1:W-:Y:S01]  /*2b090*/  STL.64 [R1+0xd58], R22 ;  /* 0x000d581601007387 */ /* 0x0003e20000100a00 */
[----:B--2---:R-:W-:Y:S01]  /*2b0a0*/  HFMA2 R30, -RZ, RZ, 0.0301971435546875, 0.00146770477294921875 ;  /* 0x27bb1603ff1e7431 */ /* 0x004fe200000001ff */
[----:B------:R-:W-:Y:S02]  /*2b0b0*/  MOV R31, 0x2ecdce2c ;  /* 0x2ecdce2c001f7802 */ /* 0x000fe40000000f00 */
[----:B------:R2:W-:Y:S01]  /*2b0c0*/  STL.64 [R1+0xd68], R14 ;  /* 0x000d680e01007387 */ /* 0x0005e20000100a00 */
[----:B0-----:R-:W-:-:S03]  /*2b0d0*/  HFMA2 R29, -RZ, RZ, -0.08734130859375, 3010 ;  /* 0xad9769e1ff1d7431 */ /* 0x001fc600000001ff */
[----:B------:R0:W-:Y:S01]  /*2b0e0*/  STL.64 [R1+0xd98], R26 ;  /* 0x000d981a01007387 */ /* 0x0001e20000100a00 */
[----:B------:R-:W-:Y:S01]  /*2b0f0*/  IMAD.MOV.U32 R28, RZ, RZ, -0x49f2909b ;  /* 0xb60d6f65ff1c7424 */ /* 0x000fe200078e00ff */
[----:B-1----:R-:W-:Y:S01]  /*2b100*/  MOV R22, 0xb0c04c88 ;  /* 0xb0c04c8800167802 */ /* 0x002fe20000000f00 */
[----:B------:R-:W-:Y:S01]  /*2b110*/  IMAD.MOV.U32 R23, RZ, RZ, 0x261b2096 ;  /* 0x261b2096ff177424 */ /* 0x000fe200078e00ff */
[----:B------:R1:W-:Y:S01]  /*2b120*/  STL.64 [R1+0xc38], R32 ;  /* 0x000c382001007387 */ /* 0x0003e20000100a00 */
[----:B--2---:R-:W-:Y:S01]  /*2b130*/  MOV R14, 0xac6d4b31 ;  /* 0xac6d4b31000e7802 */ /* 0x004fe20000000f00 */
[----:B------:R-:W-:Y:S02]  /*2b140*/  IMAD.MOV.U32 R15, RZ, RZ, -0x45e39007 ;  /* 0xba1c6ff9ff0f7424 */ /* 0x000fe400078e00ff */
[----:B------:R2:W-:Y:S01]  /*2b150*/  STL.64 [R1+0xd40], R18 ;  /* 0x000d401201007387 */ /* 0x0005e20000100a00 */
[----:B0-----:R-:W-:Y:S02]  /*2b160*/  HFMA2 R26, -RZ, RZ, -0.39013671875, -6.61328125 ;  /* 0xb63ec69dff1a7431 */ /* 0x001fe400000001ff */
[----:B------:R-:W-:Y:S01]  /*2b170*/  IMAD.MOV.U32 R27, RZ, RZ, 0x3569c288 ;  /* 0x3569c288ff1b7424 */ /* 0x000fe200078e00ff */
[----:B------:R0:W-:Y:S01]  /*2b180*/  STL.64 [R1+0xd88], R20 ;  /* 0x000d881401007387 */ /* 0x0001e20000100a00 */
[----:B-1----:R-:W-:Y:S01]  /*2b190*/  MOV R32, 0x398e04a8 ;  /* 0x398e04a800207802 */ /* 0x002fe20000000f00 */
[----:B------:R-:W-:-:S02]  /*2b1a0*/  IMAD.MOV.U32 R33, RZ, RZ, 0x3554208f ;  /* 0x3554208fff217424 */ /* 0x000fc400078e00ff */
[----:B------:R1:W-:Y:S01]  /*2b1b0*/  STL.64 [R1+0xc60], R30 ;  /* 0x000c601e01007387 */ /* 0x0003e20000100a00 */
[----:B--2---:R-:W-:Y:S01]  /*2b1c0*/  HFMA2 R18, -RZ, RZ, 0.2349853515625, -0.0009937286376953125 ;  /* 0x33859412ff127431 */ /* 0x004fe200000001ff */
[----:B------:R-:W-:Y:S02]  /*2b1d0*/  MOV R19, 0x263e2a76 ;  /* 0x263e2a7600137802 */ /* 0x000fe40000000f00 */
[----:B------:R2:W-:Y:S01]  /*2b1e0*/  STL.64 [R1+0xd90], R22 ;  /* 0x000d901601007387 */ /* 0x0005e20000100a00 */
[----:B0-----:R-:W-:Y:S02]  /*2b1f0*/  HFMA2 R20, -RZ, RZ, 0.266357421875, 967 ;  /* 0x3443638eff147431 */ /* 0x001fe400000001ff */
[----:B------:R-:W-:Y:S01]  /*2b200*/  IMAD.MOV.U32 R21, RZ, RZ, -0x474e2bfe ;  /* 0xb8b1d402ff157424 */ /* 0x000fe200078e00ff */
[----:B------:R0:W-:Y:S01]  /*2b210*/  STL.64 [R1+0xda8], R14 ;  /* 0x000da80e01007387 */ /* 0x0001e20000100a00 */
[----:B-1----:R-:W-:Y:S02]  /*2b220*/  HFMA2 R31, -RZ, RZ, 0.2279052734375, -1.0966796875 ;  /* 0x334bbc63ff1f7431 */ /* 0x002fe400000001ff */
[----:B------:R-:W-:Y:S01]  /*2b230*/  IMAD.MOV.U32 R30, RZ, RZ, -0x4c426841 ;  /* 0xb3bd97bfff1e7424 */ /* 0x000fe200078e00ff */
[----:B------:R1:W-:Y:S01]  /*2b240*/  STL.64 [R1+0xc88], R32 ;  /* 0x000c882001007387 */ /* 0x0003e20000100a00 */
[----:B--2---:R-:W-:Y:S01]  /*2b250*/  IMAD.MOV.U32 R22, RZ, RZ, -0x4f8c7f39 ;  /* 0xb07380c7ff167424 */ /* 0x004fe200078e00ff */
[----:B------:R-:W-:-:S02]  /*2b260*/  MOV R23, 0x3697f31f ;  /* 0x3697f31f00177802 */ /* 0x000fc40000000f00 */
[----:B------:R2:W-:Y:S01]  /*2b270*/  STL.64 [R1+0xd70], R28 ;  /* 0x000d701c01007387 */ /* 0x0005e20000100a00 */
[----:B0-----:R-:W-:Y:S01]  /*2b280*/  HFMA2 R15, -RZ, RZ, -0.2587890625, -3.587890625 ;  /* 0xb424c32dff0f7431 */ /* 0x001fe200000001ff */
[----:B------:R-:W-:Y:S02]  /*2b290*/  MOV R14, 0x2c81c80c ;  /* 0x2c81c80c000e7802 */ /* 0x000fe40000000f00 */
[----:B------:R0:W-:Y:S01]  /*2b2a0*/  STL.64 [R1+0xdd8], R26 ;  /* 0x000dd81a01007387 */ /* 0x0001e20000100a00 */
[----:B-1----:R-:W-:-:S03]  /*2b2b0*/  HFMA2 R32, -RZ, RZ, -0.06829833984375, -4.28125 ;  /* 0xac5fc448ff207431 */ /* 0x002fc600000001ff */
[----:B------:R1:W-:Y:S01]  /*2b2c0*/  STL.64 [R1+0xd80], R18 ;  /* 0x000d801201007387 */ /* 0x0003e20000100a00 */
[----:B------:R-:W-:Y:S01]  /*2b2d0*/  MOV R33, 0x22adcde9 ;  /* 0x22adcde900217802 */ /* 0x000fe20000000f00 */
[----:B--2---:R-:W-:Y:S02]  /*2b2e0*/  HFMA2 R28, -RZ, RZ, -0.57373046875, 0.0024356842041015625 ;  /* 0xb89718fdff1c7431 */ /* 0x004fe400000001ff */
[----:B------:R2:W-:Y:S01]  /*2b2f0*/  STL.64 [R1+0xdc0], R20 ;  /* 0x000dc01401007387 */ /* 0x0005e20000100a00 */
[----:B------:R-:W-:Y:S01]  /*2b300*/  MOV R29, 0x3a31cb4e ;  /* 0x3a31cb4e001d7802 */ /* 0x000fe20000000f00 */
[----:B0-----:R-:W-:Y:S02]  /*2b310*/  HFMA2 R27, -RZ, RZ, -0.8720703125, -6036 ;  /* 0xbafaede5ff1b7431 */ /* 0x001fe400000001ff */
[----:B------:R0:W-:Y:S01]  /*2b320*/  STL.64 [R1+0xcb0], R30 ;  /* 0x000cb01e01007387 */ /* 0x0001e20000100a00 */
[----:B------:R-:W-:Y:S01]  /*2b330*/  MOV R26, 0x3aaea573 ;  /* 0x3aaea573001a7802 */ /* 0x000fe20000000f00 */
[----:B-1----:R-:W-:Y:S01]  /*2b340*/  IMAD.MOV.U32 R18, RZ, RZ, -0x45d8306d ;  /* 0xba27cf93ff127424 */ /* 0x002fe200078e00ff */
[----:B------:R-:W-:Y:S01]  /*2b350*/  MOV R19, 0x39917d90 ;  /* 0x39917d9000137802 */ /* 0x000fe20000000f00 */
[----:B------:R1:W-:Y:S01]  /*2b360*/  STL.64 [R1+0xdd0], R22 ;  /* 0x000dd01601007387 */ /* 0x0003e20000100a00 */
[----:B--2---:R-:W-:Y:S01]  /*2b370*/  IMAD.MOV.U32 R20, RZ, RZ, -0x5fa12243 ;  /* 0xa05eddbdff147424 */ /* 0x004fe200078e00ff */
[----:B------:R-:W-:-:S02]  /*2b380*/  MOV R21, 0xaeb1f868 ;  /* 0xaeb1f86800157802 */ /* 0x000fc40000000f00 */
[----:B------:R2:W-:Y:S01]  /*2b390*/  STL.64 [R1+0xde0], R14 ;  /* 0x000de00e01007387 */ /* 0x0005e20000100a00 */
[----:B0-----:R-:W-:Y:S01]  /*2b3a0*/  MOV R30, 0xb799348b ;  /* 0xb799348b001e7802 */ /* 0x001fe20000000f00 */
[----:B------:R-:W-:Y:S02]  /*2b3b0*/  IMAD.MOV.U32 R31, RZ, RZ, 0x36c233ec ;  /* 0x36c233ecff1f7424 */ /* 0x000fe400078e00ff */
[----:B------:R0:W-:Y:S01]  /*2b3c0*/  STL.64 [R1+0xcd8], R32 ;  /* 0x000cd82001007387 */ /* 0x0001e20000100a00 */
[----:B-1----:R-:W-:Y:S02]  /*2b3d0*/  HFMA2 R22, -RZ, RZ, 0.0972900390625, 1716 ;  /* 0x2e3a66b4ff167431 */ /* 0x002fe400000001ff */
[----:B------:R-:W-:Y:S01]  /*2b3e0*/  IMAD.MOV.U32 R23, RZ, RZ, -0x52be7263 ;  /* 0xad418d9dff177424 */ /* 0x000fe200078e00ff */
[----:B------:R1:W-:Y:S01]  /*2b3f0*/  STL.64 [R1+0xdb0], R28 ;  /* 0x000db01c01007387 */ /* 0x0003e20000100a00 */
[----:B--2---:R-:W-:-:S03]  /*2b400*/  HFMA2 R14, -RZ, RZ, -0.75244140625, 339.25 ;  /* 0xba055d4dff0e7431 */ /* 0x004fc600000001ff */
[----:B------:R2:W-:Y:S01]  /*2b410*/  STL.64 [R1+0xdb8], R18 ;  /* 0x000db81201007387 */ /* 0x0005e20000100a00 */
[----:B------:R-:W-:Y:S02]  /*2b420*/  IMAD.MOV.U32 R15, RZ, RZ, 0x39e00e06 ;  /* 0x39e00e06ff0f7424 */ /* 0x000fe400078e00ff */
[----:B0-----:R-:W-:Y:S01]  /*2b430*/  HFMA2 R33, -RZ, RZ, -0.127197265625, 18128 ;  /* 0xb012746dff217431 */ /* 0x001fe200000001ff */
[----:B------:R0:W-:Y:S01]  /*2b440*/  STL.64 [R1+0xe00], R20 ;  /* 0x000e001401007387 */ /* 0x0001e20000100a00 */
[----:B------:R-:W-:Y:S02]  /*2b450*/  IMAD.MOV.U32 R32, RZ, RZ, -0x5bcd0536 ;  /* 0xa432facaff207424 */ /* 0x000fe400078e00ff */
[----:B-1----:R-:W-:Y:S01]  /*2b460*/  IMAD.MOV.U32 R28, RZ, RZ, 0x33be51ed ;  /* 0x33be51edff1c7424 */ /* 0x002fe200078e00ff */
[----:B------:R-:W-:Y:S01]  /*2b470*/  MOV R29, 0xb2d855fd ;  /* 0xb2d855fd001d7802 */ /* 0x000fe20000000f00 */
[----:B------:R1:W-:Y:S01]  /*2b480*/  STL.64 [R1+0xe10], R26 ;  /* 0x000e101a01007387 */ /* 0x0003e20000100a00 */
[----:B--2---:R-:W-:Y:S01]  /*2b490*/  HFMA2 R19, -RZ, RZ, 0.1285400390625, -0.2076416015625 ;  /* 0x301db2a5ff137431 */ /* 0x004fe200000001ff */
[----:B------:R-:W-:-:S02]  /*2b4a0*/  MOV R18, 0xb11225d7 ;  /* 0xb11225d700127802 */ /* 0x000fc40000000f00 */
[----:B------:R2:W-:Y:S01]  /*2b4b0*/  STL.64 [R1+0xd00], R30 ;  /* 0x000d001e01007387 */ /* 0x0005e20000100a00 */
[----:B0-----:R-:W-:Y:S02]  /*2b4c0*/  HFMA2 R20, -RZ, RZ, 0.448974609375, 46.75 ;  /* 0x372f51d8ff147431 */ /* 0x001fe400000001ff */
[----:B------:R-:W-:Y:S01]  /*2b4d0*/  IMAD.MOV.U32 R21, RZ, RZ, 0x2e550537 ;  /* 0x2e550537ff157424 */ /* 0x000fe200078e00ff */
[----:B------:R0:W-:Y:S01]  /*2b4e0*/  STL.64 [R1+0xe08], R22 ;  /* 0x000e081601007387 */ /* 0x0001e20000100a00 */
[----:B-1----:R-:W-:Y:S02]  /*2b4f0*/  HFMA2 R26, -RZ, RZ, 0.237060546875, -0.01297760009765625 ;  /* 0x3396a2a5ff1a7431 */ /* 0x002fe400000001ff */
[----:B------:R-:W-:Y:S01]  /*2b500*/  IMAD.MOV.U32 R27, RZ, RZ, -0x4cd27312 ;  /* 0xb32d8ceeff1b7424 */ /* 0x000fe200078e00ff */
[----:B------:R1:W-:Y:S01]  /*2b510*/  STL.64 [R1+0xde8], R28 ;  /* 0x000de81c01007387 */ /* 0x0003e20000100a00 */
[----:B--2---:R-:W-:Y:S01]  /*2b520*/  HFMA2 R30, -RZ, RZ, -0.73681640625, -14.484375 ;  /* 0xb9e5cb3eff1e7431 */ /* 0x004fe200000001ff */
[----:B------:R-:W-:-:S02]  /*2b530*/  MOV R31, 0xb53b133b ;  /* 0xb53b133b001f7802 */ /* 0x000fc40000000f00 */
[----:B------:R2:W-:Y:S01]  /*2b540*/  STL.64 [R1+0xe20], R14 ;  /* 0x000e200e01007387 */ /* 0x0005e20000100a00 */
[----:B0-----:R-:W-:Y:S01]  /*2b550*/  IMAD.MOV.U32 R22, RZ, RZ, -0x4b27aa05 ;  /* 0xb4d855fbff167424 */ /* 0x001fe200078e00ff */
[----:B------:R-:W-:Y:S02]  /*2b560*/  MOV R23, 0xaa45cbf6 ;  /* 0xaa45cbf600177802 */ /* 0x000fe40000000f00 */
[----:B------:R0:W-:Y:S01]  /*2b570*/  STL.64 [R1+0xd28], R32 ;  /* 0x000d282001007387 */ /* 0x0001e20000100a00 */
[----:B-1----:R-:W-:-:S03]  /*2b580*/  HFMA2 R29, -RZ, RZ, -0.1888427734375, -0.07733154296875 ;  /* 0xb20bacf3ff1d7431 */ /* 0x002fc600000001ff */
[----:B------:R1:W-:Y:S01]  /*2b590*/  STL.64 [R1+0xdf8], R18 ;  /* 0x000df81201007387 */ /* 0x0003e20000100a00 */
[----:B------:R-:W-:Y:S01]  /*2b5a0*/  MOV R28, 0xb930c724 ;  /* 0xb930c724001c7802 */ /* 0x000fe20000000f00 */
[----:B--2---:R-:W-:Y:S02]  /*2b5b0*/  HFMA2 R15, -RZ, RZ, 0.0128326416015625, 2.7578125 ;  /* 0x22924184ff0f7431 */ /* 0x004fe400000001ff */
[----:B------:R2:W-:Y:S01]  /*2b5c0*/  STL.64 [R1+0xe38], R20 ;  /* 0x000e381401007387 */ /* 0x0005e20000100a00 */
[----:B------:R-:W-:Y:S02]  /*2b5d0*/  MOV R14, 0x32451f4e ;  /* 0x32451f4e000e7802 */ /* 0x000fe40000000f00 */
[----:B0-----:R-:W-:Y:S01]  /*2b5e0*/  MOV R32, 0x34ca97cc ;  /* 0x34ca97cc00207802 */ /* 0x001fe20000000f00 */
[----:B------:R-:W-:Y:S01]  /*2b5f0*/  IMAD.MOV.U32 R33, RZ, RZ, -0x4b95330e ;  /* 0xb46accf2ff217424 */ /* 0x000fe200078e00ff */
[----:B------:R0:W-:Y:S01]  /*2b600*/  STL.64 [R1+0xe50], R26 ;  /* 0x000e501a01007387 */ /* 0x0001e20000100a00 */
[----:B-1----:R-:W-:Y:S01]  /*2b610*/  IMAD.MOV.U32 R18, RZ, RZ, 0x383defc2 ;  /* 0x383defc2ff127424 */ /* 0x002fe200078e00ff */
[----:B------:R-:W-:-:S02]  /*2b620*/  MOV R19, 0xb803287c ;  /* 0xb803287c00137802 */ /* 0x000fc40000000f00 */
[----:B------:R1:W-:Y:S01]  /*2b630*/  STL.64 [R1+0xd50], R30 ;  /* 0x000d501e01007387 */ /* 0x0003e20000100a00 */
[----:B--2---:R-:W-:Y:S01]  /*2b640*/  IMAD.MOV.U32 R20, RZ, RZ, 0x392a6921 ;  /* 0x392a6921ff147424 */ /* 0x004fe200078e00ff */
[----:B------:R-:W-:Y:S02]  /*2b650*/  MOV R21, 0xbb073923 ;  /* 0xbb07392300157802 */ /* 0x000fe40000000f00 */
[----:B------:R2:W-:Y:S01]  /*2b660*/  STL.64 [R1+0xe48], R22 ;  /* 0x000e481601007387 */ /* 0x0005e20000100a00 */
[----:B0-----:R-:W-:Y:S01]  /*2b670*/  HFMA2 R27, -RZ, RZ, 0.71728515625, -47744 ;  /* 0x39bdf9d4ff1b7431 */ /* 0x001fe200000001ff */
[----:B------:R-:W-:Y:S02]  /*2b680*/  MOV R26, 0xb4d6479b ;  /* 0xb4d6479b001a7802 */ /* 0x000fe40000000f00 */
[----:B------:R0:W-:Y:S01]  /*2b690*/  STL.64 [R1+0xd78], R32 ;  /* 0x000d782001007387 */ /* 0x0001e20000100a00 */
[----:B-1----:R-:W-:Y:S02]  /*2b6a0*/  HFMA2 R31, -RZ, RZ, -0.01314544677734375, -22.578125 ;  /* 0xa2bbcda5ff1f7431 */ /* 0x002fe400000001ff */
[----:B------:R-:W-:Y:S01]  /*2b6b0*/  IMAD.MOV.U32 R30, RZ, RZ, 0x2de560f7 ;  /* 0x2de560f7ff1e7424 */ /* 0x000fe200078e00ff */
[----:B------:R1:W-:Y:S01]  /*2b6c0*/  STL.64 [R1+0xe28], R28 ;  /* 0x000e281c01007387 */ /* 0x0003e20000100a00 */
[----:B--2---:R-:W-:-:S02]  /*2b6d0*/  HFMA2 R22, -RZ, RZ, 0.880859375, 0.0927734375 ;  /* 0x3b0c2df0ff167431 */ /* 0x004fc400000001ff */
[----:B------:R-:W-:Y:S01]  /*2b6e0*/  IMAD.MOV.U32 R23, RZ, RZ, -0x457b814e ;  /* 0xba847eb2ff177424 */ /* 0x000fe200078e00ff */
[----:B------:R2:W-:Y:S01]  /*2b6f0*/  STL.64 [R1+0xe30], R18 ;  /* 0x000e301201007387 */ /* 0x0005e20000100a00 */
[----:B0-----:R-:W-:-:S03]  /*2b700*/  HFMA2 R33, -RZ, RZ, -0.48046875, -7.8984375 ;  /* 0xb7b0c7e6ff217431 */ /* 0x001fc600000001ff */
[----:B------:R0:W-:Y:S01]  /*2b710*/  STL.64 [R1+0xe58], R14 ;  /* 0x000e580e01007387 */ /* 0x0001e20000100a00 */
[----:B------:R-:W-:-:S03]  /*2b720*/  MOV R32, 0x38800900 ;  /* 0x3880090000207802 */ /* 0x000fc60000000f00 */
[----:B------:R3:W-:Y:S01]  /*2b730*/  STL.64 [R1+0xe78], R20 ;  /* 0x000e781401007387 */ /* 0x0007e20000100a00 */
[----:B-1----:R-:W-:Y:S01]  /*2b740*/  IMAD.MOV.U32 R28, RZ, RZ, -0x4f0b4a71 ;  /* 0xb0f4b58fff1c7424 */ /* 0x002fe200078e00ff */
[----:B------:R-:W-:Y:S01]  /*2b750*/  MOV R29, 0x3085f9d1 ;  /* 0x3085f9d1001d7802 */ /* 0x000fe20000000f00 */
[----:B--2---:R-:W-:Y:S01]  /*2b760*/  HFMA2 R19, -RZ, RZ, 0.85107421875, 0.0004189014434814453125 ;  /* 0x3acf0eddff137431 */ /* 0x004fe200000001ff */
[----:B------:R-:W-:Y:S01]  /*2b770*/  MOV R18, 0x2e259399 ;  /* 0x2e25939900127802 */ /* 0x000fe20000000f00 */
[----:B------:R1:W-:Y:S01]  /*2b780*/  STL.64 [R1+0xe88], R26 ;  /* 0x000e881a01007387 */ /* 0x0003e20000100a00 */
[----:B0-----:R-:W-:Y:S02]  /*2b790*/  HFMA2 R14, -RZ, RZ, 0.1583251953125, -3.76171875 ;  /* 0x3111c386ff0e7431 */ /* 0x001fe400000001ff */
[----:B------:R-:W-:Y:S01]  /*2b7a0*/  IMAD.MOV.U32 R15, RZ, RZ, -0x4827bf1f ;  /* 0xb7d840e1ff0f7424 */ /* 0x000fe200078e00ff */
[----:B------:R0:W-:Y:S01]  /*2b7b0*/  STL.64 [R1+0xda0], R30 ;  /* 0x000da01e01007387 */ /* 0x0001e20000100a00 */
[----:B---3--:R-:W-:-:S02]  /*2b7c0*/  HFMA2 R20, -RZ, RZ, -0.326171875, 1470 ;  /* 0xb53865beff147431 */ /* 0x008fc400000001ff */
[----:B------:R-:W-:Y:S01]  /*2b7d0*/  IMAD.MOV.U32 R21, RZ, RZ, 0x345dc32f ;  /* 0x345dc32fff157424 */ /* 0x000fe200078e00ff */
[----:B------:R2:W-:Y:S01]  /*2b7e0*/  STL.64 [R1+0xe80], R22 ;  /* 0x000e801601007387 */ /* 0x0005e20000100a00 */
[----:B-1----:R-:W-:-:S03]  /*2b7f0*/  HFMA2 R26, -RZ, RZ, -0.0199127197265625, -0.046417236328125 ;  /* 0xa519a9f1ff1a7431 */ /* 0x002fc600000001ff */
[----:B------:R1:W-:Y:S01]  /*2b800*/  STL.64 [R1+0xe60], R28 ;  /* 0x000e601c01007387 */ /* 0x0003e20000100a00 */
[----:B------:R-:W-:Y:S02]  /*2b810*/  IMAD.MOV.U32 R27, RZ, RZ, 0x30785d67 ;  /* 0x30785d67ff1b7424 */ /* 0x000fe400078e00ff */
[----:B0-----:R-:W-:Y:S02]  /*2b820*/  HFMA2 R30, -RZ, RZ, -0.032958984375, 0.41845703125 ;  /* 0xa83836b2ff1e7431 */ /* 0x001fe400000001ff */
[----:B------:R-:W-:Y:S01]  /*2b830*/  IMAD.MOV.U32 R31, RZ, RZ, 0x3185e5e9 ;  /* 0x3185e5e9ff1f7424 */ /* 0x000fe200078e00ff */
[----:B------:R0:W-:Y:S01]  /*2b840*/  STL.64 [R1+0xdc8], R32 ;  /* 0x000dc82001007387 */ /* 0x0001e20000100a00 */
[----:B--2---:R-:W-:Y:S01]  /*2b850*/  IMAD.MOV.U32 R22, RZ, RZ, 0x32afd7e3 ;  /* 0x32afd7e3ff167424 */ /* 0x004fe200078e00ff */
[----:B------:R-:W-:Y:S02]  /*2b860*/  MOV R23, 0xb1c79a09 ;  /* 0xb1c79a0900177802 */ /* 0x000fe40000000f00 */
[----:B------:R2:W-:Y:S01]  /*2b870*/  STL.64 [R1+0xe70], R18 ;  /* 0x000e701201007387 */ /* 0x0005e20000100a00 */
[----:B-1----:R-:W-:-:S03]  /*2b880*/  HFMA2 R29, -RZ, RZ, -0.421142578125, 14.125 ;  /* 0xb6bd4b10ff1d7431 */ /* 0x002fc600000001ff */
[----:B------:R1:W-:Y:S01]  /*2b890*/  STL.64 [R1+0xe98], R14 ;  /* 0x000e980e01007387 */ /* 0x0003e20000100a00 */
[----:B------:R-:W-:-:S03]  /*2b8a0*/  MOV R28, 0x3790f86c ;  /* 0x3790f86c001c7802 */ /* 0x000fc60000000f00 */
[----:B------:R3:W-:Y:S01]  /*2b8b0*/  STL.64 [R1+0xeb0], R20 ;  /* 0x000eb01401007387 */ /* 0x0007e20000100a00 */
[----:B0-----:R-:W-:Y:S01]  /*2b8c0*/  IMAD.MOV.U32 R32, RZ, RZ, 0x3a9159c0 ;  /* 0x3a9159c0ff207424 */ /* 0x001fe200078e00ff */
[----:B------:R-:W-:Y:S01]  /*2b8d0*/  MOV R33, 0x35854f7b ;  /* 0x35854f7b00217802 */ /* 0x000fe20000000f00 */
[----:B--2---:R-:W-:Y:S01]  /*2b8e0*/  IMAD.MOV.U32 R18, RZ, RZ, -0x52be0ee0 ;  /* 0xad41f120ff127424 */ /* 0x004fe200078e00ff */
[----:B------:R-:W-:Y:S01]  /*2b8f0*/  MOV R19, 0x3596a2b5 ;  /* 0x3596a2b500137802 */ /* 0x000fe20000000f00 */
[----:B------:R0:W-:Y:S01]  /*2b900*/  STL.64 [R1+0xec0], R22 ;  /* 0x000ec01601007387 */ /* 0x0001e20000100a00 */
[----:B-1----:R-:W-:Y:S01]  /*2b910*/  HFMA2 R15, -RZ, RZ, 0.110595703125, 0.9189453125 ;  /* 0x2f143b5aff0f7431 */ /* 0x002fe200000001ff */
[----:B------:R-:W-:Y:S02]  /*2b920*/  MOV R14, 0xb008560a ;  /* 0xb008560a000e7802 */ /* 0x000fe40000000f00 */
[----:B------:R1:W-:Y:S01]  /*2b930*/  STL.64 [R1+0xec8], R26 ;  /* 0x000ec81a01007387 */ /* 0x0003e20000100a00 */
[----:B---3--:R-:W-:Y:S01]  /*2b940*/  IMAD.MOV.U32 R20, RZ, RZ, 0x3a5b23f8 ;  /* 0x3a5b23f8ff147424 */ /* 0x008fe200078e00ff */
[----:B------:R-:W-:-:S02]  /*2b950*/  MOV R21, 0x32a708fe ;  /* 0x32a708fe00157802 */ /* 0x000fc40000000f00 */
[----:B------:R2:W-:Y:S01]  /*2b960*/  STL.64 [R1+0xdf0], R30 ;  /* 0x000df01e01007387 */ /* 0x0005e20000100a00 */
[----:B0-----:R-:W-:Y:S02]  /*2b970*/  HFMA2 R22, -RZ, RZ, -0.69091796875, 0.03521728515625 ;  /* 0xb9872882ff167431 */ /* 0x001fe400000001ff */
[----:B------:R-:W-:Y:S01]  /*2b980*/  IMAD.MOV.U32 R23, RZ, RZ, 0x3947558c ;  /* 0x3947558cff177424 */ /* 0x000fe200078e00ff */
[----:B------:R0:W-:Y:S01]  /*2b990*/  STL.64 [R1+0xe18], R32 ;  /* 0x000e182001007387 */ /* 0x0001e20000100a00 */
[----:B-1----:R-:W-:Y:S01]  /*2b9a0*/  HFMA2 R27, -RZ, RZ, -0.1112060546875, -6.7578125 ;  /* 0xaf1ec6c2ff1b7431 */ /* 0x002fe200000001ff */
[----:B------:R-:W-:Y:S02]  /*2b9b0*/  MOV R26, 0xb88df848 ;  /* 0xb88df848001a7802 */ /* 0x000fe40000000f00 */
[----:B------:R1:W-:Y:S01]  /*2b9c0*/  STL.64 [R1+0xea0], R28 ;  /* 0x000ea01c01007387 */ /* 0x0003e20000100a00 */
[----:B--2---:R-:W-:Y:S01]  /*2b9d0*/  HFMA2 R31, -RZ, RZ, 0.35595703125, 4912 ;  /* 0x35b26cccff1f7431 */ /* 0x004fe200000001ff */
[----:B------:R-:W-:-:S02]  /*2b9e0*/  MOV R30, 0xb6102ac4 ;  /* 0xb6102ac4001e7802 */ /* 0x000fc40000000f00 */
[----:B------:R2:W-:Y:S04]  /*2b9f0*/  STL.64 [R1+0xea8], R18 ;  /* 0x000ea81201007387 */ /* 0x0005e80000100a00 */
[----:B------:R3:W-:Y:S01]  /*2ba00*/  STL.64 [R1+0xef0], R20 ;  /* 0x000ef01401007387 */ /* 0x0007e20000100a00 */
[----:B0-----:R-:W-:Y:S02]  /*2ba10*/  HFMA2 R32, -RZ, RZ, -0.11822509765625, 0.04852294921875 ;  /* 0xaf912a36ff207431 */ /* 0x001fe400000001ff */
[----:B------:R-:W-:Y:S02]  /*2ba20*/  IMAD.MOV.U32 R33, RZ, RZ, 0x22d5cb0c ;  /* 0x22d5cb0cff217424 */ /* 0x000fe400078e00ff */
[----:B-1----:R-:W-:Y:S01]  /*2ba30*/  IMAD.MOV.U32 R28, RZ, RZ, -0x447a8d4b ;  /* 0xbb8572b5ff1c7424 */ /* 0x002fe200078e00ff */
[----:B------:R-:W-:Y:S01]  /*2ba40*/  MOV R29, 0x3bd1d34d ;  /* 0x3bd1d34d001d7802 */ /* 0x000fe20000000f00 */
[----:B------:R0:W-:Y:S01]  /*2ba50*/  STL.64 [R1+0xed0], R14 ;  /* 0x000ed00e01007387 */ /* 0x0001e20000100a00 */
[----:B--2---:R-:W-:Y:S01]  /*2ba60*/  HFMA2 R19, -RZ, RZ, -0.87548828125, 0.0038356781005859375 ;  /* 0xbb011bdbff137431 */ /* 0x004fe200000001ff */
[----:B------:R-:W-:-:S02]  /*2ba70*/  MOV R18, 0x3b0e7a69 ;  /* 0x3b0e7a6900127802 */ /* 0x000fc40000000f00 */
[----:B------:R1:W-:Y:S01]  /*2ba80*/  STL.64 [R1+0xef8], R22 ;  /* 0x000ef81601007387 */ /* 0x0003e20000100a00 */
[----:B---3--:R-:W-:Y:S02]  /*2ba90*/  HFMA2 R20, -RZ, RZ, 0.208251953125, -2.10546875 ;  /* 0x32aac036ff147431 */ /* 0x008fe400000001ff */
[----:B------:R-:W-:Y:S01]  /*2baa0*/  IMAD.MOV.U32 R21, RZ, RZ, -0x4dbc0451 ;  /* 0xb243fbafff157424 */ /* 0x000fe200078e00ff */
[----:B------:R2:W-:Y:S01]  /*2bab0*/  STL.64 [R1+0xf00], R26 ;  /* 0x000f001a01007387 */ /* 0x0005e20000100a00 */
[----:B0-----:R-:W-:Y:S02]  /*2bac0*/  HFMA2 R14, -RZ, RZ, 0.397705078125, -3.591796875 ;  /* 0x365dc32fff0e7431 */ /* 0x001fe400000001ff */
[----:B------:R-:W-:Y:S01]  /*2bad0*/  IMAD.MOV.U32 R15, RZ, RZ, 0x2b60b368 ;  /* 0x2b60b368ff0f7424 */ /* 0x000fe200078e00ff */
[----:B------:R0:W-:Y:S01]  /*2bae0*/  STL.64 [R1+0xe40], R30 ;  /* 0x000e401e01007387 */ /* 0x0001e20000100a00 */
[----:B-1----:R-:W-:Y:S01]  /*2baf0*/  IMAD.MOV.U32 R22, RZ, RZ, -0x4ff565e4 ;  /* 0xb00a9a1cff167424 */ /* 0x002fe200078e00ff */
[----:B------:R-:W-:-:S02]  /*2bb00*/  MOV R23, 0xbbc2e3e6 ;  /* 0xbbc2e3e600177802 */ /* 0x000fc40000000f00 */
[----:B------:R1:W-:Y:S01]  /*2bb10*/  STL.64 [R1+0xed8], R28 ;  /* 0x000ed81c01007387 */ /* 0x0003e20000100a00 */
[----:B--2---:R-:W-:Y:S02]  /*2bb20*/  HFMA2 R26, -RZ, RZ, -0.75634765625, -0.0028533935546875 ;  /* 0xba0d99d8ff1a7431 */ /* 0x004fe400000001ff */
[----:B------:R-:W-:Y:S01]  /*2bb30*/  IMAD.MOV.U32 R27, RZ, RZ, 0x3c10084d ;  /* 0x3c10084dff1b7424 */ /* 0x000fe200078e00ff */
[----:B------:R2:W-:Y:S01]  /*2bb40*/  STL.64 [R1+0xe68], R32 ;  /* 0x000e682001007387 */ /* 0x0005e20000100a00 */
[----:B0-----:R-:W-:Y:S01]  /*2bb50*/  IMAD.MOV.U32 R30, RZ, RZ, -0x466c71e5 ;  /* 0xb9938e1bff1e7424 */ /* 0x001fe200078e00ff */
[----:B------:R-:W-:Y:S02]  /*2bb60*/  MOV R31, 0x38db2466 ;  /* 0x38db2466001f7802 */ /* 0x000fe40000000f00 */
[----:B------:R0:W-:Y:S01]  /*2bb70*/  STL.64 [R1+0xee8], R18 ;  /* 0x000ee81201007387 */ /* 0x0001e20000100a00 */
[----:B-1----:R-:W-:Y:S01]  /*2bb80*/  HFMA2 R29, -RZ, RZ, 0.30078125, -34.90625 ;  /* 0x34d0d05dff1d7431 */ /* 0x002fe200000001ff */
[----:B------:R-:W-:-:S02]  /*2bb90*/  MOV R28, 0xb52c0fab ;  /* 0xb52c0fab001c7802 */ /* 0x000fc40000000f00 */
[----:B------:R1:W-:Y:S01]  /*2bba0*/  STL.64 [R1+0xf28], R20 ;  /* 0x000f281401007387 */ /* 0x0003e20000100a00 */
[----:B--2---:R-:W-:Y:S01]  /*2bbb0*/  HFMA2 R33, -RZ, RZ, -0.2216796875, -11232 ;  /* 0xb318f17cff217431 */ /* 0x004fe200000001ff */
[----:B------:R-:W-:Y:S02]  /*2bbc0*/  MOV R32, 0x29526277 ;  /* 0x2952627700207802 */ /* 0x000fe40000000f00 */
[----:B------:R2:W-:Y:S01]  /*2bbd0*/  STL.64 [R1+0xf10], R14 ;  /* 0x000f100e01007387 */ /* 0x0005e20000100a00 */
[----:B0-----:R-:W-:Y:S01]  /*2bbe0*/  IMAD.MOV.U32 R18, RZ, RZ, -0x4c067f75 ;  /* 0xb3f9808bff127424 */ /* 0x001fe200078e00ff */
[----:B------:R-:W-:Y:S02]  /*2bbf0*/  MOV R19, 0xa74af8f3 ;  /* 0xa74af8f300137802 */ /* 0x000fe40000000f00 */
[----:B------:R0:W-:Y:S01]  /*2bc00*/  STL.64 [R1+0xf38], R22 ;  /* 0x000f381601007387 */ /* 0x0001e20000100a00 */
[----:B-1----:R-:W-:Y:S01]  /*2bc10*/  IMAD.MOV.U32 R20, RZ, RZ, -0x46f38a7e ;  /* 0xb90c7582ff147424 */ /* 0x002fe200078e00ff */
[----:B------:R-:W-:-:S02]  /*2bc20*/  MOV R21, 0x38420ab7 ;  /* 0x38420ab700157802 */ /* 0x000fc40000000f00 */
[----:B------:R1:W-:Y:S01]  /*2bc30*/  STL.64 [R1+0xe90], R30 ;  /* 0x000e901e01007387 */ /* 0x0003e20000100a00 */
[----:B--2---:R-:W-:Y:S01]  /*2bc40*/  HFMA2 R15, -RZ, RZ, 0.955078125, 8.0625 ;  /* 0x3ba44808ff0f7431 */ /* 0x004fe200000001ff */
[----:B------:R-:W-:Y:S02]  /*2bc50*/  MOV R14, 0xbc2181e7 ;  /* 0xbc2181e7000e7802 */ /* 0x000fe40000000f00 */
[----:B------:R2:W-:Y:S01]  /*2bc60*/  STL.64 [R1+0xf40], R26 ;  /* 0x000f401a01007387 */ /* 0x0005e20000100a00 */
[----:B0-----:R-:W-:Y:S02]  /*2bc70*/  HFMA2 R22, -RZ, RZ, 0.0966796875, 0.000797748565673828125 ;  /* 0x2e301289ff167431 */ /* 0x001fe400000001ff */
[----:B------:R-:W-:Y:S01]  /*2bc80*/  IMAD.MOV.U32 R23, RZ, RZ, -0x48d3f04e ;  /* 0xb72c0fb2ff177424 */ /* 0x000fe200078e00ff */
[----:B------:R0:W-:Y:S01]  /*2bc90*/  STL.64 [R1+0xf18], R28 ;  /* 0x000f181c01007387 */ /* 0x0001e20000100a00 */
[----:B-1----:R-:W-:Y:S02]  /*2bca0*/  HFMA2 R30, -RZ, RZ, -0.939453125, 3328 ;  /* 0xbb846a80ff1e7431 */ /* 0x002fe400000001ff */
[----:B------:R-:W-:Y:S01]  /*2bcb0*/  IMAD.MOV.U32 R31, RZ, RZ, -0x49ed73c2 ;  /* 0xb6128c3eff1f7424 */ /* 0x000fe200078e00ff */
[----:B------:R1:W-:Y:S01]  /*2bcc0*/  STL.64 [R1+0xf20], R18 ;  /* 0x000f201201007387 */ /* 0x0003e20000100a00 */
[----:B--2---:R-:W-:Y:S01]  /*2bcd0*/  HFMA2 R27, -RZ, RZ, -0.3779296875, 137.5 ;  /* 0xb60c584cff1b7431 */ /* 0x004fe200000001ff */
[----:B------:R-:W-:-:S02]  /*2bce0*/  MOV R26, 0x36dddd64 ;  /* 0x36dddd64001a7802 */ /* 0x000fc40000000f00 */
[----:B------:R2:W-:Y:S01]  /*2bcf0*/  STL.64 [R1+0xf68], R20 ;  /* 0x000f681401007387 */ /* 0x0005e20000100a00 */
[----:B0-----:R-:W-:Y:S01]  /*2bd00*/  IMAD.MOV.U32 R28, RZ, RZ, 0x35abe64f ;  /* 0x35abe64fff1c7424 */ /* 0x001fe200078e00ff */
[----:B------:R-:W-:Y:S02]  /*2bd10*/  MOV R29, 0xbb072cb8 ;  /* 0xbb072cb8001d7802 */ /* 0x000fe40000000f00 */
[----:B------:R0:W-:Y:S01]  /*2bd20*/  STL.64 [R1+0xeb8], R32 ;  /* 0x000eb82001007387 */ /* 0x0001e20000100a00 */
[----:B-1----:R-:W-:Y:S01]  /*2bd30*/  HFMA2 R19, -RZ, RZ, 0.65869140625, -0.365478515625 ;  /* 0x3945b5d9ff137431 */ /* 0x002fe200000001ff */
[----:B------:R-:W-:Y:S02]  /*2bd40*/  MOV R18, 0xb1ed1f33 ;  /* 0xb1ed1f3300127802 */ /* 0x000fe40000000f00 */
[----:B------:R1:W-:Y:S01]  /*2bd50*/  STL.64 [R1+0xf48], R14 ;  /* 0x000f480e01007387 */ /* 0x0003e20000100a00 */
[----:B--2---:R-:W-:Y:S02]  /*2bd60*/  HFMA2 R20, -RZ, RZ, 1.138671875, -0.0004088878631591796875 ;  /* 0x3c8e8eb3ff147431 */ /* 0x004fe400000001ff */
[----:B------:R-:W-:Y:S01]  /*2bd70*/  IMAD.MOV.U32 R21, RZ, RZ, -0x430e1b8c ;  /* 0xbcf1e474ff157424 */ /* 0x000fe200078e00ff */
[----:B------:R2:W-:Y:S01]  /*2bd80*/  STL.64 [R1+0xf70], R22 ;  /* 0x000f701601007387 */ /* 0x0005e20000100a00 */
[----:B0-----:R-:W-:Y:S01]  /*2bd90*/  IMAD.MOV.U32 R32, RZ, RZ, 0x3783ce5d ;  /* 0x3783ce5dff207424 */ /* 0x001fe200078e00ff */
[----:B------:R-:W-:-:S02]  /*2bda0*/  MOV R33, 0xb72cdf61 ;  /* 0xb72cdf6100217802 */ /* 0x000fc40000000f00 */
[----:B------:R0:W-:Y:S01]  /*2bdb0*/  STL.64 [R1+0xee0], R30 ;  /* 0x000ee01e01007387 */ /* 0x0001e20000100a00 */
[----:B-1----:R-:W-:Y:S02]  /*2bdc0*/  HFMA2 R14, -RZ, RZ, -0.28125, -0.005046844482421875 ;  /* 0xb4809d2bff0e7431 */ /* 0x002fe400000001ff */
[----:B------:R-:W-:Y:S01]  /*2bdd0*/  IMAD.MOV.U32 R15, RZ, RZ, 0x3398dd34 ;  /* 0x3398dd34ff0f7424 */ /* 0x000fe200078e00ff */
[----:B------:R1:W-:Y:S01]  /*2bde0*/  STL.64 [R1+0xf50], R28 ;  /* 0x000f501c01007387 */ /* 0x0003e20000100a00 */
[----:B--2---:R-:W-:Y:S01]  /*2bdf0*/  IMAD.MOV.U32 R22, RZ, RZ, -0x43b53db9 ;  /* 0xbc4ac247ff167424 */ /* 0x004fe200078e00ff */
[----:B------:R-:W-:Y:S02]  /*2be00*/  MOV R23, 0x3c443837 ;  /* 0x3c44383700177802 */ /* 0x000fe40000000f00 */
[----:B------:R2:W-:Y:S01]  /*2be10*/  STL.64 [R1+0xf78], R26 ;  /* 0x000f781a01007387 */ /* 0x0005e20000100a00 */
[----:B0-----:R-:W-:-:S03]  /*2be20*/  HFMA2 R31, -RZ, RZ, 0.007099151611328125, 0.256103515625 ;  /* 0x1f453419ff1f7431 */ /* 0x001fc600000001ff */
[----:B------:R0:W-:Y:S01]  /*2be30*/  STL.64 [R1+0xf08], R32 ;  /* 0x000f082001007387 */ /* 0x0001e20000100a00 */
[----:B------:R-:W-:Y:S01]  /*2be40*/  MOV R30, 0x315e5907 ;  /* 0x315e5907001e7802 */ /* 0x000fe20000000f00 */
[----:B-1----:R-:W-:Y:S02]  /*2be50*/  HFMA2 R29, -RZ, RZ, -0.1971435546875, -1835 ;  /* 0xb24fe72bff1d7431 */ /* 0x002fe400000001ff */
[----:B------:R1:W-:Y:S01]  /*2be60*/  STL.64 [R1+0xf60], R18 ;  /* 0x000f601201007387 */ /* 0x0003e20000100a00 */
[----:B------:R-:W-:Y:S01]  /*2be70*/  MOV R28, 0x2680a18f ;  /* 0x2680a18f001c7802 */ /* 0x000fe20000000f00 */
[----:B--2---:R-:W-:Y:S02]  /*2be80*/  HFMA2 R26, -RZ, RZ, -0.96142578125, 22032 ;  /* 0xbbb17561ff1a7431 */ /* 0x004fe400000001ff */
[----:B------:R2:W-:Y:S01]  /*2be90*/  STL.64 [R1+0xfa0], R20 ;  /* 0x000fa01401007387 */ /* 0x0005e20000100a00 */
[----:B------:R-:W-:Y:S02]  /*2bea0*/  IMAD.MOV.U32 R27, RZ, RZ, -0x4c781577 ;  /* 0xb387ea89ff1b7424 */ /* 0x000fe400078e00ff */
[----:B0-----:R-:W-:Y:S01]  /*2beb0*/  HFMA2 R32, -RZ, RZ, 0.859375, 2.35546875 ;  /* 0x3ae040b6ff207431 */ /* 0x001fe200000001ff */
[----:B------:R0:W-:Y:S01]  /*2bec0*/  STL.64 [R1+0xfb0], R22 ;  /* 0x000fb01601007387 */ /* 0x0001e20000100a00 */
[----:B------:R-:W-:-:S02]  /*2bed0*/  IMAD.MOV.U32 R33, RZ, RZ, -0x45ce8a72 ;  /* 0xba31758eff217424 */ /* 0x000fc400078e00ff */
[----:B-1----:R-:W-:Y:S01]  /*2bee0*/  IMAD.MOV.U32 R18, RZ, RZ, 0x31ee4973 ;  /* 0x31ee4973ff127424 */ /* 0x002fe200078e00ff */
[----:B------:R-:W-:Y:S01]  /*2bef0*/  MOV R19, 0xb1071cd0 ;  /* 0xb1071cd000137802 */ /* 0x000fe20000000f00 */
[----:B------:R1:W-:Y:S01]  /*2bf00*/  STL.64 [R1+0xf88], R14 ;  /* 0x000f880e01007387 */ /* 0x0003e20000100a00 */
[----:B--2---:R-:W-:Y:S01]  /*2bf10*/  IMAD.MOV.U32 R20, RZ, RZ, 0x36f01e4e ;  /* 0x36f01e4eff147424 */ /* 0x004fe200078e00ff */
[----:B------:R-:W-:Y:S02]  /*2bf20*/  MOV R21, 0xb698baa3 ;  /* 0xb698baa300157802 */ /* 0x000fe40000000f00 */
[----:B------:R2:W-:Y:S01]  /*2bf30*/  STL.64 [R1+0xf30], R30 ;  /* 0x000f301e01007387 */ /* 0x0005e20000100a00 */
[----:B0-----:R-:W-:Y:S02]  /*2bf40*/  HFMA2 R22, -RZ, RZ, 0.359130859375, 0.00109958648681640625 ;  /* 0x35bf1481ff167431 */ /* 0x001fe400000001ff */
[----:B------:R-:W-:Y:S01]  /*2bf50*/  IMAD.MOV.U32 R23, RZ, RZ, 0x28a95d1c ;  /* 0x28a95d1cff177424 */ /* 0x000fe200078e00ff */
[----:B------:R0:W-:Y:S01]  /*2bf60*/  STL.64 [R1+0xf90], R28 ;  /* 0x000f901c01007387 */ /* 0x0001e20000100a00 */
[----:B-1----:R-:W-:-:S03]  /*2bf70*/  HFMA2 R15, -RZ, RZ, -0.84423828125, 0.01085662841796875 ;  /* 0xbac1218fff0f7431 */ /* 0x002fc600000001ff */
[----:B------:R1:W-:Y:S01]  /*2bf80*/  STL.64 [R1+0xf98], R18 ;  /* 0x000f981201007387 */ /* 0x0003e20000100a00 */
[----:B------:R-:W-:Y:S01]  /*2bf90*/  MOV R14, 0x3af72347 ;  /* 0x3af72347000e7802 */ /* 0x000fe20000000f00 */
[----:B--2---:R-:W-:Y:S02]  /*2bfa0*/  IMAD.MOV.U32 R30, RZ, RZ, -0x55941a9e ;  /* 0xaa6be562ff1e7424 */ /* 0x004fe400078e00ff */
[----:B------:R2:W-:Y:S01]  /*2bfb0*/  STL.64 [R1+0xfe0], R20 ;  /* 0x000fe01401007387 */ /* 0x0005e20000100a00 */
[----:B------:R-:W-:-:S03]  /*2bfc0*/  MOV R31, 0x34d57045 ;  /* 0x34d57045001f7802 */ /* 0x000fc60000000f00 */
[----:B------:R3:W-:Y:S01]  /*2bfd0*/  STL.64 [R1+0xfb8], R26 ;  /* 0x000fb81a01007387 */ /* 0x0007e20000100a00 */
[----:B0-----:R-:W-:Y:S01]  /*2bfe0*/  IMAD.MOV.U32 R28, RZ, RZ, 0x3a118808 ;  /* 0x3a118808ff1c7424 */ /* 0x001fe200078e00ff */
[----:B------:R-:W-:Y:S01]  /*2bff0*/  MOV R29, 0x30100e08 ;  /* 0x30100e08001d7802 */ /* 0x000fe20000000f00 */
[----:B-1----:R-:W-:Y:S01]  /*2c000*/  HFMA2 R19, -RZ, RZ, -0.07000732421875, -0.0039005279541015625 ;  /* 0xac7b9bfdff137431 */ /* 0x002fe200000001ff */
[----:B------:R0:W-:Y:S01]  /*2c010*/  STL.64 [R1+0xf58], R32 ;  /* 0x000f582001007387 */ /* 0x0001e20000100a00 */
[----:B------:R-:W-:Y:S01]  /*2c020*/  MOV R18, 0xb80c584c ;  /* 0xb80c584c00127802 */ /* 0x000fe20000000f00 */
[----:B--2---:R-:W-:Y:S02]  /*2c030*/  HFMA2 R20, -RZ, RZ, -0.421630859375, -45600 ;  /* 0xb6bff991ff147431 */ /* 0x004fe400000001ff */
[----:B------:R-:W-:Y:S01]  /*2c040*/  IMAD.MOV.U32 R21, RZ, RZ, 0x3c772822 ;  /* 0x3c772822ff157424 */ /* 0x000fe200078e00ff */
[----:B------:R1:W-:Y:S01]  /*2c050*/  STL.64 [R1+0xfe8], R22 ;  /* 0x000fe81601007387 */ /* 0x0003e20000100a00 */
[----:B---3--:R-:W-:Y:S01]  /*2c060*/  HFMA2 R27, -RZ, RZ, 0.260498046875, 4.79296875 ;  /* 0x342b44cbff1b7431 */ /* 0x008fe200000001ff */
[----:B------:R-:W-:-:S02]  /*2c070*/  MOV R26, 0xb48eeeed ;  /* 0xb48eeeed001a7802 */ /* 0x000fc40000000f00 */
[----:B------:R2:W-:Y:S01]  /*2c080*/  STL.64 [R1+0xf80], R30 ;  /* 0x000f801e01007387 */ /* 0x0005e20000100a00 */
[----:B0-----:R-:W-:Y:S01]  /*2c090*/  HFMA2 R33, -RZ, RZ, 0.432373046875, -199.5 ;  /* 0x36ebda3cff217431 */ /* 0x001fe200000001ff */
[----:B------:R-:W-:Y:S02]  /*2c0a0*/  MOV R32, 0x3ca4373f ;  /* 0x3ca4373f00207802 */ /* 0x000fe40000000f00 */
[----:B------:R0:W-:Y:S01]  /*2c0b0*/  STL.64 [R1+0xfc0], R14 ;  /* 0x000fc00e01007387 */ /* 0x0001e20000100a00 */
[----:B-1----:R-:W-:Y:S01]  /*2c0c0*/  IMAD.MOV.U32 R22, RZ, RZ, 0x3301fab9 ;  /* 0x3301fab9ff167424 */ /* 0x002fe200078e00ff */
[----:B------:R-:W-:Y:S02]  /*2c0d0*/  MOV R23, 0xbae1d4c5 ;  /* 0xbae1d4c500177802 */ /* 0x000fe40000000f00 */
[----:B------:R1:W-:Y:S01]  /*2c0e0*/  STL.64 [R1+0xfc8], R28 ;  /* 0x000fc81c01007387 */ /* 0x0003e20000100a00 */
[----:B--2---:R-:W-:Y:S02]  /*2c0f0*/  HFMA2 R30, -RZ, RZ, -0.6357421875, -0.0003497600555419921875 ;  /* 0xb9168dbbff1e7431 */ /* 0x004fe400000001ff */
[----:B------:R-:W-:Y:S01]  /*2c100*/  IMAD.MOV.U32 R31, RZ, RZ, 0x38cfff8d ;  /* 0x38cfff8dff1f7424 */ /* 0x000fe200078e00ff */
[----:B------:R2:W-:Y:S01]  /*2c110*/  STL.64 [R1+0xfd8], R18 ;  /* 0x000fd81201007387 */ /* 0x0005e20000100a00 */
[----:B0-----:R-:W-:-:S03]  /*2c120*/  HFMA2 R14, -RZ, RZ, 0.1885986328125, 0.00152683258056640625 ;  /* 0x32091641ff0e7431 */ /* 0x001fc600000001ff */
[----:B------:R0:W-:Y:S01]  /*2c130*/  STL.64 [R1+0x1018], R20 ;  /* 0x0010181401007387 */ /* 0x0001e20000100a00 */
[----:B------:R-:W-:Y:S02]  /*2c140*/  IMAD.MOV.U32 R15, RZ, RZ, 0x3cf7cd03 ;  /* 0x3cf7cd03ff0f7424 */ /* 0x000fe400078e00ff */
[----:B-1----:R-:W-:Y:S01]  /*2c150*/  HFMA2 R29, -RZ, RZ, -1.32421875, -0.000303745269775390625 ;  /* 0xbd4c8cfaff1d7431 */ /* 0x002fe200000001ff */
[----:B------:R-:W-:Y:S01]  /*2c160*/  MOV R28, 0x3b22a4c0 ;  /* 0x3b22a4c0001c7802 */ /* 0x000fe20000000f00 */
[----:B------:R1:W-:Y:S01]  /*2c170*/  STL.64 [R1+0xff0], R26 ;  /* 0x000ff01a01007387 */ /* 0x0003e20000100a00 */
[----:B--2---:R-:W-:Y:S01]  /*2c180*/  IMAD.MOV.U32 R18, RZ, RZ, 0x3d756a1b ;  /* 0x3d756a1bff127424 */ /* 0x004fe200078e00ff */
[----:B------:R-:W-:Y:S02]  /*2c190*/  MOV R19, 0xbd050d1d ;  /* 0xbd050d1d00137802 */ /* 0x000fe40000000f00 */
[----:B------:R2:W-:Y:S01]  /*2c1a0*/  STL.64 [R1+0xfa8], R32 ;  /* 0x000fa82001007387 */ /* 0x0005e20000100a00 */
[----:B0-----:R-:W-:-:S02]  /*2c1b0*/  HFMA2 R21, -RZ, RZ, 0.268798828125, -0.01050567626953125 ;  /* 0x344da161ff157431 */ /* 0x001fc400000001ff */
[----:B------:R-:W-:Y:S01]  /*2c1c0*/  IMAD.MOV.U32 R20, RZ, RZ, -0x5835eaf0 ;  /* 0xa7ca1510ff147424 */ /* 0x000fe200078e00ff */
[----:B------:R0:W-:Y:S01]  /*2c1d0*/  STL.64 [R1+0x1028], R22 ;  /* 0x0010281601007387 */ /* 0x0001e20000100a00 */
[----:B-1----:R-:W-:Y:S01]  /*2c1e0*/  MOV R26, 0x3aa8ffa4 ;  /* 0x3aa8ffa4001a7802 */ /* 0x002fe20000000f00 */
[----:B------:R-:W-:Y:S02]  /*2c1f0*/  IMAD.MOV.U32 R27, RZ, RZ, -0x460a6585 ;  /* 0xb9f59a7bff1b7424 */ /* 0x000fe400078e00ff */
[----:B------:R1:W-:Y:S01]  /*2c200*/  STL.64 [R1+0xfd0], R30 ;  /* 0x000fd01e01007387 */ /* 0x0003e20000100a00 */
[----:B--2---:R-:W-:Y:S01]  /*2c210*/  IMAD.MOV.U32 R32, RZ, RZ, -0x4cb554c7 ;  /* 0xb34aab39ff207424 */ /* 0x004fe200078e00ff */
[----:B------:R-:W-:Y:S02]  /*2c220*/  MOV R33, 0xa49620e8 ;  /* 0xa49620e800217802 */ /* 0x000fe40000000f00 */
[----:B------:R2:W-:Y:S01]  /*2c230*/  STL.64 [R1+0x1000], R14 ;  /* 0x0010000e01007387 */ /* 0x0005e20000100a00 */
[----:B0-----:R-:W-:Y:S01]  /*2c240*/  MOV R22, 0xb3f53521 ;  /* 0xb3f5352100167802 */ /* 0x001fe20000000f00 */
[----:B------:R-:W-:-:S02]  /*2c250*/  IMAD.MOV.U32 R23, RZ, RZ, 0x33108b6f ;  /* 0x33108b6fff177424 */ /* 0x000fc400078e00ff */
[----:B------:R0:W-:Y:S04]  /*2c260*/  STL.64 [R1+0x1008], R28 ;  /* 0x0010081c01007387 */ /* 0x0001e80000100a00 */
[----:B------:R3:W-:Y:S01]  /*2c270*/  STL.64 [R1+0x1010], R18 ;  /* 0x0010101201007387 */ /* 0x0007e20000100a00 */
[----:B-1----:R-:W-:Y:S01]  /*2c280*/  HFMA2 R31, -RZ, RZ, 0.96337890625, -2856 ;  /* 0x3bb5e994ff1f7431 */ /* 0x002fe200000001ff */
[----:B------:R-:W-:Y:S02]  /*2c290*/  MOV R30, 0xbc594606 ;  /* 0xbc594606001e7802 */ /* 0x000fe40000000f00 */
[----:B------:R1:W-:Y:S01]  /*2c2a0*/  STL.64 [R1+0x1030], R26 ;  /* 0x0010301a01007387 */ /* 0x0003e20000100a00 */
[----:B--2---:R-:W-:Y:S01]  /*2c2b0*/  HFMA2 R14, -RZ, RZ, -0.11383056640625, 1.3095703125 ;  /* 0xaf493d3dff0e7431 */ /* 0x004fe200000001ff */
[----:B------:R-:W-:Y:S01]  /*2c2c0*/  MOV R15, 0x38f01e51 ;  /* 0x38f01e51000f7802 */ /* 0x000fe20000000f00 */
[----:B0-----:R-:W-:Y:S01]  /*2c2d0*/  HFMA2 R29, -RZ, RZ, 0.48974609375, -28928 ;  /* 0x37d6f710ff1d7431 */ /* 0x001fe200000001ff */
[----:B------:R0:W-:Y:S01]  /*2c2e0*/  STL.64 [R1+0xff8], R32 ;  /* 0x000ff82001007387 */ /* 0x0001e20000100a00 */
[----:B------:R-:W-:-:S02]  /*2c2f0*/  IMAD.MOV.U32 R28, RZ, RZ, -0x475db9b3 ;  /* 0xb8a2464dff1c7424 */ /* 0x000fc400078e00ff */
[----:B---3--:R-:W-:Y:S01]  /*2c300*/  HFMA2 R18, -RZ, RZ, 0.3984375, -12.578125 ;  /* 0x3660ca4aff127431 */ /* 0x008fe200000001ff */
[----:B------:R2:W-:Y:S01]  /*2c310*/  STL.64 [R1+0x1058], R20 ;  /* 0x0010581401007387 */ /* 0x0005e20000100a00 */
[----:B------:R-:W-:Y:S01]  /*2c320*/  MOV R19, 0xb58b55b7 ;  /* 0xb58b55b700137802 */ /* 0x000fe20000000f00 */
[----:B-1----:R-:W-:Y:S02]  /*2c330*/  HFMA2 R26, -RZ, RZ, -1.447265625, -232.375 ;  /* 0xbdcadb43ff1a7431 */ /* 0x002fe400000001ff */
[----:B------:R1:W-:Y:S01]  /*2c340*/  STL.64 [R1+0x1060], R22 ;  /* 0x0010601601007387 */ /* 0x0003e20000100a00 */
[----:B------:R-:W-:Y:S02]  /*2c350*/  MOV R27, 0x3e37d95d ;  /* 0x3e37d95d001b7802 */ /* 0x000fe40000000f00 */
[----:B0-----:R-:W-:Y:S01]  /*2c360*/  MOV R32, 0x2b978533 ;  /* 0x2b97853300207802 */ /* 0x001fe20000000f00 */
[----:B------:R-:W-:Y:S01]  /*2c370*/  IMAD.MOV.U32 R33, RZ, RZ, -0x494d5557 ;  /* 0xb6b2aaa9ff217424 */ /* 0x000fe200078e00ff */
[----:B------:R0:W-:Y:S01]  /*2c380*/  STL.64 [R1+0x1020], R30 ;  /* 0x0010201e01007387 */ /* 0x0001e20000100a00 */
[----:B--2---:R-:W-:-:S02]  /*2c390*/  HFMA2 R21, -RZ, RZ, 1.1015625, 480 ;  /* 0x3c685f80ff157431 */ /* 0x004fc400000001ff */
[----:B------:R-:W-:Y:S01]  /*2c3a0*/  IMAD.MOV.U32 R20, RZ, RZ, -0x4372db07 ;  /* 0xbc8d24f9ff147424 */ /* 0x000fe200078e00ff */
[----:B------:R2:W-:Y:S01]  /*2c3b0*/  STL.64 [R1+0x1038], R14 ;  /* 0x0010380e01007387 */ /* 0x0005e20000100a00 */
[----:B-1----:R-:W-:Y:S02]  /*2c3c0*/  HFMA2 R23, -RZ, RZ, 0.08795166015625, -0.0002505779266357421875 ;  /* 0x2da18c1bff177431 */ /* 0x002fe400000001ff */
[----:B------:R-:W-:Y:S01]  /*2c3d0*/  IMAD.MOV.U32 R22, RZ, RZ, 0x39d6f710 ;  /* 0x39d6f710ff167424 */ /* 0x000fe200078e00ff */
[----:B------:R1:W-:Y:S04]  /*2c3e0*/  STL.64 [R1+0x1040], R28 ;  /* 0x0010401c01007387 */ /* 0x0003e80000100a00 */
[----:B------:R3:W-:Y:S01]  /*2c3f0*/  STL.64 [R1+0x1048], R32 ;  /* 0x0010482001007387 */ /* 0x0007e20000100a00 */
[----:B0-----:R-:W-:-:S02]  /*2c400*/  HFMA2 R31, -RZ, RZ, -0.501953125, 0.00012767314910888671875 ;  /* 0xb804082fff1f7431 */ /* 0x001fc400000001ff */
[----:B------:R-:W-:Y:S01]  /*2c410*/  IMAD.MOV.U32 R30, RZ, RZ, -0x41fafc87 ;  /* 0xbe050379ff1e7424 */ /* 0x000fe200078e00ff */
[----:B------:R0:W-:Y:S01]  /*2c420*/  STL.64 [R1+0x1050], R18 ;  /* 0x0010501201007387 */ /* 0x0001e20000100a00 */
[----:B--2---:R-:W-:Y:S01]  /*2c430*/  MOV R14, 0x3db95da4 ;  /* 0x3db95da4000e7802 */ /* 0x004fe20000000f00 */
[----:B------:R-:W-:Y:S02]  /*2c440*/  IMAD.MOV.U32 R15, RZ, RZ, -0x4241e2f6 ;  /* 0xbdbe1d0aff0f7424 */ /* 0x000fe400078e00ff */
[----:B------:R2:W-:Y:S01]  /*2c450*/  STL.64 [R1+0x1068], R26 ;  /* 0x0010681a01007387 */ /* 0x0005e20000100a00 */
[----:B-1----:R-:W-:Y:S01]  /*2c460*/  MOV R28, 0xbbb833db ;  /* 0xbbb833db001c7802 */ /* 0x002fe20000000f00 */
[----:B------:R-:W-:Y:S02]  /*2c470*/  IMAD.MOV.U32 R29, RZ, RZ, -0x4edb5962 ;  /* 0xb124a69eff1d7424 */ /* 0x000fe400078e00ff */
[----:B------:R1:W-:Y:S01]  /*2c480*/  STL.64 [R1+0x1088], R20 ;  /* 0x0010881401007387 */ /* 0x0003e20000100a00 */
[----:B---3--:R-:W-:Y:S01]  /*2c490*/  HFMA2 R32, -RZ, RZ, 0.8525390625, 0.0031871795654296875 ;  /* 0x3ad21a87ff207431 */ /* 0x008fe200000001ff */
[----:B------:R-:W-:-:S02]  /*2c4a0*/  MOV R33, 0xba9821e8 ;  /* 0xba9821e800217802 */ /* 0x000fc40000000f00 */
[----:B------:R3:W-:Y:S01]  /*2c4b0*/  STL.64 [R1+0x10a0], R22 ;  /* 0x0010a01601007387 */ /* 0x0007e20000100a00 */
[----:B0-----:R-:W-:Y:S01]  /*2c4c0*/  HFMA2 R18, -RZ, RZ, 1.3017578125, -2804 ;  /* 0x3d35e97aff127431 */ /* 0x001fe200000001ff */
[----:B------:R-:W-:Y:S01]  /*2c4d0*/  MOV R19, 0x3495237e ;  /* 0x3495237e00137802 */ /* 0x000fe20000000f00 */
[----:B--2---:R-:W-:Y:S01]  /*2c4e0*/  HFMA2 R26, -RZ, RZ, -0.47998046875, 0.055816650390625 ;  /* 0xb7ae2b25ff1a7431 */ /* 0x004fe200000001ff */
[----:B------:R-:W-:Y:S01]  /*2c4f0*/  MOV R27, 0xaa04ec8a ;  /* 0xaa04ec8a001b7802 */ /* 0x000fe20000000f00 */
[----:B------:R0:W-:Y:S01]  /*2c500*/  STL.64 [R1+0x1090], R28 ;  /* 0x0010901c01007387 */ /* 0x0001e20000100a00 */
[----:B-1----:R-:W-:Y:S01]  /*2c510*/  HFMA2 R20, -RZ, RZ, -0.25732421875, 0.037445068359375 ;  /* 0xb41e28cbff147431 */ /* 0x002fe200000001ff */
[----:B------:R-:W-:Y:S02]  /*2c520*/  MOV R21, 0xbe4cbe7e ;  /* 0xbe4cbe7e00157802 */ /* 0x000fe40000000f00 */
[----:B------:R1:W-:Y:S01]  /*2c530*/  STL.64 [R1+0x1080], R18 ;  /* 0x0010801201007387 */ /* 0x0003e20000100a00 */
[----:B---3--:R-:W-:-:S02]  /*2c540*/  HFMA2 R23, -RZ, RZ, 1.681640625, -0.7841796875 ;  /* 0x3ebaba46ff177431 */ /* 0x008fc400000001ff */
[----:B------:R-:W-:Y:S01]  /*2c550*/  IMAD.MOV.U32 R22, RZ, RZ, -0x43895216 ;  /* 0xbc76adeaff167424 */ /* 0x000fe200078e00ff */
[----:B------:R2:W-:Y:S04]  /*2c560*/  STL.64 [R1+0x1078], R14 ;  /* 0x0010780e01007387 */ /* 0x0005e80000100a00 */
[----:B------:R3:W-:Y:S01]  /*2c570*/  STL.64 [R1+0x10c8], R20 ;  /* 0x0010c81401007387 */ /* 0x0007e20000100a00 */
[----:B0-----:R-:W-:Y:S01]  /*2c580*/  MOV R28, 0xbeedbf89 ;  /* 0xbeedbf89001c7802 */ /* 0x001fe20000000f00 */
[----:B------:R-:W-:Y:S02]  /*2c590*/  IMAD.MOV.U32 R29, RZ, RZ, 0x3e8866ce ;  /* 0x3e8866ceff1d7424 */ /* 0x000fe400078e00ff */
[----:B------:R0:W-:Y:S01]  /*2c5a0*/  STL.64 [R1+0x10d0], R22 ;  /* 0x0010d01601007387 */ /* 0x0001e20000100a00 */
[----:B-1----:R-:W-:Y:S01]  /*2c5b0*/  MOV R18, 0x3558d126 ;  /* 0x3558d12600127802 */ /* 0x002fe20000000f00 */
[----:B------:R-:W-:Y:S01]  /*2c5c0*/  IMAD.MOV.U32 R19, RZ, RZ, 0x262d4d18 ;  /* 0x262d4d18ff137424 */ /* 0x000fe200078e00ff */
[----:B--2---:R-:W-:Y:S01]  /*2c5d0*/  MOV R14, 0xb8c8fffe ;  /* 0xb8c8fffe000e7802 */ /* 0x004fe20000000f00 */
[----:B------:R-:W-:Y:S01]  /*2c5e0*/  IMAD.MOV.U32 R15, RZ, RZ, 0x3885781c ;  /* 0x3885781cff0f7424 */ /* 0x000fe200078e00ff */
[----:B------:R1:W-:Y:S01]  /*2c5f0*/  STL.64 [R1+0x10b0], R26 ;  /* 0x0010b01a01007387 */ /* 0x0003e20000100a00 */
[----:B---3--:R-:W-:-:S02]  /*2c600*/  HFMA2 R21, -RZ, RZ, -0.84814453125, 0 ;  /* 0xbac90000ff157431 */ /* 0x008fc400000001ff */
[----:B------:R-:W-:Y:S01]  /*2c610*/  IMAD.MOV.U32 R20, RZ, RZ, 0x3091fe30 ;  /* 0x3091fe30ff147424 */ /* 0x000fe200078e00ff */
[----:B------:R2:W-:Y:S01]  /*2c620*/  STL.64 [R1+0x10c0], R18 ;  /* 0x0010c01201007387 */ /* 0x0005e20000100a00 */
[----:B0-----:R-:W-:Y:S01]  /*2c630*/  HFMA2 R22, -RZ, RZ, -0.07666015625, -43.65625 ;  /* 0xace8d175ff167431 */ /* 0x001fe200000001ff */
[----:B------:R-:W-:Y:S02]  /*2c640*/  MOV R23, 0x38b0b6af ;  /* 0x38b0b6af00177802 */ /* 0x000fe40000000f00 */
[----:B------:R0:W-:Y:S01]  /*2c650*/  STL.64 [R1+0x10d8], R28 ;  /* 0x0010d81c01007387 */ /* 0x0001e20000100a00 */
[----:B-1----:R-:W-:Y:S01]  /*2c660*/  MOV R26, 0xb43c3e3f ;  /* 0xb43c3e3f001a7802 */ /* 0x002fe20000000f00 */
[----:B------:R-:W-:Y:S02]  /*2c670*/  IMAD.MOV.U32 R27, RZ, RZ, 0x3c9d93f6 ;  /* 0x3c9d93f6ff1b7424 */ /* 0x000fe400078e00ff */
[----:B------:R1:W-:Y:S01]  /*2c680*/  STL.64 [R1+0x1100], R20 ;  /* 0x0011001401007387 */ /* 0x0003e20000100a00 */
[----:B--2---:R-:W-:Y:S01]  /*2c690*/  HFMA2 R18, -RZ, RZ, -1.1162109375, 0.44384765625 ;  /* 0xbc77371aff127431 */ /* 0x004fe200000001ff */
[----:B------:R-:W-:-:S02]  /*2c6a0*/  MOV R19, 0x3bbc182a ;  /* 0x3bbc182a00137802 */ /* 0x000fc40000000f00 */
[----:B------:R2:W-:Y:S01]  /*2c6b0*/  STL.64 [R1+0x1110], R22 ;  /* 0x0011101601007387 */ /* 0x0005e20000100a00 */
[----:B0-----:R-:W-:Y:S02]  /*2c6c0*/  HFMA2 R29, -RZ, RZ, 0.473876953125, 0.000475406646728515625 ;  /* 0x37950fcaff1d7431 */ /* 0x001fe400000001ff */
[----:B------:R-:W-:Y:S01]  /*2c6d0*/  IMAD.MOV.U32 R28, RZ, RZ, -0x4798ae61 ;  /* 0xb867519fff1c7424 */ /* 0x000fe200078e00ff */
[----:B------:R0:W-:Y:S01]  /*2c6e0*/  STL.64 [R1+0x10a8], R14 ;  /* 0x0010a80e01007387 */ /* 0x0001e20000100a00 */
[----:B-1----:R-:W-:Y:S01]  /*2c6f0*/  HFMA2 R20, -RZ, RZ, -1.8310546875, -0.73486328125 ;  /* 0xbf53b9e1ff147431 */ /* 0x002fe200000001ff */
[----:B------:R-:W-:Y:S02]  /*2c700*/  MOV R21, 0x3f64be03 ;  /* 0x3f64be0300157802 */ /* 0x000fe40000000f00 */
[----:B------:R1:W-:Y:S01]  /*2c710*/  STL.64 [R1+0x10f0], R26 ;  /* 0x0010f01a01007387 */ /* 0x0003e20000100a00 */
[----:B--2---:R-:W-:Y:S02]  /*2c720*/  HFMA2 R23, -RZ, RZ, -0.365234375, 0.14404296875 ;  /* 0xb5d8309cff177431 */ /* 0x004fe400000001ff */
[----:B------:R-:W-:Y:S01]  /*2c730*/  IMAD.MOV.U32 R22, RZ, RZ, -0x4119bf9b ;  /* 0xbee64065ff167424 */ /* 0x000fe200078e00ff */
[----:B------:R2:W-:Y:S01]  /*2c740*/  STL.64 [R1+0x10f8], R18 ;  /* 0x0010f81201007387 */ /* 0x0005e20000100a00 */
[----:B0-----:R-:W-:-:S02]  /*2c750*/  HFMA2 R15, -RZ, RZ, -1.349609375, 2.236328125 ;  /* 0xbd664079ff0f7431 */ /* 0x001fc400000001ff */
[----:B------:R-:W-:Y:S01]  /*2c760*/  IMAD.MOV.U32 R14, RZ, RZ, 0x3e02b5d2 ;  /* 0x3e02b5d2ff0e7424 */ /* 0x000fe200078e00ff */
[----:B------:R0:W-:Y:S01]  /*2c770*/  STL.64 [R1+0x1118], R28 ;  /* 0x0011181c01007387 */ /* 0x0001e20000100a00 */
[----:B-1----:R-:W-:Y:S01]  /*2c780*/  HFMA2 R26, -RZ, RZ, 0.37939453125, -1.3037109375 ;  /* 0x3612bd37ff1a7431 */ /* 0x002fe200000001ff */
[----:B------:R-:W-:Y:S02]  /*2c790*/  MOV R27, 0xb5335971 ;  /* 0xb5335971001b7802 */ /* 0x000fe40000000f00 */
[----:B------:R1:W-:Y:S01]  /*2c7a0*/  STL.64 [R1+0x1140], R20 ;  /* 0x0011401401007387 */ /* 0x0003e20000100a00 */
[----:B--2---:R-:W-:Y:S01]  /*2c7b0*/  MOV R18, 0x3f885f7f ;  /* 0x3f885f7f00127802 */ /* 0x004fe20000000f00 */
[----:B------:R-:W-:Y:S02]  /*2c7c0*/  IMAD.MOV.U32 R19, RZ, RZ, 0x3944bb29 ;  /* 0x3944bb29ff137424 */ /* 0x000fe400078e00ff */
[----:B------:R2:W-:Y:S01]  /*2c7d0*/  STL.64 [R1+0x1148], R22 ;  /* 0x0011481601007387 */ /* 0x0005e20000100a00 */
[----:B0-----:R-:W-:Y:S01]  /*2c7e0*/  MOV R28, 0x3e44f8f2 ;  /* 0x3e44f8f2001c7802 */ /* 0x001fe20000000f00 */
[----:B------:R-:W-:-:S02]  /*2c7f0*/  IMAD.MOV.U32 R29, RZ, RZ, -0x41d60a1f ;  /* 0xbe29f5e1ff1d7424 */ /* 0x000fc400078e00ff */
[----:B------:R0:W-:Y:S01]  /*2c800*/  STL.64 [R1+0x10e8], R14 ;  /* 0x0010e80e01007387 */ /* 0x0001e20000100a00 */
[----:B-1----:R-:W-:Y:S02]  /*2c810*/  HFMA2 R21, -RZ, RZ, 0.057769775390625, -50528 ;  /* 0x2b65fa2bff157431 */ /* 0x002fe400000001ff */
[----:B------:R-:W-:Y:S01]  /*2c820*/  IMAD.MOV.U32 R20, RZ, RZ, 0x39ba53bc ;  /* 0x39ba53bcff147424 */ /* 0x000fe200078e00ff */
[----:B------:R1:W-:Y:S01]  /*2c830*/  STL.64 [R1+0x1070], R30 ;  /* 0x0010701e01007387 */ /* 0x0003e20000100a00 */
[----:B--2---:R-:W-:Y:S01]  /*2c840*/  HFMA2 R22, -RZ, RZ, -0.47021484375, -4.7028064727783203125e-05 ;  /* 0xb7868315ff167431 */ /* 0x004fe200000001ff */
[----:B------:R-:W-:Y:S02]  /*2c850*/  MOV R23, 0x2860a0bf ;  /* 0x2860a0bf00177802 */ /* 0x000fe40000000f00 */
[----:B------:R2:W-:Y:S01]  /*2c860*/  STL.64 [R1+0x1128], R26 ;  /* 0x0011281a01007387 */ /* 0x0005e20000100a00 */
[----:B0-----:R-:W-:Y:S01]  /*2c870*/  MOV R14, 0x292edd8c ;  /* 0x292edd8c000e7802 */ /* 0x001fe20000000f00 */
[----:B------:R-:W-:-:S02]  /*2c880*/  IMAD.MOV.U32 R15, RZ, RZ, -0x4992c2cf ;  /* 0xb66d3d31ff0f7424 */ /* 0x000fc400078e00ff */
[----:B------:R0:W-:Y:S01]  /*2c890*/  STL.64 [R1+0x1138], R18 ;  /* 0x0011381201007387 */ /* 0x0001e20000100a00 */
[----:B-1----:R-:W-:-:S03]  /*2c8a0*/  HFMA2 R31, -RZ, RZ, -0.38671875, 1.546875 ;  /* 0xb6303e30ff1f7431 */ /* 0x002fc600000001ff */
[----:B------:R1:W-:Y:S01]  /*2c8b0*/  STL.64 [R1+0x1150], R28 ;  /* 0x0011501c01007387 */ /* 0x0003e20000100a00 */
[----:B------:R-:W-:Y:S01]  /*2c8c0*/  IMAD.MOV.U32 R30, RZ, RZ, 0x368d5ef3 ;  /* 0x368d5ef3ff1e7424 */ /* 0x000fe200078e00ff */
[----:B--2---:R-:W-:Y:S01]  /*2c8d0*/  MOV R26, 0xbbc3f089 ;  /* 0xbbc3f089001a7802 */ /* 0x004fe20000000f00 */
[----:B------:R-:W-:Y:S01]  /*2c8e0*/  IMAD.MOV.U32 R27, RZ, RZ, -0x5107c933 ;  /* 0xaef836cdff1b7424 */ /* 0x000fe200078e00ff */
[----:B------:R2:W-:Y:S01]  /*2c8f0*/  STL.64 [R1+0x1098], R32 ;  /* 0x0010982001007387 */ /* 0x0005e20000100a00 */
[----:B0-----:R-:W-:Y:S01]  /*2c900*/  HFMA2 R18, -RZ, RZ, 0.8466796875, -22.078125 ;  /* 0x3ac6cd85ff127431 */ /* 0x001fe200000001ff */
[----:B------:R-:W-:Y:S02]  /*2c910*/  MOV R19, 0xba895876 ;  /* 0xba89587600137802 */ /* 0x000fe40000000f00 */
[----:B------:R0:W-:Y:S01]  /*2c920*/  STL.64 [R1+0x1120], R14 ;  /* 0x0011200e01007387 */ /* 0x0001e20000100a00 */
[----:B-1----:R-:W-:-:S03]  /*2c930*/  HFMA2 R29, -RZ, RZ, 1.9580078125, 308.25 ;  /* 0x3fd55cd1ff1d7431 */ /* 0x002fc600000001ff */
[----:B------:R1:W-:Y:S01]  /*2c940*/  STL.64 [R1+0x1178], R20 ;  /* 0x0011781401007387 */ /* 0x0003e20000100a00 */
[----:B------:R-:W-:-:S03]  /*2c950*/  IMAD.MOV.U32 R28, RZ, RZ, 0x365283b7 ;  /* 0x365283b7ff1c7424 */ /* 0x000fc600078e00ff */
[----:B------:R3:W-:Y:S01]  /*2c960*/  STL.64 [R1+0x1188], R22 ;  /* 0x0011881601007387 */ /* 0x0007e20000100a00 */
[----:B--2---:R-:W-:Y:S01]  /*2c970*/  HFMA2 R32, -RZ, RZ, 0.5068359375, -4.30859375 ;  /* 0x380ec44fff207431 */ /* 0x004fe200000001ff */
[----:B------:R-:W-:Y:S01]  /*2c980*/  MOV R33, 0xbe0d26d1 ;  /* 0xbe0d26d100217802 */ /* 0x000fe20000000f00 */
[----:B0-----:R-:W-:Y:S01]  /*2c990*/  HFMA2 R15, -RZ, RZ, 1.12890625, -13600 ;  /* 0x3c84f2a4ff0f7431 */ /* 0x001fe200000001ff */
[----:B------:R0:W-:Y:S01]  /*2c9a0*/  STL.64 [R1+0x1168], R26 ;  /* 0x0011681a01007387 */ /* 0x0001e20000100a00 */
[----:B------:R-:W-:Y:S02]  /*2c9b0*/  IMAD.MOV.U32 R14, RZ, RZ, -0x43502000 ;  /* 0xbcafe000ff0e7424 */ /* 0x000fe400078e00ff */
[----:B-1----:R-:W-:Y:S01]  /*2c9c0*/  HFMA2 R20, -RZ, RZ, 0.355224609375, -8.9824199676513671875e-05 ;  /* 0x35af85e3ff147431 */ /* 0x002fe200000001ff */
[----:B------:R-:W-:Y:S01]  /*2c9d0*/  MOV R21, 0xbe83e808 ;  /* 0xbe83e80800157802 */ /* 0x000fe20000000f00 */
[----:B------:R1:W-:Y:S01]  /*2c9e0*/  STL.64 [R1+0x10b8], R30 ;  /* 0x0010b81e01007387 */ /* 0x0003e20000100a00 */
[----:B---3--:R-:W-:-:S02]  /*2c9f0*/  HFMA2 R23, -RZ, RZ, -1.4169921875, 13232 ;  /* 0xbdab7276ff177431 */ /* 0x008fc400000001ff */
[----:B------:R-:W-:Y:S01]  /*2ca00*/  IMAD.MOV.U32 R22, RZ, RZ, 0x3e580a4b ;  /* 0x3e580a4bff167424 */ /* 0x000fe200078e00ff */
[----:B------:R2:W-:Y:S01]  /*2ca10*/  STL.64 [R1+0x1170], R18 ;  /* 0x0011701201007387 */ /* 0x0005e20000100a00 */
[----:B0-----:R-:W-:Y:S01]  /*2ca20*/  HFMA2 R26, -RZ, RZ, 2.279296875, 6.03199005126953125e-05 ;  /* 0x408f03f4ff1a7431 */ /* 0x001fe200000001ff */
[----:B------:R-:W-:Y:S02]  /*2ca30*/  MOV R27, 0xc02ca841 ;  /* 0xc02ca841001b7802 */ /* 0x000fe40000000f00 */
[----:B------:R0:W-:Y:S01]  /*2ca40*/  STL.64 [R1+0x1190], R28 ;  /* 0x0011901c01007387 */ /* 0x0001e20000100a00 */
[----:B-1----:R-:W-:Y:S01]  /*2ca50*/  MOV R30, 0x3a8dcf9e ;  /* 0x3a8dcf9e001e7802 */ /* 0x002fe20000000f00 */
[----:B------:R-:W-:Y:S02]  /*2ca60*/  IMAD.MOV.U32 R31, RZ, RZ, -0x463c0f77 ;  /* 0xb9c3f089ff1f7424 */ /* 0x000fe400078e00ff */
[----:B------:R1:W-:Y:S01]  /*2ca70*/  STL.64 [R1+0x10e0], R32 ;  /* 0x0010e02001007387 */ /* 0x0003e20000100a00 */
[----:B--2---:R-:W-:Y:S01]  /*2ca80*/  MOV R18, 0xbfbf34b7 ;  /* 0xbfbf34b700127802 */ /* 0x004fe20000000f00 */
[----:B------:R-:W-:-:S02]  /*2ca90*/  IMAD.MOV.U32 R19, RZ, RZ, 0x3f30567c ;  /* 0x3f30567cff137424 */ /* 0x000fc400078e00ff */
[----:B------:R2:W-:Y:S01]  /*2caa0*/  STL.64 [R1+0x1160], R14 ;  /* 0x0011600e01007387 */ /* 0x0005e20000100a00 */
[----:B0-----:R-:W-:Y:S01]  /*2cab0*/  MOV R28, 0xb205ddc4 ;  /* 0xb205ddc4001c7802 */ /* 0x001fe20000000f00 */
[----:B------:R-:W-:Y:S02]  /*2cac0*/  IMAD.MOV.U32 R29, RZ, RZ, 0x3cc6cd86 ;  /* 0x3cc6cd86ff1d7424 */ /* 0x000fe400078e00ff */
[----:B------:R0:W-:Y:S01]  /*2cad0*/  STL.64 [R1+0x11b8], R20 ;  /* 0x0011b81401007387 */ /* 0x0001e20000100a00 */
[----:B-1----:R-:W-:-:S03]  /*2cae0*/  HFMA2 R33, -RZ, RZ, -1.923828125, 0.025543212890625 ;  /* 0xbfb2268aff217431 */ /* 0x002fc600000001ff */
[----:B------:R1:W-:Y:S01]  /*2caf0*/  STL.64 [R1+0x11c0], R22 ;  /* 0x0011c01601007387 */ /* 0x0003e20000100a00 */
[----:B------:R-:W-:Y:S01]  /*2cb00*/  IMAD.MOV.U32 R32, RZ, RZ, 0x3f39715e ;  /* 0x3f39715eff207424 */ /* 0x000fe200078e00ff */
[----:B--2---:R-:W-:Y:S01]  /*2cb10*/  MOV R14, 0x3deeafd0 ;  /* 0x3deeafd0000e7802 */ /* 0x004fe20000000f00 */
[----:B------:R-:W-:Y:S01]  /*2cb20*/  IMAD.MOV.U32 R15, RZ, RZ, -0x3faaf44c ;  /* 0xc0550bb4ff0f7424 */ /* 0x000fe200078e00ff */
[----:B------:R2:W-:Y:S01]  /*2cb30*/  STL.64 [R1+0x1108], R30 ;  /* 0x0011081e01007387 */ /* 0x0005e20000100a00 */
[----:B0-----:R-:W-:-:S03]  /*2cb40*/  HFMA2 R21, -RZ, RZ, 0.468505859375, 37952 ;  /* 0x377f78a2ff157431 */ /* 0x001fc600000001ff */
[----:B------:R0:W-:Y:S01]  /*2cb50*/  STL.64 [R1+0x11a0], R26 ;  /* 0x0011a01a01007387 */ /* 0x0001e20000100a00 */
[----:B------:R-:W-:Y:S02]  /*2cb60*/  IMAD.MOV.U32 R20, RZ, RZ, -0x47b5e41f ;  /* 0xb84a1be1ff147424 */ /* 0x000fe400078e00ff */
[----:B-1----:R-:W-:Y:S01]  /*2cb70*/  HFMA2 R22, -RZ, RZ, -2.5859375, -0.0101165771484375 ;  /* 0xc12ca12eff167431 */ /* 0x002fe200000001ff */
[----:B------:R1:W-:Y:S01]  /*2cb80*/  STL.64 [R1+0x11b0], R18 ;  /* 0x0011b01201007387 */ /* 0x0003e20000100a00 */
[----:B------:R-:W-:Y:S01]  /*2cb90*/  MOV R23, 0xbabc1e2d ;  /* 0xbabc1e2d00177802 */ /* 0x000fe20000000f00 */
[----:B--2---:R-:W-:Y:S02]  /*2cba0*/  HFMA2 R30, -RZ, RZ, 1.3876953125, 0.000747203826904296875 ;  /* 0x3d8d121fff1e7431 */ /* 0x004fe400000001ff */
[----:B------:R2:W-:Y:S01]  /*2cbb0*/  STL.64 [R1+0x11c8], R28 ;  /* 0x0011c81c01007387 */ /* 0x0005e20000100a00 */
[----:B------:R-:W-:Y:S02]  /*2cbc0*/  MOV R31, 0x326ef93b ;  /* 0x326ef93b001f7802 */ /* 0x000fe40000000f00 */
[----:B0-----:R-:W-:Y:S01]  /*2cbd0*/  MOV R26, 0x3a8a6d7f ;  /* 0x3a8a6d7f001a7802 */ /* 0x001fe20000000f00 */
[----:B------:R-:W-:Y:S01]  /*2cbe0*/  IMAD.MOV.U32 R27, RZ, RZ, -0x46470bc4 ;  /* 0xb9b8f43cff1b7424 */ /* 0x000fe200078e00ff */
[----:B------:R0:W-:Y:S01]  /*2cbf0*/  STL.64 [R1+0x1198], R14 ;  /* 0x0011980e01007387 */ /* 0x0001e20000100a00 */
[----:B-1----:R-:W-:Y:S01]  /*2cc00*/  HFMA2 R18, -RZ, RZ, 0.045440673828125, 4296 ;  /* 0x29d16c32ff127431 */ /* 0x002fe200000001ff */
[----:B------:R-:W-:-:S02]  /*2cc10*/  MOV R19, 0x389de2c9 ;  /* 0x389de2c900137802 */ /* 0x000fc40000000f00 */
[----:B------:R1:W-:Y:S01]  /*2cc20*/  STL.64 [R1+0x1130], R32 ;  /* 0x0011302001007387 */ /* 0x0003e20000100a00 */
[----:B--2---:R-:W-:Y:S02]  /*2cc30*/  HFMA2 R29, -RZ, RZ, -2.576171875, 24.15625 ;  /* 0xc1274e0aff1d7431 */ /* 0x004fe400000001ff */
[----:B------:R-:W-:Y:S01]  /*2cc40*/  IMAD.MOV.U32 R28, RZ, RZ, 0x4113bbe2 ;  /* 0x4113bbe2ff1c7424 */ /* 0x000fe200078e00ff */
[----:B------:R2:W-:Y:S01]  /*2cc50*/  STL.64 [R1+0x11e0], R26 ;  /* 0x0011e01a01007387 */ /* 0x0005e20000100a00 */
[----:B0-----:R-:W-:-:S03]  /*2cc60*/  HFMA2 R15, -RZ, RZ, -0.84912109375, -587 ;  /* 0xbacbe096ff0f7431 */ /* 0x001fc600000001ff */
[----:B------:R0:W-:Y:S01]  /*2cc70*/  STL.64 [R1+0x11f0], R20 ;  /* 0x0011f01401007387 */ /* 0x0001e20000100a00 */
[----:B------:R-:W-:Y:S01]  /*2cc80*/  IMAD.MOV.U32 R14, RZ, RZ, 0x2e596624 ;  /* 0x2e596624ff0e7424 */ /* 0x000fe200078e00ff */
[----:B-1----:R-:W-:Y:S02]  /*2cc90*/  MOV R32, 0xb8a31a12 ;  /* 0xb8a31a1200207802 */ /* 0x002fe40000000f00 */
[----:B------:R1:W-:Y:S01]  /*2cca0*/  STL.64 [R1+0x1200], R22 ;  /* 0x0012001601007387 */ /* 0x0003e20000100a00 */
[----:B------:R-:W-:Y:S02]  /*2ccb0*/  IMAD.MOV.U32 R33, RZ, RZ, 0x3852efff ;  /* 0x3852efffff217424 */ /* 0x000fe400078e00ff */
[----:B--2---:R-:W-:Y:S01]  /*2ccc0*/  HFMA2 R26, -RZ, RZ, -2.0703125, -772.5 ;  /* 0xc024e209ff1a7431 */ /* 0x004fe200000001ff */
[----:B------:R2:W-:Y:S01]  /*2ccd0*/  STL.64 [R1+0x1158], R30 ;  /* 0x0011581e01007387 */ /* 0x0005e20000100a00 */
[----:B------:R-:W-:Y:S01]  /*2cce0*/  MOV R27, 0x40148713 ;  /* 0x40148713001b7802 */ /* 0x000fe20000000f00 */
[----:B0-----:R-:W-:-:S02]  /*2ccf0*/  HFMA2 R20, -RZ, RZ, 1.4541015625, -0.0060577392578125 ;  /* 0x3dd19e34ff147431 */ /* 0x001fc400000001ff */
[----:B------:R0:W-:Y:S01]  /*2cd00*/  STL.64 [R1+0x11e8], R18 ;  /* 0x0011e81201007387 */ /* 0x0001e20000100a00 */
[----:B------:R-:W-:Y:S01]  /*2cd10*/  MOV R21, 0x3067cdc6 ;  /* 0x3067cdc600157802 */ /* 0x000fe20000000f00 */
[----:B-1----:R-:W-:Y:S02]  /*2cd20*/  HFMA2 R23, -RZ, RZ, 1.16015625, 771.5 ;  /* 0x3ca46207ff177431 */ /* 0x002fe400000001ff */
[----:B------:R-:W-:Y:S01]  /*2cd30*/  IMAD.MOV.U32 R22, RZ, RZ, -0x431aa357 ;  /* 0xbce55ca9ff167424 */ /* 0x000fe200078e00ff */
[----:B------:R1:W-:Y:S01]  /*2cd40*/  STL.64 [R1+0x1208], R28 ;  /* 0x0012081c01007387 */ /* 0x0003e20000100a00 */
[----:B--2---:R-:W-:Y:S02]  /*2cd50*/  HFMA2 R31, -RZ, RZ, 1.94140625, -55168 ;  /* 0x3fc4fabcff1f7431 */ /* 0x004fe400000001ff */
[----:B------:R-:W-:Y:S01]  /*2cd60*/  IMAD.MOV.U32 R30, RZ, RZ, -0x4677a66d ;  /* 0xb9885993ff1e7424 */ /* 0x000fe200078e00ff */
[----:B------:R2:W-:Y:S01]  /*2cd70*/  STL.64 [R1+0x1180], R32 ;  /* 0x0011802001007387 */ /* 0x0005e20000100a00 */
[----:B0-----:R-:W-:Y:S01]  /*2cd80*/  MOV R18, 0x3eadf3d5 ;  /* 0x3eadf3d500127802 */ /* 0x001fe20000000f00 */
[----:B------:R-:W-:-:S02]  /*2cd90*/  IMAD.MOV.U32 R19, RZ, RZ, -0x417730e2 ;  /* 0xbe88cf1eff137424 */ /* 0x000fc400078e00ff */
[----:B------:R0:W-:Y:S01]  /*2cda0*/  STL.64 [R1+0x11d8], R14 ;  /* 0x0011d80e01007387 */ /* 0x0001e20000100a00 */
[----:B-1----:R-:W-:Y:S01]  /*2cdb0*/  MOV R28, 0xbbe7314b ;  /* 0xbbe7314b001c7802 */ /* 0x002fe20000000f00 */
[----:B------:R-:W-:Y:S02]  /*2cdc0*/  IMAD.MOV.U32 R29, RZ, RZ, 0x2c0887f7 ;  /* 0x2c0887f7ff1d7424 */ /* 0x000fe400078e00ff */
[----:B------:R1:W-:Y:S01]  /*2cdd0*/  STL.64 [R1+0x1218], R26 ;  /* 0x0012181a01007387 */ /* 0x0003e20000100a00 */
[----:B--2---:R-:W-:-:S03]  /*2cde0*/  HFMA2 R32, -RZ, RZ, -1.1416015625, -6136 ;  /* 0xbc91edfeff207431 */ /* 0x004fc600000001ff */
[----:B------:R2:W-:Y:S01]  /*2cdf0*/  STL.64 [R1+0x1228], R18 ;  /* 0x0012281201007387 */ /* 0x0005e20000100a00 */
[----:B------:R-:W-:Y:S02]  /*2ce00*/  MOV R33, 0x3bd19e34 ;  /* 0x3bd19e3400217802 */ /* 0x000fe40000000f00 */
[----:B0-----:R-:W-:Y:S01]  /*2ce10*/  MOV R14, 0x40b05672 ;  /* 0x40b05672000e7802 */ /* 0x001fe20000000f00 */
[----:B------:R-:W-:Y:S01]  /*2ce20*/  IMAD.MOV.U32 R15, RZ, RZ, 0x3749bc93 ;  /* 0x3749bc93ff0f7424 */ /* 0x000fe200078e00ff */
[----:B------:R0:W-:Y:S01]  /*2ce30*/  STL.64 [R1+0x1230], R20 ;  /* 0x0012301401007387 */ /* 0x0001e20000100a00 */
[----:B-1----:R-:W-:-:S03]  /*2ce40*/  MOV R26, 0xb8a018c8 ;  /* 0xb8a018c8001a7802 */ /* 0x002fc60000000f00 */
[----:B------:R1:W-:Y:S01]  /*2ce50*/  STL.64 [R1+0x1238], R22 ;  /* 0x0012381601007387 */ /* 0x0003e20000100a00 */
[----:B------:R-:W-:Y:S02]  /*2ce60*/  IMAD.MOV.U32 R27, RZ, RZ, -0x3e77192e ;  /* 0xc188e6d2ff1b7424 */ /* 0x000fe400078e00ff */
[----:B--2---:R-:W-:Y:S01]  /*2ce70*/  HFMA2 R18, -RZ, RZ, -1.8896484375, 26704 ;  /* 0xbf8f7685ff127431 */ /* 0x004fe200000001ff */
[----:B------:R2:W-:Y:S01]  /*2ce80*/  STL.64 [R1+0x11a8], R30 ;  /* 0x0011a81e01007387 */ /* 0x0005e20000100a00 */
[----:B------:R-:W-:Y:S01]  /*2ce90*/  MOV R19, 0x42148722 ;  /* 0x4214872200137802 */ /* 0x000fe20000000f00 */
[----:B0-----:R-:W-:Y:S02]  /*2cea0*/  HFMA2 R21, -RZ, RZ, 3.0078125, 0.99951171875 ;  /* 0x42043bffff157431 */ /* 0x001fe400000001ff */
[----:B------:R0:W-:Y:S01]  /*2ceb0*/  STL.64 [R1+0x1240], R28 ;  /* 0x0012401c01007387 */ /* 0x0001e20000100a00 */
[----:B------:R-:W-:Y:S02]  /*2cec0*/  IMAD.MOV.U32 R20, RZ, RZ, -0x3daece92 ;  /* 0xc251316eff147424 */ /* 0x000fe400078e00ff */
[----:B-1----:R-:W-:Y:S01]  /*2ced0*/  HFMA2 R22, -RZ, RZ, 2.826171875, 0.0019626617431640625 ;  /* 0x41a71805ff167431 */ /* 0x002fe200000001ff */
[----:B------:R-:W-:Y:S01]  /*2cee0*/  MOV R23, 0xc120bb34 ;  /* 0xc120bb3400177802 */ /* 0x000fe20000000f00 */
[----:B------:R1:W-:Y:S01]  /*2cef0*/  STL.64 [R1+0x1210], R14 ;  /* 0x0012100e01007387 */ /* 0x0003e20000100a00 */
[----:B--2---:R-:W-:Y:S01]  /*2cf00*/  MOV R30, 0xc0d3cd74 ;  /* 0xc0d3cd74001e7802 */ /* 0x004fe20000000f00 */
[----:B------:R-:W-:-:S02]  /*2cf10*/  IMAD.MOV.U32 R31, RZ, RZ, 0x41565e26 ;  /* 0x41565e26ff1f7424 */ /* 0x000fc400078e00ff */
[----:B------:R2:W-:Y:S01]  /*2cf20*/  STL.64 [R1+0x11d0], R32 ;  /* 0x0011d02001007387 */ /* 0x0005e20000100a00 */
[----:B0-----:R-:W-:Y:S02]  /*2cf30*/  HFMA2 R29, -RZ, RZ, 2.25390625, 28240 ;  /* 0x408276e5ff1d7431 */ /* 0x001fe400000001ff */
[----:B------:R-:W-:Y:S01]  /*2cf40*/  IMAD.MOV.U32 R28, RZ, RZ, -0x48b2aad3 ;  /* 0xb74d552dff1c7424 */ /* 0x000fe200078e00ff */
[----:B------:R0:W-:Y:S01]  /*2cf50*/  STL.64 [R1+0x1258], R26 ;  /* 0x0012581a01007387 */ /* 0x0001e20000100a00 */
[----:B-1----:R-:W-:Y:S02]  /*2cf60*/  HFMA2 R15, -RZ, RZ, -0.09967041015625, -0.000908374786376953125 ;  /* 0xae619371ff0f7431 */ /* 0x002fe400000001ff */
[----:B------:R-:W-:Y:S01]  /*2cf70*/  IMAD.MOV.U32 R14, RZ, RZ, 0x39bf9a7a ;  /* 0x39bf9a7aff0e7424 */ /* 0x000fe200078e00ff */
[----:B------:R1:W-:Y:S01]  /*2cf80*/  STL.64 [R1+0x11f8], R30 ;  /* 0x0011f81e01007387 */ /* 0x0003e20000100a00 */
[----:B--2---:R-:W-:Y:S02]  /*2cf90*/  HFMA2 R33, -RZ, RZ, -0.2454833984375, 0.384765625 ;  /* 0xb3db3628ff217431 */ /* 0x004fe400000001ff */
[----:B------:R-:W-:Y:S01]  /*2cfa0*/  IMAD.MOV.U32 R32, RZ, RZ, -0x407f6a28 ;  /* 0xbf8095d8ff207424 */ /* 0x000fe200078e00ff */
[----:B------:R2:W-:Y:S01]  /*2cfb0*/  STL.64 [R1+0x1260], R18 ;  /* 0x0012601201007387 */ /* 0x0005e20000100a00 */
[----:B0-----:R-:W-:-:S03]  /*2cfc0*/  HFMA2 R26, -RZ, RZ, 0.2374267578125, 1.6318359375 ;  /* 0x33993e87ff1a7431 */ /* 0x001fc600000001ff */
[----:B------:R0:W-:Y:S01]  /*2cfd0*/  STL.64 [R1+0x1268], R20 ;  /* 0x0012681401007387 */ /* 0x0001e20000100a00 */
[----:B------:R-:W-:-:S03]  /*2cfe0*/  MOV R27, 0xbee55ca9 ;  /* 0xbee55ca9001b7802 */ /* 0x000fc60000000f00 */
[----:B------:R3:W-:Y:S01]  /*2cff0*/  STL.64 [R1+0x1278], R22 ;  /* 0x0012781601007387 */ /* 0x0007e20000100a00 */
[----:B-1----:R-:W-:Y:S01]  /*2d000*/  HFMA2 R30, -RZ, RZ, 0.85595703125, 0.00191211700439453125 ;  /* 0x3ad917d5ff1e7431 */ /* 0x002fe200000001ff */
[----:B------:R-:W-:Y:S02]  /*2d010*/  MOV R31, 0xba914409 ;  /* 0xba914409001f7802 */ /* 0x000fe40000000f00 */
[----:B--2---:R-:W-:Y:S01]  /*2d020*/  MOV R18, 0xaf9f2cae ;  /* 0xaf9f2cae00127802 */ /* 0x004fe20000000f00 */
[----:B------:R-:W-:Y:S01]  /*2d030*/  IMAD.MOV.U32 R19, RZ, RZ, 0x3d07aee5 ;  /* 0x3d07aee5ff137424 */ /* 0x000fe200078e00ff */
[----:B------:R1:W-:Y:S01]  /*2d040*/  STL.64 [R1+0x1280], R28 ;  /* 0x0012801c01007387 */ /* 0x0003e20000100a00 */
[----:B0-----:R-:W-:Y:S01]  /*2d050*/  HFMA2 R20, -RZ, RZ, -1.185546875, -0.0413818359375 ;  /* 0xbcbea94cff147431 */ /* 0x001fe200000001ff */
[----:B------:R-:W-:Y:S02]  /*2d060*/  MOV R21, 0x3c03ba34 ;  /* 0x3c03ba3400157802 */ /* 0x000fe40000000f00 */
[----:B------:R0:W-:Y:S01]  /*2d070*/  STL.64 [R1+0x1250], R14 ;  /* 0x0012500e01007387 */ /* 0x0001e20000100a00 */
[----:B---3--:R-:W-:-:S02]  /*2d080*/  HFMA2 R23, -RZ, RZ, -0.8671875, 0.02020263671875 ;  /* 0xbaf0252cff177431 */ /* 0x008fc400000001ff */
[----:B------:R-:W-:Y:S01]  /*2d090*/  IMAD.MOV.U32 R22, RZ, RZ, -0x4f5e1faa ;  /* 0xb0a1e056ff167424 */ /* 0x000fe200078e00ff */
[----:B------:R2:W-:Y:S01]  /*2d0a0*/  STL.64 [R1+0x1220], R32 ;  /* 0x0012202001007387 */ /* 0x0005e20000100a00 */
[----:B-1----:R-:W-:Y:S01]  /*2d0b0*/  MOV R28, 0x3a9eb4a8 ;  /* 0x3a9eb4a8001c7802 */ /* 0x002fe20000000f00 */
[----:B------:R-:W-:Y:S02]  /*2d0c0*/  IMAD.MOV.U32 R29, RZ, RZ, -0x463102eb ;  /* 0xb9cefd15ff1d7424 */ /* 0x000fe400078e00ff */
        /* <DEDUP_REMOVED lines=8> */
[----:B------:R-:W-:Y:S02]  /*2d150*/  IMAD.MOV.U32 R27, RZ, RZ, 0x431234f7 ;  /* 0x431234f7ff1b7424 */ /* 0x000fe400078e00ff */
[----:B------:R1:W-:Y:S01]  /*2d160*/  STL.64 [R1+0x12a8], R20 ;  /* 0x0012a81401007387 */ /* 0x0003e20000100a00 */
[----:B0-----:R-:W-:Y:S01]  /*2d170*/  HFMA2 R18, -RZ, RZ, -3.3125, -0.8974609375 ;  /* 0xc2a0bb2eff127431 */ /* 0x001fe200000001ff */
[----:B------:R-:W-:Y:S02]  /*2d180*/  MOV R19, 0xb8ec22de ;  /* 0xb8ec22de00137802 */ /* 0x000fe40000000f00 */
[----:B------:R0:W-:Y:S01]  /*2d190*/  STL.64 [R1+0x12b0], R22 ;  /* 0x0012b01601007387 */ /* 0x0001e20000100a00 */
[----:B--2---:R-:W-:Y:S02]  /*2d1a0*/  HFMA2 R31, -RZ, RZ, -1.501953125, 0.0002357959747314453125 ;  /* 0xbe020bbaff1f7431 */ /* 0x004fe400000001ff */
[----:B------:R-:W-:Y:S01]  /*2d1b0*/  IMAD.MOV.U32 R30, RZ, RZ, 0x3eaea827 ;  /* 0x3eaea827ff1e7424 */ /* 0x000fe200078e00ff */
[----:B------:R2:W-:Y:S01]  /*2d1c0*/  STL.64 [R1+0x12b8], R28 ;  /* 0x0012b81c01007387 */ /* 0x0005e20000100a00 */
[----:B-1----:R-:W-:-:S03]  /*2d1d0*/  HFMA2 R21, -RZ, RZ, -3.046875, -118.1875 ;  /* 0xc218d763ff157431 */ /* 0x002fc600000001ff */
[----:B------:R1:W-:Y:S01]  /*2d1e0*/  STL.64 [R1+0x1288], R14 ;  /* 0x0012880e01007387 */ /* 0x0003e20000100a00 */
[----:B------:R-:W-:Y:S02]  /*2d1f0*/  IMAD.MOV.U32 R20, RZ, RZ, 0x4223149e ;  /* 0x4223149eff147424 */ /* 0x000fe400078e00ff */
[----:B0-----:R-:W-:Y:S01]  /*2d200*/  HFMA2 R22, -RZ, RZ, -2.390625, -0.15869140625 ;  /* 0xc0c8b114ff167431 */ /* 0x001fe200000001ff */
[----:B------:R-:W-:Y:S01]  /*2d210*/  MOV R23, 0x40a3bda5 ;  /* 0x40a3bda500177802 */ /* 0x000fe20000000f00 */
[----:B------:R0:W-:Y:S01]  /*2d220*/  STL.64 [R1+0x1270], R32 ;  /* 0x0012702001007387 */ /* 0x0001e20000100a00 */
[----:B--2---:R-:W-:Y:S02]  /*2d230*/  HFMA2 R29, -RZ, RZ, -0.177001953125, 0.003421783447265625 ;  /* 0xb1aa1b02ff1d7431 */ /* 0x004fe400000001ff */
[----:B------:R-:W-:Y:S01]  /*2d240*/  IMAD.MOV.U32 R28, RZ, RZ, -0x3ffdf446 ;  /* 0xc0020bbaff1c7424 */ /* 0x000fe200078e00ff */
[----:B------:R2:W-:Y:S01]  /*2d250*/  STL.64 [R1+0x12d0], R26 ;  /* 0x0012d01a01007387 */ /* 0x0005e20000100a00 */
[----:B-1----:R-:W-:-:S02]  /*2d260*/  HFMA2 R15, -RZ, RZ, 1.09375, 130.875 ;  /* 0x3c605817ff0f7431 */ /* 0x002fc400000001ff */
[----:B------:R-:W-:Y:S01]  /*2d270*/  IMAD.MOV.U32 R14, RZ, RZ, 0x430437bf ;  /* 0x430437bfff0e7424 */ /* 0x000fe200078e00ff */
[----:B------:R1:W-:Y:S01]  /*2d280*/  STL.64 [R1+0x12d8], R18 ;  /* 0x0012d81201007387 */ /* 0x0003e20000100a00 */
[----:B0-----:R-:W-:Y:S01]  /*2d290*/  HFMA2 R32, -RZ, RZ, 3.287109375, -7.8515625 ;  /* 0x4293c7daff207431 */ /* 0x001fe200000001ff */
[----:B------:R-:W-:Y:S02]  /*2d2a0*/  MOV R33, 0xc31ccd29 ;  /* 0xc31ccd2900217802 */ /* 0x000fe40000000f00 */
[----:B------:R0:W-:Y:S01]  /*2d2b0*/  STL.64 [R1+0x1298], R30 ;  /* 0x0012981e01007387 */ /* 0x0001e20000100a00 */
[----:B--2---:R-:W-:Y:S01]  /*2d2c0*/  HFMA2 R26, -RZ, RZ, 1.53515625, -0.037109375 ;  /* 0x3e24a8c0ff1a7431 */ /* 0x004fe200000001ff */
[----:B------:R-:W-:Y:S02]  /*2d2d0*/  MOV R27, 0xb2d4762c ;  /* 0xb2d4762c001b7802 */ /* 0x000fe40000000f00 */
[----:B------:R2:W-:Y:S01]  /*2d2e0*/  STL.64 [R1+0x12e0], R20 ;  /* 0x0012e01401007387 */ /* 0x0005e20000100a00 */
[----:B-1----:R-:W-:Y:S01]  /*2d2f0*/  MOV R18, 0xbc1b3dcf ;  /* 0xbc1b3dcf00127802 */ /* 0x002fe20000000f00 */
[----:B------:R-:W-:-:S02]  /*2d300*/  IMAD.MOV.U32 R19, RZ, RZ, 0x36d76ab6 ;  /* 0x36d76ab6ff137424 */ /* 0x000fc400078e00ff */
[----:B------:R1:W-:Y:S01]  /*2d310*/  STL.64 [R1+0x12f0], R22 ;  /* 0x0012f01601007387 */ /* 0x0003e20000100a00 */
[----:B0-----:R-:W-:-:S03]  /*2d320*/  MOV R30, 0x41898fd1 ;  /* 0x41898fd1001e7802 */ /* 0x001fc60000000f00 */
[----:B------:R0:W-:Y:S01]  /*2d330*/  STL.64 [R1+0x12f8], R28 ;  /* 0x0012f81c01007387 */ /* 0x0001e20000100a00 */
[----:B------:R-:W-:Y:S02]  /*2d340*/  IMAD.MOV.U32 R31, RZ, RZ, 0x357b0a41 ;  /* 0x357b0a41ff1f7424 */ /* 0x000fe400078e00ff */
[----:B--2---:R-:W-:Y:S01]  /*2d350*/  HFMA2 R20, -RZ, RZ, 0.88037109375, 3.943359375 ;  /* 0x3b0b43e3ff147431 */ /* 0x004fe200000001ff */
[----:B------:R2:W-:Y:S01]  /*2d360*/  STL.64 [R1+0x12c8], R14 ;  /* 0x0012c80e01007387 */ /* 0x0005e20000100a00 */
[----:B------:R-:W-:Y:S01]  /*2d370*/  MOV R21, 0x43542b1a ;  /* 0x43542b1a00157802 */ /* 0x000fe20000000f00 */
[----:B-1----:R-:W-:Y:S01]  /*2d380*/  IMAD.MOV.U32 R22, RZ, RZ, 0x4151b9cf ;  /* 0x4151b9cfff167424 */ /* 0x002fe200078e00ff */
[----:B------:R-:W-:Y:S01]  /*2d390*/  MOV R23, 0xc3f87dce ;  /* 0xc3f87dce00177802 */ /* 0x000fe20000000f00 */
[----:B------:R1:W-:Y:S01]  /*2d3a0*/  STL.64 [R1+0x12c0], R32 ;  /* 0x0012c02001007387 */ /* 0x0003e20000100a00 */
[----:B0-----:R-:W-:Y:S02]  /*2d3b0*/  HFMA2 R28, -RZ, RZ, 4.2109375, -23.28125 ;  /* 0x4436cdd2ff1c7431 */ /* 0x001fe400000001ff */
[----:B------:R-:W-:Y:S01]  /*2d3c0*/  IMAD.MOV.U32 R29, RZ, RZ, -0x3c0eee4f ;  /* 0xc3f111b1ff1d7424 */ /* 0x000fe200078e00ff */
[----:B------:R0:W-:Y:S01]  /*2d3d0*/  STL.64 [R1+0x1308], R26 ;  /* 0x0013081a01007387 */ /* 0x0001e20000100a00 */
[----:B--2---:R-:W-:Y:S01]  /*2d3e0*/  MOV R14, 0x3f18a4c1 ;  /* 0x3f18a4c1000e7802 */ /* 0x004fe20000000f00 */
[----:B------:R-:W-:-:S02]  /*2d3f0*/  IMAD.MOV.U32 R15, RZ, RZ, -0x411d96f5 ;  /* 0xbee2690bff0f7424 */ /* 0x000fc400078e00ff */
[----:B------:R2:W-:Y:S01]  /*2d400*/  STL.64 [R1+0x1318], R18 ;  /* 0x0013181201007387 */ /* 0x0005e20000100a00 */
[----:B-1----:R-:W-:-:S03]  /*2d410*/  HFMA2 R33, -RZ, RZ, 1.22265625, 0.01502227783203125 ;  /* 0x3ce423b1ff217431 */ /* 0x002fc600000001ff */
[----:B------:R1:W-:Y:S01]  /*2d420*/  STL.64 [R1+0x12e8], R30 ;  /* 0x0012e81e01007387 */ /* 0x0003e20000100a00 */
[----:B------:R-:W-:Y:S02]  /*2d430*/  IMAD.MOV.U32 R32, RZ, RZ, -0x42dae672 ;  /* 0xbd25198eff207424 */ /* 0x000fe400078e00ff */
[----:B0-----:R-:W-:Y:S01]  /*2d440*/  HFMA2 R26, -RZ, RZ, 0.63427734375, 0.2242431640625 ;  /* 0x3913332dff1a7431 */ /* 0x001fe200000001ff */
[----:B------:R0:W-:Y:S01]  /*2d450*/  STL.64 [R1+0x1328], R22 ;  /* 0x0013281601007387 */ /* 0x0001e20000100a00 */
[----:B------:R-:W-:Y:S02]  /*2d460*/  IMAD.MOV.U32 R27, RZ, RZ, -0x3d697b2d ;  /* 0xc29684d3ff1b7424 */ /* 0x000fe400078e00ff */
[----:B--2---:R-:W-:Y:S01]  /*2d470*/  HFMA2 R19, -RZ, RZ, -2.943359375, -0.00110340118408203125 ;  /* 0xc1e39485ff137431 */ /* 0x004fe200000001ff */
[----:B------:R-:W-:Y:S01]  /*2d480*/  MOV R18, 0x42850a16 ;  /* 0x42850a1600127802 */ /* 0x000fe20000000f00 */
[----:B------:R2:W-:Y:S01]  /*2d490*/  STL.64 [R1+0x1300], R14 ;  /* 0x0013000e01007387 */ /* 0x0005e20000100a00 */
[----:B-1----:R-:W-:-:S03]  /*2d4a0*/  HFMA2 R31, -RZ, RZ, 3.818359375, 0.00131893157958984375 ;  /* 0x43a31567ff1f7431 */ /* 0x002fc600000001ff */
[----:B------:R1:W-:Y:S01]  /*2d4b0*/  STL.64 [R1+0x1320], R20 ;  /* 0x0013201401007387 */ /* 0x0003e20000100a00 */
[----:B------:R-:W-:Y:S01]  /*2d4c0*/  MOV R30, 0xbcec1227 ;  /* 0xbcec1227001e7802 */ /* 0x000fe20000000f00 */
[----:B0-----:R-:W-:Y:S02]  /*2d4d0*/  HFMA2 R23, -RZ, RZ, -1.826171875, 508.5 ;  /* 0xbf4e5ff2ff177431 */ /* 0x001fe400000001ff */
[----:B------:R0:W-:Y:S01]  /*2d4e0*/  STL.64 [R1+0x1330], R28 ;  /* 0x0013301c01007387 */ /* 0x0001e20000100a00 */
[----:B------:R-:W-:Y:S01]  /*2d4f0*/  MOV R22, 0xb4fa3f50 ;  /* 0xb4fa3f5000167802 */ /* 0x000fe20000000f00 */
[----:B--2---:R-:W-:Y:S01]  /*2d500*/  IMAD.MOV.U32 R14, RZ, RZ, -0x3c540da5 ;  /* 0xc3abf25bff0e7424 */ /* 0x004fe200078e00ff */
[----:B------:R-:W-:Y:S01]  /*2d510*/  MOV R15, 0x432bf3b2 ;  /* 0x432bf3b2000f7802 */ /* 0x000fe20000000f00 */
[----:B------:R2:W-:Y:S01]  /*2d520*/  STL.64 [R1+0x1310], R32 ;  /* 0x0013102001007387 */ /* 0x0005e20000100a00 */
[----:B-1----:R-:W-:Y:S01]  /*2d530*/  IMAD.MOV.U32 R20, RZ, RZ, -0x4ab39f09 ;  /* 0xb54c60f7ff147424 */ /* 0x002fe200078e00ff */
[----:B------:R-:W-:-:S02]  /*2d540*/  MOV R21, 0x4118a4c2 ;  /* 0x4118a4c200157802 */ /* 0x000fc40000000f00 */
[----:B------:R1:W-:Y:S01]  /*2d550*/  STL.64 [R1+0x1348], R26 ;  /* 0x0013481a01007387 */ /* 0x0003e20000100a00 */
[----:B0-----:R-:W-:Y:S01]  /*2d560*/  IMAD.MOV.U32 R28, RZ, RZ, 0x3f15b76c ;  /* 0x3f15b76cff1c7424 */ /* 0x001fe200078e00ff */
[----:B------:R-:W-:Y:S02]  /*2d570*/  MOV R29, 0xbe5574fd ;  /* 0xbe5574fd001d7802 */ /* 0x000fe40000000f00 */
[----:B------:R0:W-:Y:S01]  /*2d580*/  STL.64 [R1+0x1350], R18 ;  /* 0x0013501201007387 */ /* 0x0001e20000100a00 */
[----:B--2---:R-:W-:-:S03]  /*2d590*/  HFMA2 R32, -RZ, RZ, -2.46875, -0.0004642009735107421875 ;  /* 0xc0f08f9bff207431 */ /* 0x004fc600000001ff */
[----:B------:R2:W-:Y:S01]  /*2d5a0*/  STL.64 [R1+0x1338], R30 ;  /* 0x0013381e01007387 */ /* 0x0005e20000100a00 */
[----:B------:R-:W-:Y:S02]  /*2d5b0*/  IMAD.MOV.U32 R33, RZ, RZ, 0x40393dd8 ;  /* 0x40393dd8ff217424 */ /* 0x000fe400078e00ff */
[----:B-1----:R-:W-:Y:S01]  /*2d5c0*/  HFMA2 R27, -RZ, RZ, 1.1162109375, -0.000296115875244140625 ;  /* 0x3c778cdaff1b7431 */ /* 0x002fe200000001ff */
[----:B------:R1:W-:Y:S01]  /*2d5d0*/  STL.64 [R1+0x1340], R14 ;  /* 0x0013400e01007387 */ /* 0x0003e20000100a00 */
[----:B------:R-:W-:Y:S01]  /*2d5e0*/  MOV R26, 0xbd07707a ;  /* 0xbd07707a001a7802 */ /* 0x000fe20000000f00 */
[----:B0-----:R-:W-:Y:S02]  /*2d5f0*/  HFMA2 R18, -RZ, RZ, -4.94140625, 0.0002281665802001953125 ;  /* 0xc4f10b7aff127431 */ /* 0x001fe400000001ff */
[----:B------:R0:W-:Y:S01]  /*2d600*/  STL.64 [R1+0x1358], R20 ;  /* 0x0013581401007387 */ /* 0x0001e20000100a00 */
[----:B------:R-:W-:-:S03]  /*2d610*/  IMAD.MOV.U32 R19, RZ, RZ, -0x41dceba2 ;  /* 0xbe23145eff137424 */ /* 0x000fc600078e00ff */
[----:B------:R3:W-:Y:S01]  /*2d620*/  STL.64 [R1+0x1368], R22 ;  /* 0x0013681601007387 */ /* 0x0007e20000100a00 */
[----:B--2---:R-:W-:Y:S01]  /*2d630*/  IMAD.MOV.U32 R30, RZ, RZ, -0x3b8899d4 ;  /* 0xc477662cff1e7424 */ /* 0x004fe200078e00ff */
[----:B------:R-:W-:Y:S02]  /*2d640*/  MOV R31, 0x450908e3 ;  /* 0x450908e3001f7802 */ /* 0x000fe40000000f00 */
[----:B------:R2:W-:Y:S01]  /*2d650*/  STL.64 [R1+0x1370], R28 ;  /* 0x0013701c01007387 */ /* 0x0005e20000100a00 */
[----:B-1----:R-:W-:Y:S02]  /*2d660*/  HFMA2 R14, -RZ, RZ, 0.6376953125, -75.125 ;  /* 0x391ad4b2ff0e7431 */ /* 0x002fe400000001ff */
[----:B------:R-:W-:Y:S02]  /*2d670*/  IMAD.MOV.U32 R15, RZ, RZ, 0x3d50e5d5 ;  /* 0x3d50e5d5ff0f7424 */ /* 0x000fe400078e00ff */
[----:B0-----:R-:W-:Y:S01]  /*2d680*/  HFMA2 R21, -RZ, RZ, -5.0859375, 16480 ;  /* 0xc5167406ff157431 */ /* 0x001fe200000001ff */
[----:B------:R-:W-:Y:S01]  /*2d690*/  MOV R20, 0x44f49ff4 ;  /* 0x44f49ff400147802 */ /* 0x000fe20000000f00 */
[----:B------:R0:W-:Y:S01]  /*2d6a0*/  STL.64 [R1+0x1360], R32 ;  /* 0x0013602001007387 */ /* 0x0001e20000100a00 */
[----:B---3--:R-:W-:Y:S01]  /*2d6b0*/  IMAD.MOV.U32 R22, RZ, RZ, 0x44abf3ae ;  /* 0x44abf3aeff167424 */ /* 0x008fe200078e00ff */
[----:B------:R-:W-:-:S02]  /*2d6c0*/  MOV R23, 0x3aa95acb ;  /* 0x3aa95acb00177802 */ /* 0x000fc40000000f00 */
[----:B------:R1:W-:Y:S01]  /*2d6d0*/  STL.64 [R1+0x1380], R26 ;  /* 0x0013801a01007387 */ /* 0x0003e20000100a00 */
[----:B--2---:R-:W-:Y:S02]  /*2d6e0*/  HFMA2 R28, -RZ, RZ, -4.234375, 0.0235443115234375 ;  /* 0xc43c2607ff1c7431 */ /* 0x004fe400000001ff */
[----:B------:R-:W-:Y:S01]  /*2d6f0*/  IMAD.MOV.U32 R29, RZ, RZ, 0x4436edde ;  /* 0x4436eddeff1d7424 */ /* 0x000fe200078e00ff */
[----:B------:R2:W-:Y:S04]  /*2d700*/  STL.64 [R1+0x1388], R30 ;  /* 0x0013881e01007387 */ /* 0x0005e80000100a00 */
[----:B------:R3:W-:Y:S01]  /*2d710*/  STL.64 [R1+0x1390], R18 ;  /* 0x0013901201007387 */ /* 0x0007e20000100a00 */
[----:B0-----:R-:W-:Y:S01]  /*2d720*/  HFMA2 R33, -RZ, RZ, -0.447021484375, -0.000134944915771484375 ;  /* 0xb727886cff217431 */ /* 0x001fe200000001ff */
[----:B------:R-:W-:-:S02]  /*2d730*/  MOV R32, 0xc3aaaf64 ;  /* 0xc3aaaf6400207802 */ /* 0x000fc40000000f00 */
[----:B------:R0:W-:Y:S01]  /*2d740*/  STL.64 [R1+0x13a0], R22 ;  /* 0x0013a01601007387 */ /* 0x0001e20000100a00 */
[----:B-1----:R-:W-:Y:S02]  /*2d750*/  HFMA2 R26, -RZ, RZ, 3.111328125, 1.4609375 ;  /* 0x42393dd8ff1a7431 */ /* 0x002fe400000001ff */
[----:B------:R-:W-:Y:S02]  /*2d760*/  IMAD.MOV.U32 R27, RZ, RZ, -0x48fb0fcd ;  /* 0xb704f033ff1b7424 */ /* 0x000fe400078e00ff */
[----:B--2---:R-:W-:Y:S01]  /*2d770*/  HFMA2 R30, -RZ, RZ, 1.8896484375, -0.00586700439453125 ;  /* 0x3f8f9e02ff1e7431 */ /* 0x004fe200000001ff */
[----:B------:R1:W-:Y:S01]  /*2d780*/  STL.64 [R1+0x1378], R14 ;  /* 0x0013780e01007387 */ /* 0x0003e20000100a00 */
[----:B------:R-:W-:Y:S02]  /*2d790*/  IMAD.MOV.U32 R31, RZ, RZ, -0x40bd4e50 ;  /* 0xbf42b1b0ff1f7424 */ /* 0x000fe400078e00ff */
[----:B---3--:R-:W-:Y:S01]  /*2d7a0*/  HFMA2 R19, -RZ, RZ, 2.595703125, -11.6328125 ;  /* 0x4131c9d1ff137431 */ /* 0x008fe200000001ff */
[----:B------:R2:W-:Y:S01]  /*2d7b0*/  STL.64 [R1+0x1398], R20 ;  /* 0x0013981401007387 */ /* 0x0005e20000100a00 */
[----:B------:R-:W-:Y:S01]  /*2d7c0*/  MOV R18, 0xc1682bf0 ;  /* 0xc1682bf000127802 */ /* 0x000fe20000000f00 */
[----:B0-----:R-:W-:-:S02]  /*2d7d0*/  HFMA2 R23, -RZ, RZ, 1.5966796875, 2.83718109130859375e-05 ;  /* 0x3e6301dcff177431 */ /* 0x001fc400000001ff */
[----:B------:R0:W-:Y:S01]  /*2d7e0*/  STL.64 [R1+0x13a8], R28 ;  /* 0x0013a81c01007387 */ /* 0x0001e20000100a00 */
[----:B------:R-:W-:Y:S01]  /*2d7f0*/  MOV R22, 0x3eb9a9a3 ;  /* 0x3eb9a9a300167802 */ /* 0x000fe20000000f00 */
[----:B-1----:R-:W-:Y:S01]  /*2d800*/  IMAD.MOV.U32 R14, RZ, RZ, 0x43059029 ;  /* 0x43059029ff0e7424 */ /* 0x002fe200078e00ff */
[----:B------:R-:W-:Y:S01]  /*2d810*/  MOV R15, 0xc2e186a2 ;  /* 0xc2e186a2000f7802 */ /* 0x000fe20000000f00 */
[----:B------:R1:W-:Y:S01]  /*2d820*/  STL.64 [R1+0x13b0], R32 ;  /* 0x0013b02001007387 */ /* 0x0003e20000100a00 */
[----:B--2---:R-:W-:Y:S01]  /*2d830*/  IMAD.MOV.U32 R20, RZ, RZ, -0x3f7a96e2 ;  /* 0xc085691eff147424 */ /* 0x004fe200078e00ff */
[----:B------:R-:W-:Y:S02]  /*2d840*/  MOV R21, 0x3b4b3729 ;  /* 0x3b4b372900157802 */ /* 0x000fe40000000f00 */
[----:B------:R1:W-:Y:S01]  /*2d850*/  STL.64 [R1+0x13b8], R14 ;  /* 0x0013b80e01007387 */ /* 0x0003e20000100a00 */
[----:B0-----:R-:W-:Y:S01]  /*2d860*/  IMAD.MOV.U32 R28, RZ, RZ, 0x3ef9425d ;  /* 0x3ef9425dff1c7424 */ /* 0x001fe200078e00ff */
[----:B------:R-:W-:-:S02]  /*2d870*/  MOV R29, 0x3f800000 ;  /* 0x3f800000001d7802 */ /* 0x000fc40000000f00 */
        /* <DEDUP_REMOVED lines=47> */
[----:B------:R-:W-:-:S06]  /*2db70*/  FMUL.FTZ R4, R4, -2 ;  /* 0xc000000004047820 */ /* 0x000fcc0000410000 */
[----:B------:R-:W0:Y:S01]  /*2db80*/  MUFU.SQRT R4, R4 ;  /* 0x0000000400047308 */ /* 0x000e220000002000 */
[----:B------:R-:W-:Y:S05]  /*2db90*/  BRA `(.L_x_602) ;  /* 0x0000000000887947 */ /* 0x000fea0003800000 */
.L_x_601:
[----:B------:R-:W-:Y:S02]  /*2dba0*/  FSETP.GEU.FTZ.AND P0, PT, R4, 1, PT ;  /* 0x3f8000000400780b */ /* 0x000fe40003f1e000 */
[----:B------:R-:W-:-:S11]  /*2dbb0*/  MOV R4, RZ ;  /* 0x000000ff00047202 */ /* 0x000fd60000000f00 */
[----:B------:R-:W-:Y:S05]  /*2dbc0*/  @P0 BRA `(.L_x_602) ;  /* 0x00000000007c0947 */ /* 0x000fea0003800000 */
[C---:B------:R-:W-:Y:S01]  /*2dbd0*/  FADD.FTZ.RZ R3, R9.reuse, 1 ;  /* 0x3f80000009037421 */ /* 0x040fe2000001c000 */
[----:B------:R-:W-:Y:S01]  /*2dbe0*/  HFMA2 R12, -RZ, RZ, 1.3056640625, -1.8671875 ;  /* 0x3d39bf78ff0c7431 */ /* 0x000fe200000001ff */
[----:B------:R-:W-:-:S03]  /*2dbf0*/  ISETP.GE.U32.AND P0, PT, R9, 0x7f800000, PT ;  /* 0x7f8000000900780c */ /* 0x000fc60003f06070 */
        /* <DEDUP_REMOVED lines=28> */
.L_x_602:
[----:B------:R-:W-:Y:S05]  /*2ddc0*/  BSYNC.RECONVERGENT B2 ;  /* 0x0000000000027941 */ /* 0x000fea0003800200 */
.L_x_600:
[----:B------:R-:W-:Y:S01]  /*2ddd0*/  HFMA2 R10, -RZ, RZ, 0, 5.9604644775390625e-08 ;  /* 0x00000001ff0a7431 */ /* 0x000fe200000001ff */
[----:B------:R-:W-:Y:S01]  /*2dde0*/  BSSY.RECONVERGENT B2, `(.L_x_603) ;  /* 0x0000016000027945 */ /* 0x000fe20003800200 */
[----:B------:R-:W-:Y:S01]  /*2ddf0*/  IMAD.MOV.U32 R7, RZ, RZ, RZ ;  /* 0x000000ffff077224 */ /* 0x000fe200078e00ff */
[----:B------:R-:W-:-:S07]  /*2de00*/  MOV R3, 0xbeaaaaab ;  /* 0xbeaaaaab00037802 */ /* 0x000fce0000000f00 */
.L_x_604:
[----:B------:R-:W-:-:S13]  /*2de10*/  ISETP.GT.AND P1, PT, R10, R7, PT ;  /* 0x000000070a00720c */ /* 0x000fda0003f24270 */
[C---:B------:R-:W-:Y:S01]  /*2de20*/  @P1 VIADD R13, R10.reuse, 0xffffffff ;  /* 0xffffffff0a0d1836 */ /* 0x040fe20000000000 */
[----:B------:R-:W-:-:S04]  /*2de30*/  @!P1 LEA R9, R10, R0, 0x2 ;  /* 0x000000000a099211 */ /* 0x000fc800078e10ff */
[----:B------:R-:W-:Y:S01]  /*2de40*/  @P1 LEA R13, R13, R0, 0x2 ;  /* 0x000000000d0d1211 */ /* 0x000fe200078e10ff */
[----:B------:R-:W2:Y:S04]  /*2de50*/  @!P1 LDL R12, [R9] ;  /* 0x00000000090c9983 */ /* 0x000ea80000100800 */
[----:B-1----:R-:W0:Y:S01]  /*2de60*/  @P1 LDL R15, [R13] ;  /* 0x000000000d0f1983 */ /* 0x002e220000100800 */
[----:B------:R-:W-:Y:S02]  /*2de70*/  IMAD R14, R10, 0x4, R11 ;  /* 0x000000040a0e7824 */ /* 0x000fe400078e020b */
[----:B0-----:R-:W-:-:S05]  /*2de80*/  @P1 FMUL.FTZ R12, R15, R4 ;  /* 0x000000040f0c1220 */ /* 0x001fca0000410000 */
[----:B------:R3:W-:Y:S04]  /*2de90*/  @P1 STL [R13+0x4], R12 ;  /* 0x0000040c0d001387 */ /* 0x0007e80000100800 */
[----:B------:R-:W2:Y:S01]  /*2dea0*/  LDL R15, [R14] ;  /* 0x000000000e0f7983 */ /* 0x000ea20000100800 */
[C---:B------:R-:W-:Y:S02]  /*2deb0*/  ISETP.LT.U32.AND P2, PT, R10.reuse, 0x18, PT ;  /* 0x000000180a00780c */ /* 0x040fe40003f41070 */
[----:B------:R-:W-:Y:S02]  /*2dec0*/  IADD3 R10, PT, PT, R10, 0x1, RZ ;  /* 0x000000010a0a7810 */ /* 0x000fe40007ffe0ff */
[----:B------:R-:W-:Y:S01]  /*2ded0*/  @P1 IADD3 R7, PT, PT, R7, 0x1, RZ ;  /* 0x0000000107071810 */ /* 0x000fe20007ffe0ff */
[----:B--2---:R-:W-:-:S04]  /*2dee0*/  FMUL.FTZ R18, R15, R12 ;  /* 0x0000000c0f127220 */ /* 0x004fc80000410000 */
[----:B------:R-:W-:-:S04]  /*2def0*/  FADD.FTZ R20, R18, R3 ;  /* 0x0000000312147221 */ /* 0x000fc80000010000 */
[----:B------:R-:W-:-:S05]  /*2df00*/  FMUL.FTZ R3, |R20|, 5.9604644775390625e-08 ;  /* 0x3380000014037820 */ /* 0x000fca0000410200 */
[----:B------:R-:W-:Y:S01]  /*2df10*/  FSETP.GEU.FTZ.AND P0, PT, |R18|, R3, PT ;  /* 0x000000031200720b */ /* 0x000fe20003f1e200 */
[----:B------:R-:W-:-:S12]  /*2df20*/  IMAD.MOV.U32 R3, RZ, RZ, R20 ;  /* 0x000000ffff037224 */ /* 0x000fd800078e0014 */
[----:B---3--:R-:W-:Y:S05]  /*2df30*/  @P0 BRA P2, `(.L_x_604) ;  /* 0xfffffffc00b40947 */ /* 0x008fea000103ffff */
[----:B------:R-:W-:Y:S05]  /*2df40*/  BSYNC.RECONVERGENT B2 ;  /* 0x0000000000027941 */ /* 0x000fea0003800200 */
.L_x_603:
        /* <DEDUP_REMOVED lines=9> */
.L_x_608:
        /* <DEDUP_REMOVED lines=19> */
.L_x_607:
        /* <DEDUP_REMOVED lines=12> */
.L_x_610:
        /* <DEDUP_REMOVED lines=19> */
.L_x_609:
        /* <DEDUP_REMOVED lines=12> */
.L_x_612:
        /* <DEDUP_REMOVED lines=19> */
.L_x_611:
        /* <DEDUP_REMOVED lines=12> */
.L_x_614:
        /* <DEDUP_REMOVED lines=19> */
.L_x_613:
        /* <DEDUP_REMOVED lines=12> */
.L_x_616:
        /* <DEDUP_REMOVED lines=19> */
.L_x_615:
        /* <DEDUP_REMOVED lines=12> */
.L_x_618:
        /* <DEDUP_REMOVED lines=19> */
.L_x_617:
        /* <DEDUP_REMOVED lines=12> */
.L_x_620:
        /* <DEDUP_REMOVED lines=19> */
.L_x_619:
        /* <DEDUP_REMOVED lines=12> */
.L_x_622:
        /* <DEDUP_REMOVED lines=19> */
.L_x_621:
        /* <DEDUP_REMOVED lines=12> */
.L_x_624:
        /* <DEDUP_REMOVED lines=19> */
.L_x_623:
        /* <DEDUP_REMOVED lines=12> */
.L_x_626:
        /* <DEDUP_REMOVED lines=19> */
.L_x_625:
        /* <DEDUP_REMOVED lines=12> */
.L_x_628:
        /* <DEDUP_REMOVED lines=19> */
.L_x_627:
        /* <DEDUP_REMOVED lines=12> */
.L_x_630:
        /* <DEDUP_REMOVED lines=19> */
.L_x_629:
        /* <DEDUP_REMOVED lines=12> */
.L_x_632:
        /* <DEDUP_REMOVED lines=19> */
.L_x_631:
        /* <DEDUP_REMOVED lines=12> */
.L_x_634:
        /* <DEDUP_REMOVED lines=19> */
.L_x_633:
        /* <DEDUP_REMOVED lines=12> */
.L_x_636:
        /* <DEDUP_REMOVED lines=19> */
.L_x_635:
        /* <DEDUP_REMOVED lines=12> */
.L_x_638:
        /* <DEDUP_REMOVED lines=19> */
.L_x_637:
        /* <DEDUP_REMOVED lines=12> */
.L_x_640:
        /* <DEDUP_REMOVED lines=19> */
.L_x_639:
        /* <DEDUP_REMOVED lines=12> */
.L_x_642:
        /* <DEDUP_REMOVED lines=19> */
.L_x_641:
        /* <DEDUP_REMOVED lines=12> */
.L_x_644:
        /* <DEDUP_REMOVED lines=19> */
.L_x_643:
        /* <DEDUP_REMOVED lines=12> */
.L_x_646:
        /* <DEDUP_REMOVED lines=19> */
.L_x_645:
        /* <DEDUP_REMOVED lines=12> */
.L_x_648:
        /* <DEDUP_REMOVED lines=19> */
.L_x_647:
        /* <DEDUP_REMOVED lines=12> */
.L_x_650:
        /* <DEDUP_REMOVED lines=19> */
.L_x_649:
        /* <DEDUP_REMOVED lines=12> */
.L_x_652:
        /* <DEDUP_REMOVED lines=19> */
.L_x_651:
        /* <DEDUP_REMOVED lines=10> */
.L_x_654:
        /* <DEDUP_REMOVED lines=19> */
.L_x_653:
[----:B------:R-:W1:Y:S02]  /*30d80*/  MUFU.RCP R7, R5 ;  /* 0x0000000500077308 */ /* 0x000e640000001000 */
[----:B-1----:R-:W-:-:S04]  /*30d90*/  FMUL.FTZ R0, R20, R7 ;  /* 0x0000000714007220 */ /* 0x002fc80000410000 */
[----:B------:R-:W-:-:S05]  /*30da0*/  FMUL.FTZ R0, R9, R0 ;  /* 0x0000000009007220 */ /* 0x000fca0000410000 */
[----:B------:R-:W-:-:S13]  /*30db0*/  FSETP.GT.FTZ.AND P0, PT, |R0|, |R22|, PT ;  /* 0x400000160000720b */ /* 0x000fda0003f14200 */
[----:B------:R-:W-:-:S07]  /*30dc0*/  @!P0 FADD.FTZ R3, R3, R0 ;  /* 0x0000000003038221 */ /* 0x000fce0000010000 */
.L_x_606:
[----:B------:R-:W-:Y:S05]  /*30dd0*/  BSYNC.RECONVERGENT B2 ;  /* 0x0000000000027941 */ /* 0x000fea0003800200 */
.L_x_605:
        /* <DEDUP_REMOVED lines=16> */
[----:B------:R-:W-:Y:S01]  /*30ee0*/  HFMA2 R15, -RZ, RZ, 1.9912109375, 0.00128841400146484375 ;  /* 0x3ff71547ff0f7431 */ /* 0x000fe200000001ff */
[----:B------:R-:W-:Y:S01]  /*30ef0*/  MOV R14, 0x652b82fe ;  /* 0x652b82fe000e7802 */ /* 0x000fe20000000f00 */
        /* <DEDUP_REMOVED lines=46> */
[----:B------:R-:W-:-:S03]  /*311e0*/  LEA R5, R14, R19, 0x14 ;  /* 0x000000130e057211 */ /* 0x000fc600078ea0ff */
[----:B------:R-:W-:Y:S01]  /*311f0*/  FFMA.FTZ R9, R22, R4, R9 ;  /* 0x0000000416097223 */ /* 0x000fe20000010009 */
[----:B------:R-:W-:Y:S01]  /*31200*/  IMAD.MOV.U32 R22, RZ, RZ, 0x3a69a091 ;  /* 0x3a69a091ff167424 */ /* 0x000fe200078e00ff */
        /* <DEDUP_REMOVED lines=9> */
[----:B------:R-:W-:Y:S01]  /*312a0*/  @!P0 IADD3 R12, PT, PT, R14, -R13, RZ ;  /* 0x8000000d0e0c8210 */ /* 0x000fe20007ffe0ff */
[----:B------:R-:W-:-:S03]  /*312b0*/  @!P0 IMAD R19, R13, 0x100000, R19 ;  /* 0x001000000d138824 */ /* 0x000fc600078e0213 */
[----:B------:R-:W-:Y:S02]  /*312c0*/  @!P0 LEA R13, R12, 0x3ff00000, 0x14 ;  /* 0x3ff000000c0d8811 */ /* 0x000fe400078ea0ff */
[----:B------:R-:W-:-:S06]  /*312d0*/  @!P0 MOV R12, RZ ;  /* 0x000000ff000c8202 */ /* 0x000fcc0000000f00 */
[----:B------:R-:W-:-:S11]  /*312e0*/  @!P0 DMUL R4, R18, R12 ;  /* 0x0000000c12048228 */ /* 0x000fd60000000000 */
.L_x_656:
[----:B------:R-:W-:Y:S05]  /*312f0*/  BSYNC.RECONVERGENT B2 ;  /* 0x0000000000027941 */ /* 0x000fea0003800200 */
.L_x_655:
[----:B------:R-:W-:Y:S01]  /*31300*/  FFMA.FTZ R14, R9, R22, 0.0070457882247865200043 ;  /* 0x3be6e05b090e7423 */ /* 0x000fe20000010016 */
[----:B------:R-:W-:Y:S01]  /*31310*/  UMOV UR4, 0x54411744 ;  /* 0x5441174400047882 */ /* 0x000fe20000000000 */
[----:B------:R-:W-:Y:S01]  /*31320*/  UMOV UR5, 0x401921fb ;  /* 0x401921fb00057882 */ /* 0x000fe20000000000 */
[----:B0-----:R-:W-:Y:S01]  /*31330*/  FSETP.GT.FTZ.AND P0, PT, |R21|, 126, PT ;  /* 0x42fc00001500780b */ /* 0x001fe20003f14200 */
[C---:B------:R-:W-:Y:S01]  /*31340*/  FFMA.FTZ R14, R9.reuse, R14, -0.015866896137595176697 ;  /* 0xbc81fb4b090e7423 */ /* 0x040fe2000001000e */
[----:B------:R-:W-:Y:S01]  /*31350*/  DMUL R12, R10, UR4 ;  /* 0x000000040a0c7c28 */ /* 0x000fe20008000000 */
[----:B------:R-:W-:Y:S01]  /*31360*/  IMAD.MOV.U32 R15, RZ, RZ, 0x40000000 ;  /* 0x40000000ff0f7424 */ /* 0x000fe200078e00ff */
[----:B------:R-:W-:Y:S01]  /*31370*/  MOV R10, 0x42fc0000 ;  /* 0x42fc0000000a7802 */ /* 0x000fe20000000f00 */
[----:B------:R-:W-:Y:S01]  /*31380*/  FFMA.FTZ R14, R9, R14, 0.036429625004529953003 ;  /* 0x3d15373b090e7423 */ /* 0x000fe2000001000e */
[----:B------:R-:W-:Y:S02]  /*31390*/  IMAD.MOV.U32 R19, RZ, RZ, 0x3fd80000 ;  /* 0x3fd80000ff137424 */ /* 0x000fe400078e00ff */
[----:B------:R-:W-:Y:S01]  /*313a0*/  FMUL.FTZ R3, R3, 1 ;  /* 0x3f80000003037820 */ /* 0x000fe20000410000 */
[----:B------:R-:W-:Y:S01]  /*313b0*/  LOP3.LUT R10, R10, 0x80000000, R21, 0xb8, !PT ;  /* 0x800000000a0a7812 */ /* 0x000fe200078eb815 */
[C---:B------:R-:W-:Y:S01]  /*313c0*/  FFMA.FTZ R14, R9.reuse, R14, -0.066643431782722473145 ;  /* 0xbd887c5a090e7423 */ /* 0x040fe2000001000e */
[----:B------:R-:W0:Y:S01]  /*313d0*/  MUFU.RSQ64H R11, R13 ;  /* 0x0000000d000b7308 */ /* 0x000e220000001c00 */
[--C-:B------:R-:W-:Y:S01]  /*313e0*/  FFMA.FTZ R7, |R0|, -R7, -R20.reuse ;  /* 0x8000000700077223 */ /* 0x100fe20000010a14 */
[----:B------:R-:W-:Y:S01]  /*313f0*/  FSEL R23, R10, R21, P0 ;  /* 0x000000150a177208 */ /* 0x000fe20000000000 */
[----:B------:R-:W-:Y:S01]  /*31400*/  FFMA.FTZ R14, R9, R14, 0.093814529478549957275 ;  /* 0x3dc021d5090e7423 */ /* 0x000fe2000001000e */
[C---:B------:R-:W-:Y:S01]  /*31410*/  FFMA.FTZ R21, |R0|.reuse, R15, 1 ;  /* 0x3f80000000157423 */ /* 0x040fe2000001020f */
[----:B------:R-:W-:Y:S01]  /*31420*/  IADD3 R10, PT, PT, R13, -0x3500000, RZ ;  /* 0xfcb000000d0a7810 */ /* 0x000fe20007ffe0ff */
[----:B------:R-:W-:Y:S01]  /*31430*/  BSSY.RECONVERGENT B3, `(.L_x_657) ;  /* 0x000002e000037945 */ /* 0x000fe20003800200 */
[----:B------:R-:W-:Y:S01]  /*31440*/  FFMA.FTZ R22, R23, -0.69314718246459960938, R20 ;  /* 0xbf31721817167823 */ /* 0x000fe20000010014 */
[----:B------:R-:W-:Y:S01]  /*31450*/  FFMA.FTZ R18, R9, R14, -0.10099056363105773926 ;  /* 0xbdced42409127423 */ /* 0x000fe2000001000e */
[C---:B------:R-:W-:Y:S01]  /*31460*/  FSETP.GT.FTZ.AND P0, PT, |R0|.reuse, 10.05500030517578125, PT ;  /* 0x4120e1480000780b */ /* 0x040fe20003f14200 */
[----:B------:R-:W1:Y:S01]  /*31470*/  MUFU.RCP R21, R21 ;  /* 0x0000001500157308 */ /* 0x000e620000001000 */
[----:B------:R-:W-:Y:S01]  /*31480*/  FFMA.FTZ R22, R23, 1.9046542121259335545e-09, R22 ;  /* 0x3102e30817167823 */ /* 0x000fe20000010016 */
[----:B------:R-:W-:Y:S01]  /*31490*/  FFMA.FTZ R18, R9, R18, 0.06809400022029876709 ;  /* 0x3d8b74de09127423 */ /* 0x000fe20000010012 */
[----:B------:R-:W-:Y:S01]  /*314a0*/  FADD.FTZ R23, R23, 12583039 ;  /* 0x4b40007f17177421 */ /* 0x000fe20000010000 */
[----:B------:R-:W-:Y:S01]  /*314b0*/  FSETP.GEU.FTZ.AND P1, PT, R0, RZ, PT ;  /* 0x000000ff0000720b */ /* 0x000fe20003f3e000 */
[----:B------:R-:W-:Y:S01]  /*314c0*/  FMUL.FTZ R25, R22, 1.4426950216293334961 ;  /* 0x3fb8aa3b16197820 */ /* 0x000fe20000410000 */
[C---:B------:R-:W-:Y:S01]  /*314d0*/  FFMA.FTZ R22, R9.reuse, R18, 0.015377387404441833496 ;  /* 0x3c7bf17009167423 */ /* 0x040fe20000010012 */
[----:B0-----:R-:W-:Y:S01]  /*314e0*/  DMUL R14, R10, R10 ;  /* 0x0000000a0a0e7228 */ /* 0x001fe20000000000 */
[----:B------:R-:W-:Y:S01]  /*314f0*/  MOV R18, 0x0 ;  /* 0x0000000000127802 */ /* 0x000fe20000000f00 */
[----:B------:R-:W0:Y:S01]  /*31500*/  MUFU.EX2 R26, R25 ;  /* 0x00000019001a7308 */ /* 0x000e220000000800 */
[----:B------:R-:W-:Y:S01]  /*31510*/  FFMA.FTZ R22, R9, R22, -0.1396210789680480957 ;  /* 0xbe0ef8d409167423 */ /* 0x000fe20000010016 */
[----:B------:R-:W-:-:S03]  /*31520*/  SHF.L.U32 R23, R23, 0x17, RZ ;  /* 0x0000001717177819 */ /* 0x000fc600000006ff */
[----:B------:R-:W-:Y:S01]  /*31530*/  FFMA.FTZ R9, R9, R22, 1.232995152473449707 ;  /* 0x3f9dd2c909097423 */ /* 0x000fe20000010016 */
[----:B------:R-:W-:-:S03]  /*31540*/  DFMA R14, R12, -R14, 1 ;  /* 0x3ff000000c0e742b */ /* 0x000fc6000000080e */
[----:B-1----:R-:W-:-:S04]  /*31550*/  FMUL.FTZ R24, R9, R21 ;  /* 0x0000001509187220 */ /* 0x002fc80000410000 */
[----:B------:R-:W-:Y:S01]  /*31560*/  FMUL.FTZ R22, R24, -2 ;  /* 0xc000000018167820 */ /* 0x000fe20000410000 */
[----:B------:R-:W-:Y:S02]  /*31570*/  DFMA R18, R14, R18, 0.5 ;  /* 0x3fe000000e12742b */ /* 0x000fe40000000012 */
[----:B------:R-:W-:Y:S01]  /*31580*/  DMUL R14, R10, R14 ;  /* 0x0000000e0a0e7228 */ /* 0x000fe20000000000 */
[----:B------:R-:W-:Y:S01]  /*31590*/  FFMA.FTZ R9, |R0|, R22, R9 ;  /* 0x0000001600097223 */ /* 0x000fe20000010209 */
[----:B0-----:R-:W-:Y:S02]  /*315a0*/  FMUL.FTZ R26, R23, R26 ;  /* 0x0000001a171a7220 */ /* 0x001fe40000410000 */
[----:B------:R-:W0:Y:S01]  /*315b0*/  F2F.F64.F32 R22, R3 ;  /* 0x0000000300167310 */ /* 0x000e220000201800 */
[----:B------:R-:W-:Y:S01]  /*315c0*/  FADD.FTZ R9, -R24, R9 ;  /* 0x0000000918097221 */ /* 0x000fe20000010100 */
[----:B------:R-:W-:Y:S02]  /*315d0*/  FFMA.FTZ R26, R26, R7, R26 ;  /* 0x000000071a1a7223 */ /* 0x000fe4000001001a */
[----:B------:R-:W-:Y:S01]  /*315e0*/  DFMA R14, R18, R14, R10 ;  /* 0x0000000e120e722b */ /* 0x000fe2000000000a */
[----:B------:R-:W-:-:S04]  /*315f0*/  FFMA.FTZ R9, R21, R9, R24 ;  /* 0x0000000915097223 */ /* 0x000fc80000010018 */
[----:B------:R-:W-:-:S03]  /*31600*/  FMUL.FTZ R9, R9, R26 ;  /* 0x0000001a09097220 */ /* 0x000fc60000410000 */
[----:B------:R-:W-:Y:S02]  /*31610*/  DMUL R18, R12, R14 ;  /* 0x0000000e0c127228 */ /* 0x000fe40000000000 */
[----:B------:R-:W-:Y:S01]  /*31620*/  IADD3 R25, PT, PT, R15, -0x100000, RZ ;  /* 0xfff000000f197810 */ /* 0x000fe20007ffe0ff */
[----:B0-----:R-:W-:Y:S01]  /*31630*/  DMUL R22, R22, R4 ;  /* 0x0000000416167228 */ /* 0x001fe20000000000 */
[----:B------:R-:W-:Y:S01]  /*31640*/  IMAD.MOV.U32 R24, RZ, RZ, R14 ;  /* 0x000000ffff187224 */ /* 0x000fe200078e000e */
[----:B------:R-:W-:Y:S02]  /*31650*/  FSEL R4, R9, RZ, !P0 ;  /* 0x000000ff09047208 */ /* 0x000fe40004000000 */
[----:B------:R-:W-:Y:S01]  /*31660*/  ISETP.GE.U32.AND P0, PT, R10, 0x7ca00000, PT ;  /* 0x7ca000000a00780c */ /* 0x000fe20003f06070 */
[----:B------:R-:W-:Y:S02]  /*31670*/  DFMA R26, R18, -R18, R12 ;  /* 0x80000012121a722b */ /* 0x000fe4000000000c */
[----:B------:R-:W-:-:S06]  /*31680*/  @!P1 FADD.FTZ R4, -R4, 2 ;  /* 0x4000000004049421 */ /* 0x000fcc0000010100 */
[----:B------:R-:W-:-:S04]  /*31690*/  DFMA R20, R26, R24, R18 ;  /* 0x000000181a14722b */ /* 0x000fc80000000012 */
[----:B------:R-:W-:Y:S07]  /*316a0*/  @!P0 BRA `(.L_x_658) ;  /* 0x0000000000188947 */ /* 0x000fee0003800000 */
[----:B------:R-:W-:Y:S01]  /*316b0*/  MOV R0, R14 ;  /* 0x0000000e00007202 */ /* 0x000fe20000000f00 */
[----:B------:R-:W-:Y:S01]  /*316c0*/  IMAD.MOV.U32 R15, RZ, RZ, R27 ;  /* 0x000000ffff0f7224 */ /* 0x000fe200078e001b */
[----:B------:R-:W-:Y:S02]  /*316d0*/  MOV R3, R10 ;  /* 0x0000000a00037202 */ /* 0x000fe40000000f00 */
[----:B------:R-:W-:Y:S02]  /*316e0*/  MOV R14, R26 ;  /* 0x0000001a000e7202 */ /* 0x000fe40000000f00 */
[----:B------:R-:W-:-:S07]  /*316f0*/  MOV R10, 0x31710 ;  /* 0x00031710000a7802 */ /* 0x000fce0000000f00 */
[----:B------:R-:W-:Y:S05]  /*31700*/  CALL.REL.NOINC `($__internal_1_$__cuda_sm20_dsqrt_rn_f64_mediumpath_v1) ;  /* 0x000000cc00687944 */ /* 0x000fea0003c00000 */
.L_x_658:
[----:B------:R-:W-:Y:S05]  /*31710*/  BSYNC.RECONVERGENT B3 ;  /* 0x0000000000037941 */ /* 0x000fea0003800200 */
.L_x_657:
        /* <DEDUP_REMOVED lines=19> */
.L_x_660:
[----:B------:R-:W-:Y:S05]  /*31850*/  BSYNC.RECONVERGENT B3 ;  /* 0x0000000000037941 */ /* 0x000fea0003800200 */
.L_x_659:
        /* <DEDUP_REMOVED lines=9> */
.L_x_599:
[----:B------:R-:W-:Y:S01]  /*318f0*/  FMUL.FTZ R14, R4, 1 ;  /* 0x3f800000040e7820 */ /* 0x000fe20000410000 */
[----:B------:R-:W-:Y:S01]  /*31900*/  MOV R18, 0x9999999a ;  /* 0x9999999a00127802 */ /* 0x000fe20000000f00 */
[----:B------:R-:W-:-:S04]  /*31910*/  IMAD.MOV.U32 R19, RZ, RZ, 0x3ff19999 ;  /* 0x3ff19999ff137424 */ /* 0x000fc800078e00ff */
[----:B------:R-:W0:Y:S02]  /*31920*/  F2F.F64.F32 R14, R14 ;  /* 0x0000000e000e7310 */ /* 0x000e240000201800 */
[----:B0-----:R-:W-:-:S14]  /*31930*/  DSETP.GT.AND P1, PT, R14, R18, PT ;  /* 0x000000120e00722a */ /* 0x001fdc0003f24000 */
[----:B------:R-:W-:Y:S05]  /*31940*/  @!P1 BRA `(.L_x_661) ;  /* 0x0000004400109947 */ /* 0x000fea0003800000 */
[----:B------:R-:W-:-:S13]  /*31950*/  FSETP.GEU.FTZ.AND P1, PT, R4, R5, PT ;  /* 0x000000050400720b */ /* 0x000fda0003f3e000 */
[----:B------:R-:W-:Y:S05]  /*31960*/  @P1 BRA `(.L_x_662) ;  /* 0x0000002000601947 */ /* 0x000fea0003800000 */
        /* <DEDUP_REMOVED lines=16> */
[C---:B------:R-:W-:Y:S01]  /*31a70*/  IADD3 R0, PT, PT, R32.reuse, -0x3f2aaaab, RZ ;  /* 0xc0d5555520007810 */ /* 0x040fe20007ffe0ff */
[----:B------:R-:W-:Y:S01]  /*31a80*/  IMAD.MOV.U32 R10, RZ, RZ, 0x3e055027 ;  /* 0x3e055027ff0a7424 */ /* 0x000fe200078e00ff */
[----:B------:R-:W0:Y:S01]  /*31a90*/  MUFU.RCP R3, R32 ;  /* 0x0000002000037308 */ /* 0x000e220000001000 */
[----:B------:R-:W-:Y:S02]  /*31aa0*/  ISETP.GT.U32.AND P0, PT, R32, 0x7f7fffff, PT ;  /* 0x7f7fffff2000780c */ /* 0x000fe40003f04070 */
[----:B------:R-:W-:-:S04]  /*31ab0*/  LOP3.LUT R7, R0, 0xff800000, RZ, 0xc0, !PT ;  /* 0xff80000000077812 */ /* 0x000fc800078ec0ff */
[----:B------:R-:W-:-:S05]  /*31ac0*/  IADD3 R0, PT, PT, R32, -R7, RZ ;  /* 0x8000000720007210 */ /* 0x000fca0007ffe0ff */
        /* <DEDUP_REMOVED lines=10> */
[----:B------:R-:W-:Y:S02]  /*31b70*/  HFMA2 R7, -RZ, RZ, 0.78662109375, -1877 ;  /* 0x3a4be755ff077431 */ /* 0x000fe400000001ff */
[C---:B------:R-:W-:Y:S02]  /*31b80*/  FMUL.FTZ R10, R9.reuse, R10 ;  /* 0x0000000a090a7220 */ /* 0x040fe40000410000 */
[----:B------:R-:W-:Y:S02]  /*31b90*/  FFMA.FTZ R0, R0, 1.1920928955078125e-07, RZ ;  /* 0x3400000000007823 */ /* 0x000fe400000100ff */
[----:B------:R-:W-:Y:S01]  /*31ba0*/  FFMA.FTZ R9, R9, R10, R9 ;  /* 0x0000000a09097223 */ /* 0x000fe20000010009 */
[----:B------:R-:W-:-:S03]  /*31bb0*/  MOV R10, 0x7f800000 ;  /* 0x7f800000000a7802 */ /* 0x000fc60000000f00 */
[----:B------:R-:W-:Y:S01]  /*31bc0*/  FFMA.FTZ R9, R0, 0.69314718246459960938, R9 ;  /* 0x3f31721800097823 */ /* 0x000fe20000010009 */
[----:B0-----:R-:W-:Y:S01]  /*31bd0*/  FMUL.FTZ R0, R3, R3 ;  /* 0x0000000303007220 */ /* 0x001fe20000410000 */
[C---:B------:R-:W-:Y:S01]  /*31be0*/  @P0 FFMA.FTZ R9, |R5|.reuse, R10, +INF ;  /* 0x7f80000005090423 */ /* 0x040fe2000001020a */
[C---:B------:R-:W-:Y:S01]  /*31bf0*/  FSETP.NEU.FTZ.AND P0, PT, |R5|.reuse, RZ, PT ;  /* 0x000000ff0500720b */ /* 0x040fe20003f1d200 */
[----:B------:R-:W-:Y:S01]  /*31c00*/  FADD.FTZ R10, |R5|, -0.5 ;  /* 0xbf000000050a7421 */ /* 0x000fe20000010200 */
[----:B------:R-:W-:Y:S01]  /*31c10*/  FFMA.FTZ R7, R0, R7, -0.0027776553761214017868 ;  /* 0xbb36095300077423 */ /* 0x000fe20000010007 */
[----:B------:R-:W-:-:S03]  /*31c20*/  FMUL.FTZ R9, R9, 0.5 ;  /* 0x3f00000009097820 */ /* 0x000fc60000410000 */
[----:B------:R-:W-:Y:S02]  /*31c30*/  FFMA.FTZ R0, R0, R7, 0.083333276212215423584 ;  /* 0x3daaaaa300007423 */ /* 0x000fe40000010007 */
[----:B------:R-:W-:Y:S02]  /*31c40*/  FSEL R9, R9, -INF , P0 ;  /* 0xff80000009097808 */ /* 0x000fe40000000000 */
[----:B------:R-:W-:-:S03]  /*31c50*/  FFMA.FTZ R0, R3, R0, 0.91893851757049560547 ;  /* 0x3f6b3f8e03007423 */ /* 0x000fc60000010000 */
[----:B------:R-:W-:-:S04]  /*31c60*/  FMUL.FTZ R9, R9, R10 ;  /* 0x0000000a09097220 */ /* 0x000fc80000410000 */
[--C-:B------:R-:W-:Y:S01]  /*31c70*/  FADD.FTZ R0, R0, R9.reuse ;  /* 0x0000000900007221 */ /* 0x100fe20000010000 */
[----:B------:R-:W-:-:S04]  /*31c80*/  FADD.FTZ R7, -R32, R9 ;  /* 0x0000000920077221 */ /* 0x000fc80000010100 */
[----:B------:R-:W-:Y:S01]  /*31c90*/  FADD.FTZ R7, R7, R0 ;  /* 0x0000000007077221 */ /* 0x000fe20000010000 */
[----:B------:R-:W-:Y:S06]  /*31ca0*/  BRA `(.L_x_668) ;  /* 0x0000000400407947 */ /* 0x000fec0003800000 */
.L_x_667:
[----:B------:R-:W-:Y:S01]  /*31cb0*/  FADD.FTZ R7, |R5|, -3 ;  /* 0xc040000005077421 */ /* 0x000fe20000010200 */
[----:B------:R-:W-:-:S03]  /*31cc0*/  IMAD.MOV.U32 R10, RZ, RZ, 0x443b38fb ;  /* 0x443b38fbff0a7424 */ /* 0x000fc600078e00ff */
        /* <DEDUP_REMOVED lines=11> */
.L_x_666:
[----:B------:R-:W-:-:S13]  /*31d80*/  FSETP.GE.FTZ.AND P0, PT, |R5|, 1.5, PT ;  /* 0x3fc000000500780b */ /* 0x000fda0003f16200 */
[----:B------:R-:W-:Y:S05]  /*31d90*/  @!P0 BRA `(.L_x_669) ;  /* 0x0000000000348947 */ /* 0x000fea0003800000 */
[----:B------:R-:W-:Y:S01]  /*31da0*/  MOV R0, 0x385007fa ;  /* 0x385007fa00007802 */ /* 0x000fe20000000f00 */
        /* <DEDUP_REMOVED lines=12> */
.L_x_669:
        /* <DEDUP_REMOVED lines=16> */
.L_x_670:
[----:B------:R-:W-:Y:S02]  /*31f70*/  IMAD.MOV.U32 R0, RZ, RZ, 0x3b6b1c86 ;  /* 0x3b6b1c86ff007424 */ /* 0x000fe400078e00ff */
[----:B------:R-:W-:Y:S02]  /*31f80*/  IMAD.MOV.U32 R10, RZ, RZ, 0x3e055027 ;  /* 0x3e055027ff0a7424 */ /* 0x000fe400078e00ff */
        /* <DEDUP_REMOVED lines=9> */
[----:B------:R-:W-:-:S05]  /*32020*/  @!P0 FMUL.FTZ R0, R0, 8388608 ;  /* 0x4b00000000008820 */ /* 0x000fca0000410000 */
[----:B------:R-:W-:-:S04]  /*32030*/  IADD3 R3, PT, PT, R0, -0x3f2aaaab, RZ ;  /* 0xc0d5555500037810 */ /* 0x000fc80007ffe0ff */
        /* <DEDUP_REMOVED lines=13> */
[----:B------:R-:W-:Y:S02]  /*32110*/  I2FP.F32.S32 R10, R7 ;  /* 0x00000007000a7245 */ /* 0x000fe40000201400 */
[----:B------:R-:W-:Y:S01]  /*32120*/  MOV R7, 0x7f800000 ;  /* 0x7f80000000077802 */ /* 0x000fe20000000f00 */
        /* <DEDUP_REMOVED lines=8> */
.L_x_668:
[----:B------:R-:W-:Y:S05]  /*321b0*/  BSYNC.RECONVERGENT B2 ;  /* 0x0000000000027941 */ /* 0x000fea0003800200 */
.L_x_665:
[----:B------:R-:W-:Y:S01]  /*321c0*/  FSETP.GE.FTZ.AND P0, PT, R5, RZ, PT ;  /* 0x000000ff0500720b */ /* 0x000fe20003f16000 */
[----:B------:R-:W-:Y:S01]  /*321d0*/  BSSY.RECONVERGENT B2, `(.L_x_671) ;  /* 0x0000058000027945 */ /* 0x000fe20003800200 */
[----:B------:R-:W-:-:S11]  /*321e0*/  MOV R0, R7 ;  /* 0x0000000700007202 */ /* 0x000fd60000000f00 */
[----:B------:R-:W-:Y:S05]  /*321f0*/  @P0 BRA `(.L_x_672) ;  /* 0x0000000400540947 */ /* 0x000fea0003800000 */
[----:B------:R-:W0:Y:S02]  /*32200*/  FRND.FTZ.FLOOR R0, R32 ;  /* 0x0000002000007307 */ /* 0x000e240000215000 */
[----:B0-----:R-:W-:Y:S01]  /*32210*/  FSETP.NEU.FTZ.AND P0, PT, |R5|, R0, PT ;  /* 0x000000000500720b */ /* 0x001fe20003f1d200 */
[----:B------:R-:W-:-:S12]  /*32220*/  IMAD.MOV.U32 R0, RZ, RZ, 0x7f800000 ;  /* 0x7f800000ff007424 */ /* 0x000fd800078e00ff */
[----:B------:R-:W-:Y:S05]  /*32230*/  @!P0 BRA `(.L_x_672) ;  /* 0x0000000400448947 */ /* 0x000fea0003800000 */
[----:B------:R-:W-:Y:S02]  /*32240*/  FSETP.GEU.FTZ.AND P0, PT, |R5|, 9.999999682655225389e-20, PT ;  /* 0x1fec1e4a0500780b */ /* 0x000fe40003f1e200 */
[----:B------:R-:W-:-:S11]  /*32250*/  MOV R3, 0x7f800000 ;  /* 0x7f80000000037802 */ /* 0x000fd60000000f00 */
[----:B------:R-:W-:Y:S05]  /*32260*/  @P0 BRA `(.L_x_673) ;  /* 0x0000000000700947 */ /* 0x000fea0003800000 */
[C---:B------:R-:W-:Y:S01]  /*32270*/  FMUL.FTZ R7, |R5|.reuse, 8388608 ;  /* 0x4b00000005077820 */ /* 0x040fe20000410200 */
[----:B------:R-:W-:Y:S01]  /*32280*/  FSETP.GEU.FTZ.AND P0, PT, |R5|, 1.175494350822287508e-38, PT ;  /* 0x008000000500780b */ /* 0x000fe20003f1e200 */
[----:B------:R-:W-:-:S03]  /*32290*/  HFMA2 R10, -RZ, RZ, 1.5048828125, 33.21875 ;  /* 0x3e055027ff0a7431 */ /* 0x000fc600000001ff */
[----:B------:R-:W-:-:S04]  /*322a0*/  FSEL R32, R7, R32, !P0 ;  /* 0x0000002007207208 */ /* 0x000fc80004000000 */
[----:B------:R-:W-:-:S04]  /*322b0*/  IADD3 R0, PT, PT, R32, -0x3f2aaaab, RZ ;  /* 0xc0d5555520007810 */ /* 0x000fc80007ffe0ff */
[----:B------:R-:W-:-:S05]  /*322c0*/  LOP3.LUT R7, R0, 0xff800000, RZ, 0xc0, !PT ;  /* 0xff80000000077812 */ /* 0x000fca00078ec0ff */
[----:B------:R-:W-:Y:S01]  /*322d0*/  IMAD.IADD R0, R32, 0x1, -R7 ;  /* 0x0000000120007824 */ /* 0x000fe200078e0a07 */
        /* <DEDUP_REMOVED lines=21> */
.L_x_673:
[--C-:B------:R-:W-:Y:S01]  /*32430*/  FADD.FTZ R0, |R5|, |R5|.reuse ;  /* 0x4000000505007221 */ /* 0x100fe20000010200 */
[----:B------:R-:W-:Y:S01]  /*32440*/  MOV R14, 0x37cbac00 ;  /* 0x37cbac00000e7802 */ /* 0x000fe20000000f00 */
[----:B------:R-:W-:Y:S01]  /*32450*/  IMAD.MOV.U32 R13, RZ, RZ, 0x3d2aaabb ;  /* 0x3d2aaabbff0d7424 */ /* 0x000fe200078e00ff */
[----:B------:R-:W-:Y:S01]  /*32460*/  MOV R15, 0x3effffff ;  /* 0x3effffff000f7802 */ /* 0x000fe20000000f00 */
        /* <DEDUP_REMOVED lines=13> */
[C---:B------:R-:W-:Y:S02]  /*32540*/  FFMA.FTZ R12, R11.reuse, R12, R14 ;  /* 0x0000000c0b0c7223 */ /* 0x040fe4000001000e */
[C---:B------:R-:W-:Y:S02]  /*32550*/  FFMA.FTZ R9, R11.reuse, R0, RZ ;  /* 0x000000000b097223 */ /* 0x040fe400000100ff */
[----:B------:R-:W-:Y:S01]  /*32560*/  FFMA.FTZ R12, R11, R12, R13 ;  /* 0x0000000c0b0c7223 */ /* 0x000fe2000001000d */
[----:B------:R-:W-:-:S03]  /*32570*/  HFMA2 R13, -RZ, RZ, 1.5048828125, 33.21875 ;  /* 0x3e055027ff0d7431 */ /* 0x000fc600000001ff */
[----:B------:R-:W-:-:S04]  /*32580*/  FFMA.FTZ R0, R9, R12, R0 ;  /* 0x0000000c09007223 */ /* 0x000fc80000010000 */
[----:B------:R-:W-:-:S04]  /*32590*/  @P1 FADD.FTZ R0, RZ, -R0 ;  /* 0x80000000ff001221 */ /* 0x000fc80000010000 */
[----:B------:R-:W-:-:S05]  /*325a0*/  FMUL.FTZ R0, |R5|, |R0| ;  /* 0x4000000005007220 */ /* 0x000fca0000410200 */
[----:B------:R-:W-:-:S13]  /*325b0*/  FSETP.GEU.FTZ.AND P0, PT, R0, 1.175494350822287508e-38, PT ;  /* 0x008000000000780b */ /* 0x000fda0003f1e000 */
[----:B------:R-:W-:-:S05]  /*325c0*/  @!P0 FMUL.FTZ R0, R0, 8388608 ;  /* 0x4b00000000008820 */ /* 0x000fca0000410000 */
[----:B------:R-:W-:-:S04]  /*325d0*/  IADD3 R9, PT, PT, R0, -0x3f2aaaab, RZ ;  /* 0xc0d5555500097810 */ /* 0x000fc80007ffe0ff */
[----:B------:R-:W-:-:S04]  /*325e0*/  LOP3.LUT R11, R9, 0xff800000, RZ, 0xc0, !PT ;  /* 0xff800000090b7812 */ /* 0x000fc800078ec0ff */
[----:B------:R-:W-:Y:S01]  /*325f0*/  I2FP.F32.S32 R10, R11 ;  /* 0x0000000b000a7245 */ /* 0x000fe20000201400 */
[----:B------:R-:W-:-:S04]  /*32600*/  IMAD.IADD R9, R0, 0x1, -R11 ;  /* 0x0000000100097824 */ /* 0x000fc800078e0a0b */
        /* <DEDUP_REMOVED lines=20> */
.L_x_672:
[----:B------:R-:W-:Y:S05]  /*32750*/  BSYNC.RECONVERGENT B2 ;  /* 0x0000000000027941 */ /* 0x000fea0003800200 */
.L_x_671:
[----:B------:R-:W0:Y:S01]  /*32760*/  MUFU.LG2 R3, R4 ;  /* 0x0000000400037308 */ /* 0x000e220000000c00 */
[----:B------:R-:W-:Y:S01]  /*32770*/  MOV R7, RZ ;  /* 0x000000ff00077202 */ /* 0x000fe20000000f00 */
        /* <DEDUP_REMOVED lines=8> */
.L_x_664:
[----:B------:R-:W-:Y:S01]  /*32800*/  FSETP.GT.FTZ.AND P1, PT, |R5|, 1, PT ;  /* 0x3f8000000500780b */ /* 0x000fe20003f34200 */
[----:B------:R-:W-:Y:S01]  /*32810*/  IMAD.MOV.U32 R0, RZ, RZ, -0x4 ;  /* 0xfffffffcff007424 */ /* 0x000fe200078e00ff */
[----:B------:R-:W-:Y:S01]  /*32820*/  MOV R31, 0x44f0a000 ;  /* 0x44f0a000001f7802 */ /* 0x000fe20000000f00 */
[----:B------:R-:W-:Y:S01]  /*32830*/  IMAD.MOV.U32 R30, RZ, RZ, 0x42840000 ;  /* 0x42840000ff1e7424 */ /* 0x000fe200078e00ff */
[C---:B------:R-:W-:Y:S01]  /*32840*/  IADD3 R3, PT, PT, R11.reuse, 0x9c4, RZ ;  /* 0x000009c40b037810 */ /* 0x040fe20007ffe0ff */
[----:B------:R-:W-:Y:S01]  /*32850*/  IMAD.MOV.U32 R18, RZ, RZ, 0x3bc6a26b ;  /* 0x3bc6a26bff127424 */ /* 0x000fe200078e00ff */
[----:B------:R-:W-:Y:S01]  /*32860*/  MOV R19, 0x3f0284fc ;  /* 0x3f0284fc00137802 */ /* 0x000fe20000000f00 */
[----:B------:R-:W-:Y:S01]  /*32870*/  IMAD.MOV.U32 R21, RZ, RZ, 0x43e0f8e7 ;  /* 0x43e0f8e7ff157424 */ /* 0x000fe200078e00ff */
[----:B------:R-:W-:Y:S01]  /*32880*/  SEL R0, R0, 0x4, P1 ;  /* 0x0000000400007807 */ /* 0x000fe20000800000 */
[----:B------:R0:W-:Y:S01]  /*32890*/  STL.64 [R1+0x13f0], R30 ;  /* 0x0013f01e01007387 */ /* 0x0001e20000100a00 */
[----:B------:R-:W-:Y:S01]  /*328a0*/  MOV R20, 0x419c28d0 ;  /* 0x419c28d000147802 */ /* 0x000fe20000000f00 */
[----:B------:R-:W-:Y:S01]  /*328b0*/  IMAD.MOV.U32 R26, RZ, RZ, 0x4912f03a ;  /* 0x4912f03aff1a7424 */ /* 0x000fe200078e00ff */
[----:B------:R-:W-:Y:S01]  /*328c0*/  MOV R27, 0x4a5481c1 ;  /* 0x4a5481c1001b7802 */ /* 0x000fe20000000f00 */
[----:B------:R1:W-:Y:S01]  /*328d0*/  STL.64 [R1+0xa28], R18 ;  /* 0x000a281201007387 */ /* 0x0003e20000100a00 */
[----:B------:R-:W-:Y:S01]  /*328e0*/  @P1 IADD3 R3, PT, PT, R11, 0x9f4, RZ ;  /* 0x000009f40b031810 */ /* 0x000fe20007ffe0ff */
[----:B------:R-:W-:Y:S01]  /*328f0*/  IMAD.MOV.U32 R29, RZ, RZ, 0x4c255322 ;  /* 0x4c255322ff1d7424 */ /* 0x000fe200078e00ff */
[----:B------:R-:W-:Y:S01]  /*32900*/  MOV R28, 0x4b5edd0a ;  /* 0x4b5edd0a001c7802 */ /* 0x000fe20000000f00 */
[----:B------:R2:W-:Y:S01]  /*32910*/  STL [R1+0x13ec], R13 ;  /* 0x0013ec0d01007387 */ /* 0x0005e20000100800 */
[----:B------:R-:W-:Y:S01]  /*32920*/  SEL R10, RZ, 0x30, !P1 ;  /* 0x00000030ff0a7807 */ /* 0x000fe20004800000 */
[----:B------:R-:W-:Y:S01]  /*32930*/  IMAD.MOV.U32 R33, RZ, RZ, 0x48ae85e0 ;  /* 0x48ae85e0ff217424 */ /* 0x000fe200078e00ff */
[----:B------:R-:W-:Y:S01]  /*32940*/  MOV R22, 0x45d95fff ;  /* 0x45d95fff00167802 */ /* 0x000fe20000000f00 */
[----:B------:R3:W-:Y:S01]  /*32950*/  STL.64 [R1+0xa30], R20 ;  /* 0x000a301401007387 */ /* 0x0007e20000100a00 */
[----:B0-----:R-:W-:-:S02]  /*32960*/  IADD3 R31, PT, PT, R3, R0, RZ ;  /* 0x00000000031f7210 */ /* 0x001fc40007ffe0ff */
[----:B------:R-:W-:Y:S01]  /*32970*/  MOV R23, 0x47946fa6 ;  /* 0x47946fa600177802 */ /* 0x000fe20000000f00 */
[----:B------:R0:W-:Y:S01]  /*32980*/  STL.64 [R1+0xa40], R26 ;  /* 0x000a401a01007387 */ /* 0x0001e20000100a00 */
[----:B-1----:R-:W-:Y:S02]  /*32990*/  MOV R18, 0x4a20fbd8 ;  /* 0x4a20fbd800127802 */ /* 0x002fe40000000f00 */
[----:B------:R-:W-:Y:S01]  /*329a0*/  MOV R19, 0x4b4b8b8f ;  /* 0x4b4b8b8f00137802 */ /* 0x000fe20000000f00 */
[----:B------:R-:W-:Y:S01]  /*329b0*/  IMAD.IADD R7, R31, 0x1, R0 ;  /* 0x000000011f077824 */ /* 0x000fe200078e0200 */
[----:B------:R1:W-:Y:S01]  /*329c0*/  STL.64 [R1+0xa48], R28 ;  /* 0x000a481c01007387 */ /* 0x0003e20000100a00 */
[----:B------:R-:W-:Y:S02]  /*329d0*/  MOV R12, 0x4ca4b97f ;  /* 0x4ca4b97f000c7802 */ /* 0x000fe40000000f00 */
[----:B--2---:R-:W-:Y:S01]  /*329e0*/  MOV R13, 0x4cc5f8af ;  /* 0x4cc5f8af000d7802 */ /* 0x004fe20000000f00 */
[----:B------:R2:W-:Y:S01]  /*329f0*/  STL.64 [R1+0x1400], R18 ;  /* 0x0014001201007387 */ /* 0x0005e20000100a00 */
[----:B------:R-:W-:Y:S01]  /*32a00*/  MOV R32, 0x46ff3c00 ;  /* 0x46ff3c0000207802 */ /* 0x000fe20000000f00 */
[----:B---3--:R-:W-:Y:S01]  /*32a10*/  IMAD.MOV.U32 R20, RZ, RZ, 0x4c2f75b4 ;  /* 0x4c2f75b4ff147424 */ /* 0x008fe200078e00ff */
[----:B------:R-:W-:Y:S01]  /*32a20*/  MOV R21, 0x4cc8c38c ;  /* 0x4cc8c38c00157802 */ /* 0x000fe20000000f00 */
[----:B------:R3:W-:Y:S01]  /*32a30*/  STL.64 [R1+0xa38], R22 ;  /* 0x000a381601007387 */ /* 0x0007e20000100a00 */
[----:B0-----:R-:W-:-:S02]  /*32a40*/  MOV R26, 0x4d0fed36 ;  /* 0x4d0fed36001a7802 */ /* 0x001fc40000000f00 */
[----:B------:R-:W-:Y:S01]  /*32a50*/  MOV R27, 0x4ce5eb4c ;  /* 0x4ce5eb4c001b7802 */ /* 0x000fe20000000f00 */
[----:B-1----:R-:W-:Y:S01]  /*32a60*/  IMAD.MOV.U32 R28, RZ, RZ, 0x4c184540 ;  /* 0x4c184540ff1c7424 */ /* 0x002fe200078e00ff */
[----:B------:R-:W-:Y:S01]  /*32a70*/  MOV R29, RZ ;  /* 0x000000ff001d7202 */ /* 0x000fe20000000f00 */
[----:B------:R0:W-:Y:S01]  /*32a80*/  STL.64 [R1+0xa50], R12 ;  /* 0x000a500c01007387 */ /* 0x0001e20000100a00 */
[----:B------:R-:W-:Y:S01]  /*32a90*/  IADD3 R25, PT, PT, R11, R10, RZ ;  /* 0x0000000a0b197210 */ /* 0x000fe20007ffe0ff */
[----:B--2---:R-:W-:Y:S01]  /*32aa0*/  IMAD.MOV.U32 R18, RZ, RZ, 0x4c5914c6 ;  /* 0x4c5914c6ff127424 */ /* 0x004fe200078e00ff */
[----:B------:R-:W-:Y:S01]  /*32ab0*/  IADD3 R19, PT, PT, R7, R0, RZ ;  /* 0x0000000007137210 */ /* 0x000fe20007ffe0ff */
[----:B------:R-:W-:Y:S01]  /*32ac0*/  STL.64 [R1+0x13f8], R32 ;  /* 0x0013f82001007387 */ /* 0x000fe20000100a00 */
[----:B---3--:R-:W-:-:S03]  /*32ad0*/  IADD3 R23, PT, PT, R0, R25, RZ ;  /* 0x0000001900177210 */ /* 0x008fc60007ffe0ff */
[----:B------:R1:W-:Y:S04]  /*32ae0*/  STL.64 [R1+0x1408], R20 ;  /* 0x0014081401007387 */ /* 0x0003e80000100a00 */
[----:B------:R2:W-:Y:S01]  /*32af0*/  STL.64 [R1+0x1410], R26 ;  /* 0x0014101a01007387 */ /* 0x0005e20000100a00 */
[----:B0-----:R-:W-:-:S03]  /*32b00*/  IMAD.IADD R13, R19, 0x1, R0 ;  /* 0x00000001130d7824 */ /* 0x001fc600078e0200 */
[----:B------:R0:W-:Y:S04]  /*32b10*/  STL.64 [R1+0x1418], R28 ;  /* 0x0014181c01007387 */ /* 0x0001e80000100a00 */
[----:B------:R3:W-:Y:S04]  /*32b20*/  STL [R1+0xa58], R18 ;  /* 0x000a581201007387 */ /* 0x0007e80000100800 */
[----:B------:R4:W5:Y:S04]  /*32b30*/  LDL R10, [R31] ;  /* 0x000000001f0a7983 */ /* 0x0009680000100800 */
[----:B------:R-:W5:Y:S01]  /*32b40*/  LDL R11, [R25+0x9c4] ;  /* 0x0009c400190b7983 */ /* 0x000f620000100800 */
[----:B-1----:R-:W-:-:S03]  /*32b50*/  IADD3 R21, PT, PT, R23, R0, RZ ;  /* 0x0000000017157210 */ /* 0x002fc60007ffe0ff */
[----:B------:R-:W5:Y:S01]  /*32b60*/  LDL R7, [R7] ;  /* 0x0000000007077983 */ /* 0x000f620000100800 */
[-C--:B--2---:R-:W-:Y:S01]  /*32b70*/  IADD3 R27, PT, PT, R13, R0.reuse, RZ ;  /* 0x000000000d1b7210 */ /* 0x084fe20007ffe0ff */
[----:B------:R-:W-:Y:S02]  /*32b80*/  IMAD.IADD R45, R21, 0x1, R0 ;  /* 0x00000001152d7824 */ /* 0x000fe400078e0200 */
[----:B------:R-:W2:Y:S01]  /*32b90*/  LDL R12, [R19] ;  /* 0x00000000130c7983 */ /* 0x000ea20000100800 */
[----:B------:R-:W-:-:S03]  /*32ba0*/  IADD3 R35, PT, PT, R27, R0, RZ ;  /* 0x000000001b237210 */ /* 0x000fc60007ffe0ff */
[----:B0-----:R-:W2:Y:S01]  /*32bb0*/  LDL R29, [R13] ;  /* 0x000000000d1d7983 */ /* 0x001ea20000100800 */
[-C--:B------:R-:W-:Y:S01]  /*32bc0*/  IADD3 R43, PT, PT, R45, R0.reuse, RZ ;  /* 0x000000002d2b7210 */ /* 0x080fe20007ffe0ff */
[----:B------:R-:W-:Y:S02]  /*32bd0*/  IMAD.IADD R33, R35, 0x1, R0 ;  /* 0x0000000123217824 */ /* 0x000fe400078e0200 */
[----:B------:R0:W2:Y:S04]  /*32be0*/  LDL R3, [R25] ;  /* 0x0000000019037983 */ /* 0x0000a80000100800 */
[----:B------:R-:W2:Y:S01]  /*32bf0*/  LDL R23, [R23] ;  /* 0x0000000017177983 */ /* 0x000ea20000100800 */
[----:B------:R-:W-:-:S03]  /*32c00*/  IADD3 R41, PT, PT, R43, R0, RZ ;  /* 0x000000002b297210 */ /* 0x000fc60007ffe0ff */
[----:B------:R-:W2:Y:S01]  /*32c10*/  LDL R27, [R27] ;  /* 0x000000001b1b7983 */ /* 0x000ea20000100800 */
[----:B----4-:R-:W-:-:S03]  /*32c20*/  IADD3 R31, PT, PT, R33, R0, RZ ;  /* 0x00000000211f7210 */ /* 0x010fc60007ffe0ff */
[----:B------:R-:W4:Y:S04]  /*32c30*/  LDL R21, [R21] ;  /* 0x0000000015157983 */ /* 0x000f280000100800 */
[----:B------:R1:W4:Y:S01]  /*32c40*/  LDL R52, [R35] ;  /* 0x0000000023347983 */ /* 0x0003220000100800 */
[--C-:B------:R-:W-:Y:S01]  /*32c50*/  IMAD.IADD R39, R41, 0x1, R0.reuse ;  /* 0x0000000129277824 */ /* 0x100fe200078e0200 */
[-C--:B0-----:R-:W-:Y:S02]  /*32c60*/  IADD3 R25, PT, PT, R31, R0.reuse, RZ ;  /* 0x000000001f197210 */ /* 0x081fe40007ffe0ff */
[----:B------:R-:W4:Y:S04]  /*32c70*/  LDL R50, [R45] ;  /* 0x000000002d327983 */ /* 0x000f280000100800 */
[----:B------:R0:W4:Y:S01]  /*32c80*/  LDL R48, [R33] ;  /* 0x0000000021307983 */ /* 0x0001220000100800 */
[----:B------:R-:W-:Y:S01]  /*32c90*/  IADD3 R37, PT, PT, R39, R0, RZ ;  /* 0x0000000027257210 */ /* 0x000fe20007ffe0ff */
[----:B------:R-:W-:-:S02]  /*32ca0*/  IMAD.IADD R19, R25, 0x1, R0 ;  /* 0x0000000119137824 */ /* 0x000fc400078e0200 */
[----:B------:R-:W4:Y:S04]  /*32cb0*/  LDL R46, [R43] ;  /* 0x000000002b2e7983 */ /* 0x000f280000100800 */
[----:B------:R3:W4:Y:S01]  /*32cc0*/  LDL R44, [R31] ;  /* 0x000000001f2c7983 */ /* 0x0007220000100800 */
[----:B-1----:R-:W-:-:S03]  /*32cd0*/  IADD3 R35, PT, PT, R37, R0, RZ ;  /* 0x0000000025237210 */ /* 0x002fc60007ffe0ff */
[----:B------:R-:W4:Y:S01]  /*32ce0*/  LDL R42, [R41] ;  /* 0x00000000292a7983 */ /* 0x000f220000100800 */
[----:B------:R-:W-:-:S03]  /*32cf0*/  IADD3 R13, PT, PT, R19, R0, RZ ;  /* 0x00000000130d7210 */ /* 0x000fc60007ffe0ff */
[----:B------:R1:W4:Y:S01]  /*32d00*/  LDL R40, [R25] ;  /* 0x0000000019287983 */ /* 0x0003220000100800 */
[----:B0-----:R-:W-:-:S03]  /*32d10*/  IMAD.IADD R33, R35, 0x1, R0 ;  /* 0x0000000123217824 */ /* 0x001fc600078e0200 */
[----:B------:R-:W4:Y:S01]  /*32d20*/  LDL R38, [R39] ;  /* 0x0000000027267983 */ /* 0x000f220000100800 */
[----:B------:R-:W-:-:S03]  /*32d30*/  IADD3 R26, PT, PT, R13, R0, RZ ;  /* 0x000000000d1a7210 */ /* 0x000fc60007ffe0ff */
[----:B------:R-:W4:Y:S04]  /*32d40*/  LDL R36, [R19] ;  /* 0x0000000013247983 */ /* 0x000f280000100800 */
[----:B------:R-:W4:Y:S01]  /*32d50*/  LDL R32, [R37] ;  /* 0x0000000025207983 */ /* 0x000f220000100800 */
[----:B---3--:R-:W-:-:S03]  /*32d60*/  IADD3 R31, PT, PT, R33, R0, RZ ;  /* 0x00000000211f7210 */ /* 0x008fc60007ffe0ff */
[----:B------:R0:W3:Y:S04]  /*32d70*/  LDL R30, [R13] ;  /* 0x000000000d1e7983 */ /* 0x0000e80000100800 */
[----:B------:R-:W3:Y:S04]  /*32d80*/  LDL R28, [R35] ;  /* 0x00000000231c7983 */ /* 0x000ee80000100800 */
[----:B------:R-:W3:Y:S01]  /*32d90*/  LDL R26, [R26] ;  /* 0x000000001a1a7983 */ /* 0x000ee20000100800 */
[----:B-1----:R-:W-:-:S03]  /*32da0*/  IMAD.IADD R25, R31, 0x1, R0 ;  /* 0x000000011f197824 */ /* 0x002fc600078e0200 */
[----:B------:R-:W3:Y:S02]  /*32db0*/  LDL R22, [R33] ;  /* 0x0000000021167983 */ /* 0x000ee40000100800 */
[----:B------:R-:W-:Y:S02]  /*32dc0*/  IADD3 R0, PT, PT, R25, R0, RZ ;  /* 0x0000000019007210 */ /* 0x000fe40007ffe0ff */
[----:B------:R-:W3:Y:S04]  /*32dd0*/  LDL R20, [R31] ;  /* 0x000000001f147983 */ /* 0x000ee80000100800 */
[----:B------:R-:W3:Y:S04]  /*32de0*/  LDL R18, [R25] ;  /* 0x0000000019127983 */ /* 0x000ee80000100800 */
[----:B------:R-:W3:Y:S01]  /*32df0*/  LDL R0, [R0] ;  /* 0x0000000000007983 */ /* 0x000ee20000100800 */
[----:B0-----:R-:W-:-:S05]  /*32e00*/  FSEL R13, R24, R5, P1 ;  /* 0x00000005180d7208 */ /* 0x001fca0000800000 */
[----:B-----5:R-:W-:-:S04]  /*32e10*/  FFMA.FTZ R10, R13, R11, R10 ;  /* 0x0000000b0d0a7223 */ /* 0x020fc8000001000a */
[----:B------:R-:W-:-:S04]  /*32e20*/  FFMA.FTZ R7, R13, R10, R7 ;  /* 0x0000000a0d077223 */ /* 0x000fc80000010007 */
[----:B--2---:R-:W-:-:S04]  /*32e30*/  FFMA.FTZ R12, R13, R7, R12 ;  /* 0x000000070d0c7223 */ /* 0x004fc8000001000c */
[C---:B------:R-:W-:Y:S01]  /*32e40*/  FFMA.FTZ R12, R13.reuse, R12, R29 ;  /* 0x0000000c0d0c7223 */ /* 0x040fe2000001001d */
[----:B------:R-:W-:-:S03]  /*32e50*/  FFMA.FTZ R10, R13, R3, R23 ;  /* 0x000000030d0a7223 */ /* 0x000fc60000010017 */
[C---:B------:R-:W-:Y:S01]  /*32e60*/  FFMA.FTZ R27, R13.reuse, R12, R27 ;  /* 0x0000000c0d1b7223 */ /* 0x040fe2000001001b */
[C---:B----4-:R-:W-:Y:S01]  /*32e70*/  FFMA.FTZ R21, R13.reuse, R10, R21 ;  /* 0x0000000a0d157223 */ /* 0x050fe20000010015 */
        /* <DEDUP_REMOVED lines=12> */
[----:B---3--:R-:W-:-:S03]  /*32f40*/  FFMA.FTZ R27, R13, R27, R30 ;  /* 0x0000001b0d1b7223 */ /* 0x008fc6000001001e */
        /* <DEDUP_REMOVED lines=30> */
.L_x_675:
[----:B------:R-:W0:Y:S01]  /*33130*/  MUFU.RCP R3, R12 ;  /* 0x0000000c00037308 */ /* 0x000e220000001000 */
[----:B------:R-:W-:Y:S01]  /*33140*/  FMUL.FTZ R20, R12, 1 ;  /* 0x3f8000000c147820 */ /* 0x000fe20000410000 */
[----:B------:R-:W-:Y:S01]  /*33150*/  FADD.FTZ R9, R9, -6.0246801376342773438 ;  /* 0xc0c0ca2e09097421 */ /* 0x000fe20000010000 */
[----:B------:R-:W-:Y:S02]  /*33160*/  IMAD.MOV.U32 R13, RZ, RZ, 0x3e800000 ;  /* 0x3e800000ff0d7424 */ /* 0x000fe400078e00ff */
[----:B------:R-:W-:Y:S01]  /*33170*/  HFMA2 R22, -RZ, RZ, 1.3056640625, -1.8671875 ;  /* 0x3d39bf78ff167431 */ /* 0x000fe200000001ff */
[----:B------:R-:W-:Y:S01]  /*33180*/  UMOV UR4, 0xc0000000 ;  /* 0xc000000000047882 */ /* 0x000fe20000000000 */
[----:B------:R-:W-:Y:S01]  /*33190*/  FADD.FTZ R0, R9, 0.5 ;  /* 0x3f00000009007421 */ /* 0x000fe20000010000 */
[----:B------:R-:W-:Y:S01]  /*331a0*/  UMOV UR5, 0x40161945 ;  /* 0x4016194500057882 */ /* 0x000fe20000000000 */
[----:B------:R-:W1:Y:S01]  /*331b0*/  F2F.F64.F32 R20, R20 ;  /* 0x0000001400147310 */ /* 0x000e620000201800 */
[----:B------:R-:W-:Y:S01]  /*331c0*/  BSSY.RECONVERGENT B4, `(.L_x_676) ;  /* 0x0000032000047945 */ /* 0x000fe20003800200 */
[----:B0-----:R-:W-:-:S04]  /*331d0*/  FMUL.FTZ R0, R0, R3 ;  /* 0x0000000300007220 */ /* 0x001fc80000410000 */
[C---:B------:R-:W-:Y:S01]  /*331e0*/  FADD.FTZ.RZ R3, R0.reuse, 1 ;  /* 0x3f80000000037421 */ /* 0x040fe2000001c000 */
[C---:B------:R-:W-:Y:S01]  /*331f0*/  ISETP.GE.U32.AND P0, PT, R0.reuse, 0x7f800000, PT ;  /* 0x7f8000000000780c */ /* 0x040fe20003f06070 */
[----:B-1----:R-:W0:Y:S03]  /*33200*/  MUFU.RCP64H R11, R21 ;  /* 0x00000015000b7308 */ /* 0x002e260000001800 */
[----:B------:R-:W-:Y:S02]  /*33210*/  IADD3 R3, PT, PT, R3, -0x3f400000, RZ ;  /* 0xc0c0000003037810 */ /* 0x000fe40007ffe0ff */
[----:B------:R-:W-:Y:S02]  /*33220*/  ISETP.GT.AND P1, PT, R0, -0x40800000, P0 ;  /* 0xbf8000000000780c */ /* 0x000fe40000724270 */
[----:B------:R-:W-:-:S04]  /*33230*/  LOP3.LUT R3, R3, 0xff800000, RZ, 0xc0, !PT ;  /* 0xff80000003037812 */ /* 0x000fc800078ec0ff */
[----:B------:R-:W-:Y:S02]  /*33240*/  IADD3 R10, PT, PT, -R3, 0x40800000, RZ ;  /* 0x40800000030a7810 */ /* 0x000fe40007ffe1ff */
[-C--:B------:R-:W-:Y:S02]  /*33250*/  IADD3 R9, PT, PT, R0, -R3.reuse, RZ ;  /* 0x8000000300097210 */ /* 0x080fe40007ffe0ff */
[----:B------:R-:W-:Y:S01]  /*33260*/  I2FP.F32.S32 R3, R3 ;  /* 0x0000000300037245 */ /* 0x000fe20000201400 */
[----:B------:R-:W-:Y:S01]  /*33270*/  FFMA.FTZ R18, R10, R13, -1 ;  /* 0xbf8000000a127423 */ /* 0x000fe2000001000d */
[----:B------:R-:W-:-:S03]  /*33280*/  IMAD.MOV.U32 R10, RZ, RZ, 0x1 ;  /* 0x00000001ff0a7424 */ /* 0x000fc600078e00ff */
[----:B------:R-:W-:Y:S01]  /*33290*/  FADD.FTZ R9, R9, R18 ;  /* 0x0000001209097221 */ /* 0x000fe20000010000 */
[----:B------:R-:W-:Y:S02]  /*332a0*/  FMUL.FTZ R3, R3, 1.1920928955078125e-07 ;  /* 0x3400000003037820 */ /* 0x000fe40000410000 */
[----:B0-----:R-:W-:Y:S01]  /*332b0*/  DFMA R12, -R20, R10, 1 ;  /* 0x3ff00000140c742b */ /* 0x001fe2000000010a */
[----:B------:R-:W-:Y:S01]  /*332c0*/  FFMA.FTZ R18, R9, -R22, 0.10546888411045074463 ;  /* 0x3dd8001209127423 */ /* 0x000fe20000010816 */
[----:B------:R-:W-:-:S03]  /*332d0*/  DMUL R22, R14, -UR4 ;  /* 0x800000040e167c28 */ /* 0x000fc60008000000 */
        /* <DEDUP_REMOVED lines=12> */
[----:B------:R-:W-:Y:S01]  /*333a0*/  FFMA.FTZ R18, R9, R18, R9 ;  /* 0x0000001209127223 */ /* 0x000fe20000010009 */
[----:B------:R-:W-:Y:S02]  /*333b0*/  @P0 MOV R9, 0x7f800000 ;  /* 0x7f80000000090802 */ /* 0x000fe40000000f00 */
[----:B------:R-:W-:Y:S01]  /*333c0*/  DMUL R12, R22, R10 ;  /* 0x0000000a160c7228 */ /* 0x000fe20000000000 */
[----:B------:R-:W-:Y:S02]  /*333d0*/  FFMA.FTZ R3, R3, 0.69314718246459960938, R18 ;  /* 0x3f31721803037823 */ /* 0x000fe40000010012 */
[C---:B------:R-:W-:Y:S01]  /*333e0*/  @P1 FFMA.FTZ R3, R0.reuse, R9, +INF ;  /* 0x7f80000000031423 */ /* 0x040fe20000010009 */
[----:B------:R-:W-:-:S04]  /*333f0*/  @P0 FSETP.NEU.FTZ.AND P1, PT, R0, RZ, PT ;  /* 0x000000ff0000020b */ /* 0x000fc80003f3d000 */
[----:B------:R-:W-:Y:S01]  /*33400*/  DFMA R14, -R20, R12, R22 ;  /* 0x0000000c140e722b */ /* 0x000fe20000000116 */
[----:B------:R-:W-:Y:S02]  /*33410*/  @P0 FSEL R3, R3, -RZ, P1 ;  /* 0x800000ff03030208 */ /* 0x000fe40000800000 */
[----:B------:R-:W-:-:S03]  /*33420*/  FSETP.GEU.AND P1, PT, |R23|, 6.5827683646048100446e-37, PT ;  /* 0x036000001700780b */ /* 0x000fc60003f2e200 */
[----:B------:R-:W-:Y:S02]  /*33430*/  FADD.FTZ R0, -R0, R3 ;  /* 0x0000000300007221 */ /* 0x000fe40000010100 */
[----:B------:R-:W-:Y:S02]  /*33440*/  DFMA R10, R10, R14, R12 ;  /* 0x0000000e0a0a722b */ /* 0x000fe4000000000c */
[----:B------:R-:W-:-:S04]  /*33450*/  FMUL.FTZ R0, R5, R0 ;  /* 0x0000000005007220 */ /* 0x000fc80000410000 */
[----:B------:R0:W1:Y:S04]  /*33460*/  F2F.F64.F32 R14, R0 ;  /* 0x00000000000e7310 */ /* 0x0000680000201800 */
[----:B------:R-:W-:-:S05]  /*33470*/  FFMA R3, RZ, R21, R11 ;  /* 0x00000015ff037223 */ /* 0x000fca000000000b */
[----:B------:R-:W-:-:S13]  /*33480*/  FSETP.GT.AND P0, PT, |R3|, 1.469367938527859385e-39, PT ;  /* 0x001000000300780b */ /* 0x000fda0003f04200 */
[----:B01----:R-:W-:Y:S05]  /*33490*/  @P0 BRA P1, `(.L_x_677) ;  /* 0x0000000000100947 */ /* 0x003fea0000800000 */
[----:B------:R-:W-:-:S07]  /*334a0*/  MOV R10, 0x334c0 ;  /* 0x000334c0000a7802 */ /* 0x000fce0000000f00 */
[----:B------:R-:W-:Y:S05]  /*334b0*/  CALL.REL.NOINC `($__internal_0_$__cuda_sm20_div_rn_f64_full) ;  /* 0x000000a8008c7944 */ /* 0x000fea0003c00000 */
[----:B------:R-:W-:Y:S01]  /*334c0*/  MOV R10, R26 ;  /* 0x0000001a000a7202 */ /* 0x000fe20000000f00 */
[----:B------:R-:W-:-:S07]  /*334d0*/  IMAD.MOV.U32 R11, RZ, RZ, R27 ;  /* 0x000000ffff0b7224 */ /* 0x000fce00078e001b */
.L_x_677:
[----:B------:R-:W-:Y:S05]  /*334e0*/  BSYNC.RECONVERGENT B4 ;  /* 0x0000000000047941 */ /* 0x000fea0003800200 */
.L_x_676:
[----:B------:R-:W-:Y:S01]  /*334f0*/  DADD R14, R14, R10 ;  /* 0x000000000e0e7229 */ /* 0x000fe2000000000a */
[----:B------:R-:W-:Y:S01]  /*33500*/  UMOV UR4, 0xfefa39ef ;  /* 0xfefa39ef00047882 */ /* 0x000fe20000000000 */
[----:B------:R-:W-:Y:S01]  /*33510*/  HFMA2 R11, -RZ, RZ, 1.9912109375, 0.00128841400146484375 ;  /* 0x3ff71547ff0b7431 */ /* 0x000fe200000001ff */
        /* <DEDUP_REMOVED lines=43> */
[----:B------:R-:W-:Y:S01]  /*337d0*/  LEA R13, R10, R21, 0x14 ;  /* 0x000000150a0d7211 */ /* 0x000fe200078ea0ff */
[----:B------:R-:W-:Y:S01]  /*337e0*/  IMAD.MOV.U32 R12, RZ, RZ, R20 ;  /* 0x000000ffff0c7224 */ /* 0x000fe200078e0014 */
[----:B------:R-:W-:Y:S06]  /*337f0*/  @!P0 BRA `(.L_x_679) ;  /* 0x0000000000348947 */ /* 0x000fec0003800000 */
[----:B------:R-:W-:Y:S01]  /*33800*/  FSETP.GEU.FTZ.AND P0, PT, |R15|, 4.2275390625, PT ;  /* 0x408748000f00780b */ /* 0x000fe20003f1e200 */
[C---:B------:R-:W-:Y:S02]  /*33810*/  DADD R12, R14.reuse, +INF ;  /* 0x7ff000000e0c7429 */ /* 0x040fe40000000000 */
[----:B------:R-:W-:-:S08]  /*33820*/  DSETP.GEU.AND P1, PT, R14, RZ, PT ;  /* 0x000000ff0e00722a */ /* 0x000fd00003f2e000 */
[----:B------:R-:W-:Y:S02]  /*33830*/  FSEL R12, R12, RZ, P1 ;  /* 0x000000ff0c0c7208 */ /* 0x000fe40000800000 */
[C---:B------:R-:W-:Y:S02]  /*33840*/  @!P0 LEA.HI R0, R10.reuse, R10, RZ, 0x1 ;  /* 0x0000000a0a008211 */ /* 0x040fe400078f08ff */
[----:B------:R-:W-:Y:S02]  /*33850*/  @!P0 MOV R14, RZ ;  /* 0x000000ff000e8202 */ /* 0x000fe40000000f00 */
[----:B------:R-:W-:Y:S02]  /*33860*/  @!P0 SHF.R.S32.HI R11, RZ, 0x1, R0 ;  /* 0x00000001ff0b8819 */ /* 0x000fe40000011400 */
[----:B------:R-:W-:Y:S02]  /*33870*/  FSEL R13, R13, RZ, P1 ;  /* 0x000000ff0d0d7208 */ /* 0x000fe40000800000 */
[----:B------:R-:W-:-:S02]  /*33880*/  @!P0 IADD3 R10, PT, PT, R10, -R11, RZ ;  /* 0x8000000b0a0a8210 */ /* 0x000fc40007ffe0ff */
[----:B------:R-:W-:Y:S02]  /*33890*/  @!P0 LEA R11, R11, R21, 0x14 ;  /* 0x000000150b0b8211 */ /* 0x000fe400078ea0ff */
[----:B------:R-:W-:Y:S01]  /*338a0*/  @!P0 LEA R15, R10, 0x3ff00000, 0x14 ;  /* 0x3ff000000a0f8811 */ /* 0x000fe200078ea0ff */
[----:B------:R-:W-:-:S06]  /*338b0*/  @!P0 IMAD.MOV.U32 R10, RZ, RZ, R20 ;  /* 0x000000ffff0a8224 */ /* 0x000fcc00078e0014 */
[----:B------:R-:W-:-:S11]  /*338c0*/  @!P0 DMUL R12, R10, R14 ;  /* 0x0000000e0a0c8228 */ /* 0x000fd60000000000 */
.L_x_679:
[----:B------:R-:W-:Y:S05]  /*338d0*/  BSYNC.RECONVERGENT B2 ;  /* 0x0000000000027941 */ /* 0x000fea0003800200 */
.L_x_678:
[----:B0-----:R-:W-:Y:S01]  /*338e0*/  DMUL R18, R18, R12 ;  /* 0x0000000c12127228 */ /* 0x001fe20000000000 */
[----:B------:R-:W-:Y:S01]  /*338f0*/  UMOV UR4, 0xf0000000 ;  /* 0xf000000000047882 */ /* 0x000fe20000000000 */
[----:B------:R-:W-:-:S04]  /*33900*/  UMOV UR5, 0x380fffff ;  /* 0x380fffff00057882 */ /* 0x000fc80000000000 */
[----:B------:R-:W0:Y:S02]  /*33910*/  F2F.F32.F64 R7, R18 ;  /* 0x0000001200077310 */ /* 0x000e240000301000 */
[----:B------:R-:W-:-:S14]  /*33920*/  DSETP.GEU.AND P0, PT, |R18|, UR4, PT ;  /* 0x0000000412007e2a */ /* 0x000fdc000bf0e200 */
[----:B0-----:R-:W-:-:S07]  /*33930*/  @!P0 FMUL R7, R7, 1.175494350822287508e-38 ;  /* 0x0080000007078820 */ /* 0x001fce0000400000 */
.L_x_674:
[----:B------:R-:W-:Y:S05]  /*33940*/  BSYNC.RECONVERGENT B3 ;  /* 0x0000000000037941 */ /* 0x000fea0003800200 */
.L_x_663:
[----:B0-----:R-:W-:Y:S01]  /*33950*/  FSETP.NEU.FTZ.AND P0, PT, R7, RZ, PT ;  /* 0x000000ff0700720b */ /* 0x001fe20003f1d000 */
[----:B------:R-:W-:Y:S01]  /*33960*/  BSSY.RECONVERGENT B2, `(.L_x_680) ;  /* 0x0000016000027945 */ /* 0x000fe20003800200 */
[----:B------:R-:W-:-:S11]  /*33970*/  MOV R0, RZ ;  /* 0x000000ff00007202 */ /* 0x000fd60000000f00 */
[----:B------:R-:W-:Y:S05]  /*33980*/  @!P0 BRA `(.L_x_681) ;  /* 0x00000000004c8947 */ /* 0x000fea0003800000 */
[----:B------:R-:W-:Y:S01]  /*33990*/  HFMA2 R3, -RZ, RZ, 1.875, 0 ;  /* 0x3f800000ff037431 */ /* 0x000fe200000001ff */
[----:B------:R-:W-:Y:S01]  /*339a0*/  BSSY.RECONVERGENT B3, `(.L_x_682) ;  /* 0x000000e000037945 */ /* 0x000fe20003800200 */
[----:B------:R-:W-:Y:S01]  /*339b0*/  IMAD.MOV.U32 R0, RZ, RZ, RZ ;  /* 0x000000ffff007224 */ /* 0x000fe200078e00ff */
[----:B------:R-:W-:Y:S01]  /*339c0*/  MOV R9, R5 ;  /* 0x0000000500097202 */ /* 0x000fe20000000f00 */
[----:B------:R-:W-:-:S07]  /*339d0*/  IMAD.MOV.U32 R10, RZ, RZ, 0x3f800000 ;  /* 0x3f800000ff0a7424 */ /* 0x000fce00078e00ff */
.L_x_683:
[----:B------:R-:W-:Y:S01]  /*339e0*/  FADD.FTZ R9, R9, 1 ;  /* 0x3f80000009097421 */ /* 0x000fe20000010000 */
[C---:B------:R-:W-:Y:S02]  /*339f0*/  ISETP.LT.U32.AND P1, PT, R0.reuse, 0x7cf, PT ;  /* 0x000007cf0000780c */ /* 0x040fe40003f21070 */
[----:B------:R-:W-:Y:S01]  /*33a00*/  IADD3 R0, PT, PT, R0, 0x1, RZ ;  /* 0x0000000100007810 */ /* 0x000fe20007ffe0ff */
[----:B------:R-:W0:Y:S02]  /*33a10*/  MUFU.RCP R11, R9 ;  /* 0x00000009000b7308 */ /* 0x000e240000001000 */
[----:B0-----:R-:W-:-:S04]  /*33a20*/  FMUL.FTZ R12, R4, R11 ;  /* 0x0000000b040c7220 */ /* 0x001fc80000410000 */
[----:B------:R-:W-:-:S04]  /*33a30*/  FMUL.FTZ R3, R12, R3 ;  /* 0x000000030c037220 */ /* 0x000fc80000410000 */
[----:B------:R-:W-:-:S04]  /*33a40*/  FADD.FTZ R10, R3, R10 ;  /* 0x0000000a030a7221 */ /* 0x000fc80000010000 */
[----:B------:R-:W-:-:S05]  /*33a50*/  FMUL.FTZ R12, R10, 5.9604644775390625e-08 ;  /* 0x338000000a0c7820 */ /* 0x000fca0000410000 */
[----:B------:R-:W-:-:S13]  /*33a60*/  FSETP.GTU.FTZ.AND P0, PT, R3, R12, PT ;  /* 0x0000000c0300720b */ /* 0x000fda0003f1c000 */
[----:B------:R-:W-:Y:S05]  /*33a70*/  @P0 BRA P1, `(.L_x_683) ;  /* 0xfffffffc00d80947 */ /* 0x000fea000083ffff */
[----:B------:R-:W-:Y:S05]  /*33a80*/  BSYNC.RECONVERGENT B3 ;  /* 0x0000000000037941 */ /* 0x000fea0003800200 */
.L_x_682:
[----:B------:R-:W0:Y:S01]  /*33a90*/  MUFU.RCP R5, R5 ;  /* 0x0000000500057308 */ /* 0x000e220000001000 */
[----:B------:R-:W-:-:S04]  /*33aa0*/  FMUL.FTZ R0, R10, R7 ;  /* 0x000000070a007220 */ /* 0x000fc80000410000 */
[----:B0-----:R-:W-:-:S07]  /*33ab0*/  FMUL.FTZ R0, R0, R5 ;  /* 0x0000000500007220 */ /* 0x001fce0000410000 */
.L_x_681:
[----:B------:R-:W-:Y:S05]  /*33ac0*/  BSYNC.RECONVERGENT B2 ;  /* 0x0000000000027941 */ /* 0x000fea0003800200 */
.L_x_680:
[----:B------:R-:W-:Y:S01]  /*33ad0*/  FADD.FTZ R7, -R0, 1 ;  /* 0x3f80000000077421 */ /* 0x000fe20000010100 */
[----:B------:R-:W-:Y:S06]  /*33ae0*/  BRA `(.L_x_536) ;  /* 0x000000a000f07947 */ /* 0x000fec0003800000 */
.L_x_662:
        /* <DEDUP_REMOVED lines=16> */
[----:B------:R-:W-:Y:S02]  /*33bf0*/  IADD3 R0, PT, PT, R32, -0x3f2aaaab, RZ ;  /* 0xc0d5555520007810 */ /* 0x000fe40007ffe0ff */
[----:B------:R-:W-:Y:S02]  /*33c00*/  MOV R3, 0x3e055027 ;  /* 0x3e05502700037802 */ /* 0x000fe40000000f00 */
[----:B------:R-:W-:Y:S02]  /*33c10*/  LOP3.LUT R9, R0, 0xff800000, RZ, 0xc0, !PT ;  /* 0xff80000000097812 */ /* 0x000fe400078ec0ff */
[----:B------:R-:W-:-:S03]  /*33c20*/  ISETP.GT.U32.AND P0, PT, R32, 0x7f7fffff, PT ;  /* 0x7f7fffff2000780c */ /* 0x000fc60003f04070 */
[----:B------:R-:W-:-:S04]  /*33c30*/  IMAD.IADD R0, R32, 0x1, -R9 ;  /* 0x0000000120007824 */ /* 0x000fc800078e0a09 */
[----:B------:R-:W-:Y:S01]  /*33c40*/  FADD.FTZ R10, R0, -1 ;  /* 0xbf800000000a7421 */ /* 0x000fe20000010000 */
[----:B------:R-:W-:Y:S01]  /*33c50*/  I2FP.F32.S32 R0, R9 ;  /* 0x0000000900007245 */ /* 0x000fe20000201400 */
[----:B------:R-:W-:Y:S02]  /*33c60*/  IMAD.MOV.U32 R9, RZ, RZ, 0x3a4be755 ;  /* 0x3a4be755ff097424 */ /* 0x000fe400078e00ff */
[----:B------:R-:W-:Y:S02]  /*33c70*/  FFMA.FTZ R3, R10, -R3, 0.14084610342979431152 ;  /* 0x3e1039f60a037423 */ /* 0x000fe40000010803 */
[----:B------:R-:W-:Y:S02]  /*33c80*/  FFMA.FTZ R0, R0, 1.1920928955078125e-07, RZ ;  /* 0x3400000000007823 */ /* 0x000fe400000100ff */
        /* <DEDUP_REMOVED lines=9> */
[----:B------:R-:W-:Y:S01]  /*33d20*/  FFMA.FTZ R11, R10, R11, R10 ;  /* 0x0000000b0a0b7223 */ /* 0x000fe2000001000a */
[----:B------:R-:W-:-:S03]  /*33d30*/  MOV R10, 0x7f800000 ;  /* 0x7f800000000a7802 */ /* 0x000fc60000000f00 */
[----:B------:R-:W-:Y:S02]  /*33d40*/  FFMA.FTZ R11, R0, 0.69314718246459960938, R11 ;  /* 0x3f317218000b7823 */ /* 0x000fe4000001000b */
[----:B------:R-:W-:Y:S01]  /*33d50*/  @P0 FFMA.FTZ R11, |R5|, R10, +INF ;  /* 0x7f800000050b0423 */ /* 0x000fe2000001020a */
[----:B0-----:R-:W-:Y:S01]  /*33d60*/  FMUL.FTZ R0, R3, R3 ;  /* 0x0000000303007220 */ /* 0x001fe20000410000 */
[C---:B------:R-:W-:Y:S01]  /*33d70*/  FSETP.NEU.FTZ.AND P0, PT, |R5|.reuse, RZ, PT ;  /* 0x000000ff0500720b */ /* 0x040fe20003f1d200 */
[----:B------:R-:W-:Y:S01]  /*33d80*/  FADD.FTZ R10, |R5|, -0.5 ;  /* 0xbf000000050a7421 */ /* 0x000fe20000010200 */
[----:B------:R-:W-:Y:S01]  /*33d90*/  FMUL.FTZ R11, R11, 0.5 ;  /* 0x3f0000000b0b7820 */ /* 0x000fe20000410000 */
[----:B------:R-:W-:-:S04]  /*33da0*/  FFMA.FTZ R9, R0, R9, -0.0027776553761214017868 ;  /* 0xbb36095300097423 */ /* 0x000fc80000010009 */
[----:B------:R-:W-:Y:S01]  /*33db0*/  FSEL R11, R11, -INF , P0 ;  /* 0xff8000000b0b7808 */ /* 0x000fe20000000000 */
[----:B------:R-:W-:-:S04]  /*33dc0*/  FFMA.FTZ R0, R0, R9, 0.083333276212215423584 ;  /* 0x3daaaaa300007423 */ /* 0x000fc80000010009 */
[----:B------:R-:W-:Y:S01]  /*33dd0*/  FFMA.FTZ R0, R3, R0, 0.91893851757049560547 ;  /* 0x3f6b3f8e03007423 */ /* 0x000fe20000010000 */
[----:B------:R-:W-:-:S04]  /*33de0*/  FMUL.FTZ R11, R11, R10 ;  /* 0x0000000a0b0b7220 */ /* 0x000fc80000410000 */
[--C-:B------:R-:W-:Y:S01]  /*33df0*/  FADD.FTZ R0, R0, R11.reuse ;  /* 0x0000000b00007221 */ /* 0x100fe20000010000 */
[----:B------:R-:W-:-:S04]  /*33e00*/  FADD.FTZ R9, -R32, R11 ;  /* 0x0000000b20097221 */ /* 0x000fc80000010100 */
[----:B------:R-:W-:Y:S01]  /*33e10*/  FADD.FTZ R9, R9, R0 ;  /* 0x0000000009097221 */ /* 0x000fe20000010000 */
[----:B------:R-:W-:Y:S06]  /*33e20*/  BRA `(.L_x_689) ;  /* 0x0000000400407947 */ /* 0x000fec0003800000 */
.L_x_688:
[----:B------:R-:W-:-:S04]  /*33e30*/  FADD.FTZ R9, |R5|, -3 ;  /* 0xc040000005097421 */ /* 0x000fc80000010200 */
[----:B------:R-:W-:-:S04]  /*33e40*/  FADD.FTZ R0, R9, -259.2509765625 ;  /* 0xc381a02009007421 */ /* 0x000fc80000010000 */
[----:B------:R-:W-:-:S04]  /*33e50*/  FFMA.FTZ R0, R9, R0, -10777.1796875 ;  /* 0xc62864b809007423 */ /* 0x000fc80000010000 */
[----:B------:R-:W-:Y:S01]  /*33e60*/  FFMA.FTZ R10, R9, R0, -92685.046875 ;  /* 0xc7b50686090a7423 */ /* 0x000fe20000010000 */
[----:B------:R-:W-:-:S03]  /*33e70*/  HFMA2 R0, -RZ, RZ, 4.23046875, 0.62255859375 ;  /* 0x443b38fbff007431 */ /* 0x000fc600000001ff */
[----:B------:R-:W-:-:S06]  /*33e80*/  FFMA.FTZ R10, R9, R10, -206353.578125 ;  /* 0xc8498465090a7423 */ /* 0x000fcc000001000a */
[----:B------:R-:W0:Y:S01]  /*33e90*/  MUFU.RCP R10, R10 ;  /* 0x0000000a000a7308 */ /* 0x000e220000001000 */
[----:B------:R-:W-:-:S04]  /*33ea0*/  FFMA.FTZ R0, R9, -R0, -12349.7421875 ;  /* 0xc640f6f809007423 */ /* 0x000fc80000010800 */
[----:B------:R-:W-:-:S04]  /*33eb0*/  FFMA.FTZ R0, R9, R0, -41061.375 ;  /* 0xc720656009007423 */ /* 0x000fc80000010000 */
[----:B------:R-:W-:-:S04]  /*33ec0*/  FFMA.FTZ R0, R9, R0, -48310.6640625 ;  /* 0xc73cb6aa09007423 */ /* 0x000fc80000010000 */
[----:B------:R-:W-:-:S04]  /*33ed0*/  FFMA.FTZ R0, R9, R0, -143033.40625 ;  /* 0xc80bae5a09007423 */ /* 0x000fc80000010000 */
[----:B0-----:R-:W-:Y:S01]  /*33ee0*/  FFMA.FTZ R9, R0, R10, R9 ;  /* 0x0000000a00097223 */ /* 0x001fe20000010009 */
[----:B------:R-:W-:Y:S06]  /*33ef0*/  BRA `(.L_x_689) ;  /* 0x00000004000c7947 */ /* 0x000fec0003800000 */
.L_x_687:
        /* <DEDUP_REMOVED lines=15> */
.L_x_690:
[----:B------:R-:W-:-:S13]  /*33ff0*/  FSETP.GE.FTZ.AND P0, PT, |R5|, 0.69999998807907104492, PT ;  /* 0x3f3333330500780b */ /* 0x000fda0003f16200 */
[----:B------:R-:W-:Y:S05]  /*34000*/  @!P0 BRA `(.L_x_691) ;  /* 0x0000000000388947 */ /* 0x000fea0003800000 */
[----:B------:R-:W-:Y:S02]  /*34010*/  IMAD.MOV.U32 R0, RZ, RZ, 0x3d3bef76 ;  /* 0x3d3bef76ff007424 */ /* 0x000fe400078e00ff */
        /* <DEDUP_REMOVED lines=13> */
.L_x_691:
[----:B------:R-:W-:Y:S01]  /*340f0*/  HFMA2 R0, -RZ, RZ, 0.92724609375, 0.00441741943359375 ;  /* 0x3b6b1c86ff007431 */ /* 0x000fe200000001ff */
[----:B------:R-:W-:-:S04]  /*34100*/  MOV R10, 0x3e055027 ;  /* 0x3e055027000a7802 */ /* 0x000fc80000000f00 */
        /* <DEDUP_REMOVED lines=11> */
[----:B------:R-:W-:-:S05]  /*341c0*/  LOP3.LUT R9, R3, 0xff800000, RZ, 0xc0, !PT ;  /* 0xff80000003097812 */ /* 0x000fca00078ec0ff */
[----:B------:R-:W-:-:S04]  /*341d0*/  IMAD.IADD R3, R0, 0x1, -R9 ;  /* 0x0000000100037824 */ /* 0x000fc800078e0a09 */
        /* <DEDUP_REMOVED lines=21> */
.L_x_689:
[----:B------:R-:W-:Y:S05]  /*34330*/  BSYNC.RECONVERGENT B2 ;  /* 0x0000000000027941 */ /* 0x000fea0003800200 */
.L_x_686:
[----:B------:R-:W-:Y:S01]  /*34340*/  FSETP.GE.FTZ.AND P0, PT, R5, RZ, PT ;  /* 0x000000ff0500720b */ /* 0x000fe20003f16000 */
[----:B------:R-:W-:Y:S01]  /*34350*/  BSSY.RECONVERGENT B2, `(.L_x_692) ;  /* 0x0000058000027945 */ /* 0x000fe20003800200 */
[----:B------:R-:W-:-:S11]  /*34360*/  IMAD.MOV.U32 R0, RZ, RZ, R9 ;  /* 0x000000ffff007224 */ /* 0x000fd600078e0009 */
[----:B------:R-:W-:Y:S05]  /*34370*/  @P0 BRA `(.L_x_693) ;  /* 0x0000000400540947 */ /* 0x000fea0003800000 */
[----:B------:R-:W0:Y:S02]  /*34380*/  FRND.FTZ.FLOOR R0, R32 ;  /* 0x0000002000007307 */ /* 0x000e240000215000 */
[----:B0-----:R-:W-:Y:S02]  /*34390*/  FSETP.NEU.FTZ.AND P0, PT, |R5|, R0, PT ;  /* 0x000000000500720b */ /* 0x001fe40003f1d200 */
[----:B------:R-:W-:-:S11]  /*343a0*/  MOV R0, 0x7f800000 ;  /* 0x7f80000000007802 */ /* 0x000fd60000000f00 */
[----:B------:R-:W-:Y:S05]  /*343b0*/  @!P0 BRA `(.L_x_693) ;  /* 0x0000000400448947 */ /* 0x000fea0003800000 */
[----:B------:R-:W-:Y:S02]  /*343c0*/  FSETP.GEU.FTZ.AND P0, PT, |R5|, 9.999999682655225389e-20, PT ;  /* 0x1fec1e4a0500780b */ /* 0x000fe40003f1e200 */
[----:B------:R-:W-:-:S11]  /*343d0*/  MOV R3, 0x7f800000 ;  /* 0x7f80000000037802 */ /* 0x000fd60000000f00 */
[----:B------:R-:W-:Y:S05]  /*343e0*/  @P0 BRA `(.L_x_694) ;  /* 0x0000000000700947 */ /* 0x000fea0003800000 */
[C---:B------:R-:W-:Y:S01]  /*343f0*/  FMUL.FTZ R9, |R5|.reuse, 8388608 ;  /* 0x4b00000005097820 */ /* 0x040fe20000410200 */
[----:B------:R-:W-:Y:S01]  /*34400*/  FSETP.GEU.FTZ.AND P0, PT, |R5|, 1.175494350822287508e-38, PT ;  /* 0x008000000500780b */ /* 0x000fe20003f1e200 */
[----:B------:R-:W-:-:S03]  /*34410*/  HFMA2 R11, -RZ, RZ, 1.5048828125, 33.21875 ;  /* 0x3e055027ff0b7431 */ /* 0x000fc600000001ff */
[----:B------:R-:W-:-:S05]  /*34420*/  FSEL R32, R9, R32, !P0 ;  /* 0x0000002009207208 */ /* 0x000fca0004000000 */
[----:B------:R-:W-:-:S05]  /*34430*/  VIADD R0, R32, 0xc0d55555 ;  /* 0xc0d5555520007836 */ /* 0x000fca0000000000 */
[----:B------:R-:W-:-:S04]  /*34440*/  LOP3.LUT R9, R0, 0xff800000, RZ, 0xc0, !PT ;  /* 0xff80000000097812 */ /* 0x000fc800078ec0ff */
[-C--:B------:R-:W-:Y:S02]  /*34450*/  IADD3 R0, PT, PT, R32, -R9.reuse, RZ ;  /* 0x8000000920007210 */ /* 0x080fe40007ffe0ff */
[----:B------:R-:W-:-:S03]  /*34460*/  I2FP.F32.S32 R9, R9 ;  /* 0x0000000900097245 */ /* 0x000fc60000201400 */
[----:B------:R-:W-:Y:S01]  /*34470*/  FADD.FTZ R10, R0, -1 ;  /* 0xbf800000000a7421 */ /* 0x000fe20000010000 */
[----:B------:R-:W-:Y:S02]  /*34480*/  FSEL R0, RZ, -23, P0 ;  /* 0xc1b80000ff007808 */ /* 0x000fe40000000000 */
[----:B------:R-:W-:Y:S01]  /*34490*/  ISETP.GT.U32.AND P0, PT, R32, 0x7f7fffff, PT ;  /* 0x7f7fffff2000780c */ /* 0x000fe20003f04070 */
[C---:B------:R-:W-:Y:S02]  /*344a0*/  FFMA.FTZ R11, R10.reuse, -R11, 0.14084610342979431152 ;  /* 0x3e1039f60a0b7423 */ /* 0x040fe4000001080b */
[----:B------:R-:W-:Y:S02]  /*344b0*/  FFMA.FTZ R0, R9, 1.1920928955078125e-07, R0 ;  /* 0x3400000009007823 */ /* 0x000fe40000010000 */
[----:B------:R-:W-:-:S04]  /*344c0*/  FFMA.FTZ R11, R10, R11, -0.12148627638816833496 ;  /* 0xbdf8cdcc0a0b7423 */ /* 0x000fc8000001000b */
[----:B------:R-:W-:-:S04]  /*344d0*/  FFMA.FTZ R11, R10, R11, 0.13980610668659210205 ;  /* 0x3e0f29550a0b7423 */ /* 0x000fc8000001000b */
[----:B------:R-:W-:-:S04]  /*344e0*/  FFMA.FTZ R11, R10, R11, -0.16684235632419586182 ;  /* 0xbe2ad8b90a0b7423 */ /* 0x000fc8000001000b */
[----:B------:R-:W-:-:S04]  /*344f0*/  FFMA.FTZ R11, R10, R11, 0.20012299716472625732 ;  /* 0x3e4ced0b0a0b7423 */ /* 0x000fc8000001000b */
[----:B------:R-:W-:-:S04]  /*34500*/  FFMA.FTZ R11, R10, R11, -0.24999669194221496582 ;  /* 0xbe7fff220a0b7423 */ /* 0x000fc8000001000b */
[----:B------:R-:W-:-:S04]  /*34510*/  FFMA.FTZ R11, R10, R11, 0.33333182334899902344 ;  /* 0x3eaaaa780a0b7423 */ /* 0x000fc8000001000b */
[----:B------:R-:W-:-:S04]  /*34520*/  FFMA.FTZ R11, R10, R11, -0.5 ;  /* 0xbf0000000a0b7423 */ /* 0x000fc8000001000b */
[----:B------:R-:W-:-:S04]  /*34530*/  FMUL.FTZ R11, R10, R11 ;  /* 0x0000000b0a0b7220 */ /* 0x000fc80000410000 */
[----:B------:R-:W-:-:S04]  /*34540*/  FFMA.FTZ R11, R10, R11, R10 ;  /* 0x0000000b0a0b7223 */ /* 0x000fc8000001000a */
[----:B------:R-:W-:Y:S01]  /*34550*/  FFMA.FTZ R0, R0, 0.69314718246459960938, R11 ;  /* 0x3f31721800007823 */ /* 0x000fe2000001000b */
[C---:B------:R-:W-:Y:S01]  /*34560*/  @P0 FFMA.FTZ R0, R32.reuse, R3, +INF ;  /* 0x7f80000020000423 */ /* 0x040fe20000010003 */
[----:B------:R-:W-:-:S03]  /*34570*/  FSETP.NEU.FTZ.AND P0, PT, R32, RZ, PT ;  /* 0x000000ff2000720b */ /* 0x000fc60003f1d000 */
[----:B------:R-:W-:-:S05]  /*34580*/  FADD.FTZ R0, -R0, -RZ ;  /* 0x800000ff00007221 */ /* 0x000fca0000010100 */
[----:B------:R-:W-:Y:S01]  /*34590*/  FSEL R0, R0, +INF , P0 ;  /* 0x7f80000000007808 */ /* 0x000fe20000000000 */
[----:B------:R-:W-:Y:S06]  /*345a0*/  BRA `(.L_x_693) ;  /* 0x0000000000c87947 */ /* 0x000fec0003800000 */
.L_x_694:
[--C-:B------:R-:W-:Y:S01]  /*345b0*/  FADD.FTZ R0, |R5|, |R5|.reuse ;  /* 0x4000000505007221 */ /* 0x100fe20000010200 */
[----:B------:R-:W-:Y:S01]  /*345c0*/  IMAD.MOV.U32 R14, RZ, RZ, 0x37cbac00 ;  /* 0x37cbac00ff0e7424 */ /* 0x000fe200078e00ff */
[----:B------:R-:W-:Y:S02]  /*345d0*/  MOV R15, 0x3effffff ;  /* 0x3effffff000f7802 */ /* 0x000fe40000000f00 */
        /* <DEDUP_REMOVED lines=8> */
[C---:B------:R-:W-:Y:S01]  /*34660*/  FFMA.FTZ R14, R13.reuse, R14, -0.0013887860113754868507 ;  /* 0xbab607ed0d0e7423 */ /* 0x040fe2000001000e */
[----:B------:R-:W-:Y:S02]  /*34670*/  MOV R12, 0x3d2aaabb ;  /* 0x3d2aaabb000c7802 */ /* 0x000fe40000000f00 */
[----:B------:R-:W-:Y:S02]  /*34680*/  FSEL R0, R10, 1, P0 ;  /* 0x3f8000000a007808 */ /* 0x000fe40000000000 */
[----:B------:R-:W-:Y:S02]  /*34690*/  FSEL R12, R12, 0.0083327032625675201416, !P0 ;  /* 0x3c0885e40c0c7808 */ /* 0x000fe40004000000 */
[----:B------:R-:W-:Y:S01]  /*346a0*/  FSEL R14, R14, -0.00019574658654164522886, !P0 ;  /* 0xb94d41530e0e7808 */ /* 0x000fe20004000000 */
[----:B------:R-:W-:Y:S01]  /*346b0*/  FFMA.FTZ R11, R13, R0, RZ ;  /* 0x000000000d0b7223 */ /* 0x000fe200000100ff */
[----:B------:R-:W-:-:S03]  /*346c0*/  FSEL R15, -R15, -0.16666662693023681641, !P0 ;  /* 0xbe2aaaa80f0f7808 */ /* 0x000fc60004000100 */
[----:B------:R-:W-:-:S04]  /*346d0*/  FFMA.FTZ R12, R13, R14, R12 ;  /* 0x0000000e0d0c7223 */ /* 0x000fc8000001000c */
[----:B------:R-:W-:Y:S01]  /*346e0*/  FFMA.FTZ R12, R13, R12, R15 ;  /* 0x0000000c0d0c7223 */ /* 0x000fe2000001000f */
[----:B------:R-:W-:-:S03]  /*346f0*/  HFMA2 R13, -RZ, RZ, 1.5048828125, 33.21875 ;  /* 0x3e055027ff0d7431 */ /* 0x000fc600000001ff */
[----:B------:R-:W-:-:S04]  /*34700*/  FFMA.FTZ R0, R11, R12, R0 ;  /* 0x0000000c0b007223 */ /* 0x000fc80000010000 */
[----:B------:R-:W-:-:S04]  /*34710*/  @P1 FADD.FTZ R0, RZ, -R0 ;  /* 0x80000000ff001221 */ /* 0x000fc80000010000 */
[----:B------:R-:W-:-:S05]  /*34720*/  FMUL.FTZ R0, |R5|, |R0| ;  /* 0x4000000005007220 */ /* 0x000fca0000410200 */
[----:B------:R-:W-:-:S13]  /*34730*/  FSETP.GEU.FTZ.AND P0, PT, R0, 1.175494350822287508e-38, PT ;  /* 0x008000000000780b */ /* 0x000fda0003f1e000 */
[----:B------:R-:W-:-:S04]  /*34740*/  @!P0 FMUL.FTZ R0, R0, 8388608 ;  /* 0x4b00000000008820 */ /* 0x000fc80000410000 */
        /* <DEDUP_REMOVED lines=21> */
[----:B------:R-:W-:-:S05]  /*348a0*/  FADD.FTZ R10, -R10, 1.1447298526763916016 ;  /* 0x3f9286820a0a7421 */ /* 0x000fca0000010100 */
[----:B------:R-:W-:-:S05]  /*348b0*/  FSEL R10, R10, +INF , P0 ;  /* 0x7f8000000a0a7808 */ /* 0x000fca0000000000 */
[----:B------:R-:W-:-:S07]  /*348c0*/  FADD.FTZ R0, R10, -R9 ;  /* 0x800000090a007221 */ /* 0x000fce0000010000 */
.L_x_693:
[----:B------:R-:W-:Y:S05]  /*348d0*/  BSYNC.RECONVERGENT B2 ;  /* 0x0000000000027941 */ /* 0x000fea0003800200 */
.L_x_692:
[----:B------:R-:W0:Y:S01]  /*348e0*/  MUFU.LG2 R3, R4 ;  /* 0x0000000400037308 */ /* 0x000e220000000c00 */
[----:B------:R-:W-:Y:S02]  /*348f0*/  IMAD.MOV.U32 R11, RZ, RZ, RZ ;  /* 0x000000ffff0b7224 */ /* 0x000fe400078e00ff */
        /* <DEDUP_REMOVED lines=8> */
.L_x_685:
[----:B------:R-:W-:Y:S01]  /*34980*/  FSETP.GT.FTZ.AND P1, PT, |R5|, 1, PT ;  /* 0x3f8000000500780b */ /* 0x000fe20003f34200 */
[----:B------:R-:W-:Y:S01]  /*34990*/  IMAD.MOV.U32 R32, RZ, RZ, 0x46ff3c00 ;  /* 0x46ff3c00ff207424 */ /* 0x000fe200078e00ff */
[----:B------:R-:W-:Y:S01]  /*349a0*/  MOV R0, 0xfffffffc ;  /* 0xfffffffc00007802 */ /* 0x000fe20000000f00 */
[----:B------:R-:W-:Y:S01]  /*349b0*/  VIADD R3, R11, 0x9c4 ;  /* 0x000009c40b037836 */ /* 0x000fe20000000000 */
[----:B------:R-:W-:Y:S01]  /*349c0*/  MOV R18, 0x3bc6a26b ;  /* 0x3bc6a26b00127802 */ /* 0x000fe20000000f00 */
[----:B------:R-:W-:Y:S01]  /*349d0*/  IMAD.MOV.U32 R28, RZ, RZ, 0x4b5edd0a ;  /* 0x4b5edd0aff1c7424 */ /* 0x000fe200078e00ff */
[----:B------:R-:W-:Y:S01]  /*349e0*/  MOV R19, 0x3f0284fc ;  /* 0x3f0284fc00137802 */ /* 0x000fe20000000f00 */
[----:B------:R-:W-:Y:S01]  /*349f0*/  IMAD.MOV.U32 R20, RZ, RZ, 0x419c28d0 ;  /* 0x419c28d0ff147424 */ /* 0x000fe200078e00ff */
[----:B------:R-:W-:Y:S01]  /*34a00*/  MOV R33, 0x48ae85e0 ;  /* 0x48ae85e000217802 */ /* 0x000fe20000000f00 */
[----:B------:R-:W-:Y:S01]  /*34a10*/  IMAD.MOV.U32 R23, RZ, RZ, 0x47946fa6 ;  /* 0x47946fa6ff177424 */ /* 0x000fe200078e00ff */
[----:B------:R-:W-:Y:S01]  /*34a20*/  SEL R0, R0, 0x4, P1 ;  /* 0x0000000400007807 */ /* 0x000fe20000800000 */
[----:B------:R0:W-:Y:S01]  /*34a30*/  STL.64 [R1+0xa28], R18 ;  /* 0x000a281201007387 */ /* 0x0001e20000100a00 */
[----:B------:R-:W-:-:S02]  /*34a40*/  MOV R29, 0x4c255322 ;  /* 0x4c255322001d7802 */ /* 0x000fc40000000f00 */
[----:B------:R-:W-:Y:S01]  /*34a50*/  @P1 IADD3 R3, PT, PT, R11, 0x9f4, RZ ;  /* 0x000009f40b031810 */ /* 0x000fe20007ffe0ff */
[----:B------:R1:W-:Y:S01]  /*34a60*/  STL.64 [R1+0x13f8], R32 ;  /* 0x0013f82001007387 */ /* 0x0003e20000100a00 */
[----:B------:R-:W-:Y:S02]  /*34a70*/  MOV R21, 0x43e0f8e7 ;  /* 0x43e0f8e700157802 */ /* 0x000fe40000000f00 */
[----:B------:R-:W-:Y:S01]  /*34a80*/  MOV R22, 0x45d95fff ;  /* 0x45d95fff00167802 */ /* 0x000fe20000000f00 */
[----:B------:R2:W-:Y:S01]  /*34a90*/  STL [R1+0x13ec], R13 ;  /* 0x0013ec0d01007387 */ /* 0x0005e20000100800 */
[----:B------:R-:W-:Y:S02]  /*34aa0*/  MOV R26, 0x4912f03a ;  /* 0x4912f03a001a7802 */ /* 0x000fe40000000f00 */
[----:B------:R-:W-:Y:S01]  /*34ab0*/  MOV R27, 0x4a5481c1 ;  /* 0x4a5481c1001b7802 */ /* 0x000fe20000000f00 */
[----:B0-----:R-:W-:Y:S01]  /*34ac0*/  IMAD.MOV.U32 R19, RZ, RZ, 0x4b4b8b8f ;  /* 0x4b4b8b8fff137424 */ /* 0x001fe200078e00ff */
[----:B------:R-:W-:Y:S01]  /*34ad0*/  MOV R18, 0x4a20fbd8 ;  /* 0x4a20fbd800127802 */ /* 0x000fe20000000f00 */
[----:B------:R0:W-:Y:S01]  /*34ae0*/  STL.64 [R1+0xa48], R28 ;  /* 0x000a481c01007387 */ /* 0x0001e20000100a00 */
[----:B------:R-:W-:-:S02]  /*34af0*/  MOV R12, 0x4ca4b97f ;  /* 0x4ca4b97f000c7802 */ /* 0x000fc40000000f00 */
[-C--:B-1----:R-:W-:Y:S01]  /*34b00*/  IADD3 R33, PT, PT, R3, R0.reuse, RZ ;  /* 0x0000000003217210 */ /* 0x082fe20007ffe0ff */
[----:B--2---:R-:W-:Y:S01]  /*34b10*/  IMAD.MOV.U32 R13, RZ, RZ, 0x4cc5f8af ;  /* 0x4cc5f8afff0d7424 */ /* 0x004fe200078e00ff */
[----:B------:R-:W-:Y:S01]  /*34b20*/  SEL R10, RZ, 0x30, !P1 ;  /* 0x00000030ff0a7807 */ /* 0x000fe20004800000 */
[----:B------:R1:W-:Y:S01]  /*34b30*/  STL.64 [R1+0xa30], R20 ;  /* 0x000a301401007387 */ /* 0x0003e20000100a00 */
[----:B------:R-:W-:Y:S02]  /*34b40*/  MOV R30, 0x42840000 ;  /* 0x42840000001e7802 */ /* 0x000fe40000000f00 */
[----:B------:R-:W-:Y:S01]  /*34b50*/  MOV R31, 0x44f0a000 ;  /* 0x44f0a000001f7802 */ /* 0x000fe20000000f00 */
[----:B------:R2:W-:Y:S01]  /*34b60*/  STL.64 [R1+0xa38], R22 ;  /* 0x000a381601007387 */ /* 0x0005e20000100a00 */
[----:B0-----:R-:W-:-:S03]  /*34b70*/  IADD3 R29, PT, PT, R33, R0, RZ ;  /* 0x00000000211d7210 */ /* 0x001fc60007ffe0ff */
[----:B------:R0:W-:Y:S04]  /*34b80*/  STL.64 [R1+0xa40], R26 ;  /* 0x000a401a01007387 */ /* 0x0001e80000100a00 */
[----:B------:R3:W-:Y:S01]  /*34b90*/  STL.64 [R1+0x1400], R18 ;  /* 0x0014001201007387 */ /* 0x0007e20000100a00 */
[----:B-1----:R-:W-:Y:S02]  /*34ba0*/  MOV R20, 0x4c2f75b4 ;  /* 0x4c2f75b400147802 */ /* 0x002fe40000000f00 */
[----:B------:R-:W-:Y:S01]  /*34bb0*/  MOV R21, 0x4cc8c38c ;  /* 0x4cc8c38c00157802 */ /* 0x000fe20000000f00 */
[----:B--2---:R-:W-:Y:S01]  /*34bc0*/  IMAD.MOV.U32 R23, RZ, RZ, 0x4ce5eb4c ;  /* 0x4ce5eb4cff177424 */ /* 0x004fe200078e00ff */
[----:B------:R-:W-:Y:S01]  /*34bd0*/  MOV R22, 0x4d0fed36 ;  /* 0x4d0fed3600167802 */ /* 0x000fe20000000f00 */
[----:B------:R1:W-:Y:S01]  /*34be0*/  STL.64 [R1+0xa50], R12 ;  /* 0x000a500c01007387 */ /* 0x0003e20000100a00 */
[----:B0-----:R-:W-:Y:S01]  /*34bf0*/  MOV R26, 0x4c184540 ;  /* 0x4c184540001a7802 */ /* 0x001fe20000000f00 */
[----:B------:R-:W-:-:S02]  /*34c00*/  IMAD.MOV.U32 R27, RZ, RZ, RZ ;  /* 0x000000ffff1b7224 */ /* 0x000fc400078e00ff */
[----:B------:R0:W-:Y:S01]  /*34c10*/  STL.64 [R1+0x13f0], R30 ;  /* 0x0013f01e01007387 */ /* 0x0001e20000100a00 */
[----:B---3--:R-:W-:Y:S01]  /*34c20*/  MOV R18, 0x4c5914c6 ;  /* 0x4c5914c600127802 */ /* 0x008fe20000000f00 */
[----:B------:R-:W-:Y:S02]  /*34c30*/  IMAD.IADD R19, R11, 0x1, R10 ;  /* 0x000000010b137824 */ /* 0x000fe400078e020a */
[----:B------:R2:W-:Y:S01]  /*34c40*/  STL.64 [R1+0x1408], R20 ;  /* 0x0014081401007387 */ /* 0x0005e20000100a00 */
[----:B-1----:R-:W-:-:S03]  /*34c50*/  IADD3 R13, PT, PT, R29, R0, RZ ;  /* 0x000000001d0d7210 */ /* 0x002fc60007ffe0ff */
[----:B------:R1:W-:Y:S01]  /*34c60*/  STL.64 [R1+0x1410], R22 ;  /* 0x0014101601007387 */ /* 0x0003e20000100a00 */
[----:B0-----:R-:W-:-:S03]  /*34c70*/  IADD3 R31, PT, PT, R13, R0, RZ ;  /* 0x000000000d1f7210 */ /* 0x001fc60007ffe0ff */
[----:B------:R0:W-:Y:S04]  /*34c80*/  STL.64 [R1+0x1418], R26 ;  /* 0x0014181a01007387 */ /* 0x0001e80000100a00 */
[----:B------:R3:W-:Y:S01]  /*34c90*/  STL [R1+0xa58], R18 ;  /* 0x000a581201007387 */ /* 0x0007e20000100800 */
[----:B--2---:R-:W-:-:S03]  /*34ca0*/  IMAD.IADD R21, R0, 0x1, R19 ;  /* 0x0000000100157824 */ /* 0x004fc600078e0213 */
[----:B------:R2:W4:Y:S04]  /*34cb0*/  LDL R11, [R33] ;  /* 0x00000000210b7983 */ /* 0x0005280000100800 */
[----:B------:R-:W4:Y:S01]  /*34cc0*/  LDL R12, [R19+0x9c4] ;  /* 0x0009c400130c7983 */ /* 0x000f220000100800 */
[----:B------:R-:W-:-:S03]  /*34cd0*/  IMAD.IADD R51, R31, 0x1, R0 ;  /* 0x000000011f337824 */ /* 0x000fc600078e0200 */
[----:B------:R-:W5:Y:S01]  /*34ce0*/  LDL R10, [R29] ;  /* 0x000000001d0a7983 */ /* 0x000f620000100800 */
[----:B-1----:R-:W-:-:S03]  /*34cf0*/  IADD3 R23, PT, PT, R21, R0, RZ ;  /* 0x0000000015177210 */ /* 0x002fc60007ffe0ff */
[----:B------:R-:W5:Y:S01]  /*34d00*/  LDL R13, [R13] ;  /* 0x000000000d0d7983 */ /* 0x000f620000100800 */
[-C--:B------:R-:W-:Y:S02]  /*34d10*/  IADD3 R45, PT, PT, R51, R0.reuse, RZ ;  /* 0x00000000332d7210 */ /* 0x080fe40007ffe0ff */
[-C--:B------:R-:W-:Y:S01]  /*34d20*/  IADD3 R47, PT, PT, R23, R0.reuse, RZ ;  /* 0x00000000172f7210 */ /* 0x080fe20007ffe0ff */
[----:B------:R1:W5:Y:S01]  /*34d30*/  LDL R20, [R31] ;  /* 0x000000001f147983 */ /* 0x0003620000100800 */
[----:B------:R-:W-:-:S03]  /*34d40*/  IADD3 R49, PT, PT, R45, R0, RZ ;  /* 0x000000002d317210 */ /* 0x000fc60007ffe0ff */
[----:B------:R-:W5:Y:S01]  /*34d50*/  LDL R3, [R19] ;  /* 0x0000000013037983 */ /* 0x000f620000100800 */
[----:B------:R-:W-:-:S03]  /*34d60*/  IMAD.IADD R43, R47, 0x1, R0 ;  /* 0x000000012f2b7824 */ /* 0x000fc600078e0200 */
[----:B------:R-:W5:Y:S01]  /*34d70*/  LDL R22, [R21] ;  /* 0x0000000015167983 */ /* 0x000f620000100800 */
[----:B------:R-:W-:-:S03]  /*34d80*/  IMAD.IADD R41, R49, 0x1, R0 ;  /* 0x0000000131297824 */ /* 0x000fc600078e0200 */
[----:B------:R-:W5:Y:S01]  /*34d90*/  LDL R51, [R51] ;  /* 0x0000000033337983 */ /* 0x000f620000100800 */
[----:B------:R-:W-:-:S03]  /*34da0*/  IADD3 R39, PT, PT, R43, R0, RZ ;  /* 0x000000002b277210 */ /* 0x000fc60007ffe0ff */
[----:B------:R3:W5:Y:S04]  /*34db0*/  LDL R53, [R23] ;  /* 0x0000000017357983 */ /* 0x0007680000100800 */
[----:B------:R-:W5:Y:S01]  /*34dc0*/  LDL R45, [R45] ;  /* 0x000000002d2d7983 */ /* 0x000f620000100800 */
[----:B------:R-:W-:-:S03]  /*34dd0*/  IADD3 R37, PT, PT, R41, R0, RZ ;  /* 0x0000000029257210 */ /* 0x000fc60007ffe0ff */
[----:B------:R-:W5:Y:S01]  /*34de0*/  LDL R47, [R47] ;  /* 0x000000002f2f7983 */ /* 0x000f620000100800 */
[----:B------:R-:W-:-:S03]  /*34df0*/  IADD3 R35, PT, PT, R39, R0, RZ ;  /* 0x0000000027237210 */ /* 0x000fc60007ffe0ff */
[----:B------:R-:W5:Y:S01]  /*34e00*/  LDL R49, [R49] ;  /* 0x0000000031317983 */ /* 0x000f620000100800 */
[----:B--2---:R-:W-:-:S03]  /*34e10*/  IADD3 R33, PT, PT, R37, R0, RZ ;  /* 0x0000000025217210 */ /* 0x004fc60007ffe0ff */
[----:B------:R-:W2:Y:S01]  /*34e20*/  LDL R43, [R43] ;  /* 0x000000002b2b7983 */ /* 0x000ea20000100800 */
[----:B-1----:R-:W-:-:S03]  /*34e30*/  IMAD.IADD R31, R35, 0x1, R0 ;  /* 0x00000001231f7824 */ /* 0x002fc600078e0200 */
[----:B------:R-:W2:Y:S01]  /*34e40*/  LDL R41, [R41] ;  /* 0x0000000029297983 */ /* 0x000ea20000100800 */
[----:B0-----:R-:W-:-:S03]  /*34e50*/  IMAD.IADD R26, R33, 0x1, R0 ;  /* 0x00000001211a7824 */ /* 0x001fc600078e0200 */
[----:B------:R-:W2:Y:S01]  /*34e60*/  LDL R39, [R39] ;  /* 0x0000000027277983 */ /* 0x000ea20000100800 */
[----:B------:R-:W-:-:S03]  /*34e70*/  IADD3 R27, PT, PT, R31, R0, RZ ;  /* 0x000000001f1b7210 */ /* 0x000fc60007ffe0ff */
[----:B------:R-:W2:Y:S01]  /*34e80*/  LDL R37, [R37] ;  /* 0x0000000025257983 */ /* 0x000ea20000100800 */
[----:B---3--:R-:W-:-:S03]  /*34e90*/  IADD3 R23, PT, PT, R26, R0, RZ ;  /* 0x000000001a177210 */ /* 0x008fc60007ffe0ff */
[----:B------:R-:W3:Y:S01]  /*34ea0*/  LDL R35, [R35] ;  /* 0x0000000023237983 */ /* 0x000ee20000100800 */
[----:B------:R-:W-:-:S03]  /*34eb0*/  IADD3 R21, PT, PT, R27, R0, RZ ;  /* 0x000000001b157210 */ /* 0x000fc60007ffe0ff */
[----:B------:R-:W3:Y:S04]  /*34ec0*/  LDL R33, [R33] ;  /* 0x0000000021217983 */ /* 0x000ee80000100800 */
[----:B------:R-:W3:Y:S04]  /*34ed0*/  LDL R31, [R31] ;  /* 0x000000001f1f7983 */ /* 0x000ee80000100800 */
[----:B------:R-:W3:Y:S01]  /*34ee0*/  LDL R29, [R26] ;  /* 0x000000001a1d7983 */ /* 0x000ee20000100800 */
[----:B------:R-:W-:-:S03]  /*34ef0*/  IMAD.IADD R18, R21, 0x1, R0 ;  /* 0x0000000115127824 */ /* 0x000fc600078e0200 */
[----:B------:R-:W3:Y:S04]  /*34f00*/  LDL R27, [R27] ;  /* 0x000000001b1b7983 */ /* 0x000ee80000100800 */
[----:B------:R-:W3:Y:S01]  /*34f10*/  LDL R23, [R23] ;  /* 0x0000000017177983 */ /* 0x000ee20000100800 */
[----:B------:R-:W-:-:S03]  /*34f20*/  IADD3 R19, PT, PT, R18, R0, RZ ;  /* 0x0000000012137210 */ /* 0x000fc60007ffe0ff */
[----:B------:R-:W3:Y:S01]  /*34f30*/  LDL R21, [R21] ;  /* 0x0000000015157983 */ /* 0x000ee20000100800 */
[----:B------:R-:W-:-:S03]  /*34f40*/  IADD3 R0, PT, PT, R19, R0, RZ ;  /* 0x0000000013007210 */ /* 0x000fc60007ffe0ff */
[----:B------:R-:W3:Y:S04]  /*34f50*/  LDL R18, [R18] ;  /* 0x0000000012127983 */ /* 0x000ee80000100800 */
[----:B------:R-:W3:Y:S04]  /*34f60*/  LDL R19, [R19] ;  /* 0x0000000013137983 */ /* 0x000ee80000100800 */
[----:B------:R-:W3:Y:S01]  /*34f70*/  LDL R0, [R0] ;  /* 0x0000000000007983 */ /* 0x000ee20000100800 */
[----:B------:R-:W-:-:S05]  /*34f80*/  FSEL R24, R24, R5, P1 ;  /* 0x0000000518187208 */ /* 0x000fca0000800000 */
[----:B----4-:R-:W-:-:S04]  /*34f90*/  FFMA.FTZ R11, R24, R12, R11 ;  /* 0x0000000c180b7223 */ /* 0x010fc8000001000b */
[----:B-----5:R-:W-:-:S04]  /*34fa0*/  FFMA.FTZ R10, R24, R11, R10 ;  /* 0x0000000b180a7223 */ /* 0x020fc8000001000a */
[----:B------:R-:W-:-:S04]  /*34fb0*/  FFMA.FTZ R13, R24, R10, R13 ;  /* 0x0000000a180d7223 */ /* 0x000fc8000001000d */
[C---:B------:R-:W-:Y:S01]  /*34fc0*/  FFMA.FTZ R20, R24.reuse, R13, R20 ;  /* 0x0000000d18147223 */ /* 0x040fe20000010014 */
[----:B------:R-:W-:-:S03]  /*34fd0*/  FFMA.FTZ R22, R24, R3, R22 ;  /* 0x0000000318167223 */ /* 0x000fc60000010016 */
[C---:B------:R-:W-:Y:S01]  /*34fe0*/  FFMA.FTZ R20, R24.reuse, R20, R51 ;  /* 0x0000001418147223 */ /* 0x040fe20000010033 */
[----:B------:R-:W-:-:S03]  /*34ff0*/  FFMA.FTZ R22, R24, R22, R53 ;  /* 0x0000001618167223 */ /* 0x000fc60000010035 */
[C---:B------:R-:W-:Y:S01]  /*35000*/  FFMA.FTZ R20, R24.reuse, R20, R45 ;  /* 0x0000001418147223 */ /* 0x040fe2000001002d */
[----:B------:R-:W0:Y:S01]  /*35010*/  @P1 MUFU.LG2 R3, R5 ;  /* 0x0000000500031308 */ /* 0x000e220000000c00 */
[C---:B------:R-:W-:Y:S02]  /*35020*/  FFMA.FTZ R22, R24.reuse, R22, R47 ;  /* 0x0000001618167223 */ /* 0x040fe4000001002f */
[C---:B------:R-:W-:Y:S02]  /*35030*/  FFMA.FTZ R20, R24.reuse, R20, R49 ;  /* 0x0000001418147223 */ /* 0x040fe40000010031 */
[C---:B--2---:R-:W-:Y:S02]  /*35040*/  FFMA.FTZ R22, R24.reuse, R22, R43 ;  /* 0x0000001618167223 */ /* 0x044fe4000001002b */
[C---:B------:R-:W-:Y:S02]  /*35050*/  FFMA.FTZ R20, R24.reuse, R20, R41 ;  /* 0x0000001418147223 */ /* 0x040fe40000010029 */
[----:B------:R-:W-:-:S02]  /*35060*/  FFMA.FTZ R22, R24, R22, R39 ;  /* 0x0000001618167223 */ /* 0x000fc40000010027 */
[C---:B------:R-:W-:Y:S02]  /*35070*/  FFMA.FTZ R20, R24.reuse, R20, R37 ;  /* 0x0000001418147223 */ /* 0x040fe40000010025 */
[C---:B---3--:R-:W-:Y:S02]  /*35080*/  FFMA.FTZ R22, R24.reuse, R22, R35 ;  /* 0x0000001618167223 */ /* 0x048fe40000010023 */
[C---:B------:R-:W-:Y:S01]  /*35090*/  FFMA.FTZ R20, R24.reuse, R20, R33 ;  /* 0x0000001418147223 */ /* 0x040fe20000010021 */
[----:B0-----:R-:W-:Y:S01]  /*350a0*/  @P1 FMUL.FTZ R10, RZ, R3 ;  /* 0x00000003ff0a1220 */ /* 0x001fe20000410000 */
[C---:B------:R-:W-:Y:S02]  /*350b0*/  FFMA.FTZ R22, R24.reuse, R22, R31 ;  /* 0x0000001618167223 */ /* 0x040fe4000001001f */
[C---:B------:R-:W-:Y:S01]  /*350c0*/  FFMA.FTZ R20, R24.reuse, R20, R29 ;  /* 0x0000001418147223 */ /* 0x040fe2000001001d */
[----:B------:R-:W0:Y:S01]  /*350d0*/  @P1 MUFU.EX2 R13, R10 ;  /* 0x0000000a000d1308 */ /* 0x000e220000000800 */
[----:B------:R-:W-:-:S02]  /*350e0*/  FFMA.FTZ R22, R24, R22, R27 ;  /* 0x0000001618167223 */ /* 0x000fc4000001001b */
[C---:B------:R-:W-:Y:S02]  /*350f0*/  FFMA.FTZ R11, R24.reuse, R20, R23 ;  /* 0x00000014180b7223 */ /* 0x040fe40000010017 */
[----:B------:R-:W-:-:S04]  /*35100*/  FFMA.FTZ R21, R24, R22, R21 ;  /* 0x0000001618157223 */ /* 0x000fc80000010015 */
        /* <DEDUP_REMOVED lines=26> */
.L_x_696:
[----:B------:R-:W0:Y:S01]  /*352b0*/  MUFU.RCP R3, R18 ;  /* 0x0000001200037308 */ /* 0x000e220000001000 */
[----:B------:R-:W-:Y:S01]  /*352c0*/  FMUL.FTZ R20, R18, 1 ;  /* 0x3f80000012147820 */ /* 0x000fe20000410000 */
[----:B------:R-:W-:Y:S01]  /*352d0*/  FADD.FTZ R9, R9, -6.0246801376342773438 ;  /* 0xc0c0ca2e09097421 */ /* 0x000fe20000010000 */
[----:B------:R-:W-:Y:S01]  /*352e0*/  HFMA2 R12, -RZ, RZ, 0, 5.9604644775390625e-08 ;  /* 0x00000001ff0c7431 */ /* 0x000fe200000001ff */
[----:B------:R-:W-:Y:S01]  /*352f0*/  MOV R19, 0x3e800000 ;  /* 0x3e80000000137802 */ /* 0x000fe20000000f00 */
[----:B------:R-:W-:Y:S02]  /*35300*/  IMAD.MOV.U32 R22, RZ, RZ, 0x3d39bf78 ;  /* 0x3d39bf78ff167424 */ /* 0x000fe400078e00ff */
[----:B------:R-:W-:Y:S01]  /*35310*/  FADD.FTZ R0, R9, 0.5 ;  /* 0x3f00000009007421 */ /* 0x000fe20000010000 */
[----:B------:R-:W-:Y:S01]  /*35320*/  UMOV UR4, 0xc0000000 ;  /* 0xc000000000047882 */ /* 0x000fe20000000000 */
[----:B------:R-:W1:Y:S01]  /*35330*/  F2F.F64.F32 R20, R20 ;  /* 0x0000001400147310 */ /* 0x000e620000201800 */
[----:B------:R-:W-:Y:S01]  /*35340*/  UMOV UR5, 0x40161945 ;  /* 0x4016194500057882 */ /* 0x000fe20000000000 */
[----:B------:R-:W-:Y:S01]  /*35350*/  BSSY.RECONVERGENT B4, `(.L_x_697) ;  /* 0x0000031000047945 */ /* 0x000fe20003800200 */
[----:B0-----:R-:W-:-:S04]  /*35360*/  FMUL.FTZ R0, R0, R3 ;  /* 0x0000000300007220 */ /* 0x001fc80000410000 */
[C---:B------:R-:W-:Y:S01]  /*35370*/  FADD.FTZ.RZ R3, R0.reuse, 1 ;  /* 0x3f80000000037421 */ /* 0x040fe2000001c000 */
[C---:B------:R-:W-:Y:S01]  /*35380*/  ISETP.GE.U32.AND P0, PT, R0.reuse, 0x7f800000, PT ;  /* 0x7f8000000000780c */ /* 0x040fe20003f06070 */
[----:B-1----:R-:W0:Y:S02]  /*35390*/  MUFU.RCP64H R13, R21 ;  /* 0x00000015000d7308 */ /* 0x002e240000001800 */
[----:B------:R-:W-:Y:S01]  /*353a0*/  VIADD R3, R3, 0xc0c00000 ;  /* 0xc0c0000003037836 */ /* 0x000fe20000000000 */
[----:B------:R-:W-:-:S04]  /*353b0*/  ISETP.GT.AND P1, PT, R0, -0x40800000, P0 ;  /* 0xbf8000000000780c */ /* 0x000fc80000724270 */
[----:B------:R-:W-:-:S04]  /*353c0*/  LOP3.LUT R3, R3, 0xff800000, RZ, 0xc0, !PT ;  /* 0xff80000003037812 */ /* 0x000fc800078ec0ff */
[----:B------:R-:W-:Y:S02]  /*353d0*/  IADD3 R10, PT, PT, -R3, 0x40800000, RZ ;  /* 0x40800000030a7810 */ /* 0x000fe40007ffe1ff */
[-C--:B------:R-:W-:Y:S02]  /*353e0*/  IADD3 R9, PT, PT, R0, -R3.reuse, RZ ;  /* 0x8000000300097210 */ /* 0x080fe40007ffe0ff */
[----:B------:R-:W-:Y:S01]  /*353f0*/  I2FP.F32.S32 R3, R3 ;  /* 0x0000000300037245 */ /* 0x000fe20000201400 */
[----:B------:R-:W-:Y:S01]  /*35400*/  FFMA.FTZ R10, R10, R19, -1 ;  /* 0xbf8000000a0a7423 */ /* 0x000fe20000010013 */
[----:B0-----:R-:W-:-:S03]  /*35410*/  DFMA R18, -R20, R12, 1 ;  /* 0x3ff000001412742b */ /* 0x001fc6000000010c */
[----:B------:R-:W-:Y:S01]  /*35420*/  FADD.FTZ R9, R9, R10 ;  /* 0x0000000a09097221 */ /* 0x000fe20000010000 */
[----:B------:R-:W-:-:S03]  /*35430*/  FMUL.FTZ R3, R3, 1.1920928955078125e-07 ;  /* 0x3400000003037820 */ /* 0x000fc60000410000 */
[C---:B------:R-:W-:Y:S01]  /*35440*/  FFMA.FTZ R10, R9.reuse, -R22, 0.10546888411045074463 ;  /* 0x3dd80012090a7423 */ /* 0x040fe20000010816 */
[----:B------:R-:W-:Y:S02]  /*35450*/  DFMA R18, R18, R18, R18 ;  /* 0x000000121212722b */ /* 0x000fe40000000012 */
[----:B------:R-:W-:Y:S01]  /*35460*/  DMUL R22, R14, -UR4 ;  /* 0x800000040e167c28 */ /* 0x000fe20008000000 */
[----:B------:R-:W-:-:S04]  /*35470*/  FFMA.FTZ R10, R9, R10, -0.13229703903198242188 ;  /* 0xbe0778e0090a7423 */ /* 0x000fc8000001000a */
[----:B------:R-:W-:Y:S01]  /*35480*/  FFMA.FTZ R10, R9, R10, 0.14491446316242218018 ;  /* 0x3e146475090a7423 */ /* 0x000fe2000001000a */
[----:B------:R-:W-:-:S03]  /*35490*/  DFMA R12, R12, R18, R12 ;  /* 0x000000120c0c722b */ /* 0x000fc6000000000c */
[----:B------:R-:W-:-:S04]  /*354a0*/  FFMA.FTZ R10, R9, R10, -0.16641564667224884033 ;  /* 0xbe2a68dd090a7423 */ /* 0x000fc8000001000a */
[----:B------:R-:W-:Y:S01]  /*354b0*/  FFMA.FTZ R10, R9, R10, 0.19988867640495300293 ;  /* 0x3e4caf9e090a7423 */ /* 0x000fe2000001000a */
[----:B------:R-:W-:-:S03]  /*354c0*/  DFMA R18, -R20, R12, 1 ;  /* 0x3ff000001412742b */ /* 0x000fc6000000010c */
[----:B------:R-:W-:-:S04]  /*354d0*/  FFMA.FTZ R10, R9, R10, -0.25000196695327758789 ;  /* 0xbe800042090a7423 */ /* 0x000fc8000001000a */
[----:B------:R-:W-:Y:S01]  /*354e0*/  FFMA.FTZ R10, R9, R10, 0.33333510160446166992 ;  /* 0x3eaaaae6090a7423 */ /* 0x000fe2000001000a */
[----:B------:R-:W-:-:S03]  /*354f0*/  DFMA R12, R12, R18, R12 ;  /* 0x000000120c0c722b */ /* 0x000fc6000000000c */
[----:B------:R-:W-:-:S04]  /*35500*/  FFMA.FTZ R10, R9, R10, -0.5 ;  /* 0xbf000000090a7423 */ /* 0x000fc8000001000a */
[----:B------:R-:W-:Y:S01]  /*35510*/  FMUL.FTZ R10, R9, R10 ;  /* 0x0000000a090a7220 */ /* 0x000fe20000410000 */
[----:B------:R-:W-:-:S03]  /*35520*/  DMUL R14, R22, R12 ;  /* 0x0000000c160e7228 */ /* 0x000fc60000000000 */
[----:B------:R-:W-:Y:S01]  /*35530*/  FFMA.FTZ R10, R9, R10, R9 ;  /* 0x0000000a090a7223 */ /* 0x000fe20000010009 */
[----:B------:R-:W-:-:S03]  /*35540*/  @P0 MOV R9, 0x7f800000 ;  /* 0x7f80000000090802 */ /* 0x000fc60000000f00 */
[----:B------:R-:W-:Y:S01]  /*35550*/  FFMA.FTZ R3, R3, 0.69314718246459960938, R10 ;  /* 0x3f31721803037823 */ /* 0x000fe2000001000a */
[----:B------:R-:W-:Y:S01]  /*35560*/  DFMA R18, -R20, R14, R22 ;  /* 0x0000000e1412722b */ /* 0x000fe20000000116 */
[C---:B------:R-:W-:Y:S01]  /*35570*/  @P1 FFMA.FTZ R3, R0.reuse, R9, +INF ;  /* 0x7f80000000031423 */ /* 0x040fe20000010009 */
[----:B------:R-:W-:-:S04]  /*35580*/  @P0 FSETP.NEU.FTZ.AND P1, PT, R0, RZ, PT ;  /* 0x000000ff0000020b */ /* 0x000fc80003f3d000 */
[----:B------:R-:W-:Y:S02]  /*35590*/  @P0 FSEL R3, R3, -RZ, P1 ;  /* 0x800000ff03030208 */ /* 0x000fe40000800000 */
[----:B------:R-:W-:Y:S01]  /*355a0*/  DFMA R12, R12, R18, R14 ;  /* 0x000000120c0c722b */ /* 0x000fe2000000000e */
[----:B------:R-:W-:Y:S02]  /*355b0*/  FSETP.GEU.AND P1, PT, |R23|, 6.5827683646048100446e-37, PT ;  /* 0x036000001700780b */ /* 0x000fe40003f2e200 */
[----:B------:R-:W-:-:S04]  /*355c0*/  FADD.FTZ R0, -R0, R3 ;  /* 0x0000000300007221 */ /* 0x000fc80000010100 */
[----:B------:R-:W-:-:S03]  /*355d0*/  FMUL.FTZ R0, R5, R0 ;  /* 0x0000000005007220 */ /* 0x000fc60000410000 */
[----:B------:R-:W-:Y:S01]  /*355e0*/  FFMA R3, RZ, R21, R13 ;  /* 0x00000015ff037223 */ /* 0x000fe2000000000d */
[----:B------:R0:W1:Y:S04]  /*355f0*/  F2F.F64.F32 R14, R0 ;  /* 0x00000000000e7310 */ /* 0x0000680000201800 */
[----:B------:R-:W-:-:S13]  /*35600*/  FSETP.GT.AND P0, PT, |R3|, 1.469367938527859385e-39, PT ;  /* 0x001000000300780b */ /* 0x000fda0003f04200 */
[----:B01----:R-:W-:Y:S05]  /*35610*/  @P0 BRA P1, `(.L_x_698) ;  /* 0x0000000000100947 */ /* 0x003fea0000800000 */
[----:B------:R-:W-:-:S07]  /*35620*/  MOV R10, 0x35640 ;  /* 0x00035640000a7802 */ /* 0x000fce0000000f00 */
[----:B------:R-:W-:Y:S05]  /*35630*/  CALL.REL.NOINC `($__internal_0_$__cuda_sm20_div_rn_f64_full) ;  /* 0x00000088002c7944 */ /* 0x000fea0003c00000 */
[----:B------:R-:W-:Y:S01]  /*35640*/  IMAD.MOV.U32 R12, RZ, RZ, R26 ;  /* 0x000000ffff0c7224 */ /* 0x000fe200078e001a */
[----:B------:R-:W-:-:S07]  /*35650*/  MOV R13, R27 ;  /* 0x0000001b000d7202 */ /* 0x000fce0000000f00 */
.L_x_698:
[----:B------:R-:W-:Y:S05]  /*35660*/  BSYNC.RECONVERGENT B4 ;  /* 0x0000000000047941 */ /* 0x000fea0003800200 */
.L_x_697:
[----:B------:R-:W-:Y:S01]  /*35670*/  DADD R14, R14, R12 ;  /* 0x000000000e0e7229 */ /* 0x000fe2000000000c */
[----:B------:R-:W-:Y:S01]  /*35680*/  UMOV UR4, 0xfefa39ef ;  /* 0xfefa39ef00047882 */ /* 0x000fe20000000000 */
[----:B------:R-:W-:Y:S01]  /*35690*/  MOV R12, 0x652b82fe ;  /* 0x652b82fe000c7802 */ /* 0x000fe20000000f00 */
[----:B------:R-:W-:Y:S01]  /*356a0*/  IMAD.MOV.U32 R13, RZ, RZ, 0x3ff71547 ;  /* 0x3ff71547ff0d7424 */ /* 0x000fe200078e00ff */
        /* <DEDUP_REMOVED lines=42> */
[----:B------:R-:W-:Y:S01]  /*35950*/  IMAD R11, R12, 0x100000, R21 ;  /* 0x001000000c0b7824 */ /* 0x000fe200078e0215 */
[----:B------:R-:W-:Y:S01]  /*35960*/  MOV R10, R20 ;  /* 0x00000014000a7202 */ /* 0x000fe20000000f00 */
        /* <DEDUP_REMOVED lines=9> */
[----:B------:R-:W-:Y:S01]  /*35a00*/  @!P0 IADD3 R12, PT, PT, R12, -R13, RZ ;  /* 0x8000000d0c0c8210 */ /* 0x000fe20007ffe0ff */
[----:B------:R-:W-:-:S03]  /*35a10*/  @!P0 IMAD R13, R13, 0x100000, R21 ;  /* 0x001000000d0d8824 */ /* 0x000fc600078e0215 */
[----:B------:R-:W-:Y:S02]  /*35a20*/  @!P0 LEA R15, R12, 0x3ff00000, 0x14 ;  /* 0x3ff000000c0f8811 */ /* 0x000fe400078ea0ff */
[----:B------:R-:W-:-:S06]  /*35a30*/  @!P0 MOV R12, R20 ;  /* 0x00000014000c8202 */ /* 0x000fcc0000000f00 */
[----:B------:R-:W-:-:S11]  /*35a40*/  @!P0 DMUL R10, R12, R14 ;  /* 0x0000000e0c0a8228 */ /* 0x000fd60000000000 */
.L_x_700:
[----:B------:R-:W-:Y:S05]  /*35a50*/  BSYNC.RECONVERGENT B2 ;  /* 0x0000000000027941 */ /* 0x000fea0003800200 */
.L_x_699:
[----:B0-----:R-:W-:Y:S01]  /*35a60*/  DMUL R18, R18, R10 ;  /* 0x0000000a12127228 */ /* 0x001fe20000000000 */
[----:B------:R-:W-:Y:S01]  /*35a70*/  UMOV UR4, 0xf0000000 ;  /* 0xf000000000047882 */ /* 0x000fe20000000000 */
[----:B------:R-:W-:-:S04]  /*35a80*/  UMOV UR5, 0x380fffff ;  /* 0x380fffff00057882 */ /* 0x000fc80000000000 */
[----:B------:R-:W0:Y:S02]  /*35a90*/  F2F.F32.F64 R11, R18 ;  /* 0x00000012000b7310 */ /* 0x000e240000301000 */
[----:B------:R-:W-:-:S14]  /*35aa0*/  DSETP.GEU.AND P0, PT, |R18|, UR4, PT ;  /* 0x0000000412007e2a */ /* 0x000fdc000bf0e200 */
[----:B0-----:R-:W-:-:S07]  /*35ab0*/  @!P0 FMUL R11, R11, 1.175494350822287508e-38 ;  /* 0x008000000b0b8820 */ /* 0x001fce0000400000 */
.L_x_695:
[----:B------:R-:W-:Y:S05]  /*35ac0*/  BSYNC.RECONVERGENT B3 ;  /* 0x0000000000037941 */ /* 0x000fea0003800200 */
.L_x_684:
[----:B0-----:R-:W-:-:S13]  /*35ad0*/  FSETP.NEU.FTZ.AND P0, PT, R11, RZ, PT ;  /* 0x000000ff0b00720b */ /* 0x001fda0003f1d000 */
[----:B------:R-:W-:Y:S05]  /*35ae0*/  @!P0 BRA `(.L_x_536) ;  /* 0x0000008000f08947 */ /* 0x000fea0003800000 */
[----:B------:R-:W-:Y:S01]  /*35af0*/  FADD.FTZ R5, -R5, 1 ;  /* 0x3f80000005057421 */ /* 0x000fe20000010100 */
[C---:B------:R-:W-:Y:S01]  /*35b00*/  FADD.FTZ R10, R4.reuse, 1 ;  /* 0x3f800000040a7421 */ /* 0x040fe20000010000 */
[----:B------:R-:W-:Y:S01]  /*35b10*/  HFMA2 R7, -RZ, RZ, 0, 0 ;  /* 0x00000000ff077431 */ /* 0x000fe200000001ff */
[----:B------:R-:W-:Y:S01]  /*35b20*/  BSSY.RECONVERGENT B2, `(.L_x_701) ;  /* 0x0000024000027945 */ /* 0x000fe20003800200 */
[----:B------:R-:W-:Y:S01]  /*35b30*/  FADD.FTZ R0, R4, R5 ;  /* 0x0000000504007221 */ /* 0x000fe20000010000 */
[----:B------:R-:W-:-:S03]  /*35b40*/  MOV R18, RZ ;  /* 0x000000ff00127202 */ /* 0x000fc60000000f00 */
[----:B------:R-:W-:Y:S01]  /*35b50*/  FADD.FTZ R3, R0, 1 ;  /* 0x3f80000000037421 */ /* 0x000fe20000010000 */
[----:B------:R-:W-:-:S03]  /*35b60*/  IMAD.MOV.U32 R0, RZ, RZ, 0x3f800000 ;  /* 0x3f800000ff007424 */ /* 0x000fc600078e00ff */
[----:B------:R-:W-:-:S04]  /*35b70*/  FMUL.FTZ R12, R4, R3 ;  /* 0x00000003040c7220 */ /* 0x000fc80000410000 */
[----:B------:R-:W0:Y:S02]  /*35b80*/  MUFU.RCP R9, R12 ;  /* 0x0000000c00097308 */ /* 0x000e240000001000 */
[----:B0-----:R-:W-:-:S07]  /*35b90*/  FMUL.FTZ R14, R10, R9 ;  /* 0x000000090a0e7220 */ /* 0x001fce0000410000 */
.L_x_702:
[----:B------:R-:W-:Y:S01]  /*35ba0*/  FADD.FTZ R18, R18, 1 ;  /* 0x3f80000012127421 */ /* 0x000fe20000010000 */
[----:B------:R-:W-:Y:S01]  /*35bb0*/  FADD.FTZ R5, R5, 1 ;  /* 0x3f80000005057421 */ /* 0x000fe20000010000 */
[----:B------:R-:W-:Y:S01]  /*35bc0*/  FADD.FTZ R3, R3, 2 ;  /* 0x4000000003037421 */ /* 0x000fe20000010000 */
[C---:B------:R-:W-:Y:S02]  /*35bd0*/  ISETP.LT.U32.AND P2, PT, R7.reuse, 0x7cf, PT ;  /* 0x000007cf0700780c */ /* 0x040fe40003f41070 */
[----:B------:R-:W-:Y:S01]  /*35be0*/  FMUL.FTZ R9, R18, R5 ;  /* 0x0000000512097220 */ /* 0x000fe20000410000 */
[----:B------:R-:W-:-:S03]  /*35bf0*/  IADD3 R7, PT, PT, R7, 0x1, RZ ;  /* 0x0000000107077810 */ /* 0x000fc60007ffe0ff */
[C---:B------:R-:W-:Y:S01]  /*35c00*/  FMUL.FTZ R13, R9.reuse, R4 ;  /* 0x00000004090d7220 */ /* 0x040fe20000410000 */
[----:B------:R-:W-:-:S03]  /*35c10*/  FMUL.FTZ R9, R9, R0 ;  /* 0x0000000009097220 */ /* 0x000fc60000410000 */
[-C--:B------:R-:W-:Y:S01]  /*35c20*/  FFMA.FTZ R13, R12, R3.reuse, -R13 ;  /* 0x000000030c0d7223 */ /* 0x080fe2000001080d */
[----:B------:R-:W-:-:S04]  /*35c30*/  FFMA.FTZ R9, R10, R3, -R9 ;  /* 0x000000030a097223 */ /* 0x000fc80000010809 */
[----:B------:R-:W-:Y:S02]  /*35c40*/  FSETP.NEU.FTZ.AND P0, PT, R13, RZ, PT ;  /* 0x000000ff0d00720b */ /* 0x000fe40003f1d000 */
[----:B------:R-:W-:-:S11]  /*35c50*/  FSETP.GT.FTZ.AND P1, PT, |R9|, 16777216, PT ;  /* 0x4b8000000900780b */ /* 0x000fd60003f34200 */
[----:B------:R0:W1:Y:S02]  /*35c60*/  @P0 MUFU.RCP R4, R13 ;  /* 0x0000000d00040308 */ /* 0x0000640000001000 */
[----:B------:R-:W-:Y:S01]  /*35c70*/  @P1 FMUL.FTZ R12, R12, 5.9604644775390625e-08 ;  /* 0x338000000c0c1820 */ /* 0x000fe20000410000 */
[----:B------:R-:W-:Y:S01]  /*35c80*/  @P1 FMUL.FTZ R10, R10, 5.9604644775390625e-08 ;  /* 0x338000000a0a1820 */ /* 0x000fe20000410000 */
[----:B0-----:R-:W-:Y:S01]  /*35c90*/  @P1 FMUL.FTZ R13, R13, 5.9604644775390625e-08 ;  /* 0x338000000d0d1820 */ /* 0x001fe20000410000 */
[C---:B-1----:R-:W-:Y:S01]  /*35ca0*/  @P0 FMUL.FTZ R15, R9.reuse, R4 ;  /* 0x00000004090f0220 */ /* 0x042fe20000410000 */
[----:B------:R-:W-:Y:S01]  /*35cb0*/  @P1 FMUL.FTZ R9, R9, 5.9604644775390625e-08 ;  /* 0x3380000009091820 */ /* 0x000fe20000410000 */
[----:B------:R-:W-:Y:S02]  /*35cc0*/  MOV R4, R12 ;  /* 0x0000000c00047202 */ /* 0x000fe40000000f00 */
[----:B------:R-:W0:Y:S01]  /*35cd0*/  @P0 MUFU.RCP R19, R15 ;  /* 0x0000000f00130308 */ /* 0x000e220000001000 */
[--C-:B------:R-:W-:Y:S01]  /*35ce0*/  @P0 FADD.FTZ R0, R14, -R15.reuse ;  /* 0x8000000f0e000221 */ /* 0x100fe20000010000 */
[----:B------:R-:W-:Y:S01]  /*35cf0*/  @P0 IMAD.MOV.U32 R14, RZ, RZ, R15 ;  /* 0x000000ffff0e0224 */ /* 0x000fe200078e000f */
[----:B------:R-:W-:-:S02]  /*35d00*/  MOV R12, R13 ;  /* 0x0000000d000c7202 */ /* 0x000fc40000000f00 */
[----:B0-----:R-:W-:-:S05]  /*35d10*/  @P0 FMUL.FTZ R0, R0, R19 ;  /* 0x0000001300000220 */ /* 0x001fca0000410000 */
[----:B------:R-:W-:Y:S01]  /*35d20*/  FSETP.GTU.OR P0, PT, |R0|, 5.9604644775390625e-08, !P0 ;  /* 0x338000000000780b */ /* 0x000fe2000470c600 */
[----:B------:R-:W-:Y:S01]  /*35d30*/  IMAD.MOV.U32 R0, RZ, RZ, R10 ;  /* 0x000000ffff007224 */ /* 0x000fe200078e000a */
[----:B------:R-:W-:-:S11]  /*35d40*/  MOV R10, R9 ;  /* 0x00000009000a7202 */ /* 0x000fd60000000f00 */
[----:B------:R-:W-:Y:S05]  /*35d50*/  @P0 BRA P2, `(.L_x_702) ;  /* 0xfffffffc00900947 */ /* 0x000fea000103ffff */
[----:B------:R-:W-:Y:S05]  /*35d60*/  BSYNC.RECONVERGENT B2 ;  /* 0x0000000000027941 */ /* 0x000fea0003800200 */
.L_x_701:
[----:B------:R-:W-:Y:S01]  /*35d70*/  FMUL.FTZ R7, R14, R11 ;  /* 0x0000000b0e077220 */ /* 0x000fe20000410000 */
[----:B------:R-:W-:Y:S06]  /*35d80*/  BRA `(.L_x_536) ;  /* 0x0000008000487947 */ /* 0x000fec0003800000 */
.L_x_661:
[----:B------:R-:W-:-:S13]  /*35d90*/  FSETP.GTU.FTZ.AND P1, PT, R4, 0.5, PT ;  /* 0x3f0000000400780b */ /* 0x000fda0003f3c000 */
[----:B------:R-:W-:Y:S05]  /*35da0*/  @P1 BRA `(.L_x_703) ;  /* 0x0000004000641947 */ /* 0x000fea0003800000 */
[----:B------:R-:W0:Y:S01]  /*35db0*/  MUFU.LG2 R34, R4 ;  /* 0x0000000400227308 */ /* 0x000e220000000c00 */
[----:B------:R-:W-:Y:S01]  /*35dc0*/  IMAD.MOV.U32 R12, RZ, RZ, 0x1 ;  /* 0x00000001ff0c7424 */ /* 0x000fe200078e00ff */
[----:B------:R-:W-:Y:S01]  /*35dd0*/  UMOV UR4, 0x9999999a ;  /* 0x9999999a00047882 */ /* 0x000fe20000000000 */
[----:B------:R-:W-:Y:S01]  /*35de0*/  UMOV UR5, 0x3fd99999 ;  /* 0x3fd9999900057882 */ /* 0x000fe20000000000 */
[----:B------:R-:W-:Y:S01]  /*35df0*/  BSSY.RECONVERGENT B3, `(.L_x_704) ;  /* 0x0000018000037945 */ /* 0x000fe20003800200 */
[----:B0-----:R-:W-:-:S04]  /*35e00*/  FMUL.FTZ R34, R34, 0.69314718246459960938 ;  /* 0x3f31721822227820 */ /* 0x001fc80000410000 */
[----:B------:R-:W-:-:S06]  /*35e10*/  FMUL.FTZ R22, R34, 1 ;  /* 0x3f80000022167820 */ /* 0x000fcc0000410000 */
[----:B------:R-:W0:Y:S08]  /*35e20*/  F2F.F64.F32 R22, R22 ;  /* 0x0000001600167310 */ /* 0x000e300000201800 */
[----:B0-----:R-:W0:Y:S02]  /*35e30*/  MUFU.RCP64H R13, R23 ;  /* 0x00000017000d7308 */ /* 0x001e240000001800 */
[----:B0-----:R-:W-:-:S08]  /*35e40*/  DFMA R18, -R22, R12, 1 ;  /* 0x3ff000001612742b */ /* 0x001fd0000000010c */
[----:B------:R-:W-:-:S08]  /*35e50*/  DFMA R18, R18, R18, R18 ;  /* 0x000000121212722b */ /* 0x000fd00000000012 */
[----:B------:R-:W-:-:S08]  /*35e60*/  DFMA R18, R12, R18, R12 ;  /* 0x000000120c12722b */ /* 0x000fd0000000000c */
[----:B------:R-:W-:-:S08]  /*35e70*/  DFMA R12, -R22, R18, 1 ;  /* 0x3ff00000160c742b */ /* 0x000fd00000000112 */
[----:B------:R-:W-:-:S08]  /*35e80*/  DFMA R12, R18, R12, R18 ;  /* 0x0000000c120c722b */ /* 0x000fd00000000012 */
[----:B------:R-:W-:-:S08]  /*35e90*/  DMUL R18, R12, -UR4 ;  /* 0x800000040c127c28 */ /* 0x000fd00008000000 */
[----:B------:R-:W-:-:S08]  /*35ea0*/  DFMA R20, -R22, R18, -UR4 ;  /* 0x8000000416147e2b */ /* 0x000fd00008000112 */
[----:B------:R-:W-:-:S10]  /*35eb0*/  DFMA R12, R12, R20, R18 ;  /* 0x000000140c0c722b */ /* 0x000fd40000000012 */
[----:B------:R-:W-:-:S05]  /*35ec0*/  FFMA R0, RZ, R23, R13 ;  /* 0x00000017ff007223 */ /* 0x000fca000000000d */
[----:B------:R-:W-:-:S13]  /*35ed0*/  FSETP.GT.AND P0, PT, |R0|, 1.469367938527859385e-39, PT ;  /* 0x001000000000780b */ /* 0x000fda0003f04200 */
[----:B------:R-:W-:Y:S05]  /*35ee0*/  @P0 BRA `(.L_x_705) ;  /* 0x0000000000200947 */ /* 0x000fea0003800000 */
[----:B------:R-:W-:Y:S01]  /*35ef0*/  MOV R20, R22 ;  /* 0x0000001600147202 */ /* 0x000fe20000000f00 */
[----:B------:R-:W-:Y:S01]  /*35f00*/  IMAD.MOV.U32 R22, RZ, RZ, -0x66666666 ;  /* 0x9999999aff167424 */ /* 0x000fe200078e00ff */
[----:B------:R-:W-:Y:S02]  /*35f10*/  MOV R21, R23 ;  /* 0x0000001700157202 */ /* 0x000fe40000000f00 */
[----:B------:R-:W-:Y:S02]  /*35f20*/  MOV R23, 0xbfd99999 ;  /* 0xbfd9999900177802 */ /* 0x000fe40000000f00 */
[----:B------:R-:W-:-:S07]  /*35f30*/  MOV R10, 0x35f50 ;  /* 0x00035f50000a7802 */ /* 0x000fce0000000f00 */
[----:B------:R-:W-:Y:S05]  /*35f40*/  CALL.REL.NOINC `($__internal_0_$__cuda_sm20_div_rn_f64_full) ;  /* 0x0000007c00e87944 */ /* 0x000fea0003c00000 */
[----:B------:R-:W-:Y:S01]  /*35f50*/  MOV R12, R26 ;  /* 0x0000001a000c7202 */ /* 0x000fe20000000f00 */
[----:B------:R-:W-:-:S07]  /*35f60*/  IMAD.MOV.U32 R13, RZ, RZ, R27 ;  /* 0x000000ffff0d7224 */ /* 0x000fce00078e001b */
.L_x_705:
[----:B------:R-:W-:Y:S05]  /*35f70*/  BSYNC.RECONVERGENT B3 ;  /* 0x0000000000037941 */ /* 0x000fea0003800200 */
.L_x_704:
[----:B------:R-:W-:-:S06]  /*35f80*/  FMUL.FTZ R18, R5, 1 ;  /* 0x3f80000005127820 */ /* 0x000fcc0000410000 */
[----:B------:R-:W0:Y:S02]  /*35f90*/  F2F.F64.F32 R18, R18 ;  /* 0x0000001200127310 */ /* 0x000e240000201800 */
[----:B0-----:R-:W-:-:S14]  /*35fa0*/  DSETP.GEU.AND P0, PT, R12, R18, PT ;  /* 0x000000120c00722a */ /* 0x001fdc0003f0e000 */
[----:B------:R-:W-:Y:S05]  /*35fb0*/  @!P0 BRA `(.L_x_706) ;  /* 0x0000001c00788947 */ /* 0x000fea0003800000 */
[----:B------:R-:W-:Y:S01]  /*35fc0*/  BSSY.RECONVERGENT B2, `(.L_x_707) ;  /* 0x0000012000027945 */ /* 0x000fe20003800200 */
[----:B------:R-:W-:Y:S01]  /*35fd0*/  FADD.FTZ R13, -R4, -RZ ;  /* 0x800000ff040d7221 */ /* 0x000fe20000010100 */
[----:B------:R-:W-:Y:S01]  /*35fe0*/  MOV R0, 0x1 ;  /* 0x0000000100007802 */ /* 0x000fe20000000f00 */
[----:B------:R-:W-:Y:S01]  /*35ff0*/  IMAD.MOV.U32 R7, RZ, RZ, RZ ;  /* 0x000000ffff077224 */ /* 0x000fe200078e00ff */
[----:B------:R-:W-:-:S07]  /*36000*/  MOV R3, 0x3f800000 ;  /* 0x3f80000000037802 */ /* 0x000fce0000000f00 */
.L_x_708:
[----:B------:R-:W-:Y:S02]  /*36010*/  I2FP.F32.U32 R4, R0 ;  /* 0x0000000000047245 */ /* 0x000fe40000201000 */
[C---:B------:R-:W-:Y:S02]  /*36020*/  ISETP.LT.U32.AND P1, PT, R0.reuse, 0x7cf, PT ;  /* 0x000007cf0000780c */ /* 0x040fe40003f21070 */
[----:B------:R-:W0:Y:S01]  /*36030*/  MUFU.RCP R10, R4 ;  /* 0x00000004000a7308 */ /* 0x000e220000001000 */
[----:B------:R-:W-:Y:S01]  /*36040*/  FADD.FTZ R9, R5, R4 ;  /* 0x0000000405097221 */ /* 0x000fe20000010000 */
[----:B------:R-:W-:-:S06]  /*36050*/  IADD3 R0, PT, PT, R0, 0x1, RZ ;  /* 0x0000000100007810 */ /* 0x000fcc0007ffe0ff */
[----:B------:R-:W1:Y:S01]  /*36060*/  MUFU.RCP R12, R9 ;  /* 0x00000009000c7308 */ /* 0x000e620000001000 */
[----:B0-----:R-:W-:-:S04]  /*36070*/  FMUL.FTZ R10, R13, R10 ;  /* 0x0000000a0d0a7220 */ /* 0x001fc80000410000 */
[----:B------:R-:W-:-:S04]  /*36080*/  FMUL.FTZ R3, R10, R3 ;  /* 0x000000030a037220 */ /* 0x000fc80000410000 */
[----:B-1----:R-:W-:-:S04]  /*36090*/  FMUL.FTZ R10, R3, R12 ;  /* 0x0000000c030a7220 */ /* 0x002fc80000410000 */
[----:B------:R-:W-:-:S04]  /*360a0*/  FADD.FTZ R7, R10, R7 ;  /* 0x000000070a077221 */ /* 0x000fc80000010000 */
[----:B------:R-:W-:-:S05]  /*360b0*/  FMUL.FTZ R11, |R7|, 5.9604644775390625e-08 ;  /* 0x33800000070b7820 */ /* 0x000fca0000410200 */
[----:B------:R-:W-:-:S13]  /*360c0*/  FSETP.GTU.FTZ.AND P0, PT, |R10|, R11, PT ;  /* 0x0000000b0a00720b */ /* 0x000fda0003f1c200 */
[----:B------:R-:W-:Y:S05]  /*360d0*/  @P0 BRA P1, `(.L_x_708) ;  /* 0xfffffffc00cc0947 */ /* 0x000fea000083ffff */
[----:B------:R-:W-:Y:S05]  /*360e0*/  BSYNC.RECONVERGENT B2 ;  /* 0x0000000000027941 */ /* 0x000fea0003800200 */
.L_x_707:
[C---:B------:R-:W-:Y:S01]  /*360f0*/  FADD.FTZ R3, R5.reuse, 1 ;  /* 0x3f80000005037421 */ /* 0x040fe20000010000 */
[----:B------:R-:W-:Y:S01]  /*36100*/  BSSY.RECONVERGENT B2, `(.L_x_709) ;  /* 0x000007d000027945 */ /* 0x000fe20003800200 */
[----:B------:R-:W-:Y:S02]  /*36110*/  FMUL.FTZ R34, R5, R34 ;  /* 0x0000002205227220 */ /* 0x000fe40000410000 */
[C---:B------:R-:W-:Y:S01]  /*36120*/  FADD.FTZ R4, |R3|.reuse, -RZ ;  /* 0x800000ff03047221 */ /* 0x040fe20000010200 */
[----:B------:R-:W-:-:S13]  /*36130*/  FSETP.GE.FTZ.AND P0, PT, |R3|, 3, PT ;  /* 0x404000000300780b */ /* 0x000fda0003f16200 */
        /* <DEDUP_REMOVED lines=32> */
[----:B------:R-:W-:Y:S01]  /*36340*/  FFMA.FTZ R0, R0, R11, 0.083333276212215423584 ;  /* 0x3daaaaa300007423 */ /* 0x000fe2000001000b */
[----:B------:R-:W-:-:S03]  /*36350*/  FSETP.NEU.FTZ.AND P0, PT, |R3|, +INF , PT ;  /* 0x7f8000000300780b */ /* 0x000fc60003f1d200 */
[----:B------:R-:W-:Y:S01]  /*36360*/  FFMA.FTZ R0, R9, R0, 0.91893851757049560547 ;  /* 0x3f6b3f8e09007423 */ /* 0x000fe20000010000 */
[----:B------:R-:W-:-:S04]  /*36370*/  FMUL.FTZ R13, R13, R10 ;  /* 0x0000000a0d0d7220 */ /* 0x000fc80000410000 */
[--C-:B------:R-:W-:Y:S01]  /*36380*/  FADD.FTZ R0, R0, R13.reuse ;  /* 0x0000000d00007221 */ /* 0x100fe20000010000 */
[----:B------:R-:W-:-:S04]  /*36390*/  FADD.FTZ R13, -R4, R13 ;  /* 0x0000000d040d7221 */ /* 0x000fc80000010100 */
[----:B------:R-:W-:-:S05]  /*363a0*/  FADD.FTZ R0, R13, R0 ;  /* 0x000000000d007221 */ /* 0x000fca0000010000 */
[----:B------:R-:W-:Y:S01]  /*363b0*/  FSEL R10, R0, +INF , P0 ;  /* 0x7f800000000a7808 */ /* 0x000fe20000000000 */
[----:B------:R-:W-:Y:S06]  /*363c0*/  BRA `(.L_x_712) ;  /* 0x0000000400407947 */ /* 0x000fec0003800000 */
.L_x_711:
[----:B------:R-:W-:Y:S01]  /*363d0*/  FADD.FTZ R10, |R3|, -3 ;  /* 0xc0400000030a7421 */ /* 0x000fe20000010200 */
[----:B------:R-:W-:-:S03]  /*363e0*/  HFMA2 R11, -RZ, RZ, 4.23046875, 0.62255859375 ;  /* 0x443b38fbff0b7431 */ /* 0x000fc600000001ff */
        /* <DEDUP_REMOVED lines=11> */
.L_x_710:
        /* <DEDUP_REMOVED lines=15> */
.L_x_713:
        /* <DEDUP_REMOVED lines=16> */
.L_x_714:
        /* <DEDUP_REMOVED lines=14> */
[----:B------:R-:W-:Y:S01]  /*36770*/  I2FP.F32.S32 R10, R11 ;  /* 0x0000000b000a7245 */ /* 0x000fe20000201400 */
[----:B------:R-:W-:Y:S01]  /*36780*/  IMAD.IADD R9, R0, 0x1, -R11 ;  /* 0x0000000100097824 */ /* 0x000fe200078e0a0b */
[----:B------:R-:W-:-:S03]  /*36790*/  MOV R11, 0x7f800000 ;  /* 0x7f800000000b7802 */ /* 0x000fc60000000f00 */
        /* <DEDUP_REMOVED lines=18> */
[----:B------:R-:W-:-:S07]  /*368c0*/  FSEL R10, R9, +INF , P0 ;  /* 0x7f800000090a7808 */ /* 0x000fce0000000000 */
.L_x_712:
[----:B------:R-:W-:Y:S05]  /*368d0*/  BSYNC.RECONVERGENT B2 ;  /* 0x0000000000027941 */ /* 0x000fea0003800200 */
.L_x_709:
[----:B------:R-:W-:Y:S01]  /*368e0*/  FSETP.GE.FTZ.AND P0, PT, R3, RZ, PT ;  /* 0x000000ff0300720b */ /* 0x000fe20003f16000 */
[----:B------:R-:W-:Y:S01]  /*368f0*/  BSSY.RECONVERGENT B2, `(.L_x_715) ;  /* 0x0000057000027945 */ /* 0x000fe20003800200 */
[----:B------:R-:W-:-:S11]  /*36900*/  IMAD.MOV.U32 R9, RZ, RZ, R10 ;  /* 0x000000ffff097224 */ /* 0x000fd600078e000a */
[----:B------:R-:W-:Y:S05]  /*36910*/  @P0 BRA `(.L_x_716) ;  /* 0x0000000400500947 */ /* 0x000fea0003800000 */
[----:B------:R-:W0:Y:S01]  /*36920*/  FRND.FTZ.FLOOR R0, R4 ;  /* 0x0000000400007307 */ /* 0x000e220000215000 */
[----:B------:R-:W-:Y:S02]  /*36930*/  MOV R9, 0x7f800000 ;  /* 0x7f80000000097802 */ /* 0x000fe40000000f00 */
[----:B0-----:R-:W-:-:S13]  /*36940*/  FSETP.NEU.FTZ.AND P0, PT, |R3|, R0, PT ;  /* 0x000000000300720b */ /* 0x001fda0003f1d200 */
[----:B------:R-:W-:Y:S05]  /*36950*/  @!P0 BRA `(.L_x_716) ;  /* 0x0000000400408947 */ /* 0x000fea0003800000 */
[----:B------:R-:W-:Y:S02]  /*36960*/  FSETP.GEU.FTZ.AND P0, PT, |R3|, 9.999999682655225389e-20, PT ;  /* 0x1fec1e4a0300780b */ /* 0x000fe40003f1e200 */
[----:B------:R-:W-:-:S11]  /*36970*/  MOV R9, 0x7f800000 ;  /* 0x7f80000000097802 */ /* 0x000fd60000000f00 */
[----:B------:R-:W-:Y:S05]  /*36980*/  @P0 BRA `(.L_x_717) ;  /* 0x00000000006c0947 */ /* 0x000fea0003800000 */
[----:B------:R-:W-:Y:S01]  /*36990*/  FSETP.GEU.FTZ.AND P0, PT, |R3|, 1.175494350822287508e-38, PT ;  /* 0x008000000300780b */ /* 0x000fe20003f1e200 */
[----:B------:R-:W-:-:S12]  /*369a0*/  HFMA2 R11, -RZ, RZ, 1.5048828125, 33.21875 ;  /* 0x3e055027ff0b7431 */ /* 0x000fd800000001ff */
[----:B------:R-:W-:-:S04]  /*369b0*/  @!P0 FMUL.FTZ R4, |R3|, 8388608 ;  /* 0x4b00000003048820 */ /* 0x000fc80000410200 */
        /* <DEDUP_REMOVED lines=24> */
.L_x_717:
[----:B------:R-:W-:Y:S01]  /*36b40*/  FADD.FTZ R0, |R3|, |R3| ;  /* 0x4000000303007221 */ /* 0x000fe20000010200 */
[----:B------:R-:W-:Y:S01]  /*36b50*/  IMAD.MOV.U32 R14, RZ, RZ, 0x37cbac00 ;  /* 0x37cbac00ff0e7424 */ /* 0x000fe200078e00ff */
[----:B------:R-:W-:Y:S02]  /*36b60*/  MOV R15, 0x3d2aaabb ;  /* 0x3d2aaabb000f7802 */ /* 0x000fe40000000f00 */
[----:B------:R-:W0:Y:S01]  /*36b70*/  FRND R4, R0 ;  /* 0x0000000000047307 */ /* 0x000e220000201000 */
[----:B------:R-:W-:-:S07]  /*36b80*/  MOV R18, 0x3effffff ;  /* 0x3effffff00127802 */ /* 0x000fce0000000f00 */
        /* <DEDUP_REMOVED lines=45> */
.L_x_716:
[----:B------:R-:W-:Y:S05]  /*36e60*/  BSYNC.RECONVERGENT B2 ;  /* 0x0000000000027941 */ /* 0x000fea0003800200 */
.L_x_715:
[----:B------:R-:W-:Y:S01]  /*36e70*/  FADD.FTZ R9, R34, -R9 ;  /* 0x8000000922097221 */ /* 0x000fe20000010000 */
[----:B------:R-:W-:Y:S01]  /*36e80*/  IMAD.MOV.U32 R10, RZ, RZ, 0x3ab5ebe6 ;  /* 0x3ab5ebe6ff0a7424 */ /* 0x000fe200078e00ff */
[----:B------:R-:W-:Y:S02]  /*36e90*/  BSSY.RECONVERGENT B2, `(.L_x_718) ;  /* 0x0000091000027945 */ /* 0x000fe40003800200 */
[C---:B------:R-:W-:Y:S01]  /*36ea0*/  FMUL.FTZ R0, R9.reuse, 1.4426950216293334961 ;  /* 0x3fb8aa3b09007820 */ /* 0x040fe20000410000 */
[----:B------:R-:W-:-:S05]  /*36eb0*/  FSETP.GEU.FTZ.AND P0, PT, |R9|, 0.40999999642372131348, PT ;  /* 0x3ed1eb850900780b */ /* 0x000fca0003f1e200 */
[----:B------:R-:W0:Y:S02]  /*36ec0*/  FRND R0, R0 ;  /* 0x0000000000007307 */ /* 0x000e240000201000 */
[----:B0-----:R-:W-:Y:S02]  /*36ed0*/  FSEL R4, R0, RZ, P0 ;  /* 0x000000ff00047208 */ /* 0x001fe40000000000 */
[----:B------:R-:W-:Y:S02]  /*36ee0*/  FSETP.NEU.FTZ.AND P0, PT, R9, RZ, PT ;  /* 0x000000ff0900720b */ /* 0x000fe40003f1d000 */
[C---:B------:R-:W-:Y:S01]  /*36ef0*/  FSETP.NEU.FTZ.AND P1, PT, R4.reuse, 128, PT ;  /* 0x430000000400780b */ /* 0x040fe20003f3d000 */
[----:B------:R-:W-:-:S04]  /*36f00*/  FFMA.FTZ R3, R4, -0.693145751953125, R9 ;  /* 0xbf31720004037823 */ /* 0x000fc80000010009 */
[C---:B------:R-:W-:Y:S01]  /*36f10*/  FFMA.FTZ R3, R4.reuse, -1.428606765330187045e-06, R3 ;  /* 0xb5bfbe8e04037823 */ /* 0x040fe20000010003 */
[----:B------:R-:W-:-:S03]  /*36f20*/  FSEL R4, R4, 127, P1 ;  /* 0x42fe000004047808 */ /* 0x000fc60000800000 */
[C---:B------:R-:W-:Y:S01]  /*36f30*/  FFMA.FTZ R10, R3.reuse, R10, 0.0083824126049876213074 ;  /* 0x3c095663030a7423 */ /* 0x040fe2000001000a */
[----:B------:R-:W0:Y:S01]  /*36f40*/  MUFU.EX2 R11, R4 ;  /* 0x00000004000b7308 */ /* 0x000e220000000800 */
[----:B------:R-:W-:Y:S02]  /*36f50*/  FSETP.GEU.FTZ.AND P2, PT, R4, -25, PT ;  /* 0xc1c800000400780b */ /* 0x000fe40003f5e000 */
[----:B------:R-:W-:-:S04]  /*36f60*/  FFMA.FTZ R10, R3, R10, 0.041667830199003219604 ;  /* 0x3d2aabe3030a7423 */ /* 0x000fc8000001000a */
[----:B------:R-:W-:-:S04]  /*36f70*/  FFMA.FTZ R10, R3, R10, 0.16666397452354431152 ;  /* 0x3e2aa9f6030a7423 */ /* 0x000fc8000001000a */
[----:B------:R-:W-:-:S04]  /*36f80*/  FFMA.FTZ R10, R3, R10, 0.49999994039535522461 ;  /* 0x3efffffe030a7423 */ /* 0x000fc8000001000a */
[----:B------:R-:W-:Y:S01]  /*36f90*/  FMUL.FTZ R10, R3, R10 ;  /* 0x0000000a030a7220 */ /* 0x000fe20000410000 */
[----:B0-----:R-:W-:-:S03]  /*36fa0*/  FADD.FTZ R13, R11, -1 ;  /* 0xbf8000000b0d7421 */ /* 0x001fc60000010000 */
[----:B------:R-:W-:-:S04]  /*36fb0*/  FFMA.FTZ R10, R3, R10, R3 ;  /* 0x0000000a030a7223 */ /* 0x000fc80000010003 */
[----:B------:R-:W-:-:S04]  /*36fc0*/  FFMA.FTZ R10, R10, R11, R13 ;  /* 0x0000000b0a0a7223 */ /* 0x000fc8000001000d */
[----:B------:R-:W-:Y:S01]  /*36fd0*/  @!P1 FADD.FTZ R10, R10, R10 ;  /* 0x0000000a0a0a9221 */ /* 0x000fe20000010000 */
[----:B------:R-:W-:-:S04]  /*36fe0*/  FSETP.GT.FTZ.AND P1, PT, R4, 128, PT ;  /* 0x430000000400780b */ /* 0x000fc80003f34000 */
[----:B------:R-:W-:Y:S02]  /*36ff0*/  FSEL R4, R10, +INF , !P1 ;  /* 0x7f8000000a047808 */ /* 0x000fe40004800000 */
[----:B------:R-:W-:Y:S02]  /*37000*/  FSETP.GE.FTZ.AND P1, PT, |R5|, 3, PT ;  /* 0x404000000500780b */ /* 0x000fe40003f36200 */
[----:B------:R-:W-:Y:S01]  /*37010*/  FSEL R4, R4, -1, P2 ;  /* 0xbf80000004047808 */ /* 0x000fe20001000000 */
[----:B------:R-:W-:-:S10]  /*37020*/  @!P0 FADD.FTZ R4, R9, R9 ;  /* 0x0000000909048221 */ /* 0x000fd40000010000 */
[----:B------:R-:W-:Y:S05]  /*37030*/  @!P1 BRA `(.L_x_719) ;  /* 0x0000000000cc9947 */ /* 0x000fea0003800000 */
[----:B------:R-:W-:-:S13]  /*37040*/  FSETP.GE.FTZ.AND P0, PT, |R5|, 7.8000001907348632812, PT ;  /* 0x40f9999a0500780b */ /* 0x000fda0003f16200 */
[----:B------:R-:W-:Y:S05]  /*37050*/  @!P0 BRA `(.L_x_720) ;  /* 0x0000000000908947 */ /* 0x000fea0003800000 */
[C---:B------:R-:W-:Y:S01]  /*37060*/  IADD3 R0, PT, PT, R32.reuse, -0x3f2aaaab, RZ ;  /* 0xc0d5555520007810 */ /* 0x040fe20007ffe0ff */
[----:B------:R-:W-:Y:S01]  /*37070*/  IMAD.MOV.U32 R3, RZ, RZ, 0x3e055027 ;  /* 0x3e055027ff037424 */ /* 0x000fe200078e00ff */
[----:B------:R-:W-:Y:S02]  /*37080*/  ISETP.GT.U32.AND P0, PT, R32, 0x7f7fffff, PT ;  /* 0x7f7fffff2000780c */ /* 0x000fe40003f04070 */
[----:B------:R-:W-:-:S04]  /*37090*/  LOP3.LUT R9, R0, 0xff800000, RZ, 0xc0, !PT ;  /* 0xff80000000097812 */ /* 0x000fc800078ec0ff */
[----:B------:R-:W-:-:S05]  /*370a0*/  IADD3 R0, PT, PT, R32, -R9, RZ ;  /* 0x8000000920007210 */ /* 0x000fca0007ffe0ff */
[----:B------:R-:W-:Y:S01]  /*370b0*/  FADD.FTZ R10, R0, -1 ;  /* 0xbf800000000a7421 */ /* 0x000fe20000010000 */
[----:B------:R-:W-:Y:S01]  /*370c0*/  I2FP.F32.S32 R0, R9 ;  /* 0x0000000900007245 */ /* 0x000fe20000201400 */
[----:B------:R-:W-:Y:S02]  /*370d0*/  HFMA2 R9, -RZ, RZ, 0.78662109375, -1877 ;  /* 0x3a4be755ff097431 */ /* 0x000fe400000001ff */
        /* <DEDUP_REMOVED lines=28> */
.L_x_720:
[----:B------:R-:W-:-:S04]  /*372a0*/  FADD.FTZ R9, |R5|, -3 ;  /* 0xc040000005097421 */ /* 0x000fc80000010200 */
[----:B------:R-:W-:-:S04]  /*372b0*/  FADD.FTZ R0, R9, -259.2509765625 ;  /* 0xc381a02009007421 */ /* 0x000fc80000010000 */
[----:B------:R-:W-:-:S04]  /*372c0*/  FFMA.FTZ R0, R9, R0, -10777.1796875 ;  /* 0xc62864b809007423 */ /* 0x000fc80000010000 */
[----:B------:R-:W-:Y:S01]  /*372d0*/  FFMA.FTZ R10, R9, R0, -92685.046875 ;  /* 0xc7b50686090a7423 */ /* 0x000fe20000010000 */
[----:B------:R-:W-:-:S03]  /*372e0*/  IMAD.MOV.U32 R0, RZ, RZ, 0x443b38fb ;  /* 0x443b38fbff007424 */ /* 0x000fc600078e00ff */
        /* <DEDUP_REMOVED lines=8> */
.L_x_719:
        /* <DEDUP_REMOVED lines=15> */
.L_x_722:
        /* <DEDUP_REMOVED lines=16> */
.L_x_723:
        /* <DEDUP_REMOVED lines=36> */
.L_x_721:
[----:B------:R-:W-:Y:S05]  /*377a0*/  BSYNC.RECONVERGENT B2 ;  /* 0x0000000000027941 */ /* 0x000fea0003800200 */
.L_x_718:
[----:B------:R-:W-:Y:S01]  /*377b0*/  FSETP.GE.FTZ.AND P0, PT, R5, RZ, PT ;  /* 0x000000ff0500720b */ /* 0x000fe20003f16000 */
[----:B------:R-:W-:Y:S01]  /*377c0*/  BSSY.RECONVERGENT B2, `(.L_x_724) ;  /* 0x0000058000027945 */ /* 0x000fe20003800200 */
[----:B------:R-:W-:-:S11]  /*377d0*/  MOV R3, R9 ;  /* 0x0000000900037202 */ /* 0x000fd60000000f00 */
[----:B------:R-:W-:Y:S05]  /*377e0*/  @P0 BRA `(.L_x_725) ;  /* 0x0000000400540947 */ /* 0x000fea0003800000 */
[----:B------:R-:W0:Y:S01]  /*377f0*/  FRND.FTZ.FLOOR R0, R32 ;  /* 0x0000002000007307 */ /* 0x000e220000215000 */
[----:B------:R-:W-:Y:S01]  /*37800*/  IMAD.MOV.U32 R3, RZ, RZ, 0x7f800000 ;  /* 0x7f800000ff037424 */ /* 0x000fe200078e00ff */
[----:B0-----:R-:W-:-:S13]  /*37810*/  FSETP.NEU.FTZ.AND P0, PT, |R5|, R0, PT ;  /* 0x000000000500720b */ /* 0x001fda0003f1d200 */
        /* <DEDUP_REMOVED lines=12> */
[----:B------:R-:W-:Y:S01]  /*378e0*/  FADD.FTZ R9, R0, -1 ;  /* 0xbf80000000097421 */ /* 0x000fe20000010000 */
[----:B------:R-:W-:Y:S02]  /*378f0*/  FSEL R0, RZ, -23, P0 ;  /* 0xc1b80000ff007808 */ /* 0x000fe40000000000 */
[----:B------:R-:W-:Y:S01]  /*37900*/  ISETP.GT.U32.AND P0, PT, R32, 0x7f7fffff, PT ;  /* 0x7f7fffff2000780c */ /* 0x000fe20003f04070 */
[----:B------:R-:W-:Y:S02]  /*37910*/  FFMA.FTZ R10, R9, -R10, 0.14084610342979431152 ;  /* 0x3e1039f6090a7423 */ /* 0x000fe4000001080a */
        /* <DEDUP_REMOVED lines=16> */
.L_x_726:
[--C-:B------:R-:W-:Y:S01]  /*37a20*/  FADD.FTZ R0, |R5|, |R5|.reuse ;  /* 0x4000000505007221 */ /* 0x100fe20000010200 */
[----:B------:R-:W-:Y:S02]  /*37a30*/  MOV R14, 0x37cbac00 ;  /* 0x37cbac00000e7802 */ /* 0x000fe40000000f00 */
        /* <DEDUP_REMOVED lines=9> */
[----:B------:R-:W-:Y:S02]  /*37ad0*/  IMAD.MOV.U32 R12, RZ, RZ, 0x3d2aaabb ;  /* 0x3d2aaabbff0c7424 */ /* 0x000fe400078e00ff */
[C---:B------:R-:W-:Y:S01]  /*37ae0*/  FFMA.FTZ R14, R13.reuse, R14, -0.0013887860113754868507 ;  /* 0xbab607ed0d0e7423 */ /* 0x040fe2000001000e */
        /* <DEDUP_REMOVED lines=37> */
.L_x_725:
[----:B------:R-:W-:Y:S05]  /*37d40*/  BSYNC.RECONVERGENT B2 ;  /* 0x0000000000027941 */ /* 0x000fea0003800200 */
.L_x_724:
[----:B------:R-:W-:-:S04]  /*37d50*/  FADD.FTZ R3, R34, -R3 ;  /* 0x8000000322037221 */ /* 0x000fc80000010000 */
[----:B------:R-:W-:-:S06]  /*37d60*/  FMUL.FTZ R3, R3, 1.4426950216293334961 ;  /* 0x3fb8aa3b03037820 */ /* 0x000fcc0000410000 */
[----:B------:R-:W0:Y:S02]  /*37d70*/  MUFU.EX2 R3, R3 ;  /* 0x0000000300037308 */ /* 0x000e240000000800 */
[----:B0-----:R-:W-:Y:S01]  /*37d80*/  FFMA.FTZ R7, -R7, R3, -R4 ;  /* 0x0000000307077223 */ /* 0x001fe20000010904 */
[----:B------:R-:W-:Y:S06]  /*37d90*/  BRA `(.L_x_536) ;  /* 0x0000006000447947 */ /* 0x000fec0003800000 */
.L_x_706:
        /* <DEDUP_REMOVED lines=11> */
[C---:B------:R-:W-:Y:S01]  /*37e50*/  FSETP.GE.FTZ.AND P0, PT, |R5|.reuse, 3, PT ;  /* 0x404000000500780b */ /* 0x040fe20003f16200 */
[----:B------:R-:W-:Y:S01]  /*37e60*/  BSSY.RECONVERGENT B2, `(.L_x_729) ;  /* 0x0000079000027945 */ /* 0x000fe20003800200 */
[----:B------:R-:W-:-:S11]  /*37e70*/  FMUL.FTZ R3, R5, R34 ;  /* 0x0000002205037220 */ /* 0x000fd60000410000 */
        /* <DEDUP_REMOVED lines=39> */
.L_x_731:
        /* <DEDUP_REMOVED lines=13> */
.L_x_730:
        /* <DEDUP_REMOVED lines=15> */
.L_x_733:
        /* <DEDUP_REMOVED lines=16> */
.L_x_734:
        /* <DEDUP_REMOVED lines=36> */
.L_x_732:
[----:B------:R-:W-:Y:S05]  /*385f0*/  BSYNC.RECONVERGENT B2 ;  /* 0x0000000000027941 */ /* 0x000fea0003800200 */
.L_x_729:
        /* <DEDUP_REMOVED lines=39> */
.L_x_737:
        /* <DEDUP_REMOVED lines=50> */
.L_x_736:
[----:B------:R-:W-:Y:S05]  /*38b90*/  BSYNC.RECONVERGENT B2 ;  /* 0x0000000000027941 */ /* 0x000fea0003800200 */
.L_x_735:
[----:B------:R-:W-:Y:S01]  /*38ba0*/  FADD.FTZ R3, -R4, R3 ;  /* 0x0000000304037221 */ /* 0x000fe20000010100 */
[----:B------:R-:W-:-:S03]  /*38bb0*/  IMAD.MOV.U32 R7, RZ, RZ, RZ ;  /* 0x000000ffff077224 */ /* 0x000fc600078e00ff */
[----:B------:R-:W-:-:S05]  /*38bc0*/  FADD.FTZ R0, R3, -R0 ;  /* 0x8000000003007221 */ /* 0x000fca0000010000 */
[----:B------:R-:W-:-:S13]  /*38bd0*/  FSETP.GEU.FTZ.AND P0, PT, R0, -88.72283935546875, PT ;  /* 0xc2b172180000780b */ /* 0x000fda0003f1e000 */
[----:B------:R-:W-:Y:S05]  /*38be0*/  @!P0 BRA `(.L_x_738) ;  /* 0x0000001000688947 */ /* 0x000fea0003800000 */
[----:B------:R-:W-:-:S06]  /*38bf0*/  FMUL.FTZ R7, R0, 1.4426950216293334961 ;  /* 0x3fb8aa3b00077820 */ /* 0x000fcc0000410000 */
[----:B------:R-:W0:Y:S01]  /*38c00*/  MUFU.EX2 R7, R7 ;  /* 0x0000000700077308 */ /* 0x000e220000000800 */
[----:B------:R-:W-:Y:S05]  /*38c10*/  BRA `(.L_x_738) ;  /* 0x00000010005c7947 */ /* 0x000fea0003800000 */
.L_x_728:
[----:B------:R-:W-:Y:S01]  /*38c20*/  FSETP.GT.FTZ.AND P0, PT, |R5|, 1, PT ;  /* 0x3f8000000500780b */ /* 0x000fe20003f14200 */
[----:B------:R-:W-:Y:S01]  /*38c30*/  IMAD.MOV.U32 R0, RZ, RZ, -0x4 ;  /* 0xfffffffcff007424 */ /* 0x000fe200078e00ff */
[----:B------:R-:W-:Y:S01]  /*38c40*/  MOV R22, 0x4912f03a ;  /* 0x4912f03a00167802 */ /* 0x000fe20000000f00 */
[----:B------:R-:W-:Y:S01]  /*38c50*/  IMAD.MOV.U32 R27, RZ, RZ, 0x4cc5f8af ;  /* 0x4cc5f8afff1b7424 */ /* 0x000fe200078e00ff */
[----:B------:R-:W-:Y:S01]  /*38c60*/  MOV R23, 0x4a5481c1 ;  /* 0x4a5481c100177802 */ /* 0x000fe20000000f00 */
[----:B------:R-:W-:Y:S01]  /*38c70*/  IMAD.MOV.U32 R18, RZ, RZ, 0x419c28d0 ;  /* 0x419c28d0ff127424 */ /* 0x000fe200078e00ff */
[----:B------:R-:W-:Y:S01]  /*38c80*/  MOV R26, 0x4ca4b97f ;  /* 0x4ca4b97f001a7802 */ /* 0x000fe20000000f00 */
[----:B------:R-:W-:Y:S01]  /*38c90*/  IMAD.MOV.U32 R21, RZ, RZ, 0x47946fa6 ;  /* 0x47946fa6ff157424 */ /* 0x000fe200078e00ff */
[C---:B------:R-:W-:Y:S01]  /*38ca0*/  IADD3 R3, PT, PT, R11.reuse, 0x9c4, RZ ;  /* 0x000009c40b037810 */ /* 0x040fe20007ffe0ff */
[----:B------:R0:W-:Y:S01]  /*38cb0*/  STL.64 [R1+0xa40], R22 ;  /* 0x000a401601007387 */ /* 0x0001e20000100a00 */
[----:B------:R-:W-:Y:S01]  /*38cc0*/  SEL R0, R0, 0x4, P0 ;  /* 0x0000000400007807 */ /* 0x000fe20000000000 */
[----:B------:R-:W-:Y:S01]  /*38cd0*/  IMAD.MOV.U32 R24, RZ, RZ, 0x4b5edd0a ;  /* 0x4b5edd0aff187424 */ /* 0x000fe200078e00ff */
[----:B------:R-:W-:Y:S01]  /*38ce0*/  MOV R12, 0x3bc6a26b ;  /* 0x3bc6a26b000c7802 */ /* 0x000fe20000000f00 */
[----:B------:R-:W-:Y:S01]  /*38cf0*/  @P0 VIADD R3, R11, 0x9f4 ;  /* 0x000009f40b030836 */ /* 0x000fe20000000000 */
[----:B------:R-:W-:Y:S01]  /*38d00*/  MOV R13, 0x3f0284fc ;  /* 0x3f0284fc000d7802 */ /* 0x000fe20000000f00 */
[----:B------:R1:W-:Y:S01]  /*38d10*/  STL.64 [R1+0xa50], R26 ;  /* 0x000a501a01007387 */ /* 0x0003e20000100a00 */
[----:B------:R-:W-:Y:S01]  /*38d20*/  MOV R19, 0x43e0f8e7 ;  /* 0x43e0f8e700137802 */ /* 0x000fe20000000f00 */
[----:B------:R-:W-:Y:S01]  /*38d30*/  IMAD.MOV.U32 R28, RZ, RZ, 0x46ff3c00 ;  /* 0x46ff3c00ff1c7424 */ /* 0x000fe200078e00ff */
[----:B------:R-:W-:Y:S01]  /*38d40*/  MOV R20, 0x45d95fff ;  /* 0x45d95fff00147802 */ /* 0x000fe20000000f00 */
[----:B------:R2:W-:Y:S01]  /*38d50*/  STL.64 [R1+0xa28], R12 ;  /* 0x000a280c01007387 */ /* 0x0005e20000100a00 */
[----:B------:R-:W-:Y:S01]  /*38d60*/  MOV R25, 0x4c255322 ;  /* 0x4c25532200197802 */ /* 0x000fe20000000f00 */
[----:B0-----:R-:W-:Y:S01]  /*38d70*/  IMAD.MOV.U32 R22, RZ, RZ, 0x4d0fed36 ;  /* 0x4d0fed36ff167424 */ /* 0x001fe200078e00ff */
[----:B------:R-:W-:Y:S01]  /*38d80*/  MOV R23, 0x4ce5eb4c ;  /* 0x4ce5eb4c00177802 */ /* 0x000fe20000000f00 */
[----:B------:R0:W-:Y:S01]  /*38d90*/  STL.64 [R1+0xa30], R18 ;  /* 0x000a301201007387 */ /* 0x0001e20000100a00 */
[----:B------:R-:W-:Y:S01]  /*38da0*/  SEL R10, RZ, 0x30, !P0 ;  /* 0x00000030ff0a7807 */ /* 0x000fe20004000000 */
[----:B------:R-:W-:Y:S01]  /*38db0*/  IMAD.MOV.U32 R31, RZ, RZ, 0x4b4b8b8f ;  /* 0x4b4b8b8fff1f7424 */ /* 0x000fe200078e00ff */
[----:B------:R-:W-:Y:S01]  /*38dc0*/  MOV R29, 0x48ae85e0 ;  /* 0x48ae85e0001d7802 */ /* 0x000fe20000000f00 */
[----:B-1----:R-:W-:Y:S01]  /*38dd0*/  IMAD.IADD R27, R3, 0x1, R0 ;  /* 0x00000001031b7824 */ /* 0x002fe200078e0200 */
[----:B------:R1:W-:Y:S01]  /*38de0*/  STL.64 [R1+0x1410], R22 ;  /* 0x0014101601007387 */ /* 0x0003e20000100a00 */
[----:B------:R-:W-:-:S02]  /*38df0*/  MOV R30, 0x4a20fbd8 ;  /* 0x4a20fbd8001e7802 */ /* 0x000fc40000000f00 */
[----:B--2---:R-:W-:Y:S01]  /*38e00*/  MOV R12, 0x42840000 ;  /* 0x42840000000c7802 */ /* 0x004fe20000000f00 */
[----:B------:R2:W-:Y:S01]  /*38e10*/  STL.64 [R1+0xa38], R20 ;  /* 0x000a381401007387 */ /* 0x0005e20000100a00 */
[----:B------:R-:W-:Y:S02]  /*38e20*/  MOV R13, 0x44f0a000 ;  /* 0x44f0a000000d7802 */ /* 0x000fe40000000f00 */
[----:B------:R-:W-:Y:S01]  /*38e30*/  MOV R32, 0x4c2f75b4 ;  /* 0x4c2f75b400207802 */ /* 0x000fe20000000f00 */
[----:B------:R3:W-:Y:S01]  /*38e40*/  STL.64 [R1+0xa48], R24 ;  /* 0x000a481801007387 */ /* 0x0007e20000100a00 */
[----:B------:R-:W-:Y:S02]  /*38e50*/  MOV R33, 0x4cc8c38c ;  /* 0x4cc8c38c00217802 */ /* 0x000fe40000000f00 */
[----:B0-----:R-:W-:Y:S01]  /*38e60*/  MOV R18, 0x4c5914c6 ;  /* 0x4c5914c600127802 */ /* 0x001fe20000000f00 */
[----:B------:R0:W-:Y:S01]  /*38e70*/  STL.64 [R1+0x13f0], R12 ;  /* 0x0013f00c01007387 */ /* 0x0001e20000100a00 */
[----:B-1----:R-:W-:-:S02]  /*38e80*/  IADD3 R23, PT, PT, R27, R0, RZ ;  /* 0x000000001b177210 */ /* 0x002fc40007ffe0ff */
[----:B--2---:R-:W-:Y:S01]  /*38e90*/  MOV R20, 0x3f800000 ;  /* 0x3f80000000147802 */ /* 0x004fe20000000f00 */
[----:B------:R1:W-:Y:S01]  /*38ea0*/  STL.64 [R1+0x13f8], R28 ;  /* 0x0013f81c01007387 */ /* 0x0003e20000100a00 */
[----:B---3--:R-:W-:-:S03]  /*38eb0*/  MOV R24, 0x4c184540 ;  /* 0x4c18454000187802 */ /* 0x008fc60000000f00 */
[----:B------:R-:W-:Y:S01]  /*38ec0*/  STL.64 [R1+0x1400], R30 ;  /* 0x0014001e01007387 */ /* 0x000fe20000100a00 */
[----:B------:R-:W-:Y:S02]  /*38ed0*/  MOV R25, RZ ;  /* 0x000000ff00197202 */ /* 0x000fe40000000f00 */
[----:B0-----:R-:W-:Y:S01]  /*38ee0*/  IADD3 R13, PT, PT, R11, R10, RZ ;  /* 0x0000000a0b0d7210 */ /* 0x001fe20007ffe0ff */
[----:B------:R-:W-:Y:S01]  /*38ef0*/  IMAD.IADD R11, R23, 0x1, R0 ;  /* 0x00000001170b7824 */ /* 0x000fe200078e0200 */
[----:B------:R-:W-:Y:S04]  /*38f00*/  STL.64 [R1+0x1408], R32 ;  /* 0x0014082001007387 */ /* 0x000fe80000100a00 */
[----:B------:R-:W-:Y:S01]  /*38f10*/  STL.64 [R1+0x1418], R24 ;  /* 0x0014181801007387 */ /* 0x000fe20000100a00 */
[----:B-1----:R-:W-:-:S03]  /*38f20*/  IADD3 R29, PT, PT, R11, R0, RZ ;  /* 0x000000000b1d7210 */ /* 0x002fc60007ffe0ff */
[----:B------:R-:W-:Y:S01]  /*38f30*/  STL [R1+0xa58], R18 ;  /* 0x000a581201007387 */ /* 0x000fe20000100800 */
[----:B------:R-:W-:-:S03]  /*38f40*/  IADD3 R19, PT, PT, R0, R13, RZ ;  /* 0x0000000d00137210 */ /* 0x000fc60007ffe0ff */
[----:B------:R0:W-:Y:S04]  /*38f50*/  STL [R1+0x13ec], R20 ;  /* 0x0013ec1401007387 */ /* 0x0001e80000100800 */
[----:B------:R-:W2:Y:S04]  /*38f60*/  LDL R3, [R27] ;  /* 0x000000001b037983 */ /* 0x000ea80000100800 */
[----:B------:R-:W2:Y:S01]  /*38f70*/  LDL R10, [R13+0x9c4] ;  /* 0x0009c4000d0a7983 */ /* 0x000ea20000100800 */
[----:B------:R-:W-:-:S03]  /*38f80*/  IADD3 R51, PT, PT, R29, R0, RZ ;  /* 0x000000001d337210 */ /* 0x000fc60007ffe0ff */
[----:B------:R-:W3:Y:S01]  /*38f90*/  LDL R12, [R23] ;  /* 0x00000000170c7983 */ /* 0x000ee20000100800 */
[----:B------:R-:W-:-:S03]  /*38fa0*/  IMAD.IADD R21, R19, 0x1, R0 ;  /* 0x0000000113157824 */ /* 0x000fc600078e0200 */
[----:B------:R-:W4:Y:S01]  /*38fb0*/  LDL R11, [R11] ;  /* 0x000000000b0b7983 */ /* 0x000f220000100800 */
[----:B------:R-:W-:Y:S01]  /*38fc0*/  IMAD.IADD R47, R51, 0x1, R0 ;  /* 0x00000001332f7824 */ /* 0x000fe200078e0200 */
[-C--:B------:R-:W-:Y:S02]  /*38fd0*/  IADD3 R45, PT, PT, R21, R0.reuse, RZ ;  /* 0x00000000152d7210 */ /* 0x080fe40007ffe0ff */
[----:B0-----:R0:W5:Y:S02]  /*38fe0*/  LDL R20, [R29] ;  /* 0x000000001d147983 */ /* 0x0011640000100800 */
[-C--:B------:R-:W-:Y:S02]  /*38ff0*/  IADD3 R49, PT, PT, R47, R0.reuse, RZ ;  /* 0x000000002f317210 */ /* 0x080fe40007ffe0ff */
[----:B------:R-:W5:Y:S01]  /*39000*/  LDL R7, [R13] ;  /* 0x000000000d077983 */ /* 0x000f620000100800 */
[----:B------:R-:W-:-:S03]  /*39010*/  IADD3 R43, PT, PT, R45, R0, RZ ;  /* 0x000000002d2b7210 */ /* 0x000fc60007ffe0ff */
[----:B------:R-:W5:Y:S01]  /*39020*/  LDL R22, [R19] ;  /* 0x0000000013167983 */ /* 0x000f620000100800 */
[----:B------:R-:W-:-:S03]  /*39030*/  IADD3 R41, PT, PT, R49, R0, RZ ;  /* 0x0000000031297210 */ /* 0x000fc60007ffe0ff */
[----:B------:R-:W5:Y:S01]  /*39040*/  LDL R51, [R51] ;  /* 0x0000000033337983 */ /* 0x000f620000100800 */
[----:B------:R-:W-:-:S03]  /*39050*/  IMAD.IADD R39, R43, 0x1, R0 ;  /* 0x000000012b277824 */ /* 0x000fc600078e0200 */
[----:B------:R1:W5:Y:S04]  /*39060*/  LDL R53, [R21] ;  /* 0x0000000015357983 */ /* 0x0003680000100800 */
[----:B------:R-:W5:Y:S01]  /*39070*/  LDL R47, [R47] ;  /* 0x000000002f2f7983 */ /* 0x000f620000100800 */
[----:B------:R-:W-:-:S03]  /*39080*/  IMAD.IADD R37, R41, 0x1, R0 ;  /* 0x0000000129257824 */ /* 0x000fc600078e0200 */
[----:B------:R-:W5:Y:S01]  /*39090*/  LDL R45, [R45] ;  /* 0x000000002d2d7983 */ /* 0x000f620000100800 */
[----:B------:R-:W-:-:S03]  /*390a0*/  IADD3 R33, PT, PT, R39, R0, RZ ;  /* 0x0000000027217210 */ /* 0x000fc60007ffe0ff */
[----:B------:R-:W5:Y:S01]  /*390b0*/  LDL R49, [R49] ;  /* 0x0000000031317983 */ /* 0x000f620000100800 */
[----:B------:R-:W-:-:S03]  /*390c0*/  IADD3 R31, PT, PT, R37, R0, RZ ;  /* 0x00000000251f7210 */ /* 0x000fc60007ffe0ff */
[----:B------:R-:W5:Y:S01]  /*390d0*/  LDL R43, [R43] ;  /* 0x000000002b2b7983 */ /* 0x000f620000100800 */
[----:B0-----:R-:W-:-:S03]  /*390e0*/  IADD3 R29, PT, PT, R33, R0, RZ ;  /* 0x00000000211d7210 */ /* 0x001fc60007ffe0ff */
[----:B------:R-:W5:Y:S01]  /*390f0*/  LDL R41, [R41] ;  /* 0x0000000029297983 */ /* 0x000f620000100800 */
[----:B------:R-:W-:-:S03]  /*39100*/  IADD3 R18, PT, PT, R31, R0, RZ ;  /* 0x000000001f127210 */ /* 0x000fc60007ffe0ff */
[----:B------:R-:W5:Y:S01]  /*39110*/  LDL R39, [R39] ;  /* 0x0000000027277983 */ /* 0x000f620000100800 */
[----:B------:R-:W-:-:S03]  /*39120*/  IMAD.IADD R25, R29, 0x1, R0 ;  /* 0x000000011d197824 */ /* 0x000fc600078e0200 */
[----:B------:R-:W5:Y:S01]  /*39130*/  LDL R37, [R37] ;  /* 0x0000000025257983 */ /* 0x000f620000100800 */
[----:B------:R-:W-:-:S03]  /*39140*/  IMAD.IADD R23, R18, 0x1, R0 ;  /* 0x0000000112177824 */ /* 0x000fc600078e0200 */
[----:B------:R-:W5:Y:S04]  /*39150*/  LDL R33, [R33] ;  /* 0x0000000021217983 */ /* 0x000f680000100800 */
[----:B------:R-:W5:Y:S01]  /*39160*/  LDL R31, [R31] ;  /* 0x000000001f1f7983 */ /* 0x000f620000100800 */
[----:B-1----:R-:W-:-:S03]  /*39170*/  IADD3 R21, PT, PT, R25, R0, RZ ;  /* 0x0000000019157210 */ /* 0x002fc60007ffe0ff */
[----:B------:R-:W5:Y:S04]  /*39180*/  LDL R29, [R29] ;  /* 0x000000001d1d7983 */ /* 0x000f680000100800 */
[----:B------:R0:W5:Y:S01]  /*39190*/  LDL R27, [R18] ;  /* 0x00000000121b7983 */ /* 0x0001620000100800 */
        /* <DEDUP_REMOVED lines=9> */
[----:B0-----:R-:W0:Y:S02]  /*39230*/  MUFU.RCP R18, R5 ;  /* 0x0000000500127308 */ /* 0x001e240000001000 */
[----:B0-----:R-:W-:-:S02]  /*39240*/  FSEL R18, R18, R5, P0 ;  /* 0x0000000512127208 */ /* 0x001fc40000000000 */
[----:B------:R-:W-:-:S03]  /*39250*/  FSETP.GEU.FTZ.AND P1, PT, R4, 200, PT ;  /* 0x434800000400780b */ /* 0x000fc60003f3e000 */
[----:B--2---:R-:W-:-:S04]  /*39260*/  FFMA.FTZ R3, R18, R10, R3 ;  /* 0x0000000a12037223 */ /* 0x004fc80000010003 */
[----:B---3--:R-:W-:-:S04]  /*39270*/  FFMA.FTZ R12, R18, R3, R12 ;  /* 0x00000003120c7223 */ /* 0x008fc8000001000c */
[----:B----4-:R-:W-:-:S04]  /*39280*/  FFMA.FTZ R11, R18, R12, R11 ;  /* 0x0000000c120b7223 */ /* 0x010fc8000001000b */
[C---:B-----5:R-:W-:Y:S01]  /*39290*/  FFMA.FTZ R20, R18.reuse, R11, R20 ;  /* 0x0000000b12147223 */ /* 0x060fe20000010014 */
[----:B------:R-:W-:-:S03]  /*392a0*/  FFMA.FTZ R22, R18, R7, R22 ;  /* 0x0000000712167223 */ /* 0x000fc60000010016 */
[C---:B------:R-:W-:Y:S01]  /*392b0*/  FFMA.FTZ R20, R18.reuse, R20, R51 ;  /* 0x0000001412147223 */ /* 0x040fe20000010033 */
[----:B------:R-:W-:-:S03]  /*392c0*/  FFMA.FTZ R22, R18, R22, R53 ;  /* 0x0000001612167223 */ /* 0x000fc60000010035 */
[C---:B------:R-:W-:Y:S01]  /*392d0*/  FFMA.FTZ R20, R18.reuse, R20, R47 ;  /* 0x0000001412147223 */ /* 0x040fe2000001002f */
[----:B------:R-:W0:Y:S01]  /*392e0*/  @P0 MUFU.LG2 R3, R5 ;  /* 0x0000000500030308 */ /* 0x000e220000000c00 */
[C---:B------:R-:W-:Y:S02]  /*392f0*/  FFMA.FTZ R22, R18.reuse, R22, R45 ;  /* 0x0000001612167223 */ /* 0x040fe4000001002d */
[C---:B------:R-:W-:Y:S02]  /*39300*/  FFMA.FTZ R20, R18.reuse, R20, R49 ;  /* 0x0000001412147223 */ /* 0x040fe40000010031 */
[C---:B------:R-:W-:Y:S02]  /*39310*/  FFMA.FTZ R22, R18.reuse, R22, R43 ;  /* 0x0000001612167223 */ /* 0x040fe4000001002b */
[C---:B------:R-:W-:Y:S02]  /*39320*/  FFMA.FTZ R20, R18.reuse, R20, R41 ;  /* 0x0000001412147223 */ /* 0x040fe40000010029 */
[----:B------:R-:W-:-:S02]  /*39330*/  FFMA.FTZ R22, R18, R22, R39 ;  /* 0x0000001612167223 */ /* 0x000fc40000010027 */
[C---:B------:R-:W-:Y:S02]  /*39340*/  FFMA.FTZ R20, R18.reuse, R20, R37 ;  /* 0x0000001412147223 */ /* 0x040fe40000010025 */
[C---:B------:R-:W-:Y:S02]  /*39350*/  FFMA.FTZ R22, R18.reuse, R22, R33 ;  /* 0x0000001612167223 */ /* 0x040fe40000010021 */
        /* <DEDUP_REMOVED lines=34> */
.L_x_739:
[----:B------:R-:W0:Y:S01]  /*39580*/  MUFU.RCP R3, R12 ;  /* 0x0000000c00037308 */ /* 0x000e220000001000 */
[----:B------:R-:W-:Y:S01]  /*39590*/  FMUL.FTZ R20, R12, 1 ;  /* 0x3f8000000c147820 */ /* 0x000fe20000410000 */
[----:B------:R-:W-:Y:S01]  /*395a0*/  FADD.FTZ R9, R9, -6.0246801376342773438 ;  /* 0xc0c0ca2e09097421 */ /* 0x000fe20000010000 */
[----:B------:R-:W-:Y:S01]  /*395b0*/  MOV R13, 0x3e800000 ;  /* 0x3e800000000d7802 */ /* 0x000fe20000000f00 */
        /* <DEDUP_REMOVED lines=36> */
[----:B------:R-:W-:Y:S02]  /*39800*/  @P0 IMAD.MOV.U32 R9, RZ, RZ, 0x7f800000 ;  /* 0x7f800000ff090424 */ /* 0x000fe400078e00ff */
        /* <DEDUP_REMOVED lines=18> */
.L_x_741:
[----:B------:R-:W-:Y:S05]  /*39930*/  BSYNC.RECONVERGENT B4 ;  /* 0x0000000000047941 */ /* 0x000fea0003800200 */
.L_x_740:
        /* <DEDUP_REMOVED lines=62> */
.L_x_743:
[----:B------:R-:W-:Y:S05]  /*39d20*/  BSYNC.RECONVERGENT B2 ;  /* 0x0000000000027941 */ /* 0x000fea0003800200 */
.L_x_742:
[----:B0-----:R-:W-:Y:S01]  /*39d30*/  DMUL R18, R18, R12 ;  /* 0x0000000c12127228 */ /* 0x001fe20000000000 */
[----:B------:R-:W-:Y:S01]  /*39d40*/  UMOV UR4, 0xf0000000 ;  /* 0xf000000000047882 */ /* 0x000fe20000000000 */
[----:B------:R-:W-:-:S04]  /*39d50*/  UMOV UR5, 0x380fffff ;  /* 0x380fffff00057882 */ /* 0x000fc80000000000 */
[----:B------:R-:W0:Y:S02]  /*39d60*/  F2F.F32.F64 R7, R18 ;  /* 0x0000001200077310 */ /* 0x000e240000301000 */
[----:B------:R-:W-:-:S14]  /*39d70*/  DSETP.GEU.AND P0, PT, |R18|, UR4, PT ;  /* 0x0000000412007e2a */ /* 0x000fdc000bf0e200 */
[----:B0-----:R-:W-:-:S07]  /*39d80*/  @!P0 FMUL R7, R7, 1.175494350822287508e-38 ;  /* 0x0080000007078820 */ /* 0x001fce0000400000 */
.L_x_738:
[----:B------:R-:W-:Y:S05]  /*39d90*/  BSYNC.RECONVERGENT B3 ;  /* 0x0000000000037941 */ /* 0x000fea0003800200 */
.L_x_727:
[----:B0-----:R-:W-:Y:S01]  /*39da0*/  FSETP.NEU.FTZ.AND P0, PT, R7, RZ, PT ;  /* 0x000000ff0700720b */ /* 0x001fe20003f1d000 */
[----:B------:R-:W-:Y:S01]  /*39db0*/  BSSY.RECONVERGENT B2, `(.L_x_744) ;  /* 0x0000016000027945 */ /* 0x000fe20003800200 */
[----:B------:R-:W-:-:S11]  /*39dc0*/  MOV R0, RZ ;  /* 0x000000ff00007202 */ /* 0x000fd60000000f00 */
[----:B------:R-:W-:Y:S05]  /*39dd0*/  @!P0 BRA `(.L_x_745) ;  /* 0x00000000004c8947 */ /* 0x000fea0003800000 */
[----:B------:R-:W-:Y:S01]  /*39de0*/  HFMA2 R0, -RZ, RZ, 0, 0 ;  /* 0x00000000ff007431 */ /* 0x000fe200000001ff */
[----:B------:R-:W-:Y:S01]  /*39df0*/  BSSY.RECONVERGENT B3, `(.L_x_746) ;  /* 0x000000e000037945 */ /* 0x000fe20003800200 */
[----:B------:R-:W-:Y:S02]  /*39e00*/  HFMA2 R10, -RZ, RZ, 1.875, 0 ;  /* 0x3f800000ff0a7431 */ /* 0x000fe400000001ff */
[----:B------:R-:W-:Y:S01]  /*39e10*/  IMAD.MOV.U32 R3, RZ, RZ, 0x3f800000 ;  /* 0x3f800000ff037424 */ /* 0x000fe200078e00ff */
[----:B------:R-:W-:-:S07]  /*39e20*/  MOV R9, R5 ;  /* 0x0000000500097202 */ /* 0x000fce0000000f00 */
.L_x_747:
        /* <DEDUP_REMOVED lines=11> */
.L_x_746:
[----:B------:R-:W0:Y:S01]  /*39ee0*/  MUFU.RCP R5, R5 ;  /* 0x0000000500057308 */ /* 0x000e220000001000 */
[----:B------:R-:W-:-:S04]  /*39ef0*/  FMUL.FTZ R0, R10, R7 ;  /* 0x000000070a007220 */ /* 0x000fc80000410000 */
[----:B0-----:R-:W-:-:S07]  /*39f00*/  FMUL.FTZ R0, R0, R5 ;  /* 0x0000000500007220 */ /* 0x001fce0000410000 */
.L_x_745:
[----:B------:R-:W-:Y:S05]  /*39f10*/  BSYNC.RECONVERGENT B2 ;  /* 0x0000000000027941 */ /* 0x000fea0003800200 */
.L_x_744:
[----:B------:R-:W-:Y:S01]  /*39f20*/  FADD.FTZ R7, -R0, 1 ;  /* 0x3f80000000077421 */ /* 0x000fe20000010100 */
[----:B------:R-:W-:Y:S06]  /*39f30*/  BRA `(.L_x_536) ;  /* 0x0000003c00dc7947 */ /* 0x000fec0003800000 */
.L_x_703:
[----:B------:R-:W-:Y:S01]  /*39f40*/  FMUL.FTZ R20, R5, 1 ;  /* 0x3f80000005147820 */ /* 0x000fe20000410000 */
[----:B------:R-:W-:-:S05]  /*39f50*/  DMUL R18, R14, R18 ;  /* 0x000000120e127228 */ /* 0x000fca0000000000 */
[----:B------:R-:W0:Y:S03]  /*39f60*/  F2F.F64.F32 R20, R20 ;  /* 0x0000001400147310 */ /* 0x000e260000201800 */
[----:B0-----:R-:W-:-:S14]  /*39f70*/  DSETP.GEU.AND P1, PT, R18, R20, PT ;  /* 0x000000141200722a */ /* 0x001fdc0003f2e000 */
[----:B------:R-:W-:Y:S05]  /*39f80*/  @!P1 BRA `(.L_x_748) ;  /* 0x0000001c00809947 */ /* 0x000fea0003800000 */
[----:B------:R-:W-:Y:S01]  /*39f90*/  BSSY.RECONVERGENT B2, `(.L_x_749) ;  /* 0x0000012000027945 */ /* 0x000fe20003800200 */
[----:B------:R-:W-:Y:S01]  /*39fa0*/  FADD.FTZ R13, -R4, -RZ ;  /* 0x800000ff040d7221 */ /* 0x000fe20000010100 */
[----:B------:R-:W-:Y:S01]  /*39fb0*/  MOV R0, 0x1 ;  /* 0x0000000100007802 */ /* 0x000fe20000000f00 */
[----:B------:R-:W-:Y:S01]  /*39fc0*/  IMAD.MOV.U32 R7, RZ, RZ, RZ ;  /* 0x000000ffff077224 */ /* 0x000fe200078e00ff */
[----:B------:R-:W-:-:S07]  /*39fd0*/  MOV R3, 0x3f800000 ;  /* 0x3f80000000037802 */ /* 0x000fce0000000f00 */
.L_x_750:
        /* <DEDUP_REMOVED lines=14> */
.L_x_749:
[----:B------:R-:W0:Y:S01]  /*3a0c0*/  MUFU.LG2 R4, R4 ;  /* 0x0000000400047308 */ /* 0x000e220000000c00 */
[----:B------:R-:W-:Y:S01]  /*3a0d0*/  FADD.FTZ R9, R5, 1 ;  /* 0x3f80000005097421 */ /* 0x000fe20000010000 */
[----:B------:R-:W-:Y:S03]  /*3a0e0*/  BSSY.RECONVERGENT B2, `(.L_x_751) ;  /* 0x000007e000027945 */ /* 0x000fe60003800200 */
[C---:B------:R-:W-:Y:S01]  /*3a0f0*/  FADD.FTZ R10, |R9|.reuse, -RZ ;  /* 0x800000ff090a7221 */ /* 0x040fe20000010200 */
[----:B------:R-:W-:Y:S01]  /*3a100*/  FSETP.GE.FTZ.AND P0, PT, |R9|, 3, PT ;  /* 0x404000000900780b */ /* 0x000fe20003f16200 */
[----:B0-----:R-:W-:-:S04]  /*3a110*/  FMUL.FTZ R0, R4, 0.69314718246459960938 ;  /* 0x3f31721804007820 */ /* 0x001fc80000410000 */
[----:B------:R-:W-:-:S08]  /*3a120*/  FMUL.FTZ R3, R5, R0 ;  /* 0x0000000005037220 */ /* 0x000fd00000410000 */
[----:B------:R-:W-:Y:S05]  /*3a130*/  @!P0 BRA `(.L_x_752) ;  /* 0x0000000000d48947 */ /* 0x000fea0003800000 */
[----:B------:R-:W-:-:S13]  /*3a140*/  FSETP.GE.FTZ.AND P0, PT, |R9|, 7.8000001907348632812, PT ;  /* 0x40f9999a0900780b */ /* 0x000fda0003f16200 */
[----:B------:R-:W-:Y:S05]  /*3a150*/  @!P0 BRA `(.L_x_753) ;  /* 0x0000000000988947 */ /* 0x000fea0003800000 */
[----:B------:R-:W-:Y:S01]  /*3a160*/  IADD3 R0, PT, PT, R10, -0x3f2aaaab, RZ ;  /* 0xc0d555550a007810 */ /* 0x000fe20007ffe0ff */
[----:B------:R-:W0:Y:S01]  /*3a170*/  MUFU.RCP R4, R10 ;  /* 0x0000000a00047308 */ /* 0x000e220000001000 */
        /* <DEDUP_REMOVED lines=17> */
[----:B------:R-:W-:Y:S01]  /*3a290*/  FFMA.FTZ R13, R12, R13, R12 ;  /* 0x0000000d0c0d7223 */ /* 0x000fe2000001000c */
[----:B------:R-:W-:-:S03]  /*3a2a0*/  MOV R12, 0x7f800000 ;  /* 0x7f800000000c7802 */ /* 0x000fc60000000f00 */
[----:B------:R-:W-:Y:S01]  /*3a2b0*/  FFMA.FTZ R13, R0, 0.69314718246459960938, R13 ;  /* 0x3f317218000d7823 */ /* 0x000fe2000001000d */
[----:B0-----:R-:W-:Y:S01]  /*3a2c0*/  FMUL.FTZ R0, R4, R4 ;  /* 0x0000000404007220 */ /* 0x001fe20000410000 */
[C---:B------:R-:W-:Y:S01]  /*3a2d0*/  @P0 FFMA.FTZ R13, |R9|.reuse, R12, +INF ;  /* 0x7f800000090d0423 */ /* 0x040fe2000001020c */
[----:B------:R-:W-:Y:S02]  /*3a2e0*/  FSETP.NEU.FTZ.AND P0, PT, |R9|, RZ, PT ;  /* 0x000000ff0900720b */ /* 0x000fe40003f1d200 */
[----:B------:R-:W-:Y:S01]  /*3a2f0*/  FFMA.FTZ R11, R0, R11, -0.0027776553761214017868 ;  /* 0xbb360953000b7423 */ /* 0x000fe2000001000b */
[----:B------:R-:W-:-:S03]  /*3a300*/  FMUL.FTZ R13, R13, 0.5 ;  /* 0x3f0000000d0d7820 */ /* 0x000fc60000410000 */
[----:B------:R-:W-:Y:S01]  /*3a310*/  FFMA.FTZ R11, R0, R11, 0.083333276212215423584 ;  /* 0x3daaaaa3000b7423 */ /* 0x000fe2000001000b */
[----:B------:R-:W-:Y:S01]  /*3a320*/  FADD.FTZ R0, |R9|, -0.5 ;  /* 0xbf00000009007421 */ /* 0x000fe20000010200 */
[----:B------:R-:W-:Y:S02]  /*3a330*/  FSEL R13, R13, -INF , P0 ;  /* 0xff8000000d0d7808 */ /* 0x000fe40000000000 */
[----:B------:R-:W-:Y:S01]  /*3a340*/  FFMA.FTZ R11, R4, R11, 0.91893851757049560547 ;  /* 0x3f6b3f8e040b7423 */ /* 0x000fe2000001000b */
[----:B------:R-:W-:Y:S02]  /*3a350*/  FSETP.NEU.FTZ.AND P0, PT, |R9|, +INF , PT ;  /* 0x7f8000000900780b */ /* 0x000fe40003f1d200 */
[----:B------:R-:W-:-:S04]  /*3a360*/  FMUL.FTZ R0, R13, R0 ;  /* 0x000000000d007220 */ /* 0x000fc80000410000 */
[--C-:B------:R-:W-:Y:S01]  /*3a370*/  FADD.FTZ R11, R11, R0.reuse ;  /* 0x000000000b0b7221 */ /* 0x100fe20000010000 */
[----:B------:R-:W-:-:S04]  /*3a380*/  FADD.FTZ R0, -R10, R0 ;  /* 0x000000000a007221 */ /* 0x000fc80000010100 */
[----:B------:R-:W-:-:S05]  /*3a390*/  FADD.FTZ R0, R0, R11 ;  /* 0x0000000b00007221 */ /* 0x000fca0000010000 */
[----:B------:R-:W-:Y:S01]  /*3a3a0*/  FSEL R4, R0, +INF , P0 ;  /* 0x7f80000000047808 */ /* 0x000fe20000000000 */
[----:B------:R-:W-:Y:S06]  /*3a3b0*/  BRA `(.L_x_754) ;  /* 0x0000000400407947 */ /* 0x000fec0003800000 */
.L_x_753:
        /* <DEDUP_REMOVED lines=13> */
.L_x_752:
        /* <DEDUP_REMOVED lines=15> */
.L_x_755:
        /* <DEDUP_REMOVED lines=16> */
.L_x_756:
        /* <DEDUP_REMOVED lines=14> */
[----:B------:R-:W-:Y:S01]  /*3a760*/  IMAD.IADD R4, R0, 0x1, -R11 ;  /* 0x0000000100047824 */ /* 0x000fe200078e0a0b */
[----:B------:R-:W-:-:S03]  /*3a770*/  I2FP.F32.S32 R11, R11 ;  /* 0x0000000b000b7245 */ /* 0x000fc60000201400 */
[----:B------:R-:W-:Y:S01]  /*3a780*/  FADD.FTZ R12, R4, -1 ;  /* 0xbf800000040c7421 */ /* 0x000fe20000010000 */
[----:B------:R-:W-:Y:S02]  /*3a790*/  FSEL R4, RZ, -23, P0 ;  /* 0xc1b80000ff047808 */ /* 0x000fe40000000000 */
[----:B------:R-:W-:Y:S01]  /*3a7a0*/  ISETP.GT.U32.AND P0, PT, R0, 0x7f7fffff, PT ;  /* 0x7f7fffff0000780c */ /* 0x000fe20003f04070 */
[C---:B------:R-:W-:Y:S02]  /*3a7b0*/  FFMA.FTZ R13, R12.reuse, -R13, 0.14084610342979431152 ;  /* 0x3e1039f60c0d7423 */ /* 0x040fe4000001080d */
[----:B------:R-:W-:Y:S01]  /*3a7c0*/  FFMA.FTZ R4, R11, 1.1920928955078125e-07, R4 ;  /* 0x340000000b047823 */ /* 0x000fe20000010004 */
[----:B------:R-:W-:Y:S01]  /*3a7d0*/  MOV R11, 0x7f800000 ;  /* 0x7f800000000b7802 */ /* 0x000fe20000000f00 */
        /* <DEDUP_REMOVED lines=13> */
[----:B------:R-:W-:-:S07]  /*3a8b0*/  FSEL R4, R4, +INF , P0 ;  /* 0x7f80000004047808 */ /* 0x000fce0000000000 */
.L_x_754:
[----:B------:R-:W-:Y:S05]  /*3a8c0*/  BSYNC.RECONVERGENT B2 ;  /* 0x0000000000027941 */ /* 0x000fea0003800200 */
.L_x_751:
        /* <DEDUP_REMOVED lines=38> */
.L_x_759:
        /* <DEDUP_REMOVED lines=19> */
[----:B------:R-:W-:-:S04]  /*3ac60*/  FFMA.FTZ R14, R13, R14, R19 ;  /* 0x0000000e0d0e7223 */ /* 0x000fc80000010013 */
[----:B------:R-:W-:Y:S01]  /*3ac70*/  FFMA.FTZ R0, R15, R14, R0 ;  /* 0x0000000e0f007223 */ /* 0x000fe20000010000 */
[----:B------:R-:W-:-:S03]  /*3ac80*/  HFMA2 R15, -RZ, RZ, 1.5048828125, 33.21875 ;  /* 0x3e055027ff0f7431 */ /* 0x000fc600000001ff */
        /* <DEDUP_REMOVED lines=28> */
.L_x_758:
[----:B------:R-:W-:Y:S05]  /*3ae50*/  BSYNC.RECONVERGENT B2 ;  /* 0x0000000000027941 */ /* 0x000fea0003800200 */
.L_x_757:
        /* <DEDUP_REMOVED lines=67> */
.L_x_762:
        /* <DEDUP_REMOVED lines=13> */
.L_x_761:
        /* <DEDUP_REMOVED lines=15> */
.L_x_764:
        /* <DEDUP_REMOVED lines=16> */
.L_x_765:
        /* <DEDUP_REMOVED lines=14> */
[CC--:B------:R-:W-:Y:S02]  /*3b630*/  IADD3 R9, PT, PT, R0.reuse, -R11.reuse, RZ ;  /* 0x8000000b00097210 */ /* 0x0c0fe40007ffe0ff */
[----:B------:R-:W-:Y:S02]  /*3b640*/  I2FP.F32.S32 R10, R11 ;  /* 0x0000000b000a7245 */ /* 0x000fe40000201400 */
[----:B------:R-:W-:Y:S01]  /*3b650*/  MOV R11, 0x7f800000 ;  /* 0x7f800000000b7802 */ /* 0x000fe20000000f00 */
[----:B------:R-:W-:Y:S01]  /*3b660*/  FADD.FTZ R12, R9, -1 ;  /* 0xbf800000090c7421 */ /* 0x000fe20000010000 */
[----:B------:R-:W-:Y:S02]  /*3b670*/  FSEL R9, RZ, -23, P0 ;  /* 0xc1b80000ff097808 */ /* 0x000fe40000000000 */
[----:B------:R-:W-:Y:S01]  /*3b680*/  ISETP.GT.U32.AND P0, PT, R0, 0x7f7fffff, PT ;  /* 0x7f7fffff0000780c */ /* 0x000fe20003f04070 */
[----:B------:R-:W-:Y:S02]  /*3b690*/  FFMA.FTZ R13, R12, -R13, 0.14084610342979431152 ;  /* 0x3e1039f60c0d7423 */ /* 0x000fe4000001080d */
[----:B------:R-:W-:-:S02]  /*3b6a0*/  FFMA.FTZ R9, R10, 1.1920928955078125e-07, R9 ;  /* 0x340000000a097823 */ /* 0x000fc40000010009 */
        /* <DEDUP_REMOVED lines=14> */
.L_x_763:
[----:B------:R-:W-:Y:S05]  /*3b790*/  BSYNC.RECONVERGENT B2 ;  /* 0x0000000000027941 */ /* 0x000fea0003800200 */
.L_x_760:
        /* <DEDUP_REMOVED lines=12> */
[----:B------:R-:W-:-:S04]  /*3b860*/  FSETP.GEU.FTZ.AND P0, PT, |R5|, 1.175494350822287508e-38, PT ;  /* 0x008000000500780b */ /* 0x000fc80003f1e200 */
[----:B------:R-:W-:Y:S01]  /*3b870*/  FSEL R32, R11, R32, !P0 ;  /* 0x000000200b207208 */ /* 0x000fe20004000000 */
[----:B------:R-:W-:-:S03]  /*3b880*/  HFMA2 R11, -RZ, RZ, 1.5048828125, 33.21875 ;  /* 0x3e055027ff0b7431 */ /* 0x000fc600000001ff */
        /* <DEDUP_REMOVED lines=24> */
.L_x_768:
        /* <DEDUP_REMOVED lines=13> */
[----:B------:R-:W-:Y:S01]  /*3bae0*/  FSEL R0, R12, 1, P0 ;  /* 0x3f8000000c007808 */ /* 0x000fe20000000000 */
[----:B------:R-:W-:Y:S01]  /*3baf0*/  HFMA2 R12, -RZ, RZ, 1.5048828125, 33.21875 ;  /* 0x3e055027ff0c7431 */ /* 0x000fe200000001ff */
[----:B------:R-:W-:Y:S02]  /*3bb00*/  FSEL R14, R14, 0.0083327032625675201416, !P0 ;  /* 0x3c0885e40e0e7808 */ /* 0x000fe40004000000 */
[----:B------:R-:W-:Y:S01]  /*3bb10*/  FSEL R18, R18, -0.00019574658654164522886, !P0 ;  /* 0xb94d415312127808 */ /* 0x000fe20004000000 */
[----:B------:R-:W-:Y:S01]  /*3bb20*/  FFMA.FTZ R11, R13, R0, RZ ;  /* 0x000000000d0b7223 */ /* 0x000fe200000100ff */
[----:B------:R-:W-:-:S03]  /*3bb30*/  FSEL R15, -R15, -0.16666662693023681641, !P0 ;  /* 0xbe2aaaa80f0f7808 */ /* 0x000fc60004000100 */
[----:B------:R-:W-:-:S04]  /*3bb40*/  FFMA.FTZ R14, R13, R18, R14 ;  /* 0x000000120d0e7223 */ /* 0x000fc8000001000e */
[----:B------:R-:W-:-:S04]  /*3bb50*/  FFMA.FTZ R14, R13, R14, R15 ;  /* 0x0000000e0d0e7223 */ /* 0x000fc8000001000f */
[----:B------:R-:W-:-:S04]  /*3bb60*/  FFMA.FTZ R0, R11, R14, R0 ;  /* 0x0000000e0b007223 */ /* 0x000fc80000010000 */
[----:B------:R-:W-:-:S04]  /*3bb70*/  @P1 FADD.FTZ R0, RZ, -R0 ;  /* 0x80000000ff001221 */ /* 0x000fc80000010000 */
[----:B------:R-:W-:-:S05]  /*3bb80*/  FMUL.FTZ R0, |R5|, |R0| ;  /* 0x4000000005007220 */ /* 0x000fca0000410200 */
        /* <DEDUP_REMOVED lines=16> */
[----:B------:R-:W-:-:S03]  /*3bc90*/  I2FP.F32.S32 R12, R11 ;  /* 0x0000000b000c7245 */ /* 0x000fc60000201400 */
[C---:B------:R-:W-:Y:S02]  /*3bca0*/  FMUL.FTZ R14, R13.reuse, R14 ;  /* 0x0000000e0d0e7220 */ /* 0x040fe40000410000 */
[----:B------:R-:W-:Y:S02]  /*3bcb0*/  FFMA.FTZ R5, R12, 1.1920928955078125e-07, R5 ;  /* 0x340000000c057823 */ /* 0x000fe40000010005 */
[----:B------:R-:W-:-:S04]  /*3bcc0*/  FFMA.FTZ R14, R13, R14, R13 ;  /* 0x0000000e0d0e7223 */ /* 0x000fc8000001000d */
[----:B------:R-:W-:Y:S01]  /*3bcd0*/  FFMA.FTZ R5, R5, 0.69314718246459960938, R14 ;  /* 0x3f31721805057823 */ /* 0x000fe2000001000e */
[C---:B------:R-:W-:Y:S01]  /*3bce0*/  @P0 FFMA.FTZ R5, R0.reuse, R9, +INF ;  /* 0x7f80000000050423 */ /* 0x040fe20000010009 */
[----:B------:R-:W-:-:S03]  /*3bcf0*/  FSETP.NEU.FTZ.AND P0, PT, R0, RZ, PT ;  /* 0x000000ff0000720b */ /* 0x000fc60003f1d000 */
[----:B------:R-:W-:-:S05]  /*3bd00*/  FADD.FTZ R5, -R5, 1.1447298526763916016 ;  /* 0x3f92868205057421 */ /* 0x000fca0000010100 */
[----:B------:R-:W-:-:S05]  /*3bd10*/  FSEL R5, R5, +INF , P0 ;  /* 0x7f80000005057808 */ /* 0x000fca0000000000 */
[----:B------:R-:W-:-:S07]  /*3bd20*/  FADD.FTZ R0, R5, -R10 ;  /* 0x8000000a05007221 */ /* 0x000fce0000010000 */
.L_x_767:
[----:B------:R-:W-:Y:S05]  /*3bd30*/  BSYNC.RECONVERGENT B2 ;  /* 0x0000000000027941 */ /* 0x000fea0003800200 */
.L_x_766:
[----:B------:R-:W-:-:S04]  /*3bd40*/  FADD.FTZ R0, R3, -R0 ;  /* 0x8000000003007221 */ /* 0x000fc80000010000 */
[----:B------:R-:W-:-:S06]  /*3bd50*/  FMUL.FTZ R0, R0, 1.4426950216293334961 ;  /* 0x3fb8aa3b00007820 */ /* 0x000fcc0000410000 */
[----:B------:R-:W0:Y:S02]  /*3bd60*/  MUFU.EX2 R0, R0 ;  /* 0x0000000000007308 */ /* 0x000e240000000800 */
[----:B0-----:R-:W-:Y:S01]  /*3bd70*/  FFMA.FTZ R7, -R7, R0, -R4 ;  /* 0x0000000007077223 */ /* 0x001fe20000010904 */
[----:B------:R-:W-:Y:S06]  /*3bd80*/  BRA `(.L_x_536) ;  /* 0x0000002000487947 */ /* 0x000fec0003800000 */
.L_x_748:
        /* <DEDUP_REMOVED lines=25> */
[C---:B------:R-:W-:Y:S02]  /*3bf20*/  FFMA.FTZ R10, R9.reuse, -R10, 0.14084610342979431152 ;  /* 0x3e1039f6090a7423 */ /* 0x040fe4000001080a */
        /* <DEDUP_REMOVED lines=26> */
.L_x_773:
        /* <DEDUP_REMOVED lines=13> */
.L_x_772:
        /* <DEDUP_REMOVED lines=15> */
.L_x_775:
        /* <DEDUP_REMOVED lines=16> */
.L_x_776:
        /* <DEDUP_REMOVED lines=36> */
.L_x_774:
[----:B------:R-:W-:Y:S05]  /*3c5d0*/  BSYNC.RECONVERGENT B2 ;  /* 0x0000000000027941 */ /* 0x000fea0003800200 */
.L_x_771:
        /* <DEDUP_REMOVED lines=38> */
.L_x_779:
        /* <DEDUP_REMOVED lines=50> */
.L_x_778:
[----:B------:R-:W-:Y:S05]  /*3cb60*/  BSYNC.RECONVERGENT B2 ;  /* 0x0000000000027941 */ /* 0x000fea0003800200 */
.L_x_777:
        /* <DEDUP_REMOVED lines=10> */
.L_x_770:
[----:B------:R-:W-:Y:S01]  /*3cc10*/  FSETP.GT.FTZ.AND P1, PT, |R5|, 1, PT ;  /* 0x3f8000000500780b */ /* 0x000fe20003f34200 */
[----:B------:R-:W-:Y:S01]  /*3cc20*/  IMAD.MOV.U32 R32, RZ, RZ, 0x46ff3c00 ;  /* 0x46ff3c00ff207424 */ /* 0x000fe200078e00ff */
[----:B------:R-:W-:Y:S01]  /*3cc30*/  MOV R0, 0xfffffffc ;  /* 0xfffffffc00007802 */ /* 0x000fe20000000f00 */
[C---:B------:R-:W-:Y:S01]  /*3cc40*/  VIADD R3, R11.reuse, 0x9c4 ;  /* 0x000009c40b037836 */ /* 0x040fe20000000000 */
[----:B------:R-:W-:Y:S01]  /*3cc50*/  MOV R18, 0x3bc6a26b ;  /* 0x3bc6a26b00127802 */ /* 0x000fe20000000f00 */
[----:B------:R0:W-:Y:S01]  /*3cc60*/  STL [R1+0x13ec], R13 ;  /* 0x0013ec0d01007387 */ /* 0x0001e20000100800 */
[----:B------:R-:W-:Y:S01]  /*3cc70*/  MOV R19, 0x3f0284fc ;  /* 0x3f0284fc00137802 */ /* 0x000fe20000000f00 */
[----:B------:R-:W-:Y:S01]  /*3cc80*/  IMAD.MOV.U32 R20, RZ, RZ, 0x419c28d0 ;  /* 0x419c28d0ff147424 */ /* 0x000fe200078e00ff */
[----:B------:R-:W-:Y:S01]  /*3cc90*/  MOV R33, 0x48ae85e0 ;  /* 0x48ae85e000217802 */ /* 0x000fe20000000f00 */
[----:B------:R-:W-:Y:S01]  /*3cca0*/  IMAD.MOV.U32 R23, RZ, RZ, 0x47946fa6 ;  /* 0x47946fa6ff177424 */ /* 0x000fe200078e00ff */
[----:B------:R-:W-:Y:S01]  /*3ccb0*/  SEL R0, R0, 0x4, P1 ;  /* 0x0000000400007807 */ /* 0x000fe20000800000 */
[----:B------:R1:W-:Y:S01]  /*3ccc0*/  STL.64 [R1+0xa28], R18 ;  /* 0x000a281201007387 */ /* 0x0003e20000100a00 */
[----:B------:R-:W-:Y:S01]  /*3ccd0*/  MOV R21, 0x43e0f8e7 ;  /* 0x43e0f8e700157802 */ /* 0x000fe20000000f00 */
[----:B------:R-:W-:Y:S01]  /*3cce0*/  IMAD.MOV.U32 R28, RZ, RZ, 0x4b5edd0a ;  /* 0x4b5edd0aff1c7424 */ /* 0x000fe200078e00ff */
[----:B------:R-:W-:Y:S01]  /*3ccf0*/  @P1 IADD3 R3, PT, PT, R11, 0x9f4, RZ ;  /* 0x000009f40b031810 */ /* 0x000fe20007ffe0ff */
[----:B------:R2:W-:Y:S01]  /*3cd00*/  STL.64 [R1+0x13f8], R32 ;  /* 0x0013f82001007387 */ /* 0x0005e20000100a00 */
[----:B------:R-:W-:Y:S01]  /*3cd10*/  MOV R22, 0x45d95fff ;  /* 0x45d95fff00167802 */ /* 0x000fe20000000f00 */
[----:B0-----:R-:W-:Y:S01]  /*3cd20*/  IMAD.MOV.U32 R13, RZ, RZ, 0x4cc5f8af ;  /* 0x4cc5f8afff0d7424 */ /* 0x001fe200078e00ff */
[----:B------:R-:W-:Y:S01]  /*3cd30*/  MOV R26, 0x4912f03a ;  /* 0x4912f03a001a7802 */ /* 0x000fe20000000f00 */
[----:B------:R0:W-:Y:S01]  /*3cd40*/  STL.64 [R1+0xa30], R20 ;  /* 0x000a301401007387 */ /* 0x0001e20000100a00 */
[----:B------:R-:W-:-:S02]  /*3cd50*/  MOV R27, 0x4a5481c1 ;  /* 0x4a5481c1001b7802 */ /* 0x000fc40000000f00 */
[----:B------:R-:W-:Y:S01]  /*3cd60*/  MOV R12, 0x4ca4b97f ;  /* 0x4ca4b97f000c7802 */ /* 0x000fe20000000f00 */
[----:B-1----:R-:W-:Y:S01]  /*3cd70*/  IMAD.MOV.U32 R19, RZ, RZ, 0x4b4b8b8f ;  /* 0x4b4b8b8fff137424 */ /* 0x002fe200078e00ff */
[----:B------:R-:W-:Y:S01]  /*3cd80*/  MOV R18, 0x4a20fbd8 ;  /* 0x4a20fbd800127802 */ /* 0x000fe20000000f00 */
[----:B------:R1:W-:Y:S01]  /*3cd90*/  STL.64 [R1+0xa38], R22 ;  /* 0x000a381601007387 */ /* 0x0003e20000100a00 */
[----:B------:R-:W-:Y:S02]  /*3cda0*/  MOV R29, 0x4c255322 ;  /* 0x4c255322001d7802 */ /* 0x000fe40000000f00 */
[-C--:B--2---:R-:W-:Y:S01]  /*3cdb0*/  IADD3 R33, PT, PT, R3, R0.reuse, RZ ;  /* 0x0000000003217210 */ /* 0x084fe20007ffe0ff */
[----:B------:R2:W-:Y:S01]  /*3cdc0*/  STL.64 [R1+0xa40], R26 ;  /* 0x000a401a01007387 */ /* 0x0005e20000100a00 */
[----:B------:R-:W-:Y:S02]  /*3cdd0*/  SEL R10, RZ, 0x30, !P1 ;  /* 0x00000030ff0a7807 */ /* 0x000fe40004800000 */
[----:B------:R-:W-:Y:S01]  /*3cde0*/  IADD3 R7, PT, PT, R33, R0, RZ ;  /* 0x0000000021077210 */ /* 0x000fe20007ffe0ff */
[----:B------:R3:W-:Y:S01]  /*3cdf0*/  STL.64 [R1+0x1400], R18 ;  /* 0x0014001201007387 */ /* 0x0007e20000100a00 */
[----:B------:R-:W-:-:S02]  /*3ce00*/  MOV R30, 0x42840000 ;  /* 0x42840000001e7802 */ /* 0x000fc40000000f00 */
[----:B------:R-:W-:Y:S01]  /*3ce10*/  MOV R31, 0x44f0a000 ;  /* 0x44f0a000001f7802 */ /* 0x000fe20000000f00 */
[----:B------:R4:W-:Y:S01]  /*3ce20*/  STL.64 [R1+0xa50], R12 ;  /* 0x000a500c01007387 */ /* 0x0009e20000100a00 */
[----:B0-----:R-:W-:Y:S01]  /*3ce30*/  MOV R20, 0x4c2f75b4 ;  /* 0x4c2f75b400147802 */ /* 0x001fe20000000f00 */
[----:B-1----:R-:W-:Y:S01]  /*3ce40*/  IMAD.MOV.U32 R23, RZ, RZ, 0x4ce5eb4c ;  /* 0x4ce5eb4cff177424 */ /* 0x002fe200078e00ff */
[----:B------:R-:W-:Y:S01]  /*3ce50*/  MOV R21, 0x4cc8c38c ;  /* 0x4cc8c38c00157802 */ /* 0x000fe20000000f00 */
[----:B--2---:R-:W-:Y:S01]  /*3ce60*/  IMAD.MOV.U32 R27, RZ, RZ, RZ ;  /* 0x000000ffff1b7224 */ /* 0x004fe200078e00ff */
[----:B------:R-:W-:Y:S01]  /*3ce70*/  MOV R22, 0x4d0fed36 ;  /* 0x4d0fed3600167802 */ /* 0x000fe20000000f00 */
[----:B------:R0:W-:Y:S01]  /*3ce80*/  STL.64 [R1+0xa48], R28 ;  /* 0x000a481c01007387 */ /* 0x0001e20000100a00 */
[----:B------:R-:W-:Y:S02]  /*3ce90*/  MOV R26, 0x4c184540 ;  /* 0x4c184540001a7802 */ /* 0x000fe40000000f00 */
[----:B---3--:R-:W-:Y:S01]  /*3cea0*/  MOV R18, 0x4c5914c6 ;  /* 0x4c5914c600127802 */ /* 0x008fe20000000f00 */
[----:B------:R1:W-:Y:S01]  /*3ceb0*/  STL.64 [R1+0x13f0], R30 ;  /* 0x0013f01e01007387 */ /* 0x0003e20000100a00 */
[----:B----4-:R-:W-:-:S03]  /*3cec0*/  IMAD.IADD R13, R11, 0x1, R10 ;  /* 0x000000010b0d7824 */ /* 0x010fc600078e020a */
[----:B------:R2:W-:Y:S01]  /*3ced0*/  STL.64 [R1+0x1408], R20 ;  /* 0x0014081401007387 */ /* 0x0005e20000100a00 */
[----:B0-----:R-:W-:-:S03]  /*3cee0*/  IADD3 R29, PT, PT, R7, R0, RZ ;  /* 0x00000000071d7210 */ /* 0x001fc60007ffe0ff */
[----:B------:R-:W-:Y:S01]  /*3cef0*/  STL.64 [R1+0x1410], R22 ;  /* 0x0014101601007387 */ /* 0x000fe20000100a00 */
[----:B------:R-:W-:Y:S01]  /*3cf00*/  IMAD.IADD R19, R0, 0x1, R13 ;  /* 0x0000000100137824 */ /* 0x000fe200078e020d */
[----:B-1----:R-:W-:Y:S02]  /*3cf10*/  IADD3 R31, PT, PT, R29, R0, RZ ;  /* 0x000000001d1f7210 */ /* 0x002fe40007ffe0ff */
[----:B------:R0:W-:Y:S04]  /*3cf20*/  STL.64 [R1+0x1418], R26 ;  /* 0x0014181a01007387 */ /* 0x0001e80000100a00 */
[----:B------:R1:W-:Y:S04]  /*3cf30*/  STL [R1+0xa58], R18 ;  /* 0x000a581201007387 */ /* 0x0003e80000100800 */
[----:B------:R-:W3:Y:S04]  /*3cf40*/  LDL R10, [R33] ;  /* 0x00000000210a7983 */ /* 0x000ee80000100800 */
[----:B------:R-:W3:Y:S01]  /*3cf50*/  LDL R11, [R13+0x9c4] ;  /* 0x0009c4000d0b7983 */ /* 0x000ee20000100800 */
[----:B------:R-:W-:-:S03]  /*3cf60*/  IMAD.IADD R35, R31, 0x1, R0 ;  /* 0x000000011f237824 */ /* 0x000fc600078e0200 */
[----:B------:R-:W4:Y:S01]  /*3cf70*/  LDL R7, [R7] ;  /* 0x0000000007077983 */ /* 0x000f220000100800 */
[----:B--2---:R-:W-:-:S03]  /*3cf80*/  IADD3 R21, PT, PT, R19, R0, RZ ;  /* 0x0000000013157210 */ /* 0x004fc60007ffe0ff */
[----:B------:R2:W5:Y:S01]  /*3cf90*/  LDL R12, [R29] ;  /* 0x000000001d0c7983 */ /* 0x0005620000100800 */
[-C--:B------:R-:W-:Y:S02]  /*3cfa0*/  IADD3 R37, PT, PT, R35, R0.reuse, RZ ;  /* 0x0000000023257210 */ /* 0x080fe40007ffe0ff */
[-C--:B0-----:R-:W-:Y:S01]  /*3cfb0*/  IADD3 R27, PT, PT, R21, R0.reuse, RZ ;  /* 0x00000000151b7210 */ /* 0x081fe20007ffe0ff */
[----:B------:R-:W5:Y:S01]  /*3cfc0*/  LDL R31, [R31] ;  /* 0x000000001f1f7983 */ /* 0x000f620000100800 */
[----:B--2---:R-:W-:-:S03]  /*3cfd0*/  IADD3 R29, PT, PT, R37, R0, RZ ;  /* 0x00000000251d7210 */ /* 0x004fc60007ffe0ff */
[----:B------:R0:W2:Y:S01]  /*3cfe0*/  LDL R3, [R13] ;  /* 0x000000000d037983 */ /* 0x0000a20000100800 */
[----:B------:R-:W-:-:S03]  /*3cff0*/  IMAD.IADD R33, R27, 0x1, R0 ;  /* 0x000000011b217824 */ /* 0x000fc600078e0200 */
[----:B------:R-:W2:Y:S01]  /*3d000*/  LDL R23, [R19] ;  /* 0x0000000013177983 */ /* 0x000ea20000100800 */
[----:B------:R-:W-:-:S03]  /*3d010*/  IMAD.IADD R39, R29, 0x1, R0 ;  /* 0x000000011d277824 */ /* 0x000fc600078e0200 */
[----:B------:R1:W2:Y:S01]  /*3d020*/  LDL R52, [R35] ;  /* 0x0000000023347983 */ /* 0x0002a20000100800 */
[----:B0-----:R-:W-:-:S03]  /*3d030*/  IADD3 R13, PT, PT, R33, R0, RZ ;  /* 0x00000000210d7210 */ /* 0x001fc60007ffe0ff */
[----:B------:R-:W2:Y:S04]  /*3d040*/  LDL R50, [R21] ;  /* 0x0000000015327983 */ /* 0x000ea80000100800 */
[----:B------:R0:W2:Y:S01]  /*3d050*/  LDL R48, [R37] ;  /* 0x0000000025307983 */ /* 0x0000a20000100800 */
[----:B-1----:R-:W-:-:S03]  /*3d060*/  IADD3 R35, PT, PT, R39, R0, RZ ;  /* 0x0000000027237210 */ /* 0x002fc60007ffe0ff */
[----:B------:R1:W2:Y:S01]  /*3d070*/  LDL R44, [R27] ;  /* 0x000000001b2c7983 */ /* 0x0002a20000100800 */
[----:B------:R-:W-:-:S03]  /*3d080*/  IADD3 R19, PT, PT, R13, R0, RZ ;  /* 0x000000000d137210 */ /* 0x000fc60007ffe0ff */
[----:B------:R1:W2:Y:S01]  /*3d090*/  LDL R46, [R29] ;  /* 0x000000001d2e7983 */ /* 0x0002a20000100800 */
[----:B0-----:R-:W-:-:S03]  /*3d0a0*/  IADD3 R37, PT, PT, R35, R0, RZ ;  /* 0x0000000023257210 */ /* 0x001fc60007ffe0ff */
[----:B------:R-:W2:Y:S01]  /*3d0b0*/  LDL R42, [R33] ;  /* 0x00000000212a7983 */ /* 0x000ea20000100800 */
[----:B------:R-:W-:-:S03]  /*3d0c0*/  IMAD.IADD R21, R19, 0x1, R0 ;  /* 0x0000000113157824 */ /* 0x000fc600078e0200 */
[----:B------:R-:W2:Y:S01]  /*3d0d0*/  LDL R40, [R39] ;  /* 0x0000000027287983 */ /* 0x000ea20000100800 */
[----:B------:R-:W-:-:S03]  /*3d0e0*/  IMAD.IADD R41, R37, 0x1, R0 ;  /* 0x0000000125297824 */ /* 0x000fc600078e0200 */
[----:B------:R0:W2:Y:S01]  /*3d0f0*/  LDL R38, [R13] ;  /* 0x000000000d267983 */ /* 0x0000a20000100800 */
[----:B-1----:R-:W-:-:S03]  /*3d100*/  IADD3 R27, PT, PT, R21, R0, RZ ;  /* 0x00000000151b7210 */ /* 0x002fc60007ffe0ff */
[----:B------:R-:W2:Y:S01]  /*3d110*/  LDL R36, [R35] ;  /* 0x0000000023247983 */ /* 0x000ea20000100800 */
[----:B------:R-:W-:-:S03]  /*3d120*/  IADD3 R22, PT, PT, R41, R0, RZ ;  /* 0x0000000029167210 */ /* 0x000fc60007ffe0ff */
[----:B------:R1:W2:Y:S01]  /*3d130*/  LDL R34, [R19] ;  /* 0x0000000013227983 */ /* 0x0002a20000100800 */
[----:B------:R-:W-:-:S03]  /*3d140*/  IADD3 R29, PT, PT, R27, R0, RZ ;  /* 0x000000001b1d7210 */ /* 0x000fc60007ffe0ff */
[----:B------:R-:W2:Y:S04]  /*3d150*/  LDL R32, [R37] ;  /* 0x0000000025207983 */ /* 0x000ea80000100800 */
[----:B------:R-:W2:Y:S04]  /*3d160*/  LDL R30, [R21] ;  /* 0x00000000151e7983 */ /* 0x000ea80000100800 */
[----:B------:R-:W2:Y:S01]  /*3d170*/  LDL R28, [R41] ;  /* 0x00000000291c7983 */ /* 0x000ea20000100800 */
[----:B0-----:R-:W-:-:S03]  /*3d180*/  IMAD.IADD R13, R29, 0x1, R0 ;  /* 0x000000011d0d7824 */ /* 0x001fc600078e0200 */
[----:B------:R-:W2:Y:S04]  /*3d190*/  LDL R26, [R27] ;  /* 0x000000001b1a7983 */ /* 0x000ea80000100800 */
[----:B------:R-:W2:Y:S01]  /*3d1a0*/  LDL R22, [R22] ;  /* 0x0000000016167983 */ /* 0x000ea20000100800 */
[----:B------:R-:W-:-:S03]  /*3d1b0*/  IADD3 R33, PT, PT, R13, R0, RZ ;  /* 0x000000000d217210 */ /* 0x000fc60007ffe0ff */
[----:B------:R-:W2:Y:S01]  /*3d1c0*/  LDL R20, [R29] ;  /* 0x000000001d147983 */ /* 0x000ea20000100800 */
[----:B------:R-:W-:-:S03]  /*3d1d0*/  IADD3 R0, PT, PT, R33, R0, RZ ;  /* 0x0000000021007210 */ /* 0x000fc60007ffe0ff */
[----:B------:R-:W2:Y:S04]  /*3d1e0*/  LDL R13, [R13] ;  /* 0x000000000d0d7983 */ /* 0x000ea80000100800 */
[----:B------:R-:W2:Y:S04]  /*3d1f0*/  LDL R18, [R33] ;  /* 0x0000000021127983 */ /* 0x000ea80000100800 */
[----:B------:R-:W2:Y:S01]  /*3d200*/  LDL R0, [R0] ;  /* 0x0000000000007983 */ /* 0x000ea20000100800 */
[----:B-1----:R-:W-:-:S05]  /*3d210*/  FSEL R19, R24, R5, P1 ;  /* 0x0000000518137208 */ /* 0x002fca0000800000 */
[----:B---3--:R-:W-:-:S04]  /*3d220*/  FFMA.FTZ R10, R19, R11, R10 ;  /* 0x0000000b130a7223 */ /* 0x008fc8000001000a */
[----:B----4-:R-:W-:-:S04]  /*3d230*/  FFMA.FTZ R7, R19, R10, R7 ;  /* 0x0000000a13077223 */ /* 0x010fc80000010007 */
[----:B-----5:R-:W-:-:S04]  /*3d240*/  FFMA.FTZ R12, R19, R7, R12 ;  /* 0x00000007130c7223 */ /* 0x020fc8000001000c */
[C---:B------:R-:W-:Y:S01]  /*3d250*/  FFMA.FTZ R31, R19.reuse, R12, R31 ;  /* 0x0000000c131f7223 */ /* 0x040fe2000001001f */
[----:B------:R-:W0:Y:S01]  /*3d260*/  @P1 MUFU.LG2 R7, R5 ;  /* 0x0000000500071308 */ /* 0x000e220000000c00 */
[C---:B--2---:R-:W-:Y:S02]  /*3d270*/  FFMA.FTZ R3, R19.reuse, R3, R23 ;  /* 0x0000000313037223 */ /* 0x044fe40000010017 */
[C---:B------:R-:W-:Y:S02]  /*3d280*/  FFMA.FTZ R31, R19.reuse, R31, R52 ;  /* 0x0000001f131f7223 */ /* 0x040fe40000010034 */
[C---:B------:R-:W-:Y:S02]  /*3d290*/  FFMA.FTZ R3, R19.reuse, R3, R50 ;  /* 0x0000000313037223 */ /* 0x040fe40000010032 */
[C---:B------:R-:W-:Y:S02]  /*3d2a0*/  FFMA.FTZ R31, R19.reuse, R31, R48 ;  /* 0x0000001f131f7223 */ /* 0x040fe40000010030 */
[----:B------:R-:W-:-:S02]  /*3d2b0*/  FFMA.FTZ R3, R19, R3, R44 ;  /* 0x0000000313037223 */ /* 0x000fc4000001002c */
[C---:B------:R-:W-:Y:S02]  /*3d2c0*/  FFMA.FTZ R31, R19.reuse, R31, R46 ;  /* 0x0000001f131f7223 */ /* 0x040fe4000001002e */
[C---:B------:R-:W-:Y:S02]  /*3d2d0*/  FFMA.FTZ R3, R19.reuse, R3, R42 ;  /* 0x0000000313037223 */ /* 0x040fe4000001002a */
[C---:B------:R-:W-:Y:S02]  /*3d2e0*/  FFMA.FTZ R31, R19.reuse, R31, R40 ;  /* 0x0000001f131f7223 */ /* 0x040fe40000010028 */
[C---:B------:R-:W-:Y:S02]  /*3d2f0*/  FFMA.FTZ R3, R19.reuse, R3, R38 ;  /* 0x0000000313037223 */ /* 0x040fe40000010026 */
[C---:B------:R-:W-:Y:S02]  /*3d300*/  FFMA.FTZ R31, R19.reuse, R31, R36 ;  /* 0x0000001f131f7223 */ /* 0x040fe40000010024 */
[----:B------:R-:W-:-:S02]  /*3d310*/  FFMA.FTZ R3, R19, R3, R34 ;  /* 0x0000000313037223 */ /* 0x000fc40000010022 */
        /* <DEDUP_REMOVED lines=34> */
.L_x_781:
[----:B------:R-:W0:Y:S01]  /*3d540*/  MUFU.RCP R3, R12 ;  /* 0x0000000c00037308 */ /* 0x000e220000001000 */
[----:B------:R-:W-:Y:S01]  /*3d550*/  FADD.FTZ R9, R9, -6.0246801376342773438 ;  /* 0xc0c0ca2e09097421 */ /* 0x000fe20000010000 */
[----:B------:R-:W-:Y:S01]  /*3d560*/  FMUL.FTZ R20, R12, 1 ;  /* 0x3f8000000c147820 */ /* 0x000fe20000410000 */
[----:B------:R-:W-:Y:S01]  /*3d570*/  MOV R13, 0x3e800000 ;  /* 0x3e800000000d7802 */ /* 0x000fe20000000f00 */
[----:B------:R-:W-:Y:S02]  /*3d580*/  IMAD.MOV.U32 R22, RZ, RZ, 0x3d39bf78 ;  /* 0x3d39bf78ff167424 */ /* 0x000fe400078e00ff */
[----:B------:R-:W-:Y:S01]  /*3d590*/  FADD.FTZ R0, R9, 0.5 ;  /* 0x3f00000009007421 */ /* 0x000fe20000010000 */
[----:B------:R-:W-:Y:S01]  /*3d5a0*/  UMOV UR4, 0xc0000000 ;  /* 0xc000000000047882 */ /* 0x000fe20000000000 */
[----:B------:R-:W-:Y:S01]  /*3d5b0*/  UMOV UR5, 0x40161945 ;  /* 0x4016194500057882 */ /* 0x000fe20000000000 */
[----:B------:R-:W1:Y:S01]  /*3d5c0*/  F2F.F64.F32 R20, R20 ;  /* 0x0000001400147310 */ /* 0x000e620000201800 */
        /* <DEDUP_REMOVED lines=12> */
[----:B------:R-:W-:-:S03]  /*3d690*/  HFMA2 R10, -RZ, RZ, 0, 5.9604644775390625e-08 ;  /* 0x00000001ff0a7431 */ /* 0x000fc600000001ff */
[----:B------:R-:W-:Y:S01]  /*3d6a0*/  FADD.FTZ R9, R9, R18 ;  /* 0x0000001209097221 */ /* 0x000fe20000010000 */
[----:B------:R-:W-:-:S03]  /*3d6b0*/  FMUL.FTZ R3, R3, 1.1920928955078125e-07 ;  /* 0x3400000003037820 */ /* 0x000fc60000410000 */
[C---:B------:R-:W-:Y:S01]  /*3d6c0*/  FFMA.FTZ R18, R9.reuse, -R22, 0.10546888411045074463 ;  /* 0x3dd8001209127423 */ /* 0x040fe20000010816 */
[----:B0-----:R-:W-:Y:S02]  /*3d6d0*/  DFMA R12, -R20, R10, 1 ;  /* 0x3ff00000140c742b */ /* 0x001fe4000000010a */
[----:B------:R-:W-:Y:S01]  /*3d6e0*/  DMUL R22, R14, -UR4 ;  /* 0x800000040e167c28 */ /* 0x000fe20008000000 */
[----:B------:R-:W-:-:S04]  /*3d6f0*/  FFMA.FTZ R18, R9, R18, -0.13229703903198242188 ;  /* 0xbe0778e009127423 */ /* 0x000fc80000010012 */
[----:B------:R-:W-:Y:S01]  /*3d700*/  FFMA.FTZ R18, R9, R18, 0.14491446316242218018 ;  /* 0x3e14647509127423 */ /* 0x000fe20000010012 */
[----:B------:R-:W-:-:S03]  /*3d710*/  DFMA R12, R12, R12, R12 ;  /* 0x0000000c0c0c722b */ /* 0x000fc6000000000c */
[----:B------:R-:W-:-:S04]  /*3d720*/  FFMA.FTZ R18, R9, R18, -0.16641564667224884033 ;  /* 0xbe2a68dd09127423 */ /* 0x000fc80000010012 */
[----:B------:R-:W-:Y:S01]  /*3d730*/  FFMA.FTZ R18, R9, R18, 0.19988867640495300293 ;  /* 0x3e4caf9e09127423 */ /* 0x000fe20000010012 */
[----:B------:R-:W-:-:S03]  /*3d740*/  DFMA R12, R10, R12, R10 ;  /* 0x0000000c0a0c722b */ /* 0x000fc6000000000a */
[----:B------:R-:W-:-:S04]  /*3d750*/  FFMA.FTZ R18, R9, R18, -0.25000196695327758789 ;  /* 0xbe80004209127423 */ /* 0x000fc80000010012 */
[----:B------:R-:W-:Y:S01]  /*3d760*/  FFMA.FTZ R18, R9, R18, 0.33333510160446166992 ;  /* 0x3eaaaae609127423 */ /* 0x000fe20000010012 */
[----:B------:R-:W-:-:S03]  /*3d770*/  DFMA R10, -R20, R12, 1 ;  /* 0x3ff00000140a742b */ /* 0x000fc6000000010c */
[----:B------:R-:W-:-:S04]  /*3d780*/  FFMA.FTZ R18, R9, R18, -0.5 ;  /* 0xbf00000009127423 */ /* 0x000fc80000010012 */
[----:B------:R-:W-:Y:S01]  /*3d790*/  FMUL.FTZ R18, R9, R18 ;  /* 0x0000001209127220 */ /* 0x000fe20000410000 */
[----:B------:R-:W-:-:S03]  /*3d7a0*/  DFMA R10, R12, R10, R12 ;  /* 0x0000000a0c0a722b */ /* 0x000fc6000000000c */
[----:B------:R-:W-:Y:S01]  /*3d7b0*/  FFMA.FTZ R18, R9, R18, R9 ;  /* 0x0000001209127223 */ /* 0x000fe20000010009 */
[----:B------:R-:W-:-:S03]  /*3d7c0*/  @P0 MOV R9, 0x7f800000 ;  /* 0x7f80000000090802 */ /* 0x000fc60000000f00 */
[----:B------:R-:W-:Y:S01]  /*3d7d0*/  FFMA.FTZ R3, R3, 0.69314718246459960938, R18 ;  /* 0x3f31721803037823 */ /* 0x000fe20000010012 */
[----:B------:R-:W-:Y:S01]  /*3d7e0*/  DMUL R12, R22, R10 ;  /* 0x0000000a160c7228 */ /* 0x000fe20000000000 */
[C---:B------:R-:W-:Y:S01]  /*3d7f0*/  @P1 FFMA.FTZ R3, R0.reuse, R9, +INF ;  /* 0x7f80000000031423 */ /* 0x040fe20000010009 */
[----:B------:R-:W-:-:S04]  /*3d800*/  @P0 FSETP.NEU.FTZ.AND P1, PT, R0, RZ, PT ;  /* 0x000000ff0000020b */ /* 0x000fc80003f3d000 */
[----:B------:R-:W-:Y:S02]  /*3d810*/  @P0 FSEL R3, R3, -RZ, P1 ;  /* 0x800000ff03030208 */ /* 0x000fe40000800000 */
[----:B------:R-:W-:Y:S01]  /*3d820*/  DFMA R14, -R20, R12, R22 ;  /* 0x0000000c140e722b */ /* 0x000fe20000000116 */
[----:B------:R-:W-:Y:S02]  /*3d830*/  FSETP.GEU.AND P1, PT, |R23|, 6.5827683646048100446e-37, PT ;  /* 0x036000001700780b */ /* 0x000fe40003f2e200 */
[----:B------:R-:W-:-:S04]  /*3d840*/  FADD.FTZ R0, -R0, R3 ;  /* 0x0000000300007221 */ /* 0x000fc80000010100 */
[----:B------:R-:W-:Y:S01]  /*3d850*/  FMUL.FTZ R0, R5, R0 ;  /* 0x0000000005007220 */ /* 0x000fe20000410000 */
[----:B------:R-:W-:-:S03]  /*3d860*/  DFMA R10, R10, R14, R12 ;  /* 0x0000000e0a0a722b */ /* 0x000fc6000000000c */
[----:B------:R0:W1:Y:S07]  /*3d870*/  F2F.F64.F32 R14, R0 ;  /* 0x00000000000e7310 */ /* 0x00006e0000201800 */
[----:B------:R-:W-:-:S05]  /*3d880*/  FFMA R3, RZ, R21, R11 ;  /* 0x00000015ff037223 */ /* 0x000fca000000000b */
[----:B------:R-:W-:-:S13]  /*3d890*/  FSETP.GT.AND P0, PT, |R3|, 1.469367938527859385e-39, PT ;  /* 0x001000000300780b */ /* 0x000fda0003f04200 */
[----:B01----:R-:W-:Y:S05]  /*3d8a0*/  @P0 BRA P1, `(.L_x_783) ;  /* 0x0000000000100947 */ /* 0x003fea0000800000 */
[----:B------:R-:W-:-:S07]  /*3d8b0*/  MOV R10, 0x3d8d0 ;  /* 0x0003d8d0000a7802 */ /* 0x000fce0000000f00 */
[----:B------:R-:W-:Y:S05]  /*3d8c0*/  CALL.REL.NOINC `($__internal_0_$__cuda_sm20_div_rn_f64_full) ;  /* 0x0000000400887944 */ /* 0x000fea0003c00000 */
[----:B------:R-:W-:Y:S01]  /*3d8d0*/  IMAD.MOV.U32 R10, RZ, RZ, R26 ;  /* 0x000000ffff0a7224 */ /* 0x000fe200078e001a */
[----:B------:R-:W-:-:S07]  /*3d8e0*/  MOV R11, R27 ;  /* 0x0000001b000b7202 */ /* 0x000fce0000000f00 */
.L_x_783:
[----:B------:R-:W-:Y:S05]  /*3d8f0*/  BSYNC.RECONVERGENT B4 ;  /* 0x0000000000047941 */ /* 0x000fea0003800200 */
.L_x_782:
        /* <DEDUP_REMOVED lines=62> */
.L_x_785:
[----:B------:R-:W-:Y:S05]  /*3dce0*/  BSYNC.RECONVERGENT B2 ;  /* 0x0000000000027941 */ /* 0x000fea0003800200 */
.L_x_784:
[----:B0-----:R-:W-:Y:S01]  /*3dcf0*/  DMUL R18, R18, R12 ;  /* 0x0000000c12127228 */ /* 0x001fe20000000000 */
[----:B------:R-:W-:Y:S01]  /*3dd00*/  UMOV UR4, 0xf0000000 ;  /* 0xf000000000047882 */ /* 0x000fe20000000000 */
[----:B------:R-:W-:-:S04]  /*3dd10*/  UMOV UR5, 0x380fffff ;  /* 0x380fffff00057882 */ /* 0x000fc80000000000 */
[----:B------:R-:W0:Y:S02]  /*3dd20*/  F2F.F32.F64 R7, R18 ;  /* 0x0000001200077310 */ /* 0x000e240000301000 */
[----:B------:R-:W-:-:S14]  /*3dd30*/  DSETP.GEU.AND P0, PT, |R18|, UR4, PT ;  /* 0x0000000412007e2a */ /* 0x000fdc000bf0e200 */
[----:B0-----:R-:W-:-:S07]  /*3dd40*/  @!P0 FMUL R7, R7, 1.175494350822287508e-38 ;  /* 0x0080000007078820 */ /* 0x001fce0000400000 */
.L_x_780:
[----:B------:R-:W-:Y:S05]  /*3dd50*/  BSYNC.RECONVERGENT B3 ;  /* 0x0000000000037941 */ /* 0x000fea0003800200 */
.L_x_769:
[----:B0-----:R-:W-:Y:S01]  /*3dd60*/  FSETP.NEU.FTZ.AND P0, PT, R7, RZ, PT ;  /* 0x000000ff0700720b */ /* 0x001fe20003f1d000 */
[----:B------:R-:W-:-:S12]  /*3dd70*/  IMAD.MOV.U32 R0, RZ, RZ, RZ ;  /* 0x000000ffff007224 */ /* 0x000fd800078e00ff */
[----:B------:R-:W-:Y:S05]  /*3dd80*/  @!P0 BRA `(.L_x_786) ;  /* 0x0000000000448947 */ /* 0x000fea0003800000 */
[----:B------:R-:W-:Y:S01]  /*3dd90*/  HFMA2 R3, -RZ, RZ, 1.875, 0 ;  /* 0x3f800000ff037431 */ /* 0x000fe200000001ff */
[----:B------:R-:W-:Y:S01]  /*3dda0*/  MOV R0, RZ ;  /* 0x000000ff00007202 */ /* 0x000fe20000000f00 */
[----:B------:R-:W-:Y:S01]  /*3ddb0*/  IMAD.MOV.U32 R9, RZ, RZ, R5 ;  /* 0x000000ffff097224 */ /* 0x000fe200078e0005 */
[----:B------:R-:W-:-:S07]  /*3ddc0*/  MOV R10, 0x3f800000 ;  /* 0x3f800000000a7802 */ /* 0x000fce0000000f00 */
.L_x_787:
        /* <DEDUP_REMOVED lines=13> */
.L_x_786:
[----:B------:R-:W-:-:S07]  /*3dea0*/  FADD.FTZ R7, -R0, 1 ;  /* 0x3f80000000077421 */ /* 0x000fce0000010100 */
.L_x_536:
[----:B------:R-:W-:Y:S05]  /*3deb0*/  BSYNC.RECONVERGENT B0 ;  /* 0x0000000000007941 */ /* 0x000fea0003800200 */
.L_x_535:
[----:B------:R-:W-:Y:S02]  /*3dec0*/  HFMA2 R9, -RZ, RZ, 0, 0 ;  /* 0x00000000ff097431 */ /* 0x000fe400000001ff */
[----:B------:R-:W-:Y:S02]  /*3ded0*/  IMAD.MOV.U32 R4, RZ, RZ, R7 ;  /* 0x000000ffff047224 */ /* 0x000fe400078e0007 */
[----:B------:R-:W-:Y:S05]  /*3dee0*/  RET.REL.NODEC R8 `(_ZN2at6native18elementwise_kernelILi128ELi4EZNS0_15gpu_kernel_implIN48_GLOBAL__N__08322988_15_IGammaKernel_cu_cb51a28d10CalcIgammaIfEEEEvRNS_18TensorIteratorBaseERKT_EUliE_EEviT1_) ;  /* 0xfffffc2008447950 */ /* 0x000fea0003c3ffff */
        .weak           $__internal_0_$__cuda_sm20_div_rn_f64_full
        .type           $__internal_0_$__cuda_sm20_div_rn_f64_full,@function
        .size           $__internal_0_$__cuda_sm20_div_rn_f64_full,($__internal_1_$__cuda_sm20_dsqrt_rn_f64_mediumpath_v1 - $__internal_0_$__cuda_sm20_div_rn_f64_full)
$__internal_0_$__cuda_sm20_div_rn_f64_full:
[C---:B------:R-:W-:Y:S01]  /*3def0*/  FSETP.GEU.AND P0, PT, |R21|.reuse, 1.469367938527859385e-39, PT ;  /* 0x001000001500780b */ /* 0x040fe20003f0e200 */
[----:B------:R-:W-:Y:S01]  /*3df00*/  IMAD.MOV.U32 R26, RZ, RZ, 0x1 ;  /* 0x00000001ff1a7424 */ /* 0x000fe200078e00ff */
[----:B------:R-:W-:Y:S01]  /*3df10*/  LOP3.LUT R18, R21, 0x800fffff, RZ, 0xc0, !PT ;  /* 0x800fffff15127812 */ /* 0x000fe200078ec0ff */
[----:B------:R-:W-:Y:S01]  /*3df20*/  BSSY.RECONVERGENT B2, `(.L_x_788) ;  /* 0x0000055000027945 */ /* 0x000fe20003800200 */
[C---:B------:R-:W-:Y:S02]  /*3df30*/  FSETP.GEU.AND P2, PT, |R23|.reuse, 1.469367938527859385e-39, PT ;  /* 0x001000001700780b */ /* 0x040fe40003f4e200 */
[----:B------:R-:W-:Y:S02]  /*3df40*/  LOP3.LUT R19, R18, 0x3ff00000, RZ, 0xfc, !PT ;  /* 0x3ff0000012137812 */ /* 0x000fe400078efcff */
[----:B------:R-:W-:Y:S02]  /*3df50*/  MOV R18, R20 ;  /* 0x0000001400127202 */ /* 0x000fe40000000f00 */
[----:B------:R-:W-:-:S02]  /*3df60*/  LOP3.LUT R3, R23, 0x7ff00000, RZ, 0xc0, !PT ;  /* 0x7ff0000017037812 */ /* 0x000fc400078ec0ff */
[----:B------:R-:W-:Y:S01]  /*3df70*/  LOP3.LUT R12, R21, 0x7ff00000, RZ, 0xc0, !PT ;  /* 0x7ff00000150c7812 */ /* 0x000fe200078ec0ff */
[----:B------:R-:W-:-:S03]  /*3df80*/  @!P0 DMUL R18, R20, 8.98846567431157953865e+307 ;  /* 0x7fe0000014128828 */ /* 0x000fc60000000000 */
[----:B------:R-:W-:Y:S02]  /*3df90*/  ISETP.GE.U32.AND P1, PT, R3, R12, PT ;  /* 0x0000000c0300720c */ /* 0x000fe40003f26070 */
[----:B------:R-:W-:Y:S01]  /*3dfa0*/  @!P2 LOP3.LUT R0, R21, 0x7ff00000, RZ, 0xc0, !PT ;  /* 0x7ff000001500a812 */ /* 0x000fe200078ec0ff */
[----:B------:R-:W0:Y:S03]  /*3dfb0*/  MUFU.RCP64H R27, R19 ;  /* 0x00000013001b7308 */ /* 0x000e260000001800 */
[----:B------:R-:W-:Y:S02]  /*3dfc0*/  @!P2 ISETP.GE.U32.AND P3, PT, R3, R0, PT ;  /* 0x000000000300a20c */ /* 0x000fe40003f66070 */
[----:B------:R-:W-:-:S04]  /*3dfd0*/  MOV R0, 0x1ca00000 ;  /* 0x1ca0000000007802 */ /* 0x000fc80000000f00 */
[----:B------:R-:W-:-:S04]  /*3dfe0*/  @!P2 SEL R13, R0, 0x63400000, !P3 ;  /* 0x63400000000da807 */ /* 0x000fc80005800000 */
[----:B------:R-:W-:Y:S01]  /*3dff0*/  @!P2 LOP3.LUT R30, R13, 0x80000000, R23, 0xf8, !PT ;  /* 0x800000000d1ea812 */ /* 0x000fe200078ef817 */
[----:B0-----:R-:W-:-:S03]  /*3e000*/  DFMA R24, R26, -R18, 1 ;  /* 0x3ff000001a18742b */ /* 0x001fc60000000812 */
[----:B------:R-:W-:Y:S01]  /*3e010*/  @!P2 LOP3.LUT R31, R30, 0x100000, RZ, 0xfc, !PT ;  /* 0x001000001e1fa812 */ /* 0x000fe200078efcff */
[----:B------:R-:W-:-:S04]  /*3e020*/  @!P2 IMAD.MOV.U32 R30, RZ, RZ, RZ ;  /* 0x000000ffff1ea224 */ /* 0x000fc800078e00ff */
[----:B------:R-:W-:-:S08]  /*3e030*/  DFMA R24, R24, R24, R24 ;  /* 0x000000181818722b */ /* 0x000fd00000000018 */
[----:B------:R-:W-:Y:S01]  /*3e040*/  DFMA R26, R26, R24, R26 ;  /* 0x000000181a1a722b */ /* 0x000fe2000000001a */
[----:B------:R-:W-:Y:S02]  /*3e050*/  SEL R25, R0, 0x63400000, !P1 ;  /* 0x6340000000197807 */ /* 0x000fe40004800000 */
[----:B------:R-:W-:Y:S02]  /*3e060*/  MOV R24, R22 ;  /* 0x0000001600187202 */ /* 0x000fe40000000f00 */
[----:B------:R-:W-:-:S03]  /*3e070*/  LOP3.LUT R25, R25, 0x800fffff, R23, 0xf8, !PT ;  /* 0x800fffff19197812 */ /* 0x000fc600078ef817 */
[----:B------:R-:W-:-:S03]  /*3e080*/  DFMA R28, R26, -R18, 1 ;  /* 0x3ff000001a1c742b */ /* 0x000fc60000000812 */
[----:B------:R-:W-:Y:S01]  /*3e090*/  @!P2 DFMA R24, R24, 2, -R30 ;  /* 0x400000001818a82b */ /* 0x000fe2000000081e */
[----:B------:R-:W-:-:S04]  /*3e0a0*/  MOV R30, R3 ;  /* 0x00000003001e7202 */ /* 0x000fc80000000f00 */
[----:B------:R-:W-:Y:S01]  /*3e0b0*/  DFMA R28, R26, R28, R26 ;  /* 0x0000001c1a1c722b */ /* 0x000fe2000000001a */
[----:B------:R-:W-:Y:S02]  /*3e0c0*/  MOV R31, R12 ;  /* 0x0000000c001f7202 */ /* 0x000fe40000000f00 */
[----:B------:R-:W-:Y:S02]  /*3e0d0*/  @!P0 LOP3.LUT R31, R19, 0x7ff00000, RZ, 0xc0, !PT ;  /* 0x7ff00000131f8812 */ /* 0x000fe400078ec0ff */
[----:B------:R-:W-:Y:S02]  /*3e0e0*/  @!P2 LOP3.LUT R30, R25, 0x7ff00000, RZ, 0xc0, !PT ;  /* 0x7ff00000191ea812 */ /* 0x000fe400078ec0ff */
[----:B------:R-:W-:Y:S01]  /*3e0f0*/  IADD3 R35, PT, PT, R31, -0x1, RZ ;  /* 0xffffffff1f237810 */ /* 0x000fe20007ffe0ff */
[----:B------:R-:W-:Y:S02]  /*3e100*/  DMUL R26, R28, R24 ;  /* 0x000000181c1a7228 */ /* 0x000fe40000000000 */
[----:B------:R-:W-:-:S05]  /*3e110*/  VIADD R33, R30, 0xffffffff ;  /* 0xffffffff1e217836 */ /* 0x000fca0000000000 */
[----:B------:R-:W-:Y:S01]  /*3e120*/  ISETP.GT.U32.AND P0, PT, R33, 0x7feffffe, PT ;  /* 0x7feffffe2100780c */ /* 0x000fe20003f04070 */
[----:B------:R-:W-:-:S03]  /*3e130*/  DFMA R12, R26, -R18, R24 ;  /* 0x800000121a0c722b */ /* 0x000fc60000000018 */
[----:B------:R-:W-:-:S05]  /*3e140*/  ISETP.GT.U32.OR P0, PT, R35, 0x7feffffe, P0 ;  /* 0x7feffffe2300780c */ /* 0x000fca0000704470 */
[----:B------:R-:W-:-:S08]  /*3e150*/  DFMA R12, R28, R12, R26 ;  /* 0x0000000c1c0c722b */ /* 0x000fd0000000001a */
[----:B------:R-:W-:Y:S05]  /*3e160*/  @P0 BRA `(.L_x_789) ;  /* 0x00000000006c0947 */ /* 0x000fea0003800000 */
[----:B------:R-:W-:-:S04]  /*3e170*/  LOP3.LUT R26, R21, 0x7ff00000, RZ, 0xc0, !PT ;  /* 0x7ff00000151a7812 */ /* 0x000fc800078ec0ff */
[CC--:B------:R-:W-:Y:S02]  /*3e180*/  VIADDMNMX R22, R3.reuse, -R26.reuse, 0xb9600000, !PT ;  /* 0xb960000003167446 */ /* 0x0c0fe4000780091a */
[----:B------:R-:W-:Y:S02]  /*3e190*/  ISETP.GE.U32.AND P0, PT, R3, R26, PT ;  /* 0x0000001a0300720c */ /* 0x000fe40003f06070 */
[----:B------:R-:W-:Y:S02]  /*3e1a0*/  VIMNMX R22, PT, PT, R22, 0x46a00000, PT ;  /* 0x46a0000016167848 */ /* 0x000fe40003fe0100 */
[----:B------:R-:W-:-:S04]  /*3e1b0*/  SEL R3, R0, 0x63400000, !P0 ;  /* 0x6340000000037807 */ /* 0x000fc80004000000 */
[----:B------:R-:W-:Y:S02]  /*3e1c0*/  IADD3 R0, PT, PT, -R3, R22, RZ ;  /* 0x0000001603007210 */ /* 0x000fe40007ffe1ff */
[----:B------:R-:W-:-:S03]  /*3e1d0*/  MOV R22, RZ ;  /* 0x000000ff00167202 */ /* 0x000fc60000000f00 */
[----:B------:R-:W-:-:S06]  /*3e1e0*/  VIADD R23, R0, 0x7fe00000 ;  /* 0x7fe0000000177836 */ /* 0x000fcc0000000000 */
[----:B------:R-:W-:-:S10]  /*3e1f0*/  DMUL R26, R12, R22 ;  /* 0x000000160c1a7228 */ /* 0x000fd40000000000 */
[----:B------:R-:W-:-:S13]  /*3e200*/  FSETP.GTU.AND P0, PT, |R27|, 1.469367938527859385e-39, PT ;  /* 0x001000001b00780b */ /* 0x000fda0003f0c200 */
[----:B------:R-:W-:Y:S05]  /*3e210*/  @P0 BRA `(.L_x_790) ;  /* 0x0000000000940947 */ /* 0x000fea0003800000 */
[----:B------:R-:W-:Y:S01]  /*3e220*/  DFMA R18, R12, -R18, R24 ;  /* 0x800000120c12722b */ /* 0x000fe20000000018 */
[----:B------:R-:W-:-:S09]  /*3e230*/  MOV R22, RZ ;  /* 0x000000ff00167202 */ /* 0x000fd20000000f00 */
[C---:B------:R-:W-:Y:S02]  /*3e240*/  FSETP.NEU.AND P0, PT, R19.reuse, RZ, PT ;  /* 0x000000ff1300720b */ /* 0x040fe40003f0d000 */
[----:B------:R-:W-:-:S04]  /*3e250*/  LOP3.LUT R21, R19, 0x80000000, R21, 0x48, !PT ;  /* 0x8000000013157812 */ /* 0x000fc800078e4815 */
[----:B------:R-:W-:-:S07]  /*3e260*/  LOP3.LUT R23, R21, R23, RZ, 0xfc, !PT ;  /* 0x0000001715177212 */ /* 0x000fce00078efcff */
[----:B------:R-:W-:Y:S05]  /*3e270*/  @!P0 BRA `(.L_x_790) ;  /* 0x00000000007c8947 */ /* 0x000fea0003800000 */
[----:B------:R-:W-:Y:S01]  /*3e280*/  IMAD.MOV R19, RZ, RZ, -R0 ;  /* 0x000000ffff137224 */ /* 0x000fe200078e0a00 */
[----:B------:R-:W-:Y:S02]  /*3e290*/  MOV R18, RZ ;  /* 0x000000ff00127202 */ /* 0x000fe40000000f00 */
[----:B------:R-:W-:-:S04]  /*3e2a0*/  IADD3 R3, PT, PT, -R0, -0x43300000, RZ ;  /* 0xbcd0000000037810 */ /* 0x000fc80007ffe1ff */
[----:B------:R-:W-:Y:S02]  /*3e2b0*/  DFMA R18, R26, -R18, R12 ;  /* 0x800000121a12722b */ /* 0x000fe4000000000c */
[----:B------:R-:W-:-:S08]  /*3e2c0*/  DMUL.RP R12, R12, R22 ;  /* 0x000000160c0c7228 */ /* 0x000fd00000008000 */
[----:B------:R-:W-:Y:S02]  /*3e2d0*/  FSETP.NEU.AND P0, PT, |R19|, R3, PT ;  /* 0x000000031300720b */ /* 0x000fe40003f0d200 */
[----:B------:R-:W-:Y:S02]  /*3e2e0*/  LOP3.LUT R21, R13, R21, RZ, 0x3c, !PT ;  /* 0x000000150d157212 */ /* 0x000fe400078e3cff */
[----:B------:R-:W-:Y:S02]  /*3e2f0*/  FSEL R26, R12, R26, !P0 ;  /* 0x0000001a0c1a7208 */ /* 0x000fe40004000000 */
[----:B------:R-:W-:Y:S01]  /*3e300*/  FSEL R27, R21, R27, !P0 ;  /* 0x0000001b151b7208 */ /* 0x000fe20004000000 */
[----:B------:R-:W-:Y:S06]  /*3e310*/  BRA `(.L_x_790) ;  /* 0x0000000000547947 */ /* 0x000fec0003800000 */
.L_x_789:
[----:B------:R-:W-:-:S14]  /*3e320*/  DSETP.NAN.AND P0, PT, R22, R22, PT ;  /* 0x000000161600722a */ /* 0x000fdc0003f08000 */
[----:B------:R-:W-:Y:S05]  /*3e330*/  @P0 BRA `(.L_x_791) ;  /* 0x0000000000440947 */ /* 0x000fea0003800000 */
[----:B------:R-:W-:-:S14]  /*3e340*/  DSETP.NAN.AND P0, PT, R20, R20, PT ;  /* 0x000000141400722a */ /* 0x000fdc0003f08000 */
[----:B------:R-:W-:Y:S05]  /*3e350*/  @P0 BRA `(.L_x_792) ;  /* 0x0000000000300947 */ /* 0x000fea0003800000 */
[----:B------:R-:W-:Y:S01]  /*3e360*/  ISETP.NE.AND P0, PT, R30, R31, PT ;  /* 0x0000001f1e00720c */ /* 0x000fe20003f05270 */
[----:B------:R-:W-:Y:S01]  /*3e370*/  IMAD.MOV.U32 R27, RZ, RZ, -0x80000 ;  /* 0xfff80000ff1b7424 */ /* 0x000fe200078e00ff */
[----:B------:R-:W-:-:S11]  /*3e380*/  MOV R26, 0x0 ;  /* 0x00000000001a7802 */ /* 0x000fd60000000f00 */
[----:B------:R-:W-:Y:S05]  /*3e390*/  @!P0 BRA `(.L_x_790) ;  /* 0x0000000000348947 */ /* 0x000fea0003800000 */
[----:B------:R-:W-:Y:S02]  /*3e3a0*/  ISETP.NE.AND P0, PT, R30, 0x7ff00000, PT ;  /* 0x7ff000001e00780c */ /* 0x000fe40003f05270 */
[----:B------:R-:W-:Y:S02]  /*3e3b0*/  LOP3.LUT R27, R23, 0x80000000, R21, 0x48, !PT ;  /* 0x80000000171b7812 */ /* 0x000fe400078e4815 */
[----:B------:R-:W-:-:S13]  /*3e3c0*/  ISETP.EQ.OR P0, PT, R31, RZ, !P0 ;  /* 0x000000ff1f00720c */ /* 0x000fda0004702670 */
[----:B------:R-:W-:Y:S02]  /*3e3d0*/  @P0 LOP3.LUT R0, R27, 0x7ff00000, RZ, 0xfc, !PT ;  /* 0x7ff000001b000812 */ /* 0x000fe400078efcff */
[----:B------:R-:W-:Y:S02]  /*3e3e0*/  @!P0 MOV R26, RZ ;  /* 0x000000ff001a8202 */ /* 0x000fe40000000f00 */
[----:B------:R-:W-:Y:S01]  /*3e3f0*/  @P0 MOV R26, RZ ;  /* 0x000000ff001a0202 */ /* 0x000fe20000000f00 */
[----:B------:R-:W-:Y:S01]  /*3e400*/  @P0 IMAD.MOV.U32 R27, RZ, RZ, R0 ;  /* 0x000000ffff1b0224 */ /* 0x000fe200078e0000 */
[----:B------:R-:W-:Y:S06]  /*3e410*/  BRA `(.L_x_790) ;  /* 0x0000000000147947 */ /* 0x000fec0003800000 */
.L_x_792:
[----:B------:R-:W-:Y:S02]  /*3e420*/  LOP3.LUT R27, R21, 0x80000, RZ, 0xfc, !PT ;  /* 0x00080000151b7812 */ /* 0x000fe400078efcff */
[----:B------:R-:W-:Y:S01]  /*3e430*/  MOV R26, R20 ;  /* 0x00000014001a7202 */ /* 0x000fe20000000f00 */
[----:B------:R-:W-:Y:S06]  /*3e440*/  BRA `(.L_x_790) ;  /* 0x0000000000087947 */ /* 0x000fec0003800000 */
.L_x_791:
[----:B------:R-:W-:Y:S02]  /*3e450*/  LOP3.LUT R27, R23, 0x80000, RZ, 0xfc, !PT ;  /* 0x00080000171b7812 */ /* 0x000fe400078efcff */
[----:B------:R-:W-:-:S07]  /*3e460*/  MOV R26, R22 ;  /* 0x00000016001a7202 */ /* 0x000fce0000000f00 */
.L_x_790:
[----:B------:R-:W-:Y:S05]  /*3e470*/  BSYNC.RECONVERGENT B2 ;  /* 0x0000000000027941 */ /* 0x000fea0003800200 */
.L_x_788:
[----:B------:R-:W-:Y:S02]  /*3e480*/  HFMA2 R13, -RZ, RZ, 0, 0 ;  /* 0x00000000ff0d7431 */ /* 0x000fe400000001ff */
[----:B------:R-:W-:-:S04]  /*3e490*/  IMAD.MOV.U32 R12, RZ, RZ, R10 ;  /* 0x000000ffff0c7224 */ /* 0x000fc800078e000a */
[----:B------:R-:W-:Y:S05]  /*3e4a0*/  RET.REL.NODEC R12 `(_ZN2at6native18elementwise_kernelILi128ELi4EZNS0_15gpu_kernel_implIN48_GLOBAL__N__08322988_15_IGammaKernel_cu_cb51a28d10CalcIgammaIfEEEEvRNS_18TensorIteratorBaseERKT_EUliE_EEviT1_) ;  /* 0xfffffc180cd47950 */ /* 0x000fea0003c3ffff */
        .weak           $__internal_1_$__cuda_sm20_dsqrt_rn_f64_mediumpath_v1
        .type           $__internal_1_$__cuda_sm20_dsqrt_rn_f64_mediumpath_v1,@function
        .size           $__internal_1_$__cuda_sm20_dsqrt_rn_f64_mediumpath_v1,(.L_x_11515 - $__internal_1_$__cuda_sm20_dsqrt_rn_f64_mediumpath_v1)
$__internal_1_$__cuda_sm20_dsqrt_rn_f64_mediumpath_v1:
[----:B------:R-:W-:Y:S01]  /*3e4b0*/  ISETP.GE.U32.AND P0, PT, R3, -0x3400000, PT ;  /* 0xfcc000000300780c */ /* 0x000fe20003f06070 */
[----:B------:R-:W-:Y:S01]  /*3e4c0*/  BSSY.RECONVERGENT B2, `(.L_x_793) ;  /* 0x0000025000027945 */ /* 0x000fe20003800200 */
[----:B------:R-:W-:Y:S01]  /*3e4d0*/  MOV R20, R0 ;  /* 0x0000000000147202 */ /* 0x000fe20000000f00 */
[----:B------:R-:W-:-:S10]  /*3e4e0*/  IMAD.MOV.U32 R21, RZ, RZ, R25 ;  /* 0x000000ffff157224 */ /* 0x000fd400078e0019 */
[----:B------:R-:W-:Y:S05]  /*3e4f0*/  @!P0 BRA `(.L_x_794) ;  /* 0x0000000000208947 */ /* 0x000fea0003800000 */
[----:B------:R-:W-:-:S10]  /*3e500*/  DFMA.RM R14, R14, R20, R18 ;  /* 0x000000140e0e722b */ /* 0x000fd40000004012 */
[----:B------:R-:W-:-:S04]  /*3e510*/  IADD3 R18, P0, PT, R14, 0x1, RZ ;  /* 0x000000010e127810 */ /* 0x000fc80007f1e0ff */
[----:B------:R-:W-:-:S06]  /*3e520*/  IADD3.X R19, PT, PT, RZ, R15, RZ, P0, !PT ;  /* 0x0000000fff137210 */ /* 0x000fcc00007fe4ff */
[----:B------:R-:W-:-:S08]  /*3e530*/  DFMA.RP R12, -R14, R18, R12 ;  /* 0x000000120e0c722b */ /* 0x000fd0000000810c */
[----:B------:R-:W-:-:S06]  /*3e540*/  DSETP.GT.AND P0, PT, R12, RZ, PT ;  /* 0x000000ff0c00722a */ /* 0x000fcc0003f04000 */
[----:B------:R-:W-:Y:S02]  /*3e550*/  FSEL R14, R18, R14, P0 ;  /* 0x0000000e120e7208 */ /* 0x000fe40000000000 */
[----:B------:R-:W-:Y:S01]  /*3e560*/  FSEL R15, R19, R15, P0 ;  /* 0x0000000f130f7208 */ /* 0x000fe20000000000 */
[----:B------:R-:W-:Y:S06]  /*3e570*/  BRA `(.L_x_795) ;  /* 0x0000000000647947 */ /* 0x000fec0003800000 */
.L_x_794:
[----:B------:R-:W-:-:S14]  /*3e580*/  DSETP.NE.AND P0, PT, R12, RZ, PT ;  /* 0x000000ff0c00722a */ /* 0x000fdc0003f05000 */
[----:B------:R-:W-:Y:S05]  /*3e590*/  @!P0 BRA `(.L_x_796) ;  /* 0x0000000000588947 */ /* 0x000fea0003800000 */
[----:B------:R-:W-:-:S13]  /*3e5a0*/  ISETP.GE.AND P0, PT, R13, RZ, PT ;  /* 0x000000ff0d00720c */ /* 0x000fda0003f06270 */
[----:B------:R-:W-:Y:S01]  /*3e5b0*/  @!P0 MOV R14, 0x0 ;  /* 0x00000000000e8802 */ /* 0x000fe20000000f00 */
[----:B------:R-:W-:Y:S01]  /*3e5c0*/  @!P0 IMAD.MOV.U32 R15, RZ, RZ, -0x80000 ;  /* 0xfff80000ff0f8424 */ /* 0x000fe200078e00ff */
[----:B------:R-:W-:Y:S06]  /*3e5d0*/  @!P0 BRA `(.L_x_795) ;  /* 0x00000000004c8947 */ /* 0x000fec0003800000 */
[----:B------:R-:W-:-:S13]  /*3e5e0*/  ISETP.GT.AND P0, PT, R13, 0x7fefffff, PT ;  /* 0x7fefffff0d00780c */ /* 0x000fda0003f04270 */
[----:B------:R-:W-:Y:S05]  /*3e5f0*/  @P0 BRA `(.L_x_796) ;  /* 0x0000000000400947 */ /* 0x000fea0003800000 */
[----:B------:R-:W-:Y:S01]  /*3e600*/  DMUL R12, R12, 8.11296384146066816958e+31 ;  /* 0x469000000c0c7828 */ /* 0x000fe20000000000 */
[----:B------:R-:W-:Y:S01]  /*3e610*/  MOV R14, RZ ;  /* 0x000000ff000e7202 */ /* 0x000fe20000000f00 */
[----:B------:R-:W-:Y:S01]  /*3e620*/  IMAD.MOV.U32 R21, RZ, RZ, 0x3fd80000 ;  /* 0x3fd80000ff157424 */ /* 0x000fe200078e00ff */
[----:B------:R-:W-:-:S03]  /*3e630*/  MOV R20, 0x0 ;  /* 0x0000000000147802 */ /* 0x000fc60000000f00 */
[----:B------:R-:W0:Y:S02]  /*3e640*/  MUFU.RSQ64H R15, R13 ;  /* 0x0000000d000f7308 */ /* 0x000e240000001c00 */
[----:B0-----:R-:W-:-:S08]  /*3e650*/  DMUL R18, R14, R14 ;  /* 0x0000000e0e127228 */ /* 0x001fd00000000000 */
[----:B------:R-:W-:-:S08]  /*3e660*/  DFMA R18, R12, -R18, 1 ;  /* 0x3ff000000c12742b */ /* 0x000fd00000000812 */
[----:B------:R-:W-:Y:S02]  /*3e670*/  DFMA R20, R18, R20, 0.5 ;  /* 0x3fe000001214742b */ /* 0x000fe40000000014 */
[----:B------:R-:W-:-:S08]  /*3e680*/  DMUL R18, R14, R18 ;  /* 0x000000120e127228 */ /* 0x000fd00000000000 */
[----:B------:R-:W-:-:S08]  /*3e690*/  DFMA R18, R20, R18, R14 ;  /* 0x000000121412722b */ /* 0x000fd0000000000e */
[----:B------:R-:W-:Y:S02]  /*3e6a0*/  DMUL R14, R12, R18 ;  /* 0x000000120c0e7228 */ /* 0x000fe40000000000 */
[----:B------:R-:W-:-:S06]  /*3e6b0*/  IADD3 R19, PT, PT, R19, -0x100000, RZ ;  /* 0xfff0000013137810 */ /* 0x000fcc0007ffe0ff */
[----:B------:R-:W-:-:S08]  /*3e6c0*/  DFMA R20, R14, -R14, R12 ;  /* 0x8000000e0e14722b */ /* 0x000fd0000000000c */
[----:B------:R-:W-:-:S10]  /*3e6d0*/  DFMA R14, R18, R20, R14 ;  /* 0x00000014120e722b */ /* 0x000fd4000000000e */
[----:B------:R-:W-:Y:S01]  /*3e6e0*/  IADD3 R15, PT, PT, R15, -0x3500000, RZ ;  /* 0xfcb000000f0f7810 */ /* 0x000fe20007ffe0ff */
[----:B------:R-:W-:Y:S06]  /*3e6f0*/  BRA `(.L_x_795) ;  /* 0x0000000000047947 */ /* 0x000fec0003800000 */
.L_x_796:
[----:B------:R-:W-:-:S11]  /*3e700*/  DADD R14, R12, R12 ;  /* 0x000000000c0e7229 */ /* 0x000fd6000000000c */
.L_x_795:
[----:B------:R-:W-:Y:S05]  /*3e710*/  BSYNC.RECONVERGENT B2 ;  /* 0x0000000000027941 */ /* 0x000fea0003800200 */
.L_x_793:
[----:B------:R-:W-:Y:S02]  /*3e720*/  HFMA2 R11, -RZ, RZ, 0, 0 ;  /* 0x00000000ff0b7431 */ /* 0x000fe400000001ff */
[----:B------:R-:W-:Y:S01]  /*3e730*/  IMAD.MOV.U32 R20, RZ, RZ, R14 ;  /* 0x000000ffff147224 */ /* 0x000fe200078e000e */
[----:B------:R-:W-:Y:S01]  /*3e740*/  MOV R21, R15 ;  /* 0x0000000f00157202 */ /* 0x000fe20000000f00 */
[----:B------:R-:W-:Y:S06]  /*3e750*/  RET.REL.NODEC R10 `(_ZN2at6native18elementwise_kernelILi128ELi4EZNS0_15gpu_kernel_implIN48_GLOBAL__N__08322988_15_IGammaKernel_cu_cb51a28d10CalcIgammaIfEEEEvRNS_18TensorIteratorBaseERKT_EUliE_EEviT1_) ;  /* 0xfffffc180a287950 */ /* 0x000fec0003c3ffff */
.L_x_797:
[----:B------:R-:W-:-:S00]  /*3e760*/  BRA `(.L_x_797) ;  /* 0xfffffffc00fc7947 */ /* 0x000fc0000383ffff */
[----:B------:R-:W-:-:S00]  /*3e770*/  NOP ;  /* 0x0000000000007918 */ /* 0x000fc00000000000 */
        /* <DEDUP_REMOVED lines=8> */
.L_x_11515:


//--------------------- .text._ZN2at6native27unrolled_elementwise_kernelIN48_GLOBAL__N__08322988_15_IGammaKernel_cu_cb51a28d10CalcIgammaIfEESt5arrayIPcLm3EELi4E23TrivialOffsetCalculatorILi2EjES8_ILi1EjENS0_6memory12LoadWithCastILi2EEENSB_13StoreWithCastILi1EEEEEviT_T0_T2_T3_T4_T5_ --------------------------
	.section	.text._ZN2at6native27unrolled_elementwise_kernelIN48_GLOBAL__N__08322988_15_IGammaKernel_cu_cb51a28d10CalcIgammaIfEESt5arrayIPcLm3EELi4E23TrivialOffsetCalculatorILi2EjES8_ILi1EjENS0_6memory12LoadWithCastILi2EEENSB_13StoreWithCastILi1EEEEEviT_T0_T2_T3_T4_T5_,"ax",@progbits
	.align	128
.text._ZN2at6native27unrolled_elementwise_kernelIN48_GLOBAL__N__08322988_15_IGammaKernel_cu_cb51a28d10CalcIgammaIfEESt5arrayIPcLm3EELi4E23TrivialOffsetCalculatorILi2EjES8_ILi1EjENS0_6memory12LoadWithCastILi2EEENSB_13StoreWithCastILi1EEEEEviT_T0_T2_T3_T4_T5_:
        .type           _ZN2at6native27unrolled_elementwise_kernelIN48_GLOBAL__N__08322988_15_IGammaKernel_cu_cb51a28d10CalcIgammaIfEESt5arrayIPcLm3EELi4E23TrivialOffsetCalculatorILi2EjES8_ILi1EjENS0_6memory12LoadWithCastILi2EEENSB_13StoreWithCastILi1EEEEEviT_T0_T2_T3_T4_T5_,@function
        .size           _ZN2at6native27unrolled_elementwise_kernelIN48_GLOBAL__N__08322988_15_IGammaKernel_cu_cb51a28d10CalcIgammaIfEESt5arrayIPcLm3EELi4E23TrivialOffsetCalculatorILi2EjES8_ILi1EjENS0_6memory12LoadWithCastILi2EEENSB_13StoreWithCastILi1EEEEEviT_T0_T2_T3_T4_T5_,(.L_x_11516 - _ZN2at6native27unrolled_elementwise_kernelIN48_GLOBAL__N__08322988_15_IGammaKernel_cu_cb51a28d10CalcIgammaIfEESt5arrayIPcLm3EELi4E23TrivialOffsetCalculatorILi2EjES8_ILi1EjENS0_6memory12LoadWithCastILi2EEENSB_13StoreWithCastILi1EEEEEviT_T0_T2_T3_T4_T5_)
        .other          _ZN2at6native27unrolled_elementwise_kernelIN48_GLOBAL__N__08322988_15_IGammaKernel_cu_cb51a28d10CalcIgammaIfEESt5arrayIPcLm3EELi4E23TrivialOffsetCalculatorILi2EjES8_ILi1EjENS0_6memory12LoadWithCastILi2EEENSB_13StoreWithCastILi1EEEEEviT_T0_T2_T3_T4_T5_,@"STO_CUDA_ENTRY STV_DEFAULT"
_ZN2at6native27unrolled_elementwise_kernelIN48_GLOBAL__N__08322988_15_IGammaKernel_cu_cb51a28d10CalcIgammaIfEESt5arrayIPcLm3EELi4E23TrivialOffsetCalculatorILi2EjES8_ILi1EjENS0_6memory12LoadWithCastILi2EEENSB_13StoreWithCastILi1EEEEEviT_T0_T2_T3_T4_T5_:
[----:B------:R-:W0:Y:S01]  /*0000*/  LDC R1, c[0x0][0x37c] ;  /* 0x0000df00ff017b82 */ /* 0x000e220000000800 */
[----:B------:R-:W1:Y:S07]  /*0010*/  S2R R38, SR_CTAID.X ;  /* 0x0000000000267919 */ /* 0x000e6e0000002500 */
[----:B------:R-:W1:Y:S01]  /*0020*/  LDC R3, c[0x0][0x380] ;  /* 0x0000e000ff037b82 */ /* 0x000e620000000800 */
[----:B------:R-:W2:Y:S01]  /*0030*/  LDCU.64 UR36, c[0x0][0x358] ;  /* 0x00006b00ff2477ac */ /* 0x000ea20008000a00 */
[----:B------:R-:W-:Y:S01]  /*0040*/  BSSY.RECONVERGENT B6, `(.L_x_798) ;  /* 0x00001cf000067945 */ /* 0x000fe20003800200 */
[----:B------:R-:W3:Y:S01]  /*0050*/  S2R R27, SR_TID.X ;  /* 0x00000000001b7919 */ /* 0x000ee20000002100 */
[----:B0-----:R-:W-:Y:S01]  /*0060*/  IADD3 R1, PT, PT, R1, -0x1450, RZ ;  /* 0xffffebb001017810 */ /* 0x001fe20007ffe0ff */
[----:B------:R-:W0:Y:S01]  /*0070*/  LDCU.U8 UR38, c[0x0][0x3a4] ;  /* 0x00007480ff2677ac */ /* 0x000e220008000000 */
[----:B------:R-:W-:Y:S01]  /*0080*/  CS2R R24, SRZ ;  /* 0x0000000000187805 */ /* 0x000fe2000001ff00 */
[----:B------:R-:W4:Y:S01]  /*0090*/  LDCU.U8 UR39, c[0x0][0x3a5] ;  /* 0x000074a0ff2777ac */ /* 0x000f220008000000 */
[----:B-1----:R-:W-:-:S02]  /*00a0*/  IMAD R36, R38, -0x200, R3 ;  /* 0xfffffe0026247824 */ /* 0x002fc400078e0203 */
[----:B---3--:R-:W-:-:S03]  /*00b0*/  IMAD.MOV.U32 R2, RZ, RZ, R27 ;  /* 0x000000ffff027224 */ /* 0x008fc600078e001b */
[----:B------:R-:W-:-:S13]  /*00c0*/  ISETP.GE.AND P0, PT, R27, R36, PT ;  /* 0x000000241b00720c */ /* 0x000fda0003f06270 */
[----:B0-2-4-:R-:W-:Y:S05]  /*00d0*/  @P0 BRA `(.L_x_799) ;  /* 0x0000001c00140947 */ /* 0x015fea0003800000 */
[----:B------:R-:W0:Y:S01]  /*00e0*/  LDC.64 R4, c[0x0][0x390] ;  /* 0x0000e400ff047b82 */ /* 0x000e220000000a00 */
[----:B------:R-:W1:Y:S01]  /*00f0*/  LDCU UR5, c[0x0][0x3a8] ;  /* 0x00007500ff0577ac */ /* 0x000e620008000800 */
[----:B------:R-:W-:Y:S01]  /*0100*/  LEA R16, R38, R2, 0x9 ;  /* 0x0000000226107211 */ /* 0x000fe200078e48ff */
[----:B------:R-:W-:Y:S01]  /*0110*/  BSSY.RECONVERGENT B7, `(.L_x_800) ;  /* 0x00000de000077945 */ /* 0x000fe20003800200 */
[----:B------:R-:W-:-:S04]  /*0120*/  UPRMT UR4, UR38, 0x9910, URZ ;  /* 0x0000991026047896 */ /* 0x000fc800080000ff */
[----:B------:R-:W-:Y:S01]  /*0130*/  UISETP.GT.AND UP0, UPT, UR4, 0x9, UPT ;  /* 0x000000090400788c */ /* 0x000fe2000bf04270 */
[----:B-1----:R-:W-:-:S05]  /*0140*/  IMAD R3, R16, UR5, RZ ;  /* 0x0000000510037c24 */ /* 0x002fca000f8e02ff */
[----:B0-----:R-:W-:-:S05]  /*0150*/  IADD3 R4, P0, PT, R3, R4, RZ ;  /* 0x0000000403047210 */ /* 0x001fca0007f1e0ff */
[----:B------:R-:W-:Y:S01]  /*0160*/  IMAD.X R5, RZ, RZ, R5, P0 ;  /* 0x000000ffff057224 */ /* 0x000fe200000e0605 */
        /* <DEDUP_REMOVED lines=12> */
.L_x_804:
[----:B------:R-:W2:Y:S02]  /*0230*/  LDG.E.U8 R4, desc[UR36][R4.64] ;  /* 0x0000002404047981 */ /* 0x000ea4000c1e1100 */
[----:B--2---:R-:W-:Y:S01]  /*0240*/  I2FP.F32.U32 R25, R4 ;  /* 0x0000000400197245 */ /* 0x004fe20000201000 */
[----:B------:R-:W-:Y:S06]  /*0250*/  BRA `(.L_x_806) ;  /* 0x0000000c00247947 */ /* 0x000fec0003800000 */
.L_x_803:
        /* <DEDUP_REMOVED lines=9> */
.L_x_808:
[----:B------:R-:W2:Y:S02]  /*02f0*/  LDG.E R4, desc[UR36][R4.64] ;  /* 0x0000002404047981 */ /* 0x000ea4000c1e1900 */
[----:B--2---:R-:W-:Y:S01]  /*0300*/  I2FP.F32.S32 R25, R4 ;  /* 0x0000000400197245 */ /* 0x004fe20000201400 */
[----:B------:R-:W-:Y:S06]  /*0310*/  BRA `(.L_x_806) ;  /* 0x0000000800f47947 */ /* 0x000fec0003800000 */
.L_x_807:
[----:B------:R-:W2:Y:S02]  /*0320*/  LDG.E.U16 R4, desc[UR36][R4.64] ;  /* 0x0000002404047981 */ /* 0x000ea4000c1e1500 */
[----:B--2---:R2:W3:Y:S01]  /*0330*/  I2F.S16 R25, R4 ;  /* 0x0000000400197306 */ /* 0x0044e20000101400 */
[----:B------:R-:W-:Y:S05]  /*0340*/  BRA `(.L_x_806) ;  /* 0x0000000800e87947 */ /* 0x000fea0003800000 */
.L_x_802:
        /* <DEDUP_REMOVED lines=8> */
.L_x_810:
[----:B------:R-:W2:Y:S02]  /*03d0*/  LDG.E.U16 R4, desc[UR36][R4.64] ;  /* 0x0000002404047981 */ /* 0x000ea4000c1e1500 */
[----:B--2---:R-:W-:Y:S01]  /*03e0*/  HADD2.F32 R25, -RZ, R4.H0_H0 ;  /* 0x20000004ff197230 */ /* 0x004fe20000004100 */
[----:B------:R-:W-:Y:S06]  /*03f0*/  BRA `(.L_x_806) ;  /* 0x0000000800bc7947 */ /* 0x000fec0003800000 */
.L_x_809:
        /* <DEDUP_REMOVED lines=8> */
.L_x_812:
[----:B------:R-:W2:Y:S02]  /*0480*/  LDG.E.U16 R4, desc[UR36][R4.64] ;  /* 0x0000002404047981 */ /* 0x000ea4000c1e1500 */
[----:B--2---:R-:W-:Y:S01]  /*0490*/  HADD2.F32 R25, -RZ, R4.H0_H0 ;  /* 0x20000004ff197230 */ /* 0x004fe20000004100 */
[----:B------:R-:W-:Y:S06]  /*04a0*/  BRA `(.L_x_806) ;  /* 0x0000000800907947 */ /* 0x000fec0003800000 */
.L_x_811:
[----:B------:R-:W2:Y:S01]  /*04b0*/  LDG.E.64 R4, desc[UR36][R4.64] ;  /* 0x0000002404047981 */ /* 0x000ea2000c1e1b00 */
[----:B------:R-:W-:Y:S01]  /*04c0*/  UMOV UR4, 0xf0000000 ;  /* 0xf000000000047882 */ /* 0x000fe20000000000 */
[----:B------:R-:W-:Y:S01]  /*04d0*/  UMOV UR5, 0x380fffff ;  /* 0x380fffff00057882 */ /* 0x000fe20000000000 */
[----:B--2---:R-:W0:Y:S01]  /*04e0*/  F2F.F32.F64 R25, R4 ;  /* 0x0000000400197310 */ /* 0x004e220000301000 */
[----:B------:R-:W-:-:S14]  /*04f0*/  DSETP.GEU.AND P0, PT, |R4|, UR4, PT ;  /* 0x0000000404007e2a */ /* 0x000fdc000bf0e200 */
[----:B0-----:R-:W-:Y:S01]  /*0500*/  @!P0 FMUL R25, R25, 1.175494350822287508e-38 ;  /* 0x0080000019198820 */ /* 0x001fe20000400000 */
[----:B------:R-:W-:Y:S06]  /*0510*/  BRA `(.L_x_806) ;  /* 0x0000000800747947 */ /* 0x000fec0003800000 */
.L_x_801:
        /* <DEDUP_REMOVED lines=12> */
.L_x_815:
[----:B------:R-:W2:Y:S01]  /*05e0*/  LDG.E.64 R4, desc[UR36][R4.64] ;  /* 0x0000002404047981 */ /* 0x000ea2000c1e1b00 */
[----:B------:R-:W-:Y:S01]  /*05f0*/  UMOV UR4, 0xf0000000 ;  /* 0xf000000000047882 */ /* 0x000fe20000000000 */
[----:B------:R-:W-:Y:S01]  /*0600*/  UMOV UR5, 0x380fffff ;  /* 0x380fffff00057882 */ /* 0x000fe20000000000 */
[----:B--2---:R-:W0:Y:S01]  /*0610*/  F2F.F32.F64 R25, R4 ;  /* 0x0000000400197310 */ /* 0x004e220000301000 */
[----:B------:R-:W-:-:S14]  /*0620*/  DSETP.GEU.AND P0, PT, |R4|, UR4, PT ;  /* 0x0000000404007e2a */ /* 0x000fdc000bf0e200 */
[----:B0-----:R-:W-:Y:S01]  /*0630*/  @!P0 FMUL R25, R25, 1.175494350822287508e-38 ;  /* 0x0080000019198820 */ /* 0x001fe20000400000 */
[----:B------:R-:W-:Y:S06]  /*0640*/  BRA `(.L_x_806) ;  /* 0x0000000800287947 */ /* 0x000fec0003800000 */
.L_x_814:
        /* <DEDUP_REMOVED lines=25> */
.L_x_817:
        /* <DEDUP_REMOVED lines=12> */
.L_x_816:
[----:B------:R-:W2:Y:S02]  /*08a0*/  LDG.E.U16 R4, desc[UR36][R4.64] ;  /* 0x0000002404047981 */ /* 0x000ea4000c1e1500 */
[----:B--2---:R-:W-:Y:S01]  /*08b0*/  IMAD.U32 R25, R4, 0x10000, RZ ;  /* 0x0001000004197824 */ /* 0x004fe200078e00ff */
[----:B------:R-:W-:Y:S06]  /*08c0*/  BRA `(.L_x_806) ;  /* 0x0000000400887947 */ /* 0x000fec0003800000 */
.L_x_813:
        /* <DEDUP_REMOVED lines=11> */
.L_x_820:
        /* <DEDUP_REMOVED lines=20> */
.L_x_822:
[----:B------:R-:W-:Y:S05]  /*0ac0*/  BSYNC.RECONVERGENT B0 ;  /* 0x0000000000007941 */ /* 0x000fea0003800200 */
.L_x_821:
[----:B------:R-:W-:Y:S02]  /*0ad0*/  SHF.L.U32 R0, R0, 0x14, RZ ;  /* 0x0000001400007819 */ /* 0x000fe400000006ff */
[----:B------:R-:W-:-:S04]  /*0ae0*/  LEA R3, R3, 0x3b800000, 0x17 ;  /* 0x3b80000003037811 */ /* 0x000fc800078eb8ff */
[----:B------:R-:W-:Y:S01]  /*0af0*/  LOP3.LUT R25, R3, R0, R25, 0xfe, !PT ;  /* 0x0000000003197212 */ /* 0x000fe200078efe19 */
[----:B------:R-:W-:Y:S06]  /*0b00*/  BRA `(.L_x_806) ;  /* 0x0000000000f87947 */ /* 0x000fec0003800000 */
.L_x_819:
        /* <DEDUP_REMOVED lines=20> */
.L_x_824:
[----:B------:R-:W-:Y:S05]  /*0c50*/  BSYNC.RECONVERGENT B0 ;  /* 0x0000000000007941 */ /* 0x000fea0003800200 */
.L_x_823:
[----:B------:R-:W-:Y:S01]  /*0c60*/  IMAD.SHL.U32 R0, R0, 0x200000, RZ ;  /* 0x0020000000007824 */ /* 0x000fe200078e00ff */
[----:B------:R-:W-:-:S04]  /*0c70*/  LEA R3, R3, 0x37800000, 0x17 ;  /* 0x3780000003037811 */ /* 0x000fc800078eb8ff */
[----:B------:R-:W-:Y:S01]  /*0c80*/  LOP3.LUT R25, R3, R0, R25, 0xfe, !PT ;  /* 0x0000000003197212 */ /* 0x000fe200078efe19 */
[----:B------:R-:W-:Y:S06]  /*0c90*/  BRA `(.L_x_806) ;  /* 0x0000000000947947 */ /* 0x000fec0003800000 */
.L_x_818:
[----:B------:R-:W-:-:S09]  /*0ca0*/  UISETP.NE.AND UP0, UPT, UR4, 0x1c, UPT ;  /* 0x0000001c0400788c */ /* 0x000fd2000bf05270 */
[----:B------:R-:W-:Y:S05]  /*0cb0*/  BRA.U !UP0, `(.L_x_825) ;  /* 0x0000000108847547 */ /* 0x000fea000b800000 */
[----:B------:R-:W-:-:S09]  /*0cc0*/  UISETP.NE.AND UP0, UPT, UR4, 0x1d, UPT ;  /* 0x0000001d0400788c */ /* 0x000fd2000bf05270 */
[----:B------:R-:W-:Y:S05]  /*0cd0*/  BRA.U !UP0, `(.L_x_826) ;  /* 0x0000000108707547 */ /* 0x000fea000b800000 */
[----:B------:R-:W-:-:S09]  /*0ce0*/  UISETP.NE.AND UP0, UPT, UR4, 0x2c, UPT ;  /* 0x0000002c0400788c */ /* 0x000fd2000bf05270 */
[----:B------:R-:W-:Y:S05]  /*0cf0*/  BRA.U !UP0, `(.L_x_827) ;  /* 0x0000000108487547 */ /* 0x000fea000b800000 */
.L_x_805:
        /* <DEDUP_REMOVED lines=16> */
.L_x_828:
[----:B------:R-:W-:Y:S01]  /*0e00*/  IMAD.MOV.U32 R25, RZ, RZ, RZ ;  /* 0x000000ffff197224 */ /* 0x000fe200078e00ff */
[----:B------:R-:W-:Y:S06]  /*0e10*/  BRA `(.L_x_806) ;  /* 0x0000000000347947 */ /* 0x000fec0003800000 */
.L_x_827:
        /* <DEDUP_REMOVED lines=8> */
.L_x_826:
[----:B------:R-:W2:Y:S02]  /*0ea0*/  LDG.E.64 R4, desc[UR36][R4.64] ;  /* 0x0000002404047981 */ /* 0x000ea4000c1e1b00 */
[----:B--2---:R0:W1:Y:S01]  /*0eb0*/  I2F.U64 R25, R4 ;  /* 0x0000000400197312 */ /* 0x0040620000301000 */
[----:B------:R-:W-:Y:S05]  /*0ec0*/  BRA `(.L_x_806) ;  /* 0x0000000000087947 */ /* 0x000fea0003800000 */
.L_x_825:
[----:B------:R-:W2:Y:S02]  /*0ed0*/  LDG.E R4, desc[UR36][R4.64] ;  /* 0x0000002404047981 */ /* 0x000ea4000c1e1900 */
[----:B--2---:R-:W-:-:S07]  /*0ee0*/  I2FP.F32.U32 R25, R4 ;  /* 0x0000000400197245 */ /* 0x004fce0000201000 */
.L_x_806:
[----:B------:R-:W-:Y:S05]  /*0ef0*/  BSYNC.RECONVERGENT B7 ;  /* 0x0000000000077941 */ /* 0x000fea0003800200 */
.L_x_800:
[----:B0-2-4-:R-:W0:Y:S01]  /*0f00*/  LDC.64 R4, c[0x0][0x398] ;  /* 0x0000e600ff047b82 */ /* 0x015e220000000a00 */
[----:B------:R-:W2:Y:S01]  /*0f10*/  LDCU UR5, c[0x0][0x3ac] ;  /* 0x00007580ff0577ac */ /* 0x000ea20008000800 */
[----:B------:R-:W-:Y:S01]  /*0f20*/  BSSY.RECONVERGENT B7, `(.L_x_829) ;  /* 0x00000df000077945 */ /* 0x000fe20003800200 */
[----:B------:R-:W-:-:S04]  /*0f30*/  UPRMT UR4, UR39, 0x9910, URZ ;  /* 0x0000991027047896 */ /* 0x000fc800080000ff */
[----:B------:R-:W-:Y:S01]  /*0f40*/  UISETP.GT.AND UP0, UPT, UR4, 0x9, UPT ;  /* 0x000000090400788c */ /* 0x000fe2000bf04270 */
[----:B--2---:R-:W-:-:S05]  /*0f50*/  IMAD R3, R16, UR5, RZ ;  /* 0x0000000510037c24 */ /* 0x004fca000f8e02ff */
        /* <DEDUP_REMOVED lines=14> */
.L_x_833:
[----:B------:R-:W2:Y:S02]  /*1040*/  LDG.E.U8 R4, desc[UR36][R4.64] ;  /* 0x0000002404047981 */ /* 0x000ea4000c1e1100 */
[----:B--2---:R-:W-:Y:S01]  /*1050*/  I2FP.F32.U32 R24, R4 ;  /* 0x0000000400187245 */ /* 0x004fe20000201000 */
[----:B------:R-:W-:Y:S06]  /*1060*/  BRA `(.L_x_835) ;  /* 0x0000000c00287947 */ /* 0x000fec0003800000 */
.L_x_832:
        /* <DEDUP_REMOVED lines=9> */
.L_x_837:
[----:B------:R-:W2:Y:S02]  /*1100*/  LDG.E R4, desc[UR36][R4.64] ;  /* 0x0000002404047981 */ /* 0x000ea4000c1e1900 */
[----:B--2---:R-:W-:Y:S01]  /*1110*/  I2FP.F32.S32 R24, R4 ;  /* 0x0000000400187245 */ /* 0x004fe20000201400 */
[----:B------:R-:W-:Y:S06]  /*1120*/  BRA `(.L_x_835) ;  /* 0x0000000800f87947 */ /* 0x000fec0003800000 */
.L_x_836:
[----:B------:R-:W2:Y:S02]  /*1130*/  LDG.E.U16 R4, desc[UR36][R4.64] ;  /* 0x0000002404047981 */ /* 0x000ea4000c1e1500 */
[----:B--2---:R0:W2:Y:S01]  /*1140*/  I2F.S16 R24, R4 ;  /* 0x0000000400187306 */ /* 0x0040a20000101400 */
[----:B------:R-:W-:Y:S05]  /*1150*/  BRA `(.L_x_835) ;  /* 0x0000000800ec7947 */ /* 0x000fea0003800000 */
.L_x_831:
        /* <DEDUP_REMOVED lines=8> */
.L_x_839:
[----:B------:R-:W2:Y:S02]  /*11e0*/  LDG.E.U16 R4, desc[UR36][R4.64] ;  /* 0x0000002404047981 */ /* 0x000ea4000c1e1500 */
[----:B--2---:R-:W-:Y:S01]  /*11f0*/  HADD2.F32 R24, -RZ, R4.H0_H0 ;  /* 0x20000004ff187230 */ /* 0x004fe20000004100 */
[----:B------:R-:W-:Y:S06]  /*1200*/  BRA `(.L_x_835) ;  /* 0x0000000800c07947 */ /* 0x000fec0003800000 */
.L_x_838:
        /* <DEDUP_REMOVED lines=8> */
.L_x_841:
[----:B------:R-:W2:Y:S02]  /*1290*/  LDG.E.U16 R4, desc[UR36][R4.64] ;  /* 0x0000002404047981 */ /* 0x000ea4000c1e1500 */
[----:B--2---:R-:W-:Y:S01]  /*12a0*/  HADD2.F32 R24, -RZ, R4.H0_H0 ;  /* 0x20000004ff187230 */ /* 0x004fe20000004100 */
[----:B------:R-:W-:Y:S06]  /*12b0*/  BRA `(.L_x_835) ;  /* 0x0000000800947947 */ /* 0x000fec0003800000 */
.L_x_840:
[----:B------:R-:W2:Y:S01]  /*12c0*/  LDG.E.64 R4, desc[UR36][R4.64] ;  /* 0x0000002404047981 */ /* 0x000ea2000c1e1b00 */
[----:B------:R-:W-:Y:S01]  /*12d0*/  UMOV UR4, 0xf0000000 ;  /* 0xf000000000047882 */ /* 0x000fe20000000000 */
[----:B------:R-:W-:Y:S01]  /*12e0*/  UMOV UR5, 0x380fffff ;  /* 0x380fffff00057882 */ /* 0x000fe20000000000 */
[----:B--2---:R-:W0:Y:S01]  /*12f0*/  F2F.F32.F64 R24, R4 ;  /* 0x0000000400187310 */ /* 0x004e220000301000 */
[----:B------:R-:W-:-:S14]  /*1300*/  DSETP.GEU.AND P0, PT, |R4|, UR4, PT ;  /* 0x0000000404007e2a */ /* 0x000fdc000bf0e200 */
[----:B0-----:R-:W-:Y:S01]  /*1310*/  @!P0 FMUL R24, R24, 1.175494350822287508e-38 ;  /* 0x0080000018188820 */ /* 0x001fe20000400000 */
[----:B------:R-:W-:Y:S06]  /*1320*/  BRA `(.L_x_835) ;  /* 0x0000000800787947 */ /* 0x000fec0003800000 */
.L_x_830:
        /* <DEDUP_REMOVED lines=12> */
.L_x_844:
[----:B------:R-:W2:Y:S01]  /*13f0*/  LDG.E.64 R4, desc[UR36][R4.64] ;  /* 0x0000002404047981 */ /* 0x000ea2000c1e1b00 */
[----:B------:R-:W-:Y:S01]  /*1400*/  UMOV UR4, 0xf0000000 ;  /* 0xf000000000047882 */ /* 0x000fe20000000000 */
[----:B------:R-:W-:Y:S01]  /*1410*/  UMOV UR5, 0x380fffff ;  /* 0x380fffff00057882 */ /* 0x000fe20000000000 */
[----:B--2---:R-:W0:Y:S01]  /*1420*/  F2F.F32.F64 R24, R4 ;  /* 0x0000000400187310 */ /* 0x004e220000301000 */
[----:B------:R-:W-:-:S14]  /*1430*/  DSETP.GEU.AND P0, PT, |R4|, UR4, PT ;  /* 0x0000000404007e2a */ /* 0x000fdc000bf0e200 */
[----:B0-----:R-:W-:Y:S01]  /*1440*/  @!P0 FMUL R24, R24, 1.175494350822287508e-38 ;  /* 0x0080000018188820 */ /* 0x001fe20000400000 */
[----:B------:R-:W-:Y:S06]  /*1450*/  BRA `(.L_x_835) ;  /* 0x00000008002c7947 */ /* 0x000fec0003800000 */
.L_x_843:
        /* <DEDUP_REMOVED lines=25> */
.L_x_846:
[----:B------:R-:W2:Y:S02]  /*15f0*/  LDG.E.U8 R4, desc[UR36][R4.64] ;  /* 0x0000002404047981 */ /* 0x000ea4000c1e1100 */
[C---:B--2---:R-:W-:Y:S01]  /*1600*/  IMAD.SHL.U32 R3, R4.reuse, 0x2000000, RZ ;  /* 0x0200000004037824 */ /* 0x044fe200078e00ff */
[----:B------:R-:W-:-:S04]  /*1610*/  SHF.L.U32 R6, R4, 0x8, RZ ;  /* 0x0000000804067819 */ /* 0x000fc800000006ff */
[----:B------:R-:W-:-:S13]  /*1620*/  ISETP.GT.U32.AND P0, PT, R3, 0x7ffffff, PT ;  /* 0x07ffffff0300780c */ /* 0x000fda0003f04070 */
[----:B------:R-:W-:Y:S02]  /*1630*/  @!P0 LOP3.LUT R0, R6, 0x7f00, RZ, 0xc0, !PT ;  /* 0x00007f0006008812 */ /* 0x000fe400078ec0ff */
[----:B------:R-:W-:Y:S02]  /*1640*/  @P0 LEA.HI R3, R3, 0x70000000, RZ, 0x1c ;  /* 0x7000000003030811 */ /* 0x000fe400078fe0ff */
[----:B------:R-:W-:Y:S02]  /*1650*/  @!P0 LOP3.LUT R0, R0, 0x3f000000, RZ, 0xfc, !PT ;  /* 0x3f00000000008812 */ /* 0x000fe400078efcff */
[----:B------:R-:W-:-:S03]  /*1660*/  PRMT R6, R6, 0x9910, RZ ;  /* 0x0000991006067816 */ /* 0x000fc600000000ff */
[----:B------:R-:W-:Y:S01]  /*1670*/  @!P0 FADD.FTZ R0, R0, -0.5 ;  /* 0xbf00000000008421 */ /* 0x000fe20000010000 */
[----:B------:R-:W-:Y:S01]  /*1680*/  @P0 FMUL.FTZ R0, R3, 1.9259299443872358531e-34 ;  /* 0x0780000003000820 */ /* 0x000fe20000410000 */
[----:B------:R-:W-:-:S05]  /*1690*/  IMAD.MOV.U32 R3, RZ, RZ, R6 ;  /* 0x000000ffff037224 */ /* 0x000fca00078e0006 */
[----:B------:R-:W-:Y:S01]  /*16a0*/  LOP3.LUT R24, R0, 0x80000000, R3, 0xf8, !PT ;  /* 0x8000000000187812 */ /* 0x000fe200078ef803 */
[----:B------:R-:W-:Y:S06]  /*16b0*/  BRA `(.L_x_835) ;  /* 0x0000000400947947 */ /* 0x000fec0003800000 */
.L_x_845:
[----:B------:R-:W2:Y:S02]  /*16c0*/  LDG.E.U16 R4, desc[UR36][R4.64] ;  /* 0x0000002404047981 */ /* 0x000ea4000c1e1500 */
[----:B--2---:R-:W-:Y:S01]  /*16d0*/  SHF.L.U32 R24, R4, 0x10, RZ ;  /* 0x0000001004187819 */ /* 0x004fe200000006ff */
[----:B------:R-:W-:Y:S06]  /*16e0*/  BRA `(.L_x_835) ;  /* 0x0000000400887947 */ /* 0x000fec0003800000 */
.L_x_842:
        /* <DEDUP_REMOVED lines=11> */
.L_x_849:
        /* <DEDUP_REMOVED lines=20> */
.L_x_851:
[----:B------:R-:W-:Y:S05]  /*18e0*/  BSYNC.RECONVERGENT B0 ;  /* 0x0000000000007941 */ /* 0x000fea0003800200 */
.L_x_850:
[----:B------:R-:W-:Y:S01]  /*18f0*/  IMAD.SHL.U32 R0, R0, 0x100000, RZ ;  /* 0x0010000000007824 */ /* 0x000fe200078e00ff */
[----:B------:R-:W-:-:S04]  /*1900*/  LEA R3, R3, 0x3b800000, 0x17 ;  /* 0x3b80000003037811 */ /* 0x000fc800078eb8ff */
[----:B------:R-:W-:Y:S01]  /*1910*/  LOP3.LUT R24, R3, R0, R7, 0xfe, !PT ;  /* 0x0000000003187212 */ /* 0x000fe200078efe07 */
[----:B------:R-:W-:Y:S06]  /*1920*/  BRA `(.L_x_835) ;  /* 0x0000000000f87947 */ /* 0x000fec0003800000 */
.L_x_848:
        /* <DEDUP_REMOVED lines=20> */
.L_x_853:
[----:B------:R-:W-:Y:S05]  /*1a70*/  BSYNC.RECONVERGENT B0 ;  /* 0x0000000000007941 */ /* 0x000fea0003800200 */
.L_x_852:
[----:B------:R-:W-:Y:S02]  /*1a80*/  SHF.L.U32 R0, R0, 0x15, RZ ;  /* 0x0000001500007819 */ /* 0x000fe400000006ff */
[----:B------:R-:W-:-:S04]  /*1a90*/  LEA R3, R3, 0x37800000, 0x17 ;  /* 0x3780000003037811 */ /* 0x000fc800078eb8ff */
[----:B------:R-:W-:Y:S01]  /*1aa0*/  LOP3.LUT R24, R3, R0, R7, 0xfe, !PT ;  /* 0x0000000003187212 */ /* 0x000fe200078efe07 */
[----:B------:R-:W-:Y:S06]  /*1ab0*/  BRA `(.L_x_835) ;  /* 0x0000000000947947 */ /* 0x000fec0003800000 */
.L_x_847:
[----:B------:R-:W-:-:S09]  /*1ac0*/  UISETP.NE.AND UP0, UPT, UR4, 0x1c, UPT ;  /* 0x0000001c0400788c */ /* 0x000fd2000bf05270 */
[----:B------:R-:W-:Y:S05]  /*1ad0*/  BRA.U !UP0, `(.L_x_854) ;  /* 0x0000000108847547 */ /* 0x000fea000b800000 */
[----:B------:R-:W-:-:S09]  /*1ae0*/  UISETP.NE.AND UP0, UPT, UR4, 0x1d, UPT ;  /* 0x0000001d0400788c */ /* 0x000fd2000bf05270 */
[----:B------:R-:W-:Y:S05]  /*1af0*/  BRA.U !UP0, `(.L_x_855) ;  /* 0x0000000108707547 */ /* 0x000fea000b800000 */
[----:B------:R-:W-:-:S09]  /*1b00*/  UISETP.NE.AND UP0, UPT, UR4, 0x2c, UPT ;  /* 0x0000002c0400788c */ /* 0x000fd2000bf05270 */
[----:B------:R-:W-:Y:S05]  /*1b10*/  BRA.U !UP0, `(.L_x_856) ;  /* 0x0000000108487547 */ /* 0x000fea000b800000 */
.L_x_834:
[----:B------:R-:W-:Y:S01]  /*1b20*/  MOV R0, 0x0 ;  /* 0x0000000000007802 */ /* 0x000fe20000000f00 */
[----:B------:R-:W0:Y:S01]  /*1b30*/  LDCU.64 UR4, c[0x4][0x108] ;  /* 0x01002100ff0477ac */ /* 0x000e220008000a00 */
[----:B------:R-:W-:Y:S02]  /*1b40*/  HFMA2 R12, -RZ, RZ, 0, 5.9604644775390625e-08 ;  /* 0x00000001ff0c7431 */ /* 0x000fe400000001ff */
[----:B------:R-:W-:Y:S01]  /*1b50*/  IMAD.MOV.U32 R8, RZ, RZ, 0x4e ;  /* 0x0000004eff087424 */ /* 0x000fe200078e00ff */
[----:B------:R2:W4:Y:S01]  /*1b60*/  LDC.64 R14, c[0x4][R0] ;  /* 0x01000000000e7b82 */ /* 0x0005220000000a00 */
[----:B------:R-:W1:Y:S01]  /*1b70*/  LDCU.64 UR6, c[0x4][0x110] ;  /* 0x01002200ff0677ac */ /* 0x000e620008000a00 */
[----:B------:R-:W-:Y:S01]  /*1b80*/  IMAD.MOV.U32 R13, RZ, RZ, RZ ;  /* 0x000000ffff0d7224 */ /* 0x000fe200078e00ff */
[----:B------:R-:W3:Y:S01]  /*1b90*/  LDCU.64 UR8, c[0x4][0x18] ;  /* 0x01000300ff0877ac */ /* 0x000ee20008000a00 */
[----:B0-----:R-:W-:Y:S01]  /*1ba0*/  IMAD.U32 R4, RZ, RZ, UR4 ;  /* 0x00000004ff047e24 */ /* 0x001fe2000f8e00ff */
[----:B------:R-:W-:Y:S01]  /*1bb0*/  MOV R5, UR5 ;  /* 0x0000000500057c02 */ /* 0x000fe20008000f00 */
[----:B-1----:R-:W-:Y:S01]  /*1bc0*/  IMAD.U32 R6, RZ, RZ, UR6 ;  /* 0x00000006ff067e24 */ /* 0x002fe2000f8e00ff */
[----:B------:R-:W-:Y:S01]  /*1bd0*/  MOV R7, UR7 ;  /* 0x0000000700077c02 */ /* 0x000fe20008000f00 */
[----:B---3--:R-:W-:Y:S01]  /*1be0*/  IMAD.U32 R10, RZ, RZ, UR8 ;  /* 0x00000008ff0a7e24 */ /* 0x008fe2000f8e00ff */
[----:B--2---:R-:W-:-:S07]  /*1bf0*/  MOV R11, UR9 ;  /* 0x00000009000b7c02 */ /* 0x004fce0008000f00 */
[----:B------:R-:W-:-:S07]  /*1c00*/  LEPC R20, `(.L_x_857) ;  /* 0x000000001014794e */ /* 0x000fce0000000000 */
[----:B----45:R-:W-:Y:S05]  /*1c10*/  CALL.ABS.NOINC R14 ;  /* 0x000000000e007343 */ /* 0x030fea0003c00000 */
.L_x_857:
[----:B------:R-:W-:Y:S01]  /*1c20*/  MOV R24, RZ ;  /* 0x000000ff00187202 */ /* 0x000fe20000000f00 */
[----:B------:R-:W-:Y:S06]  /*1c30*/  BRA `(.L_x_835) ;  /* 0x0000000000347947 */ /* 0x000fec0003800000 */
.L_x_856:
[----:B------:R-:W2:Y:S01]  /*1c40*/  LDG.E.U8 R4, desc[UR36][R4.64] ;  /* 0x0000002404047981 */ /* 0x000ea2000c1e1100 */
[----:B------:R-:W-:Y:S01]  /*1c50*/  IMAD.MOV.U32 R24, RZ, RZ, 0x400000 ;  /* 0x00400000ff187424 */ /* 0x000fe200078e00ff */
[----:B--2---:R-:W-:-:S13]  /*1c60*/  ISETP.NE.AND P0, PT, R4, RZ, PT ;  /* 0x000000ff0400720c */ /* 0x004fda0003f05270 */
[----:B------:R-:W-:Y:S05]  /*1c70*/  @!P0 BRA `(.L_x_835) ;  /* 0x0000000000248947 */ /* 0x000fea0003800000 */
[----:B------:R-:W-:-:S13]  /*1c80*/  ISETP.NE.AND P0, PT, R4, 0xff, PT ;  /* 0x000000ff0400780c */ /* 0x000fda0003f05270 */
[----:B------:R-:W-:Y:S01]  /*1c90*/  @!P0 MOV R24, 0x7f800001 ;  /* 0x7f80000100188802 */ /* 0x000fe20000000f00 */
[----:B------:R-:W-:Y:S01]  /*1ca0*/  @P0 IMAD.SHL.U32 R24, R4, 0x800000, RZ ;  /* 0x0080000004180824 */ /* 0x000fe200078e00ff */
[----:B------:R-:W-:Y:S06]  /*1cb0*/  BRA `(.L_x_835) ;  /* 0x0000000000147947 */ /* 0x000fec0003800000 */
.L_x_855:
[----:B------:R-:W2:Y:S02]  /*1cc0*/  LDG.E.64 R4, desc[UR36][R4.64] ;  /* 0x0000002404047981 */ /* 0x000ea4000c1e1b00 */
[----:B--2---:R0:W2:Y:S01]  /*1cd0*/  I2F.U64 R24, R4 ;  /* 0x0000000400187312 */ /* 0x0040a20000301000 */
[----:B------:R-:W-:Y:S05]  /*1ce0*/  BRA `(.L_x_835) ;  /* 0x0000000000087947 */ /* 0x000fea0003800000 */
.L_x_854:
[----:B------:R-:W2:Y:S02]  /*1cf0*/  LDG.E R4, desc[UR36][R4.64] ;  /* 0x0000002404047981 */ /* 0x000ea4000c1e1900 */
[----:B--2---:R-:W-:-:S07]  /*1d00*/  I2FP.F32.U32 R24, R4 ;  /* 0x0000000400187245 */ /* 0x004fce0000201000 */
.L_x_835:
[----:B------:R-:W-:Y:S05]  /*1d10*/  BSYNC.RECONVERGENT B7 ;  /* 0x0000000000077941 */ /* 0x000fea0003800200 */
.L_x_829:
[----:B------:R-:W-:-:S07]  /*1d20*/  IADD3 R27, PT, PT, R2, 0x80, RZ ;  /* 0x00000080021b7810 */ /* 0x000fce0007ffe0ff */
.L_x_799:
[----:B------:R-:W-:Y:S05]  /*1d30*/  BSYNC.RECONVERGENT B6 ;  /* 0x0000000000067941 */ /* 0x000fea0003800200 */
.L_x_798:
[----:B------:R-:W-:Y:S01]  /*1d40*/  ISETP.GE.AND P0, PT, R27, R36, PT ;  /* 0x000000241b00720c */ /* 0x000fe20003f06270 */
[----:B------:R-:W-:Y:S01]  /*1d50*/  BSSY.RECONVERGENT B6, `(.L_x_858) ;  /* 0x00001c8000067945 */ /* 0x000fe20003800200 */
[----:B------:R-:W-:-:S11]  /*1d60*/  CS2R R22, SRZ ;  /* 0x0000000000167805 */ /* 0x000fd6000001ff00 */
[----:B------:R-:W-:Y:S05]  /*1d70*/  @P0 BRA `(.L_x_859) ;  /* 0x0000001c00140947 */ /* 0x000fea0003800000 */
[----:B0---4-:R-:W0:Y:S01]  /*1d80*/  LDC.64 R4, c[0x0][0x390] ;  /* 0x0000e400ff047b82 */ /* 0x011e220000000a00 */
[----:B------:R-:W4:Y:S01]  /*1d90*/  LDCU UR5, c[0x0][0x3a8] ;  /* 0x00007500ff0577ac */ /* 0x000f220008000800 */
[----:B------:R-:W-:Y:S01]  /*1da0*/  IMAD R16, R38, 0x200, R27 ;  /* 0x0000020026107824 */ /* 0x000fe200078e021b */
[----:B------:R-:W-:Y:S01]  /*1db0*/  BSSY.RECONVERGENT B7, `(.L_x_860) ;  /* 0x00000de000077945 */ /* 0x000fe20003800200 */
[----:B------:R-:W-:-:S04]  /*1dc0*/  UPRMT UR4, UR38, 0x9910, URZ ;  /* 0x0000991026047896 */ /* 0x000fc800080000ff */
[----:B------:R-:W-:Y:S01]  /*1dd0*/  UISETP.GT.AND UP0, UPT, UR4, 0x9, UPT ;  /* 0x000000090400788c */ /* 0x000fe2000bf04270 */
[----:B----4-:R-:W-:-:S05]  /*1de0*/  IMAD R3, R16, UR5, RZ ;  /* 0x0000000510037c24 */ /* 0x010fca000f8e02ff */
[----:B0-----:R-:W-:-:S04]  /*1df0*/  IADD3 R4, P0, PT, R3, R4, RZ ;  /* 0x0000000403047210 */ /* 0x001fc80007f1e0ff */
[----:B------:R-:W-:Y:S01]  /*1e00*/  IADD3.X R5, PT, PT, RZ, R5, RZ, P0, !PT ;  /* 0x00000005ff057210 */ /* 0x000fe200007fe4ff */
[----:B------:R-:W-:Y:S08]  /*1e10*/  BRA.U UP0, `(.L_x_861) ;  /* 0x0000000100e87547 */ /* 0x000ff0000b800000 */
        /* <DEDUP_REMOVED lines=11> */
.L_x_864:
[----:B------:R-:W4:Y:S02]  /*1ed0*/  LDG.E.U8 R4, desc[UR36][R4.64] ;  /* 0x0000002404047981 */ /* 0x000f24000c1e1100 */
[----:B----4-:R-:W-:Y:S01]  /*1ee0*/  I2FP.F32.U32 R23, R4 ;  /* 0x0000000400177245 */ /* 0x010fe20000201000 */
[----:B------:R-:W-:Y:S06]  /*1ef0*/  BRA `(.L_x_866) ;  /* 0x0000000c00247947 */ /* 0x000fec0003800000 */
.L_x_863:
        /* <DEDUP_REMOVED lines=9> */
.L_x_868:
[----:B------:R-:W4:Y:S02]  /*1f90*/  LDG.E R4, desc[UR36][R4.64] ;  /* 0x0000002404047981 */ /* 0x000f24000c1e1900 */
[----:B----4-:R-:W-:Y:S01]  /*1fa0*/  I2FP.F32.S32 R23, R4 ;  /* 0x0000000400177245 */ /* 0x010fe20000201400 */
[----:B------:R-:W-:Y:S06]  /*1fb0*/  BRA `(.L_x_866) ;  /* 0x0000000800f47947 */ /* 0x000fec0003800000 */
.L_x_867:
[----:B------:R-:W4:Y:S02]  /*1fc0*/  LDG.E.U16 R4, desc[UR36][R4.64] ;  /* 0x0000002404047981 */ /* 0x000f24000c1e1500 */
[----:B----4-:R0:W4:Y:S01]  /*1fd0*/  I2F.S16 R23, R4 ;  /* 0x0000000400177306 */ /* 0x0101220000101400 */
[----:B------:R-:W-:Y:S05]  /*1fe0*/  BRA `(.L_x_866) ;  /* 0x0000000800e87947 */ /* 0x000fea0003800000 */
.L_x_862:
        /* <DEDUP_REMOVED lines=8> */
.L_x_870:
[----:B------:R-:W4:Y:S02]  /*2070*/  LDG.E.U16 R4, desc[UR36][R4.64] ;  /* 0x0000002404047981 */ /* 0x000f24000c1e1500 */
[----:B----4-:R-:W-:Y:S01]  /*2080*/  HADD2.F32 R23, -RZ, R4.H0_H0 ;  /* 0x20000004ff177230 */ /* 0x010fe20000004100 */
[----:B------:R-:W-:Y:S06]  /*2090*/  BRA `(.L_x_866) ;  /* 0x0000000800bc7947 */ /* 0x000fec0003800000 */
.L_x_869:
        /* <DEDUP_REMOVED lines=8> */
.L_x_872:
[----:B------:R-:W4:Y:S02]  /*2120*/  LDG.E.U16 R4, desc[UR36][R4.64] ;  /* 0x0000002404047981 */ /* 0x000f24000c1e1500 */
[----:B----4-:R-:W-:Y:S01]  /*2130*/  HADD2.F32 R23, -RZ, R4.H0_H0 ;  /* 0x20000004ff177230 */ /* 0x010fe20000004100 */
[----:B------:R-:W-:Y:S06]  /*2140*/  BRA `(.L_x_866) ;  /* 0x0000000800907947 */ /* 0x000fec0003800000 */
.L_x_871:
[----:B------:R-:W4:Y:S01]  /*2150*/  LDG.E.64 R4, desc[UR36][R4.64] ;  /* 0x0000002404047981 */ /* 0x000f22000c1e1b00 */
[----:B------:R-:W-:Y:S01]  /*2160*/  UMOV UR4, 0xf0000000 ;  /* 0xf000000000047882 */ /* 0x000fe20000000000 */
[----:B------:R-:W-:Y:S01]  /*2170*/  UMOV UR5, 0x380fffff ;  /* 0x380fffff00057882 */ /* 0x000fe20000000000 */
[----:B----4-:R-:W0:Y:S01]  /*2180*/  F2F.F32.F64 R23, R4 ;  /* 0x0000000400177310 */ /* 0x010e220000301000 */
[----:B------:R-:W-:-:S14]  /*2190*/  DSETP.GEU.AND P0, PT, |R4|, UR4, PT ;  /* 0x0000000404007e2a */ /* 0x000fdc000bf0e200 */
[----:B0-----:R-:W-:Y:S01]  /*21a0*/  @!P0 FMUL R23, R23, 1.175494350822287508e-38 ;  /* 0x0080000017178820 */ /* 0x001fe20000400000 */
[----:B------:R-:W-:Y:S06]  /*21b0*/  BRA `(.L_x_866) ;  /* 0x0000000800747947 */ /* 0x000fec0003800000 */
.L_x_861:
        /* <DEDUP_REMOVED lines=12> */
.L_x_875:
[----:B------:R-:W4:Y:S01]  /*2280*/  LDG.E.64 R4, desc[UR36][R4.64] ;  /* 0x0000002404047981 */ /* 0x000f22000c1e1b00 */
[----:B------:R-:W-:Y:S01]  /*2290*/  UMOV UR4, 0xf0000000 ;  /* 0xf000000000047882 */ /* 0x000fe20000000000 */
[----:B------:R-:W-:Y:S01]  /*22a0*/  UMOV UR5, 0x380fffff ;  /* 0x380fffff00057882 */ /* 0x000fe20000000000 */
[----:B----4-:R-:W0:Y:S01]  /*22b0*/  F2F.F32.F64 R23, R4 ;  /* 0x0000000400177310 */ /* 0x010e220000301000 */
[----:B------:R-:W-:-:S14]  /*22c0*/  DSETP.GEU.AND P0, PT, |R4|, UR4, PT ;  /* 0x0000000404007e2a */ /* 0x000fdc000bf0e200 */
[----:B0-----:R-:W-:Y:S01]  /*22d0*/  @!P0 FMUL R23, R23, 1.175494350822287508e-38 ;  /* 0x0080000017178820 */ /* 0x001fe20000400000 */
[----:B------:R-:W-:Y:S06]  /*22e0*/  BRA `(.L_x_866) ;  /* 0x0000000800287947 */ /* 0x000fec0003800000 */
.L_x_874:
[----:B------:R-:W-:-:S09]  /*22f0*/  UISETP.NE.AND UP0, UPT, UR4, 0xf, UPT ;  /* 0x0000000f0400788c */ /* 0x000fd2000bf05270 */
[----:B------:R-:W-:Y:S05]  /*2300*/  BRA.U !UP0, `(.L_x_876) ;  /* 0x00000001088c7547 */ /* 0x000fea000b800000 */
[----:B------:R-:W-:-:S09]  /*2310*/  UISETP.NE.AND UP0, UPT, UR4, 0x17, UPT ;  /* 0x000000170400788c */ /* 0x000fd2000bf05270 */
[----:B------:R-:W-:Y:S05]  /*2320*/  BRA.U !UP0, `(.L_x_877) ;  /* 0x0000000108547547 */ /* 0x000fea000b800000 */
[----:B------:R-:W-:-:S09]  /*2330*/  UISETP.NE.AND UP0, UPT, UR4, 0x18, UPT ;  /* 0x000000180400788c */ /* 0x000fd2000bf05270 */
[----:B------:R-:W-:Y:S05]  /*2340*/  BRA.U UP0, `(.L_x_865) ;  /* 0x0000000500b47547 */ /* 0x000fea000b800000 */
[----:B------:R-:W4:Y:S01]  /*2350*/  LDG.E.U8 R23, desc[UR36][R4.64] ;  /* 0x0000002404177981 */ /* 0x000f22000c1e1100 */
[----:B------:R-:W-:Y:S01]  /*2360*/  MOV R6, 0x1f ;  /* 0x0000001f00067802 */ /* 0x000fe20000000f00 */
[----:B----4-:R-:W-:-:S05]  /*2370*/  IMAD.SHL.U32 R23, R23, 0x1000000, RZ ;  /* 0x0100000017177824 */ /* 0x010fca00078e00ff */
        /* <DEDUP_REMOVED lines=16> */
.L_x_877:
[----:B------:R-:W4:Y:S02]  /*2480*/  LDG.E.U8 R4, desc[UR36][R4.64] ;  /* 0x0000002404047981 */ /* 0x000f24000c1e1100 */
[C---:B----4-:R-:W-:Y:S01]  /*2490*/  SHF.L.U32 R0, R4.reuse, 0x19, RZ ;  /* 0x0000001904007819 */ /* 0x050fe200000006ff */
[----:B------:R-:W-:-:S03]  /*24a0*/  IMAD.SHL.U32 R6, R4, 0x100, RZ ;  /* 0x0000010004067824 */ /* 0x000fc600078e00ff */
        /* <DEDUP_REMOVED lines=9> */
.L_x_876:
[----:B------:R-:W4:Y:S02]  /*2540*/  LDG.E.U16 R4, desc[UR36][R4.64] ;  /* 0x0000002404047981 */ /* 0x000f24000c1e1500 */
[----:B----4-:R-:W-:Y:S01]  /*2550*/  SHF.L.U32 R23, R4, 0x10, RZ ;  /* 0x0000001004177819 */ /* 0x010fe200000006ff */
[----:B------:R-:W-:Y:S06]  /*2560*/  BRA `(.L_x_866) ;  /* 0x0000000400887947 */ /* 0x000fec0003800000 */
.L_x_873:
        /* <DEDUP_REMOVED lines=11> */
.L_x_880:
        /* <DEDUP_REMOVED lines=20> */
.L_x_882:
[----:B------:R-:W-:Y:S05]  /*2760*/  BSYNC.RECONVERGENT B0 ;  /* 0x0000000000007941 */ /* 0x000fea0003800200 */
.L_x_881:
[----:B------:R-:W-:Y:S01]  /*2770*/  IMAD.SHL.U32 R0, R0, 0x100000, RZ ;  /* 0x0010000000007824 */ /* 0x000fe200078e00ff */
[----:B------:R-:W-:-:S04]  /*2780*/  LEA R3, R3, 0x3b800000, 0x17 ;  /* 0x3b80000003037811 */ /* 0x000fc800078eb8ff */
[----:B------:R-:W-:Y:S01]  /*2790*/  LOP3.LUT R23, R3, R0, R23, 0xfe, !PT ;  /* 0x0000000003177212 */ /* 0x000fe200078efe17 */
[----:B------:R-:W-:Y:S06]  /*27a0*/  BRA `(.L_x_866) ;  /* 0x0000000000f87947 */ /* 0x000fec0003800000 */
.L_x_879:
[----:B------:R-:W4:Y:S01]  /*27b0*/  LDG.E.U8 R4, desc[UR36][R4.64] ;  /* 0x0000002404047981 */ /* 0x000f22000c1e1100 */
[----:B------:R-:W-:Y:S01]  /*27c0*/  HFMA2 R23, -RZ, RZ, 0, 0 ;  /* 0x00000000ff177431 */ /* 0x000fe200000001ff */
        /* <DEDUP_REMOVED lines=18> */
.L_x_884:
[----:B------:R-:W-:Y:S05]  /*28f0*/  BSYNC.RECONVERGENT B0 ;  /* 0x0000000000007941 */ /* 0x000fea0003800200 */
.L_x_883:
[----:B------:R-:W-:Y:S02]  /*2900*/  SHF.L.U32 R0, R0, 0x15, RZ ;  /* 0x0000001500007819 */ /* 0x000fe400000006ff */
[----:B------:R-:W-:-:S04]  /*2910*/  LEA R3, R3, 0x37800000, 0x17 ;  /* 0x3780000003037811 */ /* 0x000fc800078eb8ff */
[----:B------:R-:W-:Y:S01]  /*2920*/  LOP3.LUT R23, R3, R0, R23, 0xfe, !PT ;  /* 0x0000000003177212 */ /* 0x000fe200078efe17 */
[----:B------:R-:W-:Y:S06]  /*2930*/  BRA `(.L_x_866) ;  /* 0x0000000000947947 */ /* 0x000fec0003800000 */
.L_x_878:
        /* <DEDUP_REMOVED lines=8> */
[----:B----4-:R-:W-:-:S13]  /*29c0*/  ISETP.NE.AND P0, PT, R4, RZ, PT ;  /* 0x000000ff0400720c */ /* 0x010fda0003f05270 */
[----:B------:R-:W-:Y:S05]  /*29d0*/  @!P0 BRA `(.L_x_866) ;  /* 0x00000000006c8947 */ /* 0x000fea0003800000 */
[----:B------:R-:W-:-:S13]  /*29e0*/  ISETP.NE.AND P0, PT, R4, 0xff, PT ;  /* 0x000000ff0400780c */ /* 0x000fda0003f05270 */
[----:B------:R-:W-:Y:S01]  /*29f0*/  @!P0 MOV R23, 0x7f800001 ;  /* 0x7f80000100178802 */ /* 0x000fe20000000f00 */
[----:B------:R-:W-:Y:S01]  /*2a00*/  @P0 IMAD.SHL.U32 R23, R4, 0x800000, RZ ;  /* 0x0080000004170824 */ /* 0x000fe200078e00ff */
[----:B------:R-:W-:Y:S06]  /*2a10*/  BRA `(.L_x_866) ;  /* 0x00000000005c7947 */ /* 0x000fec0003800000 */
.L_x_865:
[----:B------:R-:W-:Y:S01]  /*2a20*/  MOV R0, 0x0 ;  /* 0x0000000000007802 */ /* 0x000fe20000000f00 */
[----:B------:R-:W0:Y:S01]  /*2a30*/  LDCU.64 UR4, c[0x4][0x108] ;  /* 0x01002100ff0477ac */ /* 0x000e220008000a00 */
[----:B------:R-:W-:Y:S02]  /*2a40*/  HFMA2 R8, -RZ, RZ, 0, 4.64916229248046875e-06 ;  /* 0x0000004eff087431 */ /* 0x000fe400000001ff */
[----:B------:R-:W-:Y:S01]  /*2a50*/  IMAD.MOV.U32 R12, RZ, RZ, 0x1 ;  /* 0x00000001ff0c7424 */ /* 0x000fe200078e00ff */
[----:B------:R4:W1:Y:S01]  /*2a60*/  LDC.64 R14, c[0x4][R0] ;  /* 0x01000000000e7b82 */ /* 0x0008620000000a00 */
[----:B------:R-:W2:Y:S01]  /*2a70*/  LDCU.64 UR6, c[0x4][0x110] ;  /* 0x01002200ff0677ac */ /* 0x000ea20008000a00 */
[----:B------:R-:W-:Y:S01]  /*2a80*/  MOV R13, RZ ;  /* 0x000000ff000d7202 */ /* 0x000fe20000000f00 */
[----:B------:R-:W3:Y:S01]  /*2a90*/  LDCU.64 UR8, c[0x4][0x18] ;  /* 0x01000300ff0877ac */ /* 0x000ee20008000a00 */
[----:B0-----:R-:W-:Y:S01]  /*2aa0*/  MOV R4, UR4 ;  /* 0x0000000400047c02 */ /* 0x001fe20008000f00 */
[----:B------:R-:W-:Y:S01]  /*2ab0*/  IMAD.U32 R5, RZ, RZ, UR5 ;  /* 0x00000005ff057e24 */ /* 0x000fe2000f8e00ff */
[----:B--2---:R-:W-:Y:S01]  /*2ac0*/  MOV R6, UR6 ;  /* 0x0000000600067c02 */ /* 0x004fe20008000f00 */
[----:B------:R-:W-:Y:S01]  /*2ad0*/  IMAD.U32 R7, RZ, RZ, UR7 ;  /* 0x00000007ff077e24 */ /* 0x000fe2000f8e00ff */
[----:B---3--:R-:W-:Y:S01]  /*2ae0*/  MOV R10, UR8 ;  /* 0x00000008000a7c02 */ /* 0x008fe20008000f00 */
[----:B----4-:R-:W-:-:S07]  /*2af0*/  IMAD.U32 R11, RZ, RZ, UR9 ;  /* 0x00000009ff0b7e24 */ /* 0x010fce000f8e00ff */
[----:B------:R-:W-:-:S07]  /*2b00*/  LEPC R20, `(.L_x_887) ;  /* 0x000000001014794e */ /* 0x000fce0000000000 */
[----:B-1---5:R-:W-:Y:S05]  /*2b10*/  CALL.ABS.NOINC R14 ;  /* 0x000000000e007343 */ /* 0x022fea0003c00000 */
.L_x_887:
[----:B------:R-:W-:Y:S01]  /*2b20*/  IMAD.MOV.U32 R23, RZ, RZ, RZ ;  /* 0x000000ffff177224 */ /* 0x000fe200078e00ff */
[----:B------:R-:W-:Y:S06]  /*2b30*/  BRA `(.L_x_866) ;  /* 0x0000000000147947 */ /* 0x000fec0003800000 */
.L_x_886:
[----:B------:R-:W4:Y:S02]  /*2b40*/  LDG.E.64 R4, desc[UR36][R4.64] ;  /* 0x0000002404047981 */ /* 0x000f24000c1e1b00 */
[----:B----4-:R0:W4:Y:S01]  /*2b50*/  I2F.U64 R23, R4 ;  /* 0x0000000400177312 */ /* 0x0101220000301000 */
[----:B------:R-:W-:Y:S05]  /*2b60*/  BRA `(.L_x_866) ;  /* 0x0000000000087947 */ /* 0x000fea0003800000 */
.L_x_885:
[----:B------:R-:W4:Y:S02]  /*2b70*/  LDG.E R4, desc[UR36][R4.64] ;  /* 0x0000002404047981 */ /* 0x000f24000c1e1900 */
[----:B----4-:R-:W-:-:S07]  /*2b80*/  I2FP.F32.U32 R23, R4 ;  /* 0x0000000400177245 */ /* 0x010fce0000201000 */
.L_x_866:
[----:B------:R-:W-:Y:S05]  /*2b90*/  BSYNC.RECONVERGENT B7 ;  /* 0x0000000000077941 */ /* 0x000fea0003800200 */
.L_x_860:
[----:B0-----:R-:W0:Y:S01]  /*2ba0*/  LDC.64 R4, c[0x0][0x398] ;  /* 0x0000e600ff047b82 */ /* 0x001e220000000a00 */
[----:B------:R-:W1:Y:S01]  /*2bb0*/  LDCU UR5, c[0x0][0x3ac] ;  /* 0x00007580ff0577ac */ /* 0x000e620008000800 */
[----:B------:R-:W-:Y:S01]  /*2bc0*/  BSSY.RECONVERGENT B7, `(.L_x_888) ;  /* 0x00000df000077945 */ /* 0x000fe20003800200 */
[----:B------:R-:W-:-:S04]  /*2bd0*/  UPRMT UR4, UR39, 0x9910, URZ ;  /* 0x0000991027047896 */ /* 0x000fc800080000ff */
[----:B------:R-:W-:Y:S01]  /*2be0*/  UISETP.GT.AND UP0, UPT, UR4, 0x9, UPT ;  /* 0x000000090400788c */ /* 0x000fe2000bf04270 */
[----:B-1----:R-:W-:-:S05]  /*2bf0*/  IMAD R3, R16, UR5, RZ ;  /* 0x0000000510037c24 */ /* 0x002fca000f8e02ff */
        /* <DEDUP_REMOVED lines=14> */
.L_x_892:
[----:B------:R-:W2:Y:S02]  /*2ce0*/  LDG.E.U8 R4, desc[UR36][R4.64] ;  /* 0x0000002404047981 */ /* 0x000ea4000c1e1100 */
[----:B--2---:R-:W-:Y:S01]  /*2cf0*/  I2FP.F32.U32 R22, R4 ;  /* 0x0000000400167245 */ /* 0x004fe20000201000 */
[----:B------:R-:W-:Y:S06]  /*2d00*/  BRA `(.L_x_894) ;  /* 0x0000000c00287947 */ /* 0x000fec0003800000 */
.L_x_891:
        /* <DEDUP_REMOVED lines=9> */
.L_x_896:
[----:B------:R-:W2:Y:S02]  /*2da0*/  LDG.E R4, desc[UR36][R4.64] ;  /* 0x0000002404047981 */ /* 0x000ea4000c1e1900 */
[----:B--2---:R-:W-:Y:S01]  /*2db0*/  I2FP.F32.S32 R22, R4 ;  /* 0x0000000400167245 */ /* 0x004fe20000201400 */
[----:B------:R-:W-:Y:S06]  /*2dc0*/  BRA `(.L_x_894) ;  /* 0x0000000800f87947 */ /* 0x000fec0003800000 */
.L_x_895:
[----:B------:R-:W2:Y:S02]  /*2dd0*/  LDG.E.U16 R4, desc[UR36][R4.64] ;  /* 0x0000002404047981 */ /* 0x000ea4000c1e1500 */
[----:B--2---:R2:W0:Y:S01]  /*2de0*/  I2F.S16 R22, R4 ;  /* 0x0000000400167306 */ /* 0x0044220000101400 */
[----:B------:R-:W-:Y:S05]  /*2df0*/  BRA `(.L_x_894) ;  /* 0x0000000800ec7947 */ /* 0x000fea0003800000 */
.L_x_890:
        /* <DEDUP_REMOVED lines=8> */
.L_x_898:
[----:B------:R-:W2:Y:S02]  /*2e80*/  LDG.E.U16 R4, desc[UR36][R4.64] ;  /* 0x0000002404047981 */ /* 0x000ea4000c1e1500 */
[----:B--2---:R-:W-:Y:S01]  /*2e90*/  HADD2.F32 R22, -RZ, R4.H0_H0 ;  /* 0x20000004ff167230 */ /* 0x004fe20000004100 */
[----:B------:R-:W-:Y:S06]  /*2ea0*/  BRA `(.L_x_894) ;  /* 0x0000000800c07947 */ /* 0x000fec0003800000 */
.L_x_897:
        /* <DEDUP_REMOVED lines=8> */
.L_x_900:
[----:B------:R-:W2:Y:S02]  /*2f30*/  LDG.E.U16 R4, desc[UR36][R4.64] ;  /* 0x0000002404047981 */ /* 0x000ea4000c1e1500 */
[----:B--2---:R-:W-:Y:S01]  /*2f40*/  HADD2.F32 R22, -RZ, R4.H0_H0 ;  /* 0x20000004ff167230 */ /* 0x004fe20000004100 */
[----:B------:R-:W-:Y:S06]  /*2f50*/  BRA `(.L_x_894) ;  /* 0x0000000800947947 */ /* 0x000fec0003800000 */
.L_x_899:
[----:B------:R-:W2:Y:S01]  /*2f60*/  LDG.E.64 R4, desc[UR36][R4.64] ;  /* 0x0000002404047981 */ /* 0x000ea2000c1e1b00 */
[----:B------:R-:W-:Y:S01]  /*2f70*/  UMOV UR4, 0xf0000000 ;  /* 0xf000000000047882 */ /* 0x000fe20000000000 */
[----:B------:R-:W-:Y:S01]  /*2f80*/  UMOV UR5, 0x380fffff ;  /* 0x380fffff00057882 */ /* 0x000fe20000000000 */
[----:B--2---:R-:W0:Y:S01]  /*2f90*/  F2F.F32.F64 R22, R4 ;  /* 0x0000000400167310 */ /* 0x004e220000301000 */
[----:B------:R-:W-:-:S14]  /*2fa0*/  DSETP.GEU.AND P0, PT, |R4|, UR4, PT ;  /* 0x0000000404007e2a */ /* 0x000fdc000bf0e200 */
[----:B0-----:R-:W-:Y:S01]  /*2fb0*/  @!P0 FMUL R22, R22, 1.175494350822287508e-38 ;  /* 0x0080000016168820 */ /* 0x001fe20000400000 */
[----:B------:R-:W-:Y:S06]  /*2fc0*/  BRA `(.L_x_894) ;  /* 0x0000000800787947 */ /* 0x000fec0003800000 */
.L_x_889:
        /* <DEDUP_REMOVED lines=12> */
.L_x_903:
[----:B------:R-:W2:Y:S01]  /*3090*/  LDG.E.64 R4, desc[UR36][R4.64] ;  /* 0x0000002404047981 */ /* 0x000ea2000c1e1b00 */
[----:B------:R-:W-:Y:S01]  /*30a0*/  UMOV UR4, 0xf0000000 ;  /* 0xf000000000047882 */ /* 0x000fe20000000000 */
[----:B------:R-:W-:Y:S01]  /*30b0*/  UMOV UR5, 0x380fffff ;  /* 0x380fffff00057882 */ /* 0x000fe20000000000 */
[----:B--2---:R-:W0:Y:S01]  /*30c0*/  F2F.F32.F64 R22, R4 ;  /* 0x0000000400167310 */ /* 0x004e220000301000 */
[----:B------:R-:W-:-:S14]  /*30d0*/  DSETP.GEU.AND P0, PT, |R4|, UR4, PT ;  /* 0x0000000404007e2a */ /* 0x000fdc000bf0e200 */
[----:B0-----:R-:W-:Y:S01]  /*30e0*/  @!P0 FMUL R22, R22, 1.175494350822287508e-38 ;  /* 0x0080000016168820 */ /* 0x001fe20000400000 */
[----:B------:R-:W-:Y:S06]  /*30f0*/  BRA `(.L_x_894) ;  /* 0x00000008002c7947 */ /* 0x000fec0003800000 */
.L_x_902:
        /* <DEDUP_REMOVED lines=25> */
.L_x_905:
        /* <DEDUP_REMOVED lines=13> */
.L_x_904:
[----:B------:R-:W2:Y:S02]  /*3360*/  LDG.E.U16 R4, desc[UR36][R4.64] ;  /* 0x0000002404047981 */ /* 0x000ea4000c1e1500 */
[----:B--2---:R-:W-:Y:S01]  /*3370*/  IMAD.U32 R22, R4, 0x10000, RZ ;  /* 0x0001000004167824 */ /* 0x004fe200078e00ff */
[----:B------:R-:W-:Y:S06]  /*3380*/  BRA `(.L_x_894) ;  /* 0x0000000400887947 */ /* 0x000fec0003800000 */
.L_x_901:
        /* <DEDUP_REMOVED lines=11> */
.L_x_908:
        /* <DEDUP_REMOVED lines=20> */
.L_x_910:
[----:B------:R-:W-:Y:S05]  /*3580*/  BSYNC.RECONVERGENT B0 ;  /* 0x0000000000007941 */ /* 0x000fea0003800200 */
.L_x_909:
[----:B------:R-:W-:Y:S02]  /*3590*/  SHF.L.U32 R0, R0, 0x14, RZ ;  /* 0x0000001400007819 */ /* 0x000fe400000006ff */
[----:B------:R-:W-:-:S04]  /*35a0*/  LEA R3, R3, 0x3b800000, 0x17 ;  /* 0x3b80000003037811 */ /* 0x000fc800078eb8ff */
[----:B------:R-:W-:Y:S01]  /*35b0*/  LOP3.LUT R22, R3, R0, R7, 0xfe, !PT ;  /* 0x0000000003167212 */ /* 0x000fe200078efe07 */
[----:B------:R-:W-:Y:S06]  /*35c0*/  BRA `(.L_x_894) ;  /* 0x0000000000f87947 */ /* 0x000fec0003800000 */
.L_x_907:
        /* <DEDUP_REMOVED lines=20> */
.L_x_912:
[----:B------:R-:W-:Y:S05]  /*3710*/  BSYNC.RECONVERGENT B0 ;  /* 0x0000000000007941 */ /* 0x000fea0003800200 */
.L_x_911:
[----:B------:R-:W-:Y:S01]  /*3720*/  IMAD.SHL.U32 R0, R0, 0x200000, RZ ;  /* 0x0020000000007824 */ /* 0x000fe200078e00ff */
[----:B------:R-:W-:-:S04]  /*3730*/  LEA R3, R3, 0x37800000, 0x17 ;  /* 0x3780000003037811 */ /* 0x000fc800078eb8ff */
[----:B------:R-:W-:Y:S01]  /*3740*/  LOP3.LUT R22, R3, R0, R7, 0xfe, !PT ;  /* 0x0000000003167212 */ /* 0x000fe200078efe07 */
[----:B------:R-:W-:Y:S06]  /*3750*/  BRA `(.L_x_894) ;  /* 0x0000000000947947 */ /* 0x000fec0003800000 */
.L_x_906:
        /* <DEDUP_REMOVED lines=14> */
.L_x_893:
        /* <DEDUP_REMOVED lines=13> */
[----:B------:R-:W-:-:S07]  /*3910*/  MOV R11, UR9 ;  /* 0x00000009000b7c02 */ /* 0x000fce0008000f00 */
[----:B------:R-:W-:-:S07]  /*3920*/  LEPC R20, `(.L_x_915) ;  /* 0x000000001014794e */ /* 0x000fce0000000000 */
[----:B-1--45:R-:W-:Y:S05]  /*3930*/  CALL.ABS.NOINC R14 ;  /* 0x000000000e007343 */ /* 0x032fea0003c00000 */
.L_x_915:
[----:B------:R-:W-:Y:S01]  /*3940*/  MOV R22, RZ ;  /* 0x000000ff00167202 */ /* 0x000fe20000000f00 */
[----:B------:R-:W-:Y:S06]  /*3950*/  BRA `(.L_x_894) ;  /* 0x0000000000147947 */ /* 0x000fec0003800000 */
.L_x_914:
[----:B------:R-:W2:Y:S02]  /*3960*/  LDG.E.64 R4, desc[UR36][R4.64] ;  /* 0x0000002404047981 */ /* 0x000ea4000c1e1b00 */
[----:B--2---:R0:W1:Y:S01]  /*3970*/  I2F.U64 R22, R4 ;  /* 0x0000000400167312 */ /* 0x0040620000301000 */
[----:B------:R-:W-:Y:S05]  /*3980*/  BRA `(.L_x_894) ;  /* 0x0000000000087947 */ /* 0x000fea0003800000 */
.L_x_913:
[----:B------:R-:W2:Y:S02]  /*3990*/  LDG.E R4, desc[UR36][R4.64] ;  /* 0x0000002404047981 */ /* 0x000ea4000c1e1900 */
[----:B--2---:R-:W-:-:S07]  /*39a0*/  I2FP.F32.U32 R22, R4 ;  /* 0x0000000400167245 */ /* 0x004fce0000201000 */
.L_x_894:
[----:B------:R-:W-:Y:S05]  /*39b0*/  BSYNC.RECONVERGENT B7 ;  /* 0x0000000000077941 */ /* 0x000fea0003800200 */
.L_x_888:
[----:B------:R-:W-:-:S07]  /*39c0*/  VIADD R27, R27, 0x80 ;  /* 0x000000801b1b7836 */ /* 0x000fce0000000000 */
.L_x_859:
[----:B------:R-:W-:Y:S05]  /*39d0*/  BSYNC.RECONVERGENT B6 ;  /* 0x0000000000067941 */ /* 0x000fea0003800200 */
.L_x_858:
[----:B------:R-:W-:Y:S01]  /*39e0*/  ISETP.GE.AND P0, PT, R27, R36, PT ;  /* 0x000000241b00720c */ /* 0x000fe20003f06270 */
[----:B------:R-:W-:Y:S01]  /*39f0*/  BSSY.RECONVERGENT B6, `(.L_x_916) ;  /* 0x00001c8000067945 */ /* 0x000fe20003800200 */
[----:B------:R-:W-:-:S11]  /*3a00*/  CS2R R18, SRZ ;  /* 0x0000000000127805 */ /* 0x000fd6000001ff00 */
[----:B------:R-:W-:Y:S05]  /*3a10*/  @P0 BRA `(.L_x_917) ;  /* 0x0000001c00140947 */ /* 0x000fea0003800000 */
[----:B0-2-4-:R-:W0:Y:S01]  /*3a20*/  LDC.64 R4, c[0x0][0x390] ;  /* 0x0000e400ff047b82 */ /* 0x015e220000000a00 */
[----:B------:R-:W2:Y:S01]  /*3a30*/  LDCU UR5, c[0x0][0x3a8] ;  /* 0x00007500ff0577ac */ /* 0x000ea20008000800 */
[----:B------:R-:W-:Y:S01]  /*3a40*/  LEA R16, R38, R27, 0x9 ;  /* 0x0000001b26107211 */ /* 0x000fe200078e48ff */
        /* <DEDUP_REMOVED lines=18> */
.L_x_922:
[----:B------:R-:W2:Y:S02]  /*3b70*/  LDG.E.U8 R4, desc[UR36][R4.64] ;  /* 0x0000002404047981 */ /* 0x000ea4000c1e1100 */
[----:B--2---:R-:W-:Y:S01]  /*3b80*/  I2FP.F32.U32 R19, R4 ;  /* 0x0000000400137245 */ /* 0x004fe20000201000 */
[----:B------:R-:W-:Y:S06]  /*3b90*/  BRA `(.L_x_924) ;  /* 0x0000000c00247947 */ /* 0x000fec0003800000 */
.L_x_921:
        /* <DEDUP_REMOVED lines=9> */
.L_x_926:
[----:B------:R-:W2:Y:S02]  /*3c30*/  LDG.E R4, desc[UR36][R4.64] ;  /* 0x0000002404047981 */ /* 0x000ea4000c1e1900 */
[----:B--2---:R-:W-:Y:S01]  /*3c40*/  I2FP.F32.S32 R19, R4 ;  /* 0x0000000400137245 */ /* 0x004fe20000201400 */
[----:B------:R-:W-:Y:S06]  /*3c50*/  BRA `(.L_x_924) ;  /* 0x0000000800f47947 */ /* 0x000fec0003800000 */
.L_x_925:
[----:B------:R-:W2:Y:S02]  /*3c60*/  LDG.E.U16 R4, desc[UR36][R4.64] ;  /* 0x0000002404047981 */ /* 0x000ea4000c1e1500 */
[----:B--2---:R0:W2:Y:S01]  /*3c70*/  I2F.S16 R19, R4 ;  /* 0x0000000400137306 */ /* 0x0040a20000101400 */
[----:B------:R-:W-:Y:S05]  /*3c80*/  BRA `(.L_x_924) ;  /* 0x0000000800e87947 */ /* 0x000fea0003800000 */
.L_x_920:
        /* <DEDUP_REMOVED lines=8> */
.L_x_928:
[----:B------:R-:W2:Y:S02]  /*3d10*/  LDG.E.U16 R4, desc[UR36][R4.64] ;  /* 0x0000002404047981 */ /* 0x000ea4000c1e1500 */
[----:B--2---:R-:W-:Y:S01]  /*3d20*/  HADD2.F32 R19, -RZ, R4.H0_H0 ;  /* 0x20000004ff137230 */ /* 0x004fe20000004100 */
[----:B------:R-:W-:Y:S06]  /*3d30*/  BRA `(.L_x_924) ;  /* 0x0000000800bc7947 */ /* 0x000fec0003800000 */
.L_x_927:
        /* <DEDUP_REMOVED lines=8> */
.L_x_930:
[----:B------:R-:W2:Y:S02]  /*3dc0*/  LDG.E.U16 R4, desc[UR36][R4.64] ;  /* 0x0000002404047981 */ /* 0x000ea4000c1e1500 */
[----:B--2---:R-:W-:Y:S01]  /*3dd0*/  HADD2.F32 R19, -RZ, R4.H0_H0 ;  /* 0x20000004ff137230 */ /* 0x004fe20000004100 */
[----:B------:R-:W-:Y:S06]  /*3de0*/  BRA `(.L_x_924) ;  /* 0x0000000800907947 */ /* 0x000fec0003800000 */
.L_x_929:
[----:B------:R-:W2:Y:S01]  /*3df0*/  LDG.E.64 R4, desc[UR36][R4.64] ;  /* 0x0000002404047981 */ /* 0x000ea2000c1e1b00 */
[----:B------:R-:W-:Y:S01]  /*3e00*/  UMOV UR4, 0xf0000000 ;  /* 0xf000000000047882 */ /* 0x000fe20000000000 */
[----:B------:R-:W-:Y:S01]  /*3e10*/  UMOV UR5, 0x380fffff ;  /* 0x380fffff00057882 */ /* 0x000fe20000000000 */
[----:B--2---:R-:W0:Y:S01]  /*3e20*/  F2F.F32.F64 R19, R4 ;  /* 0x0000000400137310 */ /* 0x004e220000301000 */
[----:B------:R-:W-:-:S14]  /*3e30*/  DSETP.GEU.AND P0, PT, |R4|, UR4, PT ;  /* 0x0000000404007e2a */ /* 0x000fdc000bf0e200 */
[----:B0-----:R-:W-:Y:S01]  /*3e40*/  @!P0 FMUL R19, R19, 1.175494350822287508e-38 ;  /* 0x0080000013138820 */ /* 0x001fe20000400000 */
[----:B------:R-:W-:Y:S06]  /*3e50*/  BRA `(.L_x_924) ;  /* 0x0000000800747947 */ /* 0x000fec0003800000 */
.L_x_919:
        /* <DEDUP_REMOVED lines=12> */
.L_x_933:
[----:B------:R-:W2:Y:S01]  /*3f20*/  LDG.E.64 R4, desc[UR36][R4.64] ;  /* 0x0000002404047981 */ /* 0x000ea2000c1e1b00 */
[----:B------:R-:W-:Y:S01]  /*3f30*/  UMOV UR4, 0xf0000000 ;  /* 0xf000000000047882 */ /* 0x000fe20000000000 */
[----:B------:R-:W-:Y:S01]  /*3f40*/  UMOV UR5, 0x380fffff ;  /* 0x380fffff00057882 */ /* 0x000fe20000000000 */
[----:B--2---:R-:W0:Y:S01]  /*3f50*/  F2F.F32.F64 R19, R4 ;  /* 0x0000000400137310 */ /* 0x004e220000301000 */
[----:B------:R-:W-:-:S14]  /*3f60*/  DSETP.GEU.AND P0, PT, |R4|, UR4, PT ;  /* 0x0000000404007e2a */ /* 0x000fdc000bf0e200 */
[----:B0-----:R-:W-:Y:S01]  /*3f70*/  @!P0 FMUL R19, R19, 1.175494350822287508e-38 ;  /* 0x0080000013138820 */ /* 0x001fe20000400000 */
[----:B------:R-:W-:Y:S06]  /*3f80*/  BRA `(.L_x_924) ;  /* 0x0000000800287947 */ /* 0x000fec0003800000 */
.L_x_932:
        /* <DEDUP_REMOVED lines=25> */
.L_x_935:
        /* <DEDUP_REMOVED lines=12> */
.L_x_934:
[----:B------:R-:W2:Y:S02]  /*41e0*/  LDG.E.U16 R4, desc[UR36][R4.64] ;  /* 0x0000002404047981 */ /* 0x000ea4000c1e1500 */
[----:B--2---:R-:W-:Y:S01]  /*41f0*/  IMAD.U32 R19, R4, 0x10000, RZ ;  /* 0x0001000004137824 */ /* 0x004fe200078e00ff */
[----:B------:R-:W-:Y:S06]  /*4200*/  BRA `(.L_x_924) ;  /* 0x0000000400887947 */ /* 0x000fec0003800000 */
.L_x_931:
        /* <DEDUP_REMOVED lines=11> */
.L_x_938:
        /* <DEDUP_REMOVED lines=20> */
.L_x_940:
[----:B------:R-:W-:Y:S05]  /*4400*/  BSYNC.RECONVERGENT B0 ;  /* 0x0000000000007941 */ /* 0x000fea0003800200 */
.L_x_939:
[----:B------:R-:W-:Y:S02]  /*4410*/  SHF.L.U32 R0, R0, 0x14, RZ ;  /* 0x0000001400007819 */ /* 0x000fe400000006ff */
[----:B------:R-:W-:-:S04]  /*4420*/  LEA R3, R3, 0x3b800000, 0x17 ;  /* 0x3b80000003037811 */ /* 0x000fc800078eb8ff */
[----:B------:R-:W-:Y:S01]  /*4430*/  LOP3.LUT R19, R3, R0, R19, 0xfe, !PT ;  /* 0x0000000003137212 */ /* 0x000fe200078efe13 */
[----:B------:R-:W-:Y:S06]  /*4440*/  BRA `(.L_x_924) ;  /* 0x0000000000f87947 */ /* 0x000fec0003800000 */
.L_x_937:
        /* <DEDUP_REMOVED lines=20> */
.L_x_942:
[----:B------:R-:W-:Y:S05]  /*4590*/  BSYNC.RECONVERGENT B0 ;  /* 0x0000000000007941 */ /* 0x000fea0003800200 */
.L_x_941:
[----:B------:R-:W-:Y:S01]  /*45a0*/  IMAD.SHL.U32 R0, R0, 0x200000, RZ ;  /* 0x0020000000007824 */ /* 0x000fe200078e00ff */
[----:B------:R-:W-:-:S04]  /*45b0*/  LEA R3, R3, 0x37800000, 0x17 ;  /* 0x3780000003037811 */ /* 0x000fc800078eb8ff */
[----:B------:R-:W-:Y:S01]  /*45c0*/  LOP3.LUT R19, R3, R0, R19, 0xfe, !PT ;  /* 0x0000000003137212 */ /* 0x000fe200078efe13 */
[----:B------:R-:W-:Y:S06]  /*45d0*/  BRA `(.L_x_924) ;  /* 0x0000000000947947 */ /* 0x000fec0003800000 */
.L_x_936:
        /* <DEDUP_REMOVED lines=14> */
.L_x_923:
        /* <DEDUP_REMOVED lines=16> */
.L_x_945:
[----:B------:R-:W-:Y:S01]  /*47c0*/  MOV R19, RZ ;  /* 0x000000ff00137202 */ /* 0x000fe20000000f00 */
[----:B------:R-:W-:Y:S06]  /*47d0*/  BRA `(.L_x_924) ;  /* 0x0000000000147947 */ /* 0x000fec0003800000 */
.L_x_944:
[----:B------:R-:W2:Y:S02]  /*47e0*/  LDG.E.64 R4, desc[UR36][R4.64] ;  /* 0x0000002404047981 */ /* 0x000ea4000c1e1b00 */
[----:B--2---:R0:W2:Y:S01]  /*47f0*/  I2F.U64 R19, R4 ;  /* 0x0000000400137312 */ /* 0x0040a20000301000 */
[----:B------:R-:W-:Y:S05]  /*4800*/  BRA `(.L_x_924) ;  /* 0x0000000000087947 */ /* 0x000fea0003800000 */
.L_x_943:
[----:B------:R-:W2:Y:S02]  /*4810*/  LDG.E R4, desc[UR36][R4.64] ;  /* 0x0000002404047981 */ /* 0x000ea4000c1e1900 */
[----:B--2---:R-:W-:-:S07]  /*4820*/  I2FP.F32.U32 R19, R4 ;  /* 0x0000000400137245 */ /* 0x004fce0000201000 */
.L_x_924:
[----:B------:R-:W-:Y:S05]  /*4830*/  BSYNC.RECONVERGENT B7 ;  /* 0x0000000000077941 */ /* 0x000fea0003800200 */
.L_x_918:
[----:B0---4-:R-:W0:Y:S01]  /*4840*/  LDC.64 R4, c[0x0][0x398] ;  /* 0x0000e600ff047b82 */ /* 0x011e220000000a00 */
[----:B------:R-:W4:Y:S01]  /*4850*/  LDCU UR5, c[0x0][0x3ac] ;  /* 0x00007580ff0577ac */ /* 0x000f220008000800 */
[----:B------:R-:W-:Y:S01]  /*4860*/  BSSY.RECONVERGENT B7, `(.L_x_946) ;  /* 0x00000df000077945 */ /* 0x000fe20003800200 */
[----:B------:R-:W-:-:S04]  /*4870*/  UPRMT UR4, UR39, 0x9910, URZ ;  /* 0x0000991027047896 */ /* 0x000fc800080000ff */
[----:B------:R-:W-:Y:S01]  /*4880*/  UISETP.GT.AND UP0, UPT, UR4, 0x9, UPT ;  /* 0x000000090400788c */ /* 0x000fe2000bf04270 */
[----:B----4-:R-:W-:-:S05]  /*4890*/  IMAD R3, R16, UR5, RZ ;  /* 0x0000000510037c24 */ /* 0x010fca000f8e02ff */
        /* <DEDUP_REMOVED lines=14> */
.L_x_950:
[----:B------:R-:W4:Y:S02]  /*4980*/  LDG.E.U8 R4, desc[UR36][R4.64] ;  /* 0x0000002404047981 */ /* 0x000f24000c1e1100 */
[----:B----4-:R-:W-:Y:S01]  /*4990*/  I2FP.F32.U32 R18, R4 ;  /* 0x0000000400127245 */ /* 0x010fe20000201000 */
[----:B------:R-:W-:Y:S06]  /*49a0*/  BRA `(.L_x_952) ;  /* 0x0000000c00287947 */ /* 0x000fec0003800000 */
.L_x_949:
        /* <DEDUP_REMOVED lines=9> */
.L_x_954:
[----:B------:R-:W4:Y:S02]  /*4a40*/  LDG.E R4, desc[UR36][R4.64] ;  /* 0x0000002404047981 */ /* 0x000f24000c1e1900 */
[----:B----4-:R-:W-:Y:S01]  /*4a50*/  I2FP.F32.S32 R18, R4 ;  /* 0x0000000400127245 */ /* 0x010fe20000201400 */
[----:B------:R-:W-:Y:S06]  /*4a60*/  BRA `(.L_x_952) ;  /* 0x0000000800f87947 */ /* 0x000fec0003800000 */
.L_x_953:
[----:B------:R-:W4:Y:S02]  /*4a70*/  LDG.E.U16 R4, desc[UR36][R4.64] ;  /* 0x0000002404047981 */ /* 0x000f24000c1e1500 */
[----:B----4-:R0:W4:Y:S01]  /*4a80*/  I2F.S16 R18, R4 ;  /* 0x0000000400127306 */ /* 0x0101220000101400 */
[----:B------:R-:W-:Y:S05]  /*4a90*/  BRA `(.L_x_952) ;  /* 0x0000000800ec7947 */ /* 0x000fea0003800000 */
.L_x_948:
        /* <DEDUP_REMOVED lines=8> */
.L_x_956:
[----:B------:R-:W4:Y:S02]  /*4b20*/  LDG.E.U16 R4, desc[UR36][R4.64] ;  /* 0x0000002404047981 */ /* 0x000f24000c1e1500 */
[----:B----4-:R-:W-:Y:S01]  /*4b30*/  HADD2.F32 R18, -RZ, R4.H0_H0 ;  /* 0x20000004ff127230 */ /* 0x010fe20000004100 */
[----:B------:R-:W-:Y:S06]  /*4b40*/  BRA `(.L_x_952) ;  /* 0x0000000800c07947 */ /* 0x000fec0003800000 */
.L_x_955:
        /* <DEDUP_REMOVED lines=8> */
.L_x_958:
[----:B------:R-:W4:Y:S02]  /*4bd0*/  LDG.E.U16 R4, desc[UR36][R4.64] ;  /* 0x0000002404047981 */ /* 0x000f24000c1e1500 */
[----:B----4-:R-:W-:Y:S01]  /*4be0*/  HADD2.F32 R18, -RZ, R4.H0_H0 ;  /* 0x20000004ff127230 */ /* 0x010fe20000004100 */
[----:B------:R-:W-:Y:S06]  /*4bf0*/  BRA `(.L_x_952) ;  /* 0x0000000800947947 */ /* 0x000fec0003800000 */
.L_x_957:
[----:B------:R-:W4:Y:S01]  /*4c00*/  LDG.E.64 R4, desc[UR36][R4.64] ;  /* 0x0000002404047981 */ /* 0x000f22000c1e1b00 */
[----:B------:R-:W-:Y:S01]  /*4c10*/  UMOV UR4, 0xf0000000 ;  /* 0xf000000000047882 */ /* 0x000fe20000000000 */
[----:B------:R-:W-:Y:S01]  /*4c20*/  UMOV UR5, 0x380fffff ;  /* 0x380fffff00057882 */ /* 0x000fe20000000000 */
[----:B----4-:R-:W0:Y:S01]  /*4c30*/  F2F.F32.F64 R18, R4 ;  /* 0x0000000400127310 */ /* 0x010e220000301000 */
[----:B------:R-:W-:-:S14]  /*4c40*/  DSETP.GEU.AND P0, PT, |R4|, UR4, PT ;  /* 0x0000000404007e2a */ /* 0x000fdc000bf0e200 */
[----:B0-----:R-:W-:Y:S01]  /*4c50*/  @!P0 FMUL R18, R18, 1.175494350822287508e-38 ;  /* 0x0080000012128820 */ /* 0x001fe20000400000 */
[----:B------:R-:W-:Y:S06]  /*4c60*/  BRA `(.L_x_952) ;  /* 0x0000000800787947 */ /* 0x000fec0003800000 */
.L_x_947:
        /* <DEDUP_REMOVED lines=12> */
.L_x_961:
[----:B------:R-:W4:Y:S01]  /*4d30*/  LDG.E.64 R4, desc[UR36][R4.64] ;  /* 0x0000002404047981 */ /* 0x000f22000c1e1b00 */
[----:B------:R-:W-:Y:S01]  /*4d40*/  UMOV UR4, 0xf0000000 ;  /* 0xf000000000047882 */ /* 0x000fe20000000000 */
[----:B------:R-:W-:Y:S01]  /*4d50*/  UMOV UR5, 0x380fffff ;  /* 0x380fffff00057882 */ /* 0x000fe20000000000 */
[----:B----4-:R-:W0:Y:S01]  /*4d60*/  F2F.F32.F64 R18, R4 ;  /* 0x0000000400127310 */ /* 0x010e220000301000 */
[----:B------:R-:W-:-:S14]  /*4d70*/  DSETP.GEU.AND P0, PT, |R4|, UR4, PT ;  /* 0x0000000404007e2a */ /* 0x000fdc000bf0e200 */
[----:B0-----:R-:W-:Y:S01]  /*4d80*/  @!P0 FMUL R18, R18, 1.175494350822287508e-38 ;  /* 0x0080000012128820 */ /* 0x001fe20000400000 */
[----:B------:R-:W-:Y:S06]  /*4d90*/  BRA `(.L_x_952) ;  /* 0x00000008002c7947 */ /* 0x000fec0003800000 */
.L_x_960:
        /* <DEDUP_REMOVED lines=25> */
.L_x_963:
[----:B------:R-:W4:Y:S02]  /*4f30*/  LDG.E.U8 R4, desc[UR36][R4.64] ;  /* 0x0000002404047981 */ /* 0x000f24000c1e1100 */
[C---:B----4-:R-:W-:Y:S01]  /*4f40*/  IMAD.SHL.U32 R0, R4.reuse, 0x2000000, RZ ;  /* 0x0200000004007824 */ /* 0x050fe200078e00ff */
[----:B------:R-:W-:-:S04]  /*4f50*/  SHF.L.U32 R6, R4, 0x8, RZ ;  /* 0x0000000804067819 */ /* 0x000fc800000006ff */
[----:B------:R-:W-:-:S13]  /*4f60*/  ISETP.GE.U32.AND P0, PT, R0, 0x8000000, PT ;  /* 0x080000000000780c */ /* 0x000fda0003f06070 */
[----:B------:R-:W-:Y:S02]  /*4f70*/  @!P0 LOP3.LUT R3, R6, 0x7f00, RZ, 0xc0, !PT ;  /* 0x00007f0006038812 */ /* 0x000fe400078ec0ff */
[----:B------:R-:W-:Y:S02]  /*4f80*/  @P0 LEA.HI R0, R0, 0x70000000, RZ, 0x1c ;  /* 0x7000000000000811 */ /* 0x000fe400078fe0ff */
[----:B------:R-:W-:Y:S02]  /*4f90*/  @!P0 LOP3.LUT R3, R3, 0x3f000000, RZ, 0xfc, !PT ;  /* 0x3f00000003038812 */ /* 0x000fe400078efcff */
[----:B------:R-:W-:Y:S01]  /*4fa0*/  PRMT R6, R6, 0x9910, RZ ;  /* 0x0000991006067816 */ /* 0x000fe200000000ff */
[----:B------:R-:W-:Y:S02]  /*4fb0*/  @P0 FMUL.FTZ R0, R0, 1.9259299443872358531e-34 ;  /* 0x0780000000000820 */ /* 0x000fe40000410000 */
[----:B------:R-:W-:Y:S02]  /*4fc0*/  @!P0 FADD.FTZ R0, R3, -0.5 ;  /* 0xbf00000003008421 */ /* 0x000fe40000010000 */
[----:B------:R-:W-:-:S05]  /*4fd0*/  IMAD.MOV.U32 R3, RZ, RZ, R6 ;  /* 0x000000ffff037224 */ /* 0x000fca00078e0006 */
[----:B------:R-:W-:Y:S01]  /*4fe0*/  LOP3.LUT R18, R0, 0x80000000, R3, 0xf8, !PT ;  /* 0x8000000000127812 */ /* 0x000fe200078ef803 */
[----:B------:R-:W-:Y:S06]  /*4ff0*/  BRA `(.L_x_952) ;  /* 0x0000000400947947 */ /* 0x000fec0003800000 */
.L_x_962:
[----:B------:R-:W4:Y:S02]  /*5000*/  LDG.E.U16 R4, desc[UR36][R4.64] ;  /* 0x0000002404047981 */ /* 0x000f24000c1e1500 */
[----:B----4-:R-:W-:Y:S01]  /*5010*/  SHF.L.U32 R18, R4, 0x10, RZ ;  /* 0x0000001004127819 */ /* 0x010fe200000006ff */
[----:B------:R-:W-:Y:S06]  /*5020*/  BRA `(.L_x_952) ;  /* 0x0000000400887947 */ /* 0x000fec0003800000 */
.L_x_959:
        /* <DEDUP_REMOVED lines=11> */
.L_x_966:
        /* <DEDUP_REMOVED lines=20> */
.L_x_968:
[----:B------:R-:W-:Y:S05]  /*5220*/  BSYNC.RECONVERGENT B0 ;  /* 0x0000000000007941 */ /* 0x000fea0003800200 */
.L_x_967:
[----:B------:R-:W-:Y:S01]  /*5230*/  IMAD.SHL.U32 R0, R0, 0x100000, RZ ;  /* 0x0010000000007824 */ /* 0x000fe200078e00ff */
[----:B------:R-:W-:-:S04]  /*5240*/  LEA R3, R3, 0x3b800000, 0x17 ;  /* 0x3b80000003037811 */ /* 0x000fc800078eb8ff */
[----:B------:R-:W-:Y:S01]  /*5250*/  LOP3.LUT R18, R3, R0, R7, 0xfe, !PT ;  /* 0x0000000003127212 */ /* 0x000fe200078efe07 */
[----:B------:R-:W-:Y:S06]  /*5260*/  BRA `(.L_x_952) ;  /* 0x0000000000f87947 */ /* 0x000fec0003800000 */
.L_x_965:
        /* <DEDUP_REMOVED lines=20> */
.L_x_970:
[----:B------:R-:W-:Y:S05]  /*53b0*/  BSYNC.RECONVERGENT B0 ;  /* 0x0000000000007941 */ /* 0x000fea0003800200 */
.L_x_969:
[----:B------:R-:W-:Y:S02]  /*53c0*/  SHF.L.U32 R0, R0, 0x15, RZ ;  /* 0x0000001500007819 */ /* 0x000fe400000006ff */
[----:B------:R-:W-:-:S04]  /*53d0*/  LEA R3, R3, 0x37800000, 0x17 ;  /* 0x3780000003037811 */ /* 0x000fc800078eb8ff */
[----:B------:R-:W-:Y:S01]  /*53e0*/  LOP3.LUT R18, R3, R0, R7, 0xfe, !PT ;  /* 0x0000000003127212 */ /* 0x000fe200078efe07 */
[----:B------:R-:W-:Y:S06]  /*53f0*/  BRA `(.L_x_952) ;  /* 0x0000000000947947 */ /* 0x000fec0003800000 */
.L_x_964:
        /* <DEDUP_REMOVED lines=14> */
.L_x_951:
        /* <DEDUP_REMOVED lines=16> */
.L_x_973:
[----:B------:R-:W-:Y:S01]  /*55e0*/  IMAD.MOV.U32 R18, RZ, RZ, RZ ;  /* 0x000000ffff127224 */ /* 0x000fe200078e00ff */
[----:B------:R-:W-:Y:S06]  /*55f0*/  BRA `(.L_x_952) ;  /* 0x0000000000147947 */ /* 0x000fec0003800000 */
.L_x_972:
[----:B------:R-:W4:Y:S02]  /*5600*/  LDG.E.64 R4, desc[UR36][R4.64] ;  /* 0x0000002404047981 */ /* 0x000f24000c1e1b00 */
[----:B----4-:R0:W4:Y:S01]  /*5610*/  I2F.U64 R18, R4 ;  /* 0x0000000400127312 */ /* 0x0101220000301000 */
[----:B------:R-:W-:Y:S05]  /*5620*/  BRA `(.L_x_952) ;  /* 0x0000000000087947 */ /* 0x000fea0003800000 */
.L_x_971:
[----:B------:R-:W4:Y:S02]  /*5630*/  LDG.E R4, desc[UR36][R4.64] ;  /* 0x0000002404047981 */ /* 0x000f24000c1e1900 */
[----:B----4-:R-:W-:-:S07]  /*5640*/  I2FP.F32.U32 R18, R4 ;  /* 0x0000000400127245 */ /* 0x010fce0000201000 */
.L_x_952:
[----:B------:R-:W-:Y:S05]  /*5650*/  BSYNC.RECONVERGENT B7 ;  /* 0x0000000000077941 */ /* 0x000fea0003800200 */
.L_x_946:
[----:B------:R-:W-:-:S07]  /*5660*/  IADD3 R27, PT, PT, R27, 0x80, RZ ;  /* 0x000000801b1b7810 */ /* 0x000fce0007ffe0ff */
.L_x_917:
[----:B------:R-:W-:Y:S05]  /*5670*/  BSYNC.RECONVERGENT B6 ;  /* 0x0000000000067941 */ /* 0x000fea0003800200 */
.L_x_916:
[----:B------:R-:W0:Y:S01]  /*5680*/  LDC.U8 R28, c[0x0][0x384] ;  /* 0x0000e100ff1c7b82 */ /* 0x000e220000000000 */
[----:B------:R-:W-:Y:S01]  /*5690*/  ISETP.GE.AND P0, PT, R27, R36, PT ;  /* 0x000000241b00720c */ /* 0x000fe20003f06270 */
[----:B------:R-:W-:Y:S01]  /*56a0*/  BSSY.RECONVERGENT B6, `(.L_x_974) ;  /* 0x00001c2000067945 */ /* 0x000fe20003800200 */
[----:B------:R-:W-:-:S11]  /*56b0*/  CS2R R16, SRZ ;  /* 0x0000000000107805 */ /* 0x000fd6000001ff00 */
[----:B------:R-:W-:Y:S05]  /*56c0*/  @P0 BRA `(.L_x_975) ;  /* 0x0000001800fc0947 */ /* 0x000fea0003800000 */
[----:B0-2-4-:R-:W0:Y:S01]  /*56d0*/  LDC.64 R4, c[0x0][0x390] ;  /* 0x0000e400ff047b82 */ /* 0x015e220000000a00 */
[----:B------:R-:W2:Y:S01]  /*56e0*/  LDCU UR5, c[0x0][0x3a8] ;  /* 0x00007500ff0577ac */ /* 0x000ea20008000800 */
[----:B------:R-:W-:Y:S01]  /*56f0*/  IMAD R26, R38, 0x200, R27 ;  /* 0x00000200261a7824 */ /* 0x000fe200078e021b */
[----:B------:R-:W-:Y:S01]  /*5700*/  BSSY.RECONVERGENT B7, `(.L_x_976) ;  /* 0x00000df000077945 */ /* 0x000fe20003800200 */
[----:B------:R-:W-:-:S04]  /*5710*/  UPRMT UR4, UR38, 0x9910, URZ ;  /* 0x0000991026047896 */ /* 0x000fc800080000ff */
[----:B------:R-:W-:Y:S01]  /*5720*/  UISETP.GT.AND UP0, UPT, UR4, 0x9, UPT ;  /* 0x000000090400788c */ /* 0x000fe2000bf04270 */
[----:B--2---:R-:W-:-:S05]  /*5730*/  IMAD R3, R26, UR5, RZ ;  /* 0x000000051a037c24 */ /* 0x004fca000f8e02ff */
        /* <DEDUP_REMOVED lines=14> */
.L_x_980:
[----:B------:R-:W2:Y:S02]  /*5820*/  LDG.E.U8 R4, desc[UR36][R4.64] ;  /* 0x0000002404047981 */ /* 0x000ea4000c1e1100 */
[----:B--2---:R-:W-:Y:S01]  /*5830*/  I2FP.F32.U32 R16, R4 ;  /* 0x0000000400107245 */ /* 0x004fe20000201000 */
[----:B------:R-:W-:Y:S06]  /*5840*/  BRA `(.L_x_982) ;  /* 0x0000000c00287947 */ /* 0x000fec0003800000 */
.L_x_979:
        /* <DEDUP_REMOVED lines=9> */
.L_x_984:
[----:B------:R-:W2:Y:S02]  /*58e0*/  LDG.E R4, desc[UR36][R4.64] ;  /* 0x0000002404047981 */ /* 0x000ea4000c1e1900 */
[----:B--2---:R-:W-:Y:S01]  /*58f0*/  I2FP.F32.S32 R16, R4 ;  /* 0x0000000400107245 */ /* 0x004fe20000201400 */
[----:B------:R-:W-:Y:S06]  /*5900*/  BRA `(.L_x_982) ;  /* 0x0000000800f87947 */ /* 0x000fec0003800000 */
.L_x_983:
[----:B------:R-:W2:Y:S02]  /*5910*/  LDG.E.U16 R4, desc[UR36][R4.64] ;  /* 0x0000002404047981 */ /* 0x000ea4000c1e1500 */
[----:B--2---:R0:W2:Y:S01]  /*5920*/  I2F.S16 R16, R4 ;  /* 0x0000000400107306 */ /* 0x0040a20000101400 */
[----:B------:R-:W-:Y:S05]  /*5930*/  BRA `(.L_x_982) ;  /* 0x0000000800ec7947 */ /* 0x000fea0003800000 */
.L_x_978:
        /* <DEDUP_REMOVED lines=8> */
.L_x_986:
[----:B------:R-:W2:Y:S02]  /*59c0*/  LDG.E.U16 R4, desc[UR36][R4.64] ;  /* 0x0000002404047981 */ /* 0x000ea4000c1e1500 */
[----:B--2---:R-:W-:Y:S01]  /*59d0*/  HADD2.F32 R16, -RZ, R4.H0_H0 ;  /* 0x20000004ff107230 */ /* 0x004fe20000004100 */
[----:B------:R-:W-:Y:S06]  /*59e0*/  BRA `(.L_x_982) ;  /* 0x0000000800c07947 */ /* 0x000fec0003800000 */
.L_x_985:
        /* <DEDUP_REMOVED lines=8> */
.L_x_988:
[----:B------:R-:W2:Y:S02]  /*5a70*/  LDG.E.U16 R4, desc[UR36][R4.64] ;  /* 0x0000002404047981 */ /* 0x000ea4000c1e1500 */
[----:B--2---:R-:W-:Y:S01]  /*5a80*/  HADD2.F32 R16, -RZ, R4.H0_H0 ;  /* 0x20000004ff107230 */ /* 0x004fe20000004100 */
[----:B------:R-:W-:Y:S06]  /*5a90*/  BRA `(.L_x_982) ;  /* 0x0000000800947947 */ /* 0x000fec0003800000 */
.L_x_987:
[----:B------:R-:W2:Y:S01]  /*5aa0*/  LDG.E.64 R4, desc[UR36][R4.64] ;  /* 0x0000002404047981 */ /* 0x000ea2000c1e1b00 */
[----:B------:R-:W-:Y:S01]  /*5ab0*/  UMOV UR4, 0xf0000000 ;  /* 0xf000000000047882 */ /* 0x000fe20000000000 */
[----:B------:R-:W-:Y:S01]  /*5ac0*/  UMOV UR5, 0x380fffff ;  /* 0x380fffff00057882 */ /* 0x000fe20000000000 */
[----:B--2---:R-:W0:Y:S01]  /*5ad0*/  F2F.F32.F64 R16, R4 ;  /* 0x0000000400107310 */ /* 0x004e220000301000 */
[----:B------:R-:W-:-:S14]  /*5ae0*/  DSETP.GEU.AND P0, PT, |R4|, UR4, PT ;  /* 0x0000000404007e2a */ /* 0x000fdc000bf0e200 */
[----:B0-----:R-:W-:Y:S01]  /*5af0*/  @!P0 FMUL R16, R16, 1.175494350822287508e-38 ;  /* 0x0080000010108820 */ /* 0x001fe20000400000 */
[----:B------:R-:W-:Y:S06]  /*5b00*/  BRA `(.L_x_982) ;  /* 0x0000000800787947 */ /* 0x000fec0003800000 */
.L_x_977:
        /* <DEDUP_REMOVED lines=12> */
.L_x_991:
[----:B------:R-:W2:Y:S01]  /*5bd0*/  LDG.E.64 R4, desc[UR36][R4.64] ;  /* 0x0000002404047981 */ /* 0x000ea2000c1e1b00 */
[----:B------:R-:W-:Y:S01]  /*5be0*/  UMOV UR4, 0xf0000000 ;  /* 0xf000000000047882 */ /* 0x000fe20000000000 */
[----:B------:R-:W-:Y:S01]  /*5bf0*/  UMOV UR5, 0x380fffff ;  /* 0x380fffff00057882 */ /* 0x000fe20000000000 */
[----:B--2---:R-:W0:Y:S01]  /*5c00*/  F2F.F32.F64 R16, R4 ;  /* 0x0000000400107310 */ /* 0x004e220000301000 */
[----:B------:R-:W-:-:S14]  /*5c10*/  DSETP.GEU.AND P0, PT, |R4|, UR4, PT ;  /* 0x0000000404007e2a */ /* 0x000fdc000bf0e200 */
[----:B0-----:R-:W-:Y:S01]  /*5c20*/  @!P0 FMUL R16, R16, 1.175494350822287508e-38 ;  /* 0x0080000010108820 */ /* 0x001fe20000400000 */
[----:B------:R-:W-:Y:S06]  /*5c30*/  BRA `(.L_x_982) ;  /* 0x00000008002c7947 */ /* 0x000fec0003800000 */
.L_x_990:
        /* <DEDUP_REMOVED lines=25> */
.L_x_993:
        /* <DEDUP_REMOVED lines=13> */
.L_x_992:
[----:B------:R-:W2:Y:S02]  /*5ea0*/  LDG.E.U16 R4, desc[UR36][R4.64] ;  /* 0x0000002404047981 */ /* 0x000ea4000c1e1500 */
[----:B--2---:R-:W-:Y:S01]  /*5eb0*/  IMAD.U32 R16, R4, 0x10000, RZ ;  /* 0x0001000004107824 */ /* 0x004fe200078e00ff */
[----:B------:R-:W-:Y:S06]  /*5ec0*/  BRA `(.L_x_982) ;  /* 0x0000000400887947 */ /* 0x000fec0003800000 */
.L_x_989:
        /* <DEDUP_REMOVED lines=11> */
.L_x_996:
        /* <DEDUP_REMOVED lines=20> */
.L_x_998:
[----:B------:R-:W-:Y:S05]  /*60c0*/  BSYNC.RECONVERGENT B0 ;  /* 0x0000000000007941 */ /* 0x000fea0003800200 */
.L_x_997:
[----:B------:R-:W-:Y:S02]  /*60d0*/  SHF.L.U32 R0, R0, 0x14, RZ ;  /* 0x0000001400007819 */ /* 0x000fe400000006ff */
[----:B------:R-:W-:-:S04]  /*60e0*/  LEA R3, R3, 0x3b800000, 0x17 ;  /* 0x3b80000003037811 */ /* 0x000fc800078eb8ff */
[----:B------:R-:W-:Y:S01]  /*60f0*/  LOP3.LUT R16, R3, R0, R7, 0xfe, !PT ;  /* 0x0000000003107212 */ /* 0x000fe200078efe07 */
[----:B------:R-:W-:Y:S06]  /*6100*/  BRA `(.L_x_982) ;  /* 0x0000000000f87947 */ /* 0x000fec0003800000 */
.L_x_995:
        /* <DEDUP_REMOVED lines=20> */
.L_x_1000:
[----:B------:R-:W-:Y:S05]  /*6250*/  BSYNC.RECONVERGENT B0 ;  /* 0x0000000000007941 */ /* 0x000fea0003800200 */
.L_x_999:
[----:B------:R-:W-:Y:S01]  /*6260*/  IMAD.SHL.U32 R0, R0, 0x200000, RZ ;  /* 0x0020000000007824 */ /* 0x000fe200078e00ff */
[----:B------:R-:W-:-:S04]  /*6270*/  LEA R3, R3, 0x37800000, 0x17 ;  /* 0x3780000003037811 */ /* 0x000fc800078eb8ff */
[----:B------:R-:W-:Y:S01]  /*6280*/  LOP3.LUT R16, R3, R0, R7, 0xfe, !PT ;  /* 0x0000000003107212 */ /* 0x000fe200078efe07 */
[----:B------:R-:W-:Y:S06]  /*6290*/  BRA `(.L_x_982) ;  /* 0x0000000000947947 */ /* 0x000fec0003800000 */
.L_x_994:
        /* <DEDUP_REMOVED lines=14> */
.L_x_981:
[----:B------:R-:W-:Y:S01]  /*6380*/  MOV R14, 0x0 ;  /* 0x00000000000e7802 */ /* 0x000fe20000000f00 */
[----:B------:R-:W0:Y:S01]  /*6390*/  LDCU.64 UR4, c[0x4][0x108] ;  /* 0x01002100ff0477ac */ /* 0x000e220008000a00 */
[----:B------:R-:W-:Y:S02]  /*63a0*/  HFMA2 R12, -RZ, RZ, 0, 5.9604644775390625e-08 ;  /* 0x00000001ff0c7431 */ /* 0x000fe400000001ff */
[----:B------:R-:W-:Y:S01]  /*63b0*/  IMAD.MOV.U32 R8, RZ, RZ, 0x4e ;  /* 0x0000004eff087424 */ /* 0x000fe200078e00ff */
[----:B------:R-:W2:Y:S01]  /*63c0*/  LDCU.64 UR6, c[0x4][0x110] ;  /* 0x01002200ff0677ac */ /* 0x000ea20008000a00 */
[----:B------:R-:W4:Y:S01]  /*63d0*/  LDC.64 R14, c[0x4][R14] ;  /* 0x010000000e0e7b82 */ /* 0x000f220000000a00 */
[----:B------:R-:W-:Y:S01]  /*63e0*/  IMAD.MOV.U32 R13, RZ, RZ, RZ ;  /* 0x000000ffff0d7224 */ /* 0x000fe200078e00ff */
[----:B------:R-:W1:Y:S01]  /*63f0*/  LDCU.64 UR8, c[0x4][0x18] ;  /* 0x01000300ff0877ac */ /* 0x000e620008000a00 */
[----:B0-----:R-:W-:Y:S01]  /*6400*/  IMAD.U32 R4, RZ, RZ, UR4 ;  /* 0x00000004ff047e24 */ /* 0x001fe2000f8e00ff */
[----:B------:R-:W-:Y:S01]  /*6410*/  MOV R5, UR5 ;  /* 0x0000000500057c02 */ /* 0x000fe20008000f00 */
[----:B--2---:R-:W-:Y:S01]  /*6420*/  IMAD.U32 R6, RZ, RZ, UR6 ;  /* 0x00000006ff067e24 */ /* 0x004fe2000f8e00ff */
[----:B------:R-:W-:Y:S01]  /*6430*/  MOV R7, UR7 ;  /* 0x0000000700077c02 */ /* 0x000fe20008000f00 */
[----:B-1----:R-:W-:Y:S01]  /*6440*/  IMAD.U32 R10, RZ, RZ, UR8 ;  /* 0x00000008ff0a7e24 */ /* 0x002fe2000f8e00ff */
[----:B------:R-:W-:-:S07]  /*6450*/  MOV R11, UR9 ;  /* 0x00000009000b7c02 */ /* 0x000fce0008000f00 */
[----:B------:R-:W-:-:S07]  /*6460*/  LEPC R20, `(.L_x_1003) ;  /* 0x000000001014794e */ /* 0x000fce0000000000 */
[----:B---345:R-:W-:Y:S05]  /*6470*/  CALL.ABS.NOINC R14 ;  /* 0x000000000e007343 */ /* 0x038fea0003c00000 */
.L_x_1003:
[----:B------:R-:W-:Y:S01]  /*6480*/  MOV R16, RZ ;  /* 0x000000ff00107202 */ /* 0x000fe20000000f00 */
[----:B------:R-:W-:Y:S06]  /*6490*/  BRA `(.L_x_982) ;  /* 0x0000000000147947 */ /* 0x000fec0003800000 */
.L_x_1002:
[----:B------:R-:W2:Y:S02]  /*64a0*/  LDG.E.64 R4, desc[UR36][R4.64] ;  /* 0x0000002404047981 */ /* 0x000ea4000c1e1b00 */
[----:B--2---:R0:W2:Y:S01]  /*64b0*/  I2F.U64 R16, R4 ;  /* 0x0000000400107312 */ /* 0x0040a20000301000 */
[----:B------:R-:W-:Y:S05]  /*64c0*/  BRA `(.L_x_982) ;  /* 0x0000000000087947 */ /* 0x000fea0003800000 */
.L_x_1001:
[----:B------:R-:W2:Y:S02]  /*64d0*/  LDG.E R4, desc[UR36][R4.64] ;  /* 0x0000002404047981 */ /* 0x000ea4000c1e1900 */
[----:B--2---:R-:W-:-:S07]  /*64e0*/  I2FP.F32.U32 R16, R4 ;  /* 0x0000000400107245 */ /* 0x004fce0000201000 */
.L_x_982:
[----:B------:R-:W-:Y:S05]  /*64f0*/  BSYNC.RECONVERGENT B7 ;  /* 0x0000000000077941 */ /* 0x000fea0003800200 */
.L_x_976:
[----:B0---4-:R-:W0:Y:S01]  /*6500*/  LDC.64 R4, c[0x0][0x398] ;  /* 0x0000e600ff047b82 */ /* 0x011e220000000a00 */
[----:B------:R-:W4:Y:S01]  /*6510*/  LDCU UR5, c[0x0][0x3ac] ;  /* 0x00007580ff0577ac */ /* 0x000f220008000800 */
        /* <DEDUP_REMOVED lines=17> */
.L_x_1007:
[----:B------:R-:W4:Y:S02]  /*6630*/  LDG.E.U8 R4, desc[UR36][R4.64] ;  /* 0x0000002404047981 */ /* 0x000f24000c1e1100 */
[----:B----4-:R-:W-:Y:S01]  /*6640*/  I2FP.F32.U32 R17, R4 ;  /* 0x0000000400117245 */ /* 0x010fe20000201000 */
[----:B------:R-:W-:Y:S06]  /*6650*/  BRA `(.L_x_975) ;  /* 0x0000000c00187947 */ /* 0x000fec0003800000 */
.L_x_1006:
        /* <DEDUP_REMOVED lines=9> */
.L_x_1010:
[----:B------:R-:W4:Y:S02]  /*66f0*/  LDG.E R4, desc[UR36][R4.64] ;  /* 0x0000002404047981 */ /* 0x000f24000c1e1900 */
[----:B----4-:R-:W-:Y:S01]  /*6700*/  I2FP.F32.S32 R17, R4 ;  /* 0x0000000400117245 */ /* 0x010fe20000201400 */
[----:B------:R-:W-:Y:S06]  /*6710*/  BRA `(.L_x_975) ;  /* 0x0000000800e87947 */ /* 0x000fec0003800000 */
.L_x_1009:
[----:B------:R-:W4:Y:S02]  /*6720*/  LDG.E.U16 R4, desc[UR36][R4.64] ;  /* 0x0000002404047981 */ /* 0x000f24000c1e1500 */
[----:B----4-:R0:W4:Y:S01]  /*6730*/  I2F.S16 R17, R4 ;  /* 0x0000000400117306 */ /* 0x0101220000101400 */
[----:B------:R-:W-:Y:S05]  /*6740*/  BRA `(.L_x_975) ;  /* 0x0000000800dc7947 */ /* 0x000fea0003800000 */
.L_x_1005:
        /* <DEDUP_REMOVED lines=8> */
.L_x_1012:
[----:B------:R-:W4:Y:S02]  /*67d0*/  LDG.E.U16 R4, desc[UR36][R4.64] ;  /* 0x0000002404047981 */ /* 0x000f24000c1e1500 */
[----:B----4-:R-:W-:Y:S01]  /*67e0*/  HADD2.F32 R17, -RZ, R4.H0_H0 ;  /* 0x20000004ff117230 */ /* 0x010fe20000004100 */
[----:B------:R-:W-:Y:S06]  /*67f0*/  BRA `(.L_x_975) ;  /* 0x0000000800b07947 */ /* 0x000fec0003800000 */
.L_x_1011:
        /* <DEDUP_REMOVED lines=8> */
.L_x_1014:
[----:B------:R-:W4:Y:S02]  /*6880*/  LDG.E.U16 R4, desc[UR36][R4.64] ;  /* 0x0000002404047981 */ /* 0x000f24000c1e1500 */
[----:B----4-:R-:W-:Y:S01]  /*6890*/  HADD2.F32 R17, -RZ, R4.H0_H0 ;  /* 0x20000004ff117230 */ /* 0x010fe20000004100 */
[----:B------:R-:W-:Y:S06]  /*68a0*/  BRA `(.L_x_975) ;  /* 0x0000000800847947 */ /* 0x000fec0003800000 */
.L_x_1013:
[----:B------:R-:W4:Y:S01]  /*68b0*/  LDG.E.64 R4, desc[UR36][R4.64] ;  /* 0x0000002404047981 */ /* 0x000f22000c1e1b00 */
[----:B------:R-:W-:Y:S01]  /*68c0*/  UMOV UR4, 0xf0000000 ;  /* 0xf000000000047882 */ /* 0x000fe20000000000 */
[----:B------:R-:W-:Y:S01]  /*68d0*/  UMOV UR5, 0x380fffff ;  /* 0x380fffff00057882 */ /* 0x000fe20000000000 */
[----:B----4-:R-:W0:Y:S01]  /*68e0*/  F2F.F32.F64 R17, R4 ;  /* 0x0000000400117310 */ /* 0x010e220000301000 */
[----:B------:R-:W-:-:S14]  /*68f0*/  DSETP.GEU.AND P0, PT, |R4|, UR4, PT ;  /* 0x0000000404007e2a */ /* 0x000fdc000bf0e200 */
[----:B0-----:R-:W-:Y:S01]  /*6900*/  @!P0 FMUL R17, R17, 1.175494350822287508e-38 ;  /* 0x0080000011118820 */ /* 0x001fe20000400000 */
[----:B------:R-:W-:Y:S06]  /*6910*/  BRA `(.L_x_975) ;  /* 0x0000000800687947 */ /* 0x000fec0003800000 */
.L_x_1004:
        /* <DEDUP_REMOVED lines=12> */
.L_x_1017:
[----:B------:R-:W4:Y:S01]  /*69e0*/  LDG.E.64 R4, desc[UR36][R4.64] ;  /* 0x0000002404047981 */ /* 0x000f22000c1e1b00 */
[----:B------:R-:W-:Y:S01]  /*69f0*/  UMOV UR4, 0xf0000000 ;  /* 0xf000000000047882 */ /* 0x000fe20000000000 */
[----:B------:R-:W-:Y:S01]  /*6a00*/  UMOV UR5, 0x380fffff ;  /* 0x380fffff00057882 */ /* 0x000fe20000000000 */
[----:B----4-:R-:W0:Y:S01]  /*6a10*/  F2F.F32.F64 R17, R4 ;  /* 0x0000000400117310 */ /* 0x010e220000301000 */
[----:B------:R-:W-:-:S14]  /*6a20*/  DSETP.GEU.AND P0, PT, |R4|, UR4, PT ;  /* 0x0000000404007e2a */ /* 0x000fdc000bf0e200 */
[----:B0-----:R-:W-:Y:S01]  /*6a30*/  @!P0 FMUL R17, R17, 1.175494350822287508e-38 ;  /* 0x0080000011118820 */ /* 0x001fe20000400000 */
[----:B------:R-:W-:Y:S06]  /*6a40*/  BRA `(.L_x_975) ;  /* 0x00000008001c7947 */ /* 0x000fec0003800000 */
.L_x_1016:
        /* <DEDUP_REMOVED lines=25> */
.L_x_1019:
        /* <DEDUP_REMOVED lines=12> */
.L_x_1018:
[----:B------:R-:W4:Y:S02]  /*6ca0*/  LDG.E.U16 R4, desc[UR36][R4.64] ;  /* 0x0000002404047981 */ /* 0x000f24000c1e1500 */
[----:B----4-:R-:W-:Y:S01]  /*6cb0*/  IMAD.U32 R17, R4, 0x10000, RZ ;  /* 0x0001000004117824 */ /* 0x010fe200078e00ff */
[----:B------:R-:W-:Y:S06]  /*6cc0*/  BRA `(.L_x_975) ;  /* 0x00000004007c7947 */ /* 0x000fec0003800000 */
.L_x_1015:
        /* <DEDUP_REMOVED lines=11> */
.L_x_1022:
[----:B------:R-:W4:Y:S02]  /*6d80*/  LDG.E.U8 R4, desc[UR36][R4.64] ;  /* 0x0000002404047981 */ /* 0x000f24000c1e1100 */
        /* <DEDUP_REMOVED lines=18> */
.L_x_1024:
[----:B------:R-:W-:Y:S05]  /*6eb0*/  BSYNC.RECONVERGENT B0 ;  /* 0x0000000000007941 */ /* 0x000fea0003800200 */
.L_x_1023:
[----:B------:R-:W-:Y:S01]  /*6ec0*/  IMAD.SHL.U32 R0, R0, 0x100000, RZ ;  /* 0x0010000000007824 */ /* 0x000fe200078e00ff */
[----:B------:R-:W-:-:S04]  /*6ed0*/  LEA R3, R3, 0x3b800000, 0x17 ;  /* 0x3b80000003037811 */ /* 0x000fc800078eb8ff */
[----:B------:R-:W-:Y:S01]  /*6ee0*/  LOP3.LUT R17, R3, R0, R17, 0xfe, !PT ;  /* 0x0000000003117212 */ /* 0x000fe200078efe11 */
[----:B------:R-:W-:Y:S06]  /*6ef0*/  BRA `(.L_x_975) ;  /* 0x0000000000f07947 */ /* 0x000fec0003800000 */
.L_x_1021:
        /* <DEDUP_REMOVED lines=19> */
.L_x_1026:
[----:B------:R-:W-:Y:S05]  /*7030*/  BSYNC.RECONVERGENT B0 ;  /* 0x0000000000007941 */ /* 0x000fea0003800200 */
.L_x_1025:
[----:B------:R-:W-:Y:S01]  /*7040*/  IMAD.SHL.U32 R0, R0, 0x200000, RZ ;  /* 0x0020000000007824 */ /* 0x000fe200078e00ff */
[----:B------:R-:W-:-:S04]  /*7050*/  LEA R3, R3, 0x37800000, 0x17 ;  /* 0x3780000003037811 */ /* 0x000fc800078eb8ff */
[----:B------:R-:W-:Y:S01]  /*7060*/  LOP3.LUT R17, R3, R0, R17, 0xfe, !PT ;  /* 0x0000000003117212 */ /* 0x000fe200078efe11 */
[----:B------:R-:W-:Y:S06]  /*7070*/  BRA `(.L_x_975) ;  /* 0x0000000000907947 */ /* 0x000fec0003800000 */
.L_x_1020:
        /* <DEDUP_REMOVED lines=14> */
.L_x_1008:
[----:B------:R-:W-:Y:S01]  /*7160*/  MOV R14, 0x0 ;  /* 0x00000000000e7802 */ /* 0x000fe20000000f00 */
[----:B------:R-:W0:Y:S01]  /*7170*/  LDCU.64 UR4, c[0x4][0x108] ;  /* 0x01002100ff0477ac */ /* 0x000e220008000a00 */
[----:B------:R-:W-:Y:S02]  /*7180*/  HFMA2 R12, -RZ, RZ, 0, 5.9604644775390625e-08 ;  /* 0x00000001ff0c7431 */ /* 0x000fe400000001ff */
[----:B------:R-:W-:Y:S01]  /*7190*/  IMAD.MOV.U32 R8, RZ, RZ, 0x4e ;  /* 0x0000004eff087424 */ /* 0x000fe200078e00ff */
[----:B------:R-:W4:Y:S01]  /*71a0*/  LDCU.64 UR6, c[0x4][0x110] ;  /* 0x01002200ff0677ac */ /* 0x000f220008000a00 */
[----:B------:R-:W1:Y:S01]  /*71b0*/  LDC.64 R14, c[0x4][R14] ;  /* 0x010000000e0e7b82 */ /* 0x000e620000000a00 */
[----:B------:R-:W-:Y:S01]  /*71c0*/  IMAD.MOV.U32 R13, RZ, RZ, RZ ;  /* 0x000000ffff0d7224 */ /* 0x000fe200078e00ff */
[----:B------:R-:W2:Y:S01]  /*71d0*/  LDCU.64 UR8, c[0x4][0x18] ;  /* 0x01000300ff0877ac */ /* 0x000ea20008000a00 */
[----:B0-----:R-:W-:Y:S01]  /*71e0*/  IMAD.U32 R4, RZ, RZ, UR4 ;  /* 0x00000004ff047e24 */ /* 0x001fe2000f8e00ff */
[----:B------:R-:W-:Y:S01]  /*71f0*/  MOV R5, UR5 ;  /* 0x0000000500057c02 */ /* 0x000fe20008000f00 */
[----:B----4-:R-:W-:Y:S01]  /*7200*/  IMAD.U32 R6, RZ, RZ, UR6 ;  /* 0x00000006ff067e24 */ /* 0x010fe2000f8e00ff */
[----:B------:R-:W-:Y:S01]  /*7210*/  MOV R7, UR7 ;  /* 0x0000000700077c02 */ /* 0x000fe20008000f00 */
[----:B--2---:R-:W-:Y:S01]  /*7220*/  IMAD.U32 R10, RZ, RZ, UR8 ;  /* 0x00000008ff0a7e24 */ /* 0x004fe2000f8e00ff */
[----:B------:R-:W-:-:S07]  /*7230*/  MOV R11, UR9 ;  /* 0x00000009000b7c02 */ /* 0x000fce0008000f00 */
[----:B------:R-:W-:-:S07]  /*7240*/  LEPC R20, `(.L_x_1029) ;  /* 0x000000001014794e */ /* 0x000fce0000000000 */
[----:B-1-3-5:R-:W-:Y:S05]  /*7250*/  CALL.ABS.NOINC R14 ;  /* 0x000000000e007343 */ /* 0x02afea0003c00000 */
.L_x_1029:
[----:B------:R-:W-:Y:S05]  /*7260*/  BRA `(.L_x_975) ;  /* 0x0000000000147947 */ /* 0x000fea0003800000 */
.L_x_1028:
[----:B------:R-:W4:Y:S02]  /*7270*/  LDG.E.64 R4, desc[UR36][R4.64] ;  /* 0x0000002404047981 */ /* 0x000f24000c1e1b00 */
[----:B----4-:R0:W4:Y:S01]  /*7280*/  I2F.U64 R17, R4 ;  /* 0x0000000400117312 */ /* 0x0101220000301000 */
[----:B------:R-:W-:Y:S05]  /*7290*/  BRA `(.L_x_975) ;  /* 0x0000000000087947 */ /* 0x000fea0003800000 */
.L_x_1027:
[----:B------:R-:W4:Y:S02]  /*72a0*/  LDG.E R4, desc[UR36][R4.64] ;  /* 0x0000002404047981 */ /* 0x000f24000c1e1900 */
[----:B----4-:R-:W-:-:S07]  /*72b0*/  I2FP.F32.U32 R17, R4 ;  /* 0x0000000400117245 */ /* 0x010fce0000201000 */
.L_x_975:
[----:B------:R-:W-:Y:S05]  /*72c0*/  BSYNC.RECONVERGENT B6 ;  /* 0x0000000000067941 */ /* 0x000fea0003800200 */
.L_x_974:
[----:B0-----:R-:W-:Y:S01]  /*72d0*/  ISETP.NE.AND P0, PT, R28, RZ, PT ;  /* 0x000000ff1c00720c */ /* 0x001fe20003f05270 */
[----:B------:R-:W-:-:S12]  /*72e0*/  BSSY.RECONVERGENT B2, `(.L_x_1030) ;  /* 0x000004f000027945 */ /* 0x000fd80003800200 */
[----:B------:R-:W-:Y:S05]  /*72f0*/  @P0 BRA `(.L_x_1031) ;  /* 0x0000000000a00947 */ /* 0x000fea0003800000 */
[----:B------:R-:W-:Y:S01]  /*7300*/  ISETP.GE.AND P0, PT, R2, R36, PT ;  /* 0x000000240200720c */ /* 0x000fe20003f06270 */
[----:B------:R-:W-:-:S12]  /*7310*/  BSSY.RECONVERGENT B4, `(.L_x_1032) ;  /* 0x0000007000047945 */ /* 0x000fd80003800200 */
[----:B------:R-:W-:Y:S05]  /*7320*/  @P0 BRA `(.L_x_1033) ;  /* 0x0000000000140947 */ /* 0x000fea0003800000 */
[----:B-1-3-5:R-:W-:Y:S01]  /*7330*/  MOV R3, R25 ;  /* 0x0000001900037202 */ /* 0x02afe20000000f00 */
[----:B--2---:R-:W-:Y:S01]  /*7340*/  IMAD.MOV.U32 R0, RZ, RZ, R24 ;  /* 0x000000ffff007224 */ /* 0x004fe200078e0018 */
[----:B------:R-:W-:-:S07]  /*7350*/  MOV R34, 0x7370 ;  /* 0x0000737000227802 */ /* 0x000fce0000000f00 */
[----:B----4-:R-:W-:Y:S05]  /*7360*/  CALL.REL.NOINC `($_ZN2at6native27unrolled_elementwise_kernelIN48_GLOBAL__N__08322988_15_IGammaKernel_cu_cb51a28d10CalcIgammaIfEESt5arrayIPcLm3EELi4E23TrivialOffsetCalculatorILi2EjES8_ILi1EjENS0_6memory12LoadWithCastILi2EEENSB_13StoreWithCastILi1EEEEEviT_T0_T2_T3_T4_T5_$_ZN46_INTERNAL_08322988_15_IGammaKernel_cu_cb51a28d48_GLOBAL__N__08322988_15_IGammaKernel_cu_cb51a28d11calc_igammaIfEET_S2_S2_) ;  /* 0x0000003c00987944 */ /* 0x010fea0003c00000 */
[----:B------:R-:W-:-:S07]  /*7370*/  MOV R24, R6 ;  /* 0x0000000600187202 */ /* 0x000fce0000000f00 */
.L_x_1033:
[----:B------:R-:W-:Y:S05]  /*7380*/  BSYNC.RECONVERGENT B4 ;  /* 0x0000000000047941 */ /* 0x000fea0003800200 */
.L_x_1032:
[----:B------:R-:W-:Y:S01]  /*7390*/  VIADD R3, R2, 0x80 ;  /* 0x0000008002037836 */ /* 0x000fe20000000000 */
[----:B------:R-:W-:Y:S04]  /*73a0*/  BSSY.RECONVERGENT B4, `(.L_x_1034) ;  /* 0x0000008000047945 */ /* 0x000fe80003800200 */
[----:B------:R-:W-:-:S13]  /*73b0*/  ISETP.GE.AND P0, PT, R3, R36, PT ;  /* 0x000000240300720c */ /* 0x000fda0003f06270 */
[----:B------:R-:W-:Y:S05]  /*73c0*/  @P0 BRA `(.L_x_1035) ;  /* 0x0000000000140947 */ /* 0x000fea0003800000 */
[----:B----45:R-:W-:Y:S01]  /*73d0*/  MOV R3, R23 ;  /* 0x0000001700037202 */ /* 0x030fe20000000f00 */
[----:B-1----:R-:W-:Y:S01]  /*73e0*/  IMAD.MOV.U32 R0, RZ, RZ, R22 ;  /* 0x000000ffff007224 */ /* 0x002fe200078e0016 */
[----:B------:R-:W-:-:S07]  /*73f0*/  MOV R34, 0x7410 ;  /* 0x0000741000227802 */ /* 0x000fce0000000f00 */
[----:B--23--:R-:W-:Y:S05]  /*7400*/  CALL.REL.NOINC `($_ZN2at6native27unrolled_elementwise_kernelIN48_GLOBAL__N__08322988_15_IGammaKernel_cu_cb51a28d10CalcIgammaIfEESt5arrayIPcLm3EELi4E23TrivialOffsetCalculatorILi2EjES8_ILi1EjENS0_6memory12LoadWithCastILi2EEENSB_13StoreWithCastILi1EEEEEviT_T0_T2_T3_T4_T5_$_ZN46_INTERNAL_08322988_15_IGammaKernel_cu_cb51a28d48_GLOBAL__N__08322988_15_IGammaKernel_cu_cb51a28d11calc_igammaIfEET_S2_S2_) ;  /* 0x0000003c00707944 */ /* 0x00cfea0003c00000 */
[----:B------:R-:W-:-:S07]  /*7410*/  MOV R22, R6 ;  /* 0x0000000600167202 */ /* 0x000fce0000000f00 */
.L_x_1035:
[----:B------:R-:W-:Y:S05]  /*7420*/  BSYNC.RECONVERGENT B4 ;  /* 0x0000000000047941 */ /* 0x000fea0003800200 */
.L_x_1034:
[----:B------:R-:W-:Y:S01]  /*7430*/  VIADD R3, R2, 0x100 ;  /* 0x0000010002037836 */ /* 0x000fe20000000000 */
[----:B------:R-:W-:Y:S04]  /*7440*/  BSSY.RECONVERGENT B4, `(.L_x_1036) ;  /* 0x0000008000047945 */ /* 0x000fe80003800200 */
[----:B------:R-:W-:-:S13]  /*7450*/  ISETP.GE.AND P0, PT, R3, R36, PT ;  /* 0x000000240300720c */ /* 0x000fda0003f06270 */
[----:B------:R-:W-:Y:S05]  /*7460*/  @P0 BRA `(.L_x_1037) ;  /* 0x0000000000140947 */ /* 0x000fea0003800000 */
[----:B--2--5:R-:W-:Y:S01]  /*7470*/  MOV R3, R19 ;  /* 0x0000001300037202 */ /* 0x024fe20000000f00 */
[----:B----4-:R-:W-:Y:S01]  /*7480*/  IMAD.MOV.U32 R0, RZ, RZ, R18 ;  /* 0x000000ffff007224 */ /* 0x010fe200078e0012 */
[----:B------:R-:W-:-:S07]  /*7490*/  MOV R34, 0x74b0 ;  /* 0x000074b000227802 */ /* 0x000fce0000000f00 */
[----:B-1-3--:R-:W-:Y:S05]  /*74a0*/  CALL.REL.NOINC `($_ZN2at6native27unrolled_elementwise_kernelIN48_GLOBAL__N__08322988_15_IGammaKernel_cu_cb51a28d10CalcIgammaIfEESt5arrayIPcLm3EELi4E23TrivialOffsetCalculatorILi2EjES8_ILi1EjENS0_6memory12LoadWithCastILi2EEENSB_13StoreWithCastILi1EEEEEviT_T0_T2_T3_T4_T5_$_ZN46_INTERNAL_08322988_15_IGammaKernel_cu_cb51a28d48_GLOBAL__N__08322988_15_IGammaKernel_cu_cb51a28d11calc_igammaIfEET_S2_S2_) ;  /* 0x0000003c00487944 */ /* 0x00afea0003c00000 */
[----:B------:R-:W-:-:S07]  /*74b0*/  MOV R18, R6 ;  /* 0x0000000600127202 */ /* 0x000fce0000000f00 */
.L_x_1037:
[----:B------:R-:W-:Y:S05]  /*74c0*/  BSYNC.RECONVERGENT B4 ;  /* 0x0000000000047941 */ /* 0x000fea0003800200 */
.L_x_1036:
[----:B------:R-:W-:-:S05]  /*74d0*/  VIADD R3, R2, 0x180 ;  /* 0x0000018002037836 */ /* 0x000fca0000000000 */
[----:B------:R-:W-:-:S13]  /*74e0*/  ISETP.GE.AND P0, PT, R3, R36, PT ;  /* 0x000000240300720c */ /* 0x000fda0003f06270 */
[----:B------:R-:W-:Y:S05]  /*74f0*/  @P0 BRA `(.L_x_1038) ;  /* 0x0000000000b40947 */ /* 0x000fea0003800000 */
[----:B------:R-:W-:Y:S01]  /*7500*/  BSSY.RECONVERGENT B4, `(.L_x_1039) ;  /* 0x0000005000047945 */ /* 0x000fe20003800200 */
[----:B--2--5:R-:W-:Y:S01]  /*7510*/  MOV R3, R16 ;  /* 0x0000001000037202 */ /* 0x024fe20000000f00 */
[----:B----4-:R-:W-:Y:S01]  /*7520*/  IMAD.MOV.U32 R0, RZ, RZ, R17 ;  /* 0x000000ffff007224 */ /* 0x010fe200078e0011 */
[----:B------:R-:W-:-:S07]  /*7530*/  MOV R34, 0x7550 ;  /* 0x0000755000227802 */ /* 0x000fce0000000f00 */
[----:B-1-3--:R-:W-:Y:S05]  /*7540*/  CALL.REL.NOINC `($_ZN2at6native27unrolled_elementwise_kernelIN48_GLOBAL__N__08322988_15_IGammaKernel_cu_cb51a28d10CalcIgammaIfEESt5arrayIPcLm3EELi4E23TrivialOffsetCalculatorILi2EjES8_ILi1EjENS0_6memory12LoadWithCastILi2EEENSB_13StoreWithCastILi1EEEEEviT_T0_T2_T3_T4_T5_$_ZN46_INTERNAL_08322988_15_IGammaKernel_cu_cb51a28d48_GLOBAL__N__08322988_15_IGammaKernel_cu_cb51a28d11calc_igammaIfEET_S2_S2_) ;  /* 0x0000003c00207944 */ /* 0x00afea0003c00000 */
[----:B------:R-:W-:Y:S05]  /*7550*/  BSYNC.RECONVERGENT B4 ;  /* 0x0000000000047941 */ /* 0x000fea0003800200 */
.L_x_1039:
[----:B------:R-:W-:Y:S01]  /*7560*/  MOV R16, R6 ;  /* 0x0000000600107202 */ /* 0x000fe20000000f00 */
[----:B------:R-:W-:Y:S06]  /*7570*/  BRA `(.L_x_1038) ;  /* 0x0000000000947947 */ /* 0x000fec0003800000 */
.L_x_1031:
[----:B------:R-:W-:Y:S01]  /*7580*/  ISETP.GE.AND P0, PT, R2, R36, PT ;  /* 0x000000240200720c */ /* 0x000fe20003f06270 */
[----:B------:R-:W-:-:S12]  /*7590*/  BSSY.RECONVERGENT B1, `(.L_x_1040) ;  /* 0x0000007000017945 */ /* 0x000fd80003800200 */
[----:B------:R-:W-:Y:S05]  /*75a0*/  @P0 BRA `(.L_x_1041) ;  /* 0x0000000000140947 */ /* 0x000fea0003800000 */
[----:B-1-3-5:R-:W-:Y:S01]  /*75b0*/  IMAD.MOV.U32 R7, RZ, RZ, R25 ;  /* 0x000000ffff077224 */ /* 0x02afe200078e0019 */
[----:B--2---:R-:W-:Y:S02]  /*75c0*/  MOV R0, R24 ;  /* 0x0000001800007202 */ /* 0x004fe40000000f00 */
[----:B------:R-:W-:-:S07]  /*75d0*/  MOV R30, 0x75f0 ;  /* 0x000075f0001e7802 */ /* 0x000fce0000000f00 */
[----:B----4-:R-:W-:Y:S05]  /*75e0*/  CALL.REL.NOINC `($_ZN2at6native27unrolled_elementwise_kernelIN48_GLOBAL__N__08322988_15_IGammaKernel_cu_cb51a28d10CalcIgammaIfEESt5arrayIPcLm3EELi4E23TrivialOffsetCalculatorILi2EjES8_ILi1EjENS0_6memory12LoadWithCastILi2EEENSB_13StoreWithCastILi1EEEEEviT_T0_T2_T3_T4_T5_$_ZN46_INTERNAL_08322988_15_IGammaKernel_cu_cb51a28d48_GLOBAL__N__08322988_15_IGammaKernel_cu_cb51a28d12calc_igammacIfEET_S2_S2_) ;  /* 0x0000015400907944 */ /* 0x010fea0003c00000 */
[----:B------:R-:W-:-:S07]  /*75f0*/  IMAD.MOV.U32 R24, RZ, RZ, R6 ;  /* 0x000000ffff187224 */ /* 0x000fce00078e0006 */
.L_x_1041:
[----:B------:R-:W-:Y:S05]  /*7600*/  BSYNC.RECONVERGENT B1 ;  /* 0x0000000000017941 */ /* 0x000fea0003800200 */
.L_x_1040:
[----:B------:R-:W-:Y:S01]  /*7610*/  IADD3 R3, PT, PT, R2, 0x80, RZ ;  /* 0x0000008002037810 */ /* 0x000fe20007ffe0ff */
[----:B------:R-:W-:Y:S03]  /*7620*/  BSSY.RECONVERGENT B1, `(.L_x_1042) ;  /* 0x0000008000017945 */ /* 0x000fe60003800200 */
[----:B------:R-:W-:-:S13]  /*7630*/  ISETP.GE.AND P0, PT, R3, R36, PT ;  /* 0x000000240300720c */ /* 0x000fda0003f06270 */
[----:B------:R-:W-:Y:S05]  /*7640*/  @P0 BRA `(.L_x_1043) ;  /* 0x0000000000140947 */ /* 0x000fea0003800000 */
[----:B----45:R-:W-:Y:S01]  /*7650*/  IMAD.MOV.U32 R7, RZ, RZ, R23 ;  /* 0x000000ffff077224 */ /* 0x030fe200078e0017 */
[----:B-1----:R-:W-:Y:S02]  /*7660*/  MOV R0, R22 ;  /* 0x0000001600007202 */ /* 0x002fe40000000f00 */
[----:B------:R-:W-:-:S07]  /*7670*/  MOV R30, 0x7690 ;  /* 0x00007690001e7802 */ /* 0x000fce0000000f00 */
[----:B--23--:R-:W-:Y:S05]  /*7680*/  CALL.REL.NOINC `($_ZN2at6native27unrolled_elementwise_kernelIN48_GLOBAL__N__08322988_15_IGammaKernel_cu_cb51a28d10CalcIgammaIfEESt5arrayIPcLm3EELi4E23TrivialOffsetCalculatorILi2EjES8_ILi1EjENS0_6memory12LoadWithCastILi2EEENSB_13StoreWithCastILi1EEEEEviT_T0_T2_T3_T4_T5_$_ZN46_INTERNAL_08322988_15_IGammaKernel_cu_cb51a28d48_GLOBAL__N__08322988_15_IGammaKernel_cu_cb51a28d12calc_igammacIfEET_S2_S2_) ;  /* 0x0000015400687944 */ /* 0x00cfea0003c00000 */
[----:B------:R-:W-:-:S07]  /*7690*/  IMAD.MOV.U32 R22, RZ, RZ, R6 ;  /* 0x000000ffff167224 */ /* 0x000fce00078e0006 */
.L_x_1043:
[----:B------:R-:W-:Y:S05]  /*76a0*/  BSYNC.RECONVERGENT B1 ;  /* 0x0000000000017941 */ /* 0x000fea0003800200 */
.L_x_1042:
[----:B------:R-:W-:Y:S01]  /*76b0*/  IADD3 R3, PT, PT, R2, 0x100, RZ ;  /* 0x0000010002037810 */ /* 0x000fe20007ffe0ff */
[----:B------:R-:W-:Y:S03]  /*76c0*/  BSSY.RECONVERGENT B1, `(.L_x_1044) ;  /* 0x0000008000017945 */ /* 0x000fe60003800200 */
[----:B------:R-:W-:-:S13]  /*76d0*/  ISETP.GE.AND P0, PT, R3, R36, PT ;  /* 0x000000240300720c */ /* 0x000fda0003f06270 */
[----:B------:R-:W-:Y:S05]  /*76e0*/  @P0 BRA `(.L_x_1045) ;  /* 0x0000000000140947 */ /* 0x000fea0003800000 */
[----:B--2--5:R-:W-:Y:S01]  /*76f0*/  IMAD.MOV.U32 R7, RZ, RZ, R19 ;  /* 0x000000ffff077224 */ /* 0x024fe200078e0013 */
[----:B----4-:R-:W-:Y:S02]  /*7700*/  MOV R0, R18 ;  /* 0x0000001200007202 */ /* 0x010fe40000000f00 */
[----:B------:R-:W-:-:S07]  /*7710*/  MOV R30, 0x7730 ;  /* 0x00007730001e7802 */ /* 0x000fce0000000f00 */
[----:B-1-3--:R-:W-:Y:S05]  /*7720*/  CALL.REL.NOINC `($_ZN2at6native27unrolled_elementwise_kernelIN48_GLOBAL__N__08322988_15_IGammaKernel_cu_cb51a28d10CalcIgammaIfEESt5arrayIPcLm3EELi4E23TrivialOffsetCalculatorILi2EjES8_ILi1EjENS0_6memory12LoadWithCastILi2EEENSB_13StoreWithCastILi1EEEEEviT_T0_T2_T3_T4_T5_$_ZN46_INTERNAL_08322988_15_IGammaKernel_cu_cb51a28d48_GLOBAL__N__08322988_15_IGammaKernel_cu_cb51a28d12calc_igammacIfEET_S2_S2_) ;  /* 0x0000015400407944 */ /* 0x00afea0003c00000 */
[----:B------:R-:W-:-:S07]  /*7730*/  IMAD.MOV.U32 R18, RZ, RZ, R6 ;  /* 0x000000ffff127224 */ /* 0x000fce00078e0006 */
.L_x_1045:
[----:B------:R-:W-:Y:S05]  /*7740*/  BSYNC.RECONVERGENT B1 ;  /* 0x0000000000017941 */ /* 0x000fea0003800200 */
.L_x_1044:
[----:B------:R-:W-:-:S04]  /*7750*/  IADD3 R3, PT, PT, R2, 0x180, RZ ;  /* 0x0000018002037810 */ /* 0x000fc80007ffe0ff */
[----:B------:R-:W-:-:S13]  /*7760*/  ISETP.GE.AND P0, PT, R3, R36, PT ;  /* 0x000000240300720c */ /* 0x000fda0003f06270 */
[----:B------:R-:W-:Y:S05]  /*7770*/  @P0 BRA `(.L_x_1038) ;  /* 0x0000000000140947 */ /* 0x000fea0003800000 */
[----:B--2--5:R-:W-:Y:S01]  /*7780*/  IMAD.MOV.U32 R7, RZ, RZ, R16 ;  /* 0x000000ffff077224 */ /* 0x024fe200078e0010 */
[----:B----4-:R-:W-:Y:S02]  /*7790*/  MOV R0, R17 ;  /* 0x0000001100007202 */ /* 0x010fe40000000f00 */
[----:B------:R-:W-:-:S07]  /*77a0*/  MOV R30, 0x77c0 ;  /* 0x000077c0001e7802 */ /* 0x000fce0000000f00 */
[----:B-1-3--:R-:W-:Y:S05]  /*77b0*/  CALL.REL.NOINC `($_ZN2at6native27unrolled_elementwise_kernelIN48_GLOBAL__N__08322988_15_IGammaKernel_cu_cb51a28d10CalcIgammaIfEESt5arrayIPcLm3EELi4E23TrivialOffsetCalculatorILi2EjES8_ILi1EjENS0_6memory12LoadWithCastILi2EEENSB_13StoreWithCastILi1EEEEEviT_T0_T2_T3_T4_T5_$_ZN46_INTERNAL_08322988_15_IGammaKernel_cu_cb51a28d48_GLOBAL__N__08322988_15_IGammaKernel_cu_cb51a28d12calc_igammacIfEET_S2_S2_) ;  /* 0x00000154001c7944 */ /* 0x00afea0003c00000 */
[----:B------:R-:W-:-:S07]  /*77c0*/  IMAD.MOV.U32 R16, RZ, RZ, R6 ;  /* 0x000000ffff107224 */ /* 0x000fce00078e0006 */
.L_x_1038:
[----:B------:R-:W-:Y:S05]  /*77d0*/  BSYNC.RECONVERGENT B2 ;  /* 0x0000000000027941 */ /* 0x000fea0003800200 */
.L_x_1030:
[----:B----45:R-:W0:Y:S01]  /*77e0*/  LDC.U8 R17, c[0x0][0x3b0] ;  /* 0x0000ec00ff117b82 */ /* 0x030e220000000000 */
[----:B------:R-:W-:Y:S01]  /*77f0*/  ISETP.GE.AND P0, PT, R2, R36, PT ;  /* 0x000000240200720c */ /* 0x000fe20003f06270 */
[----:B------:R-:W-:Y:S04]  /*7800*/  BSSY.RECONVERGENT B7, `(.L_x_1046) ;  /* 0x00002b7000077945 */ /* 0x000fe80003800200 */
[----:B------:R-:W-:Y:S08]  /*7810*/  BSSY.RELIABLE B6, `(.L_x_1047) ;  /* 0x00001d1000067945 */ /* 0x000ff00003800100 */
[----:B------:R-:W-:Y:S05]  /*7820*/  @P0 BRA `(.L_x_1048) ;  /* 0x0000001c00300947 */ /* 0x000fea0003800000 */
[----:B------:R-:W4:Y:S01]  /*7830*/  LDCU UR4, c[0x0][0x3b4] ;  /* 0x00007680ff0477ac */ /* 0x000f220008000800 */
[----:B--2---:R-:W2:Y:S01]  /*7840*/  LDC.64 R4, c[0x0][0x388] ;  /* 0x0000e200ff047b82 */ /* 0x004ea20000000a00 */
[----:B------:R-:W-:Y:S02]  /*7850*/  LEA R0, R38, R2, 0x9 ;  /* 0x0000000226007211 */ /* 0x000fe400078e48ff */
[----:B0-----:R-:W-:-:S03]  /*7860*/  PRMT R6, R17, 0x9910, RZ ;  /* 0x0000991011067816 */ /* 0x001fc600000000ff */
[----:B----4-:R-:W-:Y:S02]  /*7870*/  IMAD R3, R0, UR4, RZ ;  /* 0x0000000400037c24 */ /* 0x010fe4000f8e02ff */
[----:B------:R-:W-:-:S05]  /*7880*/  IMAD.MOV.U32 R0, RZ, RZ, R6 ;  /* 0x000000ffff007224 */ /* 0x000fca00078e0006 */
[----:B------:R-:W-:Y:S02]  /*7890*/  ISETP.GT.AND P0, PT, R0, 0x9, PT ;  /* 0x000000090000780c */ /* 0x000fe40003f04270 */
[----:B--2---:R-:W-:-:S04]  /*78a0*/  IADD3 R4, P1, PT, R3, R4, RZ ;  /* 0x0000000403047210 */ /* 0x004fc80007f3e0ff */
[----:B------:R-:W-:-:S07]  /*78b0*/  IADD3.X R5, PT, PT, RZ, R5, RZ, P1, !PT ;  /* 0x00000005ff057210 */ /* 0x000fce0000ffe4ff */
[----:B------:R-:W-:Y:S05]  /*78c0*/  @P0 BRA `(.L_x_1049) ;  /* 0x0000000000e80947 */ /* 0x000fea0003800000 */
[----:B------:R-:W-:-:S13]  /*78d0*/  ISETP.GT.AND P0, PT, R0, 0x4, PT ;  /* 0x000000040000780c */ /* 0x000fda0003f04270 */
[----:B------:R-:W-:Y:S05]  /*78e0*/  @P0 BRA `(.L_x_1050) ;  /* 0x0000000000700947 */ /* 0x000fea0003800000 */
[----:B------:R-:W-:-:S13]  /*78f0*/  ISETP.GT.AND P0, PT, R0, 0x1, PT ;  /* 0x000000010000780c */ /* 0x000fda0003f04270 */
[----:B------:R-:W-:Y:S05]  /*7900*/  @P0 BRA `(.L_x_1051) ;  /* 0x00000000002c0947 */ /* 0x000fea0003800000 */
[----:B------:R-:W-:-:S13]  /*7910*/  ISETP.NE.AND P0, PT, R17, RZ, PT ;  /* 0x000000ff1100720c */ /* 0x000fda0003f05270 */
[----:B------:R-:W-:Y:S05]  /*7920*/  @!P0 BRA `(.L_x_1052) ;  /* 0x0000000000148947 */ /* 0x000fea0003800000 */
[----:B------:R-:W-:-:S13]  /*7930*/  ISETP.NE.AND P0, PT, R0, 0x1, PT ;  /* 0x000000010000780c */ /* 0x000fda0003f05270 */
[----:B------:R-:W-:Y:S05]  /*7940*/  @P0 BRA `(.L_x_1053) ;  /* 0x0000000800b40947 */ /* 0x000fea0003800000 */
[----:B------:R-:W0:Y:S02]  /*7950*/  F2I.FTZ.TRUNC.NTZ R3, R24 ;  /* 0x0000001800037305 */ /* 0x000e24000021f100 */
[----:B0-----:R0:W-:Y:S01]  /*7960*/  STG.E.U8 desc[UR36][R4.64], R3 ;  /* 0x0000000304007986 */ /* 0x0011e2000c101124 */
[----:B------:R-:W-:Y:S05]  /*7970*/  BRA `(.L_x_1054) ;  /* 0x0000000c003c7947 */ /* 0x000fea0003800000 */
.L_x_1052:
[----:B-1-3--:R-:W0:Y:S02]  /*7980*/  F2I.S64.TRUNC R24, R24 ;  /* 0x0000001800187311 */ /* 0x00ae24000020d900 */
[----:B0-----:R-:W-:-:S05]  /*7990*/  IMAD.MOV.U32 R3, RZ, RZ, R24 ;  /* 0x000000ffff037224 */ /* 0x001fca00078e0018 */
[----:B------:R0:W-:Y:S01]  /*79a0*/  STG.E.U8 desc[UR36][R4.64], R3 ;  /* 0x0000000304007986 */ /* 0x0001e2000c101124 */
[----:B------:R-:W-:Y:S05]  /*79b0*/  BRA `(.L_x_1054) ;  /* 0x0000000c002c7947 */ /* 0x000fea0003800000 */
.L_x_1051:
[----:B------:R-:W-:-:S13]  /*79c0*/  ISETP.NE.AND P0, PT, R0, 0x2, PT ;  /* 0x000000020000780c */ /* 0x000fda0003f05270 */
[----:B------:R-:W-:Y:S05]  /*79d0*/  @!P0 BRA `(.L_x_1055) ;  /* 0x0000000000288947 */ /* 0x000fea0003800000 */
[----:B------:R-:W-:-:S13]  /*79e0*/  ISETP.NE.AND P0, PT, R0, 0x3, PT ;  /* 0x000000030000780c */ /* 0x000fda0003f05270 */
[----:B------:R-:W-:Y:S05]  /*79f0*/  @!P0 BRA `(.L_x_1056) ;  /* 0x0000000000148947 */ /* 0x000fea0003800000 */
[----:B------:R-:W-:-:S13]  /*7a00*/  ISETP.NE.AND P0, PT, R0, 0x4, PT ;  /* 0x000000040000780c */ /* 0x000fda0003f05270 */
[----:B------:R-:W-:Y:S05]  /*7a10*/  @P0 BRA `(.L_x_1053) ;  /* 0x0000000800800947 */ /* 0x000fea0003800000 */
[----:B-1-3--:R-:W0:Y:S02]  /*7a20*/  F2I.S64.TRUNC R24, R24 ;  /* 0x0000001800187311 */ /* 0x00ae24000020d900 */
[----:B0-----:R0:W-:Y:S01]  /*7a30*/  STG.E.64 desc[UR36][R4.64], R24 ;  /* 0x0000001804007986 */ /* 0x0011e2000c101b24 */
[----:B------:R-:W-:Y:S05]  /*7a40*/  BRA `(.L_x_1054) ;  /* 0x0000000c00087947 */ /* 0x000fea0003800000 */
.L_x_1056:
[----:B------:R-:W0:Y:S02]  /*7a50*/  F2I.FTZ.TRUNC.NTZ R3, R24 ;  /* 0x0000001800037305 */ /* 0x000e24000021f100 */
[----:B0-----:R0:W-:Y:S01]  /*7a60*/  STG.E desc[UR36][R4.64], R3 ;  /* 0x0000000304007986 */ /* 0x0011e2000c101924 */
[----:B------:R-:W-:Y:S05]  /*7a70*/  BRA `(.L_x_1054) ;  /* 0x0000000800fc7947 */ /* 0x000fea0003800000 */
.L_x_1055:
[----:B------:R-:W0:Y:S02]  /*7a80*/  F2I.FTZ.TRUNC.NTZ R3, R24 ;  /* 0x0000001800037305 */ /* 0x000e24000021f100 */
[----:B0-----:R0:W-:Y:S01]  /*7a90*/  STG.E.U16 desc[UR36][R4.64], R3 ;  /* 0x0000000304007986 */ /* 0x0011e2000c101524 */
[----:B------:R-:W-:Y:S05]  /*7aa0*/  BRA `(.L_x_1054) ;  /* 0x0000000800f07947 */ /* 0x000fea0003800000 */
.L_x_1050:
[----:B------:R-:W-:-:S13]  /*7ab0*/  ISETP.GT.AND P0, PT, R0, 0x6, PT ;  /* 0x000000060000780c */ /* 0x000fda0003f04270 */
[----:B------:R-:W-:Y:S05]  /*7ac0*/  @P0 BRA `(.L_x_1057) ;  /* 0x0000000000240947 */ /* 0x000fea0003800000 */
[----:B------:R-:W-:-:S13]  /*7ad0*/  ISETP.NE.AND P0, PT, R0, 0x5, PT ;  /* 0x000000050000780c */ /* 0x000fda0003f05270 */
[----:B------:R-:W-:Y:S05]  /*7ae0*/  @!P0 BRA `(.L_x_1058) ;  /* 0x0000000000108947 */ /* 0x000fea0003800000 */
[----:B------:R-:W-:-:S13]  /*7af0*/  ISETP.NE.AND P0, PT, R0, 0x6, PT ;  /* 0x000000060000780c */ /* 0x000fda0003f05270 */
[----:B------:R-:W-:Y:S05]  /*7b00*/  @P0 BRA `(.L_x_1053) ;  /* 0x0000000800440947 */ /* 0x000fea0003800000 */
[----:B------:R2:W-:Y:S01]  /*7b10*/  STG.E desc[UR36][R4.64], R24 ;  /* 0x0000001804007986 */ /* 0x0005e2000c101924 */
[----:B------:R-:W-:Y:S05]  /*7b20*/  BRA `(.L_x_1054) ;  /* 0x0000000800d07947 */ /* 0x000fea0003800000 */
.L_x_1058:
[----:B------:R-:W-:-:S05]  /*7b30*/  F2FP.F16.F32.PACK_AB R24, RZ, R24 ;  /* 0x00000018ff18723e */ /* 0x000fca00000000ff */
[----:B------:R0:W-:Y:S01]  /*7b40*/  STG.E.U16 desc[UR36][R4.64], R24 ;  /* 0x0000001804007986 */ /* 0x0001e2000c101524 */
[----:B------:R-:W-:Y:S05]  /*7b50*/  BRA `(.L_x_1054) ;  /* 0x0000000800c47947 */ /* 0x000fea0003800000 */
.L_x_1057:
[----:B------:R-:W-:-:S13]  /*7b60*/  ISETP.NE.AND P0, PT, R0, 0x7, PT ;  /* 0x000000070000780c */ /* 0x000fda0003f05270 */
[----:B------:R-:W-:Y:S05]  /*7b70*/  @!P0 BRA `(.L_x_1059) ;  /* 0x00000000002c8947 */ /* 0x000fea0003800000 */
[----:B------:R-:W-:-:S13]  /*7b80*/  ISETP.NE.AND P0, PT, R0, 0x8, PT ;  /* 0x000000080000780c */ /* 0x000fda0003f05270 */
[----:B------:R-:W-:Y:S05]  /*7b90*/  @!P0 BRA `(.L_x_1060) ;  /* 0x0000000000148947 */ /* 0x000fea0003800000 */
[----:B------:R-:W-:-:S13]  /*7ba0*/  ISETP.NE.AND P0, PT, R0, 0x9, PT ;  /* 0x000000090000780c */ /* 0x000fda0003f05270 */
[----:B------:R-:W-:Y:S05]  /*7bb0*/  @P0 BRA `(.L_x_1053) ;  /* 0x0000000800180947 */ /* 0x000fea0003800000 */
[----:B-1-3--:R-:W-:-:S05]  /*7bc0*/  HFMA2 R25, -RZ, RZ, 0, 0 ;  /* 0x00000000ff197431 */ /* 0x00afca00000001ff */
[----:B------:R4:W-:Y:S01]  /*7bd0*/  STG.E.64 desc[UR36][R4.64], R24 ;  /* 0x0000001804007986 */ /* 0x0009e2000c101b24 */
[----:B------:R-:W-:Y:S05]  /*7be0*/  BRA `(.L_x_1054) ;  /* 0x0000000800a07947 */ /* 0x000fea0003800000 */
.L_x_1060:
[----:B------:R-:W-:-:S04]  /*7bf0*/  F2FP.F16.F32.PACK_AB R3, RZ, R24 ;  /* 0x00000018ff03723e */ /* 0x000fc800000000ff */
[----:B------:R-:W-:-:S05]  /*7c00*/  PRMT R3, R3, 0x5410, RZ ;  /* 0x0000541003037816 */ /* 0x000fca00000000ff */
[----:B------:R0:W-:Y:S01]  /*7c10*/  STG.E desc[UR36][R4.64], R3 ;  /* 0x0000000304007986 */ /* 0x0001e2000c101924 */
[----:B------:R-:W-:Y:S05]  /*7c20*/  BRA `(.L_x_1054) ;  /* 0x0000000800907947 */ /* 0x000fea0003800000 */
.L_x_1059:
[----:B------:R-:W-:-:S06]  /*7c30*/  FMUL.FTZ R6, R24, 1 ;  /* 0x3f80000018067820 */ /* 0x000fcc0000410000 */
[----:B------:R-:W0:Y:S02]  /*7c40*/  F2F.F64.F32 R6, R6 ;  /* 0x0000000600067310 */ /* 0x000e240000201800 */
[----:B0-----:R0:W-:Y:S01]  /*7c50*/  STG.E.64 desc[UR36][R4.64], R6 ;  /* 0x0000000604007986 */ /* 0x0011e2000c101b24 */
[----:B------:R-:W-:Y:S05]  /*7c60*/  BRA `(.L_x_1054) ;  /* 0x0000000800807947 */ /* 0x000fea0003800000 */
.L_x_1049:
[----:B------:R-:W-:-:S13]  /*7c70*/  ISETP.GT.AND P0, PT, R0, 0x18, PT ;  /* 0x000000180000780c */ /* 0x000fda0003f04270 */
[----:B------:R-:W-:Y:S05]  /*7c80*/  @P0 BRA `(.L_x_1061) ;  /* 0x0000000000e80947 */ /* 0x000fea0003800000 */
[----:B------:R-:W-:-:S13]  /*7c90*/  ISETP.GT.AND P0, PT, R0, 0xe, PT ;  /* 0x0000000e0000780c */ /* 0x000fda0003f04270 */
[----:B------:R-:W-:Y:S05]  /*7ca0*/  @P0 BRA `(.L_x_1062) ;  /* 0x0000000000340947 */ /* 0x000fea0003800000 */
[----:B------:R-:W-:-:S13]  /*7cb0*/  ISETP.NE.AND P0, PT, R0, 0xa, PT ;  /* 0x0000000a0000780c */ /* 0x000fda0003f05270 */
[----:B------:R-:W-:Y:S05]  /*7cc0*/  @!P0 BRA `(.L_x_1063) ;  /* 0x0000000000188947 */ /* 0x000fea0003800000 */
[----:B------:R-:W-:-:S13]  /*7cd0*/  ISETP.NE.AND P0, PT, R0, 0xb, PT ;  /* 0x0000000b0000780c */ /* 0x000fda0003f05270 */
[----:B------:R-:W-:Y:S05]  /*7ce0*/  @P0 BRA `(.L_x_1053) ;  /* 0x0000000400cc0947 */ /* 0x000fea0003800000 */
[----:B------:R-:W-:-:S04]  /*7cf0*/  FSETP.NEU.FTZ.AND P0, PT, R24, RZ, PT ;  /* 0x000000ff1800720b */ /* 0x000fc80003f1d000 */
[----:B------:R-:W-:-:S05]  /*7d00*/  SEL R3, RZ, 0x1, !P0 ;  /* 0x00000001ff037807 */ /* 0x000fca0004000000 */
[----:B------:R0:W-:Y:S01]  /*7d10*/  STG.E.U8 desc[UR36][R4.64], R3 ;  /* 0x0000000304007986 */ /* 0x0001e2000c101124 */
[----:B------:R-:W-:Y:S05]  /*7d20*/  BRA `(.L_x_1054) ;  /* 0x0000000800507947 */ /* 0x000fea0003800000 */
.L_x_1063:
[----:B------:R-:W-:Y:S01]  /*7d30*/  FMUL.FTZ R8, R24, 1 ;  /* 0x3f80000018087820 */ /* 0x000fe20000410000 */
[----:B------:R-:W-:-:S05]  /*7d40*/  CS2R R10, SRZ ;  /* 0x00000000000a7805 */ /* 0x000fca000001ff00 */
[----:B------:R-:W0:Y:S02]  /*7d50*/  F2F.F64.F32 R8, R8 ;  /* 0x0000000800087310 */ /* 0x000e240000201800 */
[----:B0-----:R0:W-:Y:S01]  /*7d60*/  STG.E.128 desc[UR36][R4.64], R8 ;  /* 0x0000000804007986 */ /* 0x0011e2000c101d24 */
[----:B------:R-:W-:Y:S05]  /*7d70*/  BRA `(.L_x_1054) ;  /* 0x00000008003c7947 */ /* 0x000fea0003800000 */
.L_x_1062:
[----:B------:R-:W-:-:S13]  /*7d80*/  ISETP.NE.AND P0, PT, R0, 0xf, PT ;  /* 0x0000000f0000780c */ /* 0x000fda0003f05270 */
[----:B------:R-:W-:Y:S05]  /*7d90*/  @!P0 BRA `(.L_x_1064) ;  /* 0x0000000000988947 */ /* 0x000fea0003800000 */
[----:B------:R-:W-:-:S13]  /*7da0*/  ISETP.NE.AND P0, PT, R0, 0x17, PT ;  /* 0x000000170000780c */ /* 0x000fda0003f05270 */
[----:B------:R-:W-:Y:S05]  /*7db0*/  @!P0 BRA `(.L_x_1065) ;  /* 0x0000000000488947 */ /* 0x000fea0003800000 */
[----:B------:R-:W-:-:S13]  /*7dc0*/  ISETP.NE.AND P0, PT, R0, 0x18, PT ;  /* 0x000000180000780c */ /* 0x000fda0003f05270 */
[----:B------:R-:W-:Y:S05]  /*7dd0*/  @P0 BRA `(.L_x_1053) ;  /* 0x0000000400900947 */ /* 0x000fea0003800000 */
        /* <DEDUP_REMOVED lines=12> */
.L_x_1067:
[----:B------:R-:W-:Y:S05]  /*7ea0*/  BSYNC.RECONVERGENT B0 ;  /* 0x0000000000007941 */ /* 0x000fea0003800200 */
.L_x_1066:
[----:B------:R-:W-:-:S05]  /*7eb0*/  LOP3.LUT R7, R0, 0x80, R7, 0xf8, !PT ;  /* 0x0000008000077812 */ /* 0x000fca00078ef807 */
[----:B------:R0:W-:Y:S01]  /*7ec0*/  STG.E.U8 desc[UR36][R4.64], R7 ;  /* 0x0000000704007986 */ /* 0x0001e2000c101124 */
[----:B------:R-:W-:Y:S05]  /*7ed0*/  BRA `(.L_x_1054) ;  /* 0x0000000400e47947 */ /* 0x000fea0003800000 */
.L_x_1065:
        /* <DEDUP_REMOVED lines=14> */
.L_x_1069:
[----:B------:R-:W-:Y:S05]  /*7fc0*/  BSYNC.RECONVERGENT B0 ;  /* 0x0000000000007941 */ /* 0x000fea0003800200 */
.L_x_1068:
[----:B------:R-:W-:-:S05]  /*7fd0*/  LOP3.LUT R3, R0, 0x80, R7, 0xf8, !PT ;  /* 0x0000008000037812 */ /* 0x000fca00078ef807 */
[----:B------:R0:W-:Y:S01]  /*7fe0*/  STG.E.U8 desc[UR36][R4.64], R3 ;  /* 0x0000000304007986 */ /* 0x0001e2000c101124 */
[----:B------:R-:W-:Y:S05]  /*7ff0*/  BRA `(.L_x_1054) ;  /* 0x00000004009c7947 */ /* 0x000fea0003800000 */
.L_x_1064:
[----:B------:R-:W-:-:S05]  /*8000*/  F2FP.BF16.F32.PACK_AB R24, RZ, R24 ;  /* 0x00000018ff18723e */ /* 0x000fca00000010ff */
[----:B------:R0:W-:Y:S01]  /*8010*/  STG.E.U16 desc[UR36][R4.64], R24 ;  /* 0x0000001804007986 */ /* 0x0001e2000c101524 */
[----:B------:R-:W-:Y:S05]  /*8020*/  BRA `(.L_x_1054) ;  /* 0x0000000400907947 */ /* 0x000fea0003800000 */
.L_x_1061:
[----:B------:R-:W-:-:S13]  /*8030*/  ISETP.GT.AND P0, PT, R0, 0x1b, PT ;  /* 0x0000001b0000780c */ /* 0x000fda0003f04270 */
[----:B------:R-:W-:Y:S05]  /*8040*/  @P0 BRA `(.L_x_1070) ;  /* 0x0000000000dc0947 */ /* 0x000fea0003800000 */
[----:B------:R-:W-:-:S13]  /*8050*/  ISETP.NE.AND P0, PT, R0, 0x19, PT ;  /* 0x000000190000780c */ /* 0x000fda0003f05270 */
[----:B------:R-:W-:Y:S05]  /*8060*/  @!P0 BRA `(.L_x_1071) ;  /* 0x0000000000788947 */ /* 0x000fea0003800000 */
[----:B------:R-:W-:-:S13]  /*8070*/  ISETP.NE.AND P0, PT, R0, 0x1a, PT ;  /* 0x0000001a0000780c */ /* 0x000fda0003f05270 */
[----:B------:R-:W-:Y:S05]  /*8080*/  @!P0 BRA `(.L_x_1072) ;  /* 0x0000000000148947 */ /* 0x000fea0003800000 */
[----:B------:R-:W-:-:S13]  /*8090*/  ISETP.NE.AND P0, PT, R0, 0x1b, PT ;  /* 0x0000001b0000780c */ /* 0x000fda0003f05270 */
[----:B------:R-:W-:Y:S05]  /*80a0*/  @P0 BRA `(.L_x_1053) ;  /* 0x0000000000dc0947 */ /* 0x000fea0003800000 */
[----:B------:R-:W0:Y:S02]  /*80b0*/  F2I.FTZ.U32.TRUNC.NTZ R3, R24 ;  /* 0x0000001800037305 */ /* 0x000e24000021f000 */
[----:B0-----:R0:W-:Y:S01]  /*80c0*/  STG.E.U16 desc[UR36][R4.64], R3 ;  /* 0x0000000304007986 */ /* 0x0011e2000c101524 */
[----:B------:R-:W-:Y:S05]  /*80d0*/  BRA `(.L_x_1054) ;  /* 0x0000000400647947 */ /* 0x000fea0003800000 */
.L_x_1072:
        /* <DEDUP_REMOVED lines=12> */
.L_x_1075:
[----:B------:R-:W-:-:S04]  /*81a0*/  SHF.R.U32.HI R0, RZ, 0x14, R24 ;  /* 0x00000014ff007819 */ /* 0x000fc80000011618 */
[----:B------:R-:W-:-:S04]  /*81b0*/  LOP3.LUT R3, R0, 0x1, RZ, 0xc0, !PT ;  /* 0x0000000100037812 */ /* 0x000fc800078ec0ff */
[----:B------:R-:W-:-:S04]  /*81c0*/  IADD3 R0, PT, PT, R24, 0x487ffff, R3 ;  /* 0x0487ffff18007810 */ /* 0x000fc80007ffe003 */
[----:B------:R-:W-:-:S04]  /*81d0*/  SHF.R.U32.HI R0, RZ, 0x14, R0 ;  /* 0x00000014ff007819 */ /* 0x000fc80000011600 */
[----:B------:R-:W-:-:S07]  /*81e0*/  LOP3.LUT R3, R0, 0xff, RZ, 0xc0, !PT ;  /* 0x000000ff00037812 */ /* 0x000fce00078ec0ff */
.L_x_1076:
[----:B------:R-:W-:-:S04]  /*81f0*/  SHF.R.U32.HI R24, RZ, 0x18, R24 ;  /* 0x00000018ff187819 */ /* 0x000fc80000011618 */
[----:B------:R-:W-:-:S04]  /*8200*/  LOP3.LUT R3, R3, 0x80, R24, 0xf8, !PT ;  /* 0x0000008003037812 */ /* 0x000fc800078ef818 */
[----:B------:R-:W-:-:S07]  /*8210*/  PRMT R0, R3, 0x7610, R0 ;  /* 0x0000761003007816 */ /* 0x000fce0000000000 */
.L_x_1074:
[----:B------:R-:W-:Y:S05]  /*8220*/  BSYNC.RECONVERGENT B0 ;  /* 0x0000000000007941 */ /* 0x000fea0003800200 */
.L_x_1073:
[----:B------:R0:W-:Y:S01]  /*8230*/  STG.E.U8 desc[UR36][R4.64], R0 ;  /* 0x0000000004007986 */ /* 0x0001e2000c101124 */
[----:B------:R-:W-:Y:S05]  /*8240*/  BRA `(.L_x_1054) ;  /* 0x0000000400087947 */ /* 0x000fea0003800000 */
.L_x_1071:
        /* <DEDUP_REMOVED lines=12> */
.L_x_1079:
[----:B------:R-:W-:-:S04]  /*8310*/  SHF.R.U32.HI R0, RZ, 0x15, R24 ;  /* 0x00000015ff007819 */ /* 0x000fc80000011618 */
[----:B------:R-:W-:-:S04]  /*8320*/  LOP3.LUT R3, R0, 0x1, RZ, 0xc0, !PT ;  /* 0x0000000100037812 */ /* 0x000fc800078ec0ff */
[----:B------:R-:W-:-:S04]  /*8330*/  IADD3 R0, PT, PT, R24, 0x88fffff, R3 ;  /* 0x088fffff18007810 */ /* 0x000fc80007ffe003 */
[----:B------:R-:W-:-:S04]  /*8340*/  SHF.R.U32.HI R0, RZ, 0x15, R0 ;  /* 0x00000015ff007819 */ /* 0x000fc80000011600 */
[----:B------:R-:W-:-:S07]  /*8350*/  LOP3.LUT R3, R0, 0xff, RZ, 0xc0, !PT ;  /* 0x000000ff00037812 */ /* 0x000fce00078ec0ff */
.L_x_1080:
[----:B------:R-:W-:-:S04]  /*8360*/  SHF.R.U32.HI R24, RZ, 0x18, R24 ;  /* 0x00000018ff187819 */ /* 0x000fc80000011618 */
[----:B------:R-:W-:-:S04]  /*8370*/  LOP3.LUT R3, R3, 0x80, R24, 0xf8, !PT ;  /* 0x0000008003037812 */ /* 0x000fc800078ef818 */
[----:B------:R-:W-:-:S07]  /*8380*/  PRMT R0, R3, 0x7610, R0 ;  /* 0x0000761003007816 */ /* 0x000fce0000000000 */
.L_x_1078:
[----:B------:R-:W-:Y:S05]  /*8390*/  BSYNC.RECONVERGENT B0 ;  /* 0x0000000000007941 */ /* 0x000fea0003800200 */
.L_x_1077:
[----:B------:R0:W-:Y:S01]  /*83a0*/  STG.E.U8 desc[UR36][R4.64], R0 ;  /* 0x0000000004007986 */ /* 0x0001e2000c101124 */
[----:B------:R-:W-:Y:S05]  /*83b0*/  BRA `(.L_x_1054) ;  /* 0x0000000000ac7947 */ /* 0x000fea0003800000 */
.L_x_1070:
[----:B------:R-:W-:-:S13]  /*83c0*/  ISETP.NE.AND P0, PT, R0, 0x1c, PT ;  /* 0x0000001c0000780c */ /* 0x000fda0003f05270 */
[----:B------:R-:W-:Y:S05]  /*83d0*/  @!P0 BRA `(.L_x_1081) ;  /* 0x00000000009c8947 */ /* 0x000fea0003800000 */
[----:B------:R-:W-:-:S13]  /*83e0*/  ISETP.NE.AND P0, PT, R0, 0x1d, PT ;  /* 0x0000001d0000780c */ /* 0x000fda0003f05270 */
[----:B------:R-:W-:Y:S05]  /*83f0*/  @!P0 BRA `(.L_x_1082) ;  /* 0x0000000000888947 */ /* 0x000fea0003800000 */
[----:B------:R-:W-:-:S13]  /*8400*/  ISETP.NE.AND P0, PT, R0, 0x2c, PT ;  /* 0x0000002c0000780c */ /* 0x000fda0003f05270 */
[----:B------:R-:W-:Y:S05]  /*8410*/  @!P0 BRA `(.L_x_1083) ;  /* 0x0000000000448947 */ /* 0x000fea0003800000 */
.L_x_1053:
[----:B------:R-:W-:Y:S01]  /*8420*/  MOV R0, 0x0 ;  /* 0x0000000000007802 */ /* 0x000fe20000000f00 */
[----:B------:R-:W0:Y:S01]  /*8430*/  LDCU.64 UR6, c[0x4][0x108] ;  /* 0x01002100ff0677ac */ /* 0x000e220008000a00 */
[----:B------:R-:W-:Y:S02]  /*8440*/  HFMA2 R12, -RZ, RZ, 0, 5.9604644775390625e-08 ;  /* 0x00000001ff0c7431 */ /* 0x000fe400000001ff */
[----:B------:R-:W-:Y:S01]  /*8450*/  IMAD.MOV.U32 R8, RZ, RZ, 0x65 ;  /* 0x00000065ff087424 */ /* 0x000fe200078e00ff */
[----:B------:R2:W4:Y:S01]  /*8460*/  LDC.64 R14, c[0x4][R0] ;  /* 0x01000000000e7b82 */ /* 0x0005220000000a00 */
[----:B------:R-:W5:Y:S01]  /*8470*/  LDCU.64 UR8, c[0x4][0x110] ;  /* 0x01002200ff0877ac */ /* 0x000f620008000a00 */
[----:B------:R-:W-:Y:S01]  /*8480*/  IMAD.MOV.U32 R13, RZ, RZ, RZ ;  /* 0x000000ffff0d7224 */ /* 0x000fe200078e00ff */
[----:B------:R-:W1:Y:S01]  /*8490*/  LDCU.64 UR4, c[0x4][0x20] ;  /* 0x01000400ff0477ac */ /* 0x000e620008000a00 */
[----:B0-----:R-:W-:Y:S01]  /*84a0*/  IMAD.U32 R4, RZ, RZ, UR6 ;  /* 0x00000006ff047e24 */ /* 0x001fe2000f8e00ff */
[----:B------:R-:W-:Y:S01]  /*84b0*/  MOV R5, UR7 ;  /* 0x0000000700057c02 */ /* 0x000fe20008000f00 */
[----:B-----5:R-:W-:Y:S01]  /*84c0*/  IMAD.U32 R6, RZ, RZ, UR8 ;  /* 0x00000008ff067e24 */ /* 0x020fe2000f8e00ff */
[----:B------:R-:W-:Y:S01]  /*84d0*/  MOV R7, UR9 ;  /* 0x0000000900077c02 */ /* 0x000fe20008000f00 */
[----:B-1----:R-:W-:Y:S01]  /*84e0*/  IMAD.U32 R10, RZ, RZ, UR4 ;  /* 0x00000004ff0a7e24 */ /* 0x002fe2000f8e00ff */
[----:B--2---:R-:W-:-:S07]  /*84f0*/  MOV R11, UR5 ;  /* 0x00000005000b7c02 */ /* 0x004fce0008000f00 */
[----:B------:R-:W-:-:S07]  /*8500*/  LEPC R20, `(.L_x_1084) ;  /* 0x000000001014794e */ /* 0x000fce0000000000 */
[----:B---34-:R-:W-:Y:S05]  /*8510*/  CALL.ABS.NOINC R14 ;  /* 0x000000000e007343 */ /* 0x018fea0003c00000 */
.L_x_1084:
[----:B------:R-:W-:Y:S05]  /*8520*/  BRA `(.L_x_1054) ;  /* 0x0000000000507947 */ /* 0x000fea0003800000 */
.L_x_1083:
        /* <DEDUP_REMOVED lines=15> */
.L_x_1082:
[----:B-1-3--:R-:W0:Y:S02]  /*8620*/  F2I.U64.TRUNC R24, R24 ;  /* 0x0000001800187311 */ /* 0x00ae24000020d800 */
[----:B0-----:R0:W-:Y:S01]  /*8630*/  STG.E.64 desc[UR36][R4.64], R24 ;  /* 0x0000001804007986 */ /* 0x0011e2000c101b24 */
[----:B------:R-:W-:Y:S05]  /*8640*/  BRA `(.L_x_1054) ;  /* 0x0000000000087947 */ /* 0x000fea0003800000 */
.L_x_1081:
[----:B------:R-:W0:Y:S02]  /*8650*/  F2I.FTZ.U32.TRUNC.NTZ R3, R24 ;  /* 0x0000001800037305 */ /* 0x000e24000021f000 */
[----:B0-----:R0:W-:Y:S02]  /*8660*/  STG.E desc[UR36][R4.64], R3 ;  /* 0x0000000304007986 */ /* 0x0011e4000c101924 */
.L_x_1054:
[----:B------:R-:W-:-:S04]  /*8670*/  IADD3 R2, PT, PT, R2, 0x80, RZ ;  /* 0x0000008002027810 */ /* 0x000fc80007ffe0ff */
[----:B------:R-:W-:-:S13]  /*8680*/  ISETP.GE.AND P0, PT, R2, R36, PT ;  /* 0x000000240200720c */ /* 0x000fda0003f06270 */
[----:B------:R-:W-:Y:S05]  /*8690*/  @P0 BREAK.RELIABLE B6 ;  /* 0x0000000000060942 */ /* 0x000fea0003800100 */
[----:B------:R-:W-:Y:S05]  /*86a0*/  @P0 BRA `(.L_x_1085) ;  /* 0x0000001c00300947 */ /* 0x000fea0003800000 */
[----:B------:R-:W5:Y:S01]  /*86b0*/  LDCU UR4, c[0x0][0x3b4] ;  /* 0x00007680ff0477ac */ /* 0x000f620008000800 */
[----:B0-2-4-:R-:W0:Y:S01]  /*86c0*/  LDC.64 R4, c[0x0][0x388] ;  /* 0x0000e200ff047b82 */ /* 0x015e220000000a00 */
[----:B------:R-:W-:Y:S01]  /*86d0*/  IMAD R0, R38, 0x200, R2 ;  /* 0x0000020026007824 */ /* 0x000fe200078e0202 */
[----:B------:R-:W-:-:S03]  /*86e0*/  PRMT R6, R17, 0x9910, RZ ;  /* 0x0000991011067816 */ /* 0x000fc600000000ff */
[----:B-----5:R-:W-:Y:S01]  /*86f0*/  IMAD R3, R0, UR4, RZ ;  /* 0x0000000400037c24 */ /* 0x020fe2000f8e02ff */
[----:B------:R-:W-:-:S04]  /*8700*/  MOV R0, R6 ;  /* 0x0000000600007202 */ /* 0x000fc80000000f00 */
[----:B------:R-:W-:Y:S02]  /*8710*/  ISETP.GT.AND P1, PT, R0, 0x9, PT ;  /* 0x000000090000780c */ /* 0x000fe40003f24270 */
[----:B0-----:R-:W-:-:S05]  /*8720*/  IADD3 R4, P0, PT, R3, R4, RZ ;  /* 0x0000000403047210 */ /* 0x001fca0007f1e0ff */
[----:B------:R-:W-:-:S06]  /*8730*/  IMAD.X R5, RZ, RZ, R5, P0 ;  /* 0x000000ffff057224 */ /* 0x000fcc00000e0605 */
        /* <DEDUP_REMOVED lines=9> */
[----:B-1----:R-:W0:Y:S02]  /*87d0*/  F2I.FTZ.TRUNC.NTZ R3, R22 ;  /* 0x0000001600037305 */ /* 0x002e24000021f100 */
[----:B0-----:R4:W-:Y:S01]  /*87e0*/  STG.E.U8 desc[UR36][R4.64], R3 ;  /* 0x0000000304007986 */ /* 0x0019e2000c101124 */
[----:B------:R-:W-:Y:S05]  /*87f0*/  BRA `(.L_x_1091) ;  /* 0x0000000c00387947 */ /* 0x000fea0003800000 */
.L_x_1089:
[----:B-1----:R-:W0:Y:S02]  /*8800*/  F2I.S64.TRUNC R22, R22 ;  /* 0x0000001600167311 */ /* 0x002e24000020d900 */
[----:B0-----:R-:W-:-:S05]  /*8810*/  MOV R3, R22 ;  /* 0x0000001600037202 */ /* 0x001fca0000000f00 */
[----:B------:R0:W-:Y:S01]  /*8820*/  STG.E.U8 desc[UR36][R4.64], R3 ;  /* 0x0000000304007986 */ /* 0x0001e2000c101124 */
[----:B------:R-:W-:Y:S05]  /*8830*/  BRA `(.L_x_1091) ;  /* 0x0000000c00287947 */ /* 0x000fea0003800000 */
.L_x_1088:
[----:B------:R-:W-:-:S13]  /*8840*/  ISETP.NE.AND P0, PT, R0, 0x2, PT ;  /* 0x000000020000780c */ /* 0x000fda0003f05270 */
[----:B------:R-:W-:Y:S05]  /*8850*/  @!P0 BRA `(.L_x_1092) ;  /* 0x0000000000288947 */ /* 0x000fea0003800000 */
[----:B------:R-:W-:-:S13]  /*8860*/  ISETP.NE.AND P0, PT, R0, 0x3, PT ;  /* 0x000000030000780c */ /* 0x000fda0003f05270 */
[----:B------:R-:W-:Y:S05]  /*8870*/  @!P0 BRA `(.L_x_1093) ;  /* 0x0000000000148947 */ /* 0x000fea0003800000 */
[----:B------:R-:W-:-:S13]  /*8880*/  ISETP.NE.AND P0, PT, R0, 0x4, PT ;  /* 0x000000040000780c */ /* 0x000fda0003f05270 */
[----:B------:R-:W-:Y:S05]  /*8890*/  @P0 BRA `(.L_x_1090) ;  /* 0x0000000800380947 */ /* 0x000fea0003800000 */
[----:B-1----:R-:W0:Y:S02]  /*88a0*/  F2I.S64.TRUNC R22, R22 ;  /* 0x0000001600167311 */ /* 0x002e24000020d900 */
[----:B0-----:R1:W-:Y:S01]  /*88b0*/  STG.E.64 desc[UR36][R4.64], R22 ;  /* 0x0000001604007986 */ /* 0x0013e2000c101b24 */
[----:B------:R-:W-:Y:S05]  /*88c0*/  BRA `(.L_x_1091) ;  /* 0x0000000c00047947 */ /* 0x000fea0003800000 */
.L_x_1093:
[----:B-1----:R-:W0:Y:S02]  /*88d0*/  F2I.FTZ.TRUNC.NTZ R3, R22 ;  /* 0x0000001600037305 */ /* 0x002e24000021f100 */
[----:B0-----:R2:W-:Y:S01]  /*88e0*/  STG.E desc[UR36][R4.64], R3 ;  /* 0x0000000304007986 */ /* 0x0015e2000c101924 */
[----:B------:R-:W-:Y:S05]  /*88f0*/  BRA `(.L_x_1091) ;  /* 0x0000000800f87947 */ /* 0x000fea0003800000 */
.L_x_1092:
[----:B-1----:R-:W0:Y:S02]  /*8900*/  F2I.FTZ.TRUNC.NTZ R3, R22 ;  /* 0x0000001600037305 */ /* 0x002e24000021f100 */
[----:B0-----:R0:W-:Y:S01]  /*8910*/  STG.E.U16 desc[UR36][R4.64], R3 ;  /* 0x0000000304007986 */ /* 0x0011e2000c101524 */
[----:B------:R-:W-:Y:S05]  /*8920*/  BRA `(.L_x_1091) ;  /* 0x0000000800ec7947 */ /* 0x000fea0003800000 */
.L_x_1087:
[----:B------:R-:W-:-:S13]  /*8930*/  ISETP.GT.AND P0, PT, R0, 0x6, PT ;  /* 0x000000060000780c */ /* 0x000fda0003f04270 */
[----:B------:R-:W-:Y:S05]  /*8940*/  @P0 BRA `(.L_x_1094) ;  /* 0x0000000000240947 */ /* 0x000fea0003800000 */
[----:B------:R-:W-:-:S13]  /*8950*/  ISETP.NE.AND P0, PT, R0, 0x5, PT ;  /* 0x000000050000780c */ /* 0x000fda0003f05270 */
[----:B------:R-:W-:Y:S05]  /*8960*/  @!P0 BRA `(.L_x_1095) ;  /* 0x0000000000108947 */ /* 0x000fea0003800000 */
[----:B------:R-:W-:-:S13]  /*8970*/  ISETP.NE.AND P0, PT, R0, 0x6, PT ;  /* 0x000000060000780c */ /* 0x000fda0003f05270 */
[----:B------:R-:W-:Y:S05]  /*8980*/  @P0 BRA `(.L_x_1090) ;  /* 0x0000000400fc0947 */ /* 0x000fea0003800000 */
[----:B-1----:R0:W-:Y:S01]  /*8990*/  STG.E desc[UR36][R4.64], R22 ;  /* 0x0000001604007986 */ /* 0x0021e2000c101924 */
[----:B------:R-:W-:Y:S05]  /*89a0*/  BRA `(.L_x_1091) ;  /* 0x0000000800cc7947 */ /* 0x000fea0003800000 */
.L_x_1095:
[----:B-1----:R-:W-:-:S05]  /*89b0*/  F2FP.F16.F32.PACK_AB R22, RZ, R22 ;  /* 0x00000016ff16723e */ /* 0x002fca00000000ff */
[----:B------:R0:W-:Y:S01]  /*89c0*/  STG.E.U16 desc[UR36][R4.64], R22 ;  /* 0x0000001604007986 */ /* 0x0001e2000c101524 */
[----:B------:R-:W-:Y:S05]  /*89d0*/  BRA `(.L_x_1091) ;  /* 0x0000000800c07947 */ /* 0x000fea0003800000 */
.L_x_1094:
[----:B------:R-:W-:-:S13]  /*89e0*/  ISETP.NE.AND P0, PT, R0, 0x7, PT ;  /* 0x000000070000780c */ /* 0x000fda0003f05270 */
[----:B------:R-:W-:Y:S05]  /*89f0*/  @!P0 BRA `(.L_x_1096) ;  /* 0x00000000002c8947 */ /* 0x000fea0003800000 */
[----:B------:R-:W-:-:S13]  /*8a00*/  ISETP.NE.AND P0, PT, R0, 0x8, PT ;  /* 0x000000080000780c */ /* 0x000fda0003f05270 */
[----:B------:R-:W-:Y:S05]  /*8a10*/  @!P0 BRA `(.L_x_1097) ;  /* 0x0000000000148947 */ /* 0x000fea0003800000 */
[----:B------:R-:W-:-:S13]  /*8a20*/  ISETP.NE.AND P0, PT, R0, 0x9, PT ;  /* 0x000000090000780c */ /* 0x000fda0003f05270 */
[----:B------:R-:W-:Y:S05]  /*8a30*/  @P0 BRA `(.L_x_1090) ;  /* 0x0000000400d00947 */ /* 0x000fea0003800000 */
[----:B------:R-:W-:-:S05]  /*8a40*/  IMAD.MOV.U32 R23, RZ, RZ, RZ ;  /* 0x000000ffff177224 */ /* 0x000fca00078e00ff */
[----:B-1----:R0:W-:Y:S01]  /*8a50*/  STG.E.64 desc[UR36][R4.64], R22 ;  /* 0x0000001604007986 */ /* 0x0021e2000c101b24 */
[----:B------:R-:W-:Y:S05]  /*8a60*/  BRA `(.L_x_1091) ;  /* 0x00000008009c7947 */ /* 0x000fea0003800000 */
.L_x_1097:
[----:B-1----:R-:W-:-:S04]  /*8a70*/  F2FP.F16.F32.PACK_AB R3, RZ, R22 ;  /* 0x00000016ff03723e */ /* 0x002fc800000000ff */
[----:B------:R-:W-:-:S05]  /*8a80*/  PRMT R3, R3, 0x5410, RZ ;  /* 0x0000541003037816 */ /* 0x000fca00000000ff */
[----:B------:R0:W-:Y:S01]  /*8a90*/  STG.E desc[UR36][R4.64], R3 ;  /* 0x0000000304007986 */ /* 0x0001e2000c101924 */
[----:B------:R-:W-:Y:S05]  /*8aa0*/  BRA `(.L_x_1091) ;  /* 0x00000008008c7947 */ /* 0x000fea0003800000 */
.L_x_1096:
[----:B-1----:R-:W-:-:S06]  /*8ab0*/  FMUL.FTZ R6, R22, 1 ;  /* 0x3f80000016067820 */ /* 0x002fcc0000410000 */
[----:B------:R-:W0:Y:S02]  /*8ac0*/  F2F.F64.F32 R6, R6 ;  /* 0x0000000600067310 */ /* 0x000e240000201800 */
[----:B0-----:R0:W-:Y:S01]  /*8ad0*/  STG.E.64 desc[UR36][R4.64], R6 ;  /* 0x0000000604007986 */ /* 0x0011e2000c101b24 */
[----:B------:R-:W-:Y:S05]  /*8ae0*/  BRA `(.L_x_1091) ;  /* 0x00000008007c7947 */ /* 0x000fea0003800000 */
.L_x_1086:
[----:B------:R-:W-:-:S13]  /*8af0*/  ISETP.GT.AND P0, PT, R0, 0x18, PT ;  /* 0x000000180000780c */ /* 0x000fda0003f04270 */
[----:B------:R-:W-:Y:S05]  /*8b00*/  @!P0 BRA `(.L_x_1098) ;  /* 0x0000000400488947 */ /* 0x000fea0003800000 */
        /* <DEDUP_REMOVED lines=8> */
[----:B-1----:R-:W0:Y:S02]  /*8b90*/  F2I.FTZ.U32.TRUNC.NTZ R3, R22 ;  /* 0x0000001600037305 */ /* 0x002e24000021f000 */
[----:B0-----:R0:W-:Y:S01]  /*8ba0*/  STG.E.U16 desc[UR36][R4.64], R3 ;  /* 0x0000000304007986 */ /* 0x0011e2000c101524 */
[----:B------:R-:W-:Y:S05]  /*8bb0*/  BRA `(.L_x_1091) ;  /* 0x0000000800487947 */ /* 0x000fea0003800000 */
.L_x_1101:
[----:B-1----:R-:W-:Y:S01]  /*8bc0*/  LOP3.LUT R6, R22, 0x7fffffff, RZ, 0xc0, !PT ;  /* 0x7fffffff16067812 */ /* 0x002fe200078ec0ff */
        /* <DEDUP_REMOVED lines=15> */
.L_x_1104:
[----:B------:R-:W-:-:S04]  /*8cc0*/  SHF.R.U32.HI R22, RZ, 0x18, R22 ;  /* 0x00000018ff167819 */ /* 0x000fc80000011616 */
[----:B------:R-:W-:-:S04]  /*8cd0*/  LOP3.LUT R3, R3, 0x80, R22, 0xf8, !PT ;  /* 0x0000008003037812 */ /* 0x000fc800078ef816 */
[----:B------:R-:W-:-:S07]  /*8ce0*/  PRMT R0, R3, 0x7610, R0 ;  /* 0x0000761003007816 */ /* 0x000fce0000000000 */
.L_x_1103:
[----:B------:R-:W-:Y:S05]  /*8cf0*/  BSYNC.RECONVERGENT B0 ;  /* 0x0000000000007941 */ /* 0x000fea0003800200 */
.L_x_1102:
[----:B------:R0:W-:Y:S01]  /*8d00*/  STG.E.U8 desc[UR36][R4.64], R0 ;  /* 0x0000000004007986 */ /* 0x0001e2000c101124 */
[----:B------:R-:W-:Y:S05]  /*8d10*/  BRA `(.L_x_1091) ;  /* 0x0000000400f07947 */ /* 0x000fea0003800000 */
.L_x_1100:
[----:B-1----:R-:W-:Y:S01]  /*8d20*/  LOP3.LUT R6, R22, 0x7fffffff, RZ, 0xc0, !PT ;  /* 0x7fffffff16067812 */ /* 0x002fe200078ec0ff */
        /* <DEDUP_REMOVED lines=15> */
.L_x_1107:
[----:B------:R-:W-:-:S04]  /*8e20*/  SHF.R.U32.HI R22, RZ, 0x18, R22 ;  /* 0x00000018ff167819 */ /* 0x000fc80000011616 */
[----:B------:R-:W-:-:S04]  /*8e30*/  LOP3.LUT R3, R3, 0x80, R22, 0xf8, !PT ;  /* 0x0000008003037812 */ /* 0x000fc800078ef816 */
[----:B------:R-:W-:-:S07]  /*8e40*/  PRMT R0, R3, 0x7610, R0 ;  /* 0x0000761003007816 */ /* 0x000fce0000000000 */
.L_x_1106:
[----:B------:R-:W-:Y:S05]  /*8e50*/  BSYNC.RECONVERGENT B0 ;  /* 0x0000000000007941 */ /* 0x000fea0003800200 */
.L_x_1105:
[----:B------:R0:W-:Y:S01]  /*8e60*/  STG.E.U8 desc[UR36][R4.64], R0 ;  /* 0x0000000004007986 */ /* 0x0001e2000c101124 */
[----:B------:R-:W-:Y:S05]  /*8e70*/  BRA `(.L_x_1091) ;  /* 0x0000000400987947 */ /* 0x000fea0003800000 */
.L_x_1099:
[----:B------:R-:W-:-:S13]  /*8e80*/  ISETP.NE.AND P0, PT, R0, 0x1c, PT ;  /* 0x0000001c0000780c */ /* 0x000fda0003f05270 */
[----:B------:R-:W-:Y:S05]  /*8e90*/  @!P0 BRA `(.L_x_1108) ;  /* 0x0000000000588947 */ /* 0x000fea0003800000 */
[----:B------:R-:W-:-:S13]  /*8ea0*/  ISETP.NE.AND P0, PT, R0, 0x1d, PT ;  /* 0x0000001d0000780c */ /* 0x000fda0003f05270 */
[----:B------:R-:W-:Y:S05]  /*8eb0*/  @!P0 BRA `(.L_x_1109) ;  /* 0x0000000000448947 */ /* 0x000fea0003800000 */
[----:B------:R-:W-:-:S13]  /*8ec0*/  ISETP.NE.AND P0, PT, R0, 0x2c, PT ;  /* 0x0000002c0000780c */ /* 0x000fda0003f05270 */
[----:B------:R-:W-:Y:S05]  /*8ed0*/  @P0 BRA `(.L_x_1090) ;  /* 0x0000000000a80947 */ /* 0x000fea0003800000 */
[----:B-1----:R-:W-:-:S04]  /*8ee0*/  SHF.R.U32.HI R6, RZ, 0x17, R22 ;  /* 0x00000017ff067819 */ /* 0x002fc80000011616 */
        /* <DEDUP_REMOVED lines=14> */
.L_x_1109:
[----:B-1----:R-:W0:Y:S02]  /*8fd0*/  F2I.U64.TRUNC R22, R22 ;  /* 0x0000001600167311 */ /* 0x002e24000020d800 */
[----:B0-----:R0:W-:Y:S01]  /*8fe0*/  STG.E.64 desc[UR36][R4.64], R22 ;  /* 0x0000001604007986 */ /* 0x0011e2000c101b24 */
[----:B------:R-:W-:Y:S05]  /*8ff0*/  BRA `(.L_x_1091) ;  /* 0x0000000400387947 */ /* 0x000fea0003800000 */
.L_x_1108:
[----:B-1----:R-:W0:Y:S02]  /*9000*/  F2I.FTZ.U32.TRUNC.NTZ R3, R22 ;  /* 0x0000001600037305 */ /* 0x002e24000021f000 */
[----:B0-----:R0:W-:Y:S01]  /*9010*/  STG.E desc[UR36][R4.64], R3 ;  /* 0x0000000304007986 */ /* 0x0011e2000c101924 */
[----:B------:R-:W-:Y:S05]  /*9020*/  BRA `(.L_x_1091) ;  /* 0x00000004002c7947 */ /* 0x000fea0003800000 */
.L_x_1098:
[----:B------:R-:W-:-:S13]  /*9030*/  ISETP.GT.AND P0, PT, R0, 0xe, PT ;  /* 0x0000000e0000780c */ /* 0x000fda0003f04270 */
[----:B------:R-:W-:Y:S05]  /*9040*/  @P0 BRA `(.L_x_1110) ;  /* 0x0000000000340947 */ /* 0x000fea0003800000 */
[----:B------:R-:W-:-:S13]  /*9050*/  ISETP.NE.AND P0, PT, R0, 0xa, PT ;  /* 0x0000000a0000780c */ /* 0x000fda0003f05270 */
[----:B------:R-:W-:Y:S05]  /*9060*/  @!P0 BRA `(.L_x_1111) ;  /* 0x0000000000188947 */ /* 0x000fea0003800000 */
[----:B------:R-:W-:-:S13]  /*9070*/  ISETP.NE.AND P0, PT, R0, 0xb, PT ;  /* 0x0000000b0000780c */ /* 0x000fda0003f05270 */
[----:B------:R-:W-:Y:S05]  /*9080*/  @P0 BRA `(.L_x_1090) ;  /* 0x00000000003c0947 */ /* 0x000fea0003800000 */
[----:B-1----:R-:W-:-:S04]  /*9090*/  FSETP.NEU.FTZ.AND P0, PT, R22, RZ, PT ;  /* 0x000000ff1600720b */ /* 0x002fc80003f1d000 */
[----:B------:R-:W-:-:S05]  /*90a0*/  SEL R3, RZ, 0x1, !P0 ;  /* 0x00000001ff037807 */ /* 0x000fca0004000000 */
[----:B------:R0:W-:Y:S01]  /*90b0*/  STG.E.U8 desc[UR36][R4.64], R3 ;  /* 0x0000000304007986 */ /* 0x0001e2000c101124 */
[----:B------:R-:W-:Y:S05]  /*90c0*/  BRA `(.L_x_1091) ;  /* 0x0000000400047947 */ /* 0x000fea0003800000 */
.L_x_1111:
[----:B-1----:R-:W-:Y:S01]  /*90d0*/  FMUL.FTZ R8, R22, 1 ;  /* 0x3f80000016087820 */ /* 0x002fe20000410000 */
[----:B------:R-:W-:-:S05]  /*90e0*/  CS2R R10, SRZ ;  /* 0x00000000000a7805 */ /* 0x000fca000001ff00 */
[----:B------:R-:W0:Y:S02]  /*90f0*/  F2F.F64.F32 R8, R8 ;  /* 0x0000000800087310 */ /* 0x000e240000201800 */
[----:B0-----:R0:W-:Y:S01]  /*9100*/  STG.E.128 desc[UR36][R4.64], R8 ;  /* 0x0000000804007986 */ /* 0x0011e2000c101d24 */
[----:B------:R-:W-:Y:S05]  /*9110*/  BRA `(.L_x_1091) ;  /* 0x0000000000f07947 */ /* 0x000fea0003800000 */
.L_x_1110:
[----:B------:R-:W-:-:S13]  /*9120*/  ISETP.NE.AND P0, PT, R0, 0xf, PT ;  /* 0x0000000f0000780c */ /* 0x000fda0003f05270 */
[----:B------:R-:W-:Y:S05]  /*9130*/  @!P0 BRA `(.L_x_1112) ;  /* 0x0000000000e08947 */ /* 0x000fea0003800000 */
[----:B------:R-:W-:-:S13]  /*9140*/  ISETP.NE.AND P0, PT, R0, 0x17, PT ;  /* 0x000000170000780c */ /* 0x000fda0003f05270 */
[----:B------:R-:W-:Y:S05]  /*9150*/  @!P0 BRA `(.L_x_1113) ;  /* 0x00000000008c8947 */ /* 0x000fea0003800000 */
[----:B------:R-:W-:-:S13]  /*9160*/  ISETP.NE.AND P0, PT, R0, 0x18, PT ;  /* 0x000000180000780c */ /* 0x000fda0003f05270 */
[----:B------:R-:W-:Y:S05]  /*9170*/  @!P0 BRA `(.L_x_1114) ;  /* 0x0000000000448947 */ /* 0x000fea0003800000 */
.L_x_1090:
[----:B------:R-:W-:Y:S01]  /*9180*/  MOV R0, 0x0 ;  /* 0x0000000000007802 */ /* 0x000fe20000000f00 */
[----:B------:R-:W0:Y:S01]  /*9190*/  LDCU.64 UR4, c[0x4][0x108] ;  /* 0x01002100ff0477ac */ /* 0x000e220008000a00 */
[----:B------:R-:W-:Y:S02]  /*91a0*/  HFMA2 R8, -RZ, RZ, 0, 6.020069122314453125e-06 ;  /* 0x00000065ff087431 */ /* 0x000fe400000001ff */
[----:B------:R-:W-:Y:S01]  /*91b0*/  IMAD.MOV.U32 R12, RZ, RZ, 0x1 ;  /* 0x00000001ff0c7424 */ /* 0x000fe200078e00ff */
[----:B------:R2:W4:Y:S01]  /*91c0*/  LDC.64 R14, c[0x4][R0] ;  /* 0x01000000000e7b82 */ /* 0x0005220000000a00 */
[----:B------:R-:W5:Y:S01]  /*91d0*/  LDCU.64 UR6, c[0x4][0x110] ;  /* 0x01002200ff0677ac */ /* 0x000f620008000a00 */
[----:B------:R-:W-:Y:S01]  /*91e0*/  MOV R13, RZ ;  /* 0x000000ff000d7202 */ /* 0x000fe20000000f00 */
[----:B------:R-:W1:Y:S01]  /*91f0*/  LDCU.64 UR8, c[0x4][0x20] ;  /* 0x01000400ff0877ac */ /* 0x000e620008000a00 */
[----:B0-----:R-:W-:Y:S01]  /*9200*/  MOV R4, UR4 ;  /* 0x0000000400047c02 */ /* 0x001fe20008000f00 */
[----:B------:R-:W-:Y:S01]  /*9210*/  IMAD.U32 R5, RZ, RZ, UR5 ;  /* 0x00000005ff057e24 */ /* 0x000fe2000f8e00ff */
[----:B-----5:R-:W-:Y:S01]  /*9220*/  MOV R6, UR6 ;  /* 0x0000000600067c02 */ /* 0x020fe20008000f00 */
[----:B------:R-:W-:Y:S01]  /*9230*/  IMAD.U32 R7, RZ, RZ, UR7 ;  /* 0x00000007ff077e24 */ /* 0x000fe2000f8e00ff */
[----:B-1----:R-:W-:Y:S01]  /*9240*/  MOV R10, UR8 ;  /* 0x00000008000a7c02 */ /* 0x002fe20008000f00 */
[----:B--2---:R-:W-:-:S07]  /*9250*/  IMAD.U32 R11, RZ, RZ, UR9 ;  /* 0x00000009ff0b7e24 */ /* 0x004fce000f8e00ff */
[----:B------:R-:W-:-:S07]  /*9260*/  LEPC R20, `(.L_x_1115) ;  /* 0x000000001014794e */ /* 0x000fce0000000000 */
[----:B---34-:R-:W-:Y:S05]  /*9270*/  CALL.ABS.NOINC R14 ;  /* 0x000000000e007343 */ /* 0x018fea0003c00000 */
.L_x_1115:
[----:B------:R-:W-:Y:S05]  /*9280*/  BRA `(.L_x_1091) ;  /* 0x0000000000947947 */ /* 0x000fea0003800000 */
.L_x_1114:
[----:B-1----:R-:W-:Y:S01]  /*9290*/  LOP3.LUT R6, R22, 0x7fffffff, RZ, 0xc0, !PT ;  /* 0x7fffffff16067812 */ /* 0x002fe200078ec0ff */
        /* <DEDUP_REMOVED lines=11> */
.L_x_1117:
[----:B------:R-:W-:Y:S05]  /*9350*/  BSYNC.RECONVERGENT B0 ;  /* 0x0000000000007941 */ /* 0x000fea0003800200 */
.L_x_1116:
[----:B------:R-:W-:-:S05]  /*9360*/  LOP3.LUT R3, R0, 0x80, R7, 0xf8, !PT ;  /* 0x0000008000037812 */ /* 0x000fca00078ef807 */
[----:B------:R0:W-:Y:S01]  /*9370*/  STG.E.U8 desc[UR36][R4.64], R3 ;  /* 0x0000000304007986 */ /* 0x0001e2000c101124 */
[----:B------:R-:W-:Y:S05]  /*9380*/  BRA `(.L_x_1091) ;  /* 0x0000000000547947 */ /* 0x000fea0003800000 */
.L_x_1113:
[----:B-1----:R-:W-:Y:S01]  /*9390*/  LOP3.LUT R6, R22, 0x7fffffff, RZ, 0xc0, !PT ;  /* 0x7fffffff16067812 */ /* 0x002fe200078ec0ff */
        /* <DEDUP_REMOVED lines=10> */
.L_x_1119:
[----:B------:R-:W-:Y:S01]  /*9440*/  HFMA2 R0, -RZ, RZ, 0, 7.569789886474609375e-06 ;  /* 0x0000007fff007431 */ /* 0x000fe200000001ff */
[----:B------:R-:W-:-:S04]  /*9450*/  ISETP.GT.U32.AND P0, PT, R6, 0x7f800000, PT ;  /* 0x7f8000000600780c */ /* 0x000fc80003f04070 */
[----:B------:R-:W-:-:S09]  /*9460*/  SEL R0, R0, 0x7c, P0 ;  /* 0x0000007c00007807 */ /* 0x000fd20000000000 */
.L_x_1120:
[----:B------:R-:W-:Y:S05]  /*9470*/  BSYNC.RECONVERGENT B0 ;  /* 0x0000000000007941 */ /* 0x000fea0003800200 */
.L_x_1118:
[----:B------:R-:W-:-:S04]  /*9480*/  SHF.R.U32.HI R3, RZ, 0x18, R22 ;  /* 0x00000018ff037819 */ /* 0x000fc80000011616 */
[----:B------:R-:W-:-:S05]  /*9490*/  LOP3.LUT R3, R0, 0x80, R3, 0xf8, !PT ;  /* 0x0000008000037812 */ /* 0x000fca00078ef803 */
[----:B------:R0:W-:Y:S01]  /*94a0*/  STG.E.U8 desc[UR36][R4.64], R3 ;  /* 0x0000000304007986 */ /* 0x0001e2000c101124 */
[----:B------:R-:W-:Y:S05]  /*94b0*/  BRA `(.L_x_1091) ;  /* 0x0000000000087947 */ /* 0x000fea0003800000 */
.L_x_1112:
[----:B-1----:R-:W-:-:S05]  /*94c0*/  F2FP.BF16.F32.PACK_AB R22, RZ, R22 ;  /* 0x00000016ff16723e */ /* 0x002fca00000010ff */
[----:B------:R0:W-:Y:S02]  /*94d0*/  STG.E.U16 desc[UR36][R4.64], R22 ;  /* 0x0000001604007986 */ /* 0x0001e4000c101524 */
.L_x_1091:
[----:B------:R-:W-:-:S07]  /*94e0*/  VIADD R2, R2, 0x80 ;  /* 0x0000008002027836 */ /* 0x000fce0000000000 */
.L_x_1048:
[----:B------:R-:W-:-:S13]  /*94f0*/  ISETP.GE.AND P0, PT, R2, R36, PT ;  /* 0x000000240200720c */ /* 0x000fda0003f06270 */
[----:B------:R-:W-:Y:S05]  /*9500*/  @P0 BREAK.RELIABLE B6 ;  /* 0x0000000000060942 */ /* 0x000fea0003800100 */
[----:B------:R-:W-:Y:S05]  /*9510*/  @P0 BRA `(.L_x_1085) ;  /* 0x0000000c00940947 */ /* 0x000fea0003800000 */
[----:B------:R-:W-:Y:S05]  /*9520*/  BSYNC.RELIABLE B6 ;  /* 0x0000000000067941 */ /* 0x000fea0003800100 */
.L_x_1047:
[----:B------:R-:W5:Y:S01]  /*9530*/  LDCU UR4, c[0x0][0x3b4] ;  /* 0x00007680ff0477ac */ /* 0x000f620008000800 */
[----:B012-4-:R-:W0:Y:S01]  /*9540*/  LDC.64 R4, c[0x0][0x388] ;  /* 0x0000e200ff047b82 */ /* 0x017e220000000a00 */
[----:B------:R-:W-:Y:S02]  /*9550*/  LEA R0, R38, R2, 0x9 ;  /* 0x0000000226007211 */ /* 0x000fe400078e48ff */
[----:B------:R-:W-:-:S03]  /*9560*/  PRMT R6, R17, 0x9910, RZ ;  /* 0x0000991011067816 */ /* 0x000fc600000000ff */
[----:B-----5:R-:W-:Y:S02]  /*9570*/  IMAD R3, R0, UR4, RZ ;  /* 0x0000000400037c24 */ /* 0x020fe4000f8e02ff */
[----:B------:R-:W-:-:S05]  /*9580*/  IMAD.MOV.U32 R0, RZ, RZ, R6 ;  /* 0x000000ffff007224 */ /* 0x000fca00078e0006 */
[----:B------:R-:W-:Y:S02]  /*9590*/  ISETP.GT.AND P1, PT, R0, 0x9, PT ;  /* 0x000000090000780c */ /* 0x000fe40003f24270 */
[----:B0-----:R-:W-:-:S04]  /*95a0*/  IADD3 R4, P0, PT, R3, R4, RZ ;  /* 0x0000000403047210 */ /* 0x001fc80007f1e0ff */
        /* <DEDUP_REMOVED lines=13> */
.L_x_1124:
[----:B------:R-:W0:Y:S02]  /*9680*/  F2I.S64.TRUNC R18, R18 ;  /* 0x0000001200127311 */ /* 0x000e24000020d900 */
[----:B0-----:R-:W-:-:S05]  /*9690*/  IMAD.MOV.U32 R3, RZ, RZ, R18 ;  /* 0x000000ffff037224 */ /* 0x001fca00078e0012 */
[----:B------:R0:W-:Y:S01]  /*96a0*/  STG.E.U8 desc[UR36][R4.64], R3 ;  /* 0x0000000304007986 */ /* 0x0001e2000c101124 */
[----:B------:R-:W-:Y:S05]  /*96b0*/  BRA `(.L_x_1126) ;  /* 0x0000000c00287947 */ /* 0x000fea0003800000 */
.L_x_1123:
[----:B------:R-:W-:-:S13]  /*96c0*/  ISETP.NE.AND P0, PT, R0, 0x2, PT ;  /* 0x000000020000780c */ /* 0x000fda0003f05270 */
[----:B------:R-:W-:Y:S05]  /*96d0*/  @!P0 BRA `(.L_x_1127) ;  /* 0x0000000000288947 */ /* 0x000fea0003800000 */
[----:B------:R-:W-:-:S13]  /*96e0*/  ISETP.NE.AND P0, PT, R0, 0x3, PT ;  /* 0x000000030000780c */ /* 0x000fda0003f05270 */
[----:B------:R-:W-:Y:S05]  /*96f0*/  @!P0 BRA `(.L_x_1128) ;  /* 0x0000000000148947 */ /* 0x000fea0003800000 */
[----:B------:R-:W-:-:S13]  /*9700*/  ISETP.NE.AND P0, PT, R0, 0x4, PT ;  /* 0x000000040000780c */ /* 0x000fda0003f05270 */
[----:B------:R-:W-:Y:S05]  /*9710*/  @P0 BRA `(.L_x_1125) ;  /* 0x0000000800380947 */ /* 0x000fea0003800000 */
[----:B------:R-:W0:Y:S02]  /*9720*/  F2I.S64.TRUNC R18, R18 ;  /* 0x0000001200127311 */ /* 0x000e24000020d900 */
[----:B0-----:R0:W-:Y:S01]  /*9730*/  STG.E.64 desc[UR36][R4.64], R18 ;  /* 0x0000001204007986 */ /* 0x0011e2000c101b24 */
[----:B------:R-:W-:Y:S05]  /*9740*/  BRA `(.L_x_1126) ;  /* 0x0000000c00047947 */ /* 0x000fea0003800000 */
.L_x_1128:
[----:B------:R-:W0:Y:S02]  /*9750*/  F2I.FTZ.TRUNC.NTZ R3, R18 ;  /* 0x0000001200037305 */ /* 0x000e24000021f100 */
[----:B0-----:R0:W-:Y:S01]  /*9760*/  STG.E desc[UR36][R4.64], R3 ;  /* 0x0000000304007986 */ /* 0x0011e2000c101924 */
[----:B------:R-:W-:Y:S05]  /*9770*/  BRA `(.L_x_1126) ;  /* 0x0000000800f87947 */ /* 0x000fea0003800000 */
.L_x_1127:
[----:B------:R-:W0:Y:S02]  /*9780*/  F2I.FTZ.TRUNC.NTZ R3, R18 ;  /* 0x0000001200037305 */ /* 0x000e24000021f100 */
[----:B0-----:R0:W-:Y:S01]  /*9790*/  STG.E.U16 desc[UR36][R4.64], R3 ;  /* 0x0000000304007986 */ /* 0x0011e2000c101524 */
[----:B------:R-:W-:Y:S05]  /*97a0*/  BRA `(.L_x_1126) ;  /* 0x0000000800ec7947 */ /* 0x000fea0003800000 */
.L_x_1122:
        /* <DEDUP_REMOVED lines=8> */
.L_x_1130:
[----:B------:R-:W-:-:S05]  /*9830*/  F2FP.F16.F32.PACK_AB R18, RZ, R18 ;  /* 0x00000012ff12723e */ /* 0x000fca00000000ff */
[----:B------:R0:W-:Y:S01]  /*9840*/  STG.E.U16 desc[UR36][R4.64], R18 ;  /* 0x0000001204007986 */ /* 0x0001e2000c101524 */
[----:B------:R-:W-:Y:S05]  /*9850*/  BRA `(.L_x_1126) ;  /* 0x0000000800c07947 */ /* 0x000fea0003800000 */
.L_x_1129:
[----:B------:R-:W-:-:S13]  /*9860*/  ISETP.NE.AND P0, PT, R0, 0x7, PT ;  /* 0x000000070000780c */ /* 0x000fda0003f05270 */
[----:B------:R-:W-:Y:S05]  /*9870*/  @!P0 BRA `(.L_x_1131) ;  /* 0x00000000002c8947 */ /* 0x000fea0003800000 */
[----:B------:R-:W-:-:S13]  /*9880*/  ISETP.NE.AND P0, PT, R0, 0x8, PT ;  /* 0x000000080000780c */ /* 0x000fda0003f05270 */
[----:B------:R-:W-:Y:S05]  /*9890*/  @!P0 BRA `(.L_x_1132) ;  /* 0x0000000000148947 */ /* 0x000fea0003800000 */
[----:B------:R-:W-:-:S13]  /*98a0*/  ISETP.NE.AND P0, PT, R0, 0x9, PT ;  /* 0x000000090000780c */ /* 0x000fda0003f05270 */
[----:B------:R-:W-:Y:S05]  /*98b0*/  @P0 BRA `(.L_x_1125) ;  /* 0x0000000400d00947 */ /* 0x000fea0003800000 */
[----:B------:R-:W-:-:S05]  /*98c0*/  MOV R19, RZ ;  /* 0x000000ff00137202 */ /* 0x000fca0000000f00 */
[----:B------:R4:W-:Y:S01]  /*98d0*/  STG.E.64 desc[UR36][R4.64], R18 ;  /* 0x0000001204007986 */ /* 0x0009e2000c101b24 */
[----:B------:R-:W-:Y:S05]  /*98e0*/  BRA `(.L_x_1126) ;  /* 0x00000008009c7947 */ /* 0x000fea0003800000 */
.L_x_1132:
[----:B------:R-:W-:-:S04]  /*98f0*/  F2FP.F16.F32.PACK_AB R3, RZ, R18 ;  /* 0x00000012ff03723e */ /* 0x000fc800000000ff */
[----:B------:R-:W-:-:S05]  /*9900*/  PRMT R3, R3, 0x5410, RZ ;  /* 0x0000541003037816 */ /* 0x000fca00000000ff */
[----:B------:R2:W-:Y:S01]  /*9910*/  STG.E desc[UR36][R4.64], R3 ;  /* 0x0000000304007986 */ /* 0x0005e2000c101924 */
[----:B------:R-:W-:Y:S05]  /*9920*/  BRA `(.L_x_1126) ;  /* 0x00000008008c7947 */ /* 0x000fea0003800000 */
.L_x_1131:
[----:B------:R-:W-:-:S06]  /*9930*/  FMUL.FTZ R6, R18, 1 ;  /* 0x3f80000012067820 */ /* 0x000fcc0000410000 */
[----:B------:R-:W0:Y:S02]  /*9940*/  F2F.F64.F32 R6, R6 ;  /* 0x0000000600067310 */ /* 0x000e240000201800 */
[----:B0-----:R0:W-:Y:S01]  /*9950*/  STG.E.64 desc[UR36][R4.64], R6 ;  /* 0x0000000604007986 */ /* 0x0011e2000c101b24 */
[----:B------:R-:W-:Y:S05]  /*9960*/  BRA `(.L_x_1126) ;  /* 0x00000008007c7947 */ /* 0x000fea0003800000 */
.L_x_1121:
        /* <DEDUP_REMOVED lines=13> */
.L_x_1136:
        /* <DEDUP_REMOVED lines=16> */
.L_x_1139:
[----:B------:R-:W-:-:S04]  /*9b40*/  SHF.R.U32.HI R18, RZ, 0x18, R18 ;  /* 0x00000018ff127819 */ /* 0x000fc80000011612 */
[----:B------:R-:W-:-:S04]  /*9b50*/  LOP3.LUT R3, R3, 0x80, R18, 0xf8, !PT ;  /* 0x0000008003037812 */ /* 0x000fc800078ef812 */
[----:B------:R-:W-:-:S07]  /*9b60*/  PRMT R0, R3, 0x7610, R0 ;  /* 0x0000761003007816 */ /* 0x000fce0000000000 */
.L_x_1138:
[----:B------:R-:W-:Y:S05]  /*9b70*/  BSYNC.RECONVERGENT B0 ;  /* 0x0000000000007941 */ /* 0x000fea0003800200 */
.L_x_1137:
[----:B------:R0:W-:Y:S01]  /*9b80*/  STG.E.U8 desc[UR36][R4.64], R0 ;  /* 0x0000000004007986 */ /* 0x0001e2000c101124 */
[----:B------:R-:W-:Y:S05]  /*9b90*/  BRA `(.L_x_1126) ;  /* 0x0000000400f07947 */ /* 0x000fea0003800000 */
.L_x_1135:
        /* <DEDUP_REMOVED lines=16> */
.L_x_1142:
[----:B------:R-:W-:-:S04]  /*9ca0*/  SHF.R.U32.HI R18, RZ, 0x18, R18 ;  /* 0x00000018ff127819 */ /* 0x000fc80000011612 */
[----:B------:R-:W-:-:S04]  /*9cb0*/  LOP3.LUT R3, R3, 0x80, R18, 0xf8, !PT ;  /* 0x0000008003037812 */ /* 0x000fc800078ef812 */
[----:B------:R-:W-:-:S07]  /*9cc0*/  PRMT R0, R3, 0x7610, R0 ;  /* 0x0000761003007816 */ /* 0x000fce0000000000 */
.L_x_1141:
[----:B------:R-:W-:Y:S05]  /*9cd0*/  BSYNC.RECONVERGENT B0 ;  /* 0x0000000000007941 */ /* 0x000fea0003800200 */
.L_x_1140:
[----:B------:R0:W-:Y:S01]  /*9ce0*/  STG.E.U8 desc[UR36][R4.64], R0 ;  /* 0x0000000004007986 */ /* 0x0001e2000c101124 */
[----:B------:R-:W-:Y:S05]  /*9cf0*/  BRA `(.L_x_1126) ;  /* 0x0000000400987947 */ /* 0x000fea0003800000 */
.L_x_1134:
[----:B------:R-:W-:-:S13]  /*9d00*/  ISETP.NE.AND P0, PT, R0, 0x1c, PT ;  /* 0x0000001c0000780c */ /* 0x000fda0003f05270 */
[----:B------:R-:W-:Y:S05]  /*9d10*/  @!P0 BRA `(.L_x_1143) ;  /* 0x0000000000588947 */ /* 0x000fea0003800000 */
[----:B------:R-:W-:-:S13]  /*9d20*/  ISETP.NE.AND P0, PT, R0, 0x1d, PT ;  /* 0x0000001d0000780c */ /* 0x000fda0003f05270 */
[----:B------:R-:W-:Y:S05]  /*9d30*/  @!P0 BRA `(.L_x_1144) ;  /* 0x0000000000448947 */ /* 0x000fea0003800000 */
[----:B------:R-:W-:-:S13]  /*9d40*/  ISETP.NE.AND P0, PT, R0, 0x2c, PT ;  /* 0x0000002c0000780c */ /* 0x000fda0003f05270 */
[----:B------:R-:W-:Y:S05]  /*9d50*/  @P0 BRA `(.L_x_1125) ;  /* 0x0000000000a80947 */ /* 0x000fea0003800000 */
        /* <DEDUP_REMOVED lines=15> */
.L_x_1144:
[----:B------:R-:W0:Y:S02]  /*9e50*/  F2I.U64.TRUNC R18, R18 ;  /* 0x0000001200127311 */ /* 0x000e24000020d800 */
[----:B0-----:R0:W-:Y:S01]  /*9e60*/  STG.E.64 desc[UR36][R4.64], R18 ;  /* 0x0000001204007986 */ /* 0x0011e2000c101b24 */
[----:B------:R-:W-:Y:S05]  /*9e70*/  BRA `(.L_x_1126) ;  /* 0x0000000400387947 */ /* 0x000fea0003800000 */
.L_x_1143:
[----:B------:R-:W0:Y:S02]  /*9e80*/  F2I.FTZ.U32.TRUNC.NTZ R3, R18 ;  /* 0x0000001200037305 */ /* 0x000e24000021f000 */
[----:B0-----:R0:W-:Y:S01]  /*9e90*/  STG.E desc[UR36][R4.64], R3 ;  /* 0x0000000304007986 */ /* 0x0011e2000c101924 */
[----:B------:R-:W-:Y:S05]  /*9ea0*/  BRA `(.L_x_1126) ;  /* 0x00000004002c7947 */ /* 0x000fea0003800000 */
.L_x_1133:
        /* <DEDUP_REMOVED lines=10> */
.L_x_1146:
[----:B------:R-:W-:Y:S01]  /*9f50*/  FMUL.FTZ R8, R18, 1 ;  /* 0x3f80000012087820 */ /* 0x000fe20000410000 */
[----:B------:R-:W-:-:S05]  /*9f60*/  CS2R R10, SRZ ;  /* 0x00000000000a7805 */ /* 0x000fca000001ff00 */
[----:B------:R-:W0:Y:S02]  /*9f70*/  F2F.F64.F32 R8, R8 ;  /* 0x0000000800087310 */ /* 0x000e240000201800 */
[----:B0-----:R0:W-:Y:S01]  /*9f80*/  STG.E.128 desc[UR36][R4.64], R8 ;  /* 0x0000000804007986 */ /* 0x0011e2000c101d24 */
[----:B------:R-:W-:Y:S05]  /*9f90*/  BRA `(.L_x_1126) ;  /* 0x0000000000f07947 */ /* 0x000fea0003800000 */
.L_x_1145:
[----:B------:R-:W-:-:S13]  /*9fa0*/  ISETP.NE.AND P0, PT, R0, 0xf, PT ;  /* 0x0000000f0000780c */ /* 0x000fda0003f05270 */
[----:B------:R-:W-:Y:S05]  /*9fb0*/  @!P0 BRA `(.L_x_1147) ;  /* 0x0000000000e08947 */ /* 0x000fea0003800000 */
[----:B------:R-:W-:-:S13]  /*9fc0*/  ISETP.NE.AND P0, PT, R0, 0x17, PT ;  /* 0x000000170000780c */ /* 0x000fda0003f05270 */
[----:B------:R-:W-:Y:S05]  /*9fd0*/  @!P0 BRA `(.L_x_1148) ;  /* 0x00000000008c8947 */ /* 0x000fea0003800000 */
[----:B------:R-:W-:-:S13]  /*9fe0*/  ISETP.NE.AND P0, PT, R0, 0x18, PT ;  /* 0x000000180000780c */ /* 0x000fda0003f05270 */
[----:B------:R-:W-:Y:S05]  /*9ff0*/  @!P0 BRA `(.L_x_1149) ;  /* 0x0000000000448947 */ /* 0x000fea0003800000 */
.L_x_1125:
[----:B------:R-:W-:Y:S01]  /*a000*/  MOV R0, 0x0 ;  /* 0x0000000000007802 */ /* 0x000fe20000000f00 */
[----:B------:R-:W0:Y:S01]  /*a010*/  LDCU.64 UR4, c[0x4][0x108] ;  /* 0x01002100ff0477ac */ /* 0x000e220008000a00 */
[----:B------:R-:W-:Y:S02]  /*a020*/  HFMA2 R12, -RZ, RZ, 0, 5.9604644775390625e-08 ;  /* 0x00000001ff0c7431 */ /* 0x000fe400000001ff */
[----:B------:R-:W-:Y:S01]  /*a030*/  IMAD.MOV.U32 R8, RZ, RZ, 0x65 ;  /* 0x00000065ff087424 */ /* 0x000fe200078e00ff */
[----:B------:R1:W2:Y:S01]  /*a040*/  LDC.64 R14, c[0x4][R0] ;  /* 0x01000000000e7b82 */ /* 0x0002a20000000a00 */
[----:B------:R-:W4:Y:S01]  /*a050*/  LDCU.64 UR6, c[0x4][0x110] ;  /* 0x01002200ff0677ac */ /* 0x000f220008000a00 */
[----:B------:R-:W-:Y:S01]  /*a060*/  IMAD.MOV.U32 R13, RZ, RZ, RZ ;  /* 0x000000ffff0d7224 */ /* 0x000fe200078e00ff */
[----:B------:R-:W5:Y:S01]  /*a070*/  LDCU.64 UR8, c[0x4][0x20] ;  /* 0x01000400ff0877ac */ /* 0x000f620008000a00 */
[----:B0-----:R-:W-:Y:S01]  /*a080*/  IMAD.U32 R4, RZ, RZ, UR4 ;  /* 0x00000004ff047e24 */ /* 0x001fe2000f8e00ff */
[----:B------:R-:W-:Y:S01]  /*a090*/  MOV R5, UR5 ;  /* 0x0000000500057c02 */ /* 0x000fe20008000f00 */
[----:B----4-:R-:W-:Y:S01]  /*a0a0*/  IMAD.U32 R6, RZ, RZ, UR6 ;  /* 0x00000006ff067e24 */ /* 0x010fe2000f8e00ff */
[----:B------:R-:W-:Y:S01]  /*a0b0*/  MOV R7, UR7 ;  /* 0x0000000700077c02 */ /* 0x000fe20008000f00 */
[----:B-----5:R-:W-:Y:S01]  /*a0c0*/  IMAD.U32 R10, RZ, RZ, UR8 ;  /* 0x00000008ff0a7e24 */ /* 0x020fe2000f8e00ff */
[----:B-1----:R-:W-:-:S07]  /*a0d0*/  MOV R11, UR9 ;  /* 0x00000009000b7c02 */ /* 0x002fce0008000f00 */
[----:B------:R-:W-:-:S07]  /*a0e0*/  LEPC R20, `(.L_x_1150) ;  /* 0x000000001014794e */ /* 0x000fce0000000000 */
[----:B--23--:R-:W-:Y:S05]  /*a0f0*/  CALL.ABS.NOINC R14 ;  /* 0x000000000e007343 */ /* 0x00cfea0003c00000 */
.L_x_1150:
[----:B------:R-:W-:Y:S05]  /*a100*/  BRA `(.L_x_1126) ;  /* 0x0000000000947947 */ /* 0x000fea0003800000 */
.L_x_1149:
        /* <DEDUP_REMOVED lines=12> */
.L_x_1152:
[----:B------:R-:W-:Y:S05]  /*a1d0*/  BSYNC.RECONVERGENT B0 ;  /* 0x0000000000007941 */ /* 0x000fea0003800200 */
.L_x_1151:
[----:B------:R-:W-:-:S05]  /*a1e0*/  LOP3.LUT R3, R0, 0x80, R7, 0xf8, !PT ;  /* 0x0000008000037812 */ /* 0x000fca00078ef807 */
[----:B------:R0:W-:Y:S01]  /*a1f0*/  STG.E.U8 desc[UR36][R4.64], R3 ;  /* 0x0000000304007986 */ /* 0x0001e2000c101124 */
[----:B------:R-:W-:Y:S05]  /*a200*/  BRA `(.L_x_1126) ;  /* 0x0000000000547947 */ /* 0x000fea0003800000 */
.L_x_1148:
        /* <DEDUP_REMOVED lines=11> */
.L_x_1154:
[----:B------:R-:W-:Y:S01]  /*a2c0*/  IMAD.MOV.U32 R0, RZ, RZ, 0x7f ;  /* 0x0000007fff007424 */ /* 0x000fe200078e00ff */
[----:B------:R-:W-:-:S04]  /*a2d0*/  ISETP.GT.U32.AND P0, PT, R6, 0x7f800000, PT ;  /* 0x7f8000000600780c */ /* 0x000fc80003f04070 */
[----:B------:R-:W-:-:S09]  /*a2e0*/  SEL R0, R0, 0x7c, P0 ;  /* 0x0000007c00007807 */ /* 0x000fd20000000000 */
.L_x_1155:
[----:B------:R-:W-:Y:S05]  /*a2f0*/  BSYNC.RECONVERGENT B0 ;  /* 0x0000000000007941 */ /* 0x000fea0003800200 */
.L_x_1153:
[----:B------:R-:W-:-:S04]  /*a300*/  SHF.R.U32.HI R3, RZ, 0x18, R18 ;  /* 0x00000018ff037819 */ /* 0x000fc80000011612 */
[----:B------:R-:W-:-:S05]  /*a310*/  LOP3.LUT R3, R0, 0x80, R3, 0xf8, !PT ;  /* 0x0000008000037812 */ /* 0x000fca00078ef803 */
[----:B------:R0:W-:Y:S01]  /*a320*/  STG.E.U8 desc[UR36][R4.64], R3 ;  /* 0x0000000304007986 */ /* 0x0001e2000c101124 */
[----:B------:R-:W-:Y:S05]  /*a330*/  BRA `(.L_x_1126) ;  /* 0x0000000000087947 */ /* 0x000fea0003800000 */
.L_x_1147:
[----:B------:R-:W-:-:S05]  /*a340*/  F2FP.BF16.F32.PACK_AB R18, RZ, R18 ;  /* 0x00000012ff12723e */ /* 0x000fca00000010ff */
[----:B------:R0:W-:Y:S02]  /*a350*/  STG.E.U16 desc[UR36][R4.64], R18 ;  /* 0x0000001204007986 */ /* 0x0001e4000c101524 */
.L_x_1126:
[----:B------:R-:W-:-:S07]  /*a360*/  IADD3 R2, PT, PT, R2, 0x80, RZ ;  /* 0x0000008002027810 */ /* 0x000fce0007ffe0ff */
.L_x_1085:
[----:B------:R-:W-:Y:S05]  /*a370*/  BSYNC.RECONVERGENT B7 ;  /* 0x0000000000077941 */ /* 0x000fea0003800200 */
.L_x_1046:
[----:B------:R-:W-:-:S13]  /*a380*/  ISETP.GE.AND P0, PT, R2, R36, PT ;  /* 0x000000240200720c */ /* 0x000fda0003f06270 */
[----:B------:R-:W-:Y:S05]  /*a390*/  @P0 EXIT ;  /* 0x000000000000094d */ /* 0x000fea0003800000 */
[----:B012-4-:R-:W0:Y:S01]  /*a3a0*/  LDC.64 R4, c[0x0][0x388] ;  /* 0x0000e200ff047b82 */ /* 0x017e220000000a00 */
[----:B------:R-:W1:Y:S01]  /*a3b0*/  LDCU UR4, c[0x0][0x3b4] ;  /* 0x00007680ff0477ac */ /* 0x000e620008000800 */
[----:B------:R-:W-:Y:S01]  /*a3c0*/  PRMT R0, R17, 0x9910, RZ ;  /* 0x0000991011007816 */ /* 0x000fe200000000ff */
[----:B------:R-:W-:-:S03]  /*a3d0*/  IMAD R2, R38, 0x200, R2 ;  /* 0x0000020026027824 */ /* 0x000fc600078e0202 */
[----:B------:R-:W-:Y:S01]  /*a3e0*/  ISETP.GT.AND P1, PT, R0, 0x9, PT ;  /* 0x000000090000780c */ /* 0x000fe20003f24270 */
[----:B-1----:R-:W-:-:S05]  /*a3f0*/  IMAD R3, R2, UR4, RZ ;  /* 0x0000000402037c24 */ /* 0x002fca000f8e02ff */
[----:B0-----:R-:W-:-:S04]  /*a400*/  IADD3 R2, P0, PT, R3, R4, RZ ;  /* 0x0000000403027210 */ /* 0x001fc80007f1e0ff */
[----:B------:R-:W-:-:S03]  /*a410*/  IADD3.X R3, PT, PT, RZ, R5, RZ, P0, !PT ;  /* 0x00000005ff037210 */ /* 0x000fc600007fe4ff */
[----:B------:R-:W-:Y:S06]  /*a420*/  @P1 BRA `(.L_x_1156) ;  /* 0x0000000000e81947 */ /* 0x000fec0003800000 */
        /* <DEDUP_REMOVED lines=9> */
[----:B0-----:R-:W-:Y:S01]  /*a4c0*/  STG.E.U8 desc[UR36][R2.64], R5 ;  /* 0x0000000502007986 */ /* 0x001fe2000c101124 */
[----:B------:R-:W-:Y:S05]  /*a4d0*/  EXIT ;  /* 0x000000000000794d */ /* 0x000fea0003800000 */
.L_x_1159:
[----:B------:R-:W0:Y:S02]  /*a4e0*/  F2I.S64.TRUNC R16, R16 ;  /* 0x0000001000107311 */ /* 0x000e24000020d900 */
[----:B0-----:R-:W-:-:S05]  /*a4f0*/  IMAD.MOV.U32 R5, RZ, RZ, R16 ;  /* 0x000000ffff057224 */ /* 0x001fca00078e0010 */
[----:B------:R-:W-:Y:S01]  /*a500*/  STG.E.U8 desc[UR36][R2.64], R5 ;  /* 0x0000000502007986 */ /* 0x000fe2000c101124 */
[----:B------:R-:W-:Y:S05]  /*a510*/  EXIT ;  /* 0x000000000000794d */ /* 0x000fea0003800000 */
.L_x_1158:
[----:B------:R-:W-:-:S13]  /*a520*/  ISETP.NE.AND P0, PT, R0, 0x2, PT ;  /* 0x000000020000780c */ /* 0x000fda0003f05270 */
[----:B------:R-:W-:Y:S05]  /*a530*/  @!P0 BRA `(.L_x_1161) ;  /* 0x0000000000288947 */ /* 0x000fea0003800000 */
[----:B------:R-:W-:-:S13]  /*a540*/  ISETP.NE.AND P0, PT, R0, 0x3, PT ;  /* 0x000000030000780c */ /* 0x000fda0003f05270 */
[----:B------:R-:W-:Y:S05]  /*a550*/  @!P0 BRA `(.L_x_1162) ;  /* 0x0000000000148947 */ /* 0x000fea0003800000 */
[----:B------:R-:W-:-:S13]  /*a560*/  ISETP.NE.AND P0, PT, R0, 0x4, PT ;  /* 0x000000040000780c */ /* 0x000fda0003f05270 */
[----:B------:R-:W-:Y:S05]  /*a570*/  @P0 BRA `(.L_x_1160) ;  /* 0x0000000800380947 */ /* 0x000fea0003800000 */
[----:B------:R-:W0:Y:S02]  /*a580*/  F2I.S64.TRUNC R16, R16 ;  /* 0x0000001000107311 */ /* 0x000e24000020d900 */
[----:B0-----:R-:W-:Y:S01]  /*a590*/  STG.E.64 desc[UR36][R2.64], R16 ;  /* 0x0000001002007986 */ /* 0x001fe2000c101b24 */
[----:B------:R-:W-:Y:S05]  /*a5a0*/  EXIT ;  /* 0x000000000000794d */ /* 0x000fea0003800000 */
.L_x_1162:
[----:B------:R-:W0:Y:S02]  /*a5b0*/  F2I.FTZ.TRUNC.NTZ R5, R16 ;  /* 0x0000001000057305 */ /* 0x000e24000021f100 */
[----:B0-----:R-:W-:Y:S01]  /*a5c0*/  STG.E desc[UR36][R2.64], R5 ;  /* 0x0000000502007986 */ /* 0x001fe2000c101924 */
[----:B------:R-:W-:Y:S05]  /*a5d0*/  EXIT ;  /* 0x000000000000794d */ /* 0x000fea0003800000 */
.L_x_1161:
[----:B------:R-:W0:Y:S02]  /*a5e0*/  F2I.FTZ.TRUNC.NTZ R5, R16 ;  /* 0x0000001000057305 */ /* 0x000e24000021f100 */
[----:B0-----:R-:W-:Y:S01]  /*a5f0*/  STG.E.U16 desc[UR36][R2.64], R5 ;  /* 0x0000000502007986 */ /* 0x001fe2000c101524 */
[----:B------:R-:W-:Y:S05]  /*a600*/  EXIT ;  /* 0x000000000000794d */ /* 0x000fea0003800000 */
.L_x_1157:
[----:B------:R-:W-:-:S13]  /*a610*/  ISETP.GT.AND P0, PT, R0, 0x6, PT ;  /* 0x000000060000780c */ /* 0x000fda0003f04270 */
[----:B------:R-:W-:Y:S05]  /*a620*/  @P0 BRA `(.L_x_1163) ;  /* 0x0000000000240947 */ /* 0x000fea0003800000 */
[----:B------:R-:W-:-:S13]  /*a630*/  ISETP.NE.AND P0, PT, R0, 0x5, PT ;  /* 0x000000050000780c */ /* 0x000fda0003f05270 */
[----:B------:R-:W-:Y:S05]  /*a640*/  @!P0 BRA `(.L_x_1164) ;  /* 0x0000000000108947 */ /* 0x000fea0003800000 */
[----:B------:R-:W-:-:S13]  /*a650*/  ISETP.NE.AND P0, PT, R0, 0x6, PT ;  /* 0x000000060000780c */ /* 0x000fda0003f05270 */
[----:B------:R-:W-:Y:S05]  /*a660*/  @P0 BRA `(.L_x_1160) ;  /* 0x0000000400fc0947 */ /* 0x000fea0003800000 */
[----:B------:R-:W-:Y:S01]  /*a670*/  STG.E desc[UR36][R2.64], R16 ;  /* 0x0000001002007986 */ /* 0x000fe2000c101924 */
[----:B------:R-:W-:Y:S05]  /*a680*/  EXIT ;  /* 0x000000000000794d */ /* 0x000fea0003800000 */
.L_x_1164:
[----:B------:R-:W-:-:S05]  /*a690*/  F2FP.F16.F32.PACK_AB R16, RZ, R16 ;  /* 0x00000010ff10723e */ /* 0x000fca00000000ff */
[----:B------:R-:W-:Y:S01]  /*a6a0*/  STG.E.U16 desc[UR36][R2.64], R16 ;  /* 0x0000001002007986 */ /* 0x000fe2000c101524 */
[----:B------:R-:W-:Y:S05]  /*a6b0*/  EXIT ;  /* 0x000000000000794d */ /* 0x000fea0003800000 */
.L_x_1163:
[----:B------:R-:W-:-:S13]  /*a6c0*/  ISETP.NE.AND P0, PT, R0, 0x7, PT ;  /* 0x000000070000780c */ /* 0x000fda0003f05270 */
[----:B------:R-:W-:Y:S05]  /*a6d0*/  @!P0 BRA `(.L_x_1165) ;  /* 0x00000000002c8947 */ /* 0x000fea0003800000 */
[----:B------:R-:W-:-:S13]  /*a6e0*/  ISETP.NE.AND P0, PT, R0, 0x8, PT ;  /* 0x000000080000780c */ /* 0x000fda0003f05270 */
[----:B------:R-:W-:Y:S05]  /*a6f0*/  @!P0 BRA `(.L_x_1166) ;  /* 0x0000000000148947 */ /* 0x000fea0003800000 */
[----:B------:R-:W-:-:S13]  /*a700*/  ISETP.NE.AND P0, PT, R0, 0x9, PT ;  /* 0x000000090000780c */ /* 0x000fda0003f05270 */
[----:B------:R-:W-:Y:S05]  /*a710*/  @P0 BRA `(.L_x_1160) ;  /* 0x0000000400d00947 */ /* 0x000fea0003800000 */
[----:B------:R-:W-:-:S05]  /*a720*/  HFMA2 R17, -RZ, RZ, 0, 0 ;  /* 0x00000000ff117431 */ /* 0x000fca00000001ff */
[----:B------:R-:W-:Y:S01]  /*a730*/  STG.E.64 desc[UR36][R2.64], R16 ;  /* 0x0000001002007986 */ /* 0x000fe2000c101b24 */
[----:B------:R-:W-:Y:S05]  /*a740*/  EXIT ;  /* 0x000000000000794d */ /* 0x000fea0003800000 */
.L_x_1166:
[----:B------:R-:W-:-:S04]  /*a750*/  F2FP.F16.F32.PACK_AB R5, RZ, R16 ;  /* 0x00000010ff05723e */ /* 0x000fc800000000ff */
[----:B------:R-:W-:-:S05]  /*a760*/  PRMT R5, R5, 0x5410, RZ ;  /* 0x0000541005057816 */ /* 0x000fca00000000ff */
[----:B------:R-:W-:Y:S01]  /*a770*/  STG.E desc[UR36][R2.64], R5 ;  /* 0x0000000502007986 */ /* 0x000fe2000c101924 */
[----:B------:R-:W-:Y:S05]  /*a780*/  EXIT ;  /* 0x000000000000794d */ /* 0x000fea0003800000 */
.L_x_1165:
[----:B------:R-:W-:-:S06]  /*a790*/  FMUL.FTZ R4, R16, 1 ;  /* 0x3f80000010047820 */ /* 0x000fcc0000410000 */
[----:B------:R-:W0:Y:S02]  /*a7a0*/  F2F.F64.F32 R4, R4 ;  /* 0x0000000400047310 */ /* 0x000e240000201800 */
[----:B0-----:R-:W-:Y:S01]  /*a7b0*/  STG.E.64 desc[UR36][R2.64], R4 ;  /* 0x0000000402007986 */ /* 0x001fe2000c101b24 */
[----:B------:R-:W-:Y:S05]  /*a7c0*/  EXIT ;  /* 0x000000000000794d */ /* 0x000fea0003800000 */
.L_x_1156:
        /* <DEDUP_REMOVED lines=11> */
[----:B0-----:R-:W-:Y:S01]  /*a880*/  STG.E.U16 desc[UR36][R2.64], R5 ;  /* 0x0000000502007986 */ /* 0x001fe2000c101524 */
[----:B------:R-:W-:Y:S05]  /*a890*/  EXIT ;  /* 0x000000000000794d */ /* 0x000fea0003800000 */
.L_x_1170:
        /* <DEDUP_REMOVED lines=16> */
.L_x_1173:
[----:B------:R-:W-:-:S04]  /*a9a0*/  SHF.R.U32.HI R16, RZ, 0x18, R16 ;  /* 0x00000018ff107819 */ /* 0x000fc80000011610 */
[----:B------:R-:W-:-:S04]  /*a9b0*/  LOP3.LUT R5, R5, 0x80, R16, 0xf8, !PT ;  /* 0x0000008005057812 */ /* 0x000fc800078ef810 */
[----:B------:R-:W-:-:S07]  /*a9c0*/  PRMT R0, R5, 0x7610, R0 ;  /* 0x0000761005007816 */ /* 0x000fce0000000000 */
.L_x_1172:
[----:B------:R-:W-:Y:S05]  /*a9d0*/  BSYNC.RECONVERGENT B0 ;  /* 0x0000000000007941 */ /* 0x000fea0003800200 */
.L_x_1171:
[----:B------:R-:W-:Y:S01]  /*a9e0*/  STG.E.U8 desc[UR36][R2.64], R0 ;  /* 0x0000000002007986 */ /* 0x000fe2000c101124 */
[----:B------:R-:W-:Y:S05]  /*a9f0*/  EXIT ;  /* 0x000000000000794d */ /* 0x000fea0003800000 */
.L_x_1169:
        /* <DEDUP_REMOVED lines=16> */
.L_x_1176:
[----:B------:R-:W-:-:S04]  /*ab00*/  SHF.R.U32.HI R16, RZ, 0x18, R16 ;  /* 0x00000018ff107819 */ /* 0x000fc80000011610 */
[----:B------:R-:W-:-:S04]  /*ab10*/  LOP3.LUT R5, R5, 0x80, R16, 0xf8, !PT ;  /* 0x0000008005057812 */ /* 0x000fc800078ef810 */
[----:B------:R-:W-:-:S07]  /*ab20*/  PRMT R0, R5, 0x7610, R0 ;  /* 0x0000761005007816 */ /* 0x000fce0000000000 */
.L_x_1175:
[----:B------:R-:W-:Y:S05]  /*ab30*/  BSYNC.RECONVERGENT B0 ;  /* 0x0000000000007941 */ /* 0x000fea0003800200 */
.L_x_1174:
[----:B------:R-:W-:Y:S01]  /*ab40*/  STG.E.U8 desc[UR36][R2.64], R0 ;  /* 0x0000000002007986 */ /* 0x000fe2000c101124 */
[----:B------:R-:W-:Y:S05]  /*ab50*/  EXIT ;  /* 0x000000000000794d */ /* 0x000fea0003800000 */
.L_x_1168:
        /* <DEDUP_REMOVED lines=19> */
[----:B------:R-:W-:Y:S01]  /*ac90*/  STG.E.U8 desc[UR36][R2.64], R5 ;  /* 0x0000000502007986 */ /* 0x000fe2000c101124 */
[----:B------:R-:W-:Y:S05]  /*aca0*/  EXIT ;  /* 0x000000000000794d */ /* 0x000fea0003800000 */
.L_x_1178:
[----:B------:R-:W0:Y:S02]  /*acb0*/  F2I.U64.TRUNC R16, R16 ;  /* 0x0000001000107311 */ /* 0x000e24000020d800 */
[----:B0-----:R-:W-:Y:S01]  /*acc0*/  STG.E.64 desc[UR36][R2.64], R16 ;  /* 0x0000001002007986 */ /* 0x001fe2000c101b24 */
[----:B------:R-:W-:Y:S05]  /*acd0*/  EXIT ;  /* 0x000000000000794d */ /* 0x000fea0003800000 */
.L_x_1177:
[----:B------:R-:W0:Y:S02]  /*ace0*/  F2I.FTZ.U32.TRUNC.NTZ R5, R16 ;  /* 0x0000001000057305 */ /* 0x000e24000021f000 */
[----:B0-----:R-:W-:Y:S01]  /*acf0*/  STG.E desc[UR36][R2.64], R5 ;  /* 0x0000000502007986 */ /* 0x001fe2000c101924 */
[----:B------:R-:W-:Y:S05]  /*ad00*/  EXIT ;  /* 0x000000000000794d */ /* 0x000fea0003800000 */
.L_x_1167:
        /* <DEDUP_REMOVED lines=8> */
[----:B------:R-:W-:Y:S01]  /*ad90*/  STG.E.U8 desc[UR36][R2.64], R5 ;  /* 0x0000000502007986 */ /* 0x000fe2000c101124 */
[----:B------:R-:W-:Y:S05]  /*ada0*/  EXIT ;  /* 0x000000000000794d */ /* 0x000fea0003800000 */
.L_x_1180:
[----:B------:R-:W-:Y:S01]  /*adb0*/  FMUL.FTZ R4, R16, 1 ;  /* 0x3f80000010047820 */ /* 0x000fe20000410000 */
[----:B------:R-:W-:-:S05]  /*adc0*/  CS2R R6, SRZ ;  /* 0x0000000000067805 */ /* 0x000fca000001ff00 */
[----:B------:R-:W0:Y:S02]  /*add0*/  F2F.F64.F32 R4, R4 ;  /* 0x0000000400047310 */ /* 0x000e240000201800 */
[----:B0-----:R-:W-:Y:S01]  /*ade0*/  STG.E.128 desc[UR36][R2.64], R4 ;  /* 0x0000000402007986 */ /* 0x001fe2000c101d24 */
[----:B------:R-:W-:Y:S05]  /*adf0*/  EXIT ;  /* 0x000000000000794d */ /* 0x000fea0003800000 */
.L_x_1179:
[----:B------:R-:W-:-:S13]  /*ae00*/  ISETP.NE.AND P0, PT, R0, 0xf, PT ;  /* 0x0000000f0000780c */ /* 0x000fda0003f05270 */
[----:B------:R-:W-:Y:S05]  /*ae10*/  @!P0 BRA `(.L_x_1181) ;  /* 0x0000000000e08947 */ /* 0x000fea0003800000 */
[----:B------:R-:W-:-:S13]  /*ae20*/  ISETP.NE.AND P0, PT, R0, 0x17, PT ;  /* 0x000000170000780c */ /* 0x000fda0003f05270 */
[----:B------:R-:W-:Y:S05]  /*ae30*/  @!P0 BRA `(.L_x_1182) ;  /* 0x00000000008c8947 */ /* 0x000fea0003800000 */
[----:B------:R-:W-:-:S13]  /*ae40*/  ISETP.NE.AND P0, PT, R0, 0x18, PT ;  /* 0x000000180000780c */ /* 0x000fda0003f05270 */
[----:B------:R-:W-:Y:S05]  /*ae50*/  @!P0 BRA `(.L_x_1183) ;  /* 0x0000000000448947 */ /* 0x000fea0003800000 */
.L_x_1160:
        /* <DEDUP_REMOVED lines=16> */
.L_x_1184:
[----:B------:R-:W-:Y:S05]  /*af60*/  EXIT ;  /* 0x000000000000794d */ /* 0x000fea0003800000 */
.L_x_1183:
        /* <DEDUP_REMOVED lines=12> */
.L_x_1186:
[----:B------:R-:W-:Y:S05]  /*b030*/  BSYNC.RECONVERGENT B0 ;  /* 0x0000000000007941 */ /* 0x000fea0003800200 */
.L_x_1185:
[----:B------:R-:W-:-:S05]  /*b040*/  LOP3.LUT R5, R0, 0x80, R7, 0xf8, !PT ;  /* 0x0000008000057812 */ /* 0x000fca00078ef807 */
[----:B------:R-:W-:Y:S01]  /*b050*/  STG.E.U8 desc[UR36][R2.64], R5 ;  /* 0x0000000502007986 */ /* 0x000fe2000c101124 */
[----:B------:R-:W-:Y:S05]  /*b060*/  EXIT ;  /* 0x000000000000794d */ /* 0x000fea0003800000 */
.L_x_1182:
        /* <DEDUP_REMOVED lines=11> */
.L_x_1188:
[----:B------:R-:W-:Y:S01]  /*b120*/  IMAD.MOV.U32 R0, RZ, RZ, 0x7f ;  /* 0x0000007fff007424 */ /* 0x000fe200078e00ff */
[----:B------:R-:W-:-:S04]  /*b130*/  ISETP.GT.U32.AND P0, PT, R4, 0x7f800000, PT ;  /* 0x7f8000000400780c */ /* 0x000fc80003f04070 */
[----:B------:R-:W-:-:S09]  /*b140*/  SEL R0, R0, 0x7c, P0 ;  /* 0x0000007c00007807 */ /* 0x000fd20000000000 */
.L_x_1189:
[----:B------:R-:W-:Y:S05]  /*b150*/  BSYNC.RECONVERGENT B0 ;  /* 0x0000000000007941 */ /* 0x000fea0003800200 */
.L_x_1187:
[----:B------:R-:W-:-:S04]  /*b160*/  SHF.R.U32.HI R5, RZ, 0x18, R16 ;  /* 0x00000018ff057819 */ /* 0x000fc80000011610 */
[----:B------:R-:W-:-:S05]  /*b170*/  LOP3.LUT R5, R0, 0x80, R5, 0xf8, !PT ;  /* 0x0000008000057812 */ /* 0x000fca00078ef805 */
[----:B------:R-:W-:Y:S01]  /*b180*/  STG.E.U8 desc[UR36][R2.64], R5 ;  /* 0x0000000502007986 */ /* 0x000fe2000c101124 */
[----:B------:R-:W-:Y:S05]  /*b190*/  EXIT ;  /* 0x000000000000794d */ /* 0x000fea0003800000 */
.L_x_1181:
[----:B------:R-:W-:-:S05]  /*b1a0*/  F2FP.BF16.F32.PACK_AB R16, RZ, R16 ;  /* 0x00000010ff10723e */ /* 0x000fca00000010ff */
[----:B------:R-:W-:Y:S01]  /*b1b0*/  STG.E.U16 desc[UR36][R2.64], R16 ;  /* 0x0000001002007986 */ /* 0x000fe2000c101524 */
[----:B------:R-:W-:Y:S05]  /*b1c0*/  EXIT ;  /* 0x000000000000794d */ /* 0x000fea0003800000 */
        .type           $_ZN2at6native27unrolled_elementwise_kernelIN48_GLOBAL__N__08322988_15_IGammaKernel_cu_cb51a28d10CalcIgammaIfEESt5arrayIPcLm3EELi4E23TrivialOffsetCalculatorILi2EjES8_ILi1EjENS0_6memory12LoadWithCastILi2EEENSB_13StoreWithCastILi1EEEEEviT_T0_T2_T3_T4_T5_$_ZN46_INTERNAL_08322988_15_IGammaKernel_cu_cb51a28d48_GLOBAL__N__08322988_15_IGammaKernel_cu_cb51a28d11calc_igammaIfEET_S2_S2_,@function
        .size           $_ZN2at6native27unrolled_elementwise_kernelIN48_GLOBAL__N__08322988_15_IGammaKernel_cu_cb51a28d10CalcIgammaIfEESt5arrayIPcLm3EELi4E23TrivialOffsetCalculatorILi2EjES8_ILi1EjENS0_6memory12LoadWithCastILi2EEENSB_13StoreWithCastILi1EEEEEviT_T0_T2_T3_T4_T5_$_ZN46_INTERNAL_08322988_15_IGammaKernel_cu_cb51a28d48_GLOBAL__N__08322988_15_IGammaKernel_cu_cb51a28d11calc_igammaIfEET_S2_S2_,($_ZN2at6native27unrolled_elementwise_kernelIN48_GLOBAL__N__08322988_15_IGammaKernel_cu_cb51a28d10CalcIgammaIfEESt5arrayIPcLm3EELi4E23TrivialOffsetCalculatorILi2EjES8_ILi1EjENS0_6memory12LoadWithCastILi2EEENSB_13StoreWithCastILi1EEEEEviT_T0_T2_T3_T4_T5_$_ZN46_INTERNAL_08322988_15_IGammaKernel_cu_cb51a28d48_GLOBAL__N__08322988_15_IGammaKernel_cu_cb51a28d12calc_igammacIfEET_S2_S2_ - $_ZN2at6native27unrolled_elementwise_kernelIN48_GLOBAL__N__08322988_15_IGammaKernel_cu_cb51a28d10CalcIgammaIfEESt5arrayIPcLm3EELi4E23TrivialOffsetCalculatorILi2EjES8_ILi1EjENS0_6memory12LoadWithCastILi2EEENSB_13StoreWithCastILi1EEEEEviT_T0_T2_T3_T4_T5_$_ZN46_INTERNAL_08322988_15_IGammaKernel_cu_cb51a28d48_GLOBAL__N__08322988_15_IGammaKernel_cu_cb51a28d11calc_igammaIfEET_S2_S2_)
$_ZN2at6native27unrolled_elementwise_kernelIN48_GLOBAL__N__08322988_15_IGammaKernel_cu_cb51a28d10CalcIgammaIfEESt5arrayIPcLm3EELi4E23TrivialOffsetCalculatorILi2EjES8_ILi1EjENS0_6memory12LoadWithCastILi2EEENSB_13StoreWithCastILi1EEEEEviT_T0_T2_T3_T4_T5_$_ZN46_INTERNAL_08322988_15_IGammaKernel_cu_cb51a28d48_GLOBAL__N__08322988_15_IGammaKernel_cu_cb51a28d11calc_igammaIfEET_S2_S2_:
[----:B------:R-:W-:Y:S01]  /*b1d0*/  FMNMX.FTZ R4, R3, R0, PT ;  /* 0x0000000003047209 */ /* 0x000fe20003810000 */
[----:B------:R-:W-:Y:S01]  /*b1e0*/  BSSY.RECONVERGENT B1, `(.L_x_1190) ;  /* 0x00011a2000017945 */ /* 0x000fe20003800200 */
[----:B------:R-:W-:Y:S02]  /*b1f0*/  MOV R6, 0x7fc00000 ;  /* 0x7fc0000000067802 */ /* 0x000fe40000000f00 */
[----:B------:R-:W-:-:S13]  /*b200*/  FSETP.GEU.FTZ.AND P0, PT, R4, RZ, PT ;  /* 0x000000ff0400720b */ /* 0x000fda0003f1e000 */
[----:B------:R-:W-:Y:S05]  /*b210*/  @!P0 BRA `(.L_x_1191) ;  /* 0x0000011800788947 */ /* 0x000fea0003800000 */
[----:B------:R-:W-:Y:S01]  /*b220*/  FSETP.NEU.FTZ.AND P0, PT, R3, RZ, PT ;  /* 0x000000ff0300720b */ /* 0x000fe20003f1d000 */
[----:B------:R-:W-:-:S12]  /*b230*/  IMAD.MOV.U32 R6, RZ, RZ, 0x7fc00000 ;  /* 0x7fc00000ff067424 */ /* 0x000fd800078e00ff */
[----:B------:R-:W-:-:S04]  /*b240*/  @!P0 FSETP.GT.FTZ.AND P1, PT, R0, RZ, PT ;  /* 0x000000ff0000820b */ /* 0x000fc80003f34000 */
[----:B------:R-:W-:Y:S01]  /*b250*/  @!P0 FSEL R6, R6, 1, !P1 ;  /* 0x3f80000006068808 */ /* 0x000fe20004800000 */
[----:B------:R-:W-:Y:S08]  /*b260*/  @!P0 BRA `(.L_x_1191) ;  /* 0x0000011800648947 */ /* 0x000ff00003800000 */
[----:B------:R-:W-:Y:S01]  /*b270*/  FSETP.NEU.FTZ.AND P0, PT, R0, RZ, PT ;  /* 0x000000ff0000720b */ /* 0x000fe20003f1d000 */
[----:B------:R-:W-:-:S12]  /*b280*/  HFMA2 R6, -RZ, RZ, 0, 0 ;  /* 0x00000000ff067431 */ /* 0x000fd800000001ff */
[----:B------:R-:W-:Y:S05]  /*b290*/  @!P0 BRA `(.L_x_1191) ;  /* 0x0000011800588947 */ /* 0x000fea0003800000 */
[----:B------:R-:W-:-:S13]  /*b2a0*/  FSETP.NEU.FTZ.AND P0, PT, |R3|, +INF , PT ;  /* 0x7f8000000300780b */ /* 0x000fda0003f1d200 */
[----:B------:R-:W-:-:S04]  /*b2b0*/  @!P0 FSETP.NEU.FTZ.AND P1, PT, |R0|, +INF , PT ;  /* 0x7f8000000000880b */ /* 0x000fc80003f3d200 */
[----:B------:R-:W-:Y:S01]  /*b2c0*/  @!P0 FSEL R6, RZ, +QNAN , P1 ;  /* 0x7fc00000ff068808 */ /* 0x000fe20000800000 */
[----:B------:R-:W-:Y:S08]  /*b2d0*/  @!P0 BRA `(.L_x_1191) ;  /* 0x0000011800488947 */ /* 0x000ff00003800000 */
[----:B------:R-:W-:Y:S01]  /*b2e0*/  FSETP.NEU.FTZ.AND P0, PT, |R0|, +INF , PT ;  /* 0x7f8000000000780b */ /* 0x000fe20003f1d200 */
[----:B------:R-:W-:-:S12]  /*b2f0*/  IMAD.MOV.U32 R6, RZ, RZ, 0x3f800000 ;  /* 0x3f800000ff067424 */ /* 0x000fd800078e00ff */
[----:B------:R-:W-:Y:S05]  /*b300*/  @!P0 BRA `(.L_x_1191) ;  /* 0x00000118003c8947 */ /* 0x000fea0003800000 */
[----:B------:R-:W0:Y:S01]  /*b310*/  MUFU.RCP R15, R3 ;  /* 0x00000003000f7308 */ /* 0x000e220000001000 */
[C---:B------:R-:W-:Y:S01]  /*b320*/  FADD.FTZ R14, -R3.reuse, R0 ;  /* 0x00000000030e7221 */ /* 0x040fe20000010100 */
[C---:B------:R-:W-:Y:S01]  /*b330*/  FSETP.GT.FTZ.AND P2, PT, R3.reuse, 20, PT ;  /* 0x41a000000300780b */ /* 0x040fe20003f54000 */
[C---:B------:R-:W-:Y:S01]  /*b340*/  FADD.FTZ R8, |R3|.reuse, -RZ ;  /* 0x800000ff03087221 */ /* 0x040fe20000010200 */
[----:B------:R-:W-:Y:S02]  /*b350*/  FSETP.GEU.FTZ.AND P0, PT, R3, 200, PT ;  /* 0x434800000300780b */ /* 0x000fe40003f1e000 */
[----:B------:R-:W-:Y:S01]  /*b360*/  MOV R21, 0x3f800000 ;  /* 0x3f80000000157802 */ /* 0x000fe20000000f00 */
[----:B0-----:R-:W-:-:S05]  /*b370*/  FMUL.FTZ R6, |R14|, R15 ;  /* 0x0000000f0e067220 */ /* 0x001fca0000410200 */
[----:B------:R-:W-:-:S04]  /*b380*/  FSETP.GEU.FTZ.AND P1, PT, R6, 0.30000001192092895508, PT ;  /* 0x3e99999a0600780b */ /* 0x000fc80003f3e000 */
[----:B------:R-:W-:-:S13]  /*b390*/  PLOP3.LUT P1, PT, P2, P0, P1, 0xef, 0x0 ;  /* 0x000000000000781c */ /* 0x000fda0001721d17 */
[----:B------:R-:W-:Y:S05]  /*b3a0*/  @P1 BRA `(.L_x_1192) ;  /* 0x0000007800c01947 */ /* 0x000fea0003800000 */
[----:B------:R-:W-:Y:S02]  /*b3b0*/  HFMA2 R9, -RZ, RZ, -0.65380859375, 8640 ;  /* 0xb93b7038ff097431 */ /* 0x000fe400000001ff */
[----:B------:R-:W-:Y:S02]  /*b3c0*/  IMAD.MOV.U32 R8, RZ, RZ, 0x39b8ef1d ;  /* 0x39b8ef1dff087424 */ /* 0x000fe400078e00ff */
[----:B------:R-:W-:Y:S02]  /*b3d0*/  HFMA2 R5, -RZ, RZ, 1.416015625, -0.052093505859375 ;  /* 0x3daaaaabff057431 */ /* 0x000fe400000001ff */
[----:B------:R-:W-:Y:S01]  /*b3e0*/  IMAD.MOV.U32 R4, RZ, RZ, -0x41555555 ;  /* 0xbeaaaaabff047424 */ /* 0x000fe200078e00ff */
[----:B------:R-:W-:Y:S01]  /*b3f0*/  MOV R7, 0x3a97b426 ;  /* 0x3a97b42600077802 */ /* 0x000fe20000000f00 */
[----:B------:R-:W-:Y:S01]  /*b400*/  IMAD.MOV.U32 R6, RZ, RZ, -0x438d462a ;  /* 0xbc72b9d6ff067424 */ /* 0x000fe200078e00ff */
[----:B------:R-:W-:Y:S01]  /*b410*/  MOV R11, 0xb612a9b8 ;  /* 0xb612a9b8000b7802 */ /* 0x000fe20000000f00 */
[----:B------:R0:W-:Y:S01]  /*b420*/  STL.64 [R1+0x10], R8 ;  /* 0x0000100801007387 */ /* 0x0001e20000100a00 */
[----:B------:R-:W-:-:S02]  /*b430*/  IMAD.MOV.U32 R10, RZ, RZ, 0x382462c5 ;  /* 0x382462c5ff0a7424 */ /* 0x000fc400078e00ff */
[----:B------:R-:W-:Y:S02]  /*b440*/  HFMA2 R13, -RZ, RZ, 0.0911865234375, 12.4609375 ;  /* 0x2dd64a3bff0d7431 */ /* 0x000fe400000001ff */
[----:B------:R-:W-:Y:S01]  /*b450*/  IMAD.MOV.U32 R12, RZ, RZ, -0x517fc7ac ;  /* 0xae803854ff0c7424 */ /* 0x000fe200078e00ff */
[----:B------:R1:W-:Y:S01]  /*b460*/  STL.64 [R1], R4 ;  /* 0x0000000401007387 */ /* 0x0003e20000100a00 */
[----:B------:R-:W-:Y:S01]  /*b470*/  IMAD.MOV.U32 R20, RZ, RZ, 0x3ef9425d ;  /* 0x3ef9425dff147424 */ /* 0x000fe200078e00ff */
[----:B------:R-:W-:Y:S01]  /*b480*/  BSSY.RECONVERGENT B0, `(.L_x_1193) ;  /* 0x00003f0000007945 */ /* 0x000fe20003800200 */
[----:B------:R-:W-:Y:S01]  /*b490*/  FMUL.FTZ R14, R14, R15 ;  /* 0x0000000f0e0e7220 */ /* 0x000fe20000410000 */
[----:B------:R2:W-:Y:S01]  /*b4a0*/  STL.64 [R1+0x8], R6 ;  /* 0x0000080601007387 */ /* 0x0005e20000100a00 */
[----:B0-----:R-:W-:Y:S02]  /*b4b0*/  HFMA2 R9, -RZ, RZ, -0.174560546875, -0.0005855560302734375 ;  /* 0xb19690ccff097431 */ /* 0x001fe400000001ff */
[----:B------:R-:W-:Y:S01]  /*b4c0*/  IMAD.MOV.U32 R8, RZ, RZ, 0x32304beb ;  /* 0x32304bebff087424 */ /* 0x000fe200078e00ff */
[----:B------:R0:W-:Y:S01]  /*b4d0*/  STL.64 [R1+0x18], R10 ;  /* 0x0000180a01007387 */ /* 0x0001e20000100a00 */
[----:B-1----:R-:W-:-:S02]  /*b4e0*/  HFMA2 R5, -RZ, RZ, 0.33544921875, -0.410400390625 ;  /* 0x355eb691ff057431 */ /* 0x002fc400000001ff */
[----:B------:R-:W-:Y:S01]  /*b4f0*/  IMAD.MOV.U32 R4, RZ, RZ, -0x4a0726e8 ;  /* 0xb5f8d918ff047424 */ /* 0x000fe200078e00ff */
[----:B------:R1:W-:Y:S01]  /*b500*/  STL.64 [R1+0x40], R12 ;  /* 0x0000400c01007387 */ /* 0x0003e20000100a00 */
[----:B--2---:R-:W-:Y:S01]  /*b510*/  IMAD.MOV.U32 R6, RZ, RZ, -0x4bc25033 ;  /* 0xb43dafcdff067424 */ /* 0x004fe200078e00ff */
[----:B------:R-:W-:Y:S02]  /*b520*/  MOV R7, 0x31e67ae7 ;  /* 0x31e67ae700077802 */ /* 0x000fe40000000f00 */
[----:B------:R2:W-:Y:S01]  /*b530*/  STL.64 [R1+0x30], R8 ;  /* 0x0000300801007387 */ /* 0x0005e20000100a00 */
[----:B0-----:R-:W-:Y:S01]  /*b540*/  IMAD.MOV.U32 R10, RZ, RZ, 0x307b7337 ;  /* 0x307b7337ff0a7424 */ /* 0x001fe200078e00ff */
[----:B------:R-:W-:Y:S02]  /*b550*/  MOV R11, 0xade06cdb ;  /* 0xade06cdb000b7802 */ /* 0x000fe40000000f00 */
[----:B------:R0:W-:Y:S01]  /*b560*/  STL.64 [R1+0x20], R4 ;  /* 0x0000200401007387 */ /* 0x0001e20000100a00 */
[----:B-1----:R-:W-:Y:S01]  /*b570*/  IMAD.MOV.U32 R12, RZ, RZ, -0x449c71c7 ;  /* 0xbb638e39ff0c7424 */ /* 0x002fe200078e00ff */
[----:B------:R-:W-:-:S02]  /*b580*/  MOV R13, 0x3b2d602b ;  /* 0x3b2d602b000d7802 */ /* 0x000fc40000000f00 */
[----:B------:R1:W-:Y:S01]  /*b590*/  STL.64 [R1+0x28], R6 ;  /* 0x0000280601007387 */ /* 0x0003e20000100a00 */
[----:B--2---:R-:W-:Y:S01]  /*b5a0*/  IMAD.MOV.U32 R8, RZ, RZ, 0x2900827e ;  /* 0x2900827eff087424 */ /* 0x004fe200078e00ff */
[----:B------:R-:W-:Y:S02]  /*b5b0*/  MOV R9, 0xa6141ff4 ;  /* 0xa6141ff400097802 */ /* 0x000fe40000000f00 */
[----:B------:R2:W-:Y:S01]  /*b5c0*/  STL.64 [R1+0x38], R10 ;  /* 0x0000380a01007387 */ /* 0x0005e20000100a00 */
[----:B0-----:R-:W-:Y:S01]  /*b5d0*/  IMAD.MOV.U32 R4, RZ, RZ, -0x534f1ac8 ;  /* 0xacb0e538ff047424 */ /* 0x001fe200078e00ff */
[----:B------:R-:W-:Y:S02]  /*b5e0*/  MOV R5, 0x29f7cc00 ;  /* 0x29f7cc0000057802 */ /* 0x000fe40000000f00 */
[----:B------:R0:W-:Y:S01]  /*b5f0*/  STL.64 [R1+0x58], R8 ;  /* 0x0000580801007387 */ /* 0x0001e20000100a00 */
[----:B-1----:R-:W-:Y:S02]  /*b600*/  HFMA2 R7, -RZ, RZ, -0.0477294921875, -4.87109375 ;  /* 0xaa1cc4dfff077431 */ /* 0x002fe400000001ff */
[----:B------:R-:W-:Y:S01]  /*b610*/  IMAD.MOV.U32 R6, RZ, RZ, 0x2abdd03b ;  /* 0x2abdd03bff067424 */ /* 0x000fe200078e00ff */
[----:B------:R1:W-:Y:S01]  /*b620*/  STL.64 [R1+0x48], R4 ;  /* 0x0000480401007387 */ /* 0x0003e20000100a00 */
[----:B--2---:R-:W-:-:S02]  /*b630*/  HFMA2 R11, -RZ, RZ, -0.8681640625, -0.7294921875 ;  /* 0xbaf2b9d6ff0b7431 */ /* 0x004fc400000001ff */
[----:B------:R-:W-:Y:S01]  /*b640*/  IMAD.MOV.U32 R10, RZ, RZ, -0x58f1ab76 ;  /* 0xa70e548aff0a7424 */ /* 0x000fe200078e00ff */
[----:B------:R2:W-:Y:S01]  /*b650*/  STL.64 [R1+0x68], R12 ;  /* 0x0000680c01007387 */ /* 0x0005e20000100a00 */
[----:B0-----:R-:W-:Y:S02]  /*b660*/  HFMA2 R9, -RZ, RZ, -0.365234375, 447.5 ;  /* 0xb5d85efeff097431 */ /* 0x001fe400000001ff */
[----:B------:R-:W-:Y:S01]  /*b670*/  IMAD.MOV.U32 R8, RZ, RZ, 0x370054e5 ;  /* 0x370054e5ff087424 */ /* 0x000fe200078e00ff */
[----:B------:R0:W-:Y:S01]  /*b680*/  STL.64 [R1+0x50], R6 ;  /* 0x0000500601007387 */ /* 0x0001e20000100a00 */
[----:B-1----:R-:W-:Y:S02]  /*b690*/  HFMA2 R5, -RZ, RZ, 0.66748046875, -2.81640625 ;  /* 0x3957c1a2ff057431 */ /* 0x002fe400000001ff */
[----:B------:R-:W-:Y:S01]  /*b6a0*/  IMAD.MOV.U32 R4, RZ, RZ, -0x457e3585 ;  /* 0xba81ca7bff047424 */ /* 0x000fe200078e00ff */
[----:B------:R1:W-:Y:S01]  /*b6b0*/  STL.64 [R1+0x60], R10 ;  /* 0x0000600a01007387 */ /* 0x0003e20000100a00 */
[----:B--2---:R-:W-:-:S02]  /*b6c0*/  HFMA2 R13, -RZ, RZ, 0.1968994140625, 62.5625 ;  /* 0x324d53d2ff0d7431 */ /* 0x004fc400000001ff */
[----:B------:R-:W-:Y:S01]  /*b6d0*/  IMAD.MOV.U32 R12, RZ, RZ, -0x4c88ee18 ;  /* 0xb37711e8ff0c7424 */ /* 0x000fe200078e00ff */
[----:B------:R2:W-:Y:S01]  /*b6e0*/  STL.64 [R1+0x80], R8 ;  /* 0x0000800801007387 */ /* 0x0005e20000100a00 */
[----:B0-----:R-:W-:Y:S01]  /*b6f0*/  IMAD.MOV.U32 R6, RZ, RZ, -0x4b283e5e ;  /* 0xb4d7c1a2ff067424 */ /* 0x001fe200078e00ff */
[----:B------:R-:W-:Y:S02]  /*b700*/  MOV R7, 0xb797d257 ;  /* 0xb797d25700077802 */ /* 0x000fe40000000f00 */
[----:B------:R0:W-:Y:S01]  /*b710*/  STL.64 [R1+0x70], R4 ;  /* 0x0000700401007387 */ /* 0x0001e20000100a00 */
[----:B-1----:R-:W-:Y:S01]  /*b720*/  IMAD.MOV.U32 R10, RZ, RZ, 0x319fac92 ;  /* 0x319fac92ff0a7424 */ /* 0x002fe200078e00ff */
[----:B------:R-:W-:Y:S02]  /*b730*/  MOV R11, 0x34140796 ;  /* 0x34140796000b7802 */ /* 0x000fe40000000f00 */
[----:B------:R1:W-:Y:S01]  /*b740*/  STL.64 [R1+0x78], R6 ;  /* 0x0000780601007387 */ /* 0x0003e20000100a00 */
[----:B--2---:R-:W-:Y:S01]  /*b750*/  IMAD.MOV.U32 R8, RZ, RZ, 0x29889f1d ;  /* 0x29889f1dff087424 */ /* 0x004fe200078e00ff */
[----:B------:R-:W-:-:S02]  /*b760*/  MOV R9, 0x2cfc020e ;  /* 0x2cfc020e00097802 */ /* 0x000fc40000000f00 */
[----:B------:R2:W-:Y:S01]  /*b770*/  STL.64 [R1+0x88], R10 ;  /* 0x0000880a01007387 */ /* 0x0005e20000100a00 */
[----:B0-----:R-:W-:Y:S01]  /*b780*/  IMAD.MOV.U32 R4, RZ, RZ, -0x5265b022 ;  /* 0xad9a4fdeff047424 */ /* 0x001fe200078e00ff */
[----:B------:R-:W-:Y:S02]  /*b790*/  MOV R5, 0xb08ab276 ;  /* 0xb08ab27600057802 */ /* 0x000fe40000000f00 */
[----:B------:R0:W-:Y:S01]  /*b7a0*/  STL.64 [R1+0xa8], R8 ;  /* 0x0000a80801007387 */ /* 0x0001e20000100a00 */
[----:B-1----:R-:W-:Y:S02]  /*b7b0*/  HFMA2 R7, -RZ, RZ, -0.105224609375, 52.09375 ;  /* 0xaebc5283ff077431 */ /* 0x002fe400000001ff */
[----:B------:R-:W-:Y:S01]  /*b7c0*/  IMAD.MOV.U32 R6, RZ, RZ, 0x2fe4da1a ;  /* 0x2fe4da1aff067424 */ /* 0x000fe200078e00ff */
[----:B------:R1:W-:Y:S01]  /*b7d0*/  STL.64 [R1+0x98], R4 ;  /* 0x0000980401007387 */ /* 0x0003e20000100a00 */
[----:B--2---:R-:W-:Y:S02]  /*b7e0*/  HFMA2 R11, -RZ, RZ, 0.055908203125, -13.5 ;  /* 0x2b28cac0ff0b7431 */ /* 0x004fe400000001ff */
[----:B------:R-:W-:Y:S01]  /*b7f0*/  IMAD.MOV.U32 R10, RZ, RZ, -0x53b19868 ;  /* 0xac4e6798ff0a7424 */ /* 0x000fe200078e00ff */
[----:B------:R2:W-:Y:S01]  /*b800*/  STL.64 [R1+0x90], R12 ;  /* 0x0000900c01007387 */ /* 0x0005e20000100a00 */
[----:B0-----:R-:W-:-:S02]  /*b810*/  HFMA2 R9, -RZ, RZ, 0.37646484375, -160.625 ;  /* 0x3606d905ff097431 */ /* 0x001fc400000001ff */
[----:B------:R-:W-:Y:S01]  /*b820*/  IMAD.MOV.U32 R8, RZ, RZ, 0x3a4a4588 ;  /* 0x3a4a4588ff087424 */ /* 0x000fe200078e00ff */
[----:B------:R0:W-:Y:S01]  /*b830*/  STL.64 [R1+0xa0], R6 ;  /* 0x0000a00601007387 */ /* 0x0001e20000100a00 */
[----:B-1----:R-:W-:Y:S02]  /*b840*/  HFMA2 R5, -RZ, RZ, -0.02960205078125, -131.5 ;  /* 0xa794d81cff057431 */ /* 0x002fe400000001ff */
[----:B------:R-:W-:Y:S01]  /*b850*/  IMAD.MOV.U32 R4, RZ, RZ, 0x28b6c54f ;  /* 0x28b6c54fff047424 */ /* 0x000fe200078e00ff */
[----:B------:R1:W-:Y:S01]  /*b860*/  STL.64 [R1+0xb0], R10 ;  /* 0x0000b00a01007387 */ /* 0x0003e20000100a00 */
[----:B--2---:R-:W-:Y:S01]  /*b870*/  IMAD.MOV.U32 R12, RZ, RZ, -0x5a86242d ;  /* 0xa579dbd3ff0c7424 */ /* 0x004fe200078e00ff */
[----:B------:R-:W-:Y:S02]  /*b880*/  MOV R13, 0xa960345a ;  /* 0xa960345a000d7802 */ /* 0x000fe40000000f00 */
[----:B------:R2:W-:Y:S01]  /*b890*/  STL.64 [R1+0xd0], R8 ;  /* 0x0000d00801007387 */ /* 0x0005e20000100a00 */
[----:B0-----:R-:W-:Y:S01]  /*b8a0*/  IMAD.MOV.U32 R6, RZ, RZ, 0x3b877322 ;  /* 0x3b877322ff067424 */ /* 0x001fe200078e00ff */
[----:B------:R-:W-:-:S02]  /*b8b0*/  MOV R7, 0xbb2fb934 ;  /* 0xbb2fb93400077802 */ /* 0x000fc40000000f00 */
[----:B------:R0:W-:Y:S01]  /*b8c0*/  STL.64 [R1+0xb8], R12 ;  /* 0x0000b80c01007387 */ /* 0x0001e20000100a00 */
[----:B-1----:R-:W-:Y:S01]  /*b8d0*/  IMAD.MOV.U32 R10, RZ, RZ, -0x471ed608 ;  /* 0xb8e129f8ff0a7424 */ /* 0x002fe200078e00ff */
[----:B------:R-:W-:Y:S02]  /*b8e0*/  MOV R11, 0x385dfa1f ;  /* 0x385dfa1f000b7802 */ /* 0x000fe40000000f00 */
[----:B------:R1:W-:Y:S01]  /*b8f0*/  STL.64 [R1+0xc0], R4 ;  /* 0x0000c00401007387 */ /* 0x0003e20000100a00 */
[----:B--2---:R-:W-:Y:S01]  /*b900*/  IMAD.MOV.U32 R8, RZ, RZ, -0x4d8de466 ;  /* 0xb2721b9aff087424 */ /* 0x004fe200078e00ff */
[----:B------:R-:W-:Y:S02]  /*b910*/  MOV R9, 0x31d606a3 ;  /* 0x31d606a300097802 */ /* 0x000fe40000000f00 */
[----:B------:R2:W-:Y:S01]  /*b920*/  STL.64 [R1+0xc8], R6 ;  /* 0x0000c80601007387 */ /* 0x0005e20000100a00 */
[----:B0-----:R-:W-:Y:S02]  /*b930*/  HFMA2 R13, -RZ, RZ, 0.2210693359375, 0.00020277500152587890625 ;  /* 0x33130aa5ff0d7431 */ /* 0x001fe400000001ff */
[----:B------:R-:W-:Y:S01]  /*b940*/  IMAD.MOV.U32 R12, RZ, RZ, -0x48a9e97d ;  /* 0xb7561683ff0c7424 */ /* 0x000fe200078e00ff */
[----:B------:R0:W-:Y:S01]  /*b950*/  STL.64 [R1+0xd8], R10 ;  /* 0x0000d80a01007387 */ /* 0x0001e20000100a00 */
[----:B-1----:R-:W-:Y:S01]  /*b960*/  IMAD.MOV.U32 R4, RZ, RZ, 0x35b82c49 ;  /* 0x35b82c49ff047424 */ /* 0x002fe200078e00ff */
[----:B------:R-:W-:-:S02]  /*b970*/  MOV R5, 0xb5291658 ;  /* 0xb529165800057802 */ /* 0x000fc40000000f00 */
[----:B------:R1:W-:Y:S01]  /*b980*/  STL.64 [R1+0xf8], R8 ;  /* 0x0000f80801007387 */ /* 0x0003e20000100a00 */
[----:B--2---:R-:W-:Y:S02]  /*b990*/  HFMA2 R7, -RZ, RZ, -0.11529541015625, 0.0230712890625 ;  /* 0xaf6125e8ff077431 */ /* 0x004fe400000001ff */
[----:B------:R-:W-:Y:S01]  /*b9a0*/  IMAD.MOV.U32 R6, RZ, RZ, 0x34195641 ;  /* 0x34195641ff067424 */ /* 0x000fe200078e00ff */
[----:B------:R2:W-:Y:S01]  /*b9b0*/  STL.64 [R1+0xe8], R4 ;  /* 0x0000e80401007387 */ /* 0x0005e20000100a00 */
[----:B0-----:R-:W-:-:S03]  /*b9c0*/  HFMA2 R11, -RZ, RZ, 0.0587158203125, -0.16357421875 ;  /* 0x2b84b13cff0b7431 */ /* 0x001fc600000001ff */
[----:B------:R0:W-:Y:S01]  /*b9d0*/  STL.64 [R1+0xe0], R12 ;  /* 0x0000e00c01007387 */ /* 0x0001e20000100a00 */
[----:B------:R-:W-:Y:S02]  /*b9e0*/  IMAD.MOV.U32 R10, RZ, RZ, -0x4f441d3f ;  /* 0xb0bbe2c1ff0a7424 */ /* 0x000fe400078e00ff */
[----:B-1----:R-:W-:Y:S02]  /*b9f0*/  HFMA2 R9, -RZ, RZ, 0.0149993896484375, -0.005496978759765625 ;  /* 0x23ae9da1ff097431 */ /* 0x002fe400000001ff */
[----:B------:R-:W-:Y:S01]  /*ba00*/  IMAD.MOV.U32 R8, RZ, RZ, -0x5620f4f4 ;  /* 0xa9df0b0cff087424 */ /* 0x000fe200078e00ff */
[----:B------:R1:W-:Y:S01]  /*ba10*/  STL.64 [R1+0xf0], R6 ;  /* 0x0000f00601007387 */ /* 0x0003e20000100a00 */
[----:B--2---:R-:W-:Y:S02]  /*ba20*/  HFMA2 R5, -RZ, RZ, -0.029632568359375, 0.25244140625 ;  /* 0xa796340aff057431 */ /* 0x004fe400000001ff */
[----:B------:R-:W-:Y:S01]  /*ba30*/  IMAD.MOV.U32 R4, RZ, RZ, 0x2d52aed2 ;  /* 0x2d52aed2ff047424 */ /* 0x000fe200078e00ff */
[----:B------:R2:W-:Y:S01]  /*ba40*/  STL.64 [R1+0x100], R10 ;  /* 0x0001000a01007387 */ /* 0x0005e20000100a00 */
[----:B0-----:R-:W-:Y:S01]  /*ba50*/  IMAD.MOV.U32 R12, RZ, RZ, 0x2f0d882b ;  /* 0x2f0d882bff0c7424 */ /* 0x001fe200078e00ff */
        /* <DEDUP_REMOVED lines=8> */
[----:B0-----:R-:W-:Y:S02]  /*bae0*/  HFMA2 R9, -RZ, RZ, 0.359130859375, 1.5318393707275390625e-05 ;  /* 0x35bf0101ff097431 */ /* 0x001fe400000001ff */
[----:B------:R-:W-:Y:S01]  /*baf0*/  IMAD.MOV.U32 R8, RZ, RZ, -0x49419487 ;  /* 0xb6be6b79ff087424 */ /* 0x000fe200078e00ff */
[----:B------:R0:W-:Y:S01]  /*bb00*/  STL.64 [R1+0x118], R6 ;  /* 0x0001180601007387 */ /* 0x0001e20000100a00 */
[----:B-1----:R-:W-:Y:S01]  /*bb10*/  IMAD.MOV.U32 R12, RZ, RZ, 0x39709e72 ;  /* 0x39709e72ff0c7424 */ /* 0x002fe200078e00ff */
[----:B------:R-:W-:-:S02]  /*bb20*/  MOV R13, 0xb9f5fd8c ;  /* 0xb9f5fd8c000d7802 */ /* 0x000fc40000000f00 */
[----:B------:R1:W-:Y:S01]  /*bb30*/  STL.64 [R1+0x128], R10 ;  /* 0x0001280a01007387 */ /* 0x0003e20000100a00 */
[----:B--2---:R-:W-:Y:S02]  /*bb40*/  HFMA2 R5, -RZ, RZ, -0.5771484375, -0.00124835968017578125 ;  /* 0xb89e951dff057431 */ /* 0x004fe400000001ff */
[----:B------:R-:W-:Y:S01]  /*bb50*/  IMAD.MOV.U32 R4, RZ, RZ, 0x398c5cdb ;  /* 0x398c5cdbff047424 */ /* 0x000fe200078e00ff */
[----:B------:R2:W-:Y:S01]  /*bb60*/  STL.64 [R1+0x130], R12 ;  /* 0x0001300c01007387 */ /* 0x0005e20000100a00 */
[----:B0-----:R-:W-:Y:S01]  /*bb70*/  IMAD.MOV.U32 R6, RZ, RZ, -0x4b7f56af ;  /* 0xb480a951ff067424 */ /* 0x001fe200078e00ff */
[----:B------:R-:W-:Y:S02]  /*bb80*/  MOV R7, 0x3739efa3 ;  /* 0x3739efa300077802 */ /* 0x000fe40000000f00 */
[----:B------:R0:W-:Y:S01]  /*bb90*/  STL.64 [R1+0x148], R8 ;  /* 0x0001480801007387 */ /* 0x0001e20000100a00 */
[----:B-1----:R-:W-:Y:S01]  /*bba0*/  IMAD.MOV.U32 R10, RZ, RZ, -0x520aee6d ;  /* 0xadf51193ff0a7424 */ /* 0x002fe200078e00ff */
[----:B------:R-:W-:-:S02]  /*bbb0*/  MOV R11, 0xb43616e8 ;  /* 0xb43616e8000b7802 */ /* 0x000fc40000000f00 */
[----:B------:R1:W-:Y:S01]  /*bbc0*/  STL.64 [R1+0x138], R4 ;  /* 0x0001380401007387 */ /* 0x0003e20000100a00 */
[----:B--2---:R-:W-:Y:S02]  /*bbd0*/  HFMA2 R13, -RZ, RZ, -0.20751953125, 0.046112060546875 ;  /* 0xb2a429e7ff0d7431 */ /* 0x004fe400000001ff */
[----:B------:R-:W-:Y:S01]  /*bbe0*/  IMAD.MOV.U32 R12, RZ, RZ, 0x33adef47 ;  /* 0x33adef47ff0c7424 */ /* 0x000fe200078e00ff */
[----:B------:R2:W-:Y:S01]  /*bbf0*/  STL.64 [R1+0x140], R6 ;  /* 0x0001400601007387 */ /* 0x0005e20000100a00 */
[----:B0-----:R-:W-:Y:S01]  /*bc00*/  IMAD.MOV.U32 R8, RZ, RZ, -0x5785cfd4 ;  /* 0xa87a302cff087424 */ /* 0x001fe200078e00ff */
[----:B------:R-:W-:Y:S02]  /*bc10*/  MOV R9, 0xadc0969f ;  /* 0xadc0969f00097802 */ /* 0x000fe40000000f00 */
[----:B------:R0:W-:Y:S01]  /*bc20*/  STL.64 [R1+0x150], R10 ;  /* 0x0001500a01007387 */ /* 0x0001e20000100a00 */
[----:B-1----:R-:W-:Y:S01]  /*bc30*/  IMAD.MOV.U32 R4, RZ, RZ, 0x2c2861f8 ;  /* 0x2c2861f8ff047424 */ /* 0x002fe200078e00ff */
[----:B------:R-:W-:-:S02]  /*bc40*/  MOV R5, 0x310db352 ;  /* 0x310db35200057802 */ /* 0x000fc40000000f00 */
[----:B------:R1:W-:Y:S01]  /*bc50*/  STL.64 [R1+0x170], R8 ;  /* 0x0001700801007387 */ /* 0x0003e20000100a00 */
[----:B--2---:R-:W-:Y:S02]  /*bc60*/  HFMA2 R7, -RZ, RZ, 0.115966796875, -149.25 ;  /* 0x2f6cd8aaff077431 */ /* 0x004fe400000001ff */
[----:B------:R-:W-:Y:S01]  /*bc70*/  IMAD.MOV.U32 R6, RZ, RZ, -0x4f7df9d6 ;  /* 0xb082062aff067424 */ /* 0x000fe200078e00ff */
[----:B------:R2:W-:Y:S01]  /*bc80*/  STL.64 [R1+0x158], R12 ;  /* 0x0001580c01007387 */ /* 0x0005e20000100a00 */
[----:B0-----:R-:W-:Y:S02]  /*bc90*/  HFMA2 R11, -RZ, RZ, -0.06402587890625, 7.30859375 ;  /* 0xac19474fff0b7431 */ /* 0x001fe400000001ff */
[----:B------:R-:W-:Y:S01]  /*bca0*/  IMAD.MOV.U32 R10, RZ, RZ, 0x2d2c3ebd ;  /* 0x2d2c3ebdff0a7424 */ /* 0x000fe200078e00ff */
[----:B------:R0:W-:Y:S01]  /*bcb0*/  STL.64 [R1+0x160], R4 ;  /* 0x0001600401007387 */ /* 0x0001e20000100a00 */
[----:B-1----:R-:W-:Y:S02]  /*bcc0*/  HFMA2 R9, -RZ, RZ, -0.3603515625, 43744 ;  /* 0xb5c47957ff097431 */ /* 0x002fe400000001ff */
[----:B------:R-:W-:Y:S01]  /*bcd0*/  IMAD.MOV.U32 R8, RZ, RZ, -0x4663332c ;  /* 0xb99cccd4ff087424 */ /* 0x000fe200078e00ff */
[----:B------:R1:W-:Y:S01]  /*bce0*/  STL.64 [R1+0x168], R6 ;  /* 0x0001680601007387 */ /* 0x0003e20000100a00 */
[----:B--2---:R-:W-:Y:S01]  /*bcf0*/  IMAD.MOV.U32 R12, RZ, RZ, 0x248f2a67 ;  /* 0x248f2a67ff0c7424 */ /* 0x004fe200078e00ff */
[----:B------:R-:W-:-:S02]  /*bd00*/  MOV R13, 0x2a6f79fa ;  /* 0x2a6f79fa000d7802 */ /* 0x000fc40000000f00 */
[----:B------:R2:W-:Y:S01]  /*bd10*/  STL.64 [R1+0x178], R10 ;  /* 0x0001780a01007387 */ /* 0x0005e20000100a00 */
[----:B0-----:R-:W-:Y:S02]  /*bd20*/  HFMA2 R5, -RZ, RZ, 0.036865234375, 0.869140625 ;  /* 0x28b83af4ff057431 */ /* 0x001fe400000001ff */
[----:B------:R-:W-:Y:S01]  /*bd30*/  IMAD.MOV.U32 R4, RZ, RZ, -0x562d9389 ;  /* 0xa9d26c77ff047424 */ /* 0x000fe200078e00ff */
[----:B------:R0:W-:Y:S01]  /*bd40*/  STL.64 [R1+0x180], R12 ;  /* 0x0001800c01007387 */ /* 0x0001e20000100a00 */
[----:B-1----:R-:W-:Y:S01]  /*bd50*/  IMAD.MOV.U32 R6, RZ, RZ, -0x459e0fa8 ;  /* 0xba61f058ff067424 */ /* 0x002fe200078e00ff */
[----:B------:R-:W-:Y:S02]  /*bd60*/  MOV R7, 0x3a4d87fb ;  /* 0x3a4d87fb00077802 */ /* 0x000fe40000000f00 */
[----:B------:R1:W-:Y:S01]  /*bd70*/  STL.64 [R1+0x198], R8 ;  /* 0x0001980801007387 */ /* 0x0003e20000100a00 */
[----:B--2---:R-:W-:Y:S01]  /*bd80*/  IMAD.MOV.U32 R10, RZ, RZ, 0x388b4846 ;  /* 0x388b4846ff0a7424 */ /* 0x004fe200078e00ff */
[----:B------:R-:W-:-:S02]  /*bd90*/  MOV R11, 0xb82671ff ;  /* 0xb82671ff000b7802 */ /* 0x000fc40000000f00 */
[----:B------:R2:W-:Y:S01]  /*bda0*/  STL.64 [R1+0x188], R4 ;  /* 0x0001880401007387 */ /* 0x0005e20000100a00 */
[----:B0-----:R-:W-:Y:S02]  /*bdb0*/  HFMA2 R13, -RZ, RZ, 0.11773681640625, -188.375 ;  /* 0x2f89d9e3ff0d7431 */ /* 0x001fe400000001ff */
[----:B------:R-:W-:Y:S01]  /*bdc0*/  IMAD.MOV.U32 R12, RZ, RZ, 0x373eda60 ;  /* 0x373eda60ff0c7424 */ /* 0x000fe200078e00ff */
[----:B------:R0:W-:Y:S01]  /*bdd0*/  STL.64 [R1+0x190], R6 ;  /* 0x0001900601007387 */ /* 0x0001e20000100a00 */
[----:B-1----:R-:W-:Y:S01]  /*bde0*/  IMAD.MOV.U32 R8, RZ, RZ, 0x32f7f4a2 ;  /* 0x32f7f4a2ff087424 */ /* 0x002fe200078e00ff */
[----:B------:R-:W-:Y:S02]  /*bdf0*/  MOV R9, 0xb273c722 ;  /* 0xb273c72200097802 */ /* 0x000fe40000000f00 */
[----:B------:R1:W-:Y:S01]  /*be00*/  STL.64 [R1+0x1a0], R10 ;  /* 0x0001a00a01007387 */ /* 0x0003e20000100a00 */
[----:B--2---:R-:W-:Y:S01]  /*be10*/  IMAD.MOV.U32 R4, RZ, RZ, -0x4a1c71fc ;  /* 0xb5e38e04ff047424 */ /* 0x004fe200078e00ff */
[----:B------:R-:W-:-:S02]  /*be20*/  MOV R5, 0x356f1bed ;  /* 0x356f1bed00057802 */ /* 0x000fc40000000f00 */
[----:B------:R2:W-:Y:S01]  /*be30*/  STL.64 [R1+0x1c0], R8 ;  /* 0x0001c00801007387 */ /* 0x0005e20000100a00 */
[----:B0-----:R-:W-:Y:S02]  /*be40*/  HFMA2 R7, -RZ, RZ, 0.0938720703125, 0.00019967555999755859375 ;  /* 0x2e020a8bff077431 */ /* 0x001fe400000001ff */
[----:B------:R-:W-:Y:S01]  /*be50*/  IMAD.MOV.U32 R6, RZ, RZ, -0x4b89cc4a ;  /* 0xb47633b6ff067424 */ /* 0x000fe200078e00ff */
[----:B------:R0:W-:Y:S01]  /*be60*/  STL.64 [R1+0x1a8], R12 ;  /* 0x0001a80c01007387 */ /* 0x0001e20000100a00 */
[----:B-1----:R-:W-:Y:S02]  /*be70*/  HFMA2 R11, -RZ, RZ, -0.050811767578125, -0.0056915283203125 ;  /* 0xaa819dd4ff0b7431 */ /* 0x002fe400000001ff */
[----:B------:R-:W-:Y:S01]  /*be80*/  IMAD.MOV.U32 R10, RZ, RZ, 0x316cd4f9 ;  /* 0x316cd4f9ff0a7424 */ /* 0x000fe200078e00ff */
[----:B------:R1:W-:Y:S01]  /*be90*/  STL.64 [R1+0x1b0], R4 ;  /* 0x0001b00401007387 */ /* 0x0003e20000100a00 */
[----:B--2---:R-:W-:Y:S02]  /*bea0*/  HFMA2 R9, -RZ, RZ, -0.01349639892578125, -201.75 ;  /* 0xa2e9da4eff097431 */ /* 0x004fe400000001ff */
[----:B------:R-:W-:Y:S01]  /*beb0*/  IMAD.MOV.U32 R8, RZ, RZ, 0x2b0a2bbf ;  /* 0x2b0a2bbfff087424 */ /* 0x000fe200078e00ff */
[----:B------:R2:W-:Y:S01]  /*bec0*/  STL.64 [R1+0x1b8], R6 ;  /* 0x0001b80601007387 */ /* 0x0005e20000100a00 */
[----:B0-----:R-:W-:Y:S01]  /*bed0*/  IMAD.MOV.U32 R12, RZ, RZ, -0x5027586f ;  /* 0xafd8a791ff0c7424 */ /* 0x001fe200078e00ff */
[----:B------:R-:W-:-:S02]  /*bee0*/  MOV R13, 0x2f4c88ee ;  /* 0x2f4c88ee000d7802 */ /* 0x000fc40000000f00 */
[----:B------:R0:W-:Y:S01]  /*bef0*/  STL.64 [R1+0x1c8], R10 ;  /* 0x0001c80a01007387 */ /* 0x0001e20000100a00 */
[----:B-1----:R-:W-:Y:S02]  /*bf00*/  HFMA2 R5, -RZ, RZ, 0.0262451171875, 4.01953125 ;  /* 0x26b84405ff057431 */ /* 0x002fe400000001ff */
[----:B------:R-:W-:Y:S01]  /*bf10*/  IMAD.MOV.U32 R4, RZ, RZ, -0x51c0682a ;  /* 0xae3f97d6ff047424 */ /* 0x000fe200078e00ff */
[----:B------:R1:W-:Y:S01]  /*bf20*/  STL.64 [R1+0x1d0], R12 ;  /* 0x0001d00c01007387 */ /* 0x0003e20000100a00 */
[----:B--2---:R-:W-:Y:S01]  /*bf30*/  IMAD.MOV.U32 R6, RZ, RZ, 0x2ca4a32a ;  /* 0x2ca4a32aff067424 */ /* 0x004fe200078e00ff */
[----:B------:R-:W-:Y:S02]  /*bf40*/  MOV R7, 0xac173d62 ;  /* 0xac173d6200077802 */ /* 0x000fe40000000f00 */
[----:B------:R2:W-:Y:S01]  /*bf50*/  STL.64 [R1+0x1e8], R8 ;  /* 0x0001e80801007387 */ /* 0x0005e20000100a00 */
[----:B0-----:R-:W-:Y:S01]  /*bf60*/  IMAD.MOV.U32 R10, RZ, RZ, -0x569cc748 ;  /* 0xa96338b8ff0a7424 */ /* 0x001fe200078e00ff */
[----:B------:R-:W-:-:S02]  /*bf70*/  MOV R11, 0xb9b09456 ;  /* 0xb9b09456000b7802 */ /* 0x000fc40000000f00 */
[----:B------:R0:W-:Y:S01]  /*bf80*/  STL.64 [R1+0x1d8], R4 ;  /* 0x0001d80401007387 */ /* 0x0001e20000100a00 */
[----:B-1----:R-:W-:Y:S02]  /*bf90*/  HFMA2 R13, -RZ, RZ, 0.69580078125, 465 ;  /* 0x39915f44ff0d7431 */ /* 0x002fe400000001ff */
        /* <DEDUP_REMOVED lines=8> */
[----:B-1----:R-:W-:Y:S02]  /*c020*/  HFMA2 R7, -RZ, RZ, -0.4619140625, 0.00073146820068359375 ;  /* 0xb76411feff077431 */ /* 0x002fe400000001ff */
[----:B------:R-:W-:Y:S01]  /*c030*/  IMAD.MOV.U32 R6, RZ, RZ, 0x34185ee8 ;  /* 0x34185ee8ff067424 */ /* 0x000fe200078e00ff */
[----:B------:R1:W-:Y:S01]  /*c040*/  STL.64 [R1+0x1f8], R12 ;  /* 0x0001f80c01007387 */ /* 0x0003e20000100a00 */
[----:B--2---:R-:W-:Y:S02]  /*c050*/  HFMA2 R11, -RZ, RZ, 0.29541015625, 0.0001986026763916015625 ;  /* 0x34ba0a82ff0b7431 */ /* 0x004fe400000001ff */
[----:B------:R-:W-:Y:S01]  /*c060*/  IMAD.MOV.U32 R10, RZ, RZ, -0x504d3181 ;  /* 0xafb2ce7fff0a7424 */ /* 0x000fe200078e00ff */
[----:B------:R2:W-:Y:S01]  /*c070*/  STL.64 [R1+0x200], R4 ;  /* 0x0002000401007387 */ /* 0x0005e20000100a00 */
[----:B0-----:R-:W-:Y:S02]  /*c080*/  HFMA2 R9, -RZ, RZ, 0.10626220703125, -24.6875 ;  /* 0x2ecdce2cff097431 */ /* 0x001fe400000001ff */
[----:B------:R-:W-:Y:S01]  /*c090*/  IMAD.MOV.U32 R8, RZ, RZ, 0x27bb1603 ;  /* 0x27bb1603ff087424 */ /* 0x000fe200078e00ff */
[----:B------:R0:W-:Y:S01]  /*c0a0*/  STL.64 [R1+0x208], R6 ;  /* 0x0002080601007387 */ /* 0x0001e20000100a00 */
[----:B-1----:R-:W-:Y:S01]  /*c0b0*/  IMAD.MOV.U32 R12, RZ, RZ, -0x4bb9ecc2 ;  /* 0xb446133eff0c7424 */ /* 0x002fe200078e00ff */
[----:B------:R-:W-:-:S02]  /*c0c0*/  MOV R13, 0x334f3181 ;  /* 0x334f3181000d7802 */ /* 0x000fc40000000f00 */
[----:B------:R1:W-:Y:S01]  /*c0d0*/  STL.64 [R1+0x218], R10 ;  /* 0x0002180a01007387 */ /* 0x0003e20000100a00 */
[----:B--2---:R-:W-:Y:S02]  /*c0e0*/  HFMA2 R5, -RZ, RZ, -0.1826171875, -0.091796875 ;  /* 0xb1d8ade0ff057431 */ /* 0x004fe400000001ff */
[----:B------:R-:W-:Y:S01]  /*c0f0*/  IMAD.MOV.U32 R4, RZ, RZ, -0x575df71d ;  /* 0xa8a208e3ff047424 */ /* 0x000fe200078e00ff */
[----:B------:R2:W-:Y:S01]  /*c100*/  STL.64 [R1+0x220], R12 ;  /* 0x0002200c01007387 */ /* 0x0005e20000100a00 */
[----:B0-----:R-:W-:Y:S01]  /*c110*/  IMAD.MOV.U32 R6, RZ, RZ, 0x315951d7 ;  /* 0x315951d7ff067424 */ /* 0x001fe200078e00ff */
[----:B------:R-:W-:Y:S02]  /*c120*/  MOV R7, 0xb0578799 ;  /* 0xb057879900077802 */ /* 0x000fe40000000f00 */
[----:B------:R0:W-:Y:S01]  /*c130*/  STL.64 [R1+0x238], R8 ;  /* 0x0002380801007387 */ /* 0x0001e20000100a00 */
[----:B-1----:R-:W-:Y:S01]  /*c140*/  IMAD.MOV.U32 R10, RZ, RZ, -0x51b97f57 ;  /* 0xae4680a9ff0a7424 */ /* 0x002fe200078e00ff */
[----:B------:R-:W-:-:S02]  /*c150*/  MOV R11, 0x2d3dfaf5 ;  /* 0x2d3dfaf5000b7802 */ /* 0x000fc40000000f00 */
[----:B------:R1:W-:Y:S01]  /*c160*/  STL.64 [R1+0x228], R4 ;  /* 0x0002280401007387 */ /* 0x0003e20000100a00 */
[----:B--2---:R-:W-:Y:S02]  /*c170*/  HFMA2 R13, -RZ, RZ, -0.05987548828125, 3760 ;  /* 0xabaa6b58ff0d7431 */ /* 0x004fe400000001ff */
[----:B------:R-:W-:Y:S01]  /*c180*/  IMAD.MOV.U32 R12, RZ, RZ, -0x5bd72013 ;  /* 0xa428dfedff0c7424 */ /* 0x000fe200078e00ff */
[----:B------:R2:W-:Y:S01]  /*c190*/  STL.64 [R1+0x230], R6 ;  /* 0x0002300601007387 */ /* 0x0005e20000100a00 */
[----:B0-----:R-:W-:Y:S01]  /*c1a0*/  IMAD.MOV.U32 R8, RZ, RZ, 0x398e04a8 ;  /* 0x398e04a8ff087424 */ /* 0x001fe200078e00ff */
[----:B------:R-:W-:Y:S02]  /*c1b0*/  MOV R9, 0x3554208f ;  /* 0x3554208f00097802 */ /* 0x000fe40000000f00 */
[----:B------:R0:W-:Y:S01]  /*c1c0*/  STL.64 [R1+0x240], R10 ;  /* 0x0002400a01007387 */ /* 0x0001e20000100a00 */
[----:B-1----:R-:W-:Y:S01]  /*c1d0*/  IMAD.MOV.U32 R4, RZ, RZ, 0x2b1fe612 ;  /* 0x2b1fe612ff047424 */ /* 0x002fe200078e00ff */
[----:B------:R-:W-:-:S02]  /*c1e0*/  MOV R5, 0xaa152d8b ;  /* 0xaa152d8b00057802 */ /* 0x000fc40000000f00 */
[----:B------:R1:W-:Y:S01]  /*c1f0*/  STL.64 [R1+0x260], R8 ;  /* 0x0002600801007387 */ /* 0x0003e20000100a00 */
[----:B--2---:R-:W-:Y:S02]  /*c200*/  HFMA2 R7, -RZ, RZ, -0.76318359375, 0.9521484375 ;  /* 0xba1b3b9eff077431 */ /* 0x004fe400000001ff */
[----:B------:R-:W-:Y:S01]  /*c210*/  IMAD.MOV.U32 R6, RZ, RZ, 0x3a0b4779 ;  /* 0x3a0b4779ff067424 */ /* 0x000fe200078e00ff */
[----:B------:R2:W-:Y:S01]  /*c220*/  STL.64 [R1+0x248], R12 ;  /* 0x0002480c01007387 */ /* 0x0005e20000100a00 */
[----:B0-----:R-:W-:Y:S02]  /*c230*/  HFMA2 R11, -RZ, RZ, 0.55224609375, 447 ;  /* 0x386b5efcff0b7431 */ /* 0x001fe400000001ff */
        /* <DEDUP_REMOVED lines=8> */
[----:B0-----:R-:W-:Y:S02]  /*c2c0*/  HFMA2 R5, -RZ, RZ, -0.376953125, 0.066162109375 ;  /* 0xb6082c3cff057431 */ /* 0x001fe400000001ff */
        /* <DEDUP_REMOVED lines=8> */
[----:B0-----:R-:W-:Y:S02]  /*c350*/  HFMA2 R13, -RZ, RZ, -0.1380615234375, -0.58349609375 ;  /* 0xb06bb8abff0d7431 */ /* 0x001fe400000001ff */
[----:B------:R-:W-:Y:S01]  /*c360*/  IMAD.MOV.U32 R12, RZ, RZ, 0x30e787cd ;  /* 0x30e787cdff0c7424 */ /* 0x000fe200078e00ff */
[----:B------:R0:W-:Y:S01]  /*c370*/  STL.64 [R1+0x280], R6 ;  /* 0x0002800601007387 */ /* 0x0001e20000100a00 */
[----:B-1----:R-:W-:Y:S01]  /*c380*/  IMAD.MOV.U32 R8, RZ, RZ, -0x53a03bb8 ;  /* 0xac5fc448ff087424 */ /* 0x002fe200078e00ff */
[----:B------:R-:W-:Y:S02]  /*c390*/  MOV R9, 0x22adcde9 ;  /* 0x22adcde900097802 */ /* 0x000fe40000000f00 */
[----:B------:R1:W-:Y:S01]  /*c3a0*/  STL.64 [R1+0x290], R10 ;  /* 0x0002900a01007387 */ /* 0x0003e20000100a00 */
[----:B--2---:R-:W-:Y:S01]  /*c3b0*/  IMAD.MOV.U32 R4, RZ, RZ, 0x2f6d7999 ;  /* 0x2f6d7999ff047424 */ /* 0x004fe200078e00ff */
[----:B------:R-:W-:-:S02]  /*c3c0*/  MOV R5, 0xa65b6fba ;  /* 0xa65b6fba00057802 */ /* 0x000fc40000000f00 */
[----:B------:R2:W-:Y:S01]  /*c3d0*/  STL.64 [R1+0x2b0], R8 ;  /* 0x0002b00801007387 */ /* 0x0005e20000100a00 */
[----:B0-----:R-:W-:Y:S02]  /*c3e0*/  HFMA2 R7, -RZ, RZ, 0.08428955078125, -213.875 ;  /* 0x2d65daafff077431 */ /* 0x001fe400000001ff */
[----:B------:R-:W-:Y:S01]  /*c3f0*/  IMAD.MOV.U32 R6, RZ, RZ, -0x5215ac74 ;  /* 0xadea538cff067424 */ /* 0x000fe200078e00ff */
[----:B------:R0:W-:Y:S01]  /*c400*/  STL.64 [R1+0x298], R12 ;  /* 0x0002980c01007387 */ /* 0x0001e20000100a00 */
[----:B-1----:R-:W-:Y:S02]  /*c410*/  HFMA2 R11, -RZ, RZ, 0.712890625, -0.0002586841583251953125 ;  /* 0x39b48c3dff0b7431 */ /* 0x002fe400000001ff */
[----:B------:R-:W-:Y:S01]  /*c420*/  IMAD.MOV.U32 R10, RZ, RZ, 0x2acfbe8a ;  /* 0x2acfbe8aff0a7424 */ /* 0x000fe200078e00ff */
[----:B------:R1:W-:Y:S01]  /*c430*/  STL.64 [R1+0x2a0], R4 ;  /* 0x0002a00401007387 */ /* 0x0003e20000100a00 */
[----:B--2---:R-:W-:Y:S02]  /*c440*/  HFMA2 R9, -RZ, RZ, 0.42236328125, 0.24755859375 ;  /* 0x36c233ecff097431 */ /* 0x004fe400000001ff */
[----:B------:R-:W-:Y:S01]  /*c450*/  IMAD.MOV.U32 R8, RZ, RZ, -0x4866cb75 ;  /* 0xb799348bff087424 */ /* 0x000fe200078e00ff */
[----:B------:R2:W-:Y:S01]  /*c460*/  STL.64 [R1+0x2a8], R6 ;  /* 0x0002a80601007387 */ /* 0x0005e20000100a00 */
[----:B0-----:R-:W-:Y:S01]  /*c470*/  IMAD.MOV.U32 R12, RZ, RZ, 0x3858ebaf ;  /* 0x3858ebafff0c7424 */ /* 0x001fe200078e00ff */
[----:B------:R-:W-:-:S02]  /*c480*/  MOV R13, 0xb9af99c3 ;  /* 0xb9af99c3000d7802 */ /* 0x000fc40000000f00 */
[----:B------:R0:W-:Y:S01]  /*c490*/  STL.64 [R1+0x2b8], R10 ;  /* 0x0002b80a01007387 */ /* 0x0001e20000100a00 */
[----:B-1----:R-:W-:Y:S02]  /*c4a0*/  HFMA2 R5, -RZ, RZ, -0.6123046875, 0.18994140625 ;  /* 0xb8e63214ff057431 */ /* 0x002fe400000001ff */
        /* <DEDUP_REMOVED lines=8> */
[----:B-1----:R-:W-:Y:S02]  /*c530*/  HFMA2 R13, -RZ, RZ, -0.2646484375, -0.001155853271484375 ;  /* 0xb43c94bcff0d7431 */ /* 0x002fe400000001ff */
[----:B------:R-:W-:Y:S01]  /*c540*/  IMAD.MOV.U32 R12, RZ, RZ, 0x35258957 ;  /* 0x35258957ff0c7424 */ /* 0x000fe200078e00ff */
[----:B------:R1:W-:Y:S01]  /*c550*/  STL.64 [R1+0x2d0], R6 ;  /* 0x0002d00601007387 */ /* 0x0003e20000100a00 */
[----:B--2---:R-:W-:Y:S01]  /*c560*/  IMAD.MOV.U32 R8, RZ, RZ, -0x5bcd0536 ;  /* 0xa432facaff087424 */ /* 0x004fe200078e00ff */
[----:B------:R-:W-:Y:S02]  /*c570*/  MOV R9, 0xb012746d ;  /* 0xb012746d00097802 */ /* 0x000fe40000000f00 */
[----:B------:R2:W-:Y:S01]  /*c580*/  STL.64 [R1+0x2e0], R10 ;  /* 0x0002e00a01007387 */ /* 0x0005e20000100a00 */
[----:B0-----:R-:W-:Y:S01]  /*c590*/  IMAD.MOV.U32 R4, RZ, RZ, -0x54496689 ;  /* 0xabb69977ff047424 */ /* 0x001fe200078e00ff */
[----:B------:R-:W-:-:S02]  /*c5a0*/  MOV R5, 0x32e788fe ;  /* 0x32e788fe00057802 */ /* 0x000fc40000000f00 */
[----:B------:R0:W-:Y:S01]  /*c5b0*/  STL.64 [R1+0x300], R8 ;  /* 0x0003000801007387 */ /* 0x0001e20000100a00 */
[----:B-1----:R-:W-:Y:S02]  /*c5c0*/  HFMA2 R7, -RZ, RZ, 0.1724853515625, -0.00099945068359375 ;  /* 0x31859418ff077431 */ /* 0x002fe400000001ff */
[----:B------:R-:W-:Y:S01]  /*c5d0*/  IMAD.MOV.U32 R6, RZ, RZ, -0x4d858bba ;  /* 0xb27a7446ff067424 */ /* 0x000fe200078e00ff */
[----:B------:R1:W-:Y:S01]  /*c5e0*/  STL.64 [R1+0x2e8], R12 ;  /* 0x0002e80c01007387 */ /* 0x0003e20000100a00 */
[----:B--2---:R-:W-:Y:S02]  /*c5f0*/  HFMA2 R11, -RZ, RZ, -0.10308837890625, -109.3125 ;  /* 0xae99d6d5ff0b7431 */ /* 0x004fe400000001ff */
[----:B------:R-:W-:Y:S01]  /*c600*/  IMAD.MOV.U32 R10, RZ, RZ, 0x2f96d785 ;  /* 0x2f96d785ff0a7424 */ /* 0x000fe200078e00ff */
[----:B------:R2:W-:Y:S01]  /*c610*/  STL.64 [R1+0x2f0], R4 ;  /* 0x0002f00401007387 */ /* 0x0005e20000100a00 */
[----:B0-----:R-:W-:Y:S02]  /*c620*/  HFMA2 R9, -RZ, RZ, -0.326904296875, 0.000882625579833984375 ;  /* 0xb53b133bff097431 */ /* 0x001fe400000001ff */
[----:B------:R-:W-:Y:S01]  /*c630*/  IMAD.MOV.U32 R8, RZ, RZ, -0x461a34c2 ;  /* 0xb9e5cb3eff087424 */ /* 0x000fe200078e00ff */
[----:B------:R0:W-:Y:S01]  /*c640*/  STL.64 [R1+0x2f8], R6 ;  /* 0x0002f80601007387 */ /* 0x0001e20000100a00 */
[----:B-1----:R-:W-:Y:S01]  /*c650*/  IMAD.MOV.U32 R12, RZ, RZ, 0x23eee253 ;  /* 0x23eee253ff0c7424 */ /* 0x002fe200078e00ff */
[----:B------:R-:W-:-:S02]  /*c660*/  MOV R13, 0x2d1bcefb ;  /* 0x2d1bcefb000d7802 */ /* 0x000fc40000000f00 */
[----:B------:R1:W-:Y:S01]  /*c670*/  STL.64 [R1+0x308], R10 ;  /* 0x0003080a01007387 */ /* 0x0003e20000100a00 */
[----:B--2---:R-:W-:Y:S02]  /*c680*/  HFMA2 R5, -RZ, RZ, 0.059326171875, -3744 ;  /* 0x2b98eb50ff057431 */ /* 0x004fe400000001ff */
[----:B------:R-:W-:Y:S01]  /*c690*/  IMAD.MOV.U32 R4, RZ, RZ, -0x536513c8 ;  /* 0xac9aec38ff047424 */ /* 0x000fe200078e00ff */
[----:B------:R2:W-:Y:S01]  /*c6a0*/  STL.64 [R1+0x310], R12 ;  /* 0x0003100c01007387 */ /* 0x0005e20000100a00 */
[----:B0-----:R-:W-:Y:S01]  /*c6b0*/  IMAD.MOV.U32 R6, RZ, RZ, -0x45d4eb26 ;  /* 0xba2b14daff067424 */ /* 0x001fe200078e00ff */
[----:B------:R-:W-:Y:S02]  /*c6c0*/  MOV R7, 0x3a5c11ce ;  /* 0x3a5c11ce00077802 */ /* 0x000fe40000000f00 */
[----:B------:R0:W-:Y:S01]  /*c6d0*/  STL.64 [R1+0x328], R8 ;  /* 0x0003280801007387 */ /* 0x0001e20000100a00 */
[----:B-1----:R-:W-:Y:S01]  /*c6e0*/  IMAD.MOV.U32 R10, RZ, RZ, 0x392e88ac ;  /* 0x392e88acff0a7424 */ /* 0x002fe200078e00ff */
[----:B------:R-:W-:-:S02]  /*c6f0*/  MOV R11, 0xb9060b7e ;  /* 0xb9060b7e000b7802 */ /* 0x000fc40000000f00 */
[----:B------:R1:W-:Y:S01]  /*c700*/  STL.64 [R1+0x318], R4 ;  /* 0x0003180401007387 */ /* 0x0003e20000100a00 */
[----:B--2---:R-:W-:Y:S02]  /*c710*/  HFMA2 R13, -RZ, RZ, 0.17529296875, -0.0038089752197265625 ;  /* 0x319c9bcdff0d7431 */ /* 0x004fe400000001ff */
[----:B------:R-:W-:Y:S01]  /*c720*/  IMAD.MOV.U32 R12, RZ, RZ, 0x384231bf ;  /* 0x384231bfff0c7424 */ /* 0x000fe200078e00ff */
[----:B------:R2:W-:Y:S01]  /*c730*/  STL.64 [R1+0x320], R6 ;  /* 0x0003200601007387 */ /* 0x0005e20000100a00 */
[----:B0-----:R-:W-:Y:S01]  /*c740*/  IMAD.MOV.U32 R8, RZ, RZ, 0x34ca97cc ;  /* 0x34ca97ccff087424 */ /* 0x001fe200078e00ff */
[----:B------:R-:W-:Y:S02]  /*c750*/  MOV R9, 0xb46accf2 ;  /* 0xb46accf200097802 */ /* 0x000fe40000000f00 */
[----:B------:R0:W-:Y:S01]  /*c760*/  STL.64 [R1+0x330], R10 ;  /* 0x0003300a01007387 */ /* 0x0001e20000100a00 */
[----:B-1----:R-:W-:Y:S01]  /*c770*/  IMAD.MOV.U32 R4, RZ, RZ, -0x48ce3da8 ;  /* 0xb731c258ff047424 */ /* 0x002fe200078e00ff */
[----:B------:R-:W-:-:S02]  /*c780*/  MOV R5, 0x36e39c79 ;  /* 0x36e39c7900057802 */ /* 0x000fc40000000f00 */
[----:B------:R1:W-:Y:S01]  /*c790*/  STL.64 [R1+0x350], R8 ;  /* 0x0003500801007387 */ /* 0x0003e20000100a00 */
[----:B--2---:R-:W-:Y:S02]  /*c7a0*/  HFMA2 R7, -RZ, RZ, -0.08734130859375, 3010 ;  /* 0xad9769e1ff077431 */ /* 0x004fe400000001ff */
[----:B------:R-:W-:Y:S01]  /*c7b0*/  IMAD.MOV.U32 R6, RZ, RZ, -0x49f2909b ;  /* 0xb60d6f65ff067424 */ /* 0x000fe200078e00ff */
[----:B------:R2:W-:Y:S01]  /*c7c0*/  STL.64 [R1+0x338], R12 ;  /* 0x0003380c01007387 */ /* 0x0005e20000100a00 */
[----:B0-----:R-:W-:Y:S02]  /*c7d0*/  HFMA2 R11, -RZ, RZ, 0.024383544921875, 0.05047607421875 ;  /* 0x263e2a76ff0b7431 */ /* 0x001fe400000001ff */
[----:B------:R-:W-:Y:S01]  /*c7e0*/  IMAD.MOV.U32 R10, RZ, RZ, 0x33859412 ;  /* 0x33859412ff0a7424 */ /* 0x000fe200078e00ff */
[----:B------:R0:W-:Y:S01]  /*c7f0*/  STL.64 [R1+0x340], R4 ;  /* 0x0003400401007387 */ /* 0x0001e20000100a00 */
[----:B-1----:R-:W-:Y:S02]  /*c800*/  HFMA2 R9, -RZ, RZ, -0.01314544677734375, -22.578125 ;  /* 0xa2bbcda5ff097431 */ /* 0x002fe400000001ff */
[----:B------:R-:W-:Y:S01]  /*c810*/  IMAD.MOV.U32 R8, RZ, RZ, 0x2de560f7 ;  /* 0x2de560f7ff087424 */ /* 0x000fe200078e00ff */
[----:B------:R1:W-:Y:S01]  /*c820*/  STL.64 [R1+0x348], R6 ;  /* 0x0003480601007387 */ /* 0x0003e20000100a00 */
[----:B--2---:R-:W-:Y:S01]  /*c830*/  IMAD.MOV.U32 R12, RZ, RZ, -0x4ddb3d09 ;  /* 0xb224c2f7ff0c7424 */ /* 0x004fe200078e00ff */
[----:B------:R-:W-:-:S02]  /*c840*/  MOV R13, 0x31b31feb ;  /* 0x31b31feb000d7802 */ /* 0x000fc40000000f00 */
[----:B------:R2:W-:Y:S01]  /*c850*/  STL.64 [R1+0x358], R10 ;  /* 0x0003580a01007387 */ /* 0x0005e20000100a00 */
[----:B0-----:R-:W-:Y:S02]  /*c860*/  HFMA2 R5, -RZ, RZ, 0.0238494873046875, 0.0089569091796875 ;  /* 0x261b2096ff057431 */ /* 0x001fe400000001ff */
[----:B------:R-:W-:Y:S01]  /*c870*/  IMAD.MOV.U32 R4, RZ, RZ, -0x4f3fb378 ;  /* 0xb0c04c88ff047424 */ /* 0x000fe200078e00ff */
[----:B------:R0:W-:Y:S01]  /*c880*/  STL.64 [R1+0x360], R12 ;  /* 0x0003600c01007387 */ /* 0x0001e20000100a00 */
[----:B-1----:R-:W-:Y:S01]  /*c890*/  IMAD.MOV.U32 R6, RZ, RZ, 0x2f563c98 ;  /* 0x2f563c98ff067424 */ /* 0x002fe200078e00ff */
[----:B------:R-:W-:Y:S02]  /*c8a0*/  MOV R7, 0xaedeb390 ;  /* 0xaedeb39000077802 */ /* 0x000fe40000000f00 */
[----:B------:R1:W-:Y:S01]  /*c8b0*/  STL.64 [R1+0x378], R8 ;  /* 0x0003780801007387 */ /* 0x0003e20000100a00 */
[----:B--2---:R-:W-:Y:S01]  /*c8c0*/  IMAD.MOV.U32 R10, RZ, RZ, -0x5392b4cf ;  /* 0xac6d4b31ff0a7424 */ /* 0x004fe200078e00ff */
[----:B------:R-:W-:-:S02]  /*c8d0*/  MOV R11, 0xba1c6ff9 ;  /* 0xba1c6ff9000b7802 */ /* 0x000fc40000000f00 */
[----:B------:R2:W-:Y:S01]  /*c8e0*/  STL.64 [R1+0x368], R4 ;  /* 0x0003680401007387 */ /* 0x0005e20000100a00 */
[----:B0-----:R-:W-:Y:S02]  /*c8f0*/  HFMA2 R13, -RZ, RZ, 0.77392578125, -14.609375 ;  /* 0x3a31cb4eff0d7431 */ /* 0x001fe400000001ff */
        /* <DEDUP_REMOVED lines=8> */
[----:B0-----:R-:W-:Y:S02]  /*c980*/  HFMA2 R7, -RZ, RZ, -0.58642578125, -64.125 ;  /* 0xb8b1d402ff077431 */ /* 0x001fe400000001ff */
[----:B------:R-:W-:Y:S01]  /*c990*/  IMAD.MOV.U32 R6, RZ, RZ, 0x3443638e ;  /* 0x3443638eff067424 */ /* 0x000fe200078e00ff */
[----:B------:R0:W-:Y:S01]  /*c9a0*/  STL.64 [R1+0x388], R12 ;  /* 0x0003880c01007387 */ /* 0x0001e20000100a00 */
[----:B-1----:R-:W-:Y:S02]  /*c9b0*/  HFMA2 R11, -RZ, RZ, 0.411865234375, -14584 ;  /* 0x3697f31fff0b7431 */ /* 0x002fe400000001ff */
[----:B------:R-:W-:Y:S01]  /*c9c0*/  IMAD.MOV.U32 R10, RZ, RZ, -0x4f8c7f39 ;  /* 0xb07380c7ff0a7424 */ /* 0x000fe200078e00ff */
[----:B------:R1:W-:Y:S01]  /*c9d0*/  STL.64 [R1+0x390], R4 ;  /* 0x0003900401007387 */ /* 0x0003e20000100a00 */
[----:B--2---:R-:W-:Y:S02]  /*c9e0*/  HFMA2 R9, -RZ, RZ, 0.1724853515625, -1513 ;  /* 0x3185e5e9ff097431 */ /* 0x004fe400000001ff */
[----:B------:R-:W-:Y:S01]  /*c9f0*/  IMAD.MOV.U32 R8, RZ, RZ, -0x57c7c94e ;  /* 0xa83836b2ff087424 */ /* 0x000fe200078e00ff */
[----:B------:R2:W-:Y:S01]  /*ca00*/  STL.64 [R1+0x398], R6 ;  /* 0x0003980601007387 */ /* 0x0005e20000100a00 */
[----:B0-----:R-:W-:Y:S01]  /*ca10*/  IMAD.MOV.U32 R12, RZ, RZ, -0x49c13963 ;  /* 0xb63ec69dff0c7424 */ /* 0x001fe200078e00ff */
[----:B------:R-:W-:-:S02]  /*ca20*/  MOV R13, 0x3569c288 ;  /* 0x3569c288000d7802 */ /* 0x000fc40000000f00 */
[----:B------:R0:W-:Y:S01]  /*ca30*/  STL.64 [R1+0x3a8], R10 ;  /* 0x0003a80a01007387 */ /* 0x0001e20000100a00 */
[----:B-1----:R-:W-:Y:S02]  /*ca40*/  HFMA2 R5, -RZ, RZ, -0.2587890625, -3.587890625 ;  /* 0xb424c32dff057431 */ /* 0x002fe400000001ff */
[----:B------:R-:W-:Y:S01]  /*ca50*/  IMAD.MOV.U32 R4, RZ, RZ, 0x2c81c80c ;  /* 0x2c81c80cff047424 */ /* 0x000fe200078e00ff */
[----:B------:R1:W-:Y:S01]  /*ca60*/  STL.64 [R1+0x3b0], R12 ;  /* 0x0003b00c01007387 */ /* 0x0003e20000100a00 */
[----:B--2---:R-:W-:Y:S01]  /*ca70*/  IMAD.MOV.U32 R6, RZ, RZ, 0x33be51ed ;  /* 0x33be51edff067424 */ /* 0x004fe200078e00ff */
[----:B------:R-:W-:Y:S02]  /*ca80*/  MOV R7, 0xb2d855fd ;  /* 0xb2d855fd00077802 */ /* 0x000fe40000000f00 */
[----:B------:R2:W-:Y:S01]  /*ca90*/  STL.64 [R1+0x3c8], R8 ;  /* 0x0003c80801007387 */ /* 0x0005e20000100a00 */
[----:B0-----:R-:W-:Y:S01]  /*caa0*/  IMAD.MOV.U32 R10, RZ, RZ, -0x4eedda29 ;  /* 0xb11225d7ff0a7424 */ /* 0x001fe200078e00ff */
[----:B------:R-:W-:-:S02]  /*cab0*/  MOV R11, 0x301db2a5 ;  /* 0x301db2a5000b7802 */ /* 0x000fc40000000f00 */
[----:B------:R0:W-:Y:S01]  /*cac0*/  STL.64 [R1+0x3b8], R4 ;  /* 0x0003b80401007387 */ /* 0x0001e20000100a00 */
[----:B-1----:R-:W-:Y:S02]  /*cad0*/  HFMA2 R13, -RZ, RZ, -0.10455322265625, -36096 ;  /* 0xaeb1f868ff0d7431 */ /* 0x002fe400000001ff */
[----:B------:R-:W-:Y:S01]  /*cae0*/  IMAD.MOV.U32 R12, RZ, RZ, -0x5fa12243 ;  /* 0xa05eddbdff0c7424 */ /* 0x000fe200078e00ff */
[----:B------:R1:W-:Y:S01]  /*caf0*/  STL.64 [R1+0x3c0], R6 ;  /* 0x0003c00601007387 */ /* 0x0003e20000100a00 */
[----:B--2---:R-:W-:Y:S01]  /*cb00*/  IMAD.MOV.U32 R8, RZ, RZ, 0x3a9159c0 ;  /* 0x3a9159c0ff087424 */ /* 0x004fe200078e00ff */
[----:B------:R-:W-:Y:S02]  /*cb10*/  MOV R9, 0x35854f7b ;  /* 0x35854f7b00097802 */ /* 0x000fe40000000f00 */
[----:B------:R2:W-:Y:S01]  /*cb20*/  STL.64 [R1+0x3d0], R10 ;  /* 0x0003d00a01007387 */ /* 0x0005e20000100a00 */
[----:B0-----:R-:W-:Y:S01]  /*cb30*/  IMAD.MOV.U32 R4, RZ, RZ, 0x2e3a66b4 ;  /* 0x2e3a66b4ff047424 */ /* 0x001fe200078e00ff */
[----:B------:R-:W-:-:S02]  /*cb40*/  MOV R5, 0xad418d9d ;  /* 0xad418d9d00057802 */ /* 0x000fc40000000f00 */
[----:B------:R0:W-:Y:S01]  /*cb50*/  STL.64 [R1+0x3f0], R8 ;  /* 0x0003f00801007387 */ /* 0x0001e20000100a00 */
[----:B-1----:R-:W-:Y:S02]  /*cb60*/  HFMA2 R7, -RZ, RZ, -0.8720703125, -6036 ;  /* 0xbafaede5ff077431 */ /* 0x002fe400000001ff */
[----:B------:R-:W-:Y:S01]  /*cb70*/  IMAD.MOV.U32 R6, RZ, RZ, 0x3aaea573 ;  /* 0x3aaea573ff067424 */ /* 0x000fe200078e00ff */
[----:B------:R1:W-:Y:S01]  /*cb80*/  STL.64 [R1+0x3d8], R12 ;  /* 0x0003d80c01007387 */ /* 0x0003e20000100a00 */
[----:B--2---:R-:W-:Y:S02]  /*cb90*/  HFMA2 R11, -RZ, RZ, 0.734375, 0.000367641448974609375 ;  /* 0x39e00e06ff0b7431 */ /* 0x004fe400000001ff */
[----:B------:R-:W-:Y:S01]  /*cba0*/  IMAD.MOV.U32 R10, RZ, RZ, -0x45faa2b3 ;  /* 0xba055d4dff0a7424 */ /* 0x000fe200078e00ff */
[----:B------:R2:W-:Y:S01]  /*cbb0*/  STL.64 [R1+0x3e0], R4 ;  /* 0x0003e00401007387 */ /* 0x0005e20000100a00 */
[----:B0-----:R-:W-:Y:S02]  /*cbc0*/  HFMA2 R9, -RZ, RZ, 0.35595703125, 4912 ;  /* 0x35b26cccff097431 */ /* 0x001fe400000001ff */
[----:B------:R-:W-:Y:S01]  /*cbd0*/  IMAD.MOV.U32 R8, RZ, RZ, -0x49efd53c ;  /* 0xb6102ac4ff087424 */ /* 0x000fe200078e00ff */
[----:B------:R0:W-:Y:S01]  /*cbe0*/  STL.64 [R1+0x3e8], R6 ;  /* 0x0003e80601007387 */ /* 0x0001e20000100a00 */
[----:B-1----:R-:W-:Y:S01]  /*cbf0*/  IMAD.MOV.U32 R12, RZ, RZ, -0x46cf38dc ;  /* 0xb930c724ff0c7424 */ /* 0x002fe200078e00ff */
[----:B------:R-:W-:-:S02]  /*cc00*/  MOV R13, 0xb20bacf3 ;  /* 0xb20bacf3000d7802 */ /* 0x000fc40000000f00 */
[----:B------:R1:W-:Y:S01]  /*cc10*/  STL.64 [R1+0x3f8], R10 ;  /* 0x0003f80a01007387 */ /* 0x0003e20000100a00 */
[----:B--2---:R-:W-:Y:S02]  /*cc20*/  HFMA2 R5, -RZ, RZ, -0.50146484375, 0.0350341796875 ;  /* 0xb803287cff057431 */ /* 0x004fe400000001ff */
        /* <DEDUP_REMOVED lines=8> */
[----:B--2---:R-:W-:Y:S02]  /*ccb0*/  HFMA2 R13, -RZ, RZ, -0.2242431640625, -0.000300884246826171875 ;  /* 0xb32d8ceeff0d7431 */ /* 0x004fe400000001ff */
        /* <DEDUP_REMOVED lines=8> */
[----:B--2---:R-:W-:Y:S02]  /*cd40*/  HFMA2 R7, -RZ, RZ, 0.1412353515625, -47648 ;  /* 0x3085f9d1ff077431 */ /* 0x004fe400000001ff */
[----:B------:R-:W-:Y:S01]  /*cd50*/  IMAD.MOV.U32 R6, RZ, RZ, -0x4f0b4a71 ;  /* 0xb0f4b58fff067424 */ /* 0x000fe200078e00ff */
[----:B------:R2:W-:Y:S01]  /*cd60*/  STL.64 [R1+0x428], R12 ;  /* 0x0004280c01007387 */ /* 0x0005e20000100a00 */
[----:B0-----:R-:W-:Y:S02]  /*cd70*/  HFMA2 R11, -RZ, RZ, 0.85107421875, 0.0004189014434814453125 ;  /* 0x3acf0eddff0b7431 */ /* 0x001fe400000001ff */
[----:B------:R-:W-:Y:S01]  /*cd80*/  IMAD.MOV.U32 R10, RZ, RZ, 0x2e259399 ;  /* 0x2e259399ff0a7424 */ /* 0x000fe200078e00ff */
[----:B------:R0:W-:Y:S01]  /*cd90*/  STL.64 [R1+0x430], R4 ;  /* 0x0004300401007387 */ /* 0x0001e20000100a00 */
[----:B-1----:R-:W-:Y:S01]  /*cda0*/  IMAD.MOV.U32 R8, RZ, RZ, -0x466c71e5 ;  /* 0xb9938e1bff087424 */ /* 0x002fe200078e00ff */
        /* <DEDUP_REMOVED lines=8> */
[----:B-1----:R-:W-:-:S03]  /*ce30*/  HFMA2 R7, -RZ, RZ, 0.71728515625, -47744 ;  /* 0x39bdf9d4ff077431 */ /* 0x002fc600000001ff */
[----:B------:R1:W-:Y:S01]  /*ce40*/  STL.64 [R1+0x450], R12 ;  /* 0x0004500c01007387 */ /* 0x0003e20000100a00 */
[----:B------:R-:W-:Y:S02]  /*ce50*/  IMAD.MOV.U32 R6, RZ, RZ, -0x4b29b865 ;  /* 0xb4d6479bff067424 */ /* 0x000fe400078e00ff */
[----:B--2---:R-:W-:Y:S01]  /*ce60*/  HFMA2 R11, -RZ, RZ, -0.490234375, 2.439453125 ;  /* 0xb7d840e1ff0b7431 */ /* 0x004fe200000001ff */
[----:B------:R2:W-:Y:S01]  /*ce70*/  STL.64 [R1+0x458], R4 ;  /* 0x0004580401007387 */ /* 0x0005e20000100a00 */
[----:B------:R-:W-:Y:S02]  /*ce80*/  IMAD.MOV.U32 R10, RZ, RZ, 0x3111c386 ;  /* 0x3111c386ff0a7424 */ /* 0x000fe400078e00ff */
[----:B0-----:R-:W-:Y:S02]  /*ce90*/  HFMA2 R9, -RZ, RZ, -0.2216796875, -11232 ;  /* 0xb318f17cff097431 */ /* 0x001fe400000001ff */
[----:B------:R-:W-:Y:S01]  /*cea0*/  IMAD.MOV.U32 R8, RZ, RZ, 0x29526277 ;  /* 0x29526277ff087424 */ /* 0x000fe200078e00ff */
[----:B------:R0:W-:Y:S01]  /*ceb0*/  STL.64 [R1+0x460], R6 ;  /* 0x0004600601007387 */ /* 0x0001e20000100a00 */
[----:B-1----:R-:W-:Y:S01]  /*cec0*/  IMAD.MOV.U32 R12, RZ, RZ, 0x3790f86c ;  /* 0x3790f86cff0c7424 */ /* 0x002fe200078e00ff */
[----:B------:R-:W-:-:S02]  /*ced0*/  MOV R13, 0xb6bd4b10 ;  /* 0xb6bd4b10000d7802 */ /* 0x000fc40000000f00 */
[----:B------:R1:W-:Y:S01]  /*cee0*/  STL.64 [R1+0x470], R10 ;  /* 0x0004700a01007387 */ /* 0x0003e20000100a00 */
[----:B--2---:R-:W-:Y:S02]  /*cef0*/  HFMA2 R5, -RZ, RZ, 0.34912109375, -0.01309967041015625 ;  /* 0x3596a2b5ff057431 */ /* 0x004fe400000001ff */
        /* <DEDUP_REMOVED lines=8> */
[----:B--2---:R-:W-:Y:S02]  /*cf80*/  HFMA2 R13, -RZ, RZ, 0.1396484375, 345.75 ;  /* 0x30785d67ff0d7431 */ /* 0x004fe400000001ff */
[----:B------:R-:W-:Y:S01]  /*cf90*/  IMAD.MOV.U32 R12, RZ, RZ, -0x5ae6560f ;  /* 0xa519a9f1ff0c7424 */ /* 0x000fe200078e00ff */
[----:B------:R2:W-:Y:S01]  /*cfa0*/  STL.64 [R1+0x488], R6 ;  /* 0x0004880601007387 */ /* 0x0005e20000100a00 */
[----:B0-----:R-:W-:Y:S01]  /*cfb0*/  IMAD.MOV.U32 R8, RZ, RZ, -0x447b9580 ;  /* 0xbb846a80ff087424 */ /* 0x001fe200078e00ff */
[----:B------:R-:W-:Y:S02]  /*cfc0*/  MOV R9, 0xb6128c3e ;  /* 0xb6128c3e00097802 */ /* 0x000fe40000000f00 */
[----:B------:R0:W-:Y:S01]  /*cfd0*/  STL.64 [R1+0x498], R10 ;  /* 0x0004980a01007387 */ /* 0x0001e20000100a00 */
[----:B-1----:R-:W-:Y:S01]  /*cfe0*/  IMAD.MOV.U32 R4, RZ, RZ, -0x4ff7a9f6 ;  /* 0xb008560aff047424 */ /* 0x002fe200078e00ff */
[----:B------:R-:W-:-:S02]  /*cff0*/  MOV R5, 0x2f143b5a ;  /* 0x2f143b5a00057802 */ /* 0x000fc40000000f00 */
[----:B------:R1:W-:Y:S01]  /*d000*/  STL.64 [R1+0x4b8], R8 ;  /* 0x0004b80801007387 */ /* 0x0003e20000100a00 */
[----:B--2---:R-:W-:Y:S02]  /*d010*/  HFMA2 R7, -RZ, RZ, 0.97705078125, -58.40625 ;  /* 0x3bd1d34dff077431 */ /* 0x004fe400000001ff */
[----:B------:R-:W-:Y:S01]  /*d020*/  IMAD.MOV.U32 R6, RZ, RZ, -0x447a8d4b ;  /* 0xbb8572b5ff067424 */ /* 0x000fe200078e00ff */
[----:B------:R2:W-:Y:S01]  /*d030*/  STL.64 [R1+0x4a0], R12 ;  /* 0x0004a00c01007387 */ /* 0x0005e20000100a00 */
[----:B0-----:R-:W-:-:S03]  /*d040*/  HFMA2 R11, -RZ, RZ, -0.87548828125, 0.0038356781005859375 ;  /* 0xbb011bdbff0b7431 */ /* 0x001fc600000001ff */
[----:B------:R0:W-:Y:S01]  /*d050*/  STL.64 [R1+0x4a8], R4 ;  /* 0x0004a80401007387 */ /* 0x0001e20000100a00 */
[----:B------:R-:W-:Y:S02]  /*d060*/  IMAD.MOV.U32 R10, RZ, RZ, 0x3b0e7a69 ;  /* 0x3b0e7a69ff0a7424 */ /* 0x000fe400078e00ff */
[----:B-1----:R-:W-:Y:S02]  /*d070*/  HFMA2 R9, -RZ, RZ, -0.4482421875, -472.25 ;  /* 0xb72cdf61ff097431 */ /* 0x002fe400000001ff */
[----:B------:R-:W-:Y:S01]  /*d080*/  IMAD.MOV.U32 R8, RZ, RZ, 0x3783ce5d ;  /* 0x3783ce5dff087424 */ /* 0x000fe200078e00ff */
[----:B------:R1:W-:Y:S01]  /*d090*/  STL.64 [R1+0x4b0], R6 ;  /* 0x0004b00601007387 */ /* 0x0003e20000100a00 */
[----:B--2---:R-:W-:Y:S01]  /*d0a0*/  IMAD.MOV.U32 R12, RZ, RZ, 0x3a5b23f8 ;  /* 0x3a5b23f8ff0c7424 */ /* 0x004fe200078e00ff */
[----:B------:R-:W-:Y:S02]  /*d0b0*/  MOV R13, 0x32a708fe ;  /* 0x32a708fe000d7802 */ /* 0x000fe40000000f00 */
[----:B------:R2:W-:Y:S01]  /*d0c0*/  STL.64 [R1+0x4c0], R10 ;  /* 0x0004c00a01007387 */ /* 0x0005e20000100a00 */
[----:B0-----:R-:W-:-:S02]  /*d0d0*/  HFMA2 R5, -RZ, RZ, 0.65966796875, 88.75 ;  /* 0x3947558cff057431 */ /* 0x001fc400000001ff */
[----:B------:R-:W-:Y:S01]  /*d0e0*/  IMAD.MOV.U32 R4, RZ, RZ, -0x4678d77e ;  /* 0xb9872882ff047424 */ /* 0x000fe200078e00ff */
[----:B------:R0:W-:Y:S01]  /*d0f0*/  STL.64 [R1+0x4c8], R12 ;  /* 0x0004c80c01007387 */ /* 0x0001e20000100a00 */
[----:B-1----:R-:W-:Y:S01]  /*d100*/  IMAD.MOV.U32 R6, RZ, RZ, -0x477207b8 ;  /* 0xb88df848ff067424 */ /* 0x002fe200078e00ff */
[----:B------:R-:W-:Y:S02]  /*d110*/  MOV R7, 0xaf1ec6c2 ;  /* 0xaf1ec6c200077802 */ /* 0x000fe40000000f00 */
[----:B------:R1:W-:Y:S01]  /*d120*/  STL.64 [R1+0x4e0], R8 ;  /* 0x0004e00801007387 */ /* 0x0003e20000100a00 */
[----:B--2---:R-:W-:Y:S01]  /*d130*/  IMAD.MOV.U32 R10, RZ, RZ, 0x365dc32f ;  /* 0x365dc32fff0a7424 */ /* 0x004fe200078e00ff */
[----:B------:R-:W-:Y:S02]  /*d140*/  MOV R11, 0x2b60b368 ;  /* 0x2b60b368000b7802 */ /* 0x000fe40000000f00 */
[----:B------:R2:W-:Y:S01]  /*d150*/  STL.64 [R1+0x4d0], R4 ;  /* 0x0004d00401007387 */ /* 0x0005e20000100a00 */
[----:B0-----:R-:W-:-:S02]  /*d160*/  HFMA2 R13, -RZ, RZ, 0.30078125, -34.90625 ;  /* 0x34d0d05dff0d7431 */ /* 0x001fc400000001ff */
[----:B------:R-:W-:Y:S01]  /*d170*/  IMAD.MOV.U32 R12, RZ, RZ, -0x4ad3f055 ;  /* 0xb52c0fabff0c7424 */ /* 0x000fe200078e00ff */
[----:B------:R0:W-:Y:S01]  /*d180*/  STL.64 [R1+0x4d8], R6 ;  /* 0x0004d80601007387 */ /* 0x0001e20000100a00 */
[----:B-1----:R-:W-:Y:S01]  /*d190*/  IMAD.MOV.U32 R8, RZ, RZ, 0x315e5907 ;  /* 0x315e5907ff087424 */ /* 0x002fe200078e00ff */
[----:B------:R-:W-:Y:S02]  /*d1a0*/  MOV R9, 0x1f453419 ;  /* 0x1f45341900097802 */ /* 0x000fe40000000f00 */
[----:B------:R1:W-:Y:S01]  /*d1b0*/  STL.64 [R1+0x4e8], R10 ;  /* 0x0004e80a01007387 */ /* 0x0003e20000100a00 */
[----:B--2---:R-:W-:Y:S01]  /*d1c0*/  IMAD.MOV.U32 R4, RZ, RZ, -0x4c067f75 ;  /* 0xb3f9808bff047424 */ /* 0x004fe200078e00ff */
[----:B------:R-:W-:Y:S02]  /*d1d0*/  MOV R5, 0xa74af8f3 ;  /* 0xa74af8f300057802 */ /* 0x000fe40000000f00 */
[----:B------:R2:W-:Y:S01]  /*d1e0*/  STL.64 [R1+0x508], R8 ;  /* 0x0005080801007387 */ /* 0x0005e20000100a00 */
[----:B0-----:R-:W-:-:S03]  /*d1f0*/  HFMA2 R7, -RZ, RZ, -0.1956787109375, -62944 ;  /* 0xb243fbafff077431 */ /* 0x001fc600000001ff */
[----:B------:R0:W-:Y:S01]  /*d200*/  STL.64 [R1+0x4f0], R12 ;  /* 0x0004f00c01007387 */ /* 0x0001e20000100a00 */
[----:B------:R-:W-:Y:S02]  /*d210*/  IMAD.MOV.U32 R6, RZ, RZ, 0x32aac036 ;  /* 0x32aac036ff067424 */ /* 0x000fe400078e00ff */
[----:B-1----:R-:W-:Y:S01]  /*d220*/  HFMA2 R11, -RZ, RZ, -0.9697265625, -1011 ;  /* 0xbbc2e3e6ff0b7431 */ /* 0x002fe200000001ff */
[----:B------:R1:W-:Y:S01]  /*d230*/  STL.64 [R1+0x4f8], R4 ;  /* 0x0004f80401007387 */ /* 0x0003e20000100a00 */
[----:B------:R-:W-:Y:S02]  /*d240*/  IMAD.MOV.U32 R10, RZ, RZ, -0x4ff565e4 ;  /* 0xb00a9a1cff0a7424 */ /* 0x000fe400078e00ff */
[----:B--2---:R-:W-:Y:S02]  /*d250*/  HFMA2 R9, -RZ, RZ, -0.77392578125, 22752 ;  /* 0xba31758eff097431 */ /* 0x004fe400000001ff */
[----:B------:R-:W-:Y:S01]  /*d260*/  IMAD.MOV.U32 R8, RZ, RZ, 0x3ae040b6 ;  /* 0x3ae040b6ff087424 */ /* 0x000fe200078e00ff */
[----:B------:R2:W-:Y:S01]  /*d270*/  STL.64 [R1+0x500], R6 ;  /* 0x0005000601007387 */ /* 0x0005e20000100a00 */
[----:B0-----:R-:W-:Y:S01]  /*d280*/  IMAD.MOV.U32 R12, RZ, RZ, -0x45f26628 ;  /* 0xba0d99d8ff0c7424 */ /* 0x001fe200078e00ff */
[----:B------:R-:W-:-:S02]  /*d290*/  MOV R13, 0x3c10084d ;  /* 0x3c10084d000d7802 */ /* 0x000fc40000000f00 */
[----:B------:R0:W-:Y:S01]  /*d2a0*/  STL.64 [R1+0x510], R10 ;  /* 0x0005100a01007387 */ /* 0x0001e20000100a00 */
[----:B-1----:R-:W-:Y:S02]  /*d2b0*/  HFMA2 R5, -RZ, RZ, 0.955078125, 8.0625 ;  /* 0x3ba44808ff057431 */ /* 0x002fe400000001ff */
        /* <DEDUP_REMOVED lines=8> */
[----:B-1----:R-:W-:Y:S02]  /*d340*/  HFMA2 R13, -RZ, RZ, 0.5322265625, 0.00020492076873779296875 ;  /* 0x38420ab7ff0d7431 */ /* 0x002fe400000001ff */
[----:B------:R-:W-:Y:S01]  /*d350*/  IMAD.MOV.U32 R12, RZ, RZ, -0x46f38a7e ;  /* 0xb90c7582ff0c7424 */ /* 0x000fe200078e00ff */
[----:B------:R1:W-:Y:S01]  /*d360*/  STL.64 [R1+0x528], R6 ;  /* 0x0005280601007387 */ /* 0x0003e20000100a00 */
[----:B--2---:R-:W-:Y:S01]  /*d370*/  IMAD.MOV.U32 R8, RZ, RZ, -0x55941a9e ;  /* 0xaa6be562ff087424 */ /* 0x004fe200078e00ff */
[----:B------:R-:W-:Y:S02]  /*d380*/  MOV R9, 0x34d57045 ;  /* 0x34d5704500097802 */ /* 0x000fe40000000f00 */
[----:B------:R2:W-:Y:S01]  /*d390*/  STL.64 [R1+0x538], R10 ;  /* 0x0005380a01007387 */ /* 0x0005e20000100a00 */
[----:B0-----:R-:W-:Y:S01]  /*d3a0*/  IMAD.MOV.U32 R4, RZ, RZ, 0x2e301289 ;  /* 0x2e301289ff047424 */ /* 0x001fe200078e00ff */
[----:B------:R-:W-:-:S02]  /*d3b0*/  MOV R5, 0xb72c0fb2 ;  /* 0xb72c0fb200057802 */ /* 0x000fc40000000f00 */
[----:B------:R0:W-:Y:S01]  /*d3c0*/  STL.64 [R1+0x558], R8 ;  /* 0x0005580801007387 */ /* 0x0001e20000100a00 */
[----:B-1----:R-:W-:-:S03]  /*d3d0*/  HFMA2 R7, -RZ, RZ, -0.3779296875, 137.5 ;  /* 0xb60c584cff077431 */ /* 0x002fc600000001ff */
[----:B------:R1:W-:Y:S01]  /*d3e0*/  STL.64 [R1+0x540], R12 ;  /* 0x0005400c01007387 */ /* 0x0003e20000100a00 */
[----:B------:R-:W-:Y:S02]  /*d3f0*/  IMAD.MOV.U32 R6, RZ, RZ, 0x36dddd64 ;  /* 0x36dddd64ff067424 */ /* 0x000fe400078e00ff */
[----:B--2---:R-:W-:Y:S01]  /*d400*/  HFMA2 R11, -RZ, RZ, 0.2373046875, -333 ;  /* 0x3398dd34ff0b7431 */ /* 0x004fe200000001ff */
[----:B------:R2:W-:Y:S01]  /*d410*/  STL.64 [R1+0x548], R4 ;  /* 0x0005480401007387 */ /* 0x0005e20000100a00 */
[----:B------:R-:W-:Y:S02]  /*d420*/  IMAD.MOV.U32 R10, RZ, RZ, -0x4b7f62d5 ;  /* 0xb4809d2bff0a7424 */ /* 0x000fe400078e00ff */
[----:B0-----:R-:W-:Y:S02]  /*d430*/  HFMA2 R9, -RZ, RZ, 0.432373046875, -199.5 ;  /* 0x36ebda3cff097431 */ /* 0x001fe400000001ff */
[----:B------:R-:W-:Y:S01]  /*d440*/  IMAD.MOV.U32 R8, RZ, RZ, 0x3ca4373f ;  /* 0x3ca4373fff087424 */ /* 0x000fe200078e00ff */
[----:B------:R0:W-:Y:S01]  /*d450*/  STL.64 [R1+0x550], R6 ;  /* 0x0005500601007387 */ /* 0x0001e20000100a00 */
[----:B-1----:R-:W-:Y:S01]  /*d460*/  IMAD.MOV.U32 R12, RZ, RZ, 0x2680a18f ;  /* 0x2680a18fff0c7424 */ /* 0x002fe200078e00ff */
[----:B------:R-:W-:-:S02]  /*d470*/  MOV R13, 0xb24fe72b ;  /* 0xb24fe72b000d7802 */ /* 0x000fc40000000f00 */
[----:B------:R1:W-:Y:S01]  /*d480*/  STL.64 [R1+0x560], R10 ;  /* 0x0005600a01007387 */ /* 0x0003e20000100a00 */
[----:B--2---:R-:W-:Y:S02]  /*d490*/  HFMA2 R5, -RZ, RZ, -0.1571044921875, 0.00469970703125 ;  /* 0xb1071cd0ff057431 */ /* 0x004fe400000001ff */
        /* <DEDUP_REMOVED lines=8> */
[----:B--2---:R-:W-:Y:S02]  /*d520*/  HFMA2 R13, -RZ, RZ, -0.2352294921875, -3346 ;  /* 0xb387ea89ff0d7431 */ /* 0x004fe400000001ff */
        /* <DEDUP_REMOVED lines=8> */
[----:B--2---:R-:W-:-:S03]  /*d5b0*/  HFMA2 R7, -RZ, RZ, 0.126953125, 0.0003681182861328125 ;  /* 0x30100e08ff077431 */ /* 0x004fc600000001ff */
[----:B------:R2:W-:Y:S01]  /*d5c0*/  STL.64 [R1+0x590], R12 ;  /* 0x0005900c01007387 */ /* 0x0005e20000100a00 */
[----:B------:R-:W-:Y:S02]  /*d5d0*/  IMAD.MOV.U32 R6, RZ, RZ, 0x3a118808 ;  /* 0x3a118808ff067424 */ /* 0x000fe400078e00ff */
[----:B0-----:R-:W-:Y:S01]  /*d5e0*/  HFMA2 R11, -RZ, RZ, -0.07000732421875, -0.0039005279541015625 ;  /* 0xac7b9bfdff0b7431 */ /* 0x001fe200000001ff */
[----:B------:R0:W-:Y:S01]  /*d5f0*/  STL.64 [R1+0x598], R4 ;  /* 0x0005980401007387 */ /* 0x0001e20000100a00 */
[----:B------:R-:W-:Y:S02]  /*d600*/  IMAD.MOV.U32 R10, RZ, RZ, -0x47f3a7b4 ;  /* 0xb80c584cff0a7424 */ /* 0x000fe400078e00ff */
[----:B-1----:R-:W-:Y:S02]  /*d610*/  HFMA2 R9, -RZ, RZ, -0.017913818359375, 0.00958251953125 ;  /* 0xa49620e8ff097431 */ /* 0x002fe400000001ff */
[----:B------:R-:W-:Y:S01]  /*d620*/  IMAD.MOV.U32 R8, RZ, RZ, -0x4cb554c7 ;  /* 0xb34aab39ff087424 */ /* 0x000fe200078e00ff */
[----:B------:R1:W-:Y:S01]  /*d630*/  STL.64 [R1+0x5a0], R6 ;  /* 0x0005a00601007387 */ /* 0x0003e20000100a00 */
[----:B--2---:R-:W-:Y:S01]  /*d640*/  IMAD.MOV.U32 R12, RZ, RZ, 0x36f01e4e ;  /* 0x36f01e4eff0c7424 */ /* 0x004fe200078e00ff */
[----:B------:R-:W-:-:S02]  /*d650*/  MOV R13, 0xb698baa3 ;  /* 0xb698baa3000d7802 */ /* 0x000fc40000000f00 */
[----:B------:R2:W-:Y:S01]  /*d660*/  STL.64 [R1+0x5b0], R10 ;  /* 0x0005b00a01007387 */ /* 0x0005e20000100a00 */
[----:B0-----:R-:W-:Y:S02]  /*d670*/  HFMA2 R5, -RZ, RZ, 0.036407470703125, 327 ;  /* 0x28a95d1cff057431 */ /* 0x001fe400000001ff */
        /* <DEDUP_REMOVED lines=8> */
[----:B0-----:R-:W-:Y:S02]  /*d700*/  HFMA2 R13, -RZ, RZ, -1.32421875, -0.000303745269775390625 ;  /* 0xbd4c8cfaff0d7431 */ /* 0x001fe400000001ff */
        /* <DEDUP_REMOVED lines=8> */
[----:B0-----:R-:W-:-:S03]  /*d790*/  HFMA2 R7, -RZ, RZ, 1.1162109375, 0.03228759765625 ;  /* 0x3c772822ff077431 */ /* 0x001fc600000001ff */
[----:B------:R0:W-:Y:S01]  /*d7a0*/  STL.64 [R1+0x5e0], R12 ;  /* 0x0005e00c01007387 */ /* 0x0001e20000100a00 */
[----:B------:R-:W-:Y:S02]  /*d7b0*/  IMAD.MOV.U32 R6, RZ, RZ, -0x4940066f ;  /* 0xb6bff991ff067424 */ /* 0x000fe400078e00ff */
[----:B-1----:R-:W-:Y:S01]  /*d7c0*/  HFMA2 R11, -RZ, RZ, -0.85986328125, -76.3125 ;  /* 0xbae1d4c5ff0b7431 */ /* 0x002fe200000001ff */
[----:B------:R1:W-:Y:S01]  /*d7d0*/  STL.64 [R1+0x5e8], R4 ;  /* 0x0005e80401007387 */ /* 0x0003e20000100a00 */
[----:B------:R-:W-:Y:S02]  /*d7e0*/  IMAD.MOV.U32 R10, RZ, RZ, 0x3301fab9 ;  /* 0x3301fab9ff0a7424 */ /* 0x000fe400078e00ff */
[----:B--2---:R-:W-:Y:S02]  /*d7f0*/  HFMA2 R9, -RZ, RZ, -0.41845703125, -0.052032470703125 ;  /* 0xb6b2aaa9ff097431 */ /* 0x004fe400000001ff */
[----:B------:R-:W-:Y:S01]  /*d800*/  IMAD.MOV.U32 R8, RZ, RZ, 0x2b978533 ;  /* 0x2b978533ff087424 */ /* 0x000fe200078e00ff */
[----:B------:R2:W-:Y:S01]  /*d810*/  STL.64 [R1+0x5f0], R6 ;  /* 0x0005f00601007387 */ /* 0x0005e20000100a00 */
[----:B0-----:R-:W-:Y:S01]  /*d820*/  IMAD.MOV.U32 R12, RZ, RZ, 0x3aa8ffa4 ;  /* 0x3aa8ffa4ff0c7424 */ /* 0x001fe200078e00ff */
[----:B------:R-:W-:-:S02]  /*d830*/  MOV R13, 0xb9f59a7b ;  /* 0xb9f59a7b000d7802 */ /* 0x000fc40000000f00 */
[----:B------:R0:W-:Y:S01]  /*d840*/  STL.64 [R1+0x600], R10 ;  /* 0x0006000a01007387 */ /* 0x0001e20000100a00 */
[----:B-1----:R-:W-:Y:S02]  /*d850*/  HFMA2 R5, -RZ, RZ, 0.6171875, 0.006168365478515625 ;  /* 0x38f01e51ff057431 */ /* 0x002fe400000001ff */
        /* <DEDUP_REMOVED lines=8> */
[----:B-1----:R-:W-:Y:S02]  /*d8e0*/  HFMA2 R13, -RZ, RZ, 0.268798828125, -0.01050567626953125 ;  /* 0x344da161ff0d7431 */ /* 0x002fe400000001ff */
[----:B------:R-:W-:Y:S01]  /*d8f0*/  IMAD.MOV.U32 R12, RZ, RZ, -0x5835eaf0 ;  /* 0xa7ca1510ff0c7424 */ /* 0x000fe200078e00ff */
[----:B------:R1:W-:Y:S01]  /*d900*/  STL.64 [R1+0x618], R6 ;  /* 0x0006180601007387 */ /* 0x0003e20000100a00 */
[----:B--2---:R-:W-:Y:S02]  /*d910*/  HFMA2 R9, -RZ, RZ, 1.5537109375, -171.625 ;  /* 0x3e37d95dff097431 */ /* 0x004fe400000001ff */
[----:B------:R-:W-:Y:S01]  /*d920*/  IMAD.MOV.U32 R8, RZ, RZ, -0x423524bd ;  /* 0xbdcadb43ff087424 */ /* 0x000fe200078e00ff */
[----:B------:R2:W-:Y:S01]  /*d930*/  STL.64 [R1+0x628], R10 ;  /* 0x0006280a01007387 */ /* 0x0005e20000100a00 */
[----:B0-----:R-:W-:Y:S01]  /*d940*/  IMAD.MOV.U32 R4, RZ, RZ, -0x4c0acadf ;  /* 0xb3f53521ff047424 */ /* 0x001fe200078e00ff */
[----:B------:R-:W-:-:S02]  /*d950*/  MOV R5, 0x33108b6f ;  /* 0x33108b6f00057802 */ /* 0x000fc40000000f00 */
[----:B------:R0:W-:Y:S01]  /*d960*/  STL.64 [R1+0x630], R12 ;  /* 0x0006300c01007387 */ /* 0x0001e20000100a00 */
[----:B-1----:R-:W-:Y:S02]  /*d970*/  HFMA2 R7, -RZ, RZ, -1.435546875, 0.00492095947265625 ;  /* 0xbdbe1d0aff077431 */ /* 0x002fe400000001ff */
        /* <DEDUP_REMOVED lines=8> */
[----:B-1----:R-:W-:Y:S01]  /*da00*/  IMAD.MOV.U32 R4, RZ, RZ, 0x3d35e97a ;  /* 0x3d35e97aff047424 */ /* 0x002fe200078e00ff */
[----:B------:R-:W-:Y:S02]  /*da10*/  MOV R5, 0x3495237e ;  /* 0x3495237e00057802 */ /* 0x000fe40000000f00 */
[----:B------:R1:W-:Y:S01]  /*da20*/  STL.64 [R1+0x650], R6 ;  /* 0x0006500601007387 */ /* 0x0003e20000100a00 */
[----:B--2---:R-:W-:Y:S01]  /*da30*/  IMAD.MOV.U32 R8, RZ, RZ, -0x4447cc25 ;  /* 0xbbb833dbff087424 */ /* 0x004fe200078e00ff */
[----:B------:R-:W-:Y:S02]  /*da40*/  MOV R9, 0xb124a69e ;  /* 0xb124a69e00097802 */ /* 0x000fe40000000f00 */
[----:B------:R2:W-:Y:S01]  /*da50*/  STL.64 [R1+0x658], R4 ;  /* 0x0006580401007387 */ /* 0x0005e20000100a00 */
[----:B0-----:R-:W-:Y:S02]  /*da60*/  HFMA2 R11, -RZ, RZ, -0.82421875, 0.01153564453125 ;  /* 0xba9821e8ff0b7431 */ /* 0x001fe400000001ff */
[----:B------:R-:W-:Y:S01]  /*da70*/  IMAD.MOV.U32 R10, RZ, RZ, 0x3ad21a87 ;  /* 0x3ad21a87ff0a7424 */ /* 0x000fe200078e00ff */
[----:B------:R0:W-:Y:S01]  /*da80*/  STL.64 [R1+0x668], R8 ;  /* 0x0006680801007387 */ /* 0x0001e20000100a00 */
[----:B-1----:R-:W-:-:S02]  /*da90*/  HFMA2 R7, -RZ, RZ, 1.1015625, 480 ;  /* 0x3c685f80ff077431 */ /* 0x002fc400000001ff */
[----:B------:R-:W-:Y:S01]  /*daa0*/  IMAD.MOV.U32 R6, RZ, RZ, -0x4372db07 ;  /* 0xbc8d24f9ff067424 */ /* 0x000fe200078e00ff */
[----:B------:R1:W-:Y:S01]  /*dab0*/  STL.64 [R1+0x670], R10 ;  /* 0x0006700a01007387 */ /* 0x0003e20000100a00 */
[----:B--2---:R-:W-:Y:S02]  /*dac0*/  HFMA2 R5, -RZ, RZ, 0.56494140625, 33664 ;  /* 0x3885781cff057431 */ /* 0x004fe400000001ff */
[----:B------:R-:W-:Y:S01]  /*dad0*/  IMAD.MOV.U32 R4, RZ, RZ, -0x47370002 ;  /* 0xb8c8fffeff047424 */ /* 0x000fe200078e00ff */
[----:B------:R2:W-:Y:S01]  /*dae0*/  STL.64 [R1+0x660], R6 ;  /* 0x0006600601007387 */ /* 0x0005e20000100a00 */
[----:B0-----:R-:W-:Y:S02]  /*daf0*/  HFMA2 R9, -RZ, RZ, -0.38671875, 1.546875 ;  /* 0xb6303e30ff097431 */ /* 0x001fe400000001ff */
[----:B------:R-:W-:Y:S01]  /*db00*/  IMAD.MOV.U32 R8, RZ, RZ, 0x368d5ef3 ;  /* 0x368d5ef3ff087424 */ /* 0x000fe200078e00ff */
[----:B------:R0:W-:Y:S01]  /*db10*/  STL.64 [R1+0x678], R12 ;  /* 0x0006780c01007387 */ /* 0x0001e20000100a00 */
[----:B-1----:R-:W-:Y:S01]  /*db20*/  IMAD.MOV.U32 R10, RZ, RZ, 0x3558d126 ;  /* 0x3558d126ff0a7424 */ /* 0x002fe200078e00ff */
[----:B------:R-:W-:-:S02]  /*db30*/  MOV R11, 0x262d4d18 ;  /* 0x262d4d18000b7802 */ /* 0x000fc40000000f00 */
[----:B------:R1:W-:Y:S01]  /*db40*/  STL.64 [R1+0x690], R8 ;  /* 0x0006900801007387 */ /* 0x0003e20000100a00 */
[----:B--2---:R-:W-:Y:S01]  /*db50*/  IMAD.MOV.U32 R6, RZ, RZ, -0x4851d4db ;  /* 0xb7ae2b25ff067424 */ /* 0x004fe200078e00ff */
[----:B------:R-:W-:Y:S02]  /*db60*/  MOV R7, 0xaa04ec8a ;  /* 0xaa04ec8a00077802 */ /* 0x000fe40000000f00 */
[----:B------:R2:W-:Y:S01]  /*db70*/  STL.64 [R1+0x680], R4 ;  /* 0x0006800401007387 */ /* 0x0005e20000100a00 */
[----:B0-----:R-:W-:Y:S02]  /*db80*/  HFMA2 R13, -RZ, RZ, -1.57421875, -1.623046875 ;  /* 0xbe4cbe7eff0d7431 */ /* 0x001fe400000001ff */
[----:B------:R-:W-:Y:S01]  /*db90*/  IMAD.MOV.U32 R12, RZ, RZ, -0x4be1d735 ;  /* 0xb41e28cbff0c7424 */ /* 0x000fe200078e00ff */
[----:B------:R0:W-:Y:S01]  /*dba0*/  STL.64 [R1+0x688], R6 ;  /* 0x0006880601007387 */ /* 0x0001e20000100a00 */
[----:B-1----:R-:W-:Y:S01]  /*dbb0*/  IMAD.MOV.U32 R8, RZ, RZ, 0x380ec44f ;  /* 0x380ec44fff087424 */ /* 0x002fe200078e00ff */
[----:B------:R-:W-:-:S02]  /*dbc0*/  MOV R9, 0xbe0d26d1 ;  /* 0xbe0d26d100097802 */ /* 0x000fc40000000f00 */
[----:B------:R1:W-:Y:S01]  /*dbd0*/  STL.64 [R1+0x698], R10 ;  /* 0x0006980a01007387 */ /* 0x0003e20000100a00 */
[----:B--2---:R-:W-:Y:S01]  /*dbe0*/  IMAD.MOV.U32 R4, RZ, RZ, -0x43895216 ;  /* 0xbc76adeaff047424 */ /* 0x004fe200078e00ff */
[----:B------:R-:W-:Y:S02]  /*dbf0*/  MOV R5, 0x3ebaba46 ;  /* 0x3ebaba4600057802 */ /* 0x000fe40000000f00 */
[----:B------:R2:W-:Y:S01]  /*dc00*/  STL.64 [R1+0x6b8], R8 ;  /* 0x0006b80801007387 */ /* 0x0005e20000100a00 */
[----:B0-----:R-:W-:Y:S02]  /*dc10*/  HFMA2 R7, -RZ, RZ, 1.6328125, 1742 ;  /* 0x3e8866ceff077431 */ /* 0x001fe400000001ff */
[----:B------:R-:W-:Y:S01]  /*dc20*/  IMAD.MOV.U32 R6, RZ, RZ, -0x41124077 ;  /* 0xbeedbf89ff067424 */ /* 0x000fe200078e00ff */
[----:B------:R0:W-:Y:S01]  /*dc30*/  STL.64 [R1+0x6a8], R4 ;  /* 0x0006a80401007387 */ /* 0x0001e20000100a00 */
[----:B-1----:R-:W-:Y:S02]  /*dc40*/  HFMA2 R11, -RZ, RZ, -1.349609375, 2.236328125 ;  /* 0xbd664079ff0b7431 */ /* 0x002fe400000001ff */
[----:B------:R-:W-:Y:S01]  /*dc50*/  IMAD.MOV.U32 R10, RZ, RZ, 0x3e02b5d2 ;  /* 0x3e02b5d2ff0a7424 */ /* 0x000fe200078e00ff */
[----:B------:R1:W-:Y:S01]  /*dc60*/  STL.64 [R1+0x6a0], R12 ;  /* 0x0006a00c01007387 */ /* 0x0003e20000100a00 */
[----:B--2---:R-:W-:-:S02]  /*dc70*/  HFMA2 R9, -RZ, RZ, -0.72021484375, -9288 ;  /* 0xb9c3f089ff097431 */ /* 0x004fc400000001ff */
[----:B------:R-:W-:Y:S01]  /*dc80*/  IMAD.MOV.U32 R8, RZ, RZ, 0x3a8dcf9e ;  /* 0x3a8dcf9eff087424 */ /* 0x000fe200078e00ff */
[----:B------:R2:W-:Y:S01]  /*dc90*/  STL.64 [R1+0x6b0], R6 ;  /* 0x0006b00601007387 */ /* 0x0005e20000100a00 */
[----:B0-----:R-:W-:Y:S02]  /*dca0*/  HFMA2 R5, -RZ, RZ, 0.966796875, 0.002033233642578125 ;  /* 0x3bbc182aff057431 */ /* 0x001fe400000001ff */
        /* <DEDUP_REMOVED lines=11> */
[----:B-1----:R-:W-:Y:S01]  /*dd60*/  IMAD.MOV.U32 R8, RZ, RZ, 0x3f39715e ;  /* 0x3f39715eff087424 */ /* 0x002fe200078e00ff */
[----:B------:R-:W-:Y:S02]  /*dd70*/  MOV R9, 0xbfb2268a ;  /* 0xbfb2268a00097802 */ /* 0x000fe40000000f00 */
[----:B------:R1:W-:Y:S01]  /*dd80*/  STL.64 [R1+0x6d8], R6 ;  /* 0x0006d80601007387 */ /* 0x0003e20000100a00 */
[----:B--2---:R-:W-:Y:S02]  /*dd90*/  HFMA2 R13, -RZ, RZ, 0.473876953125, 0.000475406646728515625 ;  /* 0x37950fcaff0d7431 */ /* 0x004fe400000001ff */
[----:B------:R-:W-:Y:S01]  /*dda0*/  IMAD.MOV.U32 R12, RZ, RZ, -0x4798ae61 ;  /* 0xb867519fff0c7424 */ /* 0x000fe200078e00ff */
[----:B------:R2:W-:Y:S01]  /*ddb0*/  STL.64 [R1+0x6e8], R10 ;  /* 0x0006e80a01007387 */ /* 0x0005e20000100a00 */
[----:B0-----:R-:W-:Y:S01]  /*ddc0*/  IMAD.MOV.U32 R4, RZ, RZ, 0x292edd8c ;  /* 0x292edd8cff047424 */ /* 0x001fe200078e00ff */
[----:B------:R-:W-:-:S02]  /*ddd0*/  MOV R5, 0xb66d3d31 ;  /* 0xb66d3d3100057802 */ /* 0x000fc40000000f00 */
[----:B------:R0:W-:Y:S01]  /*dde0*/  STL.64 [R1+0x708], R8 ;  /* 0x0007080801007387 */ /* 0x0001e20000100a00 */
[----:B-1----:R-:W-:Y:S02]  /*ddf0*/  HFMA2 R7, -RZ, RZ, -0.324951171875, 174.125 ;  /* 0xb5335971ff077431 */ /* 0x002fe400000001ff */
[----:B------:R-:W-:Y:S01]  /*de00*/  IMAD.MOV.U32 R6, RZ, RZ, 0x3612bd37 ;  /* 0x3612bd37ff067424 */ /* 0x000fe200078e00ff */
[----:B------:R1:W-:Y:S01]  /*de10*/  STL.64 [R1+0x6f8], R4 ;  /* 0x0006f80401007387 */ /* 0x0003e20000100a00 */
[----:B--2---:R-:W-:Y:S02]  /*de20*/  HFMA2 R11, -RZ, RZ, 0.658203125, -0.89501953125 ;  /* 0x3944bb29ff0b7431 */ /* 0x004fe400000001ff */
[----:B------:R-:W-:Y:S01]  /*de30*/  IMAD.MOV.U32 R10, RZ, RZ, 0x3f885f7f ;  /* 0x3f885f7fff0a7424 */ /* 0x000fe200078e00ff */
[----:B------:R2:W-:Y:S01]  /*de40*/  STL.64 [R1+0x6f0], R12 ;  /* 0x0006f00c01007387 */ /* 0x0005e20000100a00 */
[----:B0-----:R-:W-:Y:S02]  /*de50*/  HFMA2 R9, -RZ, RZ, 0.200927734375, -42848 ;  /* 0x326ef93bff097431 */ /* 0x001fe400000001ff */
[----:B------:R-:W-:Y:S01]  /*de60*/  IMAD.MOV.U32 R8, RZ, RZ, 0x3d8d121f ;  /* 0x3d8d121fff087424 */ /* 0x000fe200078e00ff */
[----:B------:R0:W-:Y:S01]  /*de70*/  STL.64 [R1+0x700], R6 ;  /* 0x0007000601007387 */ /* 0x0001e20000100a00 */
[----:B-1----:R-:W-:-:S02]  /*de80*/  HFMA2 R5, -RZ, RZ, -0.365234375, 0.14404296875 ;  /* 0xb5d8309cff057431 */ /* 0x002fc400000001ff */
        /* <DEDUP_REMOVED lines=11> */
[----:B--2---:R-:W-:Y:S01]  /*df40*/  IMAD.MOV.U32 R8, RZ, RZ, -0x475ce5ee ;  /* 0xb8a31a12ff087424 */ /* 0x004fe200078e00ff */
[----:B------:R-:W-:Y:S02]  /*df50*/  MOV R9, 0x3852efff ;  /* 0x3852efff00097802 */ /* 0x000fe40000000f00 */
[----:B------:R2:W-:Y:S01]  /*df60*/  STL.64 [R1+0x728], R6 ;  /* 0x0007280601007387 */ /* 0x0005e20000100a00 */
[----:B0-----:R-:W-:Y:S02]  /*df70*/  HFMA2 R13, -RZ, RZ, -0.10888671875, 0.425048828125 ;  /* 0xaef836cdff0d7431 */ /* 0x001fe400000001ff */
[----:B------:R-:W-:Y:S01]  /*df80*/  IMAD.MOV.U32 R12, RZ, RZ, -0x443c0f77 ;  /* 0xbbc3f089ff0c7424 */ /* 0x000fe200078e00ff */
[----:B------:R0:W-:Y:S01]  /*df90*/  STL.64 [R1+0x738], R10 ;  /* 0x0007380a01007387 */ /* 0x0001e20000100a00 */
[----:B-1----:R-:W-:Y:S01]  /*dfa0*/  IMAD.MOV.U32 R4, RZ, RZ, 0x3ac6cd85 ;  /* 0x3ac6cd85ff047424 */ /* 0x002fe200078e00ff */
[----:B------:R-:W-:-:S02]  /*dfb0*/  MOV R5, 0xba895876 ;  /* 0xba89587600057802 */ /* 0x000fc40000000f00 */
[----:B------:R1:W-:Y:S01]  /*dfc0*/  STL.64 [R1+0x758], R8 ;  /* 0x0007580801007387 */ /* 0x0003e20000100a00 */
[----:B--2---:R-:W-:Y:S02]  /*dfd0*/  HFMA2 R7, -RZ, RZ, 0.057769775390625, -50528 ;  /* 0x2b65fa2bff077431 */ /* 0x004fe400000001ff */
[----:B------:R-:W-:Y:S01]  /*dfe0*/  IMAD.MOV.U32 R6, RZ, RZ, 0x39ba53bc ;  /* 0x39ba53bcff067424 */ /* 0x000fe200078e00ff */
[----:B------:R2:W-:Y:S01]  /*dff0*/  STL.64 [R1+0x748], R4 ;  /* 0x0007480401007387 */ /* 0x0005e20000100a00 */
[----:B0-----:R-:W-:Y:S02]  /*e000*/  HFMA2 R11, -RZ, RZ, 0.0341796875, -0.00926971435546875 ;  /* 0x2860a0bfff0b7431 */ /* 0x001fe400000001ff */
[----:B------:R-:W-:Y:S01]  /*e010*/  IMAD.MOV.U32 R10, RZ, RZ, -0x48797ceb ;  /* 0xb7868315ff0a7424 */ /* 0x000fe200078e00ff */
[----:B------:R0:W-:Y:S01]  /*e020*/  STL.64 [R1+0x740], R12 ;  /* 0x0007400c01007387 */ /* 0x0001e20000100a00 */
[----:B-1----:R-:W-:Y:S02]  /*e030*/  HFMA2 R9, -RZ, RZ, 1.94140625, -55168 ;  /* 0x3fc4fabcff097431 */ /* 0x002fe400000001ff */
[----:B------:R-:W-:Y:S01]  /*e040*/  IMAD.MOV.U32 R8, RZ, RZ, -0x4677a66d ;  /* 0xb9885993ff087424 */ /* 0x000fe200078e00ff */
[----:B------:R1:W-:Y:S01]  /*e050*/  STL.64 [R1+0x750], R6 ;  /* 0x0007500601007387 */ /* 0x0003e20000100a00 */
[----:B--2---:R-:W-:-:S02]  /*e060*/  HFMA2 R5, -RZ, RZ, -2.166015625, 0.000235080718994140625 ;  /* 0xc0550bb4ff057431 */ /* 0x004fc400000001ff */
[----:B------:R-:W-:Y:S01]  /*e070*/  IMAD.MOV.U32 R4, RZ, RZ, 0x3deeafd0 ;  /* 0x3deeafd0ff047424 */ /* 0x000fe200078e00ff */
[----:B------:R2:W-:Y:S01]  /*e080*/  STL.64 [R1+0x760], R10 ;  /* 0x0007600a01007387 */ /* 0x0005e20000100a00 */
[----:B0-----:R-:W-:Y:S01]  /*e090*/  IMAD.MOV.U32 R12, RZ, RZ, 0x365283b7 ;  /* 0x365283b7ff0c7424 */ /* 0x001fe200078e00ff */
[----:B------:R-:W-:Y:S02]  /*e0a0*/  MOV R13, 0x3fd55cd1 ;  /* 0x3fd55cd1000d7802 */ /* 0x000fe40000000f00 */
[----:B------:R0:W-:Y:S01]  /*e0b0*/  STL.64 [R1+0x780], R8 ;  /* 0x0007800801007387 */ /* 0x0001e20000100a00 */
[----:B-1----:R-:W-:Y:S01]  /*e0c0*/  IMAD.MOV.U32 R6, RZ, RZ, 0x408f03f4 ;  /* 0x408f03f4ff067424 */ /* 0x002fe200078e00ff */
[----:B------:R-:W-:Y:S02]  /*e0d0*/  MOV R7, 0xc02ca841 ;  /* 0xc02ca84100077802 */ /* 0x000fe40000000f00 */
[----:B------:R1:W-:Y:S01]  /*e0e0*/  STL.64 [R1+0x768], R12 ;  /* 0x0007680c01007387 */ /* 0x0003e20000100a00 */
[----:B--2---:R-:W-:Y:S01]  /*e0f0*/  IMAD.MOV.U32 R10, RZ, RZ, -0x4040cb49 ;  /* 0xbfbf34b7ff0a7424 */ /* 0x004fe200078e00ff */
[----:B------:R-:W-:-:S02]  /*e100*/  MOV R11, 0x3f30567c ;  /* 0x3f30567c000b7802 */ /* 0x000fc40000000f00 */
[----:B------:R2:W-:Y:S01]  /*e110*/  STL.64 [R1+0x770], R4 ;  /* 0x0007700401007387 */ /* 0x0005e20000100a00 */
[----:B0-----:R-:W-:Y:S01]  /*e120*/  IMAD.MOV.U32 R8, RZ, RZ, -0x436e1202 ;  /* 0xbc91edfeff087424 */ /* 0x001fe200078e00ff */
[----:B------:R-:W-:Y:S02]  /*e130*/  MOV R9, 0x3bd19e34 ;  /* 0x3bd19e3400097802 */ /* 0x000fe40000000f00 */
[----:B------:R0:W-:Y:S01]  /*e140*/  STL.64 [R1+0x778], R6 ;  /* 0x0007780601007387 */ /* 0x0001e20000100a00 */
[----:B-1----:R-:W-:Y:S02]  /*e150*/  HFMA2 R13, -RZ, RZ, -1.6279296875, -2064 ;  /* 0xbe83e808ff0d7431 */ /* 0x002fe400000001ff */
[----:B------:R-:W-:Y:S01]  /*e160*/  IMAD.MOV.U32 R12, RZ, RZ, 0x35af85e3 ;  /* 0x35af85e3ff0c7424 */ /* 0x000fe200078e00ff */
[----:B------:R1:W-:Y:S01]  /*e170*/  STL.64 [R1+0x788], R10 ;  /* 0x0007880a01007387 */ /* 0x0003e20000100a00 */
[----:B--2---:R-:W-:Y:S01]  /*e180*/  IMAD.MOV.U32 R4, RZ, RZ, 0x3e580a4b ;  /* 0x3e580a4bff047424 */ /* 0x004fe200078e00ff */
[----:B------:R-:W-:-:S02]  /*e190*/  MOV R5, 0xbdab7276 ;  /* 0xbdab727600057802 */ /* 0x000fc40000000f00 */
[----:B------:R2:W-:Y:S01]  /*e1a0*/  STL.64 [R1+0x7a8], R8 ;  /* 0x0007a80801007387 */ /* 0x0005e20000100a00 */
[----:B0-----:R-:W-:Y:S02]  /*e1b0*/  HFMA2 R7, -RZ, RZ, 1.193359375, -22.09375 ;  /* 0x3cc6cd86ff077431 */ /* 0x001fe400000001ff */
[----:B------:R-:W-:Y:S01]  /*e1c0*/  IMAD.MOV.U32 R6, RZ, RZ, -0x4dfa223c ;  /* 0xb205ddc4ff067424 */ /* 0x000fe200078e00ff */
[----:B------:R0:W-:Y:S01]  /*e1d0*/  STL.64 [R1+0x798], R4 ;  /* 0x0007980401007387 */ /* 0x0001e20000100a00 */
[----:B-1----:R-:W-:Y:S02]  /*e1e0*/  HFMA2 R11, -RZ, RZ, -0.84912109375, -587 ;  /* 0xbacbe096ff0b7431 */ /* 0x002fe400000001ff */
[----:B------:R-:W-:Y:S01]  /*e1f0*/  IMAD.MOV.U32 R10, RZ, RZ, 0x2e596624 ;  /* 0x2e596624ff0a7424 */ /* 0x000fe200078e00ff */
[----:B------:R1:W-:Y:S01]  /*e200*/  STL.64 [R1+0x790], R12 ;  /* 0x0007900c01007387 */ /* 0x0003e20000100a00 */
[----:B--2---:R-:W-:Y:S02]  /*e210*/  HFMA2 R9, -RZ, RZ, 2.66796875, 393.5 ;  /* 0x41565e26ff097431 */ /* 0x004fe400000001ff */
[----:B------:R-:W-:Y:S01]  /*e220*/  IMAD.MOV.U32 R8, RZ, RZ, -0x3f2c328c ;  /* 0xc0d3cd74ff087424 */ /* 0x000fe200078e00ff */
[----:B------:R2:W-:Y:S01]  /*e230*/  STL.64 [R1+0x7a0], R6 ;  /* 0x0007a00601007387 */ /* 0x0005e20000100a00 */
[----:B0-----:R-:W-:-:S02]  /*e240*/  HFMA2 R5, -RZ, RZ, 0.57666015625, -868.5 ;  /* 0x389de2c9ff057431 */ /* 0x001fc400000001ff */
[----:B------:R-:W-:Y:S01]  /*e250*/  IMAD.MOV.U32 R4, RZ, RZ, 0x29d16c32 ;  /* 0x29d16c32ff047424 */ /* 0x000fe200078e00ff */
[----:B------:R0:W-:Y:S01]  /*e260*/  STL.64 [R1+0x7b0], R10 ;  /* 0x0007b00a01007387 */ /* 0x0001e20000100a00 */
[----:B-1----:R-:W-:Y:S01]  /*e270*/  IMAD.MOV.U32 R12, RZ, RZ, 0x3a8a6d7f ;  /* 0x3a8a6d7fff0c7424 */ /* 0x002fe200078e00ff */
[----:B------:R-:W-:Y:S02]  /*e280*/  MOV R13, 0xb9b8f43c ;  /* 0xb9b8f43c000d7802 */ /* 0x000fe40000000f00 */
[----:B------:R1:W-:Y:S01]  /*e290*/  STL.64 [R1+0x7d0], R8 ;  /* 0x0007d00801007387 */ /* 0x0003e20000100a00 */
[----:B--2---:R-:W-:Y:S01]  /*e2a0*/  IMAD.MOV.U32 R6, RZ, RZ, -0x47b5e41f ;  /* 0xb84a1be1ff067424 */ /* 0x004fe200078e00ff */
[----:B------:R-:W-:Y:S02]  /*e2b0*/  MOV R7, 0x377f78a2 ;  /* 0x377f78a200077802 */ /* 0x000fe40000000f00 */
[----:B------:R2:W-:Y:S01]  /*e2c0*/  STL.64 [R1+0x7b8], R12 ;  /* 0x0007b80c01007387 */ /* 0x0005e20000100a00 */
[----:B0-----:R-:W-:Y:S01]  /*e2d0*/  IMAD.MOV.U32 R10, RZ, RZ, -0x3ed35ed2 ;  /* 0xc12ca12eff0a7424 */ /* 0x001fe200078e00ff */
[----:B------:R-:W-:-:S02]  /*e2e0*/  MOV R11, 0xbabc1e2d ;  /* 0xbabc1e2d000b7802 */ /* 0x000fc40000000f00 */
[----:B------:R0:W-:Y:S01]  /*e2f0*/  STL.64 [R1+0x7c0], R4 ;  /* 0x0007c00401007387 */ /* 0x0001e20000100a00 */
[----:B-1----:R-:W-:Y:S01]  /*e300*/  IMAD.MOV.U32 R8, RZ, RZ, -0x407f6a28 ;  /* 0xbf8095d8ff087424 */ /* 0x002fe200078e00ff */
[----:B------:R-:W-:Y:S02]  /*e310*/  MOV R9, 0xb3db3628 ;  /* 0xb3db362800097802 */ /* 0x000fe40000000f00 */
[----:B------:R1:W-:Y:S01]  /*e320*/  STL.64 [R1+0x7c8], R6 ;  /* 0x0007c80601007387 */ /* 0x0003e20000100a00 */
[----:B--2---:R-:W-:Y:S02]  /*e330*/  HFMA2 R13, -RZ, RZ, -2.576171875, 24.15625 ;  /* 0xc1274e0aff0d7431 */ /* 0x004fe400000001ff */
[----:B------:R-:W-:Y:S01]  /*e340*/  IMAD.MOV.U32 R12, RZ, RZ, 0x4113bbe2 ;  /* 0x4113bbe2ff0c7424 */ /* 0x000fe200078e00ff */
[----:B------:R2:W-:Y:S01]  /*e350*/  STL.64 [R1+0x7d8], R10 ;  /* 0x0007d80a01007387 */ /* 0x0005e20000100a00 */
[----:B0-----:R-:W-:Y:S01]  /*e360*/  IMAD.MOV.U32 R4, RZ, RZ, 0x40b05672 ;  /* 0x40b05672ff047424 */ /* 0x001fe200078e00ff */
[----:B------:R-:W-:-:S02]  /*e370*/  MOV R5, 0x3749bc93 ;  /* 0x3749bc9300057802 */ /* 0x000fc40000000f00 */
[----:B------:R0:W-:Y:S01]  /*e380*/  STL.64 [R1+0x7f8], R8 ;  /* 0x0007f80801007387 */ /* 0x0001e20000100a00 */
[----:B-1----:R-:W-:Y:S02]  /*e390*/  HFMA2 R7, -RZ, RZ, 2.0390625, -0.00010794401168823242188 ;  /* 0x40148713ff077431 */ /* 0x002fe400000001ff */
[----:B------:R-:W-:Y:S01]  /*e3a0*/  IMAD.MOV.U32 R6, RZ, RZ, -0x3fdb1df7 ;  /* 0xc024e209ff067424 */ /* 0x000fe200078e00ff */
[----:B------:R1:W-:Y:S01]  /*e3b0*/  STL.64 [R1+0x7e8], R4 ;  /* 0x0007e80401007387 */ /* 0x0003e20000100a00 */
[----:B--2---:R-:W-:Y:S02]  /*e3c0*/  HFMA2 R11, -RZ, RZ, -1.6328125, -28.46875 ;  /* 0xbe88cf1eff0b7431 */ /* 0x004fe400000001ff */
[----:B------:R-:W-:Y:S01]  /*e3d0*/  IMAD.MOV.U32 R10, RZ, RZ, 0x3eadf3d5 ;  /* 0x3eadf3d5ff0a7424 */ /* 0x000fe200078e00ff */
[----:B------:R2:W-:Y:S01]  /*e3e0*/  STL.64 [R1+0x7e0], R12 ;  /* 0x0007e00c01007387 */ /* 0x0005e20000100a00 */
[----:B0-----:R-:W-:Y:S02]  /*e3f0*/  HFMA2 R9, -RZ, RZ, -0.82080078125, 4.03515625 ;  /* 0xba914409ff097431 */ /* 0x001fe400000001ff */
[----:B------:R-:W-:Y:S01]  /*e400*/  IMAD.MOV.U32 R8, RZ, RZ, 0x3ad917d5 ;  /* 0x3ad917d5ff087424 */ /* 0x000fe200078e00ff */
[----:B------:R0:W-:Y:S01]  /*e410*/  STL.64 [R1+0x7f0], R6 ;  /* 0x0007f00601007387 */ /* 0x0001e20000100a00 */
[----:B-1----:R-:W-:-:S02]  /*e420*/  HFMA2 R5, -RZ, RZ, 1.16015625, 771.5 ;  /* 0x3ca46207ff057431 */ /* 0x002fc400000001ff */
[----:B------:R-:W-:Y:S01]  /*e430*/  IMAD.MOV.U32 R4, RZ, RZ, -0x431aa357 ;  /* 0xbce55ca9ff047424 */ /* 0x000fe200078e00ff */
[----:B------:R1:W-:Y:S01]  /*e440*/  STL.64 [R1+0x800], R10 ;  /* 0x0008000a01007387 */ /* 0x0003e20000100a00 */
[----:B--2---:R-:W-:Y:S01]  /*e450*/  IMAD.MOV.U32 R12, RZ, RZ, 0x3dd19e34 ;  /* 0x3dd19e34ff0c7424 */ /* 0x004fe200078e00ff */
[----:B------:R-:W-:Y:S02]  /*e460*/  MOV R13, 0x3067cdc6 ;  /* 0x3067cdc6000d7802 */ /* 0x000fe40000000f00 */
[----:B------:R2:W-:Y:S01]  /*e470*/  STL.64 [R1+0x820], R8 ;  /* 0x0008200801007387 */ /* 0x0005e20000100a00 */
[----:B0-----:R-:W-:Y:S01]  /*e480*/  IMAD.MOV.U32 R6, RZ, RZ, -0x4418ceb5 ;  /* 0xbbe7314bff067424 */ /* 0x001fe200078e00ff */
[----:B------:R-:W-:Y:S02]  /*e490*/  MOV R7, 0x2c0887f7 ;  /* 0x2c0887f700077802 */ /* 0x000fe40000000f00 */
[----:B------:R0:W-:Y:S01]  /*e4a0*/  STL.64 [R1+0x808], R12 ;  /* 0x0008080c01007387 */ /* 0x0001e20000100a00 */
[----:B-1----:R-:W-:Y:S01]  /*e4b0*/  IMAD.MOV.U32 R10, RZ, RZ, 0x39bf9a7a ;  /* 0x39bf9a7aff0a7424 */ /* 0x002fe200078e00ff */
[----:B------:R-:W-:-:S02]  /*e4c0*/  MOV R11, 0xae619371 ;  /* 0xae619371000b7802 */ /* 0x000fc40000000f00 */
[----:B------:R1:W-:Y:S01]  /*e4d0*/  STL.64 [R1+0x810], R4 ;  /* 0x0008100401007387 */ /* 0x0003e20000100a00 */
[----:B--2---:R-:W-:Y:S01]  /*e4e0*/  IMAD.MOV.U32 R8, RZ, RZ, 0x3b2278e6 ;  /* 0x3b2278e6ff087424 */ /* 0x004fe200078e00ff */
[----:B------:R-:W-:Y:S02]  /*e4f0*/  MOV R9, 0xc1a4e31c ;  /* 0xc1a4e31c00097802 */ /* 0x000fe40000000f00 */
[----:B------:R2:W-:Y:S01]  /*e500*/  STL.64 [R1+0x818], R6 ;  /* 0x0008180601007387 */ /* 0x0005e20000100a00 */
[----:B0-----:R-:W-:Y:S02]  /*e510*/  HFMA2 R13, -RZ, RZ, -2.765625, -1746 ;  /* 0xc188e6d2ff0d7431 */ /* 0x001fe400000001ff */
[----:B------:R-:W-:Y:S01]  /*e520*/  IMAD.MOV.U32 R12, RZ, RZ, -0x475fe738 ;  /* 0xb8a018c8ff0c7424 */ /* 0x000fe200078e00ff */
[----:B------:R0:W-:Y:S01]  /*e530*/  STL.64 [R1+0x828], R10 ;  /* 0x0008280a01007387 */ /* 0x0001e20000100a00 */
[----:B-1----:R-:W-:Y:S01]  /*e540*/  IMAD.MOV.U32 R4, RZ, RZ, -0x4070897b ;  /* 0xbf8f7685ff047424 */ /* 0x002fe200078e00ff */
[----:B------:R-:W-:-:S02]  /*e550*/  MOV R5, 0x42148722 ;  /* 0x4214872200057802 */ /* 0x000fc40000000f00 */
[----:B------:R1:W-:Y:S01]  /*e560*/  STL.64 [R1+0x848], R8 ;  /* 0x0008480801007387 */ /* 0x0003e20000100a00 */
[----:B--2---:R-:W-:Y:S02]  /*e570*/  HFMA2 R7, -RZ, RZ, 3.0078125, 0.99951171875 ;  /* 0x42043bffff077431 */ /* 0x004fe400000001ff */
[----:B------:R-:W-:Y:S01]  /*e580*/  IMAD.MOV.U32 R6, RZ, RZ, -0x3daece92 ;  /* 0xc251316eff067424 */ /* 0x000fe200078e00ff */
[----:B------:R2:W-:Y:S01]  /*e590*/  STL.64 [R1+0x838], R4 ;  /* 0x0008380401007387 */ /* 0x0005e20000100a00 */
[----:B0-----:R-:W-:Y:S02]  /*e5a0*/  HFMA2 R11, -RZ, RZ, -2.5625, -0.900390625 ;  /* 0xc120bb34ff0b7431 */ /* 0x001fe400000001ff */
[----:B------:R-:W-:Y:S01]  /*e5b0*/  IMAD.MOV.U32 R10, RZ, RZ, 0x41a71805 ;  /* 0x41a71805ff0a7424 */ /* 0x000fe200078e00ff */
[----:B------:R0:W-:Y:S01]  /*e5c0*/  STL.64 [R1+0x830], R12 ;  /* 0x0008300c01007387 */ /* 0x0001e20000100a00 */
[----:B-1----:R-:W-:Y:S02]  /*e5d0*/  HFMA2 R9, -RZ, RZ, -1.501953125, 0.0002357959747314453125 ;  /* 0xbe020bbaff097431 */ /* 0x002fe400000001ff */
[----:B------:R-:W-:Y:S01]  /*e5e0*/  IMAD.MOV.U32 R8, RZ, RZ, 0x3eaea827 ;  /* 0x3eaea827ff087424 */ /* 0x000fe200078e00ff */
[----:B------:R1:W-:Y:S01]  /*e5f0*/  STL.64 [R1+0x840], R6 ;  /* 0x0008400601007387 */ /* 0x0003e20000100a00 */
[----:B--2---:R-:W-:-:S02]  /*e600*/  HFMA2 R5, -RZ, RZ, 1.9287109375, 3288 ;  /* 0x3fb76a6cff057431 */ /* 0x004fc400000001ff */
        /* <DEDUP_REMOVED lines=11> */
[----:B0-----:R-:W-:Y:S02]  /*e6c0*/  HFMA2 R9, -RZ, RZ, -3.5546875, -20.640625 ;  /* 0xc31ccd29ff097431 */ /* 0x001fe400000001ff */
[----:B------:R-:W-:Y:S01]  /*e6d0*/  IMAD.MOV.U32 R8, RZ, RZ, 0x4293c7da ;  /* 0x4293c7daff087424 */ /* 0x000fe200078e00ff */
[----:B------:R0:W-:Y:S01]  /*e6e0*/  STL.64 [R1+0x868], R6 ;  /* 0x0008680601007387 */ /* 0x0001e20000100a00 */
[----:B-1----:R-:W-:Y:S02]  /*e6f0*/  HFMA2 R13, -RZ, RZ, 1.0029296875, -0.775390625 ;  /* 0x3c03ba34ff0d7431 */ /* 0x002fe400000001ff */
[----:B------:R-:W-:Y:S01]  /*e700*/  IMAD.MOV.U32 R12, RZ, RZ, -0x434156b4 ;  /* 0xbcbea94cff0c7424 */ /* 0x000fe200078e00ff */
[----:B------:R1:W-:Y:S01]  /*e710*/  STL.64 [R1+0x878], R10 ;  /* 0x0008780a01007387 */ /* 0x0003e20000100a00 */
[----:B--2---:R-:W-:Y:S01]  /*e720*/  IMAD.MOV.U32 R4, RZ, RZ, -0x4f5e1faa ;  /* 0xb0a1e056ff047424 */ /* 0x004fe200078e00ff */
[----:B------:R-:W-:-:S02]  /*e730*/  MOV R5, 0xbaf0252c ;  /* 0xbaf0252c00057802 */ /* 0x000fc40000000f00 */
[----:B------:R2:W-:Y:S01]  /*e740*/  STL.64 [R1+0x880], R12 ;  /* 0x0008800c01007387 */ /* 0x0005e20000100a00 */
[----:B0-----:R-:W-:Y:S01]  /*e750*/  IMAD.MOV.U32 R6, RZ, RZ, 0x3a9eb4a8 ;  /* 0x3a9eb4a8ff067424 */ /* 0x001fe200078e00ff */
[----:B------:R-:W-:Y:S02]  /*e760*/  MOV R7, 0xb9cefd15 ;  /* 0xb9cefd1500077802 */ /* 0x000fe40000000f00 */
[----:B------:R0:W-:Y:S01]  /*e770*/  STL.64 [R1+0x888], R4 ;  /* 0x0008880401007387 */ /* 0x0001e20000100a00 */
[----:B-1----:R-:W-:Y:S01]  /*e780*/  IMAD.MOV.U32 R10, RZ, RZ, 0x430437bf ;  /* 0x430437bfff0a7424 */ /* 0x002fe200078e00ff */
[----:B------:R-:W-:Y:S02]  /*e790*/  MOV R11, 0x3c605817 ;  /* 0x3c605817000b7802 */ /* 0x000fe40000000f00 */
[----:B------:R1:W-:Y:S01]  /*e7a0*/  STL.64 [R1+0x898], R8 ;  /* 0x0008980801007387 */ /* 0x0003e20000100a00 */
[----:B--2---:R-:W-:-:S03]  /*e7b0*/  HFMA2 R13, -RZ, RZ, 3.53515625, 0.310302734375 ;  /* 0x431234f7ff0d7431 */ /* 0x004fc600000001ff */
[----:B------:R2:W-:Y:S01]  /*e7c0*/  STL.64 [R1+0x890], R6 ;  /* 0x0008900601007387 */ /* 0x0005e20000100a00 */
[----:B------:R-:W-:Y:S02]  /*e7d0*/  IMAD.MOV.U32 R12, RZ, RZ, -0x3d08ab89 ;  /* 0xc2f75477ff0c7424 */ /* 0x000fe400078e00ff */
[----:B0-----:R-:W-:Y:S01]  /*e7e0*/  IMAD.MOV.U32 R4, RZ, RZ, -0x3d5f44d2 ;  /* 0xc2a0bb2eff047424 */ /* 0x001fe200078e00ff */
[----:B------:R-:W-:Y:S01]  /*e7f0*/  MOV R5, 0xb8ec22de ;  /* 0xb8ec22de00057802 */ /* 0x000fe20000000f00 */
[----:B------:R0:W-:Y:S01]  /*e800*/  STL.64 [R1+0x8a0], R10 ;  /* 0x0008a00a01007387 */ /* 0x0001e20000100a00 */
[----:B-1----:R-:W-:Y:S01]  /*e810*/  IMAD.MOV.U32 R8, RZ, RZ, 0x41898fd1 ;  /* 0x41898fd1ff087424 */ /* 0x002fe200078e00ff */
[----:B------:R-:W-:Y:S02]  /*e820*/  MOV R9, 0x357b0a41 ;  /* 0x357b0a4100097802 */ /* 0x000fe40000000f00 */
[----:B------:R1:W-:Y:S01]  /*e830*/  STL.64 [R1+0x8b0], R4 ;  /* 0x0008b00401007387 */ /* 0x0003e20000100a00 */
[----:B--2---:R-:W-:-:S02]  /*e840*/  HFMA2 R7, -RZ, RZ, -3.046875, -118.1875 ;  /* 0xc218d763ff077431 */ /* 0x004fc400000001ff */
[----:B------:R-:W-:Y:S01]  /*e850*/  IMAD.MOV.U32 R6, RZ, RZ, 0x4223149e ;  /* 0x4223149eff067424 */ /* 0x000fe200078e00ff */
[----:B------:R2:W-:Y:S01]  /*e860*/  STL.64 [R1+0x8c0], R8 ;  /* 0x0008c00801007387 */ /* 0x0005e20000100a00 */
[----:B0-----:R-:W-:Y:S02]  /*e870*/  HFMA2 R11, -RZ, RZ, 2.318359375, -1.4111328125 ;  /* 0x40a3bda5ff0b7431 */ /* 0x001fe400000001ff */
[----:B------:R-:W-:Y:S01]  /*e880*/  IMAD.MOV.U32 R10, RZ, RZ, -0x3f374eec ;  /* 0xc0c8b114ff0a7424 */ /* 0x000fe200078e00ff */
[----:B------:R0:W-:Y:S01]  /*e890*/  STL.64 [R1+0x8a8], R12 ;  /* 0x0008a80c01007387 */ /* 0x0001e20000100a00 */
[----:B-1----:R-:W-:Y:S02]  /*e8a0*/  HFMA2 R5, -RZ, RZ, -1.720703125, 2582 ;  /* 0xbee2690bff057431 */ /* 0x002fe400000001ff */
[----:B------:R-:W-:Y:S01]  /*e8b0*/  IMAD.MOV.U32 R4, RZ, RZ, 0x3f18a4c1 ;  /* 0x3f18a4c1ff047424 */ /* 0x000fe200078e00ff */
[----:B------:R1:W-:Y:S01]  /*e8c0*/  STL.64 [R1+0x8b8], R6 ;  /* 0x0008b80601007387 */ /* 0x0003e20000100a00 */
[----:B--2---:R-:W-:-:S02]  /*e8d0*/  HFMA2 R9, -RZ, RZ, 1.22265625, 0.01502227783203125 ;  /* 0x3ce423b1ff097431 */ /* 0x004fc400000001ff */
        /* <DEDUP_REMOVED lines=11> */
[----:B0-----:R-:W-:Y:S01]  /*e990*/  IMAD.MOV.U32 R4, RZ, RZ, 0x4151b9cf ;  /* 0x4151b9cfff047424 */ /* 0x001fe200078e00ff */
[----:B------:R-:W-:Y:S02]  /*e9a0*/  MOV R5, 0xc3f87dce ;  /* 0xc3f87dce00057802 */ /* 0x000fe40000000f00 */
[----:B------:R0:W-:Y:S01]  /*e9b0*/  STL.64 [R1+0x8e0], R6 ;  /* 0x0008e00601007387 */ /* 0x0001e20000100a00 */
[----:B-1----:R-:W-:-:S03]  /*e9c0*/  HFMA2 R13, -RZ, RZ, 3.6640625, 0.05548095703125 ;  /* 0x43542b1aff0d7431 */ /* 0x002fc600000001ff */
[----:B------:R1:W-:Y:S01]  /*e9d0*/  STL.64 [R1+0x8f0], R10 ;  /* 0x0008f00a01007387 */ /* 0x0003e20000100a00 */
[----:B------:R-:W-:Y:S02]  /*e9e0*/  IMAD.MOV.U32 R12, RZ, RZ, 0x3b0b43e3 ;  /* 0x3b0b43e3ff0c7424 */ /* 0x000fe400078e00ff */
[----:B--2---:R-:W-:Y:S01]  /*e9f0*/  IMAD.MOV.U32 R8, RZ, RZ, -0x4313edd9 ;  /* 0xbcec1227ff087424 */ /* 0x004fe200078e00ff */
[----:B------:R-:W-:Y:S01]  /*ea00*/  MOV R9, 0x43a31567 ;  /* 0x43a3156700097802 */ /* 0x000fe20000000f00 */
[----:B------:R2:W-:Y:S01]  /*ea10*/  STL.64 [R1+0x900], R4 ;  /* 0x0009000401007387 */ /* 0x0005e20000100a00 */
[----:B0-----:R-:W-:Y:S02]  /*ea20*/  HFMA2 R7, -RZ, RZ, -3.970703125, 0.000694751739501953125 ;  /* 0xc3f111b1ff077431 */ /* 0x001fe400000001ff */
[----:B------:R-:W-:Y:S01]  /*ea30*/  IMAD.MOV.U32 R6, RZ, RZ, 0x4436cdd2 ;  /* 0x4436cdd2ff067424 */ /* 0x000fe200078e00ff */
[----:B------:R0:W-:Y:S01]  /*ea40*/  STL.64 [R1+0x910], R8 ;  /* 0x0009100801007387 */ /* 0x0001e20000100a00 */
[----:B-1----:R-:W-:-:S02]  /*ea50*/  HFMA2 R11, -RZ, RZ, 3.583984375, -15760 ;  /* 0x432bf3b2ff0b7431 */ /* 0x002fc400000001ff */
[----:B------:R-:W-:Y:S01]  /*ea60*/  IMAD.MOV.U32 R10, RZ, RZ, -0x3c540da5 ;  /* 0xc3abf25bff0a7424 */ /* 0x000fe200078e00ff */
[----:B------:R1:W-:Y:S01]  /*ea70*/  STL.64 [R1+0x8f8], R12 ;  /* 0x0008f80c01007387 */ /* 0x0003e20000100a00 */
[----:B--2---:R-:W-:Y:S02]  /*ea80*/  HFMA2 R5, -RZ, RZ, -2.943359375, -0.00110340118408203125 ;  /* 0xc1e39485ff057431 */ /* 0x004fe400000001ff */
[----:B------:R-:W-:Y:S01]  /*ea90*/  IMAD.MOV.U32 R4, RZ, RZ, 0x42850a16 ;  /* 0x42850a16ff047424 */ /* 0x000fe200078e00ff */
[----:B------:R2:W-:Y:S01]  /*eaa0*/  STL.64 [R1+0x908], R6 ;  /* 0x0009080601007387 */ /* 0x0005e20000100a00 */
[----:B0-----:R-:W-:Y:S02]  /*eab0*/  HFMA2 R9, -RZ, RZ, 2.111328125, 1.4609375 ;  /* 0x40393dd8ff097431 */ /* 0x001fe400000001ff */
        /* <DEDUP_REMOVED lines=14> */
[----:B--2---:R-:W-:-:S03]  /*eba0*/  HFMA2 R13, -RZ, RZ, -1.5830078125, 20432 ;  /* 0xbe5574fdff0d7431 */ /* 0x004fc600000001ff */
[----:B------:R2:W-:Y:S01]  /*ebb0*/  STL.64 [R1+0x940], R10 ;  /* 0x0009400a01007387 */ /* 0x0005e20000100a00 */
[----:B------:R-:W-:Y:S02]  /*ebc0*/  IMAD.MOV.U32 R12, RZ, RZ, 0x3f15b76c ;  /* 0x3f15b76cff0c7424 */ /* 0x000fe400078e00ff */
[----:B0-----:R-:W-:Y:S01]  /*ebd0*/  IMAD.MOV.U32 R8, RZ, RZ, -0x3b8899d4 ;  /* 0xc477662cff087424 */ /* 0x001fe200078e00ff */
[----:B------:R-:W-:Y:S01]  /*ebe0*/  MOV R9, 0x450908e3 ;  /* 0x450908e300097802 */ /* 0x000fe20000000f00 */
[----:B------:R0:W-:Y:S01]  /*ebf0*/  STL.64 [R1+0x950], R4 ;  /* 0x0009500401007387 */ /* 0x0001e20000100a00 */
[----:B-1----:R-:W-:Y:S02]  /*ec00*/  HFMA2 R7, -RZ, RZ, 1.1162109375, -0.000296115875244140625 ;  /* 0x3c778cdaff077431 */ /* 0x002fe400000001ff */
[----:B------:R-:W-:Y:S01]  /*ec10*/  IMAD.MOV.U32 R6, RZ, RZ, -0x42f88f86 ;  /* 0xbd07707aff067424 */ /* 0x000fe200078e00ff */
[----:B------:R1:W-:Y:S01]  /*ec20*/  STL.64 [R1+0x960], R8 ;  /* 0x0009600801007387 */ /* 0x0003e20000100a00 */
[----:B--2---:R-:W-:-:S02]  /*ec30*/  HFMA2 R11, -RZ, RZ, -1.5341796875, 0.0010662078857421875 ;  /* 0xbe23145eff0b7431 */ /* 0x004fc400000001ff */
[----:B------:R-:W-:Y:S01]  /*ec40*/  IMAD.MOV.U32 R10, RZ, RZ, -0x3b0ef486 ;  /* 0xc4f10b7aff0a7424 */ /* 0x000fe200078e00ff */
[----:B------:R2:W-:Y:S01]  /*ec50*/  STL.64 [R1+0x948], R12 ;  /* 0x0009480c01007387 */ /* 0x0005e20000100a00 */
[----:B0-----:R-:W-:Y:S02]  /*ec60*/  HFMA2 R5, -RZ, RZ, 0.83251953125, 217.375 ;  /* 0x3aa95acbff057431 */ /* 0x001fe400000001ff */
[----:B------:R-:W-:Y:S01]  /*ec70*/  IMAD.MOV.U32 R4, RZ, RZ, 0x44abf3ae ;  /* 0x44abf3aeff047424 */ /* 0x000fe200078e00ff */
[----:B------:R0:W-:Y:S01]  /*ec80*/  STL.64 [R1+0x958], R6 ;  /* 0x0009580601007387 */ /* 0x0001e20000100a00 */
[----:B-1----:R-:W-:Y:S02]  /*ec90*/  HFMA2 R9, -RZ, RZ, -0.447021484375, -0.000134944915771484375 ;  /* 0xb727886cff097431 */ /* 0x002fe400000001ff */
[----:B------:R-:W-:Y:S01]  /*eca0*/  IMAD.MOV.U32 R8, RZ, RZ, -0x3c55509c ;  /* 0xc3aaaf64ff087424 */ /* 0x000fe200078e00ff */
        /* <DEDUP_REMOVED lines=10> */
[----:B--2---:R-:W-:Y:S02]  /*ed50*/  HFMA2 R5, -RZ, RZ, 1.5966796875, 2.83718109130859375e-05 ;  /* 0x3e6301dcff057431 */ /* 0x004fe400000001ff */
[----:B------:R-:W-:Y:S01]  /*ed60*/  IMAD.MOV.U32 R4, RZ, RZ, 0x3eb9a9a3 ;  /* 0x3eb9a9a3ff047424 */ /* 0x000fe200078e00ff */
[----:B------:R2:W-:Y:S01]  /*ed70*/  STL.64 [R1+0x980], R6 ;  /* 0x0009800601007387 */ /* 0x0005e20000100a00 */
[----:B0-----:R-:W-:-:S03]  /*ed80*/  HFMA2 R13, -RZ, RZ, -0.4384765625, -8600 ;  /* 0xb704f033ff0d7431 */ /* 0x001fc600000001ff */
[----:B------:R0:W-:Y:S01]  /*ed90*/  STL.64 [R1+0x990], R10 ;  /* 0x0009900a01007387 */ /* 0x0001e20000100a00 */
[----:B------:R-:W-:Y:S02]  /*eda0*/  IMAD.MOV.U32 R12, RZ, RZ, 0x42393dd8 ;  /* 0x42393dd8ff0c7424 */ /* 0x000fe400078e00ff */
[----:B-1----:R-:W-:Y:S02]  /*edb0*/  HFMA2 R9, -RZ, RZ, 0.91162109375, 0.447509765625 ;  /* 0x3b4b3729ff097431 */ /* 0x002fe400000001ff */
        /* <DEDUP_REMOVED lines=8> */
[----:B-1----:R-:W-:-:S03]  /*ee40*/  FMUL.FTZ R4, R0, R15 ;  /* 0x0000000f00047220 */ /* 0x002fc60000410000 */
[----:B------:R2:W-:Y:S01]  /*ee50*/  STL.64 [R1+0x9a0], R10 ;  /* 0x0009a00a01007387 */ /* 0x0005e20000100a00 */
[----:B------:R-:W-:-:S03]  /*ee60*/  IADD3 R0, PT, PT, R1, 0x9c4, RZ ;  /* 0x000009c401007810 */ /* 0x000fc60007ffe0ff */
[----:B------:R2:W-:Y:S01]  /*ee70*/  STL.64 [R1+0x9b0], R6 ;  /* 0x0009b00601007387 */ /* 0x0005e20000100a00 */
[----:B------:R-:W-:-:S03]  /*ee80*/  FSETP.GT.FTZ.AND P0, PT, R4, 1, PT ;  /* 0x3f8000000400780b */ /* 0x000fc60003f14000 */
        /* <DEDUP_REMOVED lines=15> */
[----:B--2---:R-:W-:Y:S01]  /*ef80*/  IMAD.MOV.U32 R7, RZ, RZ, 0x3d39bf78 ;  /* 0x3d39bf78ff077424 */ /* 0x004fe200078e00ff */
        /* <DEDUP_REMOVED lines=29> */
.L_x_1194:
[----:B------:R-:W-:Y:S01]  /*f160*/  FSETP.GEU.FTZ.AND P0, PT, R4, 1, PT ;  /* 0x3f8000000400780b */ /* 0x000fe20003f1e000 */
[----:B--2---:R-:W-:-:S12]  /*f170*/  IMAD.MOV.U32 R9, RZ, RZ, RZ ;  /* 0x000000ffff097224 */ /* 0x004fd800078e00ff */
[----:B------:R-:W-:Y:S05]  /*f180*/  @P0 BRA `(.L_x_1195) ;  /* 0x00000000007c0947 */ /* 0x000fea0003800000 */
[C---:B------:R-:W-:Y:S01]  /*f190*/  FADD.FTZ.RZ R4, R14.reuse, 1 ;  /* 0x3f8000000e047421 */ /* 0x040fe2000001c000 */
[----:B------:R-:W-:Y:S02]  /*f1a0*/  MOV R7, 0x3d39bf78 ;  /* 0x3d39bf7800077802 */ /* 0x000fe40000000f00 */
[----:B------:R-:W-:Y:S02]  /*f1b0*/  ISETP.GE.U32.AND P0, PT, R14, 0x7f800000, PT ;  /* 0x7f8000000e00780c */ /* 0x000fe40003f06070 */
        /* <DEDUP_REMOVED lines=28> */
.L_x_1195:
[----:B------:R-:W-:Y:S05]  /*f380*/  BSYNC.RECONVERGENT B0 ;  /* 0x0000000000007941 */ /* 0x000fea0003800200 */
.L_x_1193:
[----:B------:R-:W-:Y:S01]  /*f390*/  HFMA2 R4, -RZ, RZ, 0, 0 ;  /* 0x00000000ff047431 */ /* 0x000fe200000001ff */
[----:B------:R-:W-:Y:S01]  /*f3a0*/  BSSY.RECONVERGENT B0, `(.L_x_1196) ;  /* 0x0000016000007945 */ /* 0x000fe20003800200 */
[----:B0-----:R-:W-:Y:S01]  /*f3b0*/  IMAD.MOV.U32 R5, RZ, RZ, 0x1 ;  /* 0x00000001ff057424 */ /* 0x001fe200078e00ff */
[----:B------:R-:W-:-:S07]  /*f3c0*/  MOV R6, 0xbeaaaaab ;  /* 0xbeaaaaab00067802 */ /* 0x000fce0000000f00 */
.L_x_1197:
[----:B------:R-:W-:-:S13]  /*f3d0*/  ISETP.GT.AND P1, PT, R5, R4, PT ;  /* 0x000000040500720c */ /* 0x000fda0003f24270 */
[C---:B------:R-:W-:Y:S01]  /*f3e0*/  @P1 VIADD R11, R5.reuse, 0xffffffff ;  /* 0xffffffff050b1836 */ /* 0x040fe20000000000 */
[----:B------:R-:W-:-:S03]  /*f3f0*/  @!P1 LEA R7, R5, R0, 0x2 ;  /* 0x0000000005079211 */ /* 0x000fc600078e10ff */
[----:B------:R-:W-:Y:S02]  /*f400*/  @P1 IMAD R11, R11, 0x4, R0 ;  /* 0x000000040b0b1824 */ /* 0x000fe400078e0200 */
[----:B------:R-:W2:Y:S04]  /*f410*/  @!P1 LDL R8, [R7] ;  /* 0x0000000007089983 */ /* 0x000ea80000100800 */
[----:B------:R-:W1:Y:S02]  /*f420*/  @P1 LDL R10, [R11] ;  /* 0x000000000b0a1983 */ /* 0x000e640000100800 */
[----:B-1----:R-:W-:Y:S01]  /*f430*/  @P1 FMUL.FTZ R8, R10, R9 ;  /* 0x000000090a081220 */ /* 0x002fe20000410000 */
        /* <DEDUP_REMOVED lines=9> */
[----:B------:R-:W-:Y:S01]  /*f4d0*/  FSETP.GEU.FTZ.AND P0, PT, |R13|, R6, PT ;  /* 0x000000060d00720b */ /* 0x000fe20003f1e200 */
[----:B------:R-:W-:-:S12]  /*f4e0*/  IMAD.MOV.U32 R6, RZ, RZ, R20 ;  /* 0x000000ffff067224 */ /* 0x000fd800078e0014 */
[----:B0-----:R-:W-:Y:S05]  /*f4f0*/  @P0 BRA P2, `(.L_x_1197) ;  /* 0xfffffffc00b40947 */ /* 0x001fea000103ffff */
[----:B------:R-:W-:Y:S05]  /*f500*/  BSYNC.RECONVERGENT B0 ;  /* 0x0000000000007941 */ /* 0x000fea0003800200 */
.L_x_1196:
        /* <DEDUP_REMOVED lines=8> */
[----:B------:R-:W-:-:S07]  /*f590*/  IMAD.MOV.U32 R6, RZ, RZ, -0x450d462a ;  /* 0xbaf2b9d6ff067424 */ /* 0x000fce00078e00ff */
.L_x_1201:
[----:B------:R-:W-:-:S13]  /*f5a0*/  ISETP.GT.AND P1, PT, R5, R4, PT ;  /* 0x000000040500720c */ /* 0x000fda0003f24270 */
[C---:B------:R-:W-:Y:S01]  /*f5b0*/  @P1 IADD3 R11, PT, PT, R5.reuse, -0x1, RZ ;  /* 0xffffffff050b1810 */ /* 0x040fe20007ffe0ff */
[----:B------:R-:W-:-:S03]  /*f5c0*/  @!P1 IMAD R7, R5, 0x4, R0 ;  /* 0x0000000405079824 */ /* 0x000fc600078e0200 */
[----:B------:R-:W-:Y:S02]  /*f5d0*/  @P1 LEA R11, R11, R0, 0x2 ;  /* 0x000000000b0b1211 */ /* 0x000fe400078e10ff */
[----:B------:R-:W2:Y:S04]  /*f5e0*/  @!P1 LDL R10, [R7] ;  /* 0x00000000070a9983 */ /* 0x000ea80000100800 */
[----:B------:R-:W3:Y:S02]  /*f5f0*/  @P1 LDL R12, [R11] ;  /* 0x000000000b0c1983 */ /* 0x000ee40000100800 */
[----:B---3--:R-:W-:Y:S01]  /*f600*/  @P1 FMUL.FTZ R10, R12, R9 ;  /* 0x000000090c0a1220 */ /* 0x008fe20000410000 */
[----:B------:R-:W-:-:S04]  /*f610*/  IMAD R12, R5, 0x4, R1 ;  /* 0x00000004050c7824 */ /* 0x000fc800078e0201 */
        /* <DEDUP_REMOVED lines=11> */
.L_x_1200:
        /* <DEDUP_REMOVED lines=12> */
.L_x_1203:
        /* <DEDUP_REMOVED lines=19> */
.L_x_1202:
        /* <DEDUP_REMOVED lines=10> */
[----:B------:R-:W-:Y:S02]  /*f960*/  IMAD.MOV.U32 R6, RZ, RZ, 0x3a2a3eca ;  /* 0x3a2a3ecaff067424 */ /* 0x000fe400078e00ff */
[----:B-1----:R-:W-:-:S07]  /*f970*/  FMUL.FTZ R21, R21, R10 ;  /* 0x0000000a15157220 */ /* 0x002fce0000410000 */
.L_x_1205:
        /* <DEDUP_REMOVED lines=19> */
.L_x_1204:
        /* <DEDUP_REMOVED lines=12> */
.L_x_1207:
        /* <DEDUP_REMOVED lines=19> */
.L_x_1206:
        /* <DEDUP_REMOVED lines=10> */
[----:B------:R-:W-:Y:S02]  /*fd40*/  IMAD.MOV.U32 R6, RZ, RZ, -0x464f6baa ;  /* 0xb9b09456ff067424 */ /* 0x000fe400078e00ff */
[----:B-1----:R-:W-:-:S07]  /*fd50*/  FMUL.FTZ R21, R21, R10 ;  /* 0x0000000a15157220 */ /* 0x002fce0000410000 */
.L_x_1209:
        /* <DEDUP_REMOVED lines=19> */
.L_x_1208:
        /* <DEDUP_REMOVED lines=12> */
.L_x_1211:
        /* <DEDUP_REMOVED lines=19> */
.L_x_1210:
        /* <DEDUP_REMOVED lines=12> */
.L_x_1213:
        /* <DEDUP_REMOVED lines=19> */
.L_x_1212:
        /* <DEDUP_REMOVED lines=12> */
.L_x_1215:
        /* <DEDUP_REMOVED lines=19> */
.L_x_1214:
        /* <DEDUP_REMOVED lines=12> */
.L_x_1217:
        /* <DEDUP_REMOVED lines=19> */
.L_x_1216:
        /* <DEDUP_REMOVED lines=12> */
.L_x_1219:
        /* <DEDUP_REMOVED lines=19> */
.L_x_1218:
        /* <DEDUP_REMOVED lines=12> */
.L_x_1221:
        /* <DEDUP_REMOVED lines=19> */
.L_x_1220:
        /* <DEDUP_REMOVED lines=12> */
.L_x_1223:
        /* <DEDUP_REMOVED lines=19> */
.L_x_1222:
        /* <DEDUP_REMOVED lines=12> */
.L_x_1225:
        /* <DEDUP_REMOVED lines=19> */
.L_x_1224:
        /* <DEDUP_REMOVED lines=12> */
.L_x_1227:
        /* <DEDUP_REMOVED lines=19> */
.L_x_1226:
        /* <DEDUP_REMOVED lines=12> */
.L_x_1229:
        /* <DEDUP_REMOVED lines=19> */
.L_x_1228:
        /* <DEDUP_REMOVED lines=12> */
.L_x_1231:
        /* <DEDUP_REMOVED lines=19> */
.L_x_1230:
        /* <DEDUP_REMOVED lines=12> */
.L_x_1233:
        /* <DEDUP_REMOVED lines=19> */
.L_x_1232:
        /* <DEDUP_REMOVED lines=12> */
.L_x_1235:
        /* <DEDUP_REMOVED lines=19> */
.L_x_1234:
        /* <DEDUP_REMOVED lines=12> */
.L_x_1237:
        /* <DEDUP_REMOVED lines=19> */
.L_x_1236:
        /* <DEDUP_REMOVED lines=12> */
.L_x_1239:
        /* <DEDUP_REMOVED lines=19> */
.L_x_1238:
        /* <DEDUP_REMOVED lines=12> */
.L_x_1241:
        /* <DEDUP_REMOVED lines=19> */
.L_x_1240:
        /* <DEDUP_REMOVED lines=12> */
.L_x_1243:
        /* <DEDUP_REMOVED lines=19> */
.L_x_1242:
        /* <DEDUP_REMOVED lines=12> */
.L_x_1245:
[----:B------:R-:W-:-:S13]  /*12040*/  ISETP.GT.AND P1, PT, R7, R4, PT ;  /* 0x000000040700720c */ /* 0x000fda0003f24270 */
[C---:B------:R-:W-:Y:S01]  /*12050*/  @P1 IADD3 R11, PT, PT, R7.reuse, -0x1, RZ ;  /* 0xffffffff070b1810 */ /* 0x040fe20007ffe0ff */
[----:B------:R-:W-:-:S03]  /*12060*/  @!P1 IMAD R10, R7, 0x4, R0 ;  /* 0x00000004070a9824 */ /* 0x000fc600078e0200 */
[----:B------:R-:W-:Y:S02]  /*12070*/  @P1 LEA R12, R11, R0, 0x2 ;  /* 0x000000000b0c1211 */ /* 0x000fe400078e10ff */
[----:B------:R-:W2:Y:S04]  /*12080*/  @!P1 LDL R11, [R10] ;  /* 0x000000000a0b9983 */ /* 0x000ea80000100800 */
[----:B------:R-:W3:Y:S01]  /*12090*/  @P1 LDL R14, [R12] ;  /* 0x000000000c0e1983 */ /* 0x000ee20000100800 */
[----:B------:R-:W-:Y:S02]  /*120a0*/  IMAD R13, R7, 0x4, R1 ;  /* 0x00000004070d7824 */ /* 0x000fe400078e0201 */
        /* <DEDUP_REMOVED lines=12> */
.L_x_1244:
        /* <DEDUP_REMOVED lines=10> */
.L_x_1247:
        /* <DEDUP_REMOVED lines=19> */
.L_x_1246:
[----:B------:R-:W1:Y:S02]  /*12340*/  MUFU.RCP R0, R3 ;  /* 0x0000000300007308 */ /* 0x000e640000001000 */
[----:B-1----:R-:W-:-:S04]  /*12350*/  FMUL.FTZ R5, R5, R0 ;  /* 0x0000000005057220 */ /* 0x002fc80000410000 */
[----:B------:R-:W-:-:S05]  /*12360*/  FMUL.FTZ R5, R6, R5 ;  /* 0x0000000506057220 */ /* 0x000fca0000410000 */
[----:B------:R-:W-:-:S13]  /*12370*/  FSETP.GT.FTZ.AND P0, PT, |R5|, |R21|, PT ;  /* 0x400000150500720b */ /* 0x000fda0003f14200 */
[----:B------:R-:W-:-:S07]  /*12380*/  @!P0 FADD.FTZ R8, R8, R5 ;  /* 0x0000000508088221 */ /* 0x000fce0000010000 */
.L_x_1199:
[----:B------:R-:W-:Y:S05]  /*12390*/  BSYNC.RECONVERGENT B0 ;  /* 0x0000000000007941 */ /* 0x000fea0003800200 */
.L_x_1198:
[----:B------:R-:W-:Y:S01]  /*123a0*/  FMUL.FTZ R20, R3, 1 ;  /* 0x3f80000003147820 */ /* 0x000fe20000410000 */
        /* <DEDUP_REMOVED lines=12> */
[C---:B------:R-:W-:Y:S02]  /*12470*/  FADD.FTZ R3, |R0|.reuse, -4 ;  /* 0xc080000000037421 */ /* 0x040fe40000010200 */
[----:B------:R-:W-:Y:S01]  /*12480*/  DMUL R6, R6, R4 ;  /* 0x0000000406067228 */ /* 0x000fe20000000000 */
[----:B------:R-:W-:Y:S01]  /*12490*/  FADD.FTZ R28, |R0|, -RZ ;  /* 0x800000ff001c7221 */ /* 0x000fe20000010200 */
[----:B------:R-:W-:Y:S01]  /*124a0*/  MOV R4, 0x652b82fe ;  /* 0x652b82fe00047802 */ /* 0x000fe20000000f00 */
[----:B------:R-:W-:Y:S01]  /*124b0*/  IMAD.MOV.U32 R5, RZ, RZ, 0x3ff71547 ;  /* 0x3ff71547ff057424 */ /* 0x000fe200078e00ff */
[----:B------:R-:W0:Y:S05]  /*124c0*/  MUFU.RCP R14, R9 ;  /* 0x00000009000e7308 */ /* 0x000e2a0000001000 */
[----:B------:R-:W-:Y:S01]  /*124d0*/  DFMA R4, R6, R4, 6.75539944105574400000e+15 ;  /* 0x433800000604742b */ /* 0x000fe20000000004 */
[----:B------:R-:W-:-:S07]  /*124e0*/  FSETP.GEU.FTZ.AND P0, PT, |R7|, 4.1917929649353027344, PT ;  /* 0x4086232b0700780b */ /* 0x000fce0003f1e200 */
[----:B------:R-:W-:Y:S01]  /*124f0*/  DADD R10, R4, -6.75539944105574400000e+15 ;  /* 0xc3380000040a7429 */ /* 0x000fe20000000000 */
[----:B0-----:R-:W-:Y:S01]  /*12500*/  FMUL.FTZ R15, R3, R14 ;  /* 0x0000000e030f7220 */ /* 0x001fe20000410000 */
[----:B------:R-:W-:-:S06]  /*12510*/  FMUL.FTZ R3, |R0|, -R28 ;  /* 0x8000001c00037220 */ /* 0x000fcc0000410200 */
[----:B------:R-:W-:Y:S01]  /*12520*/  DFMA R12, R10, -UR4, R6 ;  /* 0x800000040a0c7c2b */ /* 0x000fe20008000006 */
[----:B------:R-:W-:Y:S01]  /*12530*/  UMOV UR4, 0x3b39803f ;  /* 0x3b39803f00047882 */ /* 0x000fe20000000000 */
[----:B------:R-:W-:Y:S01]  /*12540*/  UMOV UR5, 0x3c7abc9e ;  /* 0x3c7abc9e00057882 */ /* 0x000fe20000000000 */
[----:B------:R-:W-:-:S05]  /*12550*/  FMUL.FTZ R25, R3, 1.4426950216293334961 ;  /* 0x3fb8aa3b03197820 */ /* 0x000fca0000410000 */
[----:B------:R-:W-:Y:S01]  /*12560*/  DFMA R10, R10, -UR4, R12 ;  /* 0x800000040a0a7c2b */ /* 0x000fe2000800000c */
[----:B------:R-:W-:Y:S01]  /*12570*/  UMOV UR4, 0x69ce2bdf ;  /* 0x69ce2bdf00047882 */ /* 0x000fe20000000000 */
[----:B------:R-:W-:Y:S01]  /*12580*/  MOV R12, 0xfca213ea ;  /* 0xfca213ea000c7802 */ /* 0x000fe20000000f00 */
[----:B------:R-:W-:Y:S01]  /*12590*/  IMAD.MOV.U32 R13, RZ, RZ, 0x3e928af3 ;  /* 0x3e928af3ff0d7424 */ /* 0x000fe200078e00ff */
[----:B------:R-:W-:Y:S01]  /*125a0*/  UMOV UR5, 0x3e5ade15 ;  /* 0x3e5ade1500057882 */ /* 0x000fe20000000000 */
[----:B------:R-:W0:Y:S04]  /*125b0*/  FRND.TRUNC R25, R25 ;  /* 0x0000001900197307 */ /* 0x000e28000020d000 */
        /* <DEDUP_REMOVED lines=27> */
[----:B------:R-:W-:-:S04]  /*12770*/  FADD.FTZ R13, R15, 1 ;  /* 0x3f8000000f0d7421 */ /* 0x000fc80000010000 */
[----:B------:R-:W-:-:S04]  /*12780*/  FFMA.FTZ R13, R13, -4, |R0| ;  /* 0xc08000000d0d7823 */ /* 0x000fc80000010400 */
[----:B------:R-:W-:Y:S01]  /*12790*/  FFMA.FTZ R9, |R0|, -R15, R13 ;  /* 0x8000000f00097223 */ /* 0x000fe2000001020d */
[----:B------:R-:W-:Y:S01]  /*127a0*/  LEA R13, R4, R11, 0x14 ;  /* 0x0000000b040d7211 */ /* 0x000fe200078ea0ff */
[----:B------:R-:W-:Y:S02]  /*127b0*/  IMAD.MOV.U32 R12, RZ, RZ, R10 ;  /* 0x000000ffff0c7224 */ /* 0x000fe400078e000a */
[----:B------:R-:W-:Y:S01]  /*127c0*/  FFMA.FTZ R9, R14, R9, R15 ;  /* 0x000000090e097223 */ /* 0x000fe2000001000f */
[----:B0-----:R-:W-:Y:S06]  /*127d0*/  @!P0 BRA `(.L_x_1249) ;  /* 0x0000000000308947 */ /* 0x001fec0003800000 */
        /* <DEDUP_REMOVED lines=12> */
.L_x_1249:
[----:B------:R-:W-:Y:S05]  /*128a0*/  BSYNC.RECONVERGENT B0 ;  /* 0x0000000000007941 */ /* 0x000fea0003800200 */
.L_x_1248:
[----:B------:R-:W-:Y:S01]  /*128b0*/  UMOV UR4, 0x54411744 ;  /* 0x5441174400047882 */ /* 0x000fe20000000000 */
[----:B------:R-:W-:Y:S01]  /*128c0*/  UMOV UR5, 0x401921fb ;  /* 0x401921fb00057882 */ /* 0x000fe20000000000 */
[----:B------:R-:W-:Y:S01]  /*128d0*/  IMAD.MOV.U32 R4, RZ, RZ, 0x3a69a091 ;  /* 0x3a69a091ff047424 */ /* 0x000fe200078e00ff */
[----:B------:R-:W-:Y:S01]  /*128e0*/  DMUL R20, R20, UR4 ;  /* 0x0000000414147c28 */ /* 0x000fe20008000000 */
[----:B------:R-:W-:Y:S01]  /*128f0*/  MOV R10, 0x42fc0000 ;  /* 0x42fc0000000a7802 */ /* 0x000fe20000000f00 */
[----:B------:R-:W-:Y:S02]  /*12900*/  HFMA2 R11, -RZ, RZ, 2, 0 ;  /* 0x40000000ff0b7431 */ /* 0x000fe400000001ff */
[----:B------:R-:W-:Y:S01]  /*12910*/  FFMA.FTZ R4, R9, R4, 0.0070457882247865200043 ;  /* 0x3be6e05b09047423 */ /* 0x000fe20000010004 */
[----:B------:R-:W-:Y:S01]  /*12920*/  FSETP.GT.FTZ.AND P0, PT, |R25|, 126, PT ;  /* 0x42fc00001900780b */ /* 0x000fe20003f14200 */
[----:B------:R-:W-:Y:S01]  /*12930*/  FFMA.FTZ R28, |R0|, -R28, -R3 ;  /* 0x8000001c001c7223 */ /* 0x000fe20000010a03 */
[----:B------:R-:W0:Y:S01]  /*12940*/  MUFU.RSQ64H R15, R21 ;  /* 0x00000015000f7308 */ /* 0x000e220000001c00 */
[----:B------:R-:W-:Y:S01]  /*12950*/  FFMA.FTZ R4, R9, R4, -0.015866896137595176697 ;  /* 0xbc81fb4b09047423 */ /* 0x000fe20000010004 */
[----:B------:R-:W-:Y:S01]  /*12960*/  LOP3.LUT R10, R10, 0x80000000, R25, 0xb8, !PT ;  /* 0x800000000a0a7812 */ /* 0x000fe200078eb819 */
[----:B------:R-:W-:Y:S01]  /*12970*/  FMUL.FTZ R8, R8, 1 ;  /* 0x3f80000008087820 */ /* 0x000fe20000410000 */
[----:B------:R-:W-:-:S02]  /*12980*/  VIADD R14, R21, 0xfcb00000 ;  /* 0xfcb00000150e7836 */ /* 0x000fc40000000000 */
[C---:B------:R-:W-:Y:S01]  /*12990*/  FFMA.FTZ R4, R9.reuse, R4, 0.036429625004529953003 ;  /* 0x3d15373b09047423 */ /* 0x040fe20000010004 */
[----:B------:R-:W-:Y:S01]  /*129a0*/  FSEL R10, R10, R25, P0 ;  /* 0x000000190a0a7208 */ /* 0x000fe20000000000 */
[C---:B------:R-:W-:Y:S01]  /*129b0*/  FFMA.FTZ R11, |R0|.reuse, R11, 1 ;  /* 0x3f800000000b7423 */ /* 0x040fe2000001020b */
[----:B------:R-:W-:Y:S01]  /*129c0*/  MOV R27, 0x3fd80000 ;  /* 0x3fd80000001b7802 */ /* 0x000fe20000000f00 */
[C---:B------:R-:W-:Y:S01]  /*129d0*/  FFMA.FTZ R4, R9.reuse, R4, -0.066643431782722473145 ;  /* 0xbd887c5a09047423 */ /* 0x040fe20000010004 */
[----:B------:R-:W-:Y:S01]  /*129e0*/  FSETP.GT.FTZ.AND P0, PT, |R0|, 10.05500030517578125, PT ;  /* 0x4120e1480000780b */ /* 0x000fe20003f14200 */
[----:B------:R-:W-:Y:S01]  /*129f0*/  FFMA.FTZ R7, R10, -0.69314718246459960938, R3 ;  /* 0xbf3172180a077823 */ /* 0x000fe20000010003 */
[----:B------:R-:W-:Y:S01]  /*12a00*/  FSETP.GEU.FTZ.AND P1, PT, R0, RZ, PT ;  /* 0x000000ff0000720b */ /* 0x000fe20003f3e000 */
[C---:B------:R-:W-:Y:S01]  /*12a10*/  FFMA.FTZ R6, R9.reuse, R4, 0.093814529478549957275 ;  /* 0x3dc021d509067423 */ /* 0x040fe20000010004 */
[----:B------:R-:W-:Y:S01]  /*12a20*/  BSSY.RECONVERGENT B0, `(.L_x_1250) ;  /* 0x000002b000007945 */ /* 0x000fe20003800200 */
[C---:B------:R-:W-:Y:S01]  /*12a30*/  FFMA.FTZ R7, R10.reuse, 1.9046542121259335545e-09, R7 ;  /* 0x3102e3080a077823 */ /* 0x040fe20000010007 */
[----:B------:R-:W-:Y:S01]  /*12a40*/  FADD.FTZ R10, R10, 12583039 ;  /* 0x4b40007f0a0a7421 */ /* 0x000fe20000010000 */
[----:B0-----:R-:W-:Y:S01]  /*12a50*/  DMUL R4, R14, R14 ;  /* 0x0000000e0e047228 */ /* 0x001fe20000000000 */
[----:B------:R-:W-:Y:S01]  /*12a60*/  FFMA.FTZ R26, R9, R6, -0.10099056363105773926 ;  /* 0xbdced424091a7423 */ /* 0x000fe20000010006 */
[----:B------:R-:W-:Y:S01]  /*12a70*/  FMUL.FTZ R7, R7, 1.4426950216293334961 ;  /* 0x3fb8aa3b07077820 */ /* 0x000fe20000410000 */
[----:B------:R-:W0:Y:S01]  /*12a80*/  MUFU.RCP R6, R11 ;  /* 0x0000000b00067308 */ /* 0x000e220000001000 */
[----:B------:R-:W-:-:S02]  /*12a90*/  IMAD.SHL.U32 R10, R10, 0x800000, RZ ;  /* 0x008000000a0a7824 */ /* 0x000fc400078e00ff */
[C---:B------:R-:W-:Y:S01]  /*12aa0*/  FFMA.FTZ R30, R9.reuse, R26, 0.06809400022029876709 ;  /* 0x3d8b74de091e7423 */ /* 0x040fe2000001001a */
[----:B------:R-:W-:Y:S01]  /*12ab0*/  IMAD.MOV.U32 R26, RZ, RZ, 0x0 ;  /* 0x00000000ff1a7424 */ /* 0x000fe200078e00ff */
[----:B------:R-:W-:Y:S02]  /*12ac0*/  DFMA R4, R20, -R4, 1 ;  /* 0x3ff000001404742b */ /* 0x000fe40000000804 */
[C---:B------:R-:W-:Y:S01]  /*12ad0*/  FFMA.FTZ R30, R9.reuse, R30, 0.015377387404441833496 ;  /* 0x3c7bf170091e7423 */ /* 0x040fe2000001001e */
[----:B------:R-:W1:Y:S03]  /*12ae0*/  MUFU.EX2 R7, R7 ;  /* 0x0000000700077308 */ /* 0x000e660000000800 */
[----:B------:R-:W-:Y:S02]  /*12af0*/  FFMA.FTZ R30, R9, R30, -0.1396210789680480957 ;  /* 0xbe0ef8d4091e7423 */ /* 0x000fe4000001001e */
[----:B------:R-:W-:-:S02]  /*12b00*/  DFMA R26, R4, R26, 0.5 ;  /* 0x3fe00000041a742b */ /* 0x000fc4000000001a */
[----:B------:R-:W-:Y:S01]  /*12b10*/  FFMA.FTZ R9, R9, R30, 1.232995152473449707 ;  /* 0x3f9dd2c909097423 */ /* 0x000fe2000001001e */
[----:B------:R-:W-:-:S03]  /*12b20*/  DMUL R4, R14, R4 ;  /* 0x000000040e047228 */ /* 0x000fc60000000000 */
[----:B0-----:R-:W-:-:S05]  /*12b30*/  FMUL.FTZ R25, R9, R6 ;  /* 0x0000000609197220 */ /* 0x001fca0000410000 */
[----:B------:R-:W-:Y:S01]  /*12b40*/  DFMA R26, R26, R4, R14 ;  /* 0x000000041a1a722b */ /* 0x000fe2000000000e */
[----:B------:R-:W-:Y:S01]  /*12b50*/  FMUL.FTZ R4, R25, -2 ;  /* 0xc000000019047820 */ /* 0x000fe20000410000 */
[----:B-1----:R-:W-:-:S03]  /*12b60*/  FMUL.FTZ R7, R10, R7 ;  /* 0x000000070a077220 */ /* 0x002fc60000410000 */
[----:B------:R-:W-:Y:S01]  /*12b70*/  FFMA.FTZ R4, |R0|, R4, R9 ;  /* 0x0000000400047223 */ /* 0x000fe20000010209 */
[----:B------:R-:W-:Y:S01]  /*12b80*/  FFMA.FTZ R7, R7, R28, R7 ;  /* 0x0000001c07077223 */ /* 0x000fe20000010007 */
[----:B------:R-:W0:Y:S01]  /*12b90*/  F2F.F64.F32 R8, R8 ;  /* 0x0000000800087310 */ /* 0x000e220000201800 */
[----:B------:R-:W-:Y:S01]  /*12ba0*/  DMUL R10, R20, R26 ;  /* 0x0000001a140a7228 */ /* 0x000fe20000000000 */
[----:B------:R-:W-:Y:S01]  /*12bb0*/  FADD.FTZ R4, -R25, R4 ;  /* 0x0000000419047221 */ /* 0x000fe20000010100 */
[----:B------:R-:W-:-:S03]  /*12bc0*/  IADD3 R5, PT, PT, R27, -0x100000, RZ ;  /* 0xfff000001b057810 */ /* 0x000fc60007ffe0ff */
[----:B------:R-:W-:-:S04]  /*12bd0*/  FFMA.FTZ R4, R6, R4, R25 ;  /* 0x0000000406047223 */ /* 0x000fc80000010019 */
[----:B------:R-:W-:Y:S01]  /*12be0*/  FMUL.FTZ R4, R4, R7 ;  /* 0x0000000704047220 */ /* 0x000fe20000410000 */
[----:B------:R-:W-:-:S04]  /*12bf0*/  DFMA R6, R10, -R10, R20 ;  /* 0x8000000a0a06722b */ /* 0x000fc80000000014 */
[----:B------:R-:W-:Y:S01]  /*12c00*/  FSEL R0, R4, RZ, !P0 ;  /* 0x000000ff04007208 */ /* 0x000fe20004000000 */
[----:B------:R-:W-:Y:S01]  /*12c10*/  IMAD.MOV.U32 R4, RZ, RZ, R26 ;  /* 0x000000ffff047224 */ /* 0x000fe200078e001a */
[----:B------:R-:W-:Y:S01]  /*12c20*/  ISETP.GE.U32.AND P0, PT, R14, 0x7ca00000, PT ;  /* 0x7ca000000e00780c */ /* 0x000fe20003f06070 */
[----:B0-----:R-:W-:Y:S02]  /*12c30*/  DMUL R12, R8, R12 ;  /* 0x0000000c080c7228 */ /* 0x001fe40000000000 */
[----:B------:R-:W-:Y:S02]  /*12c40*/  @!P1 FADD.FTZ R0, -R0, 2 ;  /* 0x4000000000009421 */ /* 0x000fe40000010100 */
[----:B------:R-:W-:-:S08]  /*12c50*/  DFMA R8, R6, R4, R10 ;  /* 0x000000040608722b */ /* 0x000fd0000000000a */
[----:B------:R-:W-:Y:S05]  /*12c60*/  @!P0 BRA `(.L_x_1251) ;  /* 0x0000000000188947 */ /* 0x000fea0003800000 */
[----:B------:R-:W-:Y:S01]  /*12c70*/  MOV R8, R26 ;  /* 0x0000001a00087202 */ /* 0x000fe20000000f00 */
[----:B------:R-:W-:Y:S01]  /*12c80*/  IMAD.MOV.U32 R9, RZ, RZ, R20 ;  /* 0x000000ffff097224 */ /* 0x000fe200078e0014 */
[----:B------:R-:W-:Y:S01]  /*12c90*/  MOV R4, R21 ;  /* 0x0000001500047202 */ /* 0x000fe20000000f00 */
[----:B------:R-:W-:Y:S01]  /*12ca0*/  IMAD.MOV.U32 R15, RZ, RZ, R5 ;  /* 0x000000ffff0f7224 */ /* 0x000fe200078e0005 */
[----:B------:R-:W-:-:S07]  /*12cb0*/  MOV R3, 0x12cd0 ;  /* 0x00012cd000037802 */ /* 0x000fce0000000f00 */
[----:B------:R-:W-:Y:S05]  /*12cc0*/  CALL.REL.NOINC `($__internal_3_$__cuda_sm20_dsqrt_rn_f64_mediumpath_v1) ;  /* 0x0000026000f47944 */ /* 0x000fea0003c00000 */
.L_x_1251:
[----:B------:R-:W-:Y:S05]  /*12cd0*/  BSYNC.RECONVERGENT B0 ;  /* 0x0000000000007941 */ /* 0x000fea0003800200 */
.L_x_1250:
        /* <DEDUP_REMOVED lines=15> */
[----:B------:R-:W-:Y:S01]  /*12dd0*/  IMAD.MOV.U32 R28, RZ, RZ, R12 ;  /* 0x000000ffff1c7224 */ /* 0x000fe200078e000c */
[----:B------:R-:W-:Y:S02]  /*12de0*/  MOV R10, R8 ;  /* 0x00000008000a7202 */ /* 0x000fe40000000f00 */
[----:B------:R-:W-:-:S07]  /*12df0*/  MOV R25, 0x12e10 ;  /* 0x00012e1000197802 */ /* 0x000fce0000000f00 */
[----:B------:R-:W-:Y:S05]  /*12e00*/  CALL.REL.NOINC `($__internal_2_$__cuda_sm20_div_rn_f64_full) ;  /* 0x0000025c00107944 */ /* 0x000fea0003c00000 */
.L_x_1253:
[----:B------:R-:W-:Y:S05]  /*12e10*/  BSYNC.RECONVERGENT B0 ;  /* 0x0000000000007941 */ /* 0x000fea0003800200 */
.L_x_1252:
        /* <DEDUP_REMOVED lines=9> */
.L_x_1192:
[----:B------:R-:W0:Y:S01]  /*12eb0*/  MUFU.SQRT R4, R3 ;  /* 0x0000000300047308 */ /* 0x000e220000002000 */
[----:B------:R-:W-:-:S07]  /*12ec0*/  FSETP.GT.FTZ.AND P2, PT, R3, 200, PT ;  /* 0x434800000300780b */ /* 0x000fce0003f54000 */
[----:B0-----:R-:W0:Y:S02]  /*12ed0*/  MUFU.RCP R4, R4 ;  /* 0x0000000400047308 */ /* 0x001e240000001000 */
[----:B0-----:R-:W-:-:S05]  /*12ee0*/  FMUL.FTZ R5, R4, 4.5 ;  /* 0x4090000004057820 */ /* 0x001fca0000410000 */
[----:B------:R-:W-:-:S04]  /*12ef0*/  FSETP.GEU.FTZ.AND P1, PT, R6, R5, PT ;  /* 0x000000050600720b */ /* 0x000fc80003f3e000 */
[----:B------:R-:W-:-:S13]  /*12f00*/  PLOP3.LUT P1, PT, P2, P1, PT, 0x8f, 0xf8 ;  /* 0x0000000000f8781c */ /* 0x000fda0001723177 */
[----:B------:R-:W-:Y:S05]  /*12f10*/  @P1 BRA `(.L_x_1254) ;  /* 0x0000007800c41947 */ /* 0x000fea0003800000 */
[----:B------:R-:W-:Y:S02]  /*12f20*/  HFMA2 R7, -RZ, RZ, 0.82373046875, -0.25927734375 ;  /* 0x3a97b426ff077431 */ /* 0x000fe400000001ff */
[----:B------:R-:W-:Y:S02]  /*12f30*/  IMAD.MOV.U32 R6, RZ, RZ, -0x438d462a ;  /* 0xbc72b9d6ff067424 */ /* 0x000fe400078e00ff */
[----:B------:R-:W-:Y:S02]  /*12f40*/  HFMA2 R11, -RZ, RZ, -0.37939453125, -0.044677734375 ;  /* 0xb612a9b8ff0b7431 */ /* 0x000fe400000001ff */
[----:B------:R-:W-:Y:S01]  /*12f50*/  IMAD.MOV.U32 R8, RZ, RZ, 0x39b8ef1d ;  /* 0x39b8ef1dff087424 */ /* 0x000fe200078e00ff */
[----:B------:R-:W-:Y:S01]  /*12f60*/  MOV R9, 0xb93b7038 ;  /* 0xb93b703800097802 */ /* 0x000fe20000000f00 */
[----:B------:R-:W-:Y:S01]  /*12f70*/  IMAD.MOV.U32 R4, RZ, RZ, -0x41555555 ;  /* 0xbeaaaaabff047424 */ /* 0x000fe200078e00ff */
[----:B------:R-:W-:Y:S01]  /*12f80*/  MOV R5, 0x3daaaaab ;  /* 0x3daaaaab00057802 */ /* 0x000fe20000000f00 */
[----:B------:R-:W-:Y:S01]  /*12f90*/  IMAD.MOV.U32 R10, RZ, RZ, 0x382462c5 ;  /* 0x382462c5ff0a7424 */ /* 0x000fe200078e00ff */
[----:B------:R0:W-:Y:S01]  /*12fa0*/  STL.64 [R1+0x8], R6 ;  /* 0x0000080601007387 */ /* 0x0001e20000100a00 */
[----:B------:R-:W-:Y:S01]  /*12fb0*/  IMAD.MOV.U32 R12, RZ, RZ, -0x517fc7ac ;  /* 0xae803854ff0c7424 */ /* 0x000fe200078e00ff */
[----:B------:R-:W-:Y:S01]  /*12fc0*/  MOV R13, 0x2dd64a3b ;  /* 0x2dd64a3b000d7802 */ /* 0x000fe20000000f00 */
[----:B------:R-:W-:Y:S01]  /*12fd0*/  BSSY.RECONVERGENT B0, `(.L_x_1255) ;  /* 0x00003f3000007945 */ /* 0x000fe20003800200 */
[----:B------:R1:W-:Y:S01]  /*12fe0*/  STL.64 [R1+0x10], R8 ;  /* 0x0000100801007387 */ /* 0x0003e20000100a00 */
[----:B------:R-:W-:-:S03]  /*12ff0*/  FMUL.FTZ R14, R14, R15 ;  /* 0x0000000f0e0e7220 */ /* 0x000fc60000410000 */
[----:B------:R2:W-:Y:S01]  /*13000*/  STL.64 [R1], R4 ;  /* 0x0000000401007387 */ /* 0x0005e20000100a00 */
[----:B0-----:R-:W-:-:S03]  /*13010*/  HFMA2 R7, -RZ, RZ, 0.184326171875, 56544 ;  /* 0x31e67ae7ff077431 */ /* 0x001fc600000001ff */
[----:B------:R0:W-:Y:S01]  /*13020*/  STL.64 [R1+0x18], R10 ;  /* 0x0000180a01007387 */ /* 0x0001e20000100a00 */
[----:B------:R-:W-:Y:S02]  /*13030*/  IMAD.MOV.U32 R6, RZ, RZ, -0x4bc25033 ;  /* 0xb43dafcdff067424 */ /* 0x000fe400078e00ff */
[----:B-1----:R-:W-:Y:S01]  /*13040*/  IMAD.MOV.U32 R8, RZ, RZ, 0x32304beb ;  /* 0x32304bebff087424 */ /* 0x002fe200078e00ff */
[----:B------:R-:W-:Y:S01]  /*13050*/  MOV R9, 0xb19690cc ;  /* 0xb19690cc00097802 */ /* 0x000fe20000000f00 */
[----:B------:R1:W-:Y:S01]  /*13060*/  STL.64 [R1+0x40], R12 ;  /* 0x0000400c01007387 */ /* 0x0003e20000100a00 */
[----:B--2---:R-:W-:Y:S01]  /*13070*/  IMAD.MOV.U32 R4, RZ, RZ, -0x4a0726e8 ;  /* 0xb5f8d918ff047424 */ /* 0x004fe200078e00ff */
[----:B------:R-:W-:Y:S02]  /*13080*/  MOV R5, 0x355eb691 ;  /* 0x355eb69100057802 */ /* 0x000fe40000000f00 */
[----:B------:R2:W-:Y:S01]  /*13090*/  STL.64 [R1+0x30], R8 ;  /* 0x0000300801007387 */ /* 0x0005e20000100a00 */
[----:B0-----:R-:W-:-:S02]  /*130a0*/  HFMA2 R11, -RZ, RZ, -0.091796875, 4972 ;  /* 0xade06cdbff0b7431 */ /* 0x001fc400000001ff */
[----:B------:R-:W-:Y:S01]  /*130b0*/  IMAD.MOV.U32 R10, RZ, RZ, 0x307b7337 ;  /* 0x307b7337ff0a7424 */ /* 0x000fe200078e00ff */
[----:B------:R0:W-:Y:S01]  /*130c0*/  STL.64 [R1+0x20], R4 ;  /* 0x0000200401007387 */ /* 0x0001e20000100a00 */
[----:B-1----:R-:W-:-:S03]  /*130d0*/  HFMA2 R13, -RZ, RZ, 0.89697265625, 533.5 ;  /* 0x3b2d602bff0d7431 */ /* 0x002fc600000001ff */
[----:B------:R1:W-:Y:S01]  /*130e0*/  STL.64 [R1+0x28], R6 ;  /* 0x0000280601007387 */ /* 0x0003e20000100a00 */
[----:B------:R-:W-:Y:S02]  /*130f0*/  IMAD.MOV.U32 R12, RZ, RZ, -0x449c71c7 ;  /* 0xbb638e39ff0c7424 */ /* 0x000fe400078e00ff */
[----:B--2---:R-:W-:Y:S01]  /*13100*/  HFMA2 R9, -RZ, RZ, -0.02374267578125, 0.0077667236328125 ;  /* 0xa6141ff4ff097431 */ /* 0x004fe200000001ff */
[----:B------:R2:W-:Y:S01]  /*13110*/  STL.64 [R1+0x38], R10 ;  /* 0x0000380a01007387 */ /* 0x0005e20000100a00 */
[----:B------:R-:W-:Y:S02]  /*13120*/  IMAD.MOV.U32 R8, RZ, RZ, 0x2900827e ;  /* 0x2900827eff087424 */ /* 0x000fe400078e00ff */
[----:B0-----:R-:W-:Y:S02]  /*13130*/  HFMA2 R5, -RZ, RZ, 0.046600341796875, -16 ;  /* 0x29f7cc00ff057431 */ /* 0x001fe400000001ff */
[----:B------:R-:W-:Y:S01]  /*13140*/  IMAD.MOV.U32 R4, RZ, RZ, -0x534f1ac8 ;  /* 0xacb0e538ff047424 */ /* 0x000fe200078e00ff */
[----:B------:R0:W-:Y:S01]  /*13150*/  STL.64 [R1+0x58], R8 ;  /* 0x0000580801007387 */ /* 0x0001e20000100a00 */
[----:B-1----:R-:W-:Y:S01]  /*13160*/  IMAD.MOV.U32 R6, RZ, RZ, 0x2abdd03b ;  /* 0x2abdd03bff067424 */ /* 0x002fe200078e00ff */
[----:B------:R-:W-:-:S02]  /*13170*/  MOV R7, 0xaa1cc4df ;  /* 0xaa1cc4df00077802 */ /* 0x000fc40000000f00 */
[----:B------:R1:W-:Y:S01]  /*13180*/  STL.64 [R1+0x68], R12 ;  /* 0x0000680c01007387 */ /* 0x0003e20000100a00 */
[----:B--2---:R-:W-:Y:S01]  /*13190*/  IMAD.MOV.U32 R10, RZ, RZ, -0x58f1ab76 ;  /* 0xa70e548aff0a7424 */ /* 0x004fe200078e00ff */
        /* <DEDUP_REMOVED lines=8> */
[----:B--2---:R-:W-:Y:S02]  /*13220*/  HFMA2 R7, -RZ, RZ, -0.474365234375, -50.71875 ;  /* 0xb797d257ff077431 */ /* 0x004fe400000001ff */
[----:B------:R-:W-:Y:S01]  /*13230*/  IMAD.MOV.U32 R6, RZ, RZ, -0x4b283e5e ;  /* 0xb4d7c1a2ff067424 */ /* 0x000fe200078e00ff */
[----:B------:R1:W-:Y:S01]  /*13240*/  STL.64 [R1+0x80], R8 ;  /* 0x0000800801007387 */ /* 0x0003e20000100a00 */
[----:B---3--:R-:W-:Y:S01]  /*13250*/  IMAD.MOV.U32 R4, RZ, RZ, -0x457e3585 ;  /* 0xba81ca7bff047424 */ /* 0x008fe200078e00ff */
[----:B------:R-:W-:Y:S02]  /*13260*/  MOV R5, 0x3957c1a2 ;  /* 0x3957c1a200057802 */ /* 0x000fe40000000f00 */
[----:B------:R2:W-:Y:S01]  /*13270*/  STL.64 [R1+0x90], R12 ;  /* 0x0000900c01007387 */ /* 0x0005e20000100a00 */
[----:B0-----:R-:W-:-:S02]  /*13280*/  HFMA2 R11, -RZ, RZ, 0.2548828125, 0.00011575222015380859375 ;  /* 0x34140796ff0b7431 */ /* 0x001fc400000001ff */
[----:B------:R-:W-:Y:S01]  /*13290*/  IMAD.MOV.U32 R10, RZ, RZ, 0x319fac92 ;  /* 0x319fac92ff0a7424 */ /* 0x000fe200078e00ff */
[----:B------:R0:W-:Y:S04]  /*132a0*/  STL.64 [R1+0x70], R4 ;  /* 0x0000700401007387 */ /* 0x0001e80000100a00 */
[----:B------:R3:W-:Y:S01]  /*132b0*/  STL.64 [R1+0x78], R6 ;  /* 0x0000780601007387 */ /* 0x0007e20000100a00 */
[----:B-1----:R-:W-:Y:S02]  /*132c0*/  HFMA2 R9, -RZ, RZ, 0.077880859375, 3.135204315185546875e-05 ;  /* 0x2cfc020eff097431 */ /* 0x002fe400000001ff */
[----:B------:R-:W-:Y:S01]  /*132d0*/  IMAD.MOV.U32 R8, RZ, RZ, 0x29889f1d ;  /* 0x29889f1dff087424 */ /* 0x000fe200078e00ff */
[----:B------:R1:W-:Y:S01]  /*132e0*/  STL.64 [R1+0x88], R10 ;  /* 0x0000880a01007387 */ /* 0x0003e20000100a00 */
[----:B--2---:R-:W-:-:S02]  /*132f0*/  HFMA2 R13, -RZ, RZ, -0.0419921875, 0.27197265625 ;  /* 0xa960345aff0d7431 */ /* 0x004fc400000001ff */
[----:B------:R-:W-:Y:S02]  /*13300*/  IMAD.MOV.U32 R12, RZ, RZ, -0x5a86242d ;  /* 0xa579dbd3ff0c7424 */ /* 0x000fe400078e00ff */
[----:B0-----:R-:W-:Y:S02]  /*13310*/  HFMA2 R5, -RZ, RZ, -0.141845703125, -0.201904296875 ;  /* 0xb08ab276ff057431 */ /* 0x001fe400000001ff */
[----:B------:R-:W-:Y:S01]  /*13320*/  IMAD.MOV.U32 R4, RZ, RZ, -0x5265b022 ;  /* 0xad9a4fdeff047424 */ /* 0x000fe200078e00ff */
[----:B------:R0:W-:Y:S01]  /*13330*/  STL.64 [R1+0xa8], R8 ;  /* 0x0000a80801007387 */ /* 0x0001e20000100a00 */
[----:B---3--:R-:W-:Y:S01]  /*13340*/  IMAD.MOV.U32 R6, RZ, RZ, 0x2fe4da1a ;  /* 0x2fe4da1aff067424 */ /* 0x008fe200078e00ff */
[----:B------:R-:W-:Y:S02]  /*13350*/  MOV R7, 0xaebc5283 ;  /* 0xaebc528300077802 */ /* 0x000fe40000000f00 */
[----:B------:R2:W-:Y:S01]  /*13360*/  STL.64 [R1+0xb8], R12 ;  /* 0x0000b80c01007387 */ /* 0x0005e20000100a00 */
[----:B-1----:R-:W-:Y:S01]  /*13370*/  IMAD.MOV.U32 R10, RZ, RZ, -0x53b19868 ;  /* 0xac4e6798ff0a7424 */ /* 0x002fe200078e00ff */
[----:B------:R-:W-:-:S02]  /*13380*/  MOV R11, 0x2b28cac0 ;  /* 0x2b28cac0000b7802 */ /* 0x000fc40000000f00 */
[----:B------:R1:W-:Y:S04]  /*13390*/  STL.64 [R1+0xa0], R6 ;  /* 0x0000a00601007387 */ /* 0x0003e80000100a00 */
[----:B------:R3:W-:Y:S01]  /*133a0*/  STL.64 [R1+0x98], R4 ;  /* 0x0000980401007387 */ /* 0x0007e20000100a00 */
[----:B0-----:R-:W-:Y:S01]  /*133b0*/  IMAD.MOV.U32 R8, RZ, RZ, 0x3a4a4588 ;  /* 0x3a4a4588ff087424 */ /* 0x001fe200078e00ff */
[----:B------:R-:W-:Y:S02]  /*133c0*/  MOV R9, 0x3606d905 ;  /* 0x3606d90500097802 */ /* 0x000fe40000000f00 */
[----:B------:R0:W-:Y:S01]  /*133d0*/  STL.64 [R1+0xb0], R10 ;  /* 0x0000b00a01007387 */ /* 0x0001e20000100a00 */
[----:B--2---:R-:W-:Y:S01]  /*133e0*/  IMAD.MOV.U32 R12, RZ, RZ, -0x48a9e97d ;  /* 0xb7561683ff0c7424 */ /* 0x004fe200078e00ff */
[----:B------:R-:W-:Y:S01]  /*133f0*/  MOV R13, 0x33130aa5 ;  /* 0x33130aa5000d7802 */ /* 0x000fe20000000f00 */
[----:B-1----:R-:W-:-:S02]  /*13400*/  HFMA2 R7, -RZ, RZ, -0.89794921875, -0.650390625 ;  /* 0xbb2fb934ff077431 */ /* 0x002fc400000001ff */
[----:B------:R-:W-:Y:S01]  /*13410*/  IMAD.MOV.U32 R6, RZ, RZ, 0x3b877322 ;  /* 0x3b877322ff067424 */ /* 0x000fe200078e00ff */
[----:B------:R1:W-:Y:S01]  /*13420*/  STL.64 [R1+0xd0], R8 ;  /* 0x0000d00801007387 */ /* 0x0003e20000100a00 */
[----:B---3--:R-:W-:Y:S01]  /*13430*/  IMAD.MOV.U32 R4, RZ, RZ, 0x28b6c54f ;  /* 0x28b6c54fff047424 */ /* 0x008fe200078e00ff */
[----:B------:R-:W-:Y:S02]  /*13440*/  MOV R5, 0xa794d81c ;  /* 0xa794d81c00057802 */ /* 0x000fe40000000f00 */
[----:B------:R2:W-:Y:S01]  /*13450*/  STL.64 [R1+0xe0], R12 ;  /* 0x0000e00c01007387 */ /* 0x0005e20000100a00 */
[----:B0-----:R-:W-:Y:S02]  /*13460*/  HFMA2 R11, -RZ, RZ, 0.54541015625, -50144 ;  /* 0x385dfa1fff0b7431 */ /* 0x001fe400000001ff */
[----:B------:R-:W-:Y:S01]  /*13470*/  IMAD.MOV.U32 R10, RZ, RZ, -0x471ed608 ;  /* 0xb8e129f8ff0a7424 */ /* 0x000fe200078e00ff */
[----:B------:R0:W-:Y:S04]  /*13480*/  STL.64 [R1+0xc0], R4 ;  /* 0x0000c00401007387 */ /* 0x0001e80000100a00 */
[----:B------:R3:W-:Y:S01]  /*13490*/  STL.64 [R1+0xc8], R6 ;  /* 0x0000c80601007387 */ /* 0x0007e20000100a00 */
[----:B-1----:R-:W-:-:S02]  /*134a0*/  HFMA2 R9, -RZ, RZ, 0.182373046875, 0.00010126829147338867188 ;  /* 0x31d606a3ff097431 */ /* 0x002fc400000001ff */
[----:B------:R-:W-:Y:S01]  /*134b0*/  IMAD.MOV.U32 R8, RZ, RZ, -0x4d8de466 ;  /* 0xb2721b9aff087424 */ /* 0x000fe200078e00ff */
[----:B------:R1:W-:Y:S01]  /*134c0*/  STL.64 [R1+0xd8], R10 ;  /* 0x0000d80a01007387 */ /* 0x0003e20000100a00 */
[----:B--2---:R-:W-:Y:S02]  /*134d0*/  HFMA2 R13, -RZ, RZ, -0.100830078125, -0.97216796875 ;  /* 0xae74bbc7ff0d7431 */ /* 0x004fe400000001ff */
[----:B------:R-:W-:Y:S02]  /*134e0*/  IMAD.MOV.U32 R12, RZ, RZ, 0x2f0d882b ;  /* 0x2f0d882bff0c7424 */ /* 0x000fe400078e00ff */
[----:B0-----:R-:W-:Y:S02]  /*134f0*/  HFMA2 R5, -RZ, RZ, -0.322509765625, 0.00154876708984375 ;  /* 0xb5291658ff057431 */ /* 0x001fe400000001ff */
[----:B------:R-:W-:Y:S01]  /*13500*/  IMAD.MOV.U32 R4, RZ, RZ, 0x35b82c49 ;  /* 0x35b82c49ff047424 */ /* 0x000fe200078e00ff */
[----:B------:R0:W-:Y:S01]  /*13510*/  STL.64 [R1+0xf8], R8 ;  /* 0x0000f80801007387 */ /* 0x0001e20000100a00 */
[----:B---3--:R-:W-:Y:S01]  /*13520*/  IMAD.MOV.U32 R6, RZ, RZ, 0x34195641 ;  /* 0x34195641ff067424 */ /* 0x008fe200078e00ff */
[----:B------:R-:W-:-:S02]  /*13530*/  MOV R7, 0xaf6125e8 ;  /* 0xaf6125e800077802 */ /* 0x000fc40000000f00 */
[----:B------:R2:W-:Y:S01]  /*13540*/  STL.64 [R1+0x108], R12 ;  /* 0x0001080c01007387 */ /* 0x0005e20000100a00 */
[----:B-1----:R-:W-:Y:S01]  /*13550*/  IMAD.MOV.U32 R10, RZ, RZ, -0x4f441d3f ;  /* 0xb0bbe2c1ff0a7424 */ /* 0x002fe200078e00ff */
[----:B------:R-:W-:Y:S02]  /*13560*/  MOV R11, 0x2b84b13c ;  /* 0x2b84b13c000b7802 */ /* 0x000fe40000000f00 */
[----:B------:R1:W-:Y:S04]  /*13570*/  STL.64 [R1+0xf0], R6 ;  /* 0x0000f00601007387 */ /* 0x0003e80000100a00 */
[----:B------:R3:W-:Y:S01]  /*13580*/  STL.64 [R1+0xe8], R4 ;  /* 0x0000e80401007387 */ /* 0x0007e20000100a00 */
[----:B0-----:R-:W-:Y:S01]  /*13590*/  IMAD.MOV.U32 R8, RZ, RZ, -0x5620f4f4 ;  /* 0xa9df0b0cff087424 */ /* 0x001fe200078e00ff */
[----:B------:R-:W-:-:S02]  /*135a0*/  MOV R9, 0x23ae9da1 ;  /* 0x23ae9da100097802 */ /* 0x000fc40000000f00 */
[----:B------:R0:W-:Y:S01]  /*135b0*/  STL.64 [R1+0x100], R10 ;  /* 0x0001000a01007387 */ /* 0x0001e20000100a00 */
[----:B--2---:R-:W-:Y:S01]  /*135c0*/  IMAD.MOV.U32 R12, RZ, RZ, 0x39709e72 ;  /* 0x39709e72ff0c7424 */ /* 0x004fe200078e00ff */
[----:B------:R-:W-:Y:S01]  /*135d0*/  MOV R13, 0xb9f5fd8c ;  /* 0xb9f5fd8c000d7802 */ /* 0x000fe20000000f00 */
[----:B-1----:R-:W-:Y:S02]  /*135e0*/  HFMA2 R7, -RZ, RZ, 0.054779052734375, 0.87255859375 ;  /* 0x2b033afbff077431 */ /* 0x002fe400000001ff */
[----:B------:R-:W-:Y:S01]  /*135f0*/  IMAD.MOV.U32 R6, RZ, RZ, -0x54660630 ;  /* 0xab99f9d0ff067424 */ /* 0x000fe200078e00ff */
[----:B------:R1:W-:Y:S01]  /*13600*/  STL.64 [R1+0x120], R8 ;  /* 0x0001200801007387 */ /* 0x0003e20000100a00 */
[----:B---3--:R-:W-:Y:S01]  /*13610*/  IMAD.MOV.U32 R4, RZ, RZ, 0x2d52aed2 ;  /* 0x2d52aed2ff047424 */ /* 0x008fe200078e00ff */
[----:B------:R-:W-:Y:S02]  /*13620*/  MOV R5, 0xa796340a ;  /* 0xa796340a00057802 */ /* 0x000fe40000000f00 */
[----:B------:R2:W-:Y:S01]  /*13630*/  STL.64 [R1+0x130], R12 ;  /* 0x0001300c01007387 */ /* 0x0005e20000100a00 */
[----:B0-----:R-:W-:-:S02]  /*13640*/  HFMA2 R11, -RZ, RZ, 0.7705078125, 1.697265625 ;  /* 0x3a2a3ecaff0b7431 */ /* 0x001fc400000001ff */
[----:B------:R-:W-:Y:S01]  /*13650*/  IMAD.MOV.U32 R10, RZ, RZ, 0x281f97f3 ;  /* 0x281f97f3ff0a7424 */ /* 0x000fe200078e00ff */
[----:B------:R0:W-:Y:S04]  /*13660*/  STL.64 [R1+0x110], R4 ;  /* 0x0001100401007387 */ /* 0x0001e80000100a00 */
[----:B------:R3:W-:Y:S01]  /*13670*/  STL.64 [R1+0x118], R6 ;  /* 0x0001180601007387 */ /* 0x0007e20000100a00 */
[----:B-1----:R-:W-:Y:S02]  /*13680*/  HFMA2 R9, -RZ, RZ, 0.359130859375, 1.5318393707275390625e-05 ;  /* 0x35bf0101ff097431 */ /* 0x002fe400000001ff */
[----:B------:R-:W-:Y:S01]  /*13690*/  IMAD.MOV.U32 R8, RZ, RZ, -0x49419487 ;  /* 0xb6be6b79ff087424 */ /* 0x000fe200078e00ff */
[----:B------:R1:W-:Y:S01]  /*136a0*/  STL.64 [R1+0x128], R10 ;  /* 0x0001280a01007387 */ /* 0x0003e20000100a00 */
[----:B--2---:R-:W-:-:S02]  /*136b0*/  HFMA2 R13, -RZ, RZ, -0.20751953125, 0.046112060546875 ;  /* 0xb2a429e7ff0d7431 */ /* 0x004fc400000001ff */
[----:B------:R-:W-:Y:S02]  /*136c0*/  IMAD.MOV.U32 R12, RZ, RZ, 0x33adef47 ;  /* 0x33adef47ff0c7424 */ /* 0x000fe400078e00ff */
[----:B0-----:R-:W-:Y:S02]  /*136d0*/  HFMA2 R5, -RZ, RZ, -0.5771484375, -0.00124835968017578125 ;  /* 0xb89e951dff057431 */ /* 0x001fe400000001ff */
[----:B------:R-:W-:Y:S01]  /*136e0*/  IMAD.MOV.U32 R4, RZ, RZ, 0x398c5cdb ;  /* 0x398c5cdbff047424 */ /* 0x000fe200078e00ff */
[----:B------:R0:W-:Y:S01]  /*136f0*/  STL.64 [R1+0x148], R8 ;  /* 0x0001480801007387 */ /* 0x0001e20000100a00 */
[----:B---3--:R-:W-:Y:S01]  /*13700*/  IMAD.MOV.U32 R6, RZ, RZ, -0x4b7f56af ;  /* 0xb480a951ff067424 */ /* 0x008fe200078e00ff */
[----:B------:R-:W-:Y:S02]  /*13710*/  MOV R7, 0x3739efa3 ;  /* 0x3739efa300077802 */ /* 0x000fe40000000f00 */
[----:B------:R2:W-:Y:S01]  /*13720*/  STL.64 [R1+0x158], R12 ;  /* 0x0001580c01007387 */ /* 0x0005e20000100a00 */
[----:B-1----:R-:W-:Y:S01]  /*13730*/  IMAD.MOV.U32 R10, RZ, RZ, -0x520aee6d ;  /* 0xadf51193ff0a7424 */ /* 0x002fe200078e00ff */
[----:B------:R-:W-:-:S02]  /*13740*/  MOV R11, 0xb43616e8 ;  /* 0xb43616e8000b7802 */ /* 0x000fc40000000f00 */
[----:B------:R1:W-:Y:S04]  /*13750*/  STL.64 [R1+0x140], R6 ;  /* 0x0001400601007387 */ /* 0x0003e80000100a00 */
[----:B------:R3:W-:Y:S01]  /*13760*/  STL.64 [R1+0x138], R4 ;  /* 0x0001380401007387 */ /* 0x0007e20000100a00 */
[----:B0-----:R-:W-:Y:S01]  /*13770*/  IMAD.MOV.U32 R8, RZ, RZ, -0x5785cfd4 ;  /* 0xa87a302cff087424 */ /* 0x001fe200078e00ff */
[----:B------:R-:W-:Y:S02]  /*13780*/  MOV R9, 0xadc0969f ;  /* 0xadc0969f00097802 */ /* 0x000fe40000000f00 */
[----:B------:R0:W-:Y:S01]  /*13790*/  STL.64 [R1+0x150], R10 ;  /* 0x0001500a01007387 */ /* 0x0001e20000100a00 */
[----:B--2---:R-:W-:Y:S01]  /*137a0*/  IMAD.MOV.U32 R12, RZ, RZ, 0x248f2a67 ;  /* 0x248f2a67ff0c7424 */ /* 0x004fe200078e00ff */
[----:B------:R-:W-:Y:S01]  /*137b0*/  MOV R13, 0x2a6f79fa ;  /* 0x2a6f79fa000d7802 */ /* 0x000fe20000000f00 */
[----:B-1----:R-:W-:-:S02]  /*137c0*/  HFMA2 R7, -RZ, RZ, 0.115966796875, -149.25 ;  /* 0x2f6cd8aaff077431 */ /* 0x002fc400000001ff */
[----:B------:R-:W-:Y:S01]  /*137d0*/  IMAD.MOV.U32 R6, RZ, RZ, -0x4f7df9d6 ;  /* 0xb082062aff067424 */ /* 0x000fe200078e00ff */
[----:B------:R1:W-:Y:S01]  /*137e0*/  STL.64 [R1+0x170], R8 ;  /* 0x0001700801007387 */ /* 0x0003e20000100a00 */
[----:B---3--:R-:W-:Y:S01]  /*137f0*/  IMAD.MOV.U32 R4, RZ, RZ, 0x2c2861f8 ;  /* 0x2c2861f8ff047424 */ /* 0x008fe200078e00ff */
[----:B------:R-:W-:Y:S02]  /*13800*/  MOV R5, 0x310db352 ;  /* 0x310db35200057802 */ /* 0x000fe40000000f00 */
[----:B------:R2:W-:Y:S01]  /*13810*/  STL.64 [R1+0x180], R12 ;  /* 0x0001800c01007387 */ /* 0x0005e20000100a00 */
[----:B0-----:R-:W-:Y:S02]  /*13820*/  HFMA2 R11, -RZ, RZ, -0.06402587890625, 7.30859375 ;  /* 0xac19474fff0b7431 */ /* 0x001fe400000001ff */
[----:B------:R-:W-:Y:S01]  /*13830*/  IMAD.MOV.U32 R10, RZ, RZ, 0x2d2c3ebd ;  /* 0x2d2c3ebdff0a7424 */ /* 0x000fe200078e00ff */
[----:B------:R0:W-:Y:S04]  /*13840*/  STL.64 [R1+0x160], R4 ;  /* 0x0001600401007387 */ /* 0x0001e80000100a00 */
[----:B------:R3:W-:Y:S01]  /*13850*/  STL.64 [R1+0x168], R6 ;  /* 0x0001680601007387 */ /* 0x0007e20000100a00 */
[----:B-1----:R-:W-:-:S02]  /*13860*/  HFMA2 R9, -RZ, RZ, -0.3603515625, 43744 ;  /* 0xb5c47957ff097431 */ /* 0x002fc400000001ff */
[----:B------:R-:W-:Y:S01]  /*13870*/  IMAD.MOV.U32 R8, RZ, RZ, -0x4663332c ;  /* 0xb99cccd4ff087424 */ /* 0x000fe200078e00ff */
[----:B------:R1:W-:Y:S01]  /*13880*/  STL.64 [R1+0x178], R10 ;  /* 0x0001780a01007387 */ /* 0x0003e20000100a00 */
[----:B--2---:R-:W-:Y:S02]  /*13890*/  HFMA2 R13, -RZ, RZ, 0.11773681640625, -188.375 ;  /* 0x2f89d9e3ff0d7431 */ /* 0x004fe400000001ff */
[----:B------:R-:W-:Y:S02]  /*138a0*/  IMAD.MOV.U32 R12, RZ, RZ, 0x373eda60 ;  /* 0x373eda60ff0c7424 */ /* 0x000fe400078e00ff */
[----:B0-----:R-:W-:Y:S02]  /*138b0*/  HFMA2 R5, -RZ, RZ, 0.036865234375, 0.869140625 ;  /* 0x28b83af4ff057431 */ /* 0x001fe400000001ff */
[----:B------:R-:W-:Y:S01]  /*138c0*/  IMAD.MOV.U32 R4, RZ, RZ, -0x562d9389 ;  /* 0xa9d26c77ff047424 */ /* 0x000fe200078e00ff */
[----:B------:R0:W-:Y:S01]  /*138d0*/  STL.64 [R1+0x198], R8 ;  /* 0x0001980801007387 */ /* 0x0001e20000100a00 */
[----:B---3--:R-:W-:Y:S01]  /*138e0*/  IMAD.MOV.U32 R6, RZ, RZ, -0x459e0fa8 ;  /* 0xba61f058ff067424 */ /* 0x008fe200078e00ff */
[----:B------:R-:W-:-:S02]  /*138f0*/  MOV R7, 0x3a4d87fb ;  /* 0x3a4d87fb00077802 */ /* 0x000fc40000000f00 */
[----:B------:R2:W-:Y:S01]  /*13900*/  STL.64 [R1+0x1a8], R12 ;  /* 0x0001a80c01007387 */ /* 0x0005e20000100a00 */
[----:B-1----:R-:W-:Y:S01]  /*13910*/  IMAD.MOV.U32 R10, RZ, RZ, 0x388b4846 ;  /* 0x388b4846ff0a7424 */ /* 0x002fe200078e00ff */
[----:B------:R-:W-:Y:S02]  /*13920*/  MOV R11, 0xb82671ff ;  /* 0xb82671ff000b7802 */ /* 0x000fe40000000f00 */
[----:B------:R1:W-:Y:S04]  /*13930*/  STL.64 [R1+0x190], R6 ;  /* 0x0001900601007387 */ /* 0x0003e80000100a00 */
[----:B------:R3:W-:Y:S01]  /*13940*/  STL.64 [R1+0x188], R4 ;  /* 0x0001880401007387 */ /* 0x0007e20000100a00 */
[----:B0-----:R-:W-:Y:S01]  /*13950*/  IMAD.MOV.U32 R8, RZ, RZ, 0x32f7f4a2 ;  /* 0x32f7f4a2ff087424 */ /* 0x001fe200078e00ff */
[----:B------:R-:W-:-:S02]  /*13960*/  MOV R9, 0xb273c722 ;  /* 0xb273c72200097802 */ /* 0x000fc40000000f00 */
[----:B------:R0:W-:Y:S01]  /*13970*/  STL.64 [R1+0x1a0], R10 ;  /* 0x0001a00a01007387 */ /* 0x0001e20000100a00 */
[----:B--2---:R-:W-:Y:S01]  /*13980*/  IMAD.MOV.U32 R12, RZ, RZ, -0x5027586f ;  /* 0xafd8a791ff0c7424 */ /* 0x004fe200078e00ff */
[----:B------:R-:W-:Y:S01]  /*13990*/  MOV R13, 0x2f4c88ee ;  /* 0x2f4c88ee000d7802 */ /* 0x000fe20000000f00 */
[----:B-1----:R-:W-:Y:S02]  /*139a0*/  HFMA2 R7, -RZ, RZ, 0.0938720703125, 0.00019967555999755859375 ;  /* 0x2e020a8bff077431 */ /* 0x002fe400000001ff */
[----:B------:R-:W-:Y:S01]  /*139b0*/  IMAD.MOV.U32 R6, RZ, RZ, -0x4b89cc4a ;  /* 0xb47633b6ff067424 */ /* 0x000fe200078e00ff */
[----:B------:R1:W-:Y:S01]  /*139c0*/  STL.64 [R1+0x1c0], R8 ;  /* 0x0001c00801007387 */ /* 0x0003e20000100a00 */
[----:B---3--:R-:W-:Y:S01]  /*139d0*/  IMAD.MOV.U32 R4, RZ, RZ, -0x4a1c71fc ;  /* 0xb5e38e04ff047424 */ /* 0x008fe200078e00ff */
[----:B------:R-:W-:Y:S02]  /*139e0*/  MOV R5, 0x356f1bed ;  /* 0x356f1bed00057802 */ /* 0x000fe40000000f00 */
[----:B------:R2:W-:Y:S01]  /*139f0*/  STL.64 [R1+0x1d0], R12 ;  /* 0x0001d00c01007387 */ /* 0x0005e20000100a00 */
[----:B0-----:R-:W-:-:S02]  /*13a00*/  HFMA2 R11, -RZ, RZ, -0.050811767578125, -0.0056915283203125 ;  /* 0xaa819dd4ff0b7431 */ /* 0x001fc400000001ff */
[----:B------:R-:W-:Y:S01]  /*13a10*/  IMAD.MOV.U32 R10, RZ, RZ, 0x316cd4f9 ;  /* 0x316cd4f9ff0a7424 */ /* 0x000fe200078e00ff */
[----:B------:R0:W-:Y:S04]  /*13a20*/  STL.64 [R1+0x1b0], R4 ;  /* 0x0001b00401007387 */ /* 0x0001e80000100a00 */
[----:B------:R3:W-:Y:S01]  /*13a30*/  STL.64 [R1+0x1b8], R6 ;  /* 0x0001b80601007387 */ /* 0x0007e20000100a00 */
[----:B-1----:R-:W-:Y:S02]  /*13a40*/  HFMA2 R9, -RZ, RZ, -0.01349639892578125, -201.75 ;  /* 0xa2e9da4eff097431 */ /* 0x002fe400000001ff */
[----:B------:R-:W-:Y:S01]  /*13a50*/  IMAD.MOV.U32 R8, RZ, RZ, 0x2b0a2bbf ;  /* 0x2b0a2bbfff087424 */ /* 0x000fe200078e00ff */
[----:B------:R1:W-:Y:S01]  /*13a60*/  STL.64 [R1+0x1c8], R10 ;  /* 0x0001c80a01007387 */ /* 0x0003e20000100a00 */
[----:B--2---:R-:W-:-:S02]  /*13a70*/  HFMA2 R13, -RZ, RZ, 0.69580078125, 465 ;  /* 0x39915f44ff0d7431 */ /* 0x004fc400000001ff */
[----:B------:R-:W-:Y:S02]  /*13a80*/  IMAD.MOV.U32 R12, RZ, RZ, -0x476dc4fe ;  /* 0xb8923b02ff0c7424 */ /* 0x000fe400078e00ff */
[----:B0-----:R-:W-:Y:S02]  /*13a90*/  HFMA2 R5, -RZ, RZ, 0.0262451171875, 4.01953125 ;  /* 0x26b84405ff057431 */ /* 0x001fe400000001ff */
        /* <DEDUP_REMOVED lines=14> */
[----:B-1----:R-:W-:-:S02]  /*13b80*/  HFMA2 R7, -RZ, RZ, -0.4619140625, 0.00073146820068359375 ;  /* 0xb76411feff077431 */ /* 0x002fc400000001ff */
[----:B------:R-:W-:Y:S01]  /*13b90*/  IMAD.MOV.U32 R6, RZ, RZ, 0x34185ee8 ;  /* 0x34185ee8ff067424 */ /* 0x000fe200078e00ff */
[----:B------:R1:W-:Y:S01]  /*13ba0*/  STL.64 [R1+0x210], R8 ;  /* 0x0002100801007387 */ /* 0x0003e20000100a00 */
[----:B---3--:R-:W-:Y:S01]  /*13bb0*/  IMAD.MOV.U32 R4, RZ, RZ, -0x46aefdea ;  /* 0xb9510216ff047424 */ /* 0x008fe200078e00ff */
[----:B------:R-:W-:Y:S02]  /*13bc0*/  MOV R5, 0x388e8f4e ;  /* 0x388e8f4e00057802 */ /* 0x000fe40000000f00 */
[----:B------:R2:W-:Y:S01]  /*13bd0*/  STL.64 [R1+0x220], R12 ;  /* 0x0002200c01007387 */ /* 0x0005e20000100a00 */
[----:B0-----:R-:W-:Y:S02]  /*13be0*/  HFMA2 R11, -RZ, RZ, 0.29541015625, 0.0001986026763916015625 ;  /* 0x34ba0a82ff0b7431 */ /* 0x001fe400000001ff */
[----:B------:R-:W-:Y:S01]  /*13bf0*/  IMAD.MOV.U32 R10, RZ, RZ, -0x504d3181 ;  /* 0xafb2ce7fff0a7424 */ /* 0x000fe200078e00ff */
[----:B------:R0:W-:Y:S04]  /*13c00*/  STL.64 [R1+0x200], R4 ;  /* 0x0002000401007387 */ /* 0x0001e80000100a00 */
[----:B------:R3:W-:Y:S01]  /*13c10*/  STL.64 [R1+0x208], R6 ;  /* 0x0002080601007387 */ /* 0x0007e20000100a00 */
[----:B-1----:R-:W-:-:S02]  /*13c20*/  HFMA2 R9, -RZ, RZ, 0.10626220703125, -24.6875 ;  /* 0x2ecdce2cff097431 */ /* 0x002fc400000001ff */
[----:B------:R-:W-:Y:S01]  /*13c30*/  IMAD.MOV.U32 R8, RZ, RZ, 0x27bb1603 ;  /* 0x27bb1603ff087424 */ /* 0x000fe200078e00ff */
[----:B------:R1:W-:Y:S01]  /*13c40*/  STL.64 [R1+0x218], R10 ;  /* 0x0002180a01007387 */ /* 0x0003e20000100a00 */
[----:B--2---:R-:W-:Y:S02]  /*13c50*/  HFMA2 R13, -RZ, RZ, -0.05987548828125, 3760 ;  /* 0xabaa6b58ff0d7431 */ /* 0x004fe400000001ff */
[----:B------:R-:W-:Y:S02]  /*13c60*/  IMAD.MOV.U32 R12, RZ, RZ, -0x5bd72013 ;  /* 0xa428dfedff0c7424 */ /* 0x000fe400078e00ff */
[----:B0-----:R-:W-:Y:S02]  /*13c70*/  HFMA2 R5, -RZ, RZ, -0.1826171875, -0.091796875 ;  /* 0xb1d8ade0ff057431 */ /* 0x001fe400000001ff */
[----:B------:R-:W-:Y:S01]  /*13c80*/  IMAD.MOV.U32 R4, RZ, RZ, -0x575df71d ;  /* 0xa8a208e3ff047424 */ /* 0x000fe200078e00ff */
        /* <DEDUP_REMOVED lines=13> */
[----:B-1----:R-:W-:Y:S02]  /*13d60*/  HFMA2 R7, -RZ, RZ, -0.76318359375, 0.9521484375 ;  /* 0xba1b3b9eff077431 */ /* 0x002fe400000001ff */
[----:B------:R-:W-:Y:S01]  /*13d70*/  IMAD.MOV.U32 R6, RZ, RZ, 0x3a0b4779 ;  /* 0x3a0b4779ff067424 */ /* 0x000fe200078e00ff */
[----:B------:R1:W-:Y:S01]  /*13d80*/  STL.64 [R1+0x260], R8 ;  /* 0x0002600801007387 */ /* 0x0003e20000100a00 */
[----:B---3--:R-:W-:Y:S01]  /*13d90*/  IMAD.MOV.U32 R4, RZ, RZ, 0x2b1fe612 ;  /* 0x2b1fe612ff047424 */ /* 0x008fe200078e00ff */
[----:B------:R-:W-:Y:S02]  /*13da0*/  MOV R5, 0xaa152d8b ;  /* 0xaa152d8b00057802 */ /* 0x000fe40000000f00 */
[----:B------:R2:W-:Y:S01]  /*13db0*/  STL.64 [R1+0x270], R12 ;  /* 0x0002700c01007387 */ /* 0x0005e20000100a00 */
[----:B0-----:R-:W-:-:S02]  /*13dc0*/  HFMA2 R11, -RZ, RZ, 0.55224609375, 447 ;  /* 0x386b5efcff0b7431 */ /* 0x001fc400000001ff */
[----:B------:R-:W-:Y:S01]  /*13dd0*/  IMAD.MOV.U32 R10, RZ, RZ, -0x4754ffb6 ;  /* 0xb8ab004aff0a7424 */ /* 0x000fe200078e00ff */
[----:B------:R0:W-:Y:S04]  /*13de0*/  STL.64 [R1+0x250], R4 ;  /* 0x0002500401007387 */ /* 0x0001e80000100a00 */
[----:B------:R3:W-:Y:S01]  /*13df0*/  STL.64 [R1+0x258], R6 ;  /* 0x0002580601007387 */ /* 0x0007e20000100a00 */
[----:B-1----:R-:W-:Y:S02]  /*13e00*/  HFMA2 R9, -RZ, RZ, 0.2279052734375, -1.0966796875 ;  /* 0x334bbc63ff097431 */ /* 0x002fe400000001ff */
[----:B------:R-:W-:Y:S01]  /*13e10*/  IMAD.MOV.U32 R8, RZ, RZ, -0x4c426841 ;  /* 0xb3bd97bfff087424 */ /* 0x000fe200078e00ff */
[----:B------:R1:W-:Y:S01]  /*13e20*/  STL.64 [R1+0x268], R10 ;  /* 0x0002680a01007387 */ /* 0x0003e20000100a00 */
[----:B--2---:R-:W-:-:S02]  /*13e30*/  HFMA2 R13, -RZ, RZ, -0.1380615234375, -0.58349609375 ;  /* 0xb06bb8abff0d7431 */ /* 0x004fc400000001ff */
[----:B------:R-:W-:Y:S02]  /*13e40*/  IMAD.MOV.U32 R12, RZ, RZ, 0x30e787cd ;  /* 0x30e787cdff0c7424 */ /* 0x000fe400078e00ff */
[----:B0-----:R-:W-:Y:S02]  /*13e50*/  HFMA2 R5, -RZ, RZ, -0.376953125, 0.066162109375 ;  /* 0xb6082c3cff057431 */ /* 0x001fe400000001ff */
[----:B------:R-:W-:Y:S01]  /*13e60*/  IMAD.MOV.U32 R4, RZ, RZ, 0x36688aea ;  /* 0x36688aeaff047424 */ /* 0x000fe200078e00ff */
        /* <DEDUP_REMOVED lines=13> */
[----:B-1----:R-:W-:-:S02]  /*13f40*/  HFMA2 R7, -RZ, RZ, 0.08428955078125, -213.875 ;  /* 0x2d65daafff077431 */ /* 0x002fc400000001ff */
[----:B------:R-:W-:Y:S01]  /*13f50*/  IMAD.MOV.U32 R6, RZ, RZ, -0x5215ac74 ;  /* 0xadea538cff067424 */ /* 0x000fe200078e00ff */
[----:B------:R1:W-:Y:S01]  /*13f60*/  STL.64 [R1+0x2b0], R8 ;  /* 0x0002b00801007387 */ /* 0x0003e20000100a00 */
[----:B---3--:R-:W-:Y:S01]  /*13f70*/  IMAD.MOV.U32 R4, RZ, RZ, 0x2f6d7999 ;  /* 0x2f6d7999ff047424 */ /* 0x008fe200078e00ff */
[----:B------:R-:W-:Y:S02]  /*13f80*/  MOV R5, 0xa65b6fba ;  /* 0xa65b6fba00057802 */ /* 0x000fe40000000f00 */
[----:B------:R2:W-:Y:S01]  /*13f90*/  STL.64 [R1+0x2c0], R12 ;  /* 0x0002c00c01007387 */ /* 0x0005e20000100a00 */
[----:B0-----:R-:W-:Y:S02]  /*13fa0*/  HFMA2 R11, -RZ, RZ, 0.712890625, -0.0002586841583251953125 ;  /* 0x39b48c3dff0b7431 */ /* 0x001fe400000001ff */
[----:B------:R-:W-:Y:S01]  /*13fb0*/  IMAD.MOV.U32 R10, RZ, RZ, 0x2acfbe8a ;  /* 0x2acfbe8aff0a7424 */ /* 0x000fe200078e00ff */
[----:B------:R0:W-:Y:S04]  /*13fc0*/  STL.64 [R1+0x2a0], R4 ;  /* 0x0002a00401007387 */ /* 0x0001e80000100a00 */
[----:B------:R3:W-:Y:S01]  /*13fd0*/  STL.64 [R1+0x2a8], R6 ;  /* 0x0002a80601007387 */ /* 0x0007e20000100a00 */
[----:B-1----:R-:W-:-:S02]  /*13fe0*/  HFMA2 R9, -RZ, RZ, 0.42236328125, 0.24755859375 ;  /* 0x36c233ecff097431 */ /* 0x002fc400000001ff */
[----:B------:R-:W-:Y:S01]  /*13ff0*/  IMAD.MOV.U32 R8, RZ, RZ, -0x4866cb75 ;  /* 0xb799348bff087424 */ /* 0x000fe200078e00ff */
[----:B------:R1:W-:Y:S01]  /*14000*/  STL.64 [R1+0x2b8], R10 ;  /* 0x0002b80a01007387 */ /* 0x0003e20000100a00 */
[----:B--2---:R-:W-:Y:S02]  /*14010*/  HFMA2 R13, -RZ, RZ, -0.2646484375, -0.001155853271484375 ;  /* 0xb43c94bcff0d7431 */ /* 0x004fe400000001ff */
[----:B------:R-:W-:Y:S02]  /*14020*/  IMAD.MOV.U32 R12, RZ, RZ, 0x35258957 ;  /* 0x35258957ff0c7424 */ /* 0x000fe400078e00ff */
[----:B0-----:R-:W-:Y:S02]  /*14030*/  HFMA2 R5, -RZ, RZ, -0.6123046875, 0.18994140625 ;  /* 0xb8e63214ff057431 */ /* 0x001fe400000001ff */
[----:B------:R-:W-:Y:S01]  /*14040*/  IMAD.MOV.U32 R4, RZ, RZ, 0x3993775b ;  /* 0x3993775bff047424 */ /* 0x000fe200078e00ff */
        /* <DEDUP_REMOVED lines=13> */
[----:B-1----:R-:W-:Y:S02]  /*14120*/  HFMA2 R7, -RZ, RZ, 0.1724853515625, -0.00099945068359375 ;  /* 0x31859418ff077431 */ /* 0x002fe400000001ff */
[----:B------:R-:W-:Y:S01]  /*14130*/  IMAD.MOV.U32 R6, RZ, RZ, -0x4d858bba ;  /* 0xb27a7446ff067424 */ /* 0x000fe200078e00ff */
[----:B------:R1:W-:Y:S01]  /*14140*/  STL.64 [R1+0x300], R8 ;  /* 0x0003000801007387 */ /* 0x0003e20000100a00 */
[----:B---3--:R-:W-:Y:S01]  /*14150*/  IMAD.MOV.U32 R4, RZ, RZ, -0x54496689 ;  /* 0xabb69977ff047424 */ /* 0x008fe200078e00ff */
[----:B------:R-:W-:Y:S02]  /*14160*/  MOV R5, 0x32e788fe ;  /* 0x32e788fe00057802 */ /* 0x000fe40000000f00 */
[----:B------:R2:W-:Y:S01]  /*14170*/  STL.64 [R1+0x310], R12 ;  /* 0x0003100c01007387 */ /* 0x0005e20000100a00 */
[----:B0-----:R-:W-:-:S02]  /*14180*/  HFMA2 R11, -RZ, RZ, -0.10308837890625, -109.3125 ;  /* 0xae99d6d5ff0b7431 */ /* 0x001fc400000001ff */
[----:B------:R-:W-:Y:S01]  /*14190*/  IMAD.MOV.U32 R10, RZ, RZ, 0x2f96d785 ;  /* 0x2f96d785ff0a7424 */ /* 0x000fe200078e00ff */
[----:B------:R0:W-:Y:S04]  /*141a0*/  STL.64 [R1+0x2f0], R4 ;  /* 0x0002f00401007387 */ /* 0x0001e80000100a00 */
[----:B------:R3:W-:Y:S01]  /*141b0*/  STL.64 [R1+0x2f8], R6 ;  /* 0x0002f80601007387 */ /* 0x0007e20000100a00 */
[----:B-1----:R-:W-:Y:S02]  /*141c0*/  HFMA2 R9, -RZ, RZ, -0.326904296875, 0.000882625579833984375 ;  /* 0xb53b133bff097431 */ /* 0x002fe400000001ff */
[----:B------:R-:W-:Y:S01]  /*141d0*/  IMAD.MOV.U32 R8, RZ, RZ, -0x461a34c2 ;  /* 0xb9e5cb3eff087424 */ /* 0x000fe200078e00ff */
[----:B------:R1:W-:Y:S01]  /*141e0*/  STL.64 [R1+0x308], R10 ;  /* 0x0003080a01007387 */ /* 0x0003e20000100a00 */
[----:B--2---:R-:W-:-:S02]  /*141f0*/  HFMA2 R13, -RZ, RZ, 0.17529296875, -0.0038089752197265625 ;  /* 0x319c9bcdff0d7431 */ /* 0x004fc400000001ff */
[----:B------:R-:W-:Y:S02]  /*14200*/  IMAD.MOV.U32 R12, RZ, RZ, 0x384231bf ;  /* 0x384231bfff0c7424 */ /* 0x000fe400078e00ff */
[----:B0-----:R-:W-:Y:S02]  /*14210*/  HFMA2 R5, -RZ, RZ, 0.059326171875, -3744 ;  /* 0x2b98eb50ff057431 */ /* 0x001fe400000001ff */
[----:B------:R-:W-:Y:S01]  /*14220*/  IMAD.MOV.U32 R4, RZ, RZ, -0x536513c8 ;  /* 0xac9aec38ff047424 */ /* 0x000fe200078e00ff */
[----:B------:R0:W-:Y:S01]  /*14230*/  STL.64 [R1+0x328], R8 ;  /* 0x0003280801007387 */ /* 0x0001e20000100a00 */
[----:B---3--:R-:W-:Y:S01]  /*14240*/  IMAD.MOV.U32 R6, RZ, RZ, -0x45d4eb26 ;  /* 0xba2b14daff067424 */ /* 0x008fe200078e00ff */
[----:B------:R-:W-:Y:S02]  /*14250*/  MOV R7, 0x3a5c11ce ;  /* 0x3a5c11ce00077802 */ /* 0x000fe40000000f00 */
[----:B------:R2:W-:Y:S01]  /*14260*/  STL.64 [R1+0x338], R12 ;  /* 0x0003380c01007387 */ /* 0x0005e20000100a00 */
[----:B-1----:R-:W-:Y:S01]  /*14270*/  IMAD.MOV.U32 R10, RZ, RZ, 0x392e88ac ;  /* 0x392e88acff0a7424 */ /* 0x002fe200078e00ff */
        /* <DEDUP_REMOVED lines=8> */
[----:B-1----:R-:W-:-:S02]  /*14300*/  HFMA2 R7, -RZ, RZ, -0.08734130859375, 3010 ;  /* 0xad9769e1ff077431 */ /* 0x002fc400000001ff */
[----:B------:R-:W-:Y:S01]  /*14310*/  IMAD.MOV.U32 R6, RZ, RZ, -0x49f2909b ;  /* 0xb60d6f65ff067424 */ /* 0x000fe200078e00ff */
[----:B------:R1:W-:Y:S01]  /*14320*/  STL.64 [R1+0x350], R8 ;  /* 0x0003500801007387 */ /* 0x0003e20000100a00 */
[----:B---3--:R-:W-:Y:S01]  /*14330*/  IMAD.MOV.U32 R4, RZ, RZ, -0x48ce3da8 ;  /* 0xb731c258ff047424 */ /* 0x008fe200078e00ff */
[----:B------:R-:W-:Y:S02]  /*14340*/  MOV R5, 0x36e39c79 ;  /* 0x36e39c7900057802 */ /* 0x000fe40000000f00 */
[----:B------:R2:W-:Y:S01]  /*14350*/  STL.64 [R1+0x360], R12 ;  /* 0x0003600c01007387 */ /* 0x0005e20000100a00 */
[----:B0-----:R-:W-:Y:S02]  /*14360*/  HFMA2 R11, -RZ, RZ, 0.024383544921875, 0.05047607421875 ;  /* 0x263e2a76ff0b7431 */ /* 0x001fe400000001ff */
[----:B------:R-:W-:Y:S01]  /*14370*/  IMAD.MOV.U32 R10, RZ, RZ, 0x33859412 ;  /* 0x33859412ff0a7424 */ /* 0x000fe200078e00ff */
[----:B------:R0:W-:Y:S04]  /*14380*/  STL.64 [R1+0x340], R4 ;  /* 0x0003400401007387 */ /* 0x0001e80000100a00 */
[----:B------:R3:W-:Y:S01]  /*14390*/  STL.64 [R1+0x348], R6 ;  /* 0x0003480601007387 */ /* 0x0007e20000100a00 */
[----:B-1----:R-:W-:-:S02]  /*143a0*/  HFMA2 R9, -RZ, RZ, -0.01314544677734375, -22.578125 ;  /* 0xa2bbcda5ff097431 */ /* 0x002fc400000001ff */
[----:B------:R-:W-:Y:S01]  /*143b0*/  IMAD.MOV.U32 R8, RZ, RZ, 0x2de560f7 ;  /* 0x2de560f7ff087424 */ /* 0x000fe200078e00ff */
[----:B------:R1:W-:Y:S01]  /*143c0*/  STL.64 [R1+0x358], R10 ;  /* 0x0003580a01007387 */ /* 0x0003e20000100a00 */
[----:B--2---:R-:W-:Y:S02]  /*143d0*/  HFMA2 R13, -RZ, RZ, 0.77392578125, -14.609375 ;  /* 0x3a31cb4eff0d7431 */ /* 0x004fe400000001ff */
[----:B------:R-:W-:Y:S02]  /*143e0*/  IMAD.MOV.U32 R12, RZ, RZ, -0x4768e703 ;  /* 0xb89718fdff0c7424 */ /* 0x000fe400078e00ff */
[----:B0-----:R-:W-:Y:S02]  /*143f0*/  HFMA2 R5, -RZ, RZ, 0.0238494873046875, 0.0089569091796875 ;  /* 0x261b2096ff057431 */ /* 0x001fe400000001ff */
        /* <DEDUP_REMOVED lines=14> */
[----:B-1----:R-:W-:Y:S02]  /*144e0*/  HFMA2 R7, -RZ, RZ, -0.58642578125, -64.125 ;  /* 0xb8b1d402ff077431 */ /* 0x002fe400000001ff */
[----:B------:R-:W-:Y:S01]  /*144f0*/  IMAD.MOV.U32 R6, RZ, RZ, 0x3443638e ;  /* 0x3443638eff067424 */ /* 0x000fe200078e00ff */
[----:B------:R1:W-:Y:S01]  /*14500*/  STL.64 [R1+0x3a0], R8 ;  /* 0x0003a00801007387 */ /* 0x0003e20000100a00 */
[----:B---3--:R-:W-:Y:S01]  /*14510*/  IMAD.MOV.U32 R4, RZ, RZ, -0x45d8306d ;  /* 0xba27cf93ff047424 */ /* 0x008fe200078e00ff */
[----:B------:R-:W-:Y:S02]  /*14520*/  MOV R5, 0x39917d90 ;  /* 0x39917d9000057802 */ /* 0x000fe40000000f00 */
[----:B------:R2:W-:Y:S01]  /*14530*/  STL.64 [R1+0x3b0], R12 ;  /* 0x0003b00c01007387 */ /* 0x0005e20000100a00 */
[----:B0-----:R-:W-:-:S02]  /*14540*/  HFMA2 R11, -RZ, RZ, 0.411865234375, -14584 ;  /* 0x3697f31fff0b7431 */ /* 0x001fc400000001ff */
[----:B------:R-:W-:Y:S01]  /*14550*/  IMAD.MOV.U32 R10, RZ, RZ, -0x4f8c7f39 ;  /* 0xb07380c7ff0a7424 */ /* 0x000fe200078e00ff */
[----:B------:R0:W-:Y:S04]  /*14560*/  STL.64 [R1+0x390], R4 ;  /* 0x0003900401007387 */ /* 0x0001e80000100a00 */
[----:B------:R3:W-:Y:S01]  /*14570*/  STL.64 [R1+0x398], R6 ;  /* 0x0003980601007387 */ /* 0x0007e20000100a00 */
[----:B-1----:R-:W-:Y:S02]  /*14580*/  HFMA2 R9, -RZ, RZ, 0.1724853515625, -1513 ;  /* 0x3185e5e9ff097431 */ /* 0x002fe400000001ff */
[----:B------:R-:W-:Y:S01]  /*14590*/  IMAD.MOV.U32 R8, RZ, RZ, -0x57c7c94e ;  /* 0xa83836b2ff087424 */ /* 0x000fe200078e00ff */
[----:B------:R1:W-:Y:S01]  /*145a0*/  STL.64 [R1+0x3a8], R10 ;  /* 0x0003a80a01007387 */ /* 0x0003e20000100a00 */
[----:B--2---:R-:W-:-:S02]  /*145b0*/  HFMA2 R13, -RZ, RZ, -0.10455322265625, -36096 ;  /* 0xaeb1f868ff0d7431 */ /* 0x004fc400000001ff */
[----:B------:R-:W-:Y:S02]  /*145c0*/  IMAD.MOV.U32 R12, RZ, RZ, -0x5fa12243 ;  /* 0xa05eddbdff0c7424 */ /* 0x000fe400078e00ff */
[----:B0-----:R-:W-:Y:S02]  /*145d0*/  HFMA2 R5, -RZ, RZ, -0.2587890625, -3.587890625 ;  /* 0xb424c32dff057431 */ /* 0x001fe400000001ff */
        /* <DEDUP_REMOVED lines=14> */
[----:B-1----:R-:W-:-:S02]  /*146c0*/  HFMA2 R7, -RZ, RZ, -0.8720703125, -6036 ;  /* 0xbafaede5ff077431 */ /* 0x002fc400000001ff */
[----:B------:R-:W-:Y:S01]  /*146d0*/  IMAD.MOV.U32 R6, RZ, RZ, 0x3aaea573 ;  /* 0x3aaea573ff067424 */ /* 0x000fe200078e00ff */
[----:B------:R1:W-:Y:S01]  /*146e0*/  STL.64 [R1+0x3f0], R8 ;  /* 0x0003f00801007387 */ /* 0x0003e20000100a00 */
[----:B---3--:R-:W-:Y:S01]  /*146f0*/  IMAD.MOV.U32 R4, RZ, RZ, 0x2e3a66b4 ;  /* 0x2e3a66b4ff047424 */ /* 0x008fe200078e00ff */
[----:B------:R-:W-:Y:S02]  /*14700*/  MOV R5, 0xad418d9d ;  /* 0xad418d9d00057802 */ /* 0x000fe40000000f00 */
[----:B------:R2:W-:Y:S01]  /*14710*/  STL.64 [R1+0x400], R12 ;  /* 0x0004000c01007387 */ /* 0x0005e20000100a00 */
[----:B0-----:R-:W-:Y:S02]  /*14720*/  HFMA2 R11, -RZ, RZ, 0.734375, 0.000367641448974609375 ;  /* 0x39e00e06ff0b7431 */ /* 0x001fe400000001ff */
[----:B------:R-:W-:Y:S01]  /*14730*/  IMAD.MOV.U32 R10, RZ, RZ, -0x45faa2b3 ;  /* 0xba055d4dff0a7424 */ /* 0x000fe200078e00ff */
[----:B------:R0:W-:Y:S04]  /*14740*/  STL.64 [R1+0x3e0], R4 ;  /* 0x0003e00401007387 */ /* 0x0001e80000100a00 */
[----:B------:R3:W-:Y:S01]  /*14750*/  STL.64 [R1+0x3e8], R6 ;  /* 0x0003e80601007387 */ /* 0x0007e20000100a00 */
[----:B-1----:R-:W-:-:S02]  /*14760*/  HFMA2 R9, -RZ, RZ, 0.35595703125, 4912 ;  /* 0x35b26cccff097431 */ /* 0x002fc400000001ff */
[----:B------:R-:W-:Y:S01]  /*14770*/  IMAD.MOV.U32 R8, RZ, RZ, -0x49efd53c ;  /* 0xb6102ac4ff087424 */ /* 0x000fe200078e00ff */
[----:B------:R1:W-:Y:S01]  /*14780*/  STL.64 [R1+0x3f8], R10 ;  /* 0x0003f80a01007387 */ /* 0x0003e20000100a00 */
[----:B--2---:R-:W-:Y:S02]  /*14790*/  HFMA2 R13, -RZ, RZ, -0.2242431640625, -0.000300884246826171875 ;  /* 0xb32d8ceeff0d7431 */ /* 0x004fe400000001ff */
[----:B------:R-:W-:Y:S02]  /*147a0*/  IMAD.MOV.U32 R12, RZ, RZ, 0x3396a2a5 ;  /* 0x3396a2a5ff0c7424 */ /* 0x000fe400078e00ff */
[----:B0-----:R-:W-:Y:S02]  /*147b0*/  HFMA2 R5, -RZ, RZ, -0.50146484375, 0.0350341796875 ;  /* 0xb803287cff057431 */ /* 0x001fe400000001ff */
        /* <DEDUP_REMOVED lines=14> */
[----:B-1----:R-:W-:Y:S02]  /*148a0*/  HFMA2 R7, -RZ, RZ, 0.1412353515625, -47648 ;  /* 0x3085f9d1ff077431 */ /* 0x002fe400000001ff */
[----:B------:R-:W-:Y:S01]  /*148b0*/  IMAD.MOV.U32 R6, RZ, RZ, -0x4f0b4a71 ;  /* 0xb0f4b58fff067424 */ /* 0x000fe200078e00ff */
[----:B------:R1:W-:Y:S01]  /*148c0*/  STL.64 [R1+0x440], R8 ;  /* 0x0004400801007387 */ /* 0x0003e20000100a00 */
[----:B---3--:R-:W-:Y:S01]  /*148d0*/  IMAD.MOV.U32 R4, RZ, RZ, 0x32451f4e ;  /* 0x32451f4eff047424 */ /* 0x008fe200078e00ff */
[----:B------:R-:W-:Y:S02]  /*148e0*/  MOV R5, 0x22924184 ;  /* 0x2292418400057802 */ /* 0x000fe40000000f00 */
[----:B------:R2:W-:Y:S01]  /*148f0*/  STL.64 [R1+0x450], R12 ;  /* 0x0004500c01007387 */ /* 0x0005e20000100a00 */
[----:B0-----:R-:W-:-:S02]  /*14900*/  HFMA2 R11, -RZ, RZ, 0.85107421875, 0.0004189014434814453125 ;  /* 0x3acf0eddff0b7431 */ /* 0x001fc400000001ff */
[----:B------:R-:W-:Y:S01]  /*14910*/  IMAD.MOV.U32 R10, RZ, RZ, 0x2e259399 ;  /* 0x2e259399ff0a7424 */ /* 0x000fe200078e00ff */
[----:B------:R0:W-:Y:S04]  /*14920*/  STL.64 [R1+0x430], R4 ;  /* 0x0004300401007387 */ /* 0x0001e80000100a00 */
[----:B------:R3:W-:Y:S01]  /*14930*/  STL.64 [R1+0x438], R6 ;  /* 0x0004380601007387 */ /* 0x0007e20000100a00 */
[----:B-1----:R-:W-:Y:S01]  /*14940*/  IMAD.MOV.U32 R8, RZ, RZ, -0x466c71e5 ;  /* 0xb9938e1bff087424 */ /* 0x002fe200078e00ff */
[----:B------:R-:W-:Y:S02]  /*14950*/  MOV R9, 0x38db2466 ;  /* 0x38db246600097802 */ /* 0x000fe40000000f00 */
[----:B------:R1:W-:Y:S01]  /*14960*/  STL.64 [R1+0x448], R10 ;  /* 0x0004480a01007387 */ /* 0x0003e20000100a00 */
[----:B--2---:R-:W-:Y:S01]  /*14970*/  IMAD.MOV.U32 R12, RZ, RZ, 0x3790f86c ;  /* 0x3790f86cff0c7424 */ /* 0x004fe200078e00ff */
[----:B------:R-:W-:Y:S01]  /*14980*/  MOV R13, 0xb6bd4b10 ;  /* 0xb6bd4b10000d7802 */ /* 0x000fe20000000f00 */
[----:B0-----:R-:W-:Y:S01]  /*14990*/  IMAD.MOV.U32 R4, RZ, RZ, 0x3b0c2df0 ;  /* 0x3b0c2df0ff047424 */ /* 0x001fe200078e00ff */
[----:B------:R-:W-:Y:S01]  /*149a0*/  MOV R5, 0xba847eb2 ;  /* 0xba847eb200057802 */ /* 0x000fe20000000f00 */
[----:B------:R0:W-:Y:S01]  /*149b0*/  STL.64 [R1+0x468], R8 ;  /* 0x0004680801007387 */ /* 0x0001e20000100a00 */
[----:B---3--:R-:W-:-:S02]  /*149c0*/  HFMA2 R7, -RZ, RZ, 0.71728515625, -47744 ;  /* 0x39bdf9d4ff077431 */ /* 0x008fc400000001ff */
[----:B------:R-:W-:Y:S01]  /*149d0*/  IMAD.MOV.U32 R6, RZ, RZ, -0x4b29b865 ;  /* 0xb4d6479bff067424 */ /* 0x000fe200078e00ff */
[----:B------:R2:W-:Y:S01]  /*149e0*/  STL.64 [R1+0x458], R4 ;  /* 0x0004580401007387 */ /* 0x0005e20000100a00 */
[----:B-1----:R-:W-:Y:S02]  /*149f0*/  HFMA2 R11, -RZ, RZ, -0.490234375, 2.439453125 ;  /* 0xb7d840e1ff0b7431 */ /* 0x002fe400000001ff */
[----:B------:R-:W-:Y:S01]  /*14a00*/  IMAD.MOV.U32 R10, RZ, RZ, 0x3111c386 ;  /* 0x3111c386ff0a7424 */ /* 0x000fe200078e00ff */
[----:B------:R1:W-:Y:S01]  /*14a10*/  STL.64 [R1+0x478], R12 ;  /* 0x0004780c01007387 */ /* 0x0003e20000100a00 */
[----:B0-----:R-:W-:-:S03]  /*14a20*/  HFMA2 R9, -RZ, RZ, -0.2216796875, -11232 ;  /* 0xb318f17cff097431 */ /* 0x001fc600000001ff */
[----:B------:R0:W-:Y:S01]  /*14a30*/  STL.64 [R1+0x460], R6 ;  /* 0x0004600601007387 */ /* 0x0001e20000100a00 */
[----:B------:R-:W-:Y:S02]  /*14a40*/  IMAD.MOV.U32 R8, RZ, RZ, 0x29526277 ;  /* 0x29526277ff087424 */ /* 0x000fe400078e00ff */
[----:B--2---:R-:W-:Y:S02]  /*14a50*/  HFMA2 R5, -RZ, RZ, 0.34912109375, -0.01309967041015625 ;  /* 0x3596a2b5ff057431 */ /* 0x004fe400000001ff */
[----:B------:R-:W-:Y:S01]  /*14a60*/  IMAD.MOV.U32 R4, RZ, RZ, -0x52be0ee0 ;  /* 0xad41f120ff047424 */ /* 0x000fe200078e00ff */
[----:B------:R2:W-:Y:S01]  /*14a70*/  STL.64 [R1+0x470], R10 ;  /* 0x0004700a01007387 */ /* 0x0005e20000100a00 */
[----:B-1----:R-:W-:Y:S02]  /*14a80*/  HFMA2 R13, -RZ, RZ, 0.1396484375, 345.75 ;  /* 0x30785d67ff0d7431 */ /* 0x002fe400000001ff */
[----:B------:R-:W-:Y:S01]  /*14a90*/  IMAD.MOV.U32 R12, RZ, RZ, -0x5ae6560f ;  /* 0xa519a9f1ff0c7424 */ /* 0x000fe200078e00ff */
[----:B------:R1:W-:Y:S01]  /*14aa0*/  STL.64 [R1+0x490], R8 ;  /* 0x0004900801007387 */ /* 0x0003e20000100a00 */
[----:B0-----:R-:W-:Y:S01]  /*14ab0*/  IMAD.MOV.U32 R6, RZ, RZ, -0x4ac79a42 ;  /* 0xb53865beff067424 */ /* 0x001fe200078e00ff */
[----:B------:R-:W-:-:S02]  /*14ac0*/  MOV R7, 0x345dc32f ;  /* 0x345dc32f00077802 */ /* 0x000fc40000000f00 */
[----:B------:R0:W-:Y:S01]  /*14ad0*/  STL.64 [R1+0x480], R4 ;  /* 0x0004800401007387 */ /* 0x0001e20000100a00 */
[----:B--2---:R-:W-:Y:S01]  /*14ae0*/  IMAD.MOV.U32 R10, RZ, RZ, 0x32afd7e3 ;  /* 0x32afd7e3ff0a7424 */ /* 0x004fe200078e00ff */
[----:B------:R-:W-:Y:S02]  /*14af0*/  MOV R11, 0xb1c79a09 ;  /* 0xb1c79a09000b7802 */ /* 0x000fe40000000f00 */
[----:B------:R2:W-:Y:S01]  /*14b00*/  STL.64 [R1+0x488], R6 ;  /* 0x0004880601007387 */ /* 0x0005e20000100a00 */
[----:B-1----:R-:W-:Y:S01]  /*14b10*/  IMAD.MOV.U32 R8, RZ, RZ, -0x447b9580 ;  /* 0xbb846a80ff087424 */ /* 0x002fe200078e00ff */
[----:B------:R-:W-:Y:S02]  /*14b20*/  MOV R9, 0xb6128c3e ;  /* 0xb6128c3e00097802 */ /* 0x000fe40000000f00 */
[----:B------:R1:W-:Y:S01]  /*14b30*/  STL.64 [R1+0x498], R10 ;  /* 0x0004980a01007387 */ /* 0x0003e20000100a00 */
[----:B0-----:R-:W-:Y:S01]  /*14b40*/  IMAD.MOV.U32 R4, RZ, RZ, -0x4ff7a9f6 ;  /* 0xb008560aff047424 */ /* 0x001fe200078e00ff */
[----:B------:R-:W-:-:S02]  /*14b50*/  MOV R5, 0x2f143b5a ;  /* 0x2f143b5a00057802 */ /* 0x000fc40000000f00 */
[----:B------:R0:W-:Y:S01]  /*14b60*/  STL.64 [R1+0x4b8], R8 ;  /* 0x0004b80801007387 */ /* 0x0001e20000100a00 */
[----:B--2---:R-:W-:Y:S02]  /*14b70*/  HFMA2 R7, -RZ, RZ, 0.97705078125, -58.40625 ;  /* 0x3bd1d34dff077431 */ /* 0x004fe400000001ff */
[----:B------:R-:W-:Y:S01]  /*14b80*/  IMAD.MOV.U32 R6, RZ, RZ, -0x447a8d4b ;  /* 0xbb8572b5ff067424 */ /* 0x000fe200078e00ff */
[----:B------:R2:W-:Y:S01]  /*14b90*/  STL.64 [R1+0x4a0], R12 ;  /* 0x0004a00c01007387 */ /* 0x0005e20000100a00 */
[----:B-1----:R-:W-:Y:S02]  /*14ba0*/  HFMA2 R11, -RZ, RZ, -0.87548828125, 0.0038356781005859375 ;  /* 0xbb011bdbff0b7431 */ /* 0x002fe400000001ff */
[----:B------:R-:W-:Y:S01]  /*14bb0*/  IMAD.MOV.U32 R10, RZ, RZ, 0x3b0e7a69 ;  /* 0x3b0e7a69ff0a7424 */ /* 0x000fe200078e00ff */
[----:B------:R1:W-:Y:S01]  /*14bc0*/  STL.64 [R1+0x4a8], R4 ;  /* 0x0004a80401007387 */ /* 0x0003e20000100a00 */
[----:B0-----:R-:W-:-:S03]  /*14bd0*/  HFMA2 R9, -RZ, RZ, -0.4482421875, -472.25 ;  /* 0xb72cdf61ff097431 */ /* 0x001fc600000001ff */
[----:B------:R0:W-:Y:S01]  /*14be0*/  STL.64 [R1+0x4b0], R6 ;  /* 0x0004b00601007387 */ /* 0x0001e20000100a00 */
[----:B------:R-:W-:Y:S02]  /*14bf0*/  IMAD.MOV.U32 R8, RZ, RZ, 0x3783ce5d ;  /* 0x3783ce5dff087424 */ /* 0x000fe400078e00ff */
[----:B--2---:R-:W-:Y:S01]  /*14c00*/  IMAD.MOV.U32 R12, RZ, RZ, 0x3a5b23f8 ;  /* 0x3a5b23f8ff0c7424 */ /* 0x004fe200078e00ff */
[----:B------:R-:W-:Y:S01]  /*14c10*/  MOV R13, 0x32a708fe ;  /* 0x32a708fe000d7802 */ /* 0x000fe20000000f00 */
[----:B------:R2:W-:Y:S01]  /*14c20*/  STL.64 [R1+0x4c0], R10 ;  /* 0x0004c00a01007387 */ /* 0x0005e20000100a00 */
[----:B-1----:R-:W-:Y:S02]  /*14c30*/  HFMA2 R5, -RZ, RZ, 0.65966796875, 88.75 ;  /* 0x3947558cff057431 */ /* 0x002fe400000001ff */
        /* <DEDUP_REMOVED lines=8> */
[----:B-1----:R-:W-:Y:S02]  /*14cc0*/  HFMA2 R13, -RZ, RZ, 0.30078125, -34.90625 ;  /* 0x34d0d05dff0d7431 */ /* 0x002fe400000001ff */
[----:B------:R-:W-:Y:S01]  /*14cd0*/  IMAD.MOV.U32 R12, RZ, RZ, -0x4ad3f055 ;  /* 0xb52c0fabff0c7424 */ /* 0x000fe200078e00ff */
[----:B------:R1:W-:Y:S01]  /*14ce0*/  STL.64 [R1+0x4d8], R6 ;  /* 0x0004d80601007387 */ /* 0x0003e20000100a00 */
[----:B0-----:R-:W-:Y:S01]  /*14cf0*/  IMAD.MOV.U32 R8, RZ, RZ, 0x315e5907 ;  /* 0x315e5907ff087424 */ /* 0x001fe200078e00ff */
[----:B------:R-:W-:-:S02]  /*14d00*/  MOV R9, 0x1f453419 ;  /* 0x1f45341900097802 */ /* 0x000fc40000000f00 */
[----:B------:R0:W-:Y:S01]  /*14d10*/  STL.64 [R1+0x4e8], R10 ;  /* 0x0004e80a01007387 */ /* 0x0001e20000100a00 */
[----:B--2---:R-:W-:Y:S01]  /*14d20*/  IMAD.MOV.U32 R4, RZ, RZ, -0x4c067f75 ;  /* 0xb3f9808bff047424 */ /* 0x004fe200078e00ff */
[----:B------:R-:W-:Y:S02]  /*14d30*/  MOV R5, 0xa74af8f3 ;  /* 0xa74af8f300057802 */ /* 0x000fe40000000f00 */
[----:B------:R2:W-:Y:S01]  /*14d40*/  STL.64 [R1+0x508], R8 ;  /* 0x0005080801007387 */ /* 0x0005e20000100a00 */
[----:B-1----:R-:W-:Y:S02]  /*14d50*/  HFMA2 R7, -RZ, RZ, -0.1956787109375, -62944 ;  /* 0xb243fbafff077431 */ /* 0x002fe400000001ff */
[----:B------:R-:W-:Y:S01]  /*14d60*/  IMAD.MOV.U32 R6, RZ, RZ, 0x32aac036 ;  /* 0x32aac036ff067424 */ /* 0x000fe200078e00ff */
[----:B------:R1:W-:Y:S01]  /*14d70*/  STL.64 [R1+0x4f0], R12 ;  /* 0x0004f00c01007387 */ /* 0x0003e20000100a00 */
[----:B0-----:R-:W-:Y:S02]  /*14d80*/  HFMA2 R11, -RZ, RZ, -0.9697265625, -1011 ;  /* 0xbbc2e3e6ff0b7431 */ /* 0x001fe400000001ff */
[----:B------:R-:W-:Y:S01]  /*14d90*/  IMAD.MOV.U32 R10, RZ, RZ, -0x4ff565e4 ;  /* 0xb00a9a1cff0a7424 */ /* 0x000fe200078e00ff */
[----:B------:R0:W-:Y:S01]  /*14da0*/  STL.64 [R1+0x4f8], R4 ;  /* 0x0004f80401007387 */ /* 0x0001e20000100a00 */
[----:B--2---:R-:W-:-:S03]  /*14db0*/  HFMA2 R9, -RZ, RZ, -0.77392578125, 22752 ;  /* 0xba31758eff097431 */ /* 0x004fc600000001ff */
[----:B------:R2:W-:Y:S01]  /*14dc0*/  STL.64 [R1+0x500], R6 ;  /* 0x0005000601007387 */ /* 0x0005e20000100a00 */
[----:B------:R-:W-:Y:S02]  /*14dd0*/  IMAD.MOV.U32 R8, RZ, RZ, 0x3ae040b6 ;  /* 0x3ae040b6ff087424 */ /* 0x000fe400078e00ff */
[----:B-1----:R-:W-:Y:S01]  /*14de0*/  IMAD.MOV.U32 R12, RZ, RZ, -0x45f26628 ;  /* 0xba0d99d8ff0c7424 */ /* 0x002fe200078e00ff */
[----:B------:R-:W-:Y:S01]  /*14df0*/  MOV R13, 0x3c10084d ;  /* 0x3c10084d000d7802 */ /* 0x000fe20000000f00 */
[----:B------:R1:W-:Y:S01]  /*14e00*/  STL.64 [R1+0x510], R10 ;  /* 0x0005100a01007387 */ /* 0x0003e20000100a00 */
[----:B0-----:R-:W-:Y:S02]  /*14e10*/  HFMA2 R5, -RZ, RZ, 0.955078125, 8.0625 ;  /* 0x3ba44808ff057431 */ /* 0x001fe400000001ff */
[----:B------:R-:W-:Y:S01]  /*14e20*/  IMAD.MOV.U32 R4, RZ, RZ, -0x43de7e19 ;  /* 0xbc2181e7ff047424 */ /* 0x000fe200078e00ff */
[----:B------:R0:W-:Y:S01]  /*14e30*/  STL.64 [R1+0x518], R12 ;  /* 0x0005180c01007387 */ /* 0x0001e20000100a00 */
[----:B--2---:R-:W-:Y:S01]  /*14e40*/  IMAD.MOV.U32 R6, RZ, RZ, 0x35abe64f ;  /* 0x35abe64fff067424 */ /* 0x004fe200078e00ff */
[----:B------:R-:W-:-:S02]  /*14e50*/  MOV R7, 0xbb072cb8 ;  /* 0xbb072cb800077802 */ /* 0x000fc40000000f00 */
[----:B------:R2:W-:Y:S01]  /*14e60*/  STL.64 [R1+0x530], R8 ;  /* 0x0005300801007387 */ /* 0x0005e20000100a00 */
[----:B-1----:R-:W-:Y:S01]  /*14e70*/  IMAD.MOV.U32 R10, RZ, RZ, -0x4e12e0cd ;  /* 0xb1ed1f33ff0a7424 */ /* 0x002fe200078e00ff */
[----:B------:R-:W-:Y:S02]  /*14e80*/  MOV R11, 0x3945b5d9 ;  /* 0x3945b5d9000b7802 */ /* 0x000fe40000000f00 */
[----:B------:R1:W-:Y:S01]  /*14e90*/  STL.64 [R1+0x520], R4 ;  /* 0x0005200401007387 */ /* 0x0003e20000100a00 */
[----:B0-----:R-:W-:Y:S02]  /*14ea0*/  HFMA2 R13, -RZ, RZ, 0.5322265625, 0.00020492076873779296875 ;  /* 0x38420ab7ff0d7431 */ /* 0x001fe400000001ff */
[----:B------:R-:W-:Y:S01]  /*14eb0*/  IMAD.MOV.U32 R12, RZ, RZ, -0x46f38a7e ;  /* 0xb90c7582ff0c7424 */ /* 0x000fe200078e00ff */
[----:B------:R0:W-:Y:S01]  /*14ec0*/  STL.64 [R1+0x528], R6 ;  /* 0x0005280601007387 */ /* 0x0001e20000100a00 */
[----:B--2---:R-:W-:Y:S01]  /*14ed0*/  IMAD.MOV.U32 R8, RZ, RZ, -0x55941a9e ;  /* 0xaa6be562ff087424 */ /* 0x004fe200078e00ff */
[----:B------:R-:W-:-:S02]  /*14ee0*/  MOV R9, 0x34d57045 ;  /* 0x34d5704500097802 */ /* 0x000fc40000000f00 */
[----:B------:R2:W-:Y:S01]  /*14ef0*/  STL.64 [R1+0x538], R10 ;  /* 0x0005380a01007387 */ /* 0x0005e20000100a00 */
[----:B-1----:R-:W-:Y:S01]  /*14f00*/  IMAD.MOV.U32 R4, RZ, RZ, 0x2e301289 ;  /* 0x2e301289ff047424 */ /* 0x002fe200078e00ff */
[----:B------:R-:W-:Y:S02]  /*14f10*/  MOV R5, 0xb72c0fb2 ;  /* 0xb72c0fb200057802 */ /* 0x000fe40000000f00 */
[----:B------:R1:W-:Y:S01]  /*14f20*/  STL.64 [R1+0x558], R8 ;  /* 0x0005580801007387 */ /* 0x0003e20000100a00 */
[----:B0-----:R-:W-:Y:S02]  /*14f30*/  HFMA2 R7, -RZ, RZ, -0.3779296875, 137.5 ;  /* 0xb60c584cff077431 */ /* 0x001fe400000001ff */
[----:B------:R-:W-:Y:S01]  /*14f40*/  IMAD.MOV.U32 R6, RZ, RZ, 0x36dddd64 ;  /* 0x36dddd64ff067424 */ /* 0x000fe200078e00ff */
[----:B------:R0:W-:Y:S01]  /*14f50*/  STL.64 [R1+0x540], R12 ;  /* 0x0005400c01007387 */ /* 0x0001e20000100a00 */
[----:B--2---:R-:W-:Y:S02]  /*14f60*/  HFMA2 R11, -RZ, RZ, 0.2373046875, -333 ;  /* 0x3398dd34ff0b7431 */ /* 0x004fe400000001ff */
[----:B------:R-:W-:Y:S01]  /*14f70*/  IMAD.MOV.U32 R10, RZ, RZ, -0x4b7f62d5 ;  /* 0xb4809d2bff0a7424 */ /* 0x000fe200078e00ff */
[----:B------:R2:W-:Y:S01]  /*14f80*/  STL.64 [R1+0x548], R4 ;  /* 0x0005480401007387 */ /* 0x0005e20000100a00 */
[----:B-1----:R-:W-:-:S03]  /*14f90*/  HFMA2 R9, -RZ, RZ, 0.432373046875, -199.5 ;  /* 0x36ebda3cff097431 */ /* 0x002fc600000001ff */
[----:B------:R1:W-:Y:S01]  /*14fa0*/  STL.64 [R1+0x550], R6 ;  /* 0x0005500601007387 */ /* 0x0003e20000100a00 */
[----:B------:R-:W-:Y:S02]  /*14fb0*/  IMAD.MOV.U32 R8, RZ, RZ, 0x3ca4373f ;  /* 0x3ca4373fff087424 */ /* 0x000fe400078e00ff */
[----:B0-----:R-:W-:Y:S01]  /*14fc0*/  IMAD.MOV.U32 R12, RZ, RZ, 0x2680a18f ;  /* 0x2680a18fff0c7424 */ /* 0x001fe200078e00ff */
[----:B------:R-:W-:Y:S01]  /*14fd0*/  MOV R13, 0xb24fe72b ;  /* 0xb24fe72b000d7802 */ /* 0x000fe20000000f00 */
[----:B------:R0:W-:Y:S01]  /*14fe0*/  STL.64 [R1+0x560], R10 ;  /* 0x0005600a01007387 */ /* 0x0001e20000100a00 */
[----:B--2---:R-:W-:Y:S02]  /*14ff0*/  HFMA2 R5, -RZ, RZ, -0.1571044921875, 0.00469970703125 ;  /* 0xb1071cd0ff057431 */ /* 0x004fe400000001ff */
[----:B------:R-:W-:Y:S01]  /*15000*/  IMAD.MOV.U32 R4, RZ, RZ, 0x31ee4973 ;  /* 0x31ee4973ff047424 */ /* 0x000fe200078e00ff */
[----:B------:R2:W-:Y:S01]  /*15010*/  STL.64 [R1+0x568], R12 ;  /* 0x0005680c01007387 */ /* 0x0005e20000100a00 */
[----:B-1----:R-:W-:Y:S01]  /*15020*/  IMAD.MOV.U32 R6, RZ, RZ, 0x3c8e8eb3 ;  /* 0x3c8e8eb3ff067424 */ /* 0x002fe200078e00ff */
[----:B------:R-:W-:-:S02]  /*15030*/  MOV R7, 0xbcf1e474 ;  /* 0xbcf1e47400077802 */ /* 0x000fc40000000f00 */
[----:B------:R1:W-:Y:S01]  /*15040*/  STL.64 [R1+0x580], R8 ;  /* 0x0005800801007387 */ /* 0x0003e20000100a00 */
[----:B0-----:R-:W-:Y:S01]  /*15050*/  IMAD.MOV.U32 R10, RZ, RZ, -0x43b53db9 ;  /* 0xbc4ac247ff0a7424 */ /* 0x001fe200078e00ff */
[----:B------:R-:W-:Y:S02]  /*15060*/  MOV R11, 0x3c443837 ;  /* 0x3c443837000b7802 */ /* 0x000fe40000000f00 */
[----:B------:R0:W-:Y:S01]  /*15070*/  STL.64 [R1+0x570], R4 ;  /* 0x0005700401007387 */ /* 0x0001e20000100a00 */
[----:B--2---:R-:W-:-:S03]  /*15080*/  HFMA2 R13, -RZ, RZ, -0.2352294921875, -3346 ;  /* 0xb387ea89ff0d7431 */ /* 0x004fc600000001ff */
[----:B------:R2:W-:Y:S01]  /*15090*/  STL.64 [R1+0x578], R6 ;  /* 0x0005780601007387 */ /* 0x0005e20000100a00 */
[----:B------:R-:W-:Y:S02]  /*150a0*/  IMAD.MOV.U32 R12, RZ, RZ, -0x444e8a9f ;  /* 0xbbb17561ff0c7424 */ /* 0x000fe400078e00ff */
[----:B-1----:R-:W-:Y:S01]  /*150b0*/  IMAD.MOV.U32 R8, RZ, RZ, -0x46e97245 ;  /* 0xb9168dbbff087424 */ /* 0x002fe200078e00ff */
[----:B------:R-:W-:Y:S01]  /*150c0*/  MOV R9, 0x38cfff8d ;  /* 0x38cfff8d00097802 */ /* 0x000fe20000000f00 */
[----:B------:R1:W-:Y:S01]  /*150d0*/  STL.64 [R1+0x588], R10 ;  /* 0x0005880a01007387 */ /* 0x0003e20000100a00 */
[----:B0-----:R-:W-:Y:S01]  /*150e0*/  IMAD.MOV.U32 R4, RZ, RZ, 0x3af72347 ;  /* 0x3af72347ff047424 */ /* 0x001fe200078e00ff */
[----:B------:R-:W-:Y:S02]  /*150f0*/  MOV R5, 0xbac1218f ;  /* 0xbac1218f00057802 */ /* 0x000fe40000000f00 */
[----:B------:R0:W-:Y:S01]  /*15100*/  STL.64 [R1+0x5a8], R8 ;  /* 0x0005a80801007387 */ /* 0x0001e20000100a00 */
[----:B--2---:R-:W-:-:S02]  /*15110*/  HFMA2 R7, -RZ, RZ, 0.126953125, 0.0003681182861328125 ;  /* 0x30100e08ff077431 */ /* 0x004fc400000001ff */
[----:B------:R-:W-:Y:S01]  /*15120*/  IMAD.MOV.U32 R6, RZ, RZ, 0x3a118808 ;  /* 0x3a118808ff067424 */ /* 0x000fe200078e00ff */
[----:B------:R2:W-:Y:S01]  /*15130*/  STL.64 [R1+0x590], R12 ;  /* 0x0005900c01007387 */ /* 0x0005e20000100a00 */
[----:B-1----:R-:W-:Y:S02]  /*15140*/  HFMA2 R11, -RZ, RZ, -0.07000732421875, -0.0039005279541015625 ;  /* 0xac7b9bfdff0b7431 */ /* 0x002fe400000001ff */
[----:B------:R-:W-:Y:S01]  /*15150*/  IMAD.MOV.U32 R10, RZ, RZ, -0x47f3a7b4 ;  /* 0xb80c584cff0a7424 */ /* 0x000fe200078e00ff */
[----:B------:R1:W-:Y:S01]  /*15160*/  STL.64 [R1+0x598], R4 ;  /* 0x0005980401007387 */ /* 0x0003e20000100a00 */
[----:B0-----:R-:W-:-:S03]  /*15170*/  HFMA2 R9, -RZ, RZ, -0.017913818359375, 0.00958251953125 ;  /* 0xa49620e8ff097431 */ /* 0x001fc600000001ff */
[----:B------:R0:W-:Y:S01]  /*15180*/  STL.64 [R1+0x5a0], R6 ;  /* 0x0005a00601007387 */ /* 0x0001e20000100a00 */
[----:B------:R-:W-:Y:S02]  /*15190*/  IMAD.MOV.U32 R8, RZ, RZ, -0x4cb554c7 ;  /* 0xb34aab39ff087424 */ /* 0x000fe400078e00ff */
[----:B--2---:R-:W-:Y:S01]  /*151a0*/  IMAD.MOV.U32 R12, RZ, RZ, 0x36f01e4e ;  /* 0x36f01e4eff0c7424 */ /* 0x004fe200078e00ff */
[----:B------:R-:W-:Y:S01]  /*151b0*/  MOV R13, 0xb698baa3 ;  /* 0xb698baa3000d7802 */ /* 0x000fe20000000f00 */
[----:B------:R2:W-:Y:S01]  /*151c0*/  STL.64 [R1+0x5b0], R10 ;  /* 0x0005b00a01007387 */ /* 0x0005e20000100a00 */
[----:B-1----:R-:W-:Y:S02]  /*151d0*/  HFMA2 R5, -RZ, RZ, 0.036407470703125, 327 ;  /* 0x28a95d1cff057431 */ /* 0x002fe400000001ff */
        /* <DEDUP_REMOVED lines=8> */
[----:B-1----:R-:W-:-:S03]  /*15260*/  HFMA2 R13, -RZ, RZ, -1.32421875, -0.000303745269775390625 ;  /* 0xbd4c8cfaff0d7431 */ /* 0x002fc600000001ff */
[----:B------:R1:W-:Y:S01]  /*15270*/  STL.64 [R1+0x5c8], R6 ;  /* 0x0005c80601007387 */ /* 0x0003e20000100a00 */
[----:B------:R-:W-:Y:S02]  /*15280*/  IMAD.MOV.U32 R12, RZ, RZ, 0x3b22a4c0 ;  /* 0x3b22a4c0ff0c7424 */ /* 0x000fe400078e00ff */
[----:B0-----:R-:W-:Y:S01]  /*15290*/  IMAD.MOV.U32 R8, RZ, RZ, -0x43a6b9fa ;  /* 0xbc594606ff087424 */ /* 0x001fe200078e00ff */
[----:B------:R-:W-:Y:S01]  /*152a0*/  MOV R9, 0x3bb5e994 ;  /* 0x3bb5e99400097802 */ /* 0x000fe20000000f00 */
[----:B------:R0:W-:Y:S01]  /*152b0*/  STL.64 [R1+0x5d8], R10 ;  /* 0x0005d80a01007387 */ /* 0x0001e20000100a00 */
[----:B--2---:R-:W-:Y:S01]  /*152c0*/  IMAD.MOV.U32 R4, RZ, RZ, 0x3d756a1b ;  /* 0x3d756a1bff047424 */ /* 0x004fe200078e00ff */
[----:B------:R-:W-:Y:S02]  /*152d0*/  MOV R5, 0xbd050d1d ;  /* 0xbd050d1d00057802 */ /* 0x000fe40000000f00 */
[----:B------:R2:W-:Y:S01]  /*152e0*/  STL.64 [R1+0x5f8], R8 ;  /* 0x0005f80801007387 */ /* 0x0005e20000100a00 */
[----:B-1----:R-:W-:-:S02]  /*152f0*/  HFMA2 R7, -RZ, RZ, 1.1162109375, 0.03228759765625 ;  /* 0x3c772822ff077431 */ /* 0x002fc400000001ff */
[----:B------:R-:W-:Y:S01]  /*15300*/  IMAD.MOV.U32 R6, RZ, RZ, -0x4940066f ;  /* 0xb6bff991ff067424 */ /* 0x000fe200078e00ff */
[----:B------:R1:W-:Y:S01]  /*15310*/  STL.64 [R1+0x5e0], R12 ;  /* 0x0005e00c01007387 */ /* 0x0003e20000100a00 */
[----:B0-----:R-:W-:Y:S02]  /*15320*/  HFMA2 R11, -RZ, RZ, -0.85986328125, -76.3125 ;  /* 0xbae1d4c5ff0b7431 */ /* 0x001fe400000001ff */
[----:B------:R-:W-:Y:S01]  /*15330*/  IMAD.MOV.U32 R10, RZ, RZ, 0x3301fab9 ;  /* 0x3301fab9ff0a7424 */ /* 0x000fe200078e00ff */
[----:B------:R0:W-:Y:S01]  /*15340*/  STL.64 [R1+0x5e8], R4 ;  /* 0x0005e80401007387 */ /* 0x0001e20000100a00 */
[----:B--2---:R-:W-:-:S03]  /*15350*/  HFMA2 R9, -RZ, RZ, -0.41845703125, -0.052032470703125 ;  /* 0xb6b2aaa9ff097431 */ /* 0x004fc600000001ff */
[----:B------:R2:W-:Y:S01]  /*15360*/  STL.64 [R1+0x5f0], R6 ;  /* 0x0005f00601007387 */ /* 0x0005e20000100a00 */
[----:B------:R-:W-:Y:S02]  /*15370*/  IMAD.MOV.U32 R8, RZ, RZ, 0x2b978533 ;  /* 0x2b978533ff087424 */ /* 0x000fe400078e00ff */
[----:B-1----:R-:W-:Y:S01]  /*15380*/  IMAD.MOV.U32 R12, RZ, RZ, 0x3aa8ffa4 ;  /* 0x3aa8ffa4ff0c7424 */ /* 0x002fe200078e00ff */
[----:B------:R-:W-:Y:S01]  /*15390*/  MOV R13, 0xb9f59a7b ;  /* 0xb9f59a7b000d7802 */ /* 0x000fe20000000f00 */
[----:B------:R1:W-:Y:S01]  /*153a0*/  STL.64 [R1+0x600], R10 ;  /* 0x0006000a01007387 */ /* 0x0003e20000100a00 */
[----:B0-----:R-:W-:Y:S02]  /*153b0*/  HFMA2 R5, -RZ, RZ, 0.6171875, 0.006168365478515625 ;  /* 0x38f01e51ff057431 */ /* 0x001fe400000001ff */
        /* <DEDUP_REMOVED lines=8> */
[----:B0-----:R-:W-:-:S03]  /*15440*/  HFMA2 R13, -RZ, RZ, 0.268798828125, -0.01050567626953125 ;  /* 0x344da161ff0d7431 */ /* 0x001fc600000001ff */
[----:B------:R0:W-:Y:S01]  /*15450*/  STL.64 [R1+0x618], R6 ;  /* 0x0006180601007387 */ /* 0x0001e20000100a00 */
[----:B------:R-:W-:Y:S02]  /*15460*/  IMAD.MOV.U32 R12, RZ, RZ, -0x5835eaf0 ;  /* 0xa7ca1510ff0c7424 */ /* 0x000fe400078e00ff */
[----:B--2---:R-:W-:Y:S01]  /*15470*/  HFMA2 R9, -RZ, RZ, 1.5537109375, -171.625 ;  /* 0x3e37d95dff097431 */ /* 0x004fe200000001ff */
[----:B------:R2:W-:Y:S01]  /*15480*/  STL.64 [R1+0x628], R10 ;  /* 0x0006280a01007387 */ /* 0x0005e20000100a00 */
[----:B------:R-:W-:Y:S02]  /*15490*/  IMAD.MOV.U32 R8, RZ, RZ, -0x423524bd ;  /* 0xbdcadb43ff087424 */ /* 0x000fe400078e00ff */
[----:B-1----:R-:W-:Y:S01]  /*154a0*/  IMAD.MOV.U32 R4, RZ, RZ, -0x4c0acadf ;  /* 0xb3f53521ff047424 */ /* 0x002fe200078e00ff */
[----:B------:R-:W-:Y:S01]  /*154b0*/  MOV R5, 0x33108b6f ;  /* 0x33108b6f00057802 */ /* 0x000fe20000000f00 */
[----:B------:R1:W-:Y:S01]  /*154c0*/  STL.64 [R1+0x630], R12 ;  /* 0x0006300c01007387 */ /* 0x0003e20000100a00 */
[----:B0-----:R-:W-:-:S02]  /*154d0*/  HFMA2 R7, -RZ, RZ, -1.435546875, 0.00492095947265625 ;  /* 0xbdbe1d0aff077431 */ /* 0x001fc400000001ff */
[----:B------:R-:W-:Y:S01]  /*154e0*/  IMAD.MOV.U32 R6, RZ, RZ, 0x3db95da4 ;  /* 0x3db95da4ff067424 */ /* 0x000fe200078e00ff */
[----:B------:R0:W-:Y:S01]  /*154f0*/  STL.64 [R1+0x638], R4 ;  /* 0x0006380401007387 */ /* 0x0001e20000100a00 */
[----:B--2---:R-:W-:Y:S01]  /*15500*/  IMAD.MOV.U32 R10, RZ, RZ, -0x41fafc87 ;  /* 0xbe050379ff0a7424 */ /* 0x004fe200078e00ff */
[----:B------:R-:W-:Y:S02]  /*15510*/  MOV R11, 0xb804082f ;  /* 0xb804082f000b7802 */ /* 0x000fe40000000f00 */
[----:B------:R2:W-:Y:S04]  /*15520*/  STL.64 [R1+0x640], R8 ;  /* 0x0006400801007387 */ /* 0x0005e80000100a00 */
[----:B------:R3:W-:Y:S01]  /*15530*/  STL.64 [R1+0x648], R10 ;  /* 0x0006480a01007387 */ /* 0x0007e20000100a00 */
[----:B-1----:R-:W-:Y:S01]  /*15540*/  IMAD.MOV.U32 R12, RZ, RZ, 0x39d6f710 ;  /* 0x39d6f710ff0c7424 */ /* 0x002fe200078e00ff */
[----:B------:R-:W-:-:S02]  /*15550*/  MOV R13, 0x2da18c1b ;  /* 0x2da18c1b000d7802 */ /* 0x000fc40000000f00 */
[----:B------:R1:W-:Y:S01]  /*15560*/  STL.64 [R1+0x650], R6 ;  /* 0x0006500601007387 */ /* 0x0003e20000100a00 */
[----:B0-----:R-:W-:Y:S01]  /*15570*/  IMAD.MOV.U32 R4, RZ, RZ, 0x3d35e97a ;  /* 0x3d35e97aff047424 */ /* 0x001fe200078e00ff */
[----:B------:R-:W-:Y:S01]  /*15580*/  MOV R5, 0x3495237e ;  /* 0x3495237e00057802 */ /* 0x000fe20000000f00 */
[----:B--2---:R-:W-:Y:S01]  /*15590*/  IMAD.MOV.U32 R8, RZ, RZ, -0x4447cc25 ;  /* 0xbbb833dbff087424 */ /* 0x004fe200078e00ff */
[----:B------:R-:W-:Y:S01]  /*155a0*/  MOV R9, 0xb124a69e ;  /* 0xb124a69e00097802 */ /* 0x000fe20000000f00 */
[----:B------:R0:W-:Y:S01]  /*155b0*/  STL.64 [R1+0x678], R12 ;  /* 0x0006780c01007387 */ /* 0x0001e20000100a00 */
[----:B---3--:R-:W-:Y:S02]  /*155c0*/  HFMA2 R11, -RZ, RZ, -0.82421875, 0.01153564453125 ;  /* 0xba9821e8ff0b7431 */ /* 0x008fe400000001ff */
[----:B------:R-:W-:Y:S01]  /*155d0*/  IMAD.MOV.U32 R10, RZ, RZ, 0x3ad21a87 ;  /* 0x3ad21a87ff0a7424 */ /* 0x000fe200078e00ff */
[----:B------:R2:W-:Y:S01]  /*155e0*/  STL.64 [R1+0x668], R8 ;  /* 0x0006680801007387 */ /* 0x0005e20000100a00 */
[----:B-1----:R-:W-:-:S02]  /*155f0*/  HFMA2 R7, -RZ, RZ, 1.1015625, 480 ;  /* 0x3c685f80ff077431 */ /* 0x002fc400000001ff */
[----:B------:R-:W-:Y:S01]  /*15600*/  IMAD.MOV.U32 R6, RZ, RZ, -0x4372db07 ;  /* 0xbc8d24f9ff067424 */ /* 0x000fe200078e00ff */
[----:B------:R1:W-:Y:S01]  /*15610*/  STL.64 [R1+0x658], R4 ;  /* 0x0006580401007387 */ /* 0x0003e20000100a00 */
[----:B0-----:R-:W-:-:S03]  /*15620*/  HFMA2 R13, -RZ, RZ, -1.57421875, -1.623046875 ;  /* 0xbe4cbe7eff0d7431 */ /* 0x001fc600000001ff */
[----:B------:R0:W-:Y:S01]  /*15630*/  STL.64 [R1+0x660], R6 ;  /* 0x0006600601007387 */ /* 0x0001e20000100a00 */
[----:B------:R-:W-:Y:S02]  /*15640*/  IMAD.MOV.U32 R12, RZ, RZ, -0x4be1d735 ;  /* 0xb41e28cbff0c7424 */ /* 0x000fe400078e00ff */
[----:B--2---:R-:W-:Y:S01]  /*15650*/  HFMA2 R9, -RZ, RZ, -0.38671875, 1.546875 ;  /* 0xb6303e30ff097431 */ /* 0x004fe200000001ff */
[----:B------:R2:W-:Y:S01]  /*15660*/  STL.64 [R1+0x670], R10 ;  /* 0x0006700a01007387 */ /* 0x0005e20000100a00 */
[----:B------:R-:W-:Y:S02]  /*15670*/  IMAD.MOV.U32 R8, RZ, RZ, 0x368d5ef3 ;  /* 0x368d5ef3ff087424 */ /* 0x000fe400078e00ff */
[----:B-1----:R-:W-:Y:S02]  /*15680*/  HFMA2 R5, -RZ, RZ, 0.56494140625, 33664 ;  /* 0x3885781cff057431 */ /* 0x002fe400000001ff */
        /* <DEDUP_REMOVED lines=8> */
[----:B-1----:R-:W-:-:S03]  /*15710*/  IMAD.MOV.U32 R12, RZ, RZ, -0x4bc3c1c1 ;  /* 0xb43c3e3fff0c7424 */ /* 0x002fc600078e00ff */
[----:B------:R1:W-:Y:S01]  /*15720*/  STL.64 [R1+0x698], R10 ;  /* 0x0006980a01007387 */ /* 0x0003e20000100a00 */
[----:B------:R-:W-:-:S03]  /*15730*/  MOV R13, 0x3c9d93f6 ;  /* 0x3c9d93f6000d7802 */ /* 0x000fc60000000f00 */
[----:B------:R3:W-:Y:S01]  /*15740*/  STL.64 [R1+0x680], R4 ;  /* 0x0006800401007387 */ /* 0x0007e20000100a00 */
[----:B0-----:R-:W-:Y:S01]  /*15750*/  IMAD.MOV.U32 R8, RZ, RZ, 0x380ec44f ;  /* 0x380ec44fff087424 */ /* 0x001fe200078e00ff */
[----:B------:R-:W-:Y:S01]  /*15760*/  MOV R9, 0xbe0d26d1 ;  /* 0xbe0d26d100097802 */ /* 0x000fe20000000f00 */
[----:B--2---:R-:W-:Y:S02]  /*15770*/  HFMA2 R7, -RZ, RZ, 1.6328125, 1742 ;  /* 0x3e8866ceff077431 */ /* 0x004fe400000001ff */
[----:B------:R-:W-:Y:S01]  /*15780*/  IMAD.MOV.U32 R6, RZ, RZ, -0x41124077 ;  /* 0xbeedbf89ff067424 */ /* 0x000fe200078e00ff */
[----:B------:R0:W-:Y:S01]  /*15790*/  STL.64 [R1+0x6c8], R12 ;  /* 0x0006c80c01007387 */ /* 0x0001e20000100a00 */
[----:B-1----:R-:W-:Y:S02]  /*157a0*/  HFMA2 R11, -RZ, RZ, -1.349609375, 2.236328125 ;  /* 0xbd664079ff0b7431 */ /* 0x002fe400000001ff */
[----:B------:R-:W-:Y:S01]  /*157b0*/  IMAD.MOV.U32 R10, RZ, RZ, 0x3e02b5d2 ;  /* 0x3e02b5d2ff0a7424 */ /* 0x000fe200078e00ff */
[----:B------:R1:W-:Y:S01]  /*157c0*/  STL.64 [R1+0x6b8], R8 ;  /* 0x0006b80801007387 */ /* 0x0003e20000100a00 */
[----:B---3--:R-:W-:Y:S01]  /*157d0*/  IMAD.MOV.U32 R4, RZ, RZ, -0x43895216 ;  /* 0xbc76adeaff047424 */ /* 0x008fe200078e00ff */
[----:B------:R-:W-:-:S02]  /*157e0*/  MOV R5, 0x3ebaba46 ;  /* 0x3ebaba4600057802 */ /* 0x000fc40000000f00 */
[----:B------:R2:W-:Y:S04]  /*157f0*/  STL.64 [R1+0x6b0], R6 ;  /* 0x0006b00601007387 */ /* 0x0005e80000100a00 */
[----:B------:R3:W-:Y:S01]  /*15800*/  STL.64 [R1+0x6a8], R4 ;  /* 0x0006a80401007387 */ /* 0x0007e20000100a00 */
[----:B0-----:R-:W-:Y:S02]  /*15810*/  HFMA2 R13, -RZ, RZ, 0.473876953125, 0.000475406646728515625 ;  /* 0x37950fcaff0d7431 */ /* 0x001fe400000001ff */
[----:B------:R-:W-:Y:S02]  /*15820*/  IMAD.MOV.U32 R12, RZ, RZ, -0x4798ae61 ;  /* 0xb867519fff0c7424 */ /* 0x000fe400078e00ff */
[----:B-1----:R-:W-:Y:S01]  /*15830*/  HFMA2 R9, -RZ, RZ, -0.72021484375, -9288 ;  /* 0xb9c3f089ff097431 */ /* 0x002fe200000001ff */
[----:B------:R0:W-:Y:S01]  /*15840*/  STL.64 [R1+0x6c0], R10 ;  /* 0x0006c00a01007387 */ /* 0x0001e20000100a00 */
[----:B------:R-:W-:-:S02]  /*15850*/  IMAD.MOV.U32 R8, RZ, RZ, 0x3a8dcf9e ;  /* 0x3a8dcf9eff087424 */ /* 0x000fc400078e00ff */
[----:B--2---:R-:W-:Y:S01]  /*15860*/  IMAD.MOV.U32 R6, RZ, RZ, 0x3091fe30 ;  /* 0x3091fe30ff067424 */ /* 0x004fe200078e00ff */
[----:B------:R-:W-:Y:S01]  /*15870*/  MOV R7, 0xbac90000 ;  /* 0xbac9000000077802 */ /* 0x000fe20000000f00 */
[----:B------:R1:W-:Y:S01]  /*15880*/  STL.64 [R1+0x6f0], R12 ;  /* 0x0006f00c01007387 */ /* 0x0003e20000100a00 */
[----:B---3--:R-:W-:Y:S02]  /*15890*/  HFMA2 R5, -RZ, RZ, 0.966796875, 0.002033233642578125 ;  /* 0x3bbc182aff057431 */ /* 0x008fe400000001ff */
[----:B------:R-:W-:Y:S01]  /*158a0*/  IMAD.MOV.U32 R4, RZ, RZ, -0x4388c8e6 ;  /* 0xbc77371aff047424 */ /* 0x000fe200078e00ff */
[----:B------:R2:W-:Y:S01]  /*158b0*/  STL.64 [R1+0x6d8], R6 ;  /* 0x0006d80601007387 */ /* 0x0005e20000100a00 */
[----:B0-----:R-:W-:Y:S01]  /*158c0*/  IMAD.MOV.U32 R10, RZ, RZ, -0x53172e8b ;  /* 0xace8d175ff0a7424 */ /* 0x001fe200078e00ff */
[----:B------:R-:W-:Y:S02]  /*158d0*/  MOV R11, 0x38b0b6af ;  /* 0x38b0b6af000b7802 */ /* 0x000fe40000000f00 */
[----:B------:R0:W-:Y:S01]  /*158e0*/  STL.64 [R1+0x6e0], R8 ;  /* 0x0006e00801007387 */ /* 0x0001e20000100a00 */
[----:B-1----:R-:W-:-:S03]  /*158f0*/  IMAD.MOV.U32 R12, RZ, RZ, -0x40ac461f ;  /* 0xbf53b9e1ff0c7424 */ /* 0x002fc600078e00ff */
[----:B------:R1:W-:Y:S01]  /*15900*/  STL.64 [R1+0x6e8], R10 ;  /* 0x0006e80a01007387 */ /* 0x0003e20000100a00 */
[----:B------:R-:W-:Y:S01]  /*15910*/  MOV R13, 0x3f64be03 ;  /* 0x3f64be03000d7802 */ /* 0x000fe20000000f00 */
[----:B--2---:R-:W-:Y:S02]  /*15920*/  HFMA2 R7, -RZ, RZ, -0.324951171875, 174.125 ;  /* 0xb5335971ff077431 */ /* 0x004fe400000001ff */
[----:B------:R2:W-:Y:S01]  /*15930*/  STL.64 [R1+0x6d0], R4 ;  /* 0x0006d00401007387 */ /* 0x0005e20000100a00 */
[----:B------:R-:W-:Y:S02]  /*15940*/  IMAD.MOV.U32 R6, RZ, RZ, 0x3612bd37 ;  /* 0x3612bd37ff067424 */ /* 0x000fe400078e00ff */
[----:B0-----:R-:W-:Y:S01]  /*15950*/  IMAD.MOV.U32 R8, RZ, RZ, 0x3f39715e ;  /* 0x3f39715eff087424 */ /* 0x001fe200078e00ff */
[----:B------:R-:W-:Y:S01]  /*15960*/  MOV R9, 0xbfb2268a ;  /* 0xbfb2268a00097802 */ /* 0x000fe20000000f00 */
[----:B------:R0:W-:Y:S01]  /*15970*/  STL.64 [R1+0x718], R12 ;  /* 0x0007180c01007387 */ /* 0x0001e20000100a00 */
[----:B-1----:R-:W-:-:S02]  /*15980*/  HFMA2 R11, -RZ, RZ, 0.658203125, -0.89501953125 ;  /* 0x3944bb29ff0b7431 */ /* 0x002fc400000001ff */
[----:B------:R-:W-:Y:S01]  /*15990*/  IMAD.MOV.U32 R10, RZ, RZ, 0x3f885f7f ;  /* 0x3f885f7fff0a7424 */ /* 0x000fe200078e00ff */
[----:B------:R1:W-:Y:S01]  /*159a0*/  STL.64 [R1+0x708], R8 ;  /* 0x0007080801007387 */ /* 0x0003e20000100a00 */
[----:B--2---:R-:W-:Y:S01]  /*159b0*/  IMAD.MOV.U32 R4, RZ, RZ, 0x292edd8c ;  /* 0x292edd8cff047424 */ /* 0x004fe200078e00ff */
[----:B------:R-:W-:Y:S02]  /*159c0*/  MOV R5, 0xb66d3d31 ;  /* 0xb66d3d3100057802 */ /* 0x000fe40000000f00 */
[----:B------:R2:W-:Y:S04]  /*159d0*/  STL.64 [R1+0x700], R6 ;  /* 0x0007000601007387 */ /* 0x0005e80000100a00 */
[----:B------:R3:W-:Y:S01]  /*159e0*/  STL.64 [R1+0x6f8], R4 ;  /* 0x0006f80401007387 */ /* 0x0007e20000100a00 */
[----:B0-----:R-:W-:-:S02]  /*159f0*/  HFMA2 R13, -RZ, RZ, -0.10888671875, 0.425048828125 ;  /* 0xaef836cdff0d7431 */ /* 0x001fc400000001ff */
[----:B------:R-:W-:Y:S02]  /*15a00*/  IMAD.MOV.U32 R12, RZ, RZ, -0x443c0f77 ;  /* 0xbbc3f089ff0c7424 */ /* 0x000fe400078e00ff */
[----:B-1----:R-:W-:Y:S01]  /*15a10*/  HFMA2 R9, -RZ, RZ, 0.200927734375, -42848 ;  /* 0x326ef93bff097431 */ /* 0x002fe200000001ff */
[----:B------:R0:W-:Y:S01]  /*15a20*/  STL.64 [R1+0x710], R10 ;  /* 0x0007100a01007387 */ /* 0x0001e20000100a00 */
[----:B------:R-:W-:Y:S02]  /*15a30*/  IMAD.MOV.U32 R8, RZ, RZ, 0x3d8d121f ;  /* 0x3d8d121fff087424 */ /* 0x000fe400078e00ff */
[----:B--2---:R-:W-:Y:S01]  /*15a40*/  IMAD.MOV.U32 R6, RZ, RZ, 0x3e44f8f2 ;  /* 0x3e44f8f2ff067424 */ /* 0x004fe200078e00ff */
[----:B------:R-:W-:Y:S01]  /*15a50*/  MOV R7, 0xbe29f5e1 ;  /* 0xbe29f5e100077802 */ /* 0x000fe20000000f00 */
[----:B------:R1:W-:Y:S01]  /*15a60*/  STL.64 [R1+0x740], R12 ;  /* 0x0007400c01007387 */ /* 0x0003e20000100a00 */
[----:B---3--:R-:W-:Y:S02]  /*15a70*/  HFMA2 R5, -RZ, RZ, -0.365234375, 0.14404296875 ;  /* 0xb5d8309cff057431 */ /* 0x008fe400000001ff */
[----:B------:R-:W-:Y:S01]  /*15a80*/  IMAD.MOV.U32 R4, RZ, RZ, -0x4119bf9b ;  /* 0xbee64065ff047424 */ /* 0x000fe200078e00ff */
[----:B------:R2:W-:Y:S01]  /*15a90*/  STL.64 [R1+0x728], R6 ;  /* 0x0007280601007387 */ /* 0x0005e20000100a00 */
[----:B0-----:R-:W-:Y:S01]  /*15aa0*/  IMAD.MOV.U32 R10, RZ, RZ, -0x43502000 ;  /* 0xbcafe000ff0a7424 */ /* 0x001fe200078e00ff */
[----:B------:R-:W-:-:S02]  /*15ab0*/  MOV R11, 0x3c84f2a4 ;  /* 0x3c84f2a4000b7802 */ /* 0x000fc40000000f00 */
[----:B------:R0:W-:Y:S01]  /*15ac0*/  STL.64 [R1+0x730], R8 ;  /* 0x0007300801007387 */ /* 0x0001e20000100a00 */
[----:B-1----:R-:W-:-:S03]  /*15ad0*/  IMAD.MOV.U32 R12, RZ, RZ, 0x365283b7 ;  /* 0x365283b7ff0c7424 */ /* 0x002fc600078e00ff */
[----:B------:R1:W-:Y:S01]  /*15ae0*/  STL.64 [R1+0x738], R10 ;  /* 0x0007380a01007387 */ /* 0x0003e20000100a00 */
[----:B------:R-:W-:Y:S01]  /*15af0*/  MOV R13, 0x3fd55cd1 ;  /* 0x3fd55cd1000d7802 */ /* 0x000fe20000000f00 */
[----:B--2---:R-:W-:Y:S02]  /*15b00*/  HFMA2 R7, -RZ, RZ, 0.057769775390625, -50528 ;  /* 0x2b65fa2bff077431 */ /* 0x004fe400000001ff */
[----:B------:R2:W-:Y:S01]  /*15b10*/  STL.64 [R1+0x720], R4 ;  /* 0x0007200401007387 */ /* 0x0005e20000100a00 */
[----:B------:R-:W-:Y:S02]  /*15b20*/  IMAD.MOV.U32 R6, RZ, RZ, 0x39ba53bc ;  /* 0x39ba53bcff067424 */ /* 0x000fe400078e00ff */
[----:B0-----:R-:W-:Y:S01]  /*15b30*/  IMAD.MOV.U32 R8, RZ, RZ, -0x475ce5ee ;  /* 0xb8a31a12ff087424 */ /* 0x001fe200078e00ff */
[----:B------:R-:W-:Y:S01]  /*15b40*/  MOV R9, 0x3852efff ;  /* 0x3852efff00097802 */ /* 0x000fe20000000f00 */
[----:B------:R0:W-:Y:S01]  /*15b50*/  STL.64 [R1+0x768], R12 ;  /* 0x0007680c01007387 */ /* 0x0001e20000100a00 */
[----:B-1----:R-:W-:-:S02]  /*15b60*/  HFMA2 R11, -RZ, RZ, 0.0341796875, -0.00926971435546875 ;  /* 0x2860a0bfff0b7431 */ /* 0x002fc400000001ff */
[----:B------:R-:W-:Y:S01]  /*15b70*/  IMAD.MOV.U32 R10, RZ, RZ, -0x48797ceb ;  /* 0xb7868315ff0a7424 */ /* 0x000fe200078e00ff */
[----:B------:R1:W-:Y:S01]  /*15b80*/  STL.64 [R1+0x758], R8 ;  /* 0x0007580801007387 */ /* 0x0003e20000100a00 */
[----:B--2---:R-:W-:Y:S01]  /*15b90*/  IMAD.MOV.U32 R4, RZ, RZ, 0x3ac6cd85 ;  /* 0x3ac6cd85ff047424 */ /* 0x004fe200078e00ff */
[----:B------:R-:W-:Y:S02]  /*15ba0*/  MOV R5, 0xba895876 ;  /* 0xba89587600057802 */ /* 0x000fe40000000f00 */
[----:B------:R2:W-:Y:S04]  /*15bb0*/  STL.64 [R1+0x750], R6 ;  /* 0x0007500601007387 */ /* 0x0005e80000100a00 */
[----:B------:R3:W-:Y:S01]  /*15bc0*/  STL.64 [R1+0x748], R4 ;  /* 0x0007480401007387 */ /* 0x0007e20000100a00 */
[----:B0-----:R-:W-:-:S02]  /*15bd0*/  HFMA2 R13, -RZ, RZ, -1.6279296875, -2064 ;  /* 0xbe83e808ff0d7431 */ /* 0x001fc400000001ff */
[----:B------:R-:W-:Y:S02]  /*15be0*/  IMAD.MOV.U32 R12, RZ, RZ, 0x35af85e3 ;  /* 0x35af85e3ff0c7424 */ /* 0x000fe400078e00ff */
[----:B-1----:R-:W-:Y:S01]  /*15bf0*/  HFMA2 R9, -RZ, RZ, 1.94140625, -55168 ;  /* 0x3fc4fabcff097431 */ /* 0x002fe200000001ff */
[----:B------:R0:W-:Y:S01]  /*15c00*/  STL.64 [R1+0x760], R10 ;  /* 0x0007600a01007387 */ /* 0x0001e20000100a00 */
[----:B------:R-:W-:Y:S02]  /*15c10*/  IMAD.MOV.U32 R8, RZ, RZ, -0x4677a66d ;  /* 0xb9885993ff087424 */ /* 0x000fe400078e00ff */
[----:B--2---:R-:W-:Y:S01]  /*15c20*/  IMAD.MOV.U32 R6, RZ, RZ, 0x408f03f4 ;  /* 0x408f03f4ff067424 */ /* 0x004fe200078e00ff */
[----:B------:R-:W-:Y:S01]  /*15c30*/  MOV R7, 0xc02ca841 ;  /* 0xc02ca84100077802 */ /* 0x000fe20000000f00 */
[----:B------:R1:W-:Y:S01]  /*15c40*/  STL.64 [R1+0x790], R12 ;  /* 0x0007900c01007387 */ /* 0x0003e20000100a00 */
[----:B---3--:R-:W-:Y:S02]  /*15c50*/  HFMA2 R5, -RZ, RZ, -2.166015625, 0.000235080718994140625 ;  /* 0xc0550bb4ff057431 */ /* 0x008fe400000001ff */
[----:B------:R-:W-:Y:S01]  /*15c60*/  IMAD.MOV.U32 R4, RZ, RZ, 0x3deeafd0 ;  /* 0x3deeafd0ff047424 */ /* 0x000fe200078e00ff */
[----:B------:R2:W-:Y:S01]  /*15c70*/  STL.64 [R1+0x778], R6 ;  /* 0x0007780601007387 */ /* 0x0005e20000100a00 */
[----:B0-----:R-:W-:Y:S01]  /*15c80*/  IMAD.MOV.U32 R10, RZ, RZ, -0x4040cb49 ;  /* 0xbfbf34b7ff0a7424 */ /* 0x001fe200078e00ff */
[----:B------:R-:W-:-:S02]  /*15c90*/  MOV R11, 0x3f30567c ;  /* 0x3f30567c000b7802 */ /* 0x000fc40000000f00 */
[----:B------:R0:W-:Y:S01]  /*15ca0*/  STL.64 [R1+0x780], R8 ;  /* 0x0007800801007387 */ /* 0x0001e20000100a00 */
[----:B-1----:R-:W-:-:S03]  /*15cb0*/  IMAD.MOV.U32 R12, RZ, RZ, 0x3a8a6d7f ;  /* 0x3a8a6d7fff0c7424 */ /* 0x002fc600078e00ff */
[----:B------:R1:W-:Y:S01]  /*15cc0*/  STL.64 [R1+0x788], R10 ;  /* 0x0007880a01007387 */ /* 0x0003e20000100a00 */
[----:B------:R-:W-:Y:S01]  /*15cd0*/  MOV R13, 0xb9b8f43c ;  /* 0xb9b8f43c000d7802 */ /* 0x000fe20000000f00 */
[----:B--2---:R-:W-:Y:S02]  /*15ce0*/  HFMA2 R7, -RZ, RZ, 1.193359375, -22.09375 ;  /* 0x3cc6cd86ff077431 */ /* 0x004fe400000001ff */
[----:B------:R2:W-:Y:S01]  /*15cf0*/  STL.64 [R1+0x770], R4 ;  /* 0x0007700401007387 */ /* 0x0005e20000100a00 */
[----:B------:R-:W-:Y:S02]  /*15d00*/  IMAD.MOV.U32 R6, RZ, RZ, -0x4dfa223c ;  /* 0xb205ddc4ff067424 */ /* 0x000fe400078e00ff */
[----:B0-----:R-:W-:Y:S01]  /*15d10*/  IMAD.MOV.U32 R8, RZ, RZ, -0x436e1202 ;  /* 0xbc91edfeff087424 */ /* 0x001fe200078e00ff */
[----:B------:R-:W-:Y:S01]  /*15d20*/  MOV R9, 0x3bd19e34 ;  /* 0x3bd19e3400097802 */ /* 0x000fe20000000f00 */
[----:B------:R0:W-:Y:S01]  /*15d30*/  STL.64 [R1+0x7b8], R12 ;  /* 0x0007b80c01007387 */ /* 0x0001e20000100a00 */
[----:B-1----:R-:W-:-:S02]  /*15d40*/  HFMA2 R11, -RZ, RZ, -0.84912109375, -587 ;  /* 0xbacbe096ff0b7431 */ /* 0x002fc400000001ff */
[----:B------:R-:W-:Y:S01]  /*15d50*/  IMAD.MOV.U32 R10, RZ, RZ, 0x2e596624 ;  /* 0x2e596624ff0a7424 */ /* 0x000fe200078e00ff */
[----:B------:R1:W-:Y:S01]  /*15d60*/  STL.64 [R1+0x7a8], R8 ;  /* 0x0007a80801007387 */ /* 0x0003e20000100a00 */
[----:B--2---:R-:W-:Y:S01]  /*15d70*/  IMAD.MOV.U32 R4, RZ, RZ, 0x3e580a4b ;  /* 0x3e580a4bff047424 */ /* 0x004fe200078e00ff */
[----:B------:R-:W-:Y:S02]  /*15d80*/  MOV R5, 0xbdab7276 ;  /* 0xbdab727600057802 */ /* 0x000fe40000000f00 */
[----:B------:R2:W-:Y:S04]  /*15d90*/  STL.64 [R1+0x7a0], R6 ;  /* 0x0007a00601007387 */ /* 0x0005e80000100a00 */
[----:B------:R3:W-:Y:S01]  /*15da0*/  STL.64 [R1+0x798], R4 ;  /* 0x0007980401007387 */ /* 0x0007e20000100a00 */
[----:B0-----:R-:W-:-:S02]  /*15db0*/  HFMA2 R13, -RZ, RZ, -2.576171875, 24.15625 ;  /* 0xc1274e0aff0d7431 */ /* 0x001fc400000001ff */
[----:B------:R-:W-:Y:S02]  /*15dc0*/  IMAD.MOV.U32 R12, RZ, RZ, 0x4113bbe2 ;  /* 0x4113bbe2ff0c7424 */ /* 0x000fe400078e00ff */
[----:B-1----:R-:W-:Y:S01]  /*15dd0*/  HFMA2 R9, -RZ, RZ, 2.66796875, 393.5 ;  /* 0x41565e26ff097431 */ /* 0x002fe200000001ff */
[----:B------:R0:W-:Y:S01]  /*15de0*/  STL.64 [R1+0x7b0], R10 ;  /* 0x0007b00a01007387 */ /* 0x0001e20000100a00 */
[----:B------:R-:W-:Y:S02]  /*15df0*/  IMAD.MOV.U32 R8, RZ, RZ, -0x3f2c328c ;  /* 0xc0d3cd74ff087424 */ /* 0x000fe400078e00ff */
[----:B--2---:R-:W-:Y:S01]  /*15e00*/  IMAD.MOV.U32 R6, RZ, RZ, -0x47b5e41f ;  /* 0xb84a1be1ff067424 */ /* 0x004fe200078e00ff */
[----:B------:R-:W-:Y:S01]  /*15e10*/  MOV R7, 0x377f78a2 ;  /* 0x377f78a200077802 */ /* 0x000fe20000000f00 */
[----:B------:R1:W-:Y:S01]  /*15e20*/  STL.64 [R1+0x7e0], R12 ;  /* 0x0007e00c01007387 */ /* 0x0003e20000100a00 */
[----:B---3--:R-:W-:Y:S02]  /*15e30*/  HFMA2 R5, -RZ, RZ, 0.57666015625, -868.5 ;  /* 0x389de2c9ff057431 */ /* 0x008fe400000001ff */
        /* <DEDUP_REMOVED lines=8> */
[----:B--2---:R-:W-:Y:S02]  /*15ec0*/  HFMA2 R7, -RZ, RZ, 2.0390625, -0.00010794401168823242188 ;  /* 0x40148713ff077431 */ /* 0x004fe400000001ff */
[----:B------:R2:W-:Y:S01]  /*15ed0*/  STL.64 [R1+0x7c0], R4 ;  /* 0x0007c00401007387 */ /* 0x0005e20000100a00 */
[----:B------:R-:W-:Y:S02]  /*15ee0*/  IMAD.MOV.U32 R6, RZ, RZ, -0x3fdb1df7 ;  /* 0xc024e209ff067424 */ /* 0x000fe400078e00ff */
[----:B0-----:R-:W-:Y:S01]  /*15ef0*/  IMAD.MOV.U32 R8, RZ, RZ, -0x407f6a28 ;  /* 0xbf8095d8ff087424 */ /* 0x001fe200078e00ff */
[----:B------:R-:W-:Y:S01]  /*15f00*/  MOV R9, 0xb3db3628 ;  /* 0xb3db362800097802 */ /* 0x000fe20000000f00 */
[----:B------:R0:W-:Y:S01]  /*15f10*/  STL.64 [R1+0x808], R12 ;  /* 0x0008080c01007387 */ /* 0x0001e20000100a00 */
[----:B-1----:R-:W-:-:S02]  /*15f20*/  HFMA2 R11, -RZ, RZ, -1.6328125, -28.46875 ;  /* 0xbe88cf1eff0b7431 */ /* 0x002fc400000001ff */
[----:B------:R-:W-:Y:S01]  /*15f30*/  IMAD.MOV.U32 R10, RZ, RZ, 0x3eadf3d5 ;  /* 0x3eadf3d5ff0a7424 */ /* 0x000fe200078e00ff */
[----:B------:R1:W-:Y:S01]  /*15f40*/  STL.64 [R1+0x7f8], R8 ;  /* 0x0007f80801007387 */ /* 0x0003e20000100a00 */
[----:B--2---:R-:W-:Y:S01]  /*15f50*/  IMAD.MOV.U32 R4, RZ, RZ, 0x40b05672 ;  /* 0x40b05672ff047424 */ /* 0x004fe200078e00ff */
[----:B------:R-:W-:Y:S02]  /*15f60*/  MOV R5, 0x3749bc93 ;  /* 0x3749bc9300057802 */ /* 0x000fe40000000f00 */
[----:B------:R2:W-:Y:S04]  /*15f70*/  STL.64 [R1+0x7f0], R6 ;  /* 0x0007f00601007387 */ /* 0x0005e80000100a00 */
[----:B------:R3:W-:Y:S01]  /*15f80*/  STL.64 [R1+0x7e8], R4 ;  /* 0x0007e80401007387 */ /* 0x0007e20000100a00 */
[----:B0-----:R-:W-:-:S02]  /*15f90*/  HFMA2 R13, -RZ, RZ, -2.765625, -1746 ;  /* 0xc188e6d2ff0d7431 */ /* 0x001fc400000001ff */
[----:B------:R-:W-:Y:S02]  /*15fa0*/  IMAD.MOV.U32 R12, RZ, RZ, -0x475fe738 ;  /* 0xb8a018c8ff0c7424 */ /* 0x000fe400078e00ff */
[----:B-1----:R-:W-:Y:S01]  /*15fb0*/  HFMA2 R9, -RZ, RZ, -0.82080078125, 4.03515625 ;  /* 0xba914409ff097431 */ /* 0x002fe200000001ff */
[----:B------:R0:W-:Y:S01]  /*15fc0*/  STL.64 [R1+0x800], R10 ;  /* 0x0008000a01007387 */ /* 0x0001e20000100a00 */
[----:B------:R-:W-:Y:S02]  /*15fd0*/  IMAD.MOV.U32 R8, RZ, RZ, 0x3ad917d5 ;  /* 0x3ad917d5ff087424 */ /* 0x000fe400078e00ff */
[----:B--2---:R-:W-:Y:S01]  /*15fe0*/  IMAD.MOV.U32 R6, RZ, RZ, -0x4418ceb5 ;  /* 0xbbe7314bff067424 */ /* 0x004fe200078e00ff */
[----:B------:R-:W-:Y:S01]  /*15ff0*/  MOV R7, 0x2c0887f7 ;  /* 0x2c0887f700077802 */ /* 0x000fe20000000f00 */
[----:B------:R1:W-:Y:S01]  /*16000*/  STL.64 [R1+0x830], R12 ;  /* 0x0008300c01007387 */ /* 0x0003e20000100a00 */
[----:B---3--:R-:W-:Y:S02]  /*16010*/  HFMA2 R5, -RZ, RZ, 1.16015625, 771.5 ;  /* 0x3ca46207ff057431 */ /* 0x008fe400000001ff */
[----:B------:R-:W-:Y:S01]  /*16020*/  IMAD.MOV.U32 R4, RZ, RZ, -0x431aa357 ;  /* 0xbce55ca9ff047424 */ /* 0x000fe200078e00ff */
[----:B------:R2:W-:Y:S01]  /*16030*/  STL.64 [R1+0x818], R6 ;  /* 0x0008180601007387 */ /* 0x0005e20000100a00 */
[----:B0-----:R-:W-:Y:S01]  /*16040*/  IMAD.MOV.U32 R10, RZ, RZ, 0x39bf9a7a ;  /* 0x39bf9a7aff0a7424 */ /* 0x001fe200078e00ff */
[----:B------:R-:W-:-:S02]  /*16050*/  MOV R11, 0xae619371 ;  /* 0xae619371000b7802 */ /* 0x000fc40000000f00 */
[----:B------:R0:W-:Y:S01]  /*16060*/  STL.64 [R1+0x820], R8 ;  /* 0x0008200801007387 */ /* 0x0001e20000100a00 */
[----:B-1----:R-:W-:-:S03]  /*16070*/  IMAD.MOV.U32 R12, RZ, RZ, -0x48b2aad3 ;  /* 0xb74d552dff0c7424 */ /* 0x002fc600078e00ff */
[----:B------:R1:W-:Y:S01]  /*16080*/  STL.64 [R1+0x828], R10 ;  /* 0x0008280a01007387 */ /* 0x0003e20000100a00 */
[----:B------:R-:W-:Y:S01]  /*16090*/  MOV R13, 0x408276e5 ;  /* 0x408276e5000d7802 */ /* 0x000fe20000000f00 */
[----:B--2---:R-:W-:Y:S02]  /*160a0*/  HFMA2 R7, -RZ, RZ, 3.0078125, 0.99951171875 ;  /* 0x42043bffff077431 */ /* 0x004fe400000001ff */
[----:B------:R2:W-:Y:S01]  /*160b0*/  STL.64 [R1+0x810], R4 ;  /* 0x0008100401007387 */ /* 0x0005e20000100a00 */
[----:B------:R-:W-:Y:S02]  /*160c0*/  IMAD.MOV.U32 R6, RZ, RZ, -0x3daece92 ;  /* 0xc251316eff067424 */ /* 0x000fe400078e00ff */
[----:B0-----:R-:W-:Y:S01]  /*160d0*/  IMAD.MOV.U32 R8, RZ, RZ, 0x3b2278e6 ;  /* 0x3b2278e6ff087424 */ /* 0x001fe200078e00ff */
[----:B------:R-:W-:Y:S01]  /*160e0*/  MOV R9, 0xc1a4e31c ;  /* 0xc1a4e31c00097802 */ /* 0x000fe20000000f00 */
[----:B------:R0:W-:Y:S01]  /*160f0*/  STL.64 [R1+0x858], R12 ;  /* 0x0008580c01007387 */ /* 0x0001e20000100a00 */
[----:B-1----:R-:W-:-:S02]  /*16100*/  HFMA2 R11, -RZ, RZ, -2.5625, -0.900390625 ;  /* 0xc120bb34ff0b7431 */ /* 0x002fc400000001ff */
[----:B------:R-:W-:Y:S01]  /*16110*/  IMAD.MOV.U32 R10, RZ, RZ, 0x41a71805 ;  /* 0x41a71805ff0a7424 */ /* 0x000fe200078e00ff */
[----:B------:R1:W-:Y:S01]  /*16120*/  STL.64 [R1+0x848], R8 ;  /* 0x0008480801007387 */ /* 0x0003e20000100a00 */
[----:B--2---:R-:W-:Y:S01]  /*16130*/  IMAD.MOV.U32 R4, RZ, RZ, -0x4070897b ;  /* 0xbf8f7685ff047424 */ /* 0x004fe200078e00ff */
[----:B------:R-:W-:Y:S02]  /*16140*/  MOV R5, 0x42148722 ;  /* 0x4214872200057802 */ /* 0x000fe40000000f00 */
[----:B------:R2:W-:Y:S04]  /*16150*/  STL.64 [R1+0x840], R6 ;  /* 0x0008400601007387 */ /* 0x0005e80000100a00 */
[----:B------:R3:W-:Y:S01]  /*16160*/  STL.64 [R1+0x838], R4 ;  /* 0x0008380401007387 */ /* 0x0007e20000100a00 */
[----:B0-----:R-:W-:-:S02]  /*16170*/  HFMA2 R13, -RZ, RZ, 1.0029296875, -0.775390625 ;  /* 0x3c03ba34ff0d7431 */ /* 0x001fc400000001ff */
[----:B------:R-:W-:Y:S02]  /*16180*/  IMAD.MOV.U32 R12, RZ, RZ, -0x434156b4 ;  /* 0xbcbea94cff0c7424 */ /* 0x000fe400078e00ff */
[----:B-1----:R-:W-:Y:S01]  /*16190*/  HFMA2 R9, -RZ, RZ, -1.501953125, 0.0002357959747314453125 ;  /* 0xbe020bbaff097431 */ /* 0x002fe200000001ff */
[----:B------:R0:W-:Y:S01]  /*161a0*/  STL.64 [R1+0x850], R10 ;  /* 0x0008500a01007387 */ /* 0x0001e20000100a00 */
[----:B------:R-:W-:Y:S02]  /*161b0*/  IMAD.MOV.U32 R8, RZ, RZ, 0x3eaea827 ;  /* 0x3eaea827ff087424 */ /* 0x000fe400078e00ff */
[----:B--2---:R-:W-:Y:S01]  /*161c0*/  IMAD.MOV.U32 R6, RZ, RZ, 0x33993e87 ;  /* 0x33993e87ff067424 */ /* 0x004fe200078e00ff */
[----:B------:R-:W-:Y:S01]  /*161d0*/  MOV R7, 0xbee55ca9 ;  /* 0xbee55ca900077802 */ /* 0x000fe20000000f00 */
[----:B------:R1:W-:Y:S01]  /*161e0*/  STL.64 [R1+0x880], R12 ;  /* 0x0008800c01007387 */ /* 0x0003e20000100a00 */
[----:B---3--:R-:W-:Y:S02]  /*161f0*/  HFMA2 R5, -RZ, RZ, 1.9287109375, 3288 ;  /* 0x3fb76a6cff057431 */ /* 0x008fe400000001ff */
[----:B------:R-:W-:Y:S01]  /*16200*/  IMAD.MOV.U32 R4, RZ, RZ, -0x3fa1af6f ;  /* 0xc05e5091ff047424 */ /* 0x000fe200078e00ff */
[----:B------:R2:W-:Y:S01]  /*16210*/  STL.64 [R1+0x868], R6 ;  /* 0x0008680601007387 */ /* 0x0005e20000100a00 */
[----:B0-----:R-:W-:Y:S01]  /*16220*/  IMAD.MOV.U32 R10, RZ, RZ, -0x5060d352 ;  /* 0xaf9f2caeff0a7424 */ /* 0x001fe200078e00ff */
[----:B------:R-:W-:-:S02]  /*16230*/  MOV R11, 0x3d07aee5 ;  /* 0x3d07aee5000b7802 */ /* 0x000fc40000000f00 */
[----:B------:R0:W-:Y:S01]  /*16240*/  STL.64 [R1+0x870], R8 ;  /* 0x0008700801007387 */ /* 0x0001e20000100a00 */
[----:B-1----:R-:W-:-:S03]  /*16250*/  HFMA2 R13, -RZ, RZ, 3.53515625, 0.310302734375 ;  /* 0x431234f7ff0d7431 */ /* 0x002fc600000001ff */
[----:B------:R1:W-:Y:S01]  /*16260*/  STL.64 [R1+0x878], R10 ;  /* 0x0008780a01007387 */ /* 0x0003e20000100a00 */
[----:B------:R-:W-:Y:S02]  /*16270*/  IMAD.MOV.U32 R12, RZ, RZ, -0x3d08ab89 ;  /* 0xc2f75477ff0c7424 */ /* 0x000fe400078e00ff */
[----:B--2---:R-:W-:Y:S01]  /*16280*/  IMAD.MOV.U32 R6, RZ, RZ, 0x3a9eb4a8 ;  /* 0x3a9eb4a8ff067424 */ /* 0x004fe200078e00ff */
[----:B------:R2:W-:Y:S01]  /*16290*/  STL.64 [R1+0x860], R4 ;  /* 0x0008600401007387 */ /* 0x0005e20000100a00 */
[----:B------:R-:W-:Y:S01]  /*162a0*/  MOV R7, 0xb9cefd15 ;  /* 0xb9cefd1500077802 */ /* 0x000fe20000000f00 */
[----:B0-----:R-:W-:Y:S02]  /*162b0*/  HFMA2 R9, -RZ, RZ, -3.5546875, -20.640625 ;  /* 0xc31ccd29ff097431 */ /* 0x001fe400000001ff */
[----:B------:R-:W-:Y:S02]  /*162c0*/  IMAD.MOV.U32 R8, RZ, RZ, 0x4293c7da ;  /* 0x4293c7daff087424 */ /* 0x000fe400078e00ff */
        /* <DEDUP_REMOVED lines=8> */
[----:B0-----:R-:W-:Y:S02]  /*16350*/  HFMA2 R7, -RZ, RZ, -3.046875, -118.1875 ;  /* 0xc218d763ff077431 */ /* 0x001fe400000001ff */
[----:B------:R-:W-:Y:S01]  /*16360*/  IMAD.MOV.U32 R6, RZ, RZ, 0x4223149e ;  /* 0x4223149eff067424 */ /* 0x000fe200078e00ff */
[----:B------:R0:W-:Y:S01]  /*16370*/  STL.64 [R1+0x898], R8 ;  /* 0x0008980801007387 */ /* 0x0001e20000100a00 */
[----:B-1----:R-:W-:Y:S01]  /*16380*/  IMAD.MOV.U32 R12, RZ, RZ, -0x3ffdf446 ;  /* 0xc0020bbaff0c7424 */ /* 0x002fe200078e00ff */
[----:B------:R-:W-:Y:S01]  /*16390*/  MOV R13, 0xb1aa1b02 ;  /* 0xb1aa1b02000d7802 */ /* 0x000fe20000000f00 */
[----:B--2---:R-:W-:-:S02]  /*163a0*/  HFMA2 R11, -RZ, RZ, 2.318359375, -1.4111328125 ;  /* 0x40a3bda5ff0b7431 */ /* 0x004fc400000001ff */
[----:B------:R-:W-:Y:S01]  /*163b0*/  IMAD.MOV.U32 R10, RZ, RZ, -0x3f374eec ;  /* 0xc0c8b114ff0a7424 */ /* 0x000fe200078e00ff */
[----:B------:R1:W-:Y:S01]  /*163c0*/  STL.64 [R1+0x8b8], R6 ;  /* 0x0008b80601007387 */ /* 0x0003e20000100a00 */
[----:B---3--:R-:W-:Y:S01]  /*163d0*/  IMAD.MOV.U32 R4, RZ, RZ, -0x3d5f44d2 ;  /* 0xc2a0bb2eff047424 */ /* 0x008fe200078e00ff */
[----:B------:R-:W-:Y:S02]  /*163e0*/  MOV R5, 0xb8ec22de ;  /* 0xb8ec22de00057802 */ /* 0x000fe40000000f00 */
[----:B------:R2:W-:Y:S01]  /*163f0*/  STL.64 [R1+0x8d0], R12 ;  /* 0x0008d00c01007387 */ /* 0x0005e20000100a00 */
[----:B0-----:R-:W-:Y:S01]  /*16400*/  IMAD.MOV.U32 R8, RZ, RZ, 0x41898fd1 ;  /* 0x41898fd1ff087424 */ /* 0x001fe200078e00ff */
[----:B------:R-:W-:Y:S02]  /*16410*/  MOV R9, 0x357b0a41 ;  /* 0x357b0a4100097802 */ /* 0x000fe40000000f00 */
[----:B------:R0:W-:Y:S04]  /*16420*/  STL.64 [R1+0x8b0], R4 ;  /* 0x0008b00401007387 */ /* 0x0001e80000100a00 */
[----:B------:R3:W-:Y:S01]  /*16430*/  STL.64 [R1+0x8c0], R8 ;  /* 0x0008c00801007387 */ /* 0x0007e20000100a00 */
[----:B-1----:R-:W-:Y:S01]  /*16440*/  IMAD.MOV.U32 R6, RZ, RZ, 0x3e24a8c0 ;  /* 0x3e24a8c0ff067424 */ /* 0x002fe200078e00ff */
[----:B------:R-:W-:-:S02]  /*16450*/  MOV R7, 0xb2d4762c ;  /* 0xb2d4762c00077802 */ /* 0x000fc40000000f00 */
[----:B------:R1:W-:Y:S01]  /*16460*/  STL.64 [R1+0x8c8], R10 ;  /* 0x0008c80a01007387 */ /* 0x0003e20000100a00 */
[----:B--2---:R-:W-:Y:S02]  /*16470*/  HFMA2 R13, -RZ, RZ, 3.6640625, 0.05548095703125 ;  /* 0x43542b1aff0d7431 */ /* 0x004fe400000001ff */
[----:B------:R-:W-:Y:S02]  /*16480*/  IMAD.MOV.U32 R12, RZ, RZ, 0x3b0b43e3 ;  /* 0x3b0b43e3ff0c7424 */ /* 0x000fe400078e00ff */
[----:B0-----:R-:W-:Y:S02]  /*16490*/  HFMA2 R5, -RZ, RZ, -1.720703125, 2582 ;  /* 0xbee2690bff057431 */ /* 0x001fe400000001ff */
[----:B------:R-:W-:Y:S01]  /*164a0*/  IMAD.MOV.U32 R4, RZ, RZ, 0x3f18a4c1 ;  /* 0x3f18a4c1ff047424 */ /* 0x000fe200078e00ff */
[----:B------:R0:W-:Y:S01]  /*164b0*/  STL.64 [R1+0x8e0], R6 ;  /* 0x0008e00601007387 */ /* 0x0001e20000100a00 */
[----:B---3--:R-:W-:Y:S02]  /*164c0*/  HFMA2 R9, -RZ, RZ, 1.22265625, 0.01502227783203125 ;  /* 0x3ce423b1ff097431 */ /* 0x008fe400000001ff */
[----:B------:R-:W-:Y:S01]  /*164d0*/  IMAD.MOV.U32 R8, RZ, RZ, -0x42dae672 ;  /* 0xbd25198eff087424 */ /* 0x000fe200078e00ff */
[----:B------:R2:W-:Y:S01]  /*164e0*/  STL.64 [R1+0x8f8], R12 ;  /* 0x0008f80c01007387 */ /* 0x0005e20000100a00 */
[----:B-1----:R-:W-:Y:S01]  /*164f0*/  IMAD.MOV.U32 R10, RZ, RZ, -0x43e4c231 ;  /* 0xbc1b3dcfff0a7424 */ /* 0x002fe200078e00ff */
[----:B------:R-:W-:-:S02]  /*16500*/  MOV R11, 0x36d76ab6 ;  /* 0x36d76ab6000b7802 */ /* 0x000fc40000000f00 */
[----:B------:R1:W-:Y:S04]  /*16510*/  STL.64 [R1+0x8d8], R4 ;  /* 0x0008d80401007387 */ /* 0x0003e80000100a00 */
[----:B------:R3:W-:Y:S01]  /*16520*/  STL.64 [R1+0x8f0], R10 ;  /* 0x0008f00a01007387 */ /* 0x0007e20000100a00 */
[----:B0-----:R-:W-:Y:S02]  /*16530*/  HFMA2 R7, -RZ, RZ, -3.970703125, 0.000694751739501953125 ;  /* 0xc3f111b1ff077431 */ /* 0x001fe400000001ff */
[----:B------:R-:W-:Y:S01]  /*16540*/  IMAD.MOV.U32 R6, RZ, RZ, 0x4436cdd2 ;  /* 0x4436cdd2ff067424 */ /* 0x000fe200078e00ff */
[----:B------:R0:W-:Y:S01]  /*16550*/  STL.64 [R1+0x8e8], R8 ;  /* 0x0008e80801007387 */ /* 0x0001e20000100a00 */
[----:B--2---:R-:W-:Y:S01]  /*16560*/  IMAD.MOV.U32 R12, RZ, RZ, 0x3913332d ;  /* 0x3913332dff0c7424 */ /* 0x004fe200078e00ff */
[----:B------:R-:W-:Y:S01]  /*16570*/  MOV R13, 0xc29684d3 ;  /* 0xc29684d3000d7802 */ /* 0x000fe20000000f00 */
[----:B-1----:R-:W-:Y:S01]  /*16580*/  IMAD.MOV.U32 R4, RZ, RZ, 0x4151b9cf ;  /* 0x4151b9cfff047424 */ /* 0x002fe200078e00ff */
[----:B------:R-:W-:Y:S01]  /*16590*/  MOV R5, 0xc3f87dce ;  /* 0xc3f87dce00057802 */ /* 0x000fe20000000f00 */
[----:B------:R1:W-:Y:S01]  /*165a0*/  STL.64 [R1+0x908], R6 ;  /* 0x0009080601007387 */ /* 0x0003e20000100a00 */
[----:B---3--:R-:W-:-:S02]  /*165b0*/  HFMA2 R11, -RZ, RZ, 3.583984375, -15760 ;  /* 0x432bf3b2ff0b7431 */ /* 0x008fc400000001ff */
[----:B------:R-:W-:Y:S01]  /*165c0*/  IMAD.MOV.U32 R10, RZ, RZ, -0x3c540da5 ;  /* 0xc3abf25bff0a7424 */ /* 0x000fe200078e00ff */
[----:B------:R2:W-:Y:S01]  /*165d0*/  STL.64 [R1+0x900], R4 ;  /* 0x0009000401007387 */ /* 0x0005e20000100a00 */
[----:B0-----:R-:W-:Y:S01]  /*165e0*/  IMAD.MOV.U32 R8, RZ, RZ, -0x4313edd9 ;  /* 0xbcec1227ff087424 */ /* 0x001fe200078e00ff */
[----:B------:R-:W-:Y:S02]  /*165f0*/  MOV R9, 0x43a31567 ;  /* 0x43a3156700097802 */ /* 0x000fe40000000f00 */
[----:B------:R0:W-:Y:S04]  /*16600*/  STL.64 [R1+0x920], R12 ;  /* 0x0009200c01007387 */ /* 0x0001e80000100a00 */
[----:B------:R3:W-:Y:S01]  /*16610*/  STL.64 [R1+0x910], R8 ;  /* 0x0009100801007387 */ /* 0x0007e20000100a00 */
[----:B-1----:R-:W-:Y:S01]  /*16620*/  IMAD.MOV.U32 R6, RZ, RZ, -0x4ab39f09 ;  /* 0xb54c60f7ff067424 */ /* 0x002fe200078e00ff */
[----:B------:R-:W-:-:S02]  /*16630*/  MOV R7, 0x4118a4c2 ;  /* 0x4118a4c200077802 */ /* 0x000fc40000000f00 */
[----:B------:R1:W-:Y:S01]  /*16640*/  STL.64 [R1+0x918], R10 ;  /* 0x0009180a01007387 */ /* 0x0003e20000100a00 */
[----:B--2---:R-:W-:Y:S02]  /*16650*/  HFMA2 R5, -RZ, RZ, -2.943359375, -0.00110340118408203125 ;  /* 0xc1e39485ff057431 */ /* 0x004fe400000001ff */
[----:B------:R-:W-:Y:S02]  /*16660*/  IMAD.MOV.U32 R4, RZ, RZ, 0x42850a16 ;  /* 0x42850a16ff047424 */ /* 0x000fe400078e00ff */
[----:B0-----:R-:W-:Y:S02]  /*16670*/  HFMA2 R13, -RZ, RZ, -1.5830078125, 20432 ;  /* 0xbe5574fdff0d7431 */ /* 0x001fe400000001ff */
[----:B------:R-:W-:Y:S01]  /*16680*/  IMAD.MOV.U32 R12, RZ, RZ, 0x3f15b76c ;  /* 0x3f15b76cff0c7424 */ /* 0x000fe200078e00ff */
[----:B------:R0:W-:Y:S01]  /*16690*/  STL.64 [R1+0x930], R6 ;  /* 0x0009300601007387 */ /* 0x0001e20000100a00 */
[----:B---3--:R-:W-:Y:S02]  /*166a0*/  HFMA2 R9, -RZ, RZ, 2.111328125, 1.4609375 ;  /* 0x40393dd8ff097431 */ /* 0x008fe400000001ff */
[----:B------:R-:W-:Y:S01]  /*166b0*/  IMAD.MOV.U32 R8, RZ, RZ, -0x3f0f7065 ;  /* 0xc0f08f9bff087424 */ /* 0x000fe200078e00ff */
[----:B------:R2:W-:Y:S01]  /*166c0*/  STL.64 [R1+0x928], R4 ;  /* 0x0009280401007387 */ /* 0x0005e20000100a00 */
[----:B-1----:R-:W-:Y:S01]  /*166d0*/  IMAD.MOV.U32 R10, RZ, RZ, -0x4b05c0b0 ;  /* 0xb4fa3f50ff0a7424 */ /* 0x002fe200078e00ff */
[----:B------:R-:W-:-:S02]  /*166e0*/  MOV R11, 0xbf4e5ff2 ;  /* 0xbf4e5ff2000b7802 */ /* 0x000fc40000000f00 */
[----:B------:R1:W-:Y:S04]  /*166f0*/  STL.64 [R1+0x948], R12 ;  /* 0x0009480c01007387 */ /* 0x0003e80000100a00 */
[----:B------:R3:W-:Y:S01]  /*16700*/  STL.64 [R1+0x940], R10 ;  /* 0x0009400a01007387 */ /* 0x0007e20000100a00 */
[----:B0-----:R-:W-:Y:S02]  /*16710*/  HFMA2 R7, -RZ, RZ, 1.1162109375, -0.000296115875244140625 ;  /* 0x3c778cdaff077431 */ /* 0x001fe400000001ff */
[----:B------:R-:W-:Y:S01]  /*16720*/  IMAD.MOV.U32 R6, RZ, RZ, -0x42f88f86 ;  /* 0xbd07707aff067424 */ /* 0x000fe200078e00ff */
[----:B------:R0:W-:Y:S01]  /*16730*/  STL.64 [R1+0x938], R8 ;  /* 0x0009380801007387 */ /* 0x0001e20000100a00 */
[----:B--2---:R-:W-:Y:S01]  /*16740*/  IMAD.MOV.U32 R4, RZ, RZ, 0x391ad4b2 ;  /* 0x391ad4b2ff047424 */ /* 0x004fe200078e00ff */
[----:B------:R-:W-:Y:S01]  /*16750*/  MOV R5, 0x3d50e5d5 ;  /* 0x3d50e5d500057802 */ /* 0x000fe20000000f00 */
[----:B-1----:R-:W-:Y:S01]  /*16760*/  IMAD.MOV.U32 R12, RZ, RZ, 0x44f49ff4 ;  /* 0x44f49ff4ff0c7424 */ /* 0x002fe200078e00ff */
[----:B------:R-:W-:Y:S01]  /*16770*/  MOV R13, 0xc5167406 ;  /* 0xc5167406000d7802 */ /* 0x000fe20000000f00 */
[----:B------:R1:W-:Y:S01]  /*16780*/  STL.64 [R1+0x958], R6 ;  /* 0x0009580601007387 */ /* 0x0003e20000100a00 */
[----:B---3--:R-:W-:-:S02]  /*16790*/  HFMA2 R11, -RZ, RZ, -1.5341796875, 0.0010662078857421875 ;  /* 0xbe23145eff0b7431 */ /* 0x008fc400000001ff */
        /* <DEDUP_REMOVED lines=9> */
[----:B--2---:R-:W-:Y:S02]  /*16830*/  HFMA2 R5, -RZ, RZ, 0.83251953125, 217.375 ;  /* 0x3aa95acbff057431 */ /* 0x004fe400000001ff */
[----:B------:R-:W-:Y:S02]  /*16840*/  IMAD.MOV.U32 R4, RZ, RZ, 0x44abf3ae ;  /* 0x44abf3aeff047424 */ /* 0x000fe400078e00ff */
[----:B0-----:R-:W-:Y:S02]  /*16850*/  HFMA2 R13, -RZ, RZ, -0.4384765625, -8600 ;  /* 0xb704f033ff0d7431 */ /* 0x001fe400000001ff */
[----:B------:R-:W-:Y:S01]  /*16860*/  IMAD.MOV.U32 R12, RZ, RZ, 0x42393dd8 ;  /* 0x42393dd8ff0c7424 */ /* 0x000fe200078e00ff */
[----:B------:R0:W-:Y:S01]  /*16870*/  STL.64 [R1+0x980], R6 ;  /* 0x0009800601007387 */ /* 0x0001e20000100a00 */
[----:B---3--:R-:W-:Y:S02]  /*16880*/  HFMA2 R9, -RZ, RZ, -0.447021484375, -0.000134944915771484375 ;  /* 0xb727886cff097431 */ /* 0x008fe400000001ff */
[----:B------:R-:W-:Y:S01]  /*16890*/  IMAD.MOV.U32 R8, RZ, RZ, -0x3c55509c ;  /* 0xc3aaaf64ff087424 */ /* 0x000fe200078e00ff */
[----:B------:R2:W-:Y:S01]  /*168a0*/  STL.64 [R1+0x978], R4 ;  /* 0x0009780401007387 */ /* 0x0005e20000100a00 */
[----:B-1----:R-:W-:Y:S01]  /*168b0*/  IMAD.MOV.U32 R10, RZ, RZ, 0x43059029 ;  /* 0x43059029ff0a7424 */ /* 0x002fe200078e00ff */
[----:B------:R-:W-:-:S02]  /*168c0*/  MOV R11, 0xc2e186a2 ;  /* 0xc2e186a2000b7802 */ /* 0x000fc40000000f00 */
[----:B------:R1:W-:Y:S04]  /*168d0*/  STL.64 [R1+0x998], R12 ;  /* 0x0009980c01007387 */ /* 0x0003e80000100a00 */
[----:B------:R3:W-:Y:S01]  /*168e0*/  STL.64 [R1+0x990], R10 ;  /* 0x0009900a01007387 */ /* 0x0007e20000100a00 */
[----:B0-----:R-:W-:Y:S02]  /*168f0*/  HFMA2 R7, -RZ, RZ, 0.91162109375, 0.447509765625 ;  /* 0x3b4b3729ff077431 */ /* 0x001fe400000001ff */
[----:B------:R-:W-:Y:S01]  /*16900*/  IMAD.MOV.U32 R6, RZ, RZ, -0x3f7a96e2 ;  /* 0xc085691eff067424 */ /* 0x000fe200078e00ff */
[----:B------:R0:W-:Y:S01]  /*16910*/  STL.64 [R1+0x988], R8 ;  /* 0x0009880801007387 */ /* 0x0001e20000100a00 */
[----:B--2---:R-:W-:Y:S01]  /*16920*/  IMAD.MOV.U32 R4, RZ, RZ, -0x3e97d410 ;  /* 0xc1682bf0ff047424 */ /* 0x004fe200078e00ff */
[----:B------:R-:W-:Y:S01]  /*16930*/  MOV R5, 0x4131c9d1 ;  /* 0x4131c9d100057802 */ /* 0x000fe20000000f00 */
[----:B-1----:R-:W-:Y:S01]  /*16940*/  IMAD.MOV.U32 R12, RZ, RZ, 0x3ef9425d ;  /* 0x3ef9425dff0c7424 */ /* 0x002fe200078e00ff */
[----:B------:R-:W-:Y:S01]  /*16950*/  MOV R13, 0x3f800000 ;  /* 0x3f800000000d7802 */ /* 0x000fe20000000f00 */
[----:B------:R-:W-:Y:S01]  /*16960*/  STL.64 [R1+0x9a8], R6 ;  /* 0x0009a80601007387 */ /* 0x000fe20000100a00 */
[----:B---3--:R-:W-:-:S02]  /*16970*/  HFMA2 R11, -RZ, RZ, 1.5966796875, 2.83718109130859375e-05 ;  /* 0x3e6301dcff0b7431 */ /* 0x008fc400000001ff */
[----:B------:R-:W-:Y:S01]  /*16980*/  IMAD.MOV.U32 R10, RZ, RZ, 0x3eb9a9a3 ;  /* 0x3eb9a9a3ff0a7424 */ /* 0x000fe200078e00ff */
[----:B------:R1:W-:Y:S01]  /*16990*/  STL.64 [R1+0x9a0], R4 ;  /* 0x0009a00401007387 */ /* 0x0003e20000100a00 */
[----:B0-----:R-:W-:Y:S01]  /*169a0*/  IMAD.MOV.U32 R8, RZ, RZ, 0x3f8f9e02 ;  /* 0x3f8f9e02ff087424 */ /* 0x001fe200078e00ff */
[----:B------:R-:W-:Y:S02]  /*169b0*/  MOV R9, 0xbf42b1b0 ;  /* 0xbf42b1b000097802 */ /* 0x000fe40000000f00 */
[----:B------:R0:W-:Y:S04]  /*169c0*/  STL.64 [R1+0x9c0], R12 ;  /* 0x0009c00c01007387 */ /* 0x0001e80000100a00 */
[----:B------:R0:W-:Y:S04]  /*169d0*/  STL.64 [R1+0x9b0], R8 ;  /* 0x0009b00801007387 */ /* 0x0001e80000100a00 */
[----:B------:R0:W-:Y:S01]  /*169e0*/  STL.64 [R1+0x9b8], R10 ;  /* 0x0009b80a01007387 */ /* 0x0001e20000100a00 */
[----:B-1----:R-:W-:Y:S01]  /*169f0*/  FMUL.FTZ R4, R0, R15 ;  /* 0x0000000f00047220 */ /* 0x002fe20000410000 */
[----:B------:R-:W-:-:S02]  /*16a00*/  VIADD R0, R1, 0x9c4 ;  /* 0x000009c401007836 */ /* 0x000fc40000000000 */
[----:B------:R0:W-:Y:S02]  /*16a10*/  STL.64 [R1+0x9c8], RZ ;  /* 0x0009c8ff01007387 */ /* 0x0001e40000100a00 */
[----:B------:R-:W-:Y:S02]  /*16a20*/  FSETP.GT.FTZ.AND P0, PT, R4, 1, PT ;  /* 0x3f8000000400780b */ /* 0x000fe40003f14000 */
        /* <DEDUP_REMOVED lines=41> */
[----:B0-----:R0:W1:Y:S01]  /*16cc0*/  MUFU.SQRT R9, R5 ;  /* 0x0000000500097308 */ /* 0x0010620000002000 */
[----:B------:R-:W-:Y:S05]  /*16cd0*/  BRA `(.L_x_1257) ;  /* 0x0000000000887947 */ /* 0x000fea0003800000 */
.L_x_1256:
[----:B------:R-:W-:Y:S02]  /*16ce0*/  FSETP.GEU.FTZ.AND P0, PT, R4, 1, PT ;  /* 0x3f8000000400780b */ /* 0x000fe40003f1e000 */
[----:B0-----:R-:W-:-:S11]  /*16cf0*/  MOV R9, RZ ;  /* 0x000000ff00097202 */ /* 0x001fd60000000f00 */
[----:B------:R-:W-:Y:S05]  /*16d00*/  @P0 BRA `(.L_x_1257) ;  /* 0x00000000007c0947 */ /* 0x000fea0003800000 */
[C---:B------:R-:W-:Y:S01]  /*16d10*/  FADD.FTZ.RZ R4, R14.reuse, 1 ;  /* 0x3f8000000e047421 */ /* 0x040fe2000001c000 */
[----:B------:R-:W-:Y:S01]  /*16d20*/  IMAD.MOV.U32 R7, RZ, RZ, 0x3d39bf78 ;  /* 0x3d39bf78ff077424 */ /* 0x000fe200078e00ff */
        /* <DEDUP_REMOVED lines=27> */
[----:B------:R-:W0:Y:S02]  /*16ee0*/  MUFU.SQRT R5, R5 ;  /* 0x0000000500057308 */ /* 0x000e240000002000 */
[----:B0-----:R-:W-:-:S07]  /*16ef0*/  FADD.FTZ R9, -R5, -RZ ;  /* 0x800000ff05097221 */ /* 0x001fce0000010100 */
.L_x_1257:
[----:B------:R-:W-:Y:S05]  /*16f00*/  BSYNC.RECONVERGENT B0 ;  /* 0x0000000000007941 */ /* 0x000fea0003800200 */
.L_x_1255:
[----:B0-----:R-:W-:Y:S01]  /*16f10*/  HFMA2 R5, -RZ, RZ, 0, 5.9604644775390625e-08 ;  /* 0x00000001ff057431 */ /* 0x001fe200000001ff */
[----:B------:R-:W-:Y:S01]  /*16f20*/  BSSY.RECONVERGENT B0, `(.L_x_1258) ;  /* 0x0000016000007945 */ /* 0x000fe20003800200 */
[----:B------:R-:W-:Y:S02]  /*16f30*/  IMAD.MOV.U32 R4, RZ, RZ, RZ ;  /* 0x000000ffff047224 */ /* 0x000fe400078e00ff */
[----:B------:R-:W-:-:S07]  /*16f40*/  IMAD.MOV.U32 R6, RZ, RZ, -0x41555555 ;  /* 0xbeaaaaabff067424 */ /* 0x000fce00078e00ff */
.L_x_1259:
[----:B------:R-:W-:-:S13]  /*16f50*/  ISETP.GT.AND P1, PT, R5, R4, PT ;  /* 0x000000040500720c */ /* 0x000fda0003f24270 */
[C---:B------:R-:W-:Y:S01]  /*16f60*/  @P1 IADD3 R11, PT, PT, R5.reuse, -0x1, RZ ;  /* 0xffffffff050b1810 */ /* 0x040fe20007ffe0ff */
[----:B------:R-:W-:-:S03]  /*16f70*/  @!P1 IMAD R7, R5, 0x4, R0 ;  /* 0x0000000405079824 */ /* 0x000fc600078e0200 */
[----:B------:R-:W-:Y:S02]  /*16f80*/  @P1 LEA R11, R11, R0, 0x2 ;  /* 0x000000000b0b1211 */ /* 0x000fe400078e10ff */
[----:B------:R-:W2:Y:S04]  /*16f90*/  @!P1 LDL R8, [R7] ;  /* 0x0000000007089983 */ /* 0x000ea80000100800 */
[----:B------:R-:W1:Y:S02]  /*16fa0*/  @P1 LDL R10, [R11] ;  /* 0x000000000b0a1983 */ /* 0x000e640000100800 */
[----:B-1----:R-:W-:Y:S01]  /*16fb0*/  @P1 FMUL.FTZ R8, R10, R9 ;  /* 0x000000090a081220 */ /* 0x002fe20000410000 */
[----:B------:R-:W-:-:S04]  /*16fc0*/  IMAD R10, R5, 0x4, R1 ;  /* 0x00000004050a7824 */ /* 0x000fc800078e0201 */
        /* <DEDUP_REMOVED lines=10> */
[----:B0-----:R-:W-:Y:S05]  /*17070*/  @P0 BRA P2, `(.L_x_1259) ;  /* 0xfffffffc00b40947 */ /* 0x001fea000103ffff */
[----:B------:R-:W-:Y:S05]  /*17080*/  BSYNC.RECONVERGENT B0 ;  /* 0x0000000000007941 */ /* 0x000fea0003800200 */
.L_x_1258:
[----:B------:R-:W-:Y:S01]  /*17090*/  FADD.FTZ R8, RZ, R6 ;  /* 0x00000006ff087221 */ /* 0x000fe20000010000 */
[----:B------:R-:W-:Y:S03]  /*170a0*/  BSSY.RECONVERGENT B0, `(.L_x_1260) ;  /* 0x00002e7000007945 */ /* 0x000fe60003800200 */
[----:B------:R-:W-:-:S05]  /*170b0*/  FMUL.FTZ R5, |R8|, 5.9604644775390625e-08 ;  /* 0x3380000008057820 */ /* 0x000fca0000410200 */
[----:B------:R-:W-:-:S13]  /*170c0*/  FSETP.GEU.FTZ.AND P0, PT, |R20|, R5, PT ;  /* 0x000000051400720b */ /* 0x000fda0003f1e200 */
[----:B------:R-:W-:Y:S05]  /*170d0*/  @!P0 BRA `(.L_x_1261) ;  /* 0x0000002c008c8947 */ /* 0x000fea0003800000 */
[----:B------:R0:W1:Y:S01]  /*170e0*/  MUFU.RCP R21, R3 ;  /* 0x0000000300157308 */ /* 0x0000620000001000 */
[----:B------:R-:W-:Y:S01]  /*170f0*/  BSSY.RECONVERGENT B3, `(.L_x_1262) ;  /* 0x0000015000037945 */ /* 0x000fe20003800200 */
[----:B------:R-:W-:Y:S01]  /*17100*/  IMAD.MOV.U32 R5, RZ, RZ, 0x1 ;  /* 0x00000001ff057424 */ /* 0x000fe200078e00ff */
[----:B------:R-:W-:-:S07]  /*17110*/  MOV R6, 0xbaf2b9d6 ;  /* 0xbaf2b9d600067802 */ /* 0x000fce0000000f00 */
.L_x_1263:
[----:B------:R-:W-:-:S13]  /*17120*/  ISETP.GT.AND P1, PT, R5, R4, PT ;  /* 0x000000040500720c */ /* 0x000fda0003f24270 */
[C---:B------:R-:W-:Y:S01]  /*17130*/  @P1 VIADD R11, R5.reuse, 0xffffffff ;  /* 0xffffffff050b1836 */ /* 0x040fe20000000000 */
        /* <DEDUP_REMOVED lines=17> */
.L_x_1262:
        /* <DEDUP_REMOVED lines=12> */
.L_x_1265:
        /* <DEDUP_REMOVED lines=19> */
.L_x_1264:
        /* <DEDUP_REMOVED lines=9> */
[----:B------:R-:W-:Y:S01]  /*174d0*/  IMAD.MOV.U32 R5, RZ, RZ, 0x1 ;  /* 0x00000001ff057424 */ /* 0x000fe200078e00ff */
[----:B------:R-:W-:Y:S01]  /*174e0*/  MOV R6, 0x3a2a3eca ;  /* 0x3a2a3eca00067802 */ /* 0x000fe20000000f00 */
[----:B-1----:R-:W-:-:S07]  /*174f0*/  FMUL.FTZ R21, R21, R10 ;  /* 0x0000000a15157220 */ /* 0x002fce0000410000 */
.L_x_1267:
        /* <DEDUP_REMOVED lines=19> */
.L_x_1266:
        /* <DEDUP_REMOVED lines=12> */
.L_x_1269:
        /* <DEDUP_REMOVED lines=19> */
.L_x_1268:
        /* <DEDUP_REMOVED lines=12> */
.L_x_1271:
        /* <DEDUP_REMOVED lines=19> */
.L_x_1270:
        /* <DEDUP_REMOVED lines=12> */
.L_x_1273:
        /* <DEDUP_REMOVED lines=19> */
.L_x_1272:
        /* <DEDUP_REMOVED lines=12> */
.L_x_1275:
        /* <DEDUP_REMOVED lines=19> */
.L_x_1274:
        /* <DEDUP_REMOVED lines=12> */
.L_x_1277:
        /* <DEDUP_REMOVED lines=19> */
.L_x_1276:
        /* <DEDUP_REMOVED lines=12> */
.L_x_1279:
        /* <DEDUP_REMOVED lines=19> */
.L_x_1278:
        /* <DEDUP_REMOVED lines=12> */
.L_x_1281:
        /* <DEDUP_REMOVED lines=19> */
.L_x_1280:
        /* <DEDUP_REMOVED lines=12> */
.L_x_1283:
        /* <DEDUP_REMOVED lines=19> */
.L_x_1282:
        /* <DEDUP_REMOVED lines=12> */
.L_x_1285:
        /* <DEDUP_REMOVED lines=19> */
.L_x_1284:
        /* <DEDUP_REMOVED lines=12> */
.L_x_1287:
        /* <DEDUP_REMOVED lines=19> */
.L_x_1286:
        /* <DEDUP_REMOVED lines=12> */
.L_x_1289:
        /* <DEDUP_REMOVED lines=19> */
.L_x_1288:
        /* <DEDUP_REMOVED lines=12> */
.L_x_1291:
        /* <DEDUP_REMOVED lines=19> */
.L_x_1290:
        /* <DEDUP_REMOVED lines=12> */
.L_x_1293:
        /* <DEDUP_REMOVED lines=19> */
.L_x_1292:
        /* <DEDUP_REMOVED lines=12> */
.L_x_1295:
        /* <DEDUP_REMOVED lines=19> */
.L_x_1294:
        /* <DEDUP_REMOVED lines=12> */
.L_x_1297:
        /* <DEDUP_REMOVED lines=19> */
.L_x_1296:
        /* <DEDUP_REMOVED lines=12> */
.L_x_1299:
        /* <DEDUP_REMOVED lines=19> */
.L_x_1298:
        /* <DEDUP_REMOVED lines=12> */
.L_x_1301:
        /* <DEDUP_REMOVED lines=19> */
.L_x_1300:
        /* <DEDUP_REMOVED lines=12> */
.L_x_1303:
        /* <DEDUP_REMOVED lines=19> */
.L_x_1302:
        /* <DEDUP_REMOVED lines=12> */
.L_x_1305:
        /* <DEDUP_REMOVED lines=19> */
.L_x_1304:
        /* <DEDUP_REMOVED lines=12> */
.L_x_1307:
[----:B------:R-:W-:-:S13]  /*19bc0*/  ISETP.GT.AND P1, PT, R7, R4, PT ;  /* 0x000000040700720c */ /* 0x000fda0003f24270 */
[C---:B------:R-:W-:Y:S01]  /*19bd0*/  @P1 VIADD R11, R7.reuse, 0xffffffff ;  /* 0xffffffff070b1836 */ /* 0x040fe20000000000 */
        /* <DEDUP_REMOVED lines=17> */
.L_x_1306:
        /* <DEDUP_REMOVED lines=10> */
.L_x_1309:
        /* <DEDUP_REMOVED lines=19> */
.L_x_1308:
[----:B------:R-:W1:Y:S02]  /*19ec0*/  MUFU.RCP R0, R3 ;  /* 0x0000000300007308 */ /* 0x000e640000001000 */
[----:B-1----:R-:W-:-:S04]  /*19ed0*/  FMUL.FTZ R5, R5, R0 ;  /* 0x0000000005057220 */ /* 0x002fc80000410000 */
[----:B------:R-:W-:-:S05]  /*19ee0*/  FMUL.FTZ R5, R6, R5 ;  /* 0x0000000506057220 */ /* 0x000fca0000410000 */
[----:B------:R-:W-:-:S13]  /*19ef0*/  FSETP.GT.FTZ.AND P0, PT, |R5|, |R21|, PT ;  /* 0x400000150500720b */ /* 0x000fda0003f14200 */
[----:B------:R-:W-:-:S07]  /*19f00*/  @!P0 FADD.FTZ R8, R8, R5 ;  /* 0x0000000508088221 */ /* 0x000fce0000010000 */
.L_x_1261:
[----:B------:R-:W-:Y:S05]  /*19f10*/  BSYNC.RECONVERGENT B0 ;  /* 0x0000000000007941 */ /* 0x000fea0003800200 */
.L_x_1260:
        /* <DEDUP_REMOVED lines=16> */
[----:B------:R-:W-:Y:S01]  /*1a020*/  IMAD.MOV.U32 R4, RZ, RZ, 0x652b82fe ;  /* 0x652b82feff047424 */ /* 0x000fe200078e00ff */
[----:B------:R-:W-:Y:S01]  /*1a030*/  MOV R5, 0x3ff71547 ;  /* 0x3ff7154700057802 */ /* 0x000fe20000000f00 */
        /* <DEDUP_REMOVED lines=12> */
[----:B------:R-:W-:Y:S01]  /*1a100*/  IMAD.MOV.U32 R12, RZ, RZ, -0x35dec16 ;  /* 0xfca213eaff0c7424 */ /* 0x000fe200078e00ff */
[----:B------:R-:W-:Y:S01]  /*1a110*/  MOV R13, 0x3e928af3 ;  /* 0x3e928af3000d7802 */ /* 0x000fe20000000f00 */
        /* <DEDUP_REMOVED lines=32> */
[----:B------:R-:W-:Y:S01]  /*1a320*/  IMAD R13, R4, 0x100000, R11 ;  /* 0x00100000040d7824 */ /* 0x000fe200078e020b */
[----:B------:R-:W-:Y:S02]  /*1a330*/  MOV R12, R10 ;  /* 0x0000000a000c7202 */ /* 0x000fe40000000f00 */
        /* <DEDUP_REMOVED lines=9> */
[----:B------:R-:W-:Y:S01]  /*1a3d0*/  @!P0 LEA R11, R5, R11, 0x14 ;  /* 0x0000000b050b8211 */ /* 0x000fe200078ea0ff */
[----:B------:R-:W-:-:S05]  /*1a3e0*/  @!P0 IMAD.IADD R4, R4, 0x1, -R5 ;  /* 0x0000000104048824 */ /* 0x000fca00078e0a05 */
[----:B------:R-:W-:Y:S01]  /*1a3f0*/  @!P0 LEA R5, R4, 0x3ff00000, 0x14 ;  /* 0x3ff0000004058811 */ /* 0x000fe200078ea0ff */
[----:B------:R-:W-:-:S06]  /*1a400*/  @!P0 IMAD.MOV.U32 R4, RZ, RZ, RZ ;  /* 0x000000ffff048224 */ /* 0x000fcc00078e00ff */
[----:B------:R-:W-:-:S11]  /*1a410*/  @!P0 DMUL R12, R10, R4 ;  /* 0x000000040a0c8228 */ /* 0x000fd60000000000 */
.L_x_1311:
[----:B------:R-:W-:Y:S05]  /*1a420*/  BSYNC.RECONVERGENT B0 ;  /* 0x0000000000007941 */ /* 0x000fea0003800200 */
.L_x_1310:
[----:B------:R-:W-:Y:S01]  /*1a430*/  HFMA2 R4, -RZ, RZ, 0.80126953125, -0.00891876220703125 ;  /* 0x3a69a091ff047431 */ /* 0x000fe200000001ff */
[----:B------:R-:W-:Y:S01]  /*1a440*/  UMOV UR4, 0x54411744 ;  /* 0x5441174400047882 */ /* 0x000fe20000000000 */
[----:B------:R-:W-:Y:S01]  /*1a450*/  UMOV UR5, 0x401921fb ;  /* 0x401921fb00057882 */ /* 0x000fe20000000000 */
[----:B------:R-:W-:Y:S01]  /*1a460*/  IMAD.MOV.U32 R10, RZ, RZ, 0x42fc0000 ;  /* 0x42fc0000ff0a7424 */ /* 0x000fe200078e00ff */
[----:B------:R-:W-:Y:S01]  /*1a470*/  DMUL R20, R20, UR4 ;  /* 0x0000000414147c28 */ /* 0x000fe20008000000 */
[----:B------:R-:W-:Y:S01]  /*1a480*/  FSETP.GT.FTZ.AND P0, PT, |R25|, 126, PT ;  /* 0x42fc00001900780b */ /* 0x000fe20003f14200 */
[----:B------:R-:W-:Y:S02]  /*1a490*/  IMAD.MOV.U32 R11, RZ, RZ, 0x40000000 ;  /* 0x40000000ff0b7424 */ /* 0x000fe400078e00ff */
[----:B------:R-:W-:Y:S01]  /*1a4a0*/  FFMA.FTZ R28, |R0|, -R28, -R3 ;  /* 0x8000001c001c7223 */ /* 0x000fe20000010a03 */
[----:B------:R-:W-:Y:S01]  /*1a4b0*/  LOP3.LUT R10, R10, 0x80000000, R25, 0xb8, !PT ;  /* 0x800000000a0a7812 */ /* 0x000fe200078eb819 */
[----:B------:R-:W-:-:S02]  /*1a4c0*/  IMAD.MOV.U32 R27, RZ, RZ, 0x3fd80000 ;  /* 0x3fd80000ff1b7424 */ /* 0x000fc400078e00ff */
[C---:B------:R-:W-:Y:S01]  /*1a4d0*/  FFMA.FTZ R4, R9.reuse, R4, 0.0070457882247865200043 ;  /* 0x3be6e05b09047423 */ /* 0x040fe20000010004 */
[----:B------:R-:W0:Y:S01]  /*1a4e0*/  MUFU.RSQ64H R15, R21 ;  /* 0x00000015000f7308 */ /* 0x000e220000001c00 */
[----:B------:R-:W-:Y:S01]  /*1a4f0*/  FSEL R10, R10, R25, P0 ;  /* 0x000000190a0a7208 */ /* 0x000fe20000000000 */
[----:B------:R-:W-:Y:S01]  /*1a500*/  FFMA.FTZ R11, |R0|, R11, 1 ;  /* 0x3f800000000b7423 */ /* 0x000fe2000001020b */
[----:B------:R-:W-:Y:S01]  /*1a510*/  FFMA.FTZ R4, R9, R4, -0.015866896137595176697 ;  /* 0xbc81fb4b09047423 */ /* 0x000fe20000010004 */
[----:B------:R-:W-:Y:S01]  /*1a520*/  IADD3 R14, PT, PT, R21, -0x3500000, RZ ;  /* 0xfcb00000150e7810 */ /* 0x000fe20007ffe0ff */
[----:B------:R-:W-:Y:S01]  /*1a530*/  FMUL.FTZ R8, R8, 1 ;  /* 0x3f80000008087820 */ /* 0x000fe20000410000 */
[----:B------:R-:W-:Y:S01]  /*1a540*/  FFMA.FTZ R7, R10, -0.69314718246459960938, R3 ;  /* 0xbf3172180a077823 */ /* 0x000fe20000010003 */
[C---:B------:R-:W-:Y:S01]  /*1a550*/  FFMA.FTZ R4, R9.reuse, R4, 0.036429625004529953003 ;  /* 0x3d15373b09047423 */ /* 0x040fe20000010004 */
[----:B------:R-:W-:Y:S01]  /*1a560*/  FSETP.GT.FTZ.AND P0, PT, |R0|, 10.05500030517578125, PT ;  /* 0x4120e1480000780b */ /* 0x000fe20003f14200 */
[----:B------:R-:W-:Y:S01]  /*1a570*/  BSSY.RECONVERGENT B0, `(.L_x_1312) ;  /* 0x000002e000007945 */ /* 0x000fe20003800200 */
[C---:B------:R-:W-:Y:S01]  /*1a580*/  FFMA.FTZ R7, R10.reuse, 1.9046542121259335545e-09, R7 ;  /* 0x3102e3080a077823 */ /* 0x040fe20000010007 */
[----:B------:R-:W-:Y:S01]  /*1a590*/  FFMA.FTZ R4, R9, R4, -0.066643431782722473145 ;  /* 0xbd887c5a09047423 */ /* 0x000fe20000010004 */
[----:B------:R-:W-:Y:S01]  /*1a5a0*/  FADD.FTZ R10, R10, 12583039 ;  /* 0x4b40007f0a0a7421 */ /* 0x000fe20000010000 */
[----:B------:R-:W-:Y:S01]  /*1a5b0*/  FSETP.GEU.FTZ.AND P1, PT, R0, RZ, PT ;  /* 0x000000ff0000720b */ /* 0x000fe20003f3e000 */
[----:B------:R-:W-:Y:S01]  /*1a5c0*/  FMUL.FTZ R7, R7, 1.4426950216293334961 ;  /* 0x3fb8aa3b07077820 */ /* 0x000fe20000410000 */
[----:B------:R-:W-:Y:S01]  /*1a5d0*/  FFMA.FTZ R6, R9, R4, 0.093814529478549957275 ;  /* 0x3dc021d509067423 */ /* 0x000fe20000010004 */
[----:B0-----:R-:W-:Y:S01]  /*1a5e0*/  DMUL R4, R14, R14 ;  /* 0x0000000e0e047228 */ /* 0x001fe20000000000 */
[----:B------:R-:W-:-:S02]  /*1a5f0*/  SHF.L.U32 R10, R10, 0x17, RZ ;  /* 0x000000170a0a7819 */ /* 0x000fc400000006ff */
[C---:B------:R-:W-:Y:S01]  /*1a600*/  FFMA.FTZ R26, R9.reuse, R6, -0.10099056363105773926 ;  /* 0xbdced424091a7423 */ /* 0x040fe20000010006 */
[----:B------:R-:W0:Y:S03]  /*1a610*/  MUFU.EX2 R7, R7 ;  /* 0x0000000700077308 */ /* 0x000e260000000800 */
[C---:B------:R-:W-:Y:S01]  /*1a620*/  FFMA.FTZ R30, R9.reuse, R26, 0.06809400022029876709 ;  /* 0x3d8b74de091e7423 */ /* 0x040fe2000001001a */
[----:B------:R-:W-:Y:S01]  /*1a630*/  MOV R26, 0x0 ;  /* 0x00000000001a7802 */ /* 0x000fe20000000f00 */
[----:B------:R-:W-:Y:S02]  /*1a640*/  DFMA R4, R20, -R4, 1 ;  /* 0x3ff000001404742b */ /* 0x000fe40000000804 */
[C---:B------:R-:W-:Y:S01]  /*1a650*/  FFMA.FTZ R30, R9.reuse, R30, 0.015377387404441833496 ;  /* 0x3c7bf170091e7423 */ /* 0x040fe2000001001e */
[----:B------:R-:W1:Y:S03]  /*1a660*/  MUFU.RCP R6, R11 ;  /* 0x0000000b00067308 */ /* 0x000e660000001000 */
[----:B------:R-:W-:-:S02]  /*1a670*/  FFMA.FTZ R30, R9, R30, -0.1396210789680480957 ;  /* 0xbe0ef8d4091e7423 */ /* 0x000fc4000001001e */
[----:B------:R-:W-:Y:S02]  /*1a680*/  DFMA R26, R4, R26, 0.5 ;  /* 0x3fe00000041a742b */ /* 0x000fe4000000001a */
[----:B------:R-:W-:Y:S01]  /*1a690*/  DMUL R4, R14, R4 ;  /* 0x000000040e047228 */ /* 0x000fe20000000000 */
[----:B------:R-:W-:Y:S01]  /*1a6a0*/  FFMA.FTZ R9, R9, R30, 1.232995152473449707 ;  /* 0x3f9dd2c909097423 */ /* 0x000fe2000001001e */
[----:B0-----:R-:W-:-:S04]  /*1a6b0*/  FMUL.FTZ R7, R10, R7 ;  /* 0x000000070a077220 */ /* 0x001fc80000410000 */
[----:B------:R-:W-:Y:S02]  /*1a6c0*/  FFMA.FTZ R7, R7, R28, R7 ;  /* 0x0000001c07077223 */ /* 0x000fe40000010007 */
[----:B------:R-:W-:Y:S01]  /*1a6d0*/  DFMA R26, R26, R4, R14 ;  /* 0x000000041a1a722b */ /* 0x000fe2000000000e */
[----:B-1----:R-:W-:-:S04]  /*1a6e0*/  FMUL.FTZ R25, R9, R6 ;  /* 0x0000000609197220 */ /* 0x002fc80000410000 */
[----:B------:R-:W-:-:S03]  /*1a6f0*/  FMUL.FTZ R4, R25, -2 ;  /* 0xc000000019047820 */ /* 0x000fc60000410000 */
[----:B------:R-:W-:Y:S01]  /*1a700*/  DMUL R10, R20, R26 ;  /* 0x0000001a140a7228 */ /* 0x000fe20000000000 */
[----:B------:R-:W-:Y:S01]  /*1a710*/  FFMA.FTZ R4, |R0|, R4, R9 ;  /* 0x0000000400047223 */ /* 0x000fe20000010209 */
[----:B------:R-:W-:Y:S01]  /*1a720*/  VIADD R5, R27, 0xfff00000 ;  /* 0xfff000001b057836 */ /* 0x000fe20000000000 */
[----:B------:R-:W0:Y:S02]  /*1a730*/  F2F.F64.F32 R8, R8 ;  /* 0x0000000800087310 */ /* 0x000e240000201800 */
[----:B------:R-:W-:-:S04]  /*1a740*/  FADD.FTZ R4, -R25, R4 ;  /* 0x0000000419047221 */ /* 0x000fc80000010100 */
[----:B------:R-:W-:-:S04]  /*1a750*/  FFMA.FTZ R4, R6, R4, R25 ;  /* 0x0000000406047223 */ /* 0x000fc80000010019 */
[----:B------:R-:W-:Y:S01]  /*1a760*/  FMUL.FTZ R4, R4, R7 ;  /* 0x0000000704047220 */ /* 0x000fe20000410000 */
[----:B------:R-:W-:-:S04]  /*1a770*/  DFMA R6, R10, -R10, R20 ;  /* 0x8000000a0a06722b */ /* 0x000fc80000000014 */
[----:B------:R-:W-:Y:S01]  /*1a780*/  FSEL R0, R4, RZ, !P0 ;  /* 0x000000ff04007208 */ /* 0x000fe20004000000 */
[----:B0-----:R-:W-:Y:S01]  /*1a790*/  DMUL R12, R8, R12 ;  /* 0x0000000c080c7228 */ /* 0x001fe20000000000 */
[----:B------:R-:W-:Y:S02]  /*1a7a0*/  ISETP.GE.U32.AND P0, PT, R14, 0x7ca00000, PT ;  /* 0x7ca000000e00780c */ /* 0x000fe40003f06070 */
[----:B------:R-:W-:Y:S01]  /*1a7b0*/  MOV R4, R26 ;  /* 0x0000001a00047202 */ /* 0x000fe20000000f00 */
[----:B------:R-:W-:-:S05]  /*1a7c0*/  @!P1 FADD.FTZ R0, -R0, 2 ;  /* 0x4000000000009421 */ /* 0x000fca0000010100 */
[----:B------:R-:W-:-:S05]  /*1a7d0*/  DFMA R8, R6, R4, R10 ;  /* 0x000000040608722b */ /* 0x000fca000000000a */
[----:B------:R-:W-:Y:S06]  /*1a7e0*/  @!P0 BRA `(.L_x_1313) ;  /* 0x0000000000188947 */ /* 0x000fec0003800000 */
[----:B------:R-:W-:Y:S01]  /*1a7f0*/  IMAD.MOV.U32 R8, RZ, RZ, R26 ;  /* 0x000000ffff087224 */ /* 0x000fe200078e001a */
[----:B------:R-:W-:Y:S01]  /*1a800*/  MOV R9, R20 ;  /* 0x0000001400097202 */ /* 0x000fe20000000f00 */
[----:B------:R-:W-:Y:S01]  /*1a810*/  IMAD.MOV.U32 R4, RZ, RZ, R21 ;  /* 0x000000ffff047224 */ /* 0x000fe200078e0015 */
[----:B------:R-:W-:Y:S02]  /*1a820*/  MOV R15, R5 ;  /* 0x00000005000f7202 */ /* 0x000fe40000000f00 */
[----:B------:R-:W-:-:S07]  /*1a830*/  MOV R3, 0x1a850 ;  /* 0x0001a85000037802 */ /* 0x000fce0000000f00 */
[----:B------:R-:W-:Y:S05]  /*1a840*/  CALL.REL.NOINC `($__internal_3_$__cuda_sm20_dsqrt_rn_f64_mediumpath_v1) ;  /* 0x000001e800147944 */ /* 0x000fea0003c00000 */
.L_x_1313:
[----:B------:R-:W-:Y:S05]  /*1a850*/  BSYNC.RECONVERGENT B0 ;  /* 0x0000000000007941 */ /* 0x000fea0003800200 */
.L_x_1312:
        /* <DEDUP_REMOVED lines=15> */
[----:B------:R-:W-:Y:S01]  /*1a950*/  MOV R28, R12 ;  /* 0x0000000c001c7202 */ /* 0x000fe20000000f00 */
[----:B------:R-:W-:Y:S01]  /*1a960*/  IMAD.MOV.U32 R10, RZ, RZ, R8 ;  /* 0x000000ffff0a7224 */ /* 0x000fe200078e0008 */
[----:B------:R-:W-:-:S07]  /*1a970*/  MOV R25, 0x1a990 ;  /* 0x0001a99000197802 */ /* 0x000fce0000000f00 */
[----:B------:R-:W-:Y:S05]  /*1a980*/  CALL.REL.NOINC `($__internal_2_$__cuda_sm20_div_rn_f64_full) ;  /* 0x000001e000307944 */ /* 0x000fea0003c00000 */
.L_x_1315:
[----:B------:R-:W-:Y:S05]  /*1a990*/  BSYNC.RECONVERGENT B0 ;  /* 0x0000000000007941 */ /* 0x000fea0003800200 */
.L_x_1314:
        /* <DEDUP_REMOVED lines=9> */
.L_x_1254:
[C---:B------:R-:W-:Y:S02]  /*1aa30*/  FSETP.GT.FTZ.AND P1, PT, R0.reuse, 1, PT ;  /* 0x3f8000000000780b */ /* 0x040fe40003f34000 */
[----:B------:R-:W-:-:S04]  /*1aa40*/  FSETP.GT.FTZ.AND P2, PT, R0, R3, PT ;  /* 0x000000030000720b */ /* 0x000fc80003f54000 */
[----:B------:R-:W-:-:S13]  /*1aa50*/  PLOP3.LUT P1, PT, P1, P2, PT, 0x2f, 0xf2 ;  /* 0x0000000000f2781c */ /* 0x000fda0000f24577 */
[----:B------:R-:W-:Y:S05]  /*1aa60*/  @P1 BRA `(.L_x_1316) ;  /* 0x00000000001c1947 */ /* 0x000fea0003800000 */
[----:B------:R-:W-:Y:S01]  /*1aa70*/  BSSY.RECONVERGENT B7, `(.L_x_1317) ;  /* 0x0000004000077945 */ /* 0x000fe20003800200 */
[----:B------:R-:W-:Y:S02]  /*1aa80*/  MOV R7, R3 ;  /* 0x0000000300077202 */ /* 0x000fe40000000f00 */
[----:B------:R-:W-:-:S07]  /*1aa90*/  MOV R30, 0x1aab0 ;  /* 0x0001aab0001e7802 */ /* 0x000fce0000000f00 */
[----:B------:R-:W-:Y:S05]  /*1aaa0*/  CALL.REL.NOINC `($_ZN2at6native27unrolled_elementwise_kernelIN48_GLOBAL__N__08322988_15_IGammaKernel_cu_cb51a28d10CalcIgammaIfEESt5arrayIPcLm3EELi4E23TrivialOffsetCalculatorILi2EjES8_ILi1EjENS0_6memory12LoadWithCastILi2EEENSB_13StoreWithCastILi1EEEEEviT_T0_T2_T3_T4_T5_$_ZN46_INTERNAL_08322988_15_IGammaKernel_cu_cb51a28d48_GLOBAL__N__08322988_15_IGammaKernel_cu_cb51a28d12calc_igammacIfEET_S2_S2_) ;  /* 0x0000002000607944 */ /* 0x000fea0003c00000 */
[----:B------:R-:W-:Y:S05]  /*1aab0*/  BSYNC.RECONVERGENT B7 ;  /* 0x0000000000077941 */ /* 0x000fea0003800200 */
.L_x_1317:
[----:B------:R-:W-:Y:S01]  /*1aac0*/  FADD.FTZ R6, -R6, 1 ;  /* 0x3f80000006067421 */ /* 0x000fe20000010100 */
[----:B------:R-:W-:Y:S06]  /*1aad0*/  BRA `(.L_x_1191) ;  /* 0x0000002000487947 */ /* 0x000fec0003800000 */
.L_x_1316:
        /* <DEDUP_REMOVED lines=17> */
[----:B------:R-:W-:Y:S01]  /*1abf0*/  ISETP.GT.U32.AND P0, PT, R8, 0x7f7fffff, PT ;  /* 0x7f7fffff0800780c */ /* 0x000fe20003f04070 */
[----:B------:R-:W-:-:S03]  /*1ac00*/  IMAD.MOV.U32 R5, RZ, RZ, 0x3e055027 ;  /* 0x3e055027ff057424 */ /* 0x000fc600078e00ff */
[----:B------:R-:W-:-:S04]  /*1ac10*/  LOP3.LUT R7, R4, 0xff800000, RZ, 0xc0, !PT ;  /* 0xff80000004077812 */ /* 0x000fc800078ec0ff */
[----:B------:R-:W-:-:S05]  /*1ac20*/  IADD3 R4, PT, PT, R8, -R7, RZ ;  /* 0x8000000708047210 */ /* 0x000fca0007ffe0ff */
        /* <DEDUP_REMOVED lines=31> */
.L_x_1322:
        /* <DEDUP_REMOVED lines=13> */
.L_x_1321:
        /* <DEDUP_REMOVED lines=15> */
.L_x_1324:
[----:B------:R-:W-:-:S13]  /*1afe0*/  FSETP.GE.FTZ.AND P0, PT, |R3|, 0.69999998807907104492, PT ;  /* 0x3f3333330300780b */ /* 0x000fda0003f16200 */
[----:B------:R-:W-:Y:S05]  /*1aff0*/  @!P0 BRA `(.L_x_1325) ;  /* 0x0000000000388947 */ /* 0x000fea0003800000 */
[----:B------:R-:W-:Y:S01]  /*1b000*/  MOV R5, 0x3d3bef76 ;  /* 0x3d3bef7600057802 */ /* 0x000fe20000000f00 */
        /* <DEDUP_REMOVED lines=13> */
.L_x_1325:
[----:B------:R-:W-:Y:S02]  /*1b0e0*/  IMAD.MOV.U32 R4, RZ, RZ, 0x3b6b1c86 ;  /* 0x3b6b1c86ff047424 */ /* 0x000fe400078e00ff */
[----:B------:R-:W-:Y:S02]  /*1b0f0*/  HFMA2 R6, -RZ, RZ, 1.5048828125, 33.21875 ;  /* 0x3e055027ff067431 */ /* 0x000fe400000001ff */
        /* <DEDUP_REMOVED lines=34> */
.L_x_1323:
[----:B------:R-:W-:Y:S05]  /*1b320*/  BSYNC.RECONVERGENT B3 ;  /* 0x0000000000037941 */ /* 0x000fea0003800200 */
.L_x_1320:
        /* <DEDUP_REMOVED lines=11> */
[----:B------:R-:W-:Y:S01]  /*1b3e0*/  FSETP.GEU.FTZ.AND P0, PT, |R3|, 1.175494350822287508e-38, PT ;  /* 0x008000000300780b */ /* 0x000fe20003f1e200 */
[----:B------:R-:W-:-:S12]  /*1b3f0*/  IMAD.MOV.U32 R9, RZ, RZ, 0x3e055027 ;  /* 0x3e055027ff097424 */ /* 0x000fd800078e00ff */
        /* <DEDUP_REMOVED lines=25> */
.L_x_1328:
[--C-:B------:R-:W-:Y:S01]  /*1b590*/  FADD.FTZ R4, |R3|, |R3|.reuse ;  /* 0x4000000303047221 */ /* 0x100fe20000010200 */
[----:B------:R-:W-:Y:S02]  /*1b5a0*/  HFMA2 R12, -RZ, RZ, 0.487060546875, -0.0625 ;  /* 0x37cbac00ff0c7431 */ /* 0x000fe400000001ff */
        /* <DEDUP_REMOVED lines=18> */
[----:B------:R-:W-:-:S03]  /*1b6d0*/  IMAD.MOV.U32 R11, RZ, RZ, 0x3e055027 ;  /* 0x3e055027ff0b7424 */ /* 0x000fc600078e00ff */
        /* <DEDUP_REMOVED lines=29> */
.L_x_1327:
[----:B------:R-:W-:Y:S05]  /*1b8b0*/  BSYNC.RECONVERGENT B3 ;  /* 0x0000000000037941 */ /* 0x000fea0003800200 */
.L_x_1326:
[----:B------:R-:W0:Y:S02]  /*1b8c0*/  MUFU.LG2 R5, R0 ;  /* 0x0000000000057308 */ /* 0x000e240000000c00 */
[----:B0-----:R-:W-:-:S04]  /*1b8d0*/  FMUL.FTZ R5, R5, 0.69314718246459960938 ;  /* 0x3f31721805057820 */ /* 0x001fc80000410000 */
[----:B------:R-:W-:-:S04]  /*1b8e0*/  FFMA.FTZ R5, R3, R5, -R0 ;  /* 0x0000000503057223 */ /* 0x000fc80000010800 */
[----:B------:R-:W-:Y:S01]  /*1b8f0*/  FADD.FTZ R5, R5, -R4 ;  /* 0x8000000405057221 */ /* 0x000fe20000010000 */
[----:B------:R-:W-:-:S04]  /*1b900*/  HFMA2 R4, -RZ, RZ, 0, 0 ;  /* 0x00000000ff047431 */ /* 0x000fc800000001ff */
[----:B------:R-:W-:-:S13]  /*1b910*/  FSETP.GEU.FTZ.AND P0, PT, R5, -88.72283935546875, PT ;  /* 0xc2b172180500780b */ /* 0x000fda0003f1e000 */
[----:B------:R-:W-:Y:S05]  /*1b920*/  @!P0 BRA `(.L_x_1329) ;  /* 0x0000001000608947 */ /* 0x000fea0003800000 */
[----:B------:R-:W-:-:S06]  /*1b930*/  FMUL.FTZ R4, R5, 1.4426950216293334961 ;  /* 0x3fb8aa3b05047820 */ /* 0x000fcc0000410000 */
[----:B------:R-:W0:Y:S01]  /*1b940*/  MUFU.EX2 R4, R4 ;  /* 0x0000000400047308 */ /* 0x000e220000000800 */
[----:B------:R-:W-:Y:S05]  /*1b950*/  BRA `(.L_x_1329) ;  /* 0x0000001000547947 */ /* 0x000fea0003800000 */
.L_x_1319:
[----:B------:R-:W-:Y:S01]  /*1b960*/  FSETP.GT.FTZ.AND P1, PT, |R3|, 1, PT ;  /* 0x3f8000000300780b */ /* 0x000fe20003f34200 */
[----:B------:R-:W-:Y:S01]  /*1b970*/  IMAD.MOV.U32 R12, RZ, RZ, 0x4b5edd0a ;  /* 0x4b5edd0aff0c7424 */ /* 0x000fe200078e00ff */
[----:B------:R-:W-:Y:S01]  /*1b980*/  MOV R13, 0x4c255322 ;  /* 0x4c255322000d7802 */ /* 0x000fe20000000f00 */
[----:B------:R0:W-:Y:S01]  /*1b990*/  STL [R1+0x9c4], R21 ;  /* 0x0009c41501007387 */ /* 0x0001e20000100800 */
[----:B------:R-:W-:Y:S01]  /*1b9a0*/  IMAD.MOV.U32 R20, RZ, RZ, 0x4ca4b97f ;  /* 0x4ca4b97fff147424 */ /* 0x000fe200078e00ff */
[----:B------:R-:W-:Y:S01]  /*1b9b0*/  MOV R5, 0x3f0284fc ;  /* 0x3f0284fc00057802 */ /* 0x000fe20000000f00 */
[----:B------:R-:W-:Y:S01]  /*1b9c0*/  IMAD.MOV.U32 R4, RZ, RZ, 0x3bc6a26b ;  /* 0x3bc6a26bff047424 */ /* 0x000fe200078e00ff */
[----:B------:R1:W-:Y:S01]  /*1b9d0*/  STL.64 [R1+0x20], R12 ;  /* 0x0000200c01007387 */ /* 0x0003e20000100a00 */
[----:B------:R-:W-:Y:S01]  /*1b9e0*/  IMAD.MOV.U32 R6, RZ, RZ, 0x419c28d0 ;  /* 0x419c28d0ff067424 */ /* 0x000fe200078e00ff */
[----:B------:R-:W-:Y:S01]  /*1b9f0*/  MOV R7, 0x43e0f8e7 ;  /* 0x43e0f8e700077802 */ /* 0x000fe20000000f00 */
[----:B------:R-:W-:Y:S01]  /*1ba00*/  IMAD.MOV.U32 R8, RZ, RZ, 0x45d95fff ;  /* 0x45d95fffff087424 */ /* 0x000fe200078e00ff */
[----:B------:R-:W-:Y:S01]  /*1ba10*/  MOV R9, 0x47946fa6 ;  /* 0x47946fa600097802 */ /* 0x000fe20000000f00 */
[----:B------:R-:W-:Y:S01]  /*1ba20*/  IMAD.MOV.U32 R10, RZ, RZ, 0x4912f03a ;  /* 0x4912f03aff0a7424 */ /* 0x000fe200078e00ff */
[----:B0-----:R-:W-:Y:S01]  /*1ba30*/  MOV R21, 0x4cc5f8af ;  /* 0x4cc5f8af00157802 */ /* 0x001fe20000000f00 */
[----:B------:R-:W-:Y:S01]  /*1ba40*/  IMAD.MOV.U32 R26, RZ, RZ, 0x42840000 ;  /* 0x42840000ff1a7424 */ /* 0x000fe200078e00ff */
[----:B------:R-:W-:Y:S01]  /*1ba50*/  MOV R11, 0x4a5481c1 ;  /* 0x4a5481c1000b7802 */ /* 0x000fe20000000f00 */
[----:B------:R-:W-:Y:S01]  /*1ba60*/  IMAD.MOV.U32 R28, RZ, RZ, 0x46ff3c00 ;  /* 0x46ff3c00ff1c7424 */ /* 0x000fe200078e00ff */
[----:B------:R-:W-:Y:S01]  /*1ba70*/  MOV R27, 0x44f0a000 ;  /* 0x44f0a000001b7802 */ /* 0x000fe20000000f00 */
[----:B------:R0:W-:Y:S01]  /*1ba80*/  STL.64 [R1+0x28], R20 ;  /* 0x0000281401007387 */ /* 0x0001e20000100a00 */
[----:B-1----:R-:W-:Y:S01]  /*1ba90*/  IMAD.MOV.U32 R12, RZ, RZ, -0x4 ;  /* 0xfffffffcff0c7424 */ /* 0x002fe200078e00ff */
[----:B------:R-:W-:-:S02]  /*1baa0*/  MOV R29, 0x48ae85e0 ;  /* 0x48ae85e0001d7802 */ /* 0x000fc40000000f00 */
[C---:B------:R-:W-:Y:S01]  /*1bab0*/  IADD3 R13, PT, PT, R1.reuse, 0x9c4, RZ ;  /* 0x000009c4010d7810 */ /* 0x040fe20007ffe0ff */
[----:B------:R1:W-:Y:S01]  /*1bac0*/  STL.64 [R1], R4 ;  /* 0x0000000401007387 */ /* 0x0003e20000100a00 */
[----:B------:R-:W-:Y:S02]  /*1bad0*/  SEL R12, R12, 0x4, P1 ;  /* 0x000000040c0c7807 */ /* 0x000fe40000800000 */
[----:B------:R-:W-:Y:S01]  /*1bae0*/  @P1 IADD3 R13, PT, PT, R1, 0x9f4, RZ ;  /* 0x000009f4010d1810 */ /* 0x000fe20007ffe0ff */
[----:B------:R2:W-:Y:S01]  /*1baf0*/  STL.64 [R1+0x8], R6 ;  /* 0x0000080601007387 */ /* 0x0005e20000100a00 */
[----:B0-----:R-:W-:-:S03]  /*1bb00*/  SEL R20, RZ, 0x30, !P1 ;  /* 0x00000030ff147807 */ /* 0x001fc60004800000 */
[----:B------:R0:W-:Y:S01]  /*1bb10*/  STL.64 [R1+0x10], R8 ;  /* 0x0000100801007387 */ /* 0x0001e20000100a00 */
[----:B------:R-:W-:-:S03]  /*1bb20*/  IMAD.IADD R31, R13, 0x1, R12 ;  /* 0x000000010d1f7824 */ /* 0x000fc600078e020c */
[----:B------:R3:W-:Y:S01]  /*1bb30*/  STL.64 [R1+0x18], R10 ;  /* 0x0000180a01007387 */ /* 0x0007e20000100a00 */
[----:B-1----:R-:W-:Y:S01]  /*1bb40*/  IMAD.MOV.U32 R4, RZ, RZ, 0x4a20fbd8 ;  /* 0x4a20fbd8ff047424 */ /* 0x002fe200078e00ff */
[----:B------:R-:W-:Y:S02]  /*1bb50*/  MOV R5, 0x4b4b8b8f ;  /* 0x4b4b8b8f00057802 */ /* 0x000fe40000000f00 */
[----:B------:R1:W-:Y:S01]  /*1bb60*/  STL.64 [R1+0x9c8], R26 ;  /* 0x0009c81a01007387 */ /* 0x0003e20000100a00 */
[----:B--2---:R-:W-:Y:S01]  /*1bb70*/  IMAD.MOV.U32 R6, RZ, RZ, 0x4c2f75b4 ;  /* 0x4c2f75b4ff067424 */ /* 0x004fe200078e00ff */
[----:B------:R-:W-:Y:S02]  /*1bb80*/  MOV R7, 0x4cc8c38c ;  /* 0x4cc8c38c00077802 */ /* 0x000fe40000000f00 */
[----:B------:R2:W-:Y:S01]  /*1bb90*/  STL.64 [R1+0x9d0], R28 ;  /* 0x0009d01c01007387 */ /* 0x0005e20000100a00 */
[----:B0-----:R-:W-:Y:S02]  /*1bba0*/  IMAD.MOV.U32 R8, RZ, RZ, 0x4c184540 ;  /* 0x4c184540ff087424 */ /* 0x001fe400078e00ff */
[----:B------:R-:W-:Y:S01]  /*1bbb0*/  IMAD.MOV.U32 R9, RZ, RZ, RZ ;  /* 0x000000ffff097224 */ /* 0x000fe200078e00ff */
[----:B---3--:R-:W-:Y:S01]  /*1bbc0*/  MOV R11, 0x4ce5eb4c ;  /* 0x4ce5eb4c000b7802 */ /* 0x008fe20000000f00 */
[----:B------:R-:W-:Y:S01]  /*1bbd0*/  IMAD.MOV.U32 R10, RZ, RZ, 0x4d0fed36 ;  /* 0x4d0fed36ff0a7424 */ /* 0x000fe200078e00ff */
[----:B------:R-:W-:Y:S01]  /*1bbe0*/  STL.64 [R1+0x9d8], R4 ;  /* 0x0009d80401007387 */ /* 0x000fe20000100a00 */
[----:B-1----:R-:W-:-:S03]  /*1bbf0*/  MOV R26, 0x4c5914c6 ;  /* 0x4c5914c6001a7802 */ /* 0x002fc60000000f00 */
[----:B------:R0:W-:Y:S01]  /*1bc00*/  STL.64 [R1+0x9e0], R6 ;  /* 0x0009e00601007387 */ /* 0x0001e20000100a00 */
[----:B--2---:R-:W-:-:S03]  /*1bc10*/  IADD3 R29, PT, PT, R1, R20, RZ ;  /* 0x00000014011d7210 */ /* 0x004fc60007ffe0ff */
[----:B------:R1:W-:Y:S01]  /*1bc20*/  STL.64 [R1+0x9e8], R10 ;  /* 0x0009e80a01007387 */ /* 0x0003e20000100a00 */
[----:B------:R-:W-:-:S03]  /*1bc30*/  IMAD.IADD R13, R31, 0x1, R12 ;  /* 0x000000011f0d7824 */ /* 0x000fc600078e020c */
[----:B------:R2:W-:Y:S04]  /*1bc40*/  STL.64 [R1+0x9f0], R8 ;  /* 0x0009f00801007387 */ /* 0x0005e80000100a00 */
[----:B------:R3:W-:Y:S04]  /*1bc50*/  STL [R1+0x30], R26 ;  /* 0x0000301a01007387 */ /* 0x0007e80000100800 */
[----:B0-----:R0:W4:Y:S04]  /*1bc60*/  LDL R7, [R31] ;  /* 0x000000001f077983 */ /* 0x0011280000100800 */
[----:B------:R-:W4:Y:S01]  /*1bc70*/  LDL R6, [R29+0x9c4] ;  /* 0x0009c4001d067983 */ /* 0x000f220000100800 */
[----:B------:R-:W-:Y:S01]  /*1bc80*/  IADD3 R27, PT, PT, R12, R29, RZ ;  /* 0x0000001d0c1b7210 */ /* 0x000fe20007ffe0ff */
[----:B------:R-:W-:-:S02]  /*1bc90*/  IMAD.IADD R21, R13, 0x1, R12 ;  /* 0x000000010d157824 */ /* 0x000fc400078e020c */
[----:B------:R-:W5:Y:S03]  /*1bca0*/  LDL R13, [R13] ;  /* 0x000000000d0d7983 */ /* 0x000f660000100800 */
[-C--:B-1----:R-:W-:Y:S01]  /*1bcb0*/  IADD3 R11, PT, PT, R21, R12.reuse, RZ ;  /* 0x0000000c150b7210 */ /* 0x082fe20007ffe0ff */
[----:B------:R-:W5:Y:S04]  /*1bcc0*/  LDL R4, [R29] ;  /* 0x000000001d047983 */ /* 0x000f680000100800 */
[----:B------:R-:W5:Y:S01]  /*1bcd0*/  LDL R5, [R27] ;  /* 0x000000001b057983 */ /* 0x000f620000100800 */
[----:B0-----:R-:W-:-:S03]  /*1bce0*/  IADD3 R31, PT, PT, R11, R12, RZ ;  /* 0x0000000c0b1f7210 */ /* 0x001fc60007ffe0ff */
[----:B--2---:R-:W2:Y:S01]  /*1bcf0*/  LDL R8, [R21] ;  /* 0x0000000015087983 */ /* 0x004ea20000100800 */
[----:B------:R-:W-:Y:S01]  /*1bd00*/  IADD3 R9, PT, PT, R31, R12, RZ ;  /* 0x0000000c1f097210 */ /* 0x000fe20007ffe0ff */
[--C-:B------:R-:W-:Y:S02]  /*1bd10*/  IMAD.IADD R35, R27, 0x1, R12.reuse ;  /* 0x000000011b237824 */ /* 0x100fe400078e020c */
[----:B------:R-:W2:Y:S02]  /*1bd20*/  LDL R28, [R11] ;  /* 0x000000000b1c7983 */ /* 0x000ea40000100800 */
[----:B------:R-:W-:Y:S02]  /*1bd30*/  IMAD.IADD R33, R35, 0x1, R12 ;  /* 0x0000000123217824 */ /* 0x000fe400078e020c */
[----:B------:R-:W2:Y:S04]  /*1bd40*/  LDL R30, [R31] ;  /* 0x000000001f1e7983 */ /* 0x000ea80000100800 */
[----:B------:R0:W2:Y:S04]  /*1bd50*/  LDL R32, [R9] ;  /* 0x0000000009207983 */ /* 0x0000a80000100800 */
[----:B------:R1:W2:Y:S04]  /*1bd60*/  LDL R20, [R35] ;  /* 0x0000000023147983 */ /* 0x0002a80000100800 */
[----:B---3--:R3:W3:Y:S01]  /*1bd70*/  LDL R26, [R33] ;  /* 0x00000000211a7983 */ /* 0x0086e20000100800 */
[----:B------:R-:W-:-:S05]  /*1bd80*/  FSEL R10, R15, R3, P1 ;  /* 0x000000030f0a7208 */ /* 0x000fca0000800000 */
[C---:B----4-:R-:W-:Y:S01]  /*1bd90*/  FFMA.FTZ R6, R10.reuse, R6, R7 ;  /* 0x000000060a067223 */ /* 0x050fe20000010007 */
[--C-:B------:R-:W-:Y:S01]  /*1bda0*/  IMAD.IADD R7, R9, 0x1, R12.reuse ;  /* 0x0000000109077824 */ /* 0x100fe200078e020c */
[----:B0-----:R-:W-:Y:S02]  /*1bdb0*/  IADD3 R9, PT, PT, R33, R12, RZ ;  /* 0x0000000c21097210 */ /* 0x001fe40007ffe0ff */
[C---:B-----5:R-:W-:Y:S02]  /*1bdc0*/  FFMA.FTZ R13, R10.reuse, R6, R13 ;  /* 0x000000060a0d7223 */ /* 0x060fe4000001000d */
[-C--:B------:R-:W-:Y:S01]  /*1bdd0*/  IADD3 R39, PT, PT, R9, R12.reuse, RZ ;  /* 0x0000000c09277210 */ /* 0x080fe20007ffe0ff */
[--C-:B------:R-:W-:Y:S01]  /*1bde0*/  IMAD.IADD R41, R7, 0x1, R12.reuse ;  /* 0x0000000107297824 */ /* 0x100fe200078e020c */
[----:B------:R-:W4:Y:S02]  /*1bdf0*/  LDL R29, [R7] ;  /* 0x00000000071d7983 */ /* 0x000f240000100800 */
[----:B-1----:R-:W-:Y:S01]  /*1be00*/  IADD3 R35, PT, PT, R39, R12, RZ ;  /* 0x0000000c27237210 */ /* 0x002fe20007ffe0ff */
[C---:B------:R-:W-:Y:S01]  /*1be10*/  FFMA.FTZ R5, R10.reuse, R4, R5 ;  /* 0x000000040a057223 */ /* 0x040fe20000010005 */
[----:B------:R-:W-:Y:S01]  /*1be20*/  IMAD.IADD R37, R41, 0x1, R12 ;  /* 0x0000000129257824 */ /* 0x000fe200078e020c */
[----:B------:R0:W5:Y:S01]  /*1be30*/  LDL R4, [R9] ;  /* 0x0000000009047983 */ /* 0x0001620000100800 */
[----:B--2---:R-:W-:Y:S01]  /*1be40*/  FFMA.FTZ R13, R10, R13, R8 ;  /* 0x0000000d0a0d7223 */ /* 0x004fe20000010008 */
[----:B------:R-:W-:-:S02]  /*1be50*/  IADD3 R27, PT, PT, R35, R12, RZ ;  /* 0x0000000c231b7210 */ /* 0x000fc40007ffe0ff */
[----:B------:R-:W2:Y:S01]  /*1be60*/  LDL R41, [R41] ;  /* 0x0000000029297983 */ /* 0x000ea20000100800 */
[----:B---3--:R-:W-:Y:S02]  /*1be70*/  IMAD.IADD R33, R37, 0x1, R12 ;  /* 0x0000000125217824 */ /* 0x008fe400078e020c */
[C---:B------:R-:W-:Y:S01]  /*1be80*/  FFMA.FTZ R13, R10.reuse, R13, R28 ;  /* 0x0000000d0a0d7223 */ /* 0x040fe2000001001c */
[----:B------:R-:W3:Y:S01]  /*1be90*/  LDL R39, [R39] ;  /* 0x0000000027277983 */ /* 0x000ee20000100800 */
[----:B------:R-:W-:Y:S02]  /*1bea0*/  IADD3 R15, PT, PT, R27, R12, RZ ;  /* 0x0000000c1b0f7210 */ /* 0x000fe40007ffe0ff */
[----:B------:R-:W-:Y:S01]  /*1beb0*/  FFMA.FTZ R13, R10, R13, R30 ;  /* 0x0000000d0a0d7223 */ /* 0x000fe2000001001e */
[----:B------:R-:W3:Y:S01]  /*1bec0*/  LDL R37, [R37] ;  /* 0x0000000025257983 */ /* 0x000ee20000100800 */
[----:B------:R-:W-:-:S03]  /*1bed0*/  IMAD.IADD R21, R33, 0x1, R12 ;  /* 0x0000000121157824 */ /* 0x000fc600078e020c */
[----:B------:R-:W3:Y:S01]  /*1bee0*/  LDL R35, [R35] ;  /* 0x0000000023237983 */ /* 0x000ee20000100800 */
[----:B------:R-:W-:Y:S01]  /*1bef0*/  IADD3 R11, PT, PT, R15, R12, RZ ;  /* 0x0000000c0f0b7210 */ /* 0x000fe20007ffe0ff */
[----:B------:R-:W-:Y:S02]  /*1bf00*/  FFMA.FTZ R6, R10, R13, R32 ;  /* 0x0000000d0a067223 */ /* 0x000fe40000010020 */
[----:B------:R-:W3:Y:S01]  /*1bf10*/  LDL R33, [R33] ;  /* 0x0000000021217983 */ /* 0x000ee20000100800 */
[----:B------:R-:W-:-:S03]  /*1bf20*/  IMAD.IADD R13, R21, 0x1, R12 ;  /* 0x00000001150d7824 */ /* 0x000fc600078e020c */
[----:B------:R-:W3:Y:S01]  /*1bf30*/  LDL R27, [R27] ;  /* 0x000000001b1b7983 */ /* 0x000ee20000100800 */
[----:B0-----:R-:W-:-:S03]  /*1bf40*/  IMAD.IADD R9, R11, 0x1, R12 ;  /* 0x000000010b097824 */ /* 0x001fc600078e020c */
[----:B------:R-:W3:Y:S04]  /*1bf50*/  LDL R21, [R21] ;  /* 0x0000000015157983 */ /* 0x000ee80000100800 */
[----:B------:R-:W3:Y:S01]  /*1bf60*/  LDL R15, [R15] ;  /* 0x000000000f0f7983 */ /* 0x000ee20000100800 */
[C---:B------:R-:W-:Y:S01]  /*1bf70*/  FFMA.FTZ R5, R10.reuse, R5, R20 ;  /* 0x000000050a057223 */ /* 0x040fe20000010014 */
[----:B------:R-:W-:Y:S02]  /*1bf80*/  IADD3 R7, PT, PT, R9, R12, RZ ;  /* 0x0000000c09077210 */ /* 0x000fe40007ffe0ff */
[----:B------:R-:W3:Y:S04]  /*1bf90*/  LDL R13, [R13] ;  /* 0x000000000d0d7983 */ /* 0x000ee80000100800 */
[----:B------:R-:W3:Y:S01]  /*1bfa0*/  LDL R11, [R11] ;  /* 0x000000000b0b7983 */ /* 0x000ee20000100800 */
[----:B------:R-:W-:Y:S01]  /*1bfb0*/  FFMA.FTZ R31, R10, R5, R26 ;  /* 0x000000050a1f7223 */ /* 0x000fe2000001001a */
[----:B------:R-:W-:-:S02]  /*1bfc0*/  IMAD.IADD R5, R7, 0x1, R12 ;  /* 0x0000000107057824 */ /* 0x000fc400078e020c */
[----:B------:R-:W3:Y:S04]  /*1bfd0*/  LDL R9, [R9] ;  /* 0x0000000009097983 */ /* 0x000ee80000100800 */
[----:B------:R-:W3:Y:S04]  /*1bfe0*/  LDL R7, [R7] ;  /* 0x0000000007077983 */ /* 0x000ee80000100800 */
[----:B------:R-:W3:Y:S01]  /*1bff0*/  LDL R5, [R5] ;  /* 0x0000000005057983 */ /* 0x000ee20000100800 */
[----:B------:R-:W0:Y:S02]  /*1c000*/  @P1 MUFU.LG2 R8, R3 ;  /* 0x0000000300081308 */ /* 0x000e240000000c00 */
[----:B0-----:R-:W-:-:S06]  /*1c010*/  @P1 FMUL.FTZ R8, RZ, R8 ;  /* 0x00000008ff081220 */ /* 0x001fcc0000410000 */
[----:B------:R-:W0:Y:S01]  /*1c020*/  @P1 MUFU.EX2 R8, R8 ;  /* 0x0000000800081308 */ /* 0x000e220000000800 */
[C---:B----4-:R-:W-:Y:S01]  /*1c030*/  FFMA.FTZ R6, R10.reuse, R6, R29 ;  /* 0x000000060a067223 */ /* 0x050fe2000001001d */
[----:B-----5:R-:W-:-:S03]  /*1c040*/  FFMA.FTZ R4, R10, R31, R4 ;  /* 0x0000001f0a047223 */ /* 0x020fc60000010004 */
[C---:B--2---:R-:W-:Y:S01]  /*1c050*/  FFMA.FTZ R6, R10.reuse, R6, R41 ;  /* 0x000000060a067223 */ /* 0x044fe20000010029 */
[----:B---3--:R-:W-:-:S03]  /*1c060*/  FFMA.FTZ R4, R10, R4, R39 ;  /* 0x000000040a047223 */ /* 0x008fc60000010027 */
        /* <DEDUP_REMOVED lines=8> */
[----:B------:R-:W1:Y:S01]  /*1c0f0*/  MUFU.RCP R11, R13 ;  /* 0x0000000d000b7308 */ /* 0x000e620000001000 */
[----:B------:R-:W-:Y:S01]  /*1c100*/  FFMA.FTZ R6, R10, R4, R9 ;  /* 0x000000040a067223 */ /* 0x000fe20000010009 */
[----:B------:R-:W-:-:S03]  /*1c110*/  FADD.FTZ R4, R3, 6.0246801376342773438 ;  /* 0x40c0ca2e03047421 */ /* 0x000fc60000010000 */
[----:B------:R-:W-:Y:S01]  /*1c120*/  FFMA.FTZ R6, R10, R6, R7 ;  /* 0x000000060a067223 */ /* 0x000fe20000010007 */
[----:B------:R-:W-:-:S03]  /*1c130*/  FADD.FTZ R12, R4, -0.5 ;  /* 0xbf000000040c7421 */ /* 0x000fc60000010000 */
[----:B------:R-:W-:Y:S01]  /*1c140*/  FFMA.FTZ R5, R10, R6, R5 ;  /* 0x000000060a057223 */ /* 0x000fe20000010005 */
[----:B------:R-:W-:-:S03]  /*1c150*/  FMUL.FTZ R4, R12, 0.36787945032119750977 ;  /* 0x3ebc5ab20c047820 */ /* 0x000fc60000410000 */
[----:B0-----:R-:W-:-:S04]  /*1c160*/  @P1 FMUL.FTZ R8, R5, R8 ;  /* 0x0000000805081220 */ /* 0x001fc80000410000 */
        /* <DEDUP_REMOVED lines=18> */
.L_x_1330:
[----:B------:R-:W0:Y:S01]  /*1c290*/  MUFU.RCP R4, R12 ;  /* 0x0000000c00047308 */ /* 0x000e220000001000 */
[----:B------:R-:W-:Y:S01]  /*1c2a0*/  FMUL.FTZ R8, R12, 1 ;  /* 0x3f8000000c087820 */ /* 0x000fe20000410000 */
[----:B------:R-:W-:Y:S01]  /*1c2b0*/  FADD.FTZ R14, R14, -6.0246801376342773438 ;  /* 0xc0c0ca2e0e0e7421 */ /* 0x000fe20000010000 */
[----:B------:R-:W-:Y:S02]  /*1c2c0*/  IMAD.MOV.U32 R13, RZ, RZ, 0x3e800000 ;  /* 0x3e800000ff0d7424 */ /* 0x000fe400078e00ff */
[----:B------:R-:W-:Y:S01]  /*1c2d0*/  FMUL.FTZ R21, R0, 1 ;  /* 0x3f80000000157820 */ /* 0x000fe20000410000 */
        /* <DEDUP_REMOVED lines=14> */
[----:B------:R-:W-:Y:S01]  /*1c3c0*/  @P0 IMAD.MOV.U32 R26, RZ, RZ, 0x7f800000 ;  /* 0x7f800000ff1a0424 */ /* 0x000fe200078e00ff */
[-C--:B------:R-:W-:Y:S02]  /*1c3d0*/  IADD3 R14, PT, PT, R7, -R20.reuse, RZ ;  /* 0x80000014070e7210 */ /* 0x080fe40007ffe0ff */
[----:B------:R-:W-:Y:S01]  /*1c3e0*/  I2FP.F32.S32 R20, R20 ;  /* 0x0000001400147245 */ /* 0x000fe20000201400 */
[----:B------:R-:W-:Y:S01]  /*1c3f0*/  FFMA.FTZ R13, R4, R13, -1 ;  /* 0xbf800000040d7423 */ /* 0x000fe2000001000d */
[----:B------:R-:W-:-:S03]  /*1c400*/  MOV R4, 0x1 ;  /* 0x0000000100047802 */ /* 0x000fc60000000f00 */
[----:B------:R-:W-:Y:S01]  /*1c410*/  FADD.FTZ R14, R14, R13 ;  /* 0x0000000d0e0e7221 */ /* 0x000fe20000010000 */
[----:B------:R-:W-:Y:S02]  /*1c420*/  FMUL.FTZ R20, R20, 1.1920928955078125e-07 ;  /* 0x3400000014147820 */ /* 0x000fe40000410000 */
[----:B0-----:R-:W-:Y:S01]  /*1c430*/  DFMA R10, -R8, R4, 1 ;  /* 0x3ff00000080a742b */ /* 0x001fe20000000104 */
[----:B------:R-:W-:-:S04]  /*1c440*/  FFMA.FTZ R13, R14, -R15, 0.10546888411045074463 ;  /* 0x3dd800120e0d7423 */ /* 0x000fc8000001080f */
[----:B------:R-:W-:-:S03]  /*1c450*/  FFMA.FTZ R13, R14, R13, -0.13229703903198242188 ;  /* 0xbe0778e00e0d7423 */ /* 0x000fc6000001000d */
[----:B------:R-:W-:Y:S01]  /*1c460*/  DFMA R10, R10, R10, R10 ;  /* 0x0000000a0a0a722b */ /* 0x000fe2000000000a */
[C---:B------:R-:W-:Y:S02]  /*1c470*/  FFMA.FTZ R15, R14.reuse, R13, 0.14491446316242218018 ;  /* 0x3e1464750e0f7423 */ /* 0x040fe4000001000d */
[----:B------:R-:W0:Y:S02]  /*1c480*/  F2F.F64.F32 R12, R21 ;  /* 0x00000015000c7310 */ /* 0x000e240000201800 */
[----:B------:R-:W-:-:S03]  /*1c490*/  FFMA.FTZ R15, R14, R15, -0.16641564667224884033 ;  /* 0xbe2a68dd0e0f7423 */ /* 0x000fc6000001000f */
[----:B------:R-:W-:Y:S01]  /*1c4a0*/  DFMA R4, R4, R10, R4 ;  /* 0x0000000a0404722b */ /* 0x000fe20000000004 */
[----:B------:R-:W-:-:S04]  /*1c4b0*/  FFMA.FTZ R15, R14, R15, 0.19988867640495300293 ;  /* 0x3e4caf9e0e0f7423 */ /* 0x000fc8000001000f */
[----:B------:R-:W-:-:S03]  /*1c4c0*/  FFMA.FTZ R15, R14, R15, -0.25000196695327758789 ;  /* 0xbe8000420e0f7423 */ /* 0x000fc6000001000f */
[----:B------:R-:W-:Y:S01]  /*1c4d0*/  DFMA R10, -R8, R4, 1 ;  /* 0x3ff00000080a742b */ /* 0x000fe20000000104 */
[----:B------:R-:W-:Y:S01]  /*1c4e0*/  FFMA.FTZ R15, R14, R15, 0.33333510160446166992 ;  /* 0x3eaaaae60e0f7423 */ /* 0x000fe2000001000f */
[----:B0-----:R-:W-:-:S03]  /*1c4f0*/  DMUL R12, R12, -UR4 ;  /* 0x800000040c0c7c28 */ /* 0x001fc60008000000 */
        /* <DEDUP_REMOVED lines=13> */
[----:B------:R-:W-:-:S06]  /*1c5d0*/  FMUL.FTZ R4, R3, R20 ;  /* 0x0000001403047220 */ /* 0x000fcc0000410000 */
[----:B------:R-:W0:Y:S03]  /*1c5e0*/  F2F.F64.F32 R4, R4 ;  /* 0x0000000400047310 */ /* 0x000e260000201800 */
[----:B------:R-:W-:-:S05]  /*1c5f0*/  FFMA R7, RZ, R9, R11 ;  /* 0x00000009ff077223 */ /* 0x000fca000000000b */
[----:B------:R-:W-:-:S13]  /*1c600*/  FSETP.GT.AND P0, PT, |R7|, 1.469367938527859385e-39, PT ;  /* 0x001000000700780b */ /* 0x000fda0003f04200 */
[----:B0-----:R-:W-:Y:S05]  /*1c610*/  @P0 BRA P1, `(.L_x_1332) ;  /* 0x0000000000100947 */ /* 0x001fea0000800000 */
[----:B------:R-:W-:Y:S01]  /*1c620*/  MOV R28, R12 ;  /* 0x0000000c001c7202 */ /* 0x000fe20000000f00 */
[----:B------:R-:W-:Y:S01]  /*1c630*/  IMAD.MOV.U32 R10, RZ, RZ, R8 ;  /* 0x000000ffff0a7224 */ /* 0x000fe200078e0008 */
[----:B------:R-:W-:-:S07]  /*1c640*/  MOV R25, 0x1c660 ;  /* 0x0001c66000197802 */ /* 0x000fce0000000f00 */
[----:B------:R-:W-:Y:S05]  /*1c650*/  CALL.REL.NOINC `($__internal_2_$__cuda_sm20_div_rn_f64_full) ;  /* 0x000001c000fc7944 */ /* 0x000fea0003c00000 */
.L_x_1332:
[----:B------:R-:W-:Y:S05]  /*1c660*/  BSYNC.RECONVERGENT B5 ;  /* 0x0000000000057941 */ /* 0x000fea0003800200 */
.L_x_1331:
[----:B------:R-:W-:Y:S01]  /*1c670*/  DADD R4, R4, R10 ;  /* 0x0000000004047229 */ /* 0x000fe2000000000a */
[----:B------:R-:W-:Y:S01]  /*1c680*/  MOV R8, 0x652b82fe ;  /* 0x652b82fe00087802 */ /* 0x000fe20000000f00 */
[----:B------:R-:W-:Y:S01]  /*1c690*/  IMAD.MOV.U32 R9, RZ, RZ, 0x3ff71547 ;  /* 0x3ff71547ff097424 */ /* 0x000fe200078e00ff */
[----:B------:R-:W-:Y:S01]  /*1c6a0*/  UMOV UR4, 0xfefa39ef ;  /* 0xfefa39ef00047882 */ /* 0x000fe20000000000 */
[----:B------:R-:W-:Y:S01]  /*1c6b0*/  UMOV UR5, 0x3fe62e42 ;  /* 0x3fe62e4200057882 */ /* 0x000fe20000000000 */
[----:B------:R-:W-:Y:S01]  /*1c6c0*/  FMUL.FTZ R6, R6, 1 ;  /* 0x3f80000006067820 */ /* 0x000fe20000410000 */
[----:B------:R-:W-:Y:S02]  /*1c6d0*/  BSSY.RECONVERGENT B3, `(.L_x_1333) ;  /* 0x0000037000037945 */ /* 0x000fe40003800200 */
[----:B------:R-:W-:Y:S02]  /*1c6e0*/  DFMA R8, R4, R8, 6.75539944105574400000e+15 ;  /* 0x433800000408742b */ /* 0x000fe40000000008 */
[----:B------:R-:W-:Y:S01]  /*1c6f0*/  FSETP.GEU.FTZ.AND P0, PT, |R5|, 4.1917929649353027344, PT ;  /* 0x4086232b0500780b */ /* 0x000fe20003f1e200 */
[----:B------:R-:W0:Y:S05]  /*1c700*/  F2F.F64.F32 R6, R6 ;  /* 0x0000000600067310 */ /* 0x000e2a0000201800 */
        /* <DEDUP_REMOVED lines=35> */
[----:B------:R-:W-:-:S10]  /*1c940*/  DFMA R12, R10, R12, 1 ;  /* 0x3ff000000a0c742b */ /* 0x000fd4000000000c */
[----:B------:R-:W-:Y:S01]  /*1c950*/  LEA R11, R8, R13, 0x14 ;  /* 0x0000000d080b7211 */ /* 0x000fe200078ea0ff */
[----:B------:R-:W-:Y:S01]  /*1c960*/  IMAD.MOV.U32 R10, RZ, RZ, R12 ;  /* 0x000000ffff0a7224 */ /* 0x000fe200078e000c */
        /* <DEDUP_REMOVED lines=13> */
.L_x_1334:
[----:B------:R-:W-:Y:S05]  /*1ca40*/  BSYNC.RECONVERGENT B3 ;  /* 0x0000000000037941 */ /* 0x000fea0003800200 */
.L_x_1333:
[----:B------:R-:W-:Y:S01]  /*1ca50*/  DMUL R6, R6, R10 ;  /* 0x0000000a06067228 */ /* 0x000fe20000000000 */
[----:B------:R-:W-:Y:S01]  /*1ca60*/  UMOV UR4, 0xf0000000 ;  /* 0xf000000000047882 */ /* 0x000fe20000000000 */
[----:B------:R-:W-:-:S04]  /*1ca70*/  UMOV UR5, 0x380fffff ;  /* 0x380fffff00057882 */ /* 0x000fc80000000000 */
[----:B------:R-:W0:Y:S02]  /*1ca80*/  F2F.F32.F64 R4, R6 ;  /* 0x0000000600047310 */ /* 0x000e240000301000 */
[----:B------:R-:W-:-:S14]  /*1ca90*/  DSETP.GEU.AND P0, PT, |R6|, UR4, PT ;  /* 0x0000000406007e2a */ /* 0x000fdc000bf0e200 */
[----:B0-----:R-:W-:-:S07]  /*1caa0*/  @!P0 FMUL R4, R4, 1.175494350822287508e-38 ;  /* 0x0080000004048820 */ /* 0x001fce0000400000 */
.L_x_1329:
[----:B------:R-:W-:Y:S05]  /*1cab0*/  BSYNC.RECONVERGENT B0 ;  /* 0x0000000000007941 */ /* 0x000fea0003800200 */
.L_x_1318:
[----:B0-----:R-:W-:Y:S01]  /*1cac0*/  FSETP.NEU.FTZ.AND P0, PT, R4, RZ, PT ;  /* 0x000000ff0400720b */ /* 0x001fe20003f1d000 */
[----:B------:R-:W-:-:S12]  /*1cad0*/  IMAD.MOV.U32 R6, RZ, RZ, RZ ;  /* 0x000000ffff067224 */ /* 0x000fd800078e00ff */
[----:B------:R-:W-:Y:S05]  /*1cae0*/  @!P0 BRA `(.L_x_1191) ;  /* 0x0000000000448947 */ /* 0x000fea0003800000 */
[----:B------:R-:W-:Y:S01]  /*1caf0*/  MOV R5, RZ ;  /* 0x000000ff00057202 */ /* 0x000fe20000000f00 */
[----:B------:R-:W-:Y:S01]  /*1cb00*/  IMAD.MOV.U32 R6, RZ, RZ, 0x3f800000 ;  /* 0x3f800000ff067424 */ /* 0x000fe200078e00ff */
[----:B------:R-:W-:Y:S01]  /*1cb10*/  MOV R7, R3 ;  /* 0x0000000300077202 */ /* 0x000fe20000000f00 */
[----:B------:R-:W-:-:S07]  /*1cb20*/  IMAD.MOV.U32 R9, RZ, RZ, 0x3f800000 ;  /* 0x3f800000ff097424 */ /* 0x000fce00078e00ff */
.L_x_1335:
        /* <DEDUP_REMOVED lines=13> */
.L_x_1191:
[----:B------:R-:W-:Y:S05]  /*1cc00*/  BSYNC.RECONVERGENT B1 ;  /* 0x0000000000017941 */ /* 0x000fea0003800200 */
.L_x_1190:
[----:B------:R-:W-:-:S04]  /*1cc10*/  IMAD.MOV.U32 R35, RZ, RZ, 0x0 ;  /* 0x00000000ff237424 */ /* 0x000fc800078e00ff */
[----:B------:R-:W-:Y:S05]  /*1cc20*/  RET.REL.NODEC R34 `(_ZN2at6native27unrolled_elementwise_kernelIN48_GLOBAL__N__08322988_15_IGammaKernel_cu_cb51a28d10CalcIgammaIfEESt5arrayIPcLm3EELi4E23TrivialOffsetCalculatorILi2EjES8_ILi1EjENS0_6memory12LoadWithCastILi2EEENSB_13StoreWithCastILi1EEEEEviT_T0_T2_T3_T4_T5_) ;  /* 0xfffffe3022f47950 */ /* 0x000fea0003c3ffff */
        .type           $_ZN2at6native27unrolled_elementwise_kernelIN48_GLOBAL__N__08322988_15_IGammaKernel_cu_cb51a28d10CalcIgammaIfEESt5arrayIPcLm3EELi4E23TrivialOffsetCalculatorILi2EjES8_ILi1EjENS0_6memory12LoadWithCastILi2EEENSB_13StoreWithCastILi1EEEEEviT_T0_T2_T3_T4_T5_$_ZN46_INTERNAL_08322988_15_IGammaKernel_cu_cb51a28d48_GLOBAL__N__08322988_15_IGammaKernel_cu_cb51a28d12calc_igammacIfEET_S2_S2_,@function
        .size           $_ZN2at6native27unrolled_elementwise_kernelIN48_GLOBAL__N__08322988_15_IGammaKernel_cu_cb51a28d10CalcIgammaIfEESt5arrayIPcLm3EELi4E23TrivialOffsetCalculatorILi2EjES8_ILi1EjENS0_6memory12LoadWithCastILi2EEENSB_13StoreWithCastILi1EEEEEviT_T0_T2_T3_T4_T5_$_ZN46_INTERNAL_08322988_15_IGammaKernel_cu_cb51a28d48_GLOBAL__N__08322988_15_IGammaKernel_cu_cb51a28d12calc_igammacIfEET_S2_S2_,($__internal_2_$__cuda_sm20_div_rn_f64_full - $_ZN2at6native27unrolled_elementwise_kernelIN48_GLOBAL__N__08322988_15_IGammaKernel_cu_cb51a28d10CalcIgammaIfEESt5arrayIPcLm3EELi4E23TrivialOffsetCalculatorILi2EjES8_ILi1EjENS0_6memory12LoadWithCastILi2EEENSB_13StoreWithCastILi1EEEEEviT_T0_T2_T3_T4_T5_$_ZN46_INTERNAL_08322988_15_IGammaKernel_cu_cb51a28d48_GLOBAL__N__08322988_15_IGammaKernel_cu_cb51a28d12calc_igammacIfEET_S2_S2_)
$_ZN2at6native27unrolled_elementwise_kernelIN48_GLOBAL__N__08322988_15_IGammaKernel_cu_cb51a28d10CalcIgammaIfEESt5arrayIPcLm3EELi4E23TrivialOffsetCalculatorILi2EjES8_ILi1EjENS0_6memory12LoadWithCastILi2EEENSB_13StoreWithCastILi1EEEEEviT_T0_T2_T3_T4_T5_$_ZN46_INTERNAL_08322988_15_IGammaKernel_cu_cb51a28d48_GLOBAL__N__08322988_15_IGammaKernel_cu_cb51a28d12calc_igammacIfEET_S2_S2_:
[----:B------:R-:W-:Y:S01]  /*1cc30*/  FMNMX.FTZ R3, R7, R0, PT ;  /* 0x0000000007037209 */ /* 0x000fe20003810000 */
[----:B------:R-:W-:Y:S01]  /*1cc40*/  BSSY.RECONVERGENT B0, `(.L_x_1336) ;  /* 0x0001bde000007945 */ /* 0x000fe20003800200 */
[----:B------:R-:W-:Y:S02]  /*1cc50*/  MOV R6, 0x7fc00000 ;  /* 0x7fc0000000067802 */ /* 0x000fe40000000f00 */
[----:B------:R-:W-:-:S13]  /*1cc60*/  FSETP.GEU.FTZ.AND P0, PT, R3, RZ, PT ;  /* 0x000000ff0300720b */ /* 0x000fda0003f1e000 */
[----:B------:R-:W-:Y:S05]  /*1cc70*/  @!P0 BRA `(.L_x_1337) ;  /* 0x000001bc00688947 */ /* 0x000fea0003800000 */
[----:B------:R-:W-:Y:S01]  /*1cc80*/  FSETP.NEU.FTZ.AND P0, PT, R7, RZ, PT ;  /* 0x000000ff0700720b */ /* 0x000fe20003f1d000 */
[----:B------:R-:W-:-:S12]  /*1cc90*/  IMAD.MOV.U32 R5, RZ, RZ, R0 ;  /* 0x000000ffff057224 */ /* 0x000fd800078e0000 */
[----:B------:R-:W-:-:S04]  /*1cca0*/  @!P0 FSETP.GT.FTZ.AND P1, PT, R5, RZ, PT ;  /* 0x000000ff0500820b */ /* 0x000fc80003f34000 */
[----:B------:R-:W-:Y:S01]  /*1ccb0*/  @!P0 FSEL R6, RZ, +QNAN , P1 ;  /* 0x7fc00000ff068808 */ /* 0x000fe20000800000 */
[----:B------:R-:W-:Y:S08]  /*1ccc0*/  @!P0 BRA `(.L_x_1337) ;  /* 0x000001bc00548947 */ /* 0x000ff00003800000 */
[----:B------:R-:W-:Y:S01]  /*1ccd0*/  FSETP.NEU.FTZ.AND P0, PT, R5, RZ, PT ;  /* 0x000000ff0500720b */ /* 0x000fe20003f1d000 */
[----:B------:R-:W-:-:S12]  /*1cce0*/  HFMA2 R6, -RZ, RZ, 1.875, 0 ;  /* 0x3f800000ff067431 */ /* 0x000fd800000001ff */
[----:B------:R-:W-:Y:S05]  /*1ccf0*/  @!P0 BRA `(.L_x_1337) ;  /* 0x000001bc00488947 */ /* 0x000fea0003800000 */
[----:B------:R-:W-:Y:S01]  /*1cd00*/  FSETP.NEU.FTZ.AND P0, PT, |R7|, +INF , PT ;  /* 0x7f8000000700780b */ /* 0x000fe20003f1d200 */
[----:B------:R-:W-:Y:S01]  /*1cd10*/  IMAD.MOV.U32 R6, RZ, RZ, RZ ;  /* 0x000000ffff067224 */ /* 0x000fe200078e00ff */
[----:B------:R-:W-:-:S11]  /*1cd20*/  MOV R27, 0x3f800000 ;  /* 0x3f800000001b7802 */ /* 0x000fd60000000f00 */
        /* <DEDUP_REMOVED lines=9> */
[----:B------:R-:W-:Y:S01]  /*1cdc0*/  FSETP.GEU.FTZ.AND P0, PT, R7, 200, PT ;  /* 0x434800000700780b */ /* 0x000fe20003f1e000 */
[----:B------:R-:W-:Y:S02]  /*1cdd0*/  VIADD R0, R1, 0xa28 ;  /* 0x00000a2801007836 */ /* 0x000fe40000000000 */
[----:B0-----:R-:W-:-:S05]  /*1cde0*/  FMUL.FTZ R10, |R4|, R25 ;  /* 0x00000019040a7220 */ /* 0x001fca0000410200 */
[----:B------:R-:W-:-:S04]  /*1cdf0*/  FSETP.GEU.FTZ.AND P1, PT, R10, 0.30000001192092895508, PT ;  /* 0x3e99999a0a00780b */ /* 0x000fc80003f3e000 */
[----:B------:R-:W-:-:S13]  /*1ce00*/  PLOP3.LUT P1, PT, P2, P0, P1, 0xef, 0x0 ;  /* 0x000000000000781c */ /* 0x000fda0001721d17 */
[----:B------:R-:W-:Y:S05]  /*1ce10*/  @P1 BRA `(.L_x_1338) ;  /* 0x0000007800c01947 */ /* 0x000fea0003800000 */
[----:B------:R-:W-:Y:S01]  /*1ce20*/  MOV R12, 0x39b8ef1d ;  /* 0x39b8ef1d000c7802 */ /* 0x000fe20000000f00 */
[----:B------:R-:W-:Y:S02]  /*1ce30*/  IMAD.MOV.U32 R13, RZ, RZ, -0x46c48fc8 ;  /* 0xb93b7038ff0d7424 */ /* 0x000fe400078e00ff */
[----:B------:R-:W-:Y:S01]  /*1ce40*/  HFMA2 R10, -RZ, RZ, -1.111328125, -0.7294921875 ;  /* 0xbc72b9d6ff0a7431 */ /* 0x000fe200000001ff */
[----:B------:R-:W-:Y:S01]  /*1ce50*/  MOV R8, 0xbeaaaaab ;  /* 0xbeaaaaab00087802 */ /* 0x000fe20000000f00 */
[----:B------:R-:W-:Y:S02]  /*1ce60*/  IMAD.MOV.U32 R9, RZ, RZ, 0x3daaaaab ;  /* 0x3daaaaabff097424 */ /* 0x000fe400078e00ff */
[----:B------:R-:W-:Y:S02]  /*1ce70*/  HFMA2 R14, -RZ, RZ, 0.517578125, 866.5 ;  /* 0x382462c5ff0e7431 */ /* 0x000fe400000001ff */
[----:B------:R-:W-:Y:S01]  /*1ce80*/  IMAD.MOV.U32 R11, RZ, RZ, 0x3a97b426 ;  /* 0x3a97b426ff0b7424 */ /* 0x000fe200078e00ff */
[----:B------:R0:W-:Y:S01]  /*1ce90*/  STL.64 [R1+0xa38], R12 ;  /* 0x000a380c01007387 */ /* 0x0001e20000100a00 */
[----:B------:R-:W-:Y:S01]  /*1cea0*/  IMAD.MOV.U32 R15, RZ, RZ, -0x49ed5648 ;  /* 0xb612a9b8ff0f7424 */ /* 0x000fe200078e00ff */
[----:B------:R-:W-:Y:S01]  /*1ceb0*/  MOV R20, 0xae803854 ;  /* 0xae80385400147802 */ /* 0x000fe20000000f00 */
[----:B------:R-:W-:Y:S01]  /*1cec0*/  IMAD.MOV.U32 R21, RZ, RZ, 0x2dd64a3b ;  /* 0x2dd64a3bff157424 */ /* 0x000fe200078e00ff */
[----:B------:R1:W-:Y:S01]  /*1ced0*/  STL.64 [R1+0xa28], R8 ;  /* 0x000a280801007387 */ /* 0x0003e20000100a00 */
[----:B------:R-:W-:-:S02]  /*1cee0*/  HFMA2 R26, -RZ, RZ, 1.7431640625, 3.181640625 ;  /* 0x3ef9425dff1a7431 */ /* 0x000fc400000001ff */
[-C--:B------:R-:W-:Y:S01]  /*1cef0*/  FMUL.FTZ R5, R5, R25.reuse ;  /* 0x0000001905057220 */ /* 0x080fe20000410000 */
[----:B------:R-:W-:Y:S01]  /*1cf00*/  BSSY.RECONVERGENT B3, `(.L_x_1339) ;  /* 0x00003ef000037945 */ /* 0x000fe20003800200 */
[----:B------:R2:W-:Y:S01]  /*1cf10*/  STL.64 [R1+0xa30], R10 ;  /* 0x000a300a01007387 */ /* 0x0005e20000100a00 */
[----:B------:R-:W-:Y:S01]  /*1cf20*/  FMUL.FTZ R25, R4, R25 ;  /* 0x0000001904197220 */ /* 0x000fe20000410000 */
[----:B------:R-:W-:Y:S02]  /*1cf30*/  IADD3 R4, PT, PT, R0, 0x9c4, RZ ;  /* 0x000009c400047810 */ /* 0x000fe40007ffe0ff */
[----:B0-----:R-:W-:Y:S01]  /*1cf40*/  MOV R12, 0x32304beb ;  /* 0x32304beb000c7802 */ /* 0x001fe20000000f00 */
[----:B------:R-:W-:Y:S01]  /*1cf50*/  IMAD.MOV.U32 R13, RZ, RZ, -0x4e696f34 ;  /* 0xb19690ccff0d7424 */ /* 0x000fe200078e00ff */
[----:B------:R0:W-:Y:S01]  /*1cf60*/  STL.64 [R1+0xa40], R14 ;  /* 0x000a400e01007387 */ /* 0x0001e20000100a00 */
[----:B------:R-:W-:Y:S01]  /*1cf70*/  FSETP.GT.FTZ.AND P0, PT, R5, 1, PT ;  /* 0x3f8000000500780b */ /* 0x000fe20003f14000 */
[----:B-1----:R-:W-:Y:S01]  /*1cf80*/  IMAD.MOV.U32 R9, RZ, RZ, 0x355eb691 ;  /* 0x355eb691ff097424 */ /* 0x002fe200078e00ff */
[----:B------:R-:W-:Y:S01]  /*1cf90*/  MOV R8, 0xb5f8d918 ;  /* 0xb5f8d91800087802 */ /* 0x000fe20000000f00 */
[----:B------:R1:W-:Y:S01]  /*1cfa0*/  STL.64 [R1+0xa58], R12 ;  /* 0x000a580c01007387 */ /* 0x0003e20000100a00 */
[----:B--2---:R-:W-:-:S02]  /*1cfb0*/  HFMA2 R10, -RZ, RZ, -0.264892578125, -0.12188720703125 ;  /* 0xb43dafcdff0a7431 */ /* 0x004fc400000001ff */
[----:B------:R-:W-:Y:S01]  /*1cfc0*/  IMAD.MOV.U32 R11, RZ, RZ, 0x31e67ae7 ;  /* 0x31e67ae7ff0b7424 */ /* 0x000fe200078e00ff */
[----:B------:R2:W-:Y:S01]  /*1cfd0*/  STL.64 [R1+0xa48], R8 ;  /* 0x000a480801007387 */ /* 0x0005e20000100a00 */
[----:B0-----:R-:W-:Y:S02]  /*1cfe0*/  HFMA2 R14, -RZ, RZ, 0.1400146484375, 14776 ;  /* 0x307b7337ff0e7431 */ /* 0x001fe400000001ff */
[----:B------:R-:W-:Y:S01]  /*1cff0*/  IMAD.MOV.U32 R15, RZ, RZ, -0x521f9325 ;  /* 0xade06cdbff0f7424 */ /* 0x000fe200078e00ff */
[----:B------:R0:W-:Y:S01]  /*1d000*/  STL.64 [R1+0xa50], R10 ;  /* 0x000a500a01007387 */ /* 0x0001e20000100a00 */
[----:B-1----:R-:W-:Y:S02]  /*1d010*/  HFMA2 R12, -RZ, RZ, 0.0390625, -3.802776336669921875e-05 ;  /* 0x2900827eff0c7431 */ /* 0x002fe400000001ff */
[----:B------:R-:W-:Y:S01]  /*1d020*/  IMAD.MOV.U32 R13, RZ, RZ, -0x59ebe00c ;  /* 0xa6141ff4ff0d7424 */ /* 0x000fe200078e00ff */
[----:B------:R1:W-:Y:S01]  /*1d030*/  STL.64 [R1+0xa68], R20 ;  /* 0x000a681401007387 */ /* 0x0003e20000100a00 */
[----:B--2---:R-:W-:-:S02]  /*1d040*/  HFMA2 R8, -RZ, RZ, -0.0732421875, -1336 ;  /* 0xacb0e538ff087431 */ /* 0x004fc400000001ff */
[----:B------:R-:W-:Y:S01]  /*1d050*/  IMAD.MOV.U32 R9, RZ, RZ, 0x29f7cc00 ;  /* 0x29f7cc00ff097424 */ /* 0x000fe200078e00ff */
[----:B------:R2:W-:Y:S01]  /*1d060*/  STL.64 [R1+0xa60], R14 ;  /* 0x000a600e01007387 */ /* 0x0005e20000100a00 */
[----:B0-----:R-:W-:Y:S01]  /*1d070*/  MOV R10, 0x2abdd03b ;  /* 0x2abdd03b000a7802 */ /* 0x001fe20000000f00 */
[----:B------:R-:W-:Y:S02]  /*1d080*/  IMAD.MOV.U32 R11, RZ, RZ, -0x55e33b21 ;  /* 0xaa1cc4dfff0b7424 */ /* 0x000fe400078e00ff */
[----:B------:R0:W-:Y:S01]  /*1d090*/  STL.64 [R1+0xa80], R12 ;  /* 0x000a800c01007387 */ /* 0x0001e20000100a00 */
[----:B-1----:R-:W-:Y:S02]  /*1d0a0*/  HFMA2 R20, -RZ, RZ, -0.92333984375, -0.0003798007965087890625 ;  /* 0xbb638e39ff147431 */ /* 0x002fe400000001ff */
[----:B------:R-:W-:Y:S01]  /*1d0b0*/  IMAD.MOV.U32 R21, RZ, RZ, 0x3b2d602b ;  /* 0x3b2d602bff157424 */ /* 0x000fe200078e00ff */
[----:B------:R1:W-:Y:S01]  /*1d0c0*/  STL.64 [R1+0xa70], R8 ;  /* 0x000a700801007387 */ /* 0x0003e20000100a00 */
[----:B--2---:R-:W-:Y:S01]  /*1d0d0*/  MOV R14, 0xa70e548a ;  /* 0xa70e548a000e7802 */ /* 0x004fe20000000f00 */
[----:B------:R-:W-:-:S02]  /*1d0e0*/  IMAD.MOV.U32 R15, RZ, RZ, -0x450d462a ;  /* 0xbaf2b9d6ff0f7424 */ /* 0x000fc400078e00ff */
[----:B------:R2:W-:Y:S01]  /*1d0f0*/  STL.64 [R1+0xa78], R10 ;  /* 0x000a780a01007387 */ /* 0x0005e20000100a00 */
[----:B0-----:R-:W-:Y:S01]  /*1d100*/  MOV R12, 0x370054e5 ;  /* 0x370054e5000c7802 */ /* 0x001fe20000000f00 */
[----:B------:R-:W-:Y:S02]  /*1d110*/  IMAD.MOV.U32 R13, RZ, RZ, -0x4a27a102 ;  /* 0xb5d85efeff0d7424 */ /* 0x000fe400078e00ff */
[----:B------:R0:W-:Y:S01]  /*1d120*/  STL.64 [R1+0xa88], R14 ;  /* 0x000a880e01007387 */ /* 0x0001e20000100a00 */
[----:B-1----:R-:W-:Y:S01]  /*1d130*/  MOV R8, 0xba81ca7b ;  /* 0xba81ca7b00087802 */ /* 0x002fe20000000f00 */
[----:B------:R-:W-:Y:S02]  /*1d140*/  IMAD.MOV.U32 R9, RZ, RZ, 0x3957c1a2 ;  /* 0x3957c1a2ff097424 */ /* 0x000fe400078e00ff */
[----:B------:R1:W-:Y:S01]  /*1d150*/  STL.64 [R1+0xaa8], R12 ;  /* 0x000aa80c01007387 */ /* 0x0003e20000100a00 */
[----:B--2---:R-:W-:Y:S02]  /*1d160*/  HFMA2 R10, -RZ, RZ, -0.302490234375, -2.81640625 ;  /* 0xb4d7c1a2ff0a7431 */ /* 0x004fe400000001ff */
[----:B------:R-:W-:Y:S01]  /*1d170*/  IMAD.MOV.U32 R11, RZ, RZ, -0x48682da9 ;  /* 0xb797d257ff0b7424 */ /* 0x000fe200078e00ff */
[----:B------:R2:W-:Y:S01]  /*1d180*/  STL.64 [R1+0xa90], R20 ;  /* 0x000a901401007387 */ /* 0x0005e20000100a00 */
[----:B0-----:R-:W-:-:S03]  /*1d190*/  HFMA2 R14, -RZ, RZ, 0.1756591796875, -0.0714111328125 ;  /* 0x319fac92ff0e7431 */ /* 0x001fc600000001ff */
[----:B------:R0:W-:Y:S01]  /*1d1a0*/  STL.64 [R1+0xa98], R8 ;  /* 0x000a980801007387 */ /* 0x0001e20000100a00 */
[----:B------:R-:W-:Y:S02]  /*1d1b0*/  IMAD.MOV.U32 R15, RZ, RZ, 0x34140796 ;  /* 0x34140796ff0f7424 */ /* 0x000fe400078e00ff */
[----:B-1----:R-:W-:Y:S02]  /*1d1c0*/  HFMA2 R12, -RZ, RZ, 0.043212890625, -0.006946563720703125 ;  /* 0x29889f1dff0c7431 */ /* 0x002fe400000001ff */
[----:B------:R-:W-:Y:S01]  /*1d1d0*/  IMAD.MOV.U32 R13, RZ, RZ, 0x2cfc020e ;  /* 0x2cfc020eff0d7424 */ /* 0x000fe200078e00ff */
[----:B------:R1:W-:Y:S01]  /*1d1e0*/  STL.64 [R1+0xaa0], R10 ;  /* 0x000aa00a01007387 */ /* 0x0003e20000100a00 */
[----:B--2---:R-:W-:Y:S01]  /*1d1f0*/  MOV R20, 0xb37711e8 ;  /* 0xb37711e800147802 */ /* 0x004fe20000000f00 */
[----:B------:R-:W-:Y:S02]  /*1d200*/  IMAD.MOV.U32 R21, RZ, RZ, 0x324d53d2 ;  /* 0x324d53d2ff157424 */ /* 0x000fe400078e00ff */
[----:B------:R2:W-:Y:S01]  /*1d210*/  STL.64 [R1+0xab0], R14 ;  /* 0x000ab00e01007387 */ /* 0x0005e20000100a00 */
[----:B0-----:R-:W-:-:S02]  /*1d220*/  HFMA2 R8, -RZ, RZ, -0.0875244140625, 31.46875 ;  /* 0xad9a4fdeff087431 */ /* 0x001fc400000001ff */
[----:B------:R-:W-:Y:S01]  /*1d230*/  IMAD.MOV.U32 R9, RZ, RZ, -0x4f754d8a ;  /* 0xb08ab276ff097424 */ /* 0x000fe200078e00ff */
[----:B------:R0:W-:Y:S01]  /*1d240*/  STL.64 [R1+0xab8], R20 ;  /* 0x000ab81401007387 */ /* 0x0001e20000100a00 */
[----:B-1----:R-:W-:Y:S01]  /*1d250*/  MOV R10, 0x2fe4da1a ;  /* 0x2fe4da1a000a7802 */ /* 0x002fe20000000f00 */
[----:B------:R-:W-:Y:S02]  /*1d260*/  IMAD.MOV.U32 R11, RZ, RZ, -0x5143ad7d ;  /* 0xaebc5283ff0b7424 */ /* 0x000fe400078e00ff */
[----:B------:R1:W-:Y:S01]  /*1d270*/  STL.64 [R1+0xad0], R12 ;  /* 0x000ad00c01007387 */ /* 0x0003e20000100a00 */
[----:B--2---:R-:W-:Y:S01]  /*1d280*/  MOV R14, 0xac4e6798 ;  /* 0xac4e6798000e7802 */ /* 0x004fe20000000f00 */
[----:B------:R-:W-:Y:S02]  /*1d290*/  IMAD.MOV.U32 R15, RZ, RZ, 0x2b28cac0 ;  /* 0x2b28cac0ff0f7424 */ /* 0x000fe400078e00ff */
[----:B------:R2:W-:Y:S01]  /*1d2a0*/  STL.64 [R1+0xac0], R8 ;  /* 0x000ac00801007387 */ /* 0x0005e20000100a00 */
[----:B0-----:R-:W-:-:S02]  /*1d2b0*/  HFMA2 R20, -RZ, RZ, -0.0213775634765625, -250.375 ;  /* 0xa579dbd3ff147431 */ /* 0x001fc400000001ff */
[----:B------:R-:W-:Y:S01]  /*1d2c0*/  IMAD.MOV.U32 R21, RZ, RZ, -0x569fcba6 ;  /* 0xa960345aff157424 */ /* 0x000fe200078e00ff */
[----:B------:R0:W-:Y:S01]  /*1d2d0*/  STL.64 [R1+0xac8], R10 ;  /* 0x000ac80a01007387 */ /* 0x0001e20000100a00 */
[----:B-1----:R-:W-:Y:S01]  /*1d2e0*/  MOV R12, 0x3a4a4588 ;  /* 0x3a4a4588000c7802 */ /* 0x002fe20000000f00 */
[----:B------:R-:W-:Y:S02]  /*1d2f0*/  IMAD.MOV.U32 R13, RZ, RZ, 0x3606d905 ;  /* 0x3606d905ff0d7424 */ /* 0x000fe400078e00ff */
[----:B------:R1:W-:Y:S01]  /*1d300*/  STL.64 [R1+0xad8], R14 ;  /* 0x000ad80e01007387 */ /* 0x0003e20000100a00 */
[----:B--2---:R-:W-:Y:S01]  /*1d310*/  MOV R8, 0x28b6c54f ;  /* 0x28b6c54f00087802 */ /* 0x004fe20000000f00 */
[----:B------:R-:W-:Y:S02]  /*1d320*/  IMAD.MOV.U32 R9, RZ, RZ, -0x586b27e4 ;  /* 0xa794d81cff097424 */ /* 0x000fe400078e00ff */
[----:B------:R2:W-:Y:S01]  /*1d330*/  STL.64 [R1+0xaf8], R12 ;  /* 0x000af80c01007387 */ /* 0x0005e20000100a00 */
[----:B0-----:R-:W-:-:S02]  /*1d340*/  HFMA2 R10, -RZ, RZ, 0.94091796875, 14608 ;  /* 0x3b877322ff0a7431 */ /* 0x001fc400000001ff */
[----:B------:R-:W-:Y:S01]  /*1d350*/  IMAD.MOV.U32 R11, RZ, RZ, -0x44d046cc ;  /* 0xbb2fb934ff0b7424 */ /* 0x000fe200078e00ff */
[----:B------:R0:W-:Y:S01]  /*1d360*/  STL.64 [R1+0xae0], R20 ;  /* 0x000ae01401007387 */ /* 0x0001e20000100a00 */
[----:B-1----:R-:W-:-:S03]  /*1d370*/  HFMA2 R14, -RZ, RZ, -0.60986328125, 0.046630859375 ;  /* 0xb8e129f8ff0e7431 */ /* 0x002fc600000001ff */
[----:B------:R1:W-:Y:S01]  /*1d380*/  STL.64 [R1+0xae8], R8 ;  /* 0x000ae80801007387 */ /* 0x0003e20000100a00 */
[----:B------:R-:W-:Y:S02]  /*1d390*/  IMAD.MOV.U32 R15, RZ, RZ, 0x385dfa1f ;  /* 0x385dfa1fff0f7424 */ /* 0x000fe400078e00ff */
[----:B--2---:R-:W-:Y:S02]  /*1d3a0*/  HFMA2 R12, -RZ, RZ, -0.201416015625, 0.003711700439453125 ;  /* 0xb2721b9aff0c7431 */ /* 0x004fe400000001ff */
[----:B------:R-:W-:Y:S01]  /*1d3b0*/  IMAD.MOV.U32 R13, RZ, RZ, 0x31d606a3 ;  /* 0x31d606a3ff0d7424 */ /* 0x000fe200078e00ff */
[----:B------:R2:W-:Y:S01]  /*1d3c0*/  STL.64 [R1+0xaf0], R10 ;  /* 0x000af00a01007387 */ /* 0x0005e20000100a00 */
[----:B0-----:R-:W-:Y:S01]  /*1d3d0*/  MOV R20, 0xb7561683 ;  /* 0xb756168300147802 */ /* 0x001fe20000000f00 */
[----:B------:R-:W-:Y:S02]  /*1d3e0*/  IMAD.MOV.U32 R21, RZ, RZ, 0x33130aa5 ;  /* 0x33130aa5ff157424 */ /* 0x000fe400078e00ff */
[----:B------:R0:W-:Y:S01]  /*1d3f0*/  STL.64 [R1+0xb20], R12 ;  /* 0x000b200c01007387 */ /* 0x0001e20000100a00 */
[----:B-1----:R-:W-:-:S02]  /*1d400*/  HFMA2 R8, -RZ, RZ, 0.357421875, 0.06695556640625 ;  /* 0x35b82c49ff087431 */ /* 0x002fc400000001ff */
[----:B------:R-:W-:Y:S01]  /*1d410*/  IMAD.MOV.U32 R9, RZ, RZ, -0x4ad6e9a8 ;  /* 0xb5291658ff097424 */ /* 0x000fe200078e00ff */
[----:B------:R1:W-:Y:S01]  /*1d420*/  STL.64 [R1+0xb08], R20 ;  /* 0x000b081401007387 */ /* 0x0003e20000100a00 */
[----:B--2---:R-:W-:Y:S01]  /*1d430*/  MOV R10, 0x34195641 ;  /* 0x34195641000a7802 */ /* 0x004fe20000000f00 */
[----:B------:R-:W-:Y:S02]  /*1d440*/  IMAD.MOV.U32 R11, RZ, RZ, -0x509eda18 ;  /* 0xaf6125e8ff0b7424 */ /* 0x000fe400078e00ff */
[----:B------:R2:W-:Y:S01]  /*1d450*/  STL.64 [R1+0xb00], R14 ;  /* 0x000b000e01007387 */ /* 0x0005e20000100a00 */
[----:B0-----:R-:W-:Y:S01]  /*1d460*/  MOV R12, 0xa9df0b0c ;  /* 0xa9df0b0c000c7802 */ /* 0x001fe20000000f00 */
[----:B------:R-:W-:Y:S02]  /*1d470*/  IMAD.MOV.U32 R13, RZ, RZ, 0x23ae9da1 ;  /* 0x23ae9da1ff0d7424 */ /* 0x000fe400078e00ff */
[----:B------:R0:W-:Y:S01]  /*1d480*/  STL.64 [R1+0xb10], R8 ;  /* 0x000b100801007387 */ /* 0x0001e20000100a00 */
[----:B-1----:R-:W-:-:S02]  /*1d490*/  HFMA2 R20, -RZ, RZ, 0.11016845703125, -0.00012719631195068359375 ;  /* 0x2f0d882bff147431 */ /* 0x002fc400000001ff */
        /* <DEDUP_REMOVED lines=8> */
[----:B-1----:R-:W-:-:S02]  /*1d520*/  HFMA2 R10, -RZ, RZ, -0.059356689453125, -47616 ;  /* 0xab99f9d0ff0a7431 */ /* 0x002fc400000001ff */
[----:B------:R-:W-:Y:S01]  /*1d530*/  IMAD.MOV.U32 R11, RZ, RZ, 0x2b033afb ;  /* 0x2b033afbff0b7424 */ /* 0x000fe200078e00ff */
[----:B------:R1:W-:Y:S01]  /*1d540*/  STL.64 [R1+0xb30], R20 ;  /* 0x000b301401007387 */ /* 0x0003e20000100a00 */
[----:B--2---:R-:W-:-:S03]  /*1d550*/  HFMA2 R12, -RZ, RZ, -0.42138671875, 3826 ;  /* 0xb6be6b79ff0c7431 */ /* 0x004fc600000001ff */
[----:B------:R2:W-:Y:S01]  /*1d560*/  STL.64 [R1+0xb38], R8 ;  /* 0x000b380801007387 */ /* 0x0005e20000100a00 */
[----:B------:R-:W-:Y:S02]  /*1d570*/  IMAD.MOV.U32 R13, RZ, RZ, 0x35bf0101 ;  /* 0x35bf0101ff0d7424 */ /* 0x000fe400078e00ff */
[----:B0-----:R-:W-:Y:S02]  /*1d580*/  HFMA2 R14, -RZ, RZ, 0.032196044921875, -0.00194072723388671875 ;  /* 0x281f97f3ff0e7431 */ /* 0x001fe400000001ff */
[----:B------:R-:W-:Y:S01]  /*1d590*/  IMAD.MOV.U32 R15, RZ, RZ, 0x3a2a3eca ;  /* 0x3a2a3ecaff0f7424 */ /* 0x000fe200078e00ff */
[----:B------:R0:W-:Y:S01]  /*1d5a0*/  STL.64 [R1+0xb40], R10 ;  /* 0x000b400a01007387 */ /* 0x0001e20000100a00 */
[----:B-1----:R-:W-:Y:S01]  /*1d5b0*/  MOV R20, 0x39709e72 ;  /* 0x39709e7200147802 */ /* 0x002fe20000000f00 */
[----:B------:R-:W-:Y:S02]  /*1d5c0*/  IMAD.MOV.U32 R21, RZ, RZ, -0x460a0274 ;  /* 0xb9f5fd8cff157424 */ /* 0x000fe400078e00ff */
[----:B------:R1:W-:Y:S01]  /*1d5d0*/  STL.64 [R1+0xb70], R12 ;  /* 0x000b700c01007387 */ /* 0x0003e20000100a00 */
[----:B--2---:R-:W-:-:S02]  /*1d5e0*/  HFMA2 R8, -RZ, RZ, 0.693359375, 310.75 ;  /* 0x398c5cdbff087431 */ /* 0x004fc400000001ff */
[----:B------:R-:W-:Y:S01]  /*1d5f0*/  IMAD.MOV.U32 R9, RZ, RZ, -0x47616ae3 ;  /* 0xb89e951dff097424 */ /* 0x000fe200078e00ff */
[----:B------:R2:W-:Y:S01]  /*1d600*/  STL.64 [R1+0xb58], R20 ;  /* 0x000b581401007387 */ /* 0x0005e20000100a00 */
[----:B0-----:R-:W-:Y:S01]  /*1d610*/  MOV R10, 0xb480a951 ;  /* 0xb480a951000a7802 */ /* 0x001fe20000000f00 */
[----:B------:R-:W-:Y:S02]  /*1d620*/  IMAD.MOV.U32 R11, RZ, RZ, 0x3739efa3 ;  /* 0x3739efa3ff0b7424 */ /* 0x000fe400078e00ff */
[----:B------:R0:W-:Y:S01]  /*1d630*/  STL.64 [R1+0xb50], R14 ;  /* 0x000b500e01007387 */ /* 0x0001e20000100a00 */
[----:B-1----:R-:W-:Y:S02]  /*1d640*/  HFMA2 R13, -RZ, RZ, -0.08984375, -0.00161647796630859375 ;  /* 0xadc0969fff0d7431 */ /* 0x002fe400000001ff */
[----:B------:R-:W-:Y:S01]  /*1d650*/  IMAD.MOV.U32 R12, RZ, RZ, -0x5785cfd4 ;  /* 0xa87a302cff0c7424 */ /* 0x000fe200078e00ff */
[----:B------:R1:W-:Y:S01]  /*1d660*/  STL.64 [R1+0xb60], R8 ;  /* 0x000b600801007387 */ /* 0x0003e20000100a00 */
[----:B--2---:R-:W-:-:S02]  /*1d670*/  HFMA2 R20, -RZ, RZ, 0.2398681640625, -7452 ;  /* 0x33adef47ff147431 */ /* 0x004fc400000001ff */
[----:B------:R-:W-:Y:S01]  /*1d680*/  IMAD.MOV.U32 R21, RZ, RZ, -0x4d5bd619 ;  /* 0xb2a429e7ff157424 */ /* 0x000fe200078e00ff */
[----:B------:R2:W-:Y:S01]  /*1d690*/  STL.64 [R1+0xb68], R10 ;  /* 0x000b680a01007387 */ /* 0x0005e20000100a00 */
[----:B0-----:R-:W-:Y:S01]  /*1d6a0*/  MOV R14, 0xadf51193 ;  /* 0xadf51193000e7802 */ /* 0x001fe20000000f00 */
[----:B------:R-:W-:Y:S02]  /*1d6b0*/  IMAD.MOV.U32 R15, RZ, RZ, -0x4bc9e918 ;  /* 0xb43616e8ff0f7424 */ /* 0x000fe400078e00ff */
[----:B------:R0:W-:Y:S01]  /*1d6c0*/  STL.64 [R1+0xb80], R20 ;  /* 0x000b801401007387 */ /* 0x0001e20000100a00 */
[----:B-1----:R-:W-:Y:S01]  /*1d6d0*/  MOV R8, 0x2c2861f8 ;  /* 0x2c2861f800087802 */ /* 0x002fe20000000f00 */
[----:B------:R-:W-:Y:S02]  /*1d6e0*/  IMAD.MOV.U32 R9, RZ, RZ, 0x310db352 ;  /* 0x310db352ff097424 */ /* 0x000fe400078e00ff */
[----:B------:R1:W-:Y:S01]  /*1d6f0*/  STL.64 [R1+0xb78], R14 ;  /* 0x000b780e01007387 */ /* 0x0003e20000100a00 */
[----:B--2---:R-:W-:Y:S01]  /*1d700*/  HFMA2 R10, -RZ, RZ, -0.140869140625, 9.405612945556640625e-05 ;  /* 0xb082062aff0a7431 */ /* 0x004fe200000001ff */
[----:B------:R-:W-:-:S02]  /*1d710*/  MOV R11, 0x2f6cd8aa ;  /* 0x2f6cd8aa000b7802 */ /* 0x000fc40000000f00 */
[----:B------:R2:W-:Y:S01]  /*1d720*/  STL.64 [R1+0xb98], R12 ;  /* 0x000b980c01007387 */ /* 0x0005e20000100a00 */
[----:B0-----:R-:W-:-:S03]  /*1d730*/  HFMA2 R20, -RZ, RZ, 0.0178070068359375, 0.050018310546875 ;  /* 0x248f2a67ff147431 */ /* 0x001fc600000001ff */
[----:B------:R0:W-:Y:S01]  /*1d740*/  STL.64 [R1+0xb88], R8 ;  /* 0x000b880801007387 */ /* 0x0001e20000100a00 */
[----:B------:R-:W-:Y:S02]  /*1d750*/  MOV R21, 0x2a6f79fa ;  /* 0x2a6f79fa00157802 */ /* 0x000fe40000000f00 */
[----:B-1----:R-:W-:Y:S01]  /*1d760*/  MOV R14, 0x2d2c3ebd ;  /* 0x2d2c3ebd000e7802 */ /* 0x002fe20000000f00 */
[----:B------:R-:W-:Y:S01]  /*1d770*/  IMAD.MOV.U32 R15, RZ, RZ, -0x53e6b8b1 ;  /* 0xac19474fff0f7424 */ /* 0x000fe200078e00ff */
[----:B------:R1:W-:Y:S01]  /*1d780*/  STL.64 [R1+0xb90], R10 ;  /* 0x000b900a01007387 */ /* 0x0003e20000100a00 */
[----:B--2---:R-:W-:Y:S01]  /*1d790*/  HFMA2 R12, -RZ, RZ, -0.701171875, -19.3125 ;  /* 0xb99cccd4ff0c7431 */ /* 0x004fe200000001ff */
[----:B------:R-:W-:Y:S02]  /*1d7a0*/  MOV R13, 0xb5c47957 ;  /* 0xb5c47957000d7802 */ /* 0x000fe40000000f00 */
[----:B------:R2:W-:Y:S01]  /*1d7b0*/  STL.64 [R1+0xba0], R14 ;  /* 0x000ba00e01007387 */ /* 0x0005e20000100a00 */
[----:B0-----:R-:W-:-:S02]  /*1d7c0*/  HFMA2 R9, -RZ, RZ, 0.036865234375, 0.869140625 ;  /* 0x28b83af4ff097431 */ /* 0x001fc400000001ff */
[----:B------:R-:W-:Y:S01]  /*1d7d0*/  IMAD.MOV.U32 R8, RZ, RZ, -0x562d9389 ;  /* 0xa9d26c77ff087424 */ /* 0x000fe200078e00ff */
[----:B------:R0:W-:Y:S01]  /*1d7e0*/  STL.64 [R1+0xba8], R20 ;  /* 0x000ba81401007387 */ /* 0x0001e20000100a00 */
[----:B-1----:R-:W-:Y:S01]  /*1d7f0*/  MOV R10, 0xba61f058 ;  /* 0xba61f058000a7802 */ /* 0x002fe20000000f00 */
[----:B------:R-:W-:Y:S02]  /*1d800*/  IMAD.MOV.U32 R11, RZ, RZ, 0x3a4d87fb ;  /* 0x3a4d87fbff0b7424 */ /* 0x000fe400078e00ff */
[----:B------:R1:W-:Y:S01]  /*1d810*/  STL.64 [R1+0xbc0], R12 ;  /* 0x000bc00c01007387 */ /* 0x0003e20000100a00 */
[----:B--2---:R-:W-:Y:S02]  /*1d820*/  HFMA2 R15, -RZ, RZ, -0.5185546875, 12280 ;  /* 0xb82671ffff0f7431 */ /* 0x004fe400000001ff */
[----:B------:R-:W-:Y:S01]  /*1d830*/  IMAD.MOV.U32 R14, RZ, RZ, 0x388b4846 ;  /* 0x388b4846ff0e7424 */ /* 0x000fe200078e00ff */
[----:B------:R2:W-:Y:S01]  /*1d840*/  STL.64 [R1+0xbb0], R8 ;  /* 0x000bb00801007387 */ /* 0x0005e20000100a00 */
[----:B0-----:R-:W-:Y:S01]  /*1d850*/  MOV R20, 0x373eda60 ;  /* 0x373eda6000147802 */ /* 0x001fe20000000f00 */
[----:B------:R-:W-:-:S02]  /*1d860*/  IMAD.MOV.U32 R21, RZ, RZ, 0x2f89d9e3 ;  /* 0x2f89d9e3ff157424 */ /* 0x000fc400078e00ff */
[----:B------:R0:W-:Y:S01]  /*1d870*/  STL.64 [R1+0xbb8], R10 ;  /* 0x000bb80a01007387 */ /* 0x0001e20000100a00 */
[----:B-1----:R-:W-:Y:S01]  /*1d880*/  MOV R12, 0x32f7f4a2 ;  /* 0x32f7f4a2000c7802 */ /* 0x002fe20000000f00 */
[----:B------:R-:W-:Y:S02]  /*1d890*/  IMAD.MOV.U32 R13, RZ, RZ, -0x4d8c38de ;  /* 0xb273c722ff0d7424 */ /* 0x000fe400078e00ff */
[----:B------:R1:W-:Y:S01]  /*1d8a0*/  STL.64 [R1+0xbc8], R14 ;  /* 0x000bc80e01007387 */ /* 0x0003e20000100a00 */
[----:B--2---:R-:W-:Y:S01]  /*1d8b0*/  HFMA2 R8, -RZ, RZ, -0.367919921875, -0.00036716461181640625 ;  /* 0xb5e38e04ff087431 */ /* 0x004fe200000001ff */
[----:B------:R-:W-:Y:S02]  /*1d8c0*/  MOV R9, 0x356f1bed ;  /* 0x356f1bed00097802 */ /* 0x000fe40000000f00 */
[----:B------:R2:W-:Y:S01]  /*1d8d0*/  STL.64 [R1+0xbd0], R20 ;  /* 0x000bd01401007387 */ /* 0x0005e20000100a00 */
[----:B0-----:R-:W-:Y:S02]  /*1d8e0*/  HFMA2 R11, -RZ, RZ, 0.0938720703125, 0.00019967555999755859375 ;  /* 0x2e020a8bff0b7431 */ /* 0x001fe400000001ff */
[----:B------:R-:W-:Y:S01]  /*1d8f0*/  IMAD.MOV.U32 R10, RZ, RZ, -0x4b89cc4a ;  /* 0xb47633b6ff0a7424 */ /* 0x000fe200078e00ff */
[----:B------:R0:W-:Y:S01]  /*1d900*/  STL.64 [R1+0xbe8], R12 ;  /* 0x000be80c01007387 */ /* 0x0001e20000100a00 */
[----:B-1----:R-:W-:Y:S01]  /*1d910*/  HFMA2 R14, -RZ, RZ, 0.16943359375, -79.5625 ;  /* 0x316cd4f9ff0e7431 */ /* 0x002fe200000001ff */
[----:B------:R-:W-:-:S02]  /*1d920*/  MOV R15, 0xaa819dd4 ;  /* 0xaa819dd4000f7802 */ /* 0x000fc40000000f00 */
[----:B------:R1:W-:Y:S01]  /*1d930*/  STL.64 [R1+0xbd8], R8 ;  /* 0x000bd80801007387 */ /* 0x0003e20000100a00 */
[----:B--2---:R-:W-:Y:S02]  /*1d940*/  HFMA2 R21, -RZ, RZ, 0.114013671875, -0.0001504421234130859375 ;  /* 0x2f4c88eeff157431 */ /* 0x004fe400000001ff */
[----:B------:R-:W-:Y:S01]  /*1d950*/  IMAD.MOV.U32 R20, RZ, RZ, -0x5027586f ;  /* 0xafd8a791ff147424 */ /* 0x000fe200078e00ff */
[----:B------:R2:W-:Y:S01]  /*1d960*/  STL.64 [R1+0xbe0], R10 ;  /* 0x000be00a01007387 */ /* 0x0005e20000100a00 */
[----:B0-----:R-:W-:Y:S02]  /*1d970*/  HFMA2 R13, -RZ, RZ, -0.01349639892578125, -201.75 ;  /* 0xa2e9da4eff0d7431 */ /* 0x001fe400000001ff */
[----:B------:R-:W-:Y:S01]  /*1d980*/  IMAD.MOV.U32 R12, RZ, RZ, 0x2b0a2bbf ;  /* 0x2b0a2bbfff0c7424 */ /* 0x000fe200078e00ff */
[----:B------:R0:W-:Y:S01]  /*1d990*/  STL.64 [R1+0xbf0], R14 ;  /* 0x000bf00e01007387 */ /* 0x0001e20000100a00 */
[----:B-1----:R-:W-:Y:S01]  /*1d9a0*/  MOV R8, 0xae3f97d6 ;  /* 0xae3f97d600087802 */ /* 0x002fe20000000f00 */
[----:B------:R-:W-:-:S02]  /*1d9b0*/  IMAD.MOV.U32 R9, RZ, RZ, 0x26b84405 ;  /* 0x26b84405ff097424 */ /* 0x000fc400078e00ff */
[----:B------:R1:W-:Y:S01]  /*1d9c0*/  STL.64 [R1+0xbf8], R20 ;  /* 0x000bf81401007387 */ /* 0x0003e20000100a00 */
[----:B--2---:R-:W-:Y:S01]  /*1d9d0*/  HFMA2 R10, -RZ, RZ, 0.072509765625, -0.0139923095703125 ;  /* 0x2ca4a32aff0a7431 */ /* 0x004fe200000001ff */
[----:B------:R-:W-:Y:S02]  /*1d9e0*/  MOV R11, 0xac173d62 ;  /* 0xac173d62000b7802 */ /* 0x000fe40000000f00 */
[----:B------:R2:W-:Y:S01]  /*1d9f0*/  STL.64 [R1+0xc10], R12 ;  /* 0x000c100c01007387 */ /* 0x0005e20000100a00 */
[----:B0-----:R-:W-:Y:S01]  /*1da00*/  MOV R14, 0xa96338b8 ;  /* 0xa96338b8000e7802 */ /* 0x001fe20000000f00 */
[----:B------:R-:W-:Y:S02]  /*1da10*/  IMAD.MOV.U32 R15, RZ, RZ, -0x464f6baa ;  /* 0xb9b09456ff0f7424 */ /* 0x000fe400078e00ff */
[----:B------:R0:W-:Y:S01]  /*1da20*/  STL.64 [R1+0xc00], R8 ;  /* 0x000c000801007387 */ /* 0x0001e20000100a00 */
[----:B-1----:R-:W-:Y:S01]  /*1da30*/  HFMA2 R20, -RZ, RZ, -0.5712890625, 0.8759765625 ;  /* 0xb8923b02ff147431 */ /* 0x002fe200000001ff */
[----:B------:R-:W-:-:S02]  /*1da40*/  MOV R21, 0x39915f44 ;  /* 0x39915f4400157802 */ /* 0x000fc40000000f00 */
[----:B------:R1:W-:Y:S01]  /*1da50*/  STL.64 [R1+0xc08], R10 ;  /* 0x000c080a01007387 */ /* 0x0003e20000100a00 */
[----:B--2---:R-:W-:Y:S01]  /*1da60*/  HFMA2 R12, -RZ, RZ, 0.43896484375, -0.00010782480239868164062 ;  /* 0x37068711ff0c7431 */ /* 0x004fe200000001ff */
[----:B------:R-:W-:Y:S02]  /*1da70*/  MOV R13, 0xb619c759 ;  /* 0xb619c759000d7802 */ /* 0x000fe40000000f00 */
[----:B------:R2:W-:Y:S01]  /*1da80*/  STL.64 [R1+0xc18], R14 ;  /* 0x000c180e01007387 */ /* 0x0005e20000100a00 */
[----:B0-----:R-:W-:Y:S02]  /*1da90*/  HFMA2 R9, -RZ, RZ, 0.5693359375, -0.000445842742919921875 ;  /* 0x388e8f4eff097431 */ /* 0x001fe400000001ff */
[----:B------:R-:W-:Y:S01]  /*1daa0*/  IMAD.MOV.U32 R8, RZ, RZ, -0x46aefdea ;  /* 0xb9510216ff087424 */ /* 0x000fe200078e00ff */
[----:B------:R0:W-:Y:S01]  /*1dab0*/  STL.64 [R1+0xc20], R20 ;  /* 0x000c201401007387 */ /* 0x0001e20000100a00 */
[----:B-1----:R-:W-:Y:S01]  /*1dac0*/  MOV R10, 0x34185ee8 ;  /* 0x34185ee8000a7802 */ /* 0x002fe20000000f00 */
[----:B------:R-:W-:-:S02]  /*1dad0*/  IMAD.MOV.U32 R11, RZ, RZ, -0x489bee02 ;  /* 0xb76411feff0b7424 */ /* 0x000fc400078e00ff */
[----:B------:R1:W-:Y:S01]  /*1dae0*/  STL.64 [R1+0xc38], R12 ;  /* 0x000c380c01007387 */ /* 0x0003e20000100a00 */
[----:B--2---:R-:W-:Y:S02]  /*1daf0*/  HFMA2 R15, -RZ, RZ, 0.29541015625, 0.0001986026763916015625 ;  /* 0x34ba0a82ff0f7431 */ /* 0x004fe400000001ff */
        /* <DEDUP_REMOVED lines=8> */
[----:B--2---:R-:W-:Y:S01]  /*1db80*/  HFMA2 R8, -RZ, RZ, -0.03619384765625, 0.00014913082122802734375 ;  /* 0xa8a208e3ff087431 */ /* 0x004fe200000001ff */
[----:B------:R-:W-:Y:S02]  /*1db90*/  MOV R9, 0xb1d8ade0 ;  /* 0xb1d8ade000097802 */ /* 0x000fe40000000f00 */
[----:B------:R2:W-:Y:S01]  /*1dba0*/  STL.64 [R1+0xc48], R20 ;  /* 0x000c481401007387 */ /* 0x0005e20000100a00 */
[----:B0-----:R-:W-:Y:S02]  /*1dbb0*/  HFMA2 R11, -RZ, RZ, -0.1356201171875, -0.00011593103408813476562 ;  /* 0xb0578799ff0b7431 */ /* 0x001fe400000001ff */
[----:B------:R-:W-:Y:S01]  /*1dbc0*/  IMAD.MOV.U32 R10, RZ, RZ, 0x315951d7 ;  /* 0x315951d7ff0a7424 */ /* 0x000fe200078e00ff */
[----:B------:R0:W-:Y:S01]  /*1dbd0*/  STL.64 [R1+0xc60], R12 ;  /* 0x000c600c01007387 */ /* 0x0001e20000100a00 */
[----:B-1----:R-:W-:Y:S01]  /*1dbe0*/  HFMA2 R14, -RZ, RZ, -0.0980224609375, -1.0073184967041015625e-05 ;  /* 0xae4680a9ff0e7431 */ /* 0x002fe200000001ff */
[----:B------:R-:W-:-:S02]  /*1dbf0*/  MOV R15, 0x2d3dfaf5 ;  /* 0x2d3dfaf5000f7802 */ /* 0x000fc40000000f00 */
[----:B------:R1:W-:Y:S01]  /*1dc00*/  STL.64 [R1+0xc50], R8 ;  /* 0x000c500801007387 */ /* 0x0003e20000100a00 */
[----:B--2---:R-:W-:Y:S02]  /*1dc10*/  HFMA2 R21, -RZ, RZ, -0.05987548828125, 3760 ;  /* 0xabaa6b58ff157431 */ /* 0x004fe400000001ff */
[----:B------:R-:W-:Y:S01]  /*1dc20*/  IMAD.MOV.U32 R20, RZ, RZ, -0x5bd72013 ;  /* 0xa428dfedff147424 */ /* 0x000fe200078e00ff */
[----:B------:R2:W-:Y:S01]  /*1dc30*/  STL.64 [R1+0xc58], R10 ;  /* 0x000c580a01007387 */ /* 0x0005e20000100a00 */
[----:B0-----:R-:W-:Y:S02]  /*1dc40*/  HFMA2 R13, -RZ, RZ, 0.3330078125, 0.00890350341796875 ;  /* 0x3554208fff0d7431 */ /* 0x001fe400000001ff */
[----:B------:R-:W-:Y:S01]  /*1dc50*/  IMAD.MOV.U32 R12, RZ, RZ, 0x398e04a8 ;  /* 0x398e04a8ff0c7424 */ /* 0x000fe200078e00ff */
[----:B------:R0:W-:Y:S01]  /*1dc60*/  STL.64 [R1+0xc68], R14 ;  /* 0x000c680e01007387 */ /* 0x0001e20000100a00 */
[----:B-1----:R-:W-:Y:S01]  /*1dc70*/  MOV R8, 0x2b1fe612 ;  /* 0x2b1fe61200087802 */ /* 0x002fe20000000f00 */
[----:B------:R-:W-:-:S02]  /*1dc80*/  IMAD.MOV.U32 R9, RZ, RZ, -0x55ead275 ;  /* 0xaa152d8bff097424 */ /* 0x000fc400078e00ff */
[----:B------:R1:W-:Y:S01]  /*1dc90*/  STL.64 [R1+0xc70], R20 ;  /* 0x000c701401007387 */ /* 0x0003e20000100a00 */
[----:B--2---:R-:W-:Y:S01]  /*1dca0*/  HFMA2 R10, -RZ, RZ, 0.75537109375, 7.47265625 ;  /* 0x3a0b4779ff0a7431 */ /* 0x004fe200000001ff */
[----:B------:R-:W-:Y:S02]  /*1dcb0*/  MOV R11, 0xba1b3b9e ;  /* 0xba1b3b9e000b7802 */ /* 0x000fe40000000f00 */
[----:B------:R2:W-:Y:S01]  /*1dcc0*/  STL.64 [R1+0xc88], R12 ;  /* 0x000c880c01007387 */ /* 0x0005e20000100a00 */
[----:B0-----:R-:W-:Y:S01]  /*1dcd0*/  MOV R14, 0xb8ab004a ;  /* 0xb8ab004a000e7802 */ /* 0x001fe20000000f00 */
[----:B------:R-:W-:Y:S02]  /*1dce0*/  IMAD.MOV.U32 R15, RZ, RZ, 0x386b5efc ;  /* 0x386b5efcff0f7424 */ /* 0x000fe400078e00ff */
[----:B------:R0:W-:Y:S01]  /*1dcf0*/  STL.64 [R1+0xc78], R8 ;  /* 0x000c780801007387 */ /* 0x0001e20000100a00 */
[----:B-1----:R-:W-:Y:S01]  /*1dd00*/  HFMA2 R20, -RZ, RZ, -0.474853515625, -2.73828125 ;  /* 0xb799c17aff147431 */ /* 0x002fe200000001ff */
[----:B------:R-:W-:-:S02]  /*1dd10*/  MOV R21, 0xb153a122 ;  /* 0xb153a12200157802 */ /* 0x000fc40000000f00 */
[----:B------:R1:W-:Y:S01]  /*1dd20*/  STL.64 [R1+0xc80], R10 ;  /* 0x000c800a01007387 */ /* 0x0003e20000100a00 */
[----:B--2---:R-:W-:Y:S01]  /*1dd30*/  HFMA2 R12, -RZ, RZ, -0.2418212890625, -0.00189113616943359375 ;  /* 0xb3bd97bfff0c7431 */ /* 0x004fe200000001ff */
[----:B------:R-:W-:Y:S02]  /*1dd40*/  MOV R13, 0x334bbc63 ;  /* 0x334bbc63000d7802 */ /* 0x000fe40000000f00 */
[----:B------:R2:W-:Y:S01]  /*1dd50*/  STL.64 [R1+0xc90], R14 ;  /* 0x000c900e01007387 */ /* 0x0005e20000100a00 */
[----:B0-----:R-:W-:Y:S02]  /*1dd60*/  HFMA2 R9, -RZ, RZ, -0.376953125, 0.066162109375 ;  /* 0xb6082c3cff097431 */ /* 0x001fe400000001ff */
[----:B------:R-:W-:Y:S01]  /*1dd70*/  IMAD.MOV.U32 R8, RZ, RZ, 0x36688aea ;  /* 0x36688aeaff087424 */ /* 0x000fe200078e00ff */
[----:B------:R0:W-:Y:S01]  /*1dd80*/  STL.64 [R1+0xc98], R20 ;  /* 0x000c981401007387 */ /* 0x0001e20000100a00 */
[----:B-1----:R-:W-:Y:S01]  /*1dd90*/  MOV R10, 0x351b6448 ;  /* 0x351b6448000a7802 */ /* 0x002fe20000000f00 */
[----:B------:R-:W-:-:S02]  /*1dda0*/  IMAD.MOV.U32 R11, RZ, RZ, 0x2a83a738 ;  /* 0x2a83a738ff0b7424 */ /* 0x000fc400078e00ff */
[----:B------:R1:W-:Y:S01]  /*1ddb0*/  STL.64 [R1+0xcb0], R12 ;  /* 0x000cb00c01007387 */ /* 0x0003e20000100a00 */
[----:B--2---:R-:W-:Y:S02]  /*1ddc0*/  HFMA2 R15, -RZ, RZ, 0.04498291015625, -5.83203125 ;  /* 0x29c2c5d5ff0f7431 */ /* 0x004fe400000001ff */
[----:B------:R-:W-:Y:S01]  /*1ddd0*/  IMAD.MOV.U32 R14, RZ, RZ, -0x4da878ae ;  /* 0xb2578752ff0e7424 */ /* 0x000fe200078e00ff */
[----:B------:R2:W-:Y:S01]  /*1dde0*/  STL.64 [R1+0xca0], R8 ;  /* 0x000ca00801007387 */ /* 0x0005e20000100a00 */
[----:B0-----:R-:W-:Y:S01]  /*1ddf0*/  MOV R20, 0x30e787cd ;  /* 0x30e787cd00147802 */ /* 0x001fe20000000f00 */
[----:B------:R-:W-:Y:S02]  /*1de00*/  IMAD.MOV.U32 R21, RZ, RZ, -0x4f944755 ;  /* 0xb06bb8abff157424 */ /* 0x000fe400078e00ff */
[----:B------:R0:W-:Y:S01]  /*1de10*/  STL.64 [R1+0xca8], R10 ;  /* 0x000ca80a01007387 */ /* 0x0001e20000100a00 */
[----:B-1----:R-:W-:Y:S01]  /*1de20*/  MOV R12, 0xac5fc448 ;  /* 0xac5fc448000c7802 */ /* 0x002fe20000000f00 */
[----:B------:R-:W-:-:S02]  /*1de30*/  IMAD.MOV.U32 R13, RZ, RZ, 0x22adcde9 ;  /* 0x22adcde9ff0d7424 */ /* 0x000fc400078e00ff */
[----:B------:R1:W-:Y:S01]  /*1de40*/  STL.64 [R1+0xcb8], R14 ;  /* 0x000cb80e01007387 */ /* 0x0003e20000100a00 */
[----:B--2---:R-:W-:Y:S01]  /*1de50*/  HFMA2 R8, -RZ, RZ, 0.11602783203125, 45856 ;  /* 0x2f6d7999ff087431 */ /* 0x004fe200000001ff */
[----:B------:R-:W-:Y:S02]  /*1de60*/  MOV R9, 0xa65b6fba ;  /* 0xa65b6fba00097802 */ /* 0x000fe40000000f00 */
[----:B------:R2:W-:Y:S01]  /*1de70*/  STL.64 [R1+0xcc0], R20 ;  /* 0x000cc01401007387 */ /* 0x0005e20000100a00 */
[----:B0-----:R-:W-:Y:S02]  /*1de80*/  HFMA2 R11, -RZ, RZ, 0.08428955078125, -213.875 ;  /* 0x2d65daafff0b7431 */ /* 0x001fe400000001ff */
[----:B------:R-:W-:Y:S01]  /*1de90*/  IMAD.MOV.U32 R10, RZ, RZ, -0x5215ac74 ;  /* 0xadea538cff0a7424 */ /* 0x000fe200078e00ff */
[----:B------:R0:W-:Y:S01]  /*1dea0*/  STL.64 [R1+0xcd8], R12 ;  /* 0x000cd80c01007387 */ /* 0x0001e20000100a00 */
[----:B-1----:R-:W-:Y:S01]  /*1deb0*/  HFMA2 R14, -RZ, RZ, 0.053192138671875, -1.634765625 ;  /* 0x2acfbe8aff0e7431 */ /* 0x002fe200000001ff */
[----:B------:R-:W-:-:S02]  /*1dec0*/  MOV R15, 0x39b48c3d ;  /* 0x39b48c3d000f7802 */ /* 0x000fc40000000f00 */
[----:B------:R1:W-:Y:S01]  /*1ded0*/  STL.64 [R1+0xcc8], R8 ;  /* 0x000cc80801007387 */ /* 0x0003e20000100a00 */
[----:B--2---:R-:W-:Y:S02]  /*1dee0*/  HFMA2 R21, -RZ, RZ, -0.71044921875, -0.0028133392333984375 ;  /* 0xb9af99c3ff157431 */ /* 0x004fe400000001ff */
[----:B------:R-:W-:Y:S01]  /*1def0*/  IMAD.MOV.U32 R20, RZ, RZ, 0x3858ebaf ;  /* 0x3858ebafff147424 */ /* 0x000fe200078e00ff */
[----:B------:R2:W-:Y:S01]  /*1df00*/  STL.64 [R1+0xcd0], R10 ;  /* 0x000cd00a01007387 */ /* 0x0005e20000100a00 */
[----:B0-----:R-:W-:Y:S02]  /*1df10*/  HFMA2 R13, -RZ, RZ, 0.42236328125, 0.24755859375 ;  /* 0x36c233ecff0d7431 */ /* 0x001fe400000001ff */
[----:B------:R-:W-:Y:S01]  /*1df20*/  IMAD.MOV.U32 R12, RZ, RZ, -0x4866cb75 ;  /* 0xb799348bff0c7424 */ /* 0x000fe200078e00ff */
[----:B------:R0:W-:Y:S01]  /*1df30*/  STL.64 [R1+0xce0], R14 ;  /* 0x000ce00e01007387 */ /* 0x0001e20000100a00 */
[----:B-1----:R-:W-:Y:S01]  /*1df40*/  MOV R8, 0x3993775b ;  /* 0x3993775b00087802 */ /* 0x002fe20000000f00 */
[----:B------:R-:W-:-:S02]  /*1df50*/  IMAD.MOV.U32 R9, RZ, RZ, -0x4719cdec ;  /* 0xb8e63214ff097424 */ /* 0x000fc400078e00ff */
[----:B------:R1:W-:Y:S01]  /*1df60*/  STL.64 [R1+0xce8], R20 ;  /* 0x000ce81401007387 */ /* 0x0003e20000100a00 */
[----:B--2---:R-:W-:Y:S01]  /*1df70*/  HFMA2 R10, -RZ, RZ, -0.251953125, -24.875 ;  /* 0xb408ce38ff0a7431 */ /* 0x004fe200000001ff */
[----:B------:R-:W-:Y:S02]  /*1df80*/  MOV R11, 0x37e8bcc2 ;  /* 0x37e8bcc2000b7802 */ /* 0x000fe40000000f00 */
[----:B------:R2:W-:Y:S01]  /*1df90*/  STL.64 [R1+0xd00], R12 ;  /* 0x000d000c01007387 */ /* 0x0005e20000100a00 */
[----:B0-----:R-:W-:Y:S01]  /*1dfa0*/  MOV R14, 0x3007c16d ;  /* 0x3007c16d000e7802 */ /* 0x001fe20000000f00 */
[----:B------:R-:W-:Y:S02]  /*1dfb0*/  IMAD.MOV.U32 R15, RZ, RZ, -0x4a71ca99 ;  /* 0xb58e3567ff0f7424 */ /* 0x000fe400078e00ff */
[----:B------:R0:W-:Y:S01]  /*1dfc0*/  STL.64 [R1+0xcf0], R8 ;  /* 0x000cf00801007387 */ /* 0x0001e20000100a00 */
[----:B-1----:R-:W-:Y:S01]  /*1dfd0*/  HFMA2 R20, -RZ, RZ, 0.321533203125, -0.00016295909881591796875 ;  /* 0x35258957ff147431 */ /* 0x002fe200000001ff */
[----:B------:R-:W-:-:S02]  /*1dfe0*/  MOV R21, 0xb43c94bc ;  /* 0xb43c94bc00157802 */ /* 0x000fc40000000f00 */
[----:B------:R1:W-:Y:S01]  /*1dff0*/  STL.64 [R1+0xcf8], R10 ;  /* 0x000cf80a01007387 */ /* 0x0003e20000100a00 */
[----:B--2---:R-:W-:Y:S01]  /*1e000*/  HFMA2 R12, -RZ, RZ, -0.016387939453125, -55616 ;  /* 0xa432facaff0c7431 */ /* 0x004fe200000001ff */
[----:B------:R-:W-:Y:S02]  /*1e010*/  MOV R13, 0xb012746d ;  /* 0xb012746d000d7802 */ /* 0x000fe40000000f00 */
[----:B------:R2:W-:Y:S01]  /*1e020*/  STL.64 [R1+0xd08], R14 ;  /* 0x000d080e01007387 */ /* 0x0005e20000100a00 */
[----:B0-----:R-:W-:Y:S02]  /*1e030*/  HFMA2 R9, -RZ, RZ, 0.2156982421875, -0.0001523494720458984375 ;  /* 0x32e788feff097431 */ /* 0x001fe400000001ff */
[----:B------:R-:W-:Y:S01]  /*1e040*/  IMAD.MOV.U32 R8, RZ, RZ, -0x54496689 ;  /* 0xabb69977ff087424 */ /* 0x000fe200078e00ff */
[----:B------:R0:W-:Y:S01]  /*1e050*/  STL.64 [R1+0xd10], R20 ;  /* 0x000d101401007387 */ /* 0x0001e20000100a00 */
[----:B-1----:R-:W-:Y:S01]  /*1e060*/  MOV R10, 0xb27a7446 ;  /* 0xb27a7446000a7802 */ /* 0x002fe20000000f00 */
[----:B------:R-:W-:-:S02]  /*1e070*/  IMAD.MOV.U32 R11, RZ, RZ, 0x31859418 ;  /* 0x31859418ff0b7424 */ /* 0x000fc400078e00ff */
[----:B------:R1:W-:Y:S01]  /*1e080*/  STL.64 [R1+0xd28], R12 ;  /* 0x000d280c01007387 */ /* 0x0003e20000100a00 */
[----:B--2---:R-:W-:Y:S02]  /*1e090*/  HFMA2 R15, -RZ, RZ, -0.10308837890625, -109.3125 ;  /* 0xae99d6d5ff0f7431 */ /* 0x004fe400000001ff */
        /* <DEDUP_REMOVED lines=8> */
[----:B--2---:R-:W-:Y:S01]  /*1e120*/  HFMA2 R8, -RZ, RZ, -0.0718994140625, -4320 ;  /* 0xac9aec38ff087431 */ /* 0x004fe200000001ff */
[----:B------:R-:W-:Y:S02]  /*1e130*/  MOV R9, 0x2b98eb50 ;  /* 0x2b98eb5000097802 */ /* 0x000fe40000000f00 */
[----:B------:R2:W-:Y:S01]  /*1e140*/  STL.64 [R1+0xd38], R20 ;  /* 0x000d381401007387 */ /* 0x0005e20000100a00 */
[----:B0-----:R-:W-:Y:S02]  /*1e150*/  HFMA2 R11, -RZ, RZ, 0.794921875, 0.00070858001708984375 ;  /* 0x3a5c11ceff0b7431 */ /* 0x001fe400000001ff */
[----:B------:R-:W-:Y:S01]  /*1e160*/  IMAD.MOV.U32 R10, RZ, RZ, -0x45d4eb26 ;  /* 0xba2b14daff0a7424 */ /* 0x000fe200078e00ff */
[----:B------:R0:W-:Y:S01]  /*1e170*/  STL.64 [R1+0xd50], R12 ;  /* 0x000d500c01007387 */ /* 0x0001e20000100a00 */
[----:B-1----:R-:W-:Y:S01]  /*1e180*/  HFMA2 R14, -RZ, RZ, 0.6474609375, -0.000142574310302734375 ;  /* 0x392e88acff0e7431 */ /* 0x002fe200000001ff */
[----:B------:R-:W-:-:S02]  /*1e190*/  MOV R15, 0xb9060b7e ;  /* 0xb9060b7e000f7802 */ /* 0x000fc40000000f00 */
[----:B------:R1:W-:Y:S01]  /*1e1a0*/  STL.64 [R1+0xd40], R8 ;  /* 0x000d400801007387 */ /* 0x0003e20000100a00 */
[----:B--2---:R-:W-:Y:S02]  /*1e1b0*/  HFMA2 R21, -RZ, RZ, 0.17529296875, -0.0038089752197265625 ;  /* 0x319c9bcdff157431 */ /* 0x004fe400000001ff */
[----:B------:R-:W-:Y:S01]  /*1e1c0*/  IMAD.MOV.U32 R20, RZ, RZ, 0x384231bf ;  /* 0x384231bfff147424 */ /* 0x000fe200078e00ff */
[----:B------:R2:W-:Y:S01]  /*1e1d0*/  STL.64 [R1+0xd48], R10 ;  /* 0x000d480a01007387 */ /* 0x0005e20000100a00 */
[----:B0-----:R-:W-:Y:S02]  /*1e1e0*/  HFMA2 R13, -RZ, RZ, -0.27587890625, -19.78125 ;  /* 0xb46accf2ff0d7431 */ /* 0x001fe400000001ff */
[----:B------:R-:W-:Y:S01]  /*1e1f0*/  IMAD.MOV.U32 R12, RZ, RZ, 0x34ca97cc ;  /* 0x34ca97ccff0c7424 */ /* 0x000fe200078e00ff */
[----:B------:R0:W-:Y:S01]  /*1e200*/  STL.64 [R1+0xd58], R14 ;  /* 0x000d580e01007387 */ /* 0x0001e20000100a00 */
[----:B-1----:R-:W-:Y:S01]  /*1e210*/  MOV R8, 0xb731c258 ;  /* 0xb731c25800087802 */ /* 0x002fe20000000f00 */
[----:B------:R-:W-:-:S02]  /*1e220*/  IMAD.MOV.U32 R9, RZ, RZ, 0x36e39c79 ;  /* 0x36e39c79ff097424 */ /* 0x000fc400078e00ff */
[----:B------:R1:W-:Y:S01]  /*1e230*/  STL.64 [R1+0xd60], R20 ;  /* 0x000d601401007387 */ /* 0x0003e20000100a00 */
[----:B--2---:R-:W-:Y:S01]  /*1e240*/  HFMA2 R10, -RZ, RZ, -0.378173828125, 7572 ;  /* 0xb60d6f65ff0a7431 */ /* 0x004fe200000001ff */
[----:B------:R-:W-:Y:S02]  /*1e250*/  MOV R11, 0xad9769e1 ;  /* 0xad9769e1000b7802 */ /* 0x000fe40000000f00 */
[----:B------:R2:W-:Y:S01]  /*1e260*/  STL.64 [R1+0xd78], R12 ;  /* 0x000d780c01007387 */ /* 0x0005e20000100a00 */
[----:B0-----:R-:W-:Y:S01]  /*1e270*/  MOV R14, 0x33859412 ;  /* 0x33859412000e7802 */ /* 0x001fe20000000f00 */
[----:B------:R-:W-:Y:S02]  /*1e280*/  IMAD.MOV.U32 R15, RZ, RZ, 0x263e2a76 ;  /* 0x263e2a76ff0f7424 */ /* 0x000fe400078e00ff */
[----:B------:R0:W-:Y:S01]  /*1e290*/  STL.64 [R1+0xd68], R8 ;  /* 0x000d680801007387 */ /* 0x0001e20000100a00 */
[----:B-1----:R-:W-:Y:S01]  /*1e2a0*/  HFMA2 R20, -RZ, RZ, -0.19189453125, -3.482421875 ;  /* 0xb224c2f7ff147431 */ /* 0x002fe200000001ff */
[----:B------:R-:W-:-:S02]  /*1e2b0*/  MOV R21, 0x31b31feb ;  /* 0x31b31feb00157802 */ /* 0x000fc40000000f00 */
[----:B------:R1:W-:Y:S01]  /*1e2c0*/  STL.64 [R1+0xd70], R10 ;  /* 0x000d700a01007387 */ /* 0x0003e20000100a00 */
[----:B--2---:R-:W-:Y:S01]  /*1e2d0*/  HFMA2 R12, -RZ, RZ, 0.09210205078125, 635.5 ;  /* 0x2de560f7ff0c7431 */ /* 0x004fe200000001ff */
[----:B------:R-:W-:Y:S02]  /*1e2e0*/  MOV R13, 0xa2bbcda5 ;  /* 0xa2bbcda5000d7802 */ /* 0x000fe40000000f00 */
[----:B------:R2:W-:Y:S01]  /*1e2f0*/  STL.64 [R1+0xd80], R14 ;  /* 0x000d800e01007387 */ /* 0x0005e20000100a00 */
[----:B0-----:R-:W-:Y:S02]  /*1e300*/  HFMA2 R9, -RZ, RZ, 0.0238494873046875, 0.0089569091796875 ;  /* 0x261b2096ff097431 */ /* 0x001fe400000001ff */
[----:B------:R-:W-:Y:S01]  /*1e310*/  IMAD.MOV.U32 R8, RZ, RZ, -0x4f3fb378 ;  /* 0xb0c04c88ff087424 */ /* 0x000fe200078e00ff */
[----:B------:R0:W-:Y:S01]  /*1e320*/  STL.64 [R1+0xd88], R20 ;  /* 0x000d881401007387 */ /* 0x0001e20000100a00 */
[----:B-1----:R-:W-:Y:S01]  /*1e330*/  MOV R10, 0x2f563c98 ;  /* 0x2f563c98000a7802 */ /* 0x002fe20000000f00 */
[----:B------:R-:W-:-:S02]  /*1e340*/  IMAD.MOV.U32 R11, RZ, RZ, -0x51214c70 ;  /* 0xaedeb390ff0b7424 */ /* 0x000fc400078e00ff */
[----:B------:R1:W-:Y:S01]  /*1e350*/  STL.64 [R1+0xda0], R12 ;  /* 0x000da00c01007387 */ /* 0x0003e20000100a00 */
[----:B--2---:R-:W-:Y:S02]  /*1e360*/  HFMA2 R15, -RZ, RZ, -0.763671875, 8164 ;  /* 0xba1c6ff9ff0f7431 */ /* 0x004fe400000001ff */
[----:B------:R-:W-:Y:S01]  /*1e370*/  IMAD.MOV.U32 R14, RZ, RZ, -0x5392b4cf ;  /* 0xac6d4b31ff0e7424 */ /* 0x000fe200078e00ff */
[----:B------:R2:W-:Y:S01]  /*1e380*/  STL.64 [R1+0xd90], R8 ;  /* 0x000d900801007387 */ /* 0x0005e20000100a00 */
[----:B0-----:R-:W-:Y:S01]  /*1e390*/  MOV R20, 0xb89718fd ;  /* 0xb89718fd00147802 */ /* 0x001fe20000000f00 */
[----:B------:R-:W-:Y:S02]  /*1e3a0*/  IMAD.MOV.U32 R21, RZ, RZ, 0x3a31cb4e ;  /* 0x3a31cb4eff157424 */ /* 0x000fe400078e00ff */
[----:B------:R0:W-:Y:S01]  /*1e3b0*/  STL.64 [R1+0xd98], R10 ;  /* 0x000d980a01007387 */ /* 0x0001e20000100a00 */
[----:B-1----:R-:W-:Y:S01]  /*1e3c0*/  MOV R12, 0x38800900 ;  /* 0x38800900000c7802 */ /* 0x002fe20000000f00 */
[----:B------:R-:W-:-:S02]  /*1e3d0*/  IMAD.MOV.U32 R13, RZ, RZ, -0x484f381a ;  /* 0xb7b0c7e6ff0d7424 */ /* 0x000fc400078e00ff */
[----:B------:R1:W-:Y:S01]  /*1e3e0*/  STL.64 [R1+0xda8], R14 ;  /* 0x000da80e01007387 */ /* 0x0003e20000100a00 */
[----:B--2---:R-:W-:Y:S01]  /*1e3f0*/  HFMA2 R8, -RZ, RZ, -0.76904296875, -30.296875 ;  /* 0xba27cf93ff087431 */ /* 0x004fe200000001ff */
[----:B------:R-:W-:Y:S02]  /*1e400*/  MOV R9, 0x39917d90 ;  /* 0x39917d9000097802 */ /* 0x000fe40000000f00 */
[----:B------:R2:W-:Y:S01]  /*1e410*/  STL.64 [R1+0xdb0], R20 ;  /* 0x000db01401007387 */ /* 0x0005e20000100a00 */
[----:B0-----:R-:W-:Y:S02]  /*1e420*/  HFMA2 R11, -RZ, RZ, -0.58642578125, -64.125 ;  /* 0xb8b1d402ff0b7431 */ /* 0x001fe400000001ff */
[----:B------:R-:W-:Y:S01]  /*1e430*/  IMAD.MOV.U32 R10, RZ, RZ, 0x3443638e ;  /* 0x3443638eff0a7424 */ /* 0x000fe200078e00ff */
[----:B------:R0:W-:Y:S01]  /*1e440*/  STL.64 [R1+0xdc8], R12 ;  /* 0x000dc80c01007387 */ /* 0x0001e20000100a00 */
[----:B-1----:R-:W-:Y:S01]  /*1e450*/  HFMA2 R14, -RZ, RZ, -0.1390380859375, -1.1861324310302734375e-05 ;  /* 0xb07380c7ff0e7431 */ /* 0x002fe200000001ff */
[----:B------:R-:W-:-:S02]  /*1e460*/  MOV R15, 0x3697f31f ;  /* 0x3697f31f000f7802 */ /* 0x000fc40000000f00 */
[----:B------:R1:W-:Y:S01]  /*1e470*/  STL.64 [R1+0xdb8], R8 ;  /* 0x000db80801007387 */ /* 0x0003e20000100a00 */
[----:B--2---:R-:W-:Y:S02]  /*1e480*/  HFMA2 R21, -RZ, RZ, 0.338134765625, -3.265625 ;  /* 0x3569c288ff157431 */ /* 0x004fe400000001ff */
[----:B------:R-:W-:Y:S01]  /*1e490*/  IMAD.MOV.U32 R20, RZ, RZ, -0x49c13963 ;  /* 0xb63ec69dff147424 */ /* 0x000fe200078e00ff */
[----:B------:R2:W-:Y:S01]  /*1e4a0*/  STL.64 [R1+0xdc0], R10 ;  /* 0x000dc00a01007387 */ /* 0x0005e20000100a00 */
[----:B0-----:R-:W-:Y:S02]  /*1e4b0*/  HFMA2 R13, -RZ, RZ, 0.1724853515625, -1513 ;  /* 0x3185e5e9ff0d7431 */ /* 0x001fe400000001ff */
[----:B------:R-:W-:Y:S01]  /*1e4c0*/  IMAD.MOV.U32 R12, RZ, RZ, -0x57c7c94e ;  /* 0xa83836b2ff0c7424 */ /* 0x000fe200078e00ff */
[----:B------:R0:W-:Y:S01]  /*1e4d0*/  STL.64 [R1+0xdd0], R14 ;  /* 0x000dd00e01007387 */ /* 0x0001e20000100a00 */
[----:B-1----:R-:W-:Y:S01]  /*1e4e0*/  MOV R8, 0x2c81c80c ;  /* 0x2c81c80c00087802 */ /* 0x002fe20000000f00 */
[----:B------:R-:W-:-:S02]  /*1e4f0*/  IMAD.MOV.U32 R9, RZ, RZ, -0x4bdb3cd3 ;  /* 0xb424c32dff097424 */ /* 0x000fc400078e00ff */
[----:B------:R1:W-:Y:S01]  /*1e500*/  STL.64 [R1+0xdd8], R20 ;  /* 0x000dd81401007387 */ /* 0x0003e20000100a00 */
[----:B--2---:R-:W-:Y:S01]  /*1e510*/  HFMA2 R10, -RZ, RZ, 0.241943359375, 47.40625 ;  /* 0x33be51edff0a7431 */ /* 0x004fe200000001ff */
[----:B------:R-:W-:Y:S02]  /*1e520*/  MOV R11, 0xb2d855fd ;  /* 0xb2d855fd000b7802 */ /* 0x000fe40000000f00 */
[----:B------:R2:W-:Y:S01]  /*1e530*/  STL.64 [R1+0xdf0], R12 ;  /* 0x000df00c01007387 */ /* 0x0005e20000100a00 */
[----:B0-----:R-:W-:Y:S01]  /*1e540*/  MOV R14, 0xb11225d7 ;  /* 0xb11225d7000e7802 */ /* 0x001fe20000000f00 */
[----:B------:R-:W-:Y:S02]  /*1e550*/  IMAD.MOV.U32 R15, RZ, RZ, 0x301db2a5 ;  /* 0x301db2a5ff0f7424 */ /* 0x000fe400078e00ff */
[----:B------:R0:W-:Y:S01]  /*1e560*/  STL.64 [R1+0xde0], R8 ;  /* 0x000de00801007387 */ /* 0x0001e20000100a00 */
[----:B-1----:R-:W-:Y:S01]  /*1e570*/  HFMA2 R20, -RZ, RZ, -0.0085296630859375, -367.25 ;  /* 0xa05eddbdff147431 */ /* 0x002fe200000001ff */
[----:B------:R-:W-:-:S02]  /*1e580*/  MOV R21, 0xaeb1f868 ;  /* 0xaeb1f86800157802 */ /* 0x000fc40000000f00 */
[----:B------:R1:W-:Y:S01]  /*1e590*/  STL.64 [R1+0xde8], R10 ;  /* 0x000de80a01007387 */ /* 0x0003e20000100a00 */
[----:B--2---:R-:W-:Y:S01]  /*1e5a0*/  HFMA2 R12, -RZ, RZ, 0.82080078125, 184 ;  /* 0x3a9159c0ff0c7431 */ /* 0x004fe200000001ff */
[----:B------:R-:W-:Y:S02]  /*1e5b0*/  MOV R13, 0x35854f7b ;  /* 0x35854f7b000d7802 */ /* 0x000fe40000000f00 */
[----:B------:R2:W-:Y:S01]  /*1e5c0*/  STL.64 [R1+0xdf8], R14 ;  /* 0x000df80e01007387 */ /* 0x0005e20000100a00 */
[----:B0-----:R-:W-:Y:S02]  /*1e5d0*/  HFMA2 R9, -RZ, RZ, -0.08209228515625, -0.0003426074981689453125 ;  /* 0xad418d9dff097431 */ /* 0x001fe400000001ff */
[----:B------:R-:W-:Y:S01]  /*1e5e0*/  IMAD.MOV.U32 R8, RZ, RZ, 0x2e3a66b4 ;  /* 0x2e3a66b4ff087424 */ /* 0x000fe200078e00ff */
[----:B------:R0:W-:Y:S01]  /*1e5f0*/  STL.64 [R1+0xe00], R20 ;  /* 0x000e001401007387 */ /* 0x0001e20000100a00 */
[----:B-1----:R-:W-:Y:S01]  /*1e600*/  MOV R10, 0x3aaea573 ;  /* 0x3aaea573000a7802 */ /* 0x002fe20000000f00 */
[----:B------:R-:W-:-:S02]  /*1e610*/  IMAD.MOV.U32 R11, RZ, RZ, -0x4505121b ;  /* 0xbafaede5ff0b7424 */ /* 0x000fc400078e00ff */
[----:B------:R1:W-:Y:S01]  /*1e620*/  STL.64 [R1+0xe18], R12 ;  /* 0x000e180c01007387 */ /* 0x0003e20000100a00 */
[----:B--2---:R-:W-:Y:S02]  /*1e630*/  HFMA2 R15, -RZ, RZ, 0.734375, 0.000367641448974609375 ;  /* 0x39e00e06ff0f7431 */ /* 0x004fe400000001ff */
        /* <DEDUP_REMOVED lines=8> */
[----:B--2---:R-:W-:Y:S01]  /*1e6c0*/  HFMA2 R8, -RZ, RZ, 0.52978515625, -7944 ;  /* 0x383defc2ff087431 */ /* 0x004fe200000001ff */
[----:B------:R-:W-:Y:S02]  /*1e6d0*/  MOV R9, 0xb803287c ;  /* 0xb803287c00097802 */ /* 0x000fe40000000f00 */
[----:B------:R2:W-:Y:S01]  /*1e6e0*/  STL.64 [R1+0xe28], R20 ;  /* 0x000e281401007387 */ /* 0x0005e20000100a00 */
[----:B0-----:R-:W-:Y:S02]  /*1e6f0*/  HFMA2 R11, -RZ, RZ, 0.09893798828125, 7.9572200775146484375e-05 ;  /* 0x2e550537ff0b7431 */ /* 0x001fe400000001ff */
[----:B------:R-:W-:Y:S01]  /*1e700*/  IMAD.MOV.U32 R10, RZ, RZ, 0x372f51d8 ;  /* 0x372f51d8ff0a7424 */ /* 0x000fe200078e00ff */
[----:B------:R0:W-:Y:S01]  /*1e710*/  STL.64 [R1+0xe40], R12 ;  /* 0x000e400c01007387 */ /* 0x0001e20000100a00 */
[----:B-1----:R-:W-:Y:S01]  /*1e720*/  HFMA2 R14, -RZ, RZ, -0.302734375, 95.6875 ;  /* 0xb4d855fbff0e7431 */ /* 0x002fe200000001ff */
[----:B------:R-:W-:-:S02]  /*1e730*/  MOV R15, 0xaa45cbf6 ;  /* 0xaa45cbf6000f7802 */ /* 0x000fc40000000f00 */
[----:B------:R1:W-:Y:S01]  /*1e740*/  STL.64 [R1+0xe30], R8 ;  /* 0x000e300801007387 */ /* 0x0003e20000100a00 */
[----:B--2---:R-:W-:Y:S02]  /*1e750*/  HFMA2 R21, -RZ, RZ, -0.2242431640625, -0.000300884246826171875 ;  /* 0xb32d8ceeff157431 */ /* 0x004fe400000001ff */
[----:B------:R-:W-:Y:S01]  /*1e760*/  IMAD.MOV.U32 R20, RZ, RZ, 0x3396a2a5 ;  /* 0x3396a2a5ff147424 */ /* 0x000fe200078e00ff */
[----:B------:R2:W-:Y:S01]  /*1e770*/  STL.64 [R1+0xe38], R10 ;  /* 0x000e380a01007387 */ /* 0x0005e20000100a00 */
[----:B0-----:R-:W-:Y:S02]  /*1e780*/  HFMA2 R13, -RZ, RZ, 0.01334381103515625, -14.09375 ;  /* 0x22d5cb0cff0d7431 */ /* 0x001fe400000001ff */
[----:B------:R-:W-:Y:S01]  /*1e790*/  IMAD.MOV.U32 R12, RZ, RZ, -0x506ed5ca ;  /* 0xaf912a36ff0c7424 */ /* 0x000fe200078e00ff */
[----:B------:R0:W-:Y:S01]  /*1e7a0*/  STL.64 [R1+0xe48], R14 ;  /* 0x000e480e01007387 */ /* 0x0001e20000100a00 */
[----:B-1----:R-:W-:Y:S01]  /*1e7b0*/  MOV R8, 0x32451f4e ;  /* 0x32451f4e00087802 */ /* 0x002fe20000000f00 */
[----:B------:R-:W-:-:S02]  /*1e7c0*/  IMAD.MOV.U32 R9, RZ, RZ, 0x22924184 ;  /* 0x22924184ff097424 */ /* 0x000fc400078e00ff */
[----:B------:R1:W-:Y:S01]  /*1e7d0*/  STL.64 [R1+0xe50], R20 ;  /* 0x000e501401007387 */ /* 0x0003e20000100a00 */
[----:B--2---:R-:W-:Y:S01]  /*1e7e0*/  HFMA2 R10, -RZ, RZ, -0.15478515625, -0.347412109375 ;  /* 0xb0f4b58fff0a7431 */ /* 0x004fe200000001ff */
[----:B------:R-:W-:Y:S02]  /*1e7f0*/  MOV R11, 0x3085f9d1 ;  /* 0x3085f9d1000b7802 */ /* 0x000fe40000000f00 */
[----:B------:R2:W-:Y:S01]  /*1e800*/  STL.64 [R1+0xe68], R12 ;  /* 0x000e680c01007387 */ /* 0x0005e20000100a00 */
[----:B0-----:R-:W-:Y:S01]  /*1e810*/  MOV R14, 0x2e259399 ;  /* 0x2e259399000e7802 */ /* 0x001fe20000000f00 */
[----:B------:R-:W-:Y:S02]  /*1e820*/  IMAD.MOV.U32 R15, RZ, RZ, 0x3acf0edd ;  /* 0x3acf0eddff0f7424 */ /* 0x000fe400078e00ff */
[----:B------:R0:W-:Y:S01]  /*1e830*/  STL.64 [R1+0xe58], R8 ;  /* 0x000e580801007387 */ /* 0x0001e20000100a00 */
[----:B-1----:R-:W-:Y:S01]  /*1e840*/  HFMA2 R20, -RZ, RZ, 0.6455078125, 2626 ;  /* 0x392a6921ff147431 */ /* 0x002fe200000001ff */
[----:B------:R-:W-:-:S02]  /*1e850*/  MOV R21, 0xbb073923 ;  /* 0xbb07392300157802 */ /* 0x000fc40000000f00 */
[----:B------:R1:W-:Y:S01]  /*1e860*/  STL.64 [R1+0xe60], R10 ;  /* 0x000e600a01007387 */ /* 0x0003e20000100a00 */
[----:B--2---:R-:W-:Y:S01]  /*1e870*/  HFMA2 R13, -RZ, RZ, 0.60693359375, 0.017181396484375 ;  /* 0x38db2466ff0d7431 */ /* 0x004fe200000001ff */
[----:B------:R-:W-:Y:S02]  /*1e880*/  MOV R12, 0xb9938e1b ;  /* 0xb9938e1b000c7802 */ /* 0x000fe40000000f00 */
[----:B------:R2:W-:Y:S01]  /*1e890*/  STL.64 [R1+0xe70], R14 ;  /* 0x000e700e01007387 */ /* 0x0005e20000100a00 */
[----:B0-----:R-:W-:Y:S01]  /*1e8a0*/  IMAD.MOV.U32 R8, RZ, RZ, 0x3b0c2df0 ;  /* 0x3b0c2df0ff087424 */ /* 0x001fe200078e00ff */
[----:B------:R-:W-:Y:S02]  /*1e8b0*/  MOV R9, 0xba847eb2 ;  /* 0xba847eb200097802 */ /* 0x000fe40000000f00 */
[----:B------:R0:W-:Y:S01]  /*1e8c0*/  STL.64 [R1+0xe78], R20 ;  /* 0x000e781401007387 */ /* 0x0001e20000100a00 */
[----:B-1----:R-:W-:Y:S02]  /*1e8d0*/  HFMA2 R10, -RZ, RZ, -0.30224609375, 7.60546875 ;  /* 0xb4d6479bff0a7431 */ /* 0x002fe400000001ff */
[----:B------:R-:W-:Y:S01]  /*1e8e0*/  IMAD.MOV.U32 R11, RZ, RZ, 0x39bdf9d4 ;  /* 0x39bdf9d4ff0b7424 */ /* 0x000fe200078e00ff */
[----:B------:R1:W-:Y:S01]  /*1e8f0*/  STL.64 [R1+0xe80], R8 ;  /* 0x000e800801007387 */ /* 0x0003e20000100a00 */
[----:B--2---:R-:W-:Y:S01]  /*1e900*/  IMAD.MOV.U32 R14, RZ, RZ, 0x3111c386 ;  /* 0x3111c386ff0e7424 */ /* 0x004fe200078e00ff */
[----:B------:R-:W-:-:S02]  /*1e910*/  MOV R15, 0xb7d840e1 ;  /* 0xb7d840e1000f7802 */ /* 0x000fc40000000f00 */
[----:B------:R2:W-:Y:S01]  /*1e920*/  STL.64 [R1+0xe90], R12 ;  /* 0x000e900c01007387 */ /* 0x0005e20000100a00 */
[----:B0-----:R-:W-:Y:S02]  /*1e930*/  HFMA2 R20, -RZ, RZ, 0.47265625, -36224 ;  /* 0x3790f86cff147431 */ /* 0x001fe400000001ff */
[----:B------:R-:W-:Y:S01]  /*1e940*/  IMAD.MOV.U32 R21, RZ, RZ, -0x4942b4f0 ;  /* 0xb6bd4b10ff157424 */ /* 0x000fe200078e00ff */
[----:B------:R0:W-:Y:S01]  /*1e950*/  STL.64 [R1+0xe88], R10 ;  /* 0x000e880a01007387 */ /* 0x0001e20000100a00 */
[----:B-1----:R-:W-:Y:S01]  /*1e960*/  HFMA2 R9, -RZ, RZ, 0.34912109375, -0.01309967041015625 ;  /* 0x3596a2b5ff097431 */ /* 0x002fe200000001ff */
[----:B------:R-:W-:Y:S02]  /*1e970*/  MOV R8, 0xad41f120 ;  /* 0xad41f12000087802 */ /* 0x000fe40000000f00 */
[----:B------:R1:W-:Y:S01]  /*1e980*/  STL.64 [R1+0xe98], R14 ;  /* 0x000e980e01007387 */ /* 0x0003e20000100a00 */
[----:B--2---:R-:W-:Y:S02]  /*1e990*/  HFMA2 R12, -RZ, RZ, 0.04156494140625, 827.5 ;  /* 0x29526277ff0c7431 */ /* 0x004fe400000001ff */
[----:B------:R-:W-:Y:S01]  /*1e9a0*/  IMAD.MOV.U32 R13, RZ, RZ, -0x4ce70e84 ;  /* 0xb318f17cff0d7424 */ /* 0x000fe200078e00ff */
[----:B------:R2:W-:Y:S01]  /*1e9b0*/  STL.64 [R1+0xea0], R20 ;  /* 0x000ea01401007387 */ /* 0x0005e20000100a00 */
[----:B0-----:R-:W-:Y:S01]  /*1e9c0*/  IMAD.MOV.U32 R10, RZ, RZ, -0x4ac79a42 ;  /* 0xb53865beff0a7424 */ /* 0x001fe200078e00ff */
[----:B------:R-:W-:-:S02]  /*1e9d0*/  MOV R11, 0x345dc32f ;  /* 0x345dc32f000b7802 */ /* 0x000fc40000000f00 */
[----:B------:R0:W-:Y:S01]  /*1e9e0*/  STL.64 [R1+0xea8], R8 ;  /* 0x000ea80801007387 */ /* 0x0001e20000100a00 */
[----:B-1----:R-:W-:Y:S01]  /*1e9f0*/  HFMA2 R15, -RZ, RZ, -0.1805419921875, -0.0029468536376953125 ;  /* 0xb1c79a09ff0f7431 */ /* 0x002fe200000001ff */
[----:B------:R-:W-:Y:S02]  /*1ea00*/  MOV R14, 0x32afd7e3 ;  /* 0x32afd7e3000e7802 */ /* 0x000fe40000000f00 */
[----:B------:R1:W-:Y:S01]  /*1ea10*/  STL.64 [R1+0xeb8], R12 ;  /* 0x000eb80c01007387 */ /* 0x0003e20000100a00 */
[----:B--2---:R-:W-:Y:S01]  /*1ea20*/  IMAD.MOV.U32 R20, RZ, RZ, -0x5ae6560f ;  /* 0xa519a9f1ff147424 */ /* 0x004fe200078e00ff */
[----:B------:R-:W-:Y:S02]  /*1ea30*/  MOV R21, 0x30785d67 ;  /* 0x30785d6700157802 */ /* 0x000fe40000000f00 */
[----:B------:R2:W-:Y:S01]  /*1ea40*/  STL.64 [R1+0xeb0], R10 ;  /* 0x000eb00a01007387 */ /* 0x0005e20000100a00 */
[----:B0-----:R-:W-:Y:S02]  /*1ea50*/  HFMA2 R8, -RZ, RZ, -0.1259765625, 96.625 ;  /* 0xb008560aff087431 */ /* 0x001fe400000001ff */
[----:B------:R-:W-:Y:S01]  /*1ea60*/  IMAD.MOV.U32 R9, RZ, RZ, 0x2f143b5a ;  /* 0x2f143b5aff097424 */ /* 0x000fe200078e00ff */
[----:B------:R0:W-:Y:S01]  /*1ea70*/  STL.64 [R1+0xec0], R14 ;  /* 0x000ec00e01007387 */ /* 0x0001e20000100a00 */
[----:B-1----:R-:W-:Y:S01]  /*1ea80*/  IMAD.MOV.U32 R12, RZ, RZ, -0x447b9580 ;  /* 0xbb846a80ff0c7424 */ /* 0x002fe200078e00ff */
[----:B------:R-:W-:-:S02]  /*1ea90*/  MOV R13, 0xb6128c3e ;  /* 0xb6128c3e000d7802 */ /* 0x000fc40000000f00 */
[----:B------:R1:W-:Y:S01]  /*1eaa0*/  STL.64 [R1+0xec8], R20 ;  /* 0x000ec81401007387 */ /* 0x0003e20000100a00 */
[----:B--2---:R-:W-:Y:S01]  /*1eab0*/  HFMA2 R11, -RZ, RZ, 0.97705078125, -58.40625 ;  /* 0x3bd1d34dff0b7431 */ /* 0x004fe200000001ff */
[----:B------:R-:W-:Y:S02]  /*1eac0*/  MOV R10, 0xbb8572b5 ;  /* 0xbb8572b5000a7802 */ /* 0x000fe40000000f00 */
[----:B------:R2:W-:Y:S01]  /*1ead0*/  STL.64 [R1+0xee0], R12 ;  /* 0x000ee00c01007387 */ /* 0x0005e20000100a00 */
[----:B0-----:R-:W-:Y:S02]  /*1eae0*/  HFMA2 R14, -RZ, RZ, 0.8818359375, 52512 ;  /* 0x3b0e7a69ff0e7431 */ /* 0x001fe400000001ff */
[----:B------:R-:W-:Y:S01]  /*1eaf0*/  IMAD.MOV.U32 R15, RZ, RZ, -0x44fee425 ;  /* 0xbb011bdbff0f7424 */ /* 0x000fe200078e00ff */
[----:B------:R0:W-:Y:S01]  /*1eb00*/  STL.64 [R1+0xed0], R8 ;  /* 0x000ed00801007387 */ /* 0x0001e20000100a00 */
[----:B-1----:R-:W-:Y:S01]  /*1eb10*/  HFMA2 R21, -RZ, RZ, 0.2078857421875, 0.0001523494720458984375 ;  /* 0x32a708feff157431 */ /* 0x002fe200000001ff */
[----:B------:R-:W-:-:S02]  /*1eb20*/  MOV R20, 0x3a5b23f8 ;  /* 0x3a5b23f800147802 */ /* 0x000fc40000000f00 */
[----:B------:R1:W-:Y:S01]  /*1eb30*/  STL.64 [R1+0xed8], R10 ;  /* 0x000ed80a01007387 */ /* 0x0003e20000100a00 */
[----:B--2---:R-:W-:Y:S01]  /*1eb40*/  HFMA2 R13, -RZ, RZ, -0.4482421875, -472.25 ;  /* 0xb72cdf61ff0d7431 */ /* 0x004fe200000001ff */
[----:B------:R-:W-:Y:S02]  /*1eb50*/  MOV R12, 0x3783ce5d ;  /* 0x3783ce5d000c7802 */ /* 0x000fe40000000f00 */
[----:B------:R2:W-:Y:S01]  /*1eb60*/  STL.64 [R1+0xee8], R14 ;  /* 0x000ee80e01007387 */ /* 0x0005e20000100a00 */
[----:B0-----:R-:W-:Y:S01]  /*1eb70*/  IMAD.MOV.U32 R8, RZ, RZ, -0x4678d77e ;  /* 0xb9872882ff087424 */ /* 0x001fe200078e00ff */
[----:B------:R-:W-:Y:S02]  /*1eb80*/  MOV R9, 0x3947558c ;  /* 0x3947558c00097802 */ /* 0x000fe40000000f00 */
[----:B------:R0:W-:Y:S01]  /*1eb90*/  STL.64 [R1+0xef0], R20 ;  /* 0x000ef01401007387 */ /* 0x0001e20000100a00 */
[----:B-1----:R-:W-:Y:S02]  /*1eba0*/  HFMA2 R10, -RZ, RZ, -0.56884765625, -35072 ;  /* 0xb88df848ff0a7431 */ /* 0x002fe400000001ff */
[----:B------:R-:W-:Y:S01]  /*1ebb0*/  IMAD.MOV.U32 R11, RZ, RZ, -0x50e1393e ;  /* 0xaf1ec6c2ff0b7424 */ /* 0x000fe200078e00ff */
[----:B------:R1:W-:Y:S01]  /*1ebc0*/  STL.64 [R1+0xef8], R8 ;  /* 0x000ef80801007387 */ /* 0x0003e20000100a00 */
[----:B--2---:R-:W-:Y:S01]  /*1ebd0*/  IMAD.MOV.U32 R14, RZ, RZ, 0x365dc32f ;  /* 0x365dc32fff0e7424 */ /* 0x004fe200078e00ff */
[----:B------:R-:W-:-:S02]  /*1ebe0*/  MOV R15, 0x2b60b368 ;  /* 0x2b60b368000f7802 */ /* 0x000fc40000000f00 */
[----:B------:R2:W-:Y:S01]  /*1ebf0*/  STL.64 [R1+0xf08], R12 ;  /* 0x000f080c01007387 */ /* 0x0005e20000100a00 */
[----:B0-----:R-:W-:Y:S02]  /*1ec00*/  HFMA2 R20, -RZ, RZ, -0.3232421875, 0.0004680156707763671875 ;  /* 0xb52c0fabff147431 */ /* 0x001fe400000001ff */
[----:B------:R-:W-:Y:S01]  /*1ec10*/  IMAD.MOV.U32 R21, RZ, RZ, 0x34d0d05d ;  /* 0x34d0d05dff157424 */ /* 0x000fe200078e00ff */
[----:B------:R0:W-:Y:S01]  /*1ec20*/  STL.64 [R1+0xf00], R10 ;  /* 0x000f000a01007387 */ /* 0x0001e20000100a00 */
[----:B-1----:R-:W-:Y:S01]  /*1ec30*/  HFMA2 R9, -RZ, RZ, -0.028472900390625, -40544 ;  /* 0xa74af8f3ff097431 */ /* 0x002fe200000001ff */
[----:B------:R-:W-:Y:S02]  /*1ec40*/  MOV R8, 0xb3f9808b ;  /* 0xb3f9808b00087802 */ /* 0x000fe40000000f00 */
[----:B------:R1:W-:Y:S01]  /*1ec50*/  STL.64 [R1+0xf10], R14 ;  /* 0x000f100e01007387 */ /* 0x0003e20000100a00 */
[----:B--2---:R-:W-:Y:S02]  /*1ec60*/  HFMA2 R12, -RZ, RZ, 0.167724609375, 160.875 ;  /* 0x315e5907ff0c7431 */ /* 0x004fe400000001ff */
[----:B------:R-:W-:Y:S01]  /*1ec70*/  IMAD.MOV.U32 R13, RZ, RZ, 0x1f453419 ;  /* 0x1f453419ff0d7424 */ /* 0x000fe200078e00ff */
[----:B------:R2:W-:Y:S01]  /*1ec80*/  STL.64 [R1+0xf18], R20 ;  /* 0x000f181401007387 */ /* 0x0005e20000100a00 */
[----:B0-----:R-:W-:Y:S01]  /*1ec90*/  IMAD.MOV.U32 R10, RZ, RZ, 0x32aac036 ;  /* 0x32aac036ff0a7424 */ /* 0x001fe200078e00ff */
[----:B------:R-:W-:-:S02]  /*1eca0*/  MOV R11, 0xb243fbaf ;  /* 0xb243fbaf000b7802 */ /* 0x000fc40000000f00 */
[----:B------:R0:W-:Y:S01]  /*1ecb0*/  STL.64 [R1+0xf20], R8 ;  /* 0x000f200801007387 */ /* 0x0001e20000100a00 */
[----:B-1----:R-:W-:Y:S01]  /*1ecc0*/  HFMA2 R15, -RZ, RZ, -0.9697265625, -1011 ;  /* 0xbbc2e3e6ff0f7431 */ /* 0x002fe200000001ff */
[----:B------:R-:W-:Y:S02]  /*1ecd0*/  MOV R14, 0xb00a9a1c ;  /* 0xb00a9a1c000e7802 */ /* 0x000fe40000000f00 */
[----:B------:R1:W-:Y:S01]  /*1ece0*/  STL.64 [R1+0xf30], R12 ;  /* 0x000f300c01007387 */ /* 0x0003e20000100a00 */
[----:B--2---:R-:W-:Y:S01]  /*1ecf0*/  IMAD.MOV.U32 R20, RZ, RZ, -0x45f26628 ;  /* 0xba0d99d8ff147424 */ /* 0x004fe200078e00ff */
[----:B------:R-:W-:Y:S02]  /*1ed00*/  MOV R21, 0x3c10084d ;  /* 0x3c10084d00157802 */ /* 0x000fe40000000f00 */
[----:B------:R2:W-:Y:S01]  /*1ed10*/  STL.64 [R1+0xf28], R10 ;  /* 0x000f280a01007387 */ /* 0x0005e20000100a00 */
[----:B0-----:R-:W-:Y:S02]  /*1ed20*/  HFMA2 R8, -RZ, RZ, -1.0322265625, -2.9027462005615234375e-05 ;  /* 0xbc2181e7ff087431 */ /* 0x001fe400000001ff */
[----:B------:R-:W-:Y:S01]  /*1ed30*/  IMAD.MOV.U32 R9, RZ, RZ, 0x3ba44808 ;  /* 0x3ba44808ff097424 */ /* 0x000fe200078e00ff */
[----:B------:R0:W-:Y:S01]  /*1ed40*/  STL.64 [R1+0xf38], R14 ;  /* 0x000f380e01007387 */ /* 0x0001e20000100a00 */
[----:B-1----:R-:W-:Y:S01]  /*1ed50*/  IMAD.MOV.U32 R12, RZ, RZ, 0x3ae040b6 ;  /* 0x3ae040b6ff0c7424 */ /* 0x002fe200078e00ff */
[----:B------:R-:W-:-:S02]  /*1ed60*/  MOV R13, 0xba31758e ;  /* 0xba31758e000d7802 */ /* 0x000fc40000000f00 */
[----:B------:R1:W-:Y:S01]  /*1ed70*/  STL.64 [R1+0xf40], R20 ;  /* 0x000f401401007387 */ /* 0x0003e20000100a00 */
[----:B--2---:R-:W-:Y:S01]  /*1ed80*/  HFMA2 R11, -RZ, RZ, -0.87841796875, 0.07373046875 ;  /* 0xbb072cb8ff0b7431 */ /* 0x004fe200000001ff */
[----:B------:R-:W-:Y:S02]  /*1ed90*/  MOV R10, 0x35abe64f ;  /* 0x35abe64f000a7802 */ /* 0x000fe40000000f00 */
[----:B------:R2:W-:Y:S01]  /*1eda0*/  STL.64 [R1+0xf58], R12 ;  /* 0x000f580c01007387 */ /* 0x0005e20000100a00 */
[----:B0-----:R-:W-:Y:S02]  /*1edb0*/  HFMA2 R14, -RZ, RZ, -0.1851806640625, 0.007030487060546875 ;  /* 0xb1ed1f33ff0e7431 */ /* 0x001fe400000001ff */
[----:B------:R-:W-:Y:S01]  /*1edc0*/  IMAD.MOV.U32 R15, RZ, RZ, 0x3945b5d9 ;  /* 0x3945b5d9ff0f7424 */ /* 0x000fe200078e00ff */
[----:B------:R0:W-:Y:S01]  /*1edd0*/  STL.64 [R1+0xf48], R8 ;  /* 0x000f480801007387 */ /* 0x0001e20000100a00 */
[----:B-1----:R-:W-:Y:S01]  /*1ede0*/  HFMA2 R21, -RZ, RZ, 0.5322265625, 0.00020492076873779296875 ;  /* 0x38420ab7ff157431 */ /* 0x002fe200000001ff */
[----:B------:R-:W-:-:S02]  /*1edf0*/  MOV R20, 0xb90c7582 ;  /* 0xb90c758200147802 */ /* 0x000fc40000000f00 */
[----:B------:R1:W-:Y:S01]  /*1ee00*/  STL.64 [R1+0xf50], R10 ;  /* 0x000f500a01007387 */ /* 0x0003e20000100a00 */
[----:B--2---:R-:W-:Y:S01]  /*1ee10*/  HFMA2 R13, -RZ, RZ, 0.302001953125, 8744 ;  /* 0x34d57045ff0d7431 */ /* 0x004fe200000001ff */
[----:B------:R-:W-:Y:S02]  /*1ee20*/  MOV R12, 0xaa6be562 ;  /* 0xaa6be562000c7802 */ /* 0x000fe40000000f00 */
[----:B------:R2:W-:Y:S01]  /*1ee30*/  STL.64 [R1+0xf60], R14 ;  /* 0x000f600e01007387 */ /* 0x0005e20000100a00 */
[----:B0-----:R-:W-:Y:S01]  /*1ee40*/  IMAD.MOV.U32 R8, RZ, RZ, 0x2e301289 ;  /* 0x2e301289ff087424 */ /* 0x001fe200078e00ff */
[----:B------:R-:W-:Y:S02]  /*1ee50*/  MOV R9, 0xb72c0fb2 ;  /* 0xb72c0fb200097802 */ /* 0x000fe40000000f00 */
[----:B------:R0:W-:Y:S01]  /*1ee60*/  STL.64 [R1+0xf68], R20 ;  /* 0x000f681401007387 */ /* 0x0001e20000100a00 */
[----:B-1----:R-:W-:Y:S02]  /*1ee70*/  HFMA2 R10, -RZ, RZ, 0.428955078125, -345 ;  /* 0x36dddd64ff0a7431 */ /* 0x002fe400000001ff */
[----:B------:R-:W-:Y:S01]  /*1ee80*/  IMAD.MOV.U32 R11, RZ, RZ, -0x49f3a7b4 ;  /* 0xb60c584cff0b7424 */ /* 0x000fe200078e00ff */
[----:B------:R1:W-:Y:S01]  /*1ee90*/  STL.64 [R1+0xf70], R8 ;  /* 0x000f700801007387 */ /* 0x0003e20000100a00 */
[----:B--2---:R-:W-:Y:S01]  /*1eea0*/  IMAD.MOV.U32 R14, RZ, RZ, -0x4b7f62d5 ;  /* 0xb4809d2bff0e7424 */ /* 0x004fe200078e00ff */
[----:B------:R-:W-:-:S02]  /*1eeb0*/  MOV R15, 0x3398dd34 ;  /* 0x3398dd34000f7802 */ /* 0x000fc40000000f00 */
[----:B------:R2:W-:Y:S01]  /*1eec0*/  STL.64 [R1+0xf80], R12 ;  /* 0x000f800c01007387 */ /* 0x0005e20000100a00 */
[----:B0-----:R-:W-:Y:S02]  /*1eed0*/  HFMA2 R20, -RZ, RZ, 0.025390625, -0.01085662841796875 ;  /* 0x2680a18fff147431 */ /* 0x001fe400000001ff */
[----:B------:R-:W-:Y:S01]  /*1eee0*/  IMAD.MOV.U32 R21, RZ, RZ, -0x4db018d5 ;  /* 0xb24fe72bff157424 */ /* 0x000fe200078e00ff */
[----:B------:R0:W-:Y:S01]  /*1eef0*/  STL.64 [R1+0xf78], R10 ;  /* 0x000f780a01007387 */ /* 0x0001e20000100a00 */
[----:B-1----:R-:W-:Y:S01]  /*1ef00*/  HFMA2 R9, -RZ, RZ, -0.1571044921875, 0.00469970703125 ;  /* 0xb1071cd0ff097431 */ /* 0x002fe200000001ff */
[----:B------:R-:W-:Y:S02]  /*1ef10*/  MOV R8, 0x31ee4973 ;  /* 0x31ee497300087802 */ /* 0x000fe40000000f00 */
[----:B------:R1:W-:Y:S01]  /*1ef20*/  STL.64 [R1+0xf88], R14 ;  /* 0x000f880e01007387 */ /* 0x0003e20000100a00 */
[----:B--2---:R-:W-:Y:S02]  /*1ef30*/  HFMA2 R12, -RZ, RZ, 1.16015625, 0.452880859375 ;  /* 0x3ca4373fff0c7431 */ /* 0x004fe400000001ff */
[----:B------:R-:W-:Y:S01]  /*1ef40*/  IMAD.MOV.U32 R13, RZ, RZ, 0x36ebda3c ;  /* 0x36ebda3cff0d7424 */ /* 0x000fe200078e00ff */
[----:B------:R2:W-:Y:S01]  /*1ef50*/  STL.64 [R1+0xf90], R20 ;  /* 0x000f901401007387 */ /* 0x0005e20000100a00 */
[----:B0-----:R-:W-:Y:S01]  /*1ef60*/  IMAD.MOV.U32 R10, RZ, RZ, 0x3c8e8eb3 ;  /* 0x3c8e8eb3ff0a7424 */ /* 0x001fe200078e00ff */
[----:B------:R-:W-:-:S02]  /*1ef70*/  MOV R11, 0xbcf1e474 ;  /* 0xbcf1e474000b7802 */ /* 0x000fc40000000f00 */
[----:B------:R0:W-:Y:S01]  /*1ef80*/  STL.64 [R1+0xf98], R8 ;  /* 0x000f980801007387 */ /* 0x0001e20000100a00 */
[----:B-1----:R-:W-:Y:S01]  /*1ef90*/  HFMA2 R15, -RZ, RZ, 1.06640625, 0.52685546875 ;  /* 0x3c443837ff0f7431 */ /* 0x002fe200000001ff */
[----:B------:R-:W-:Y:S02]  /*1efa0*/  MOV R14, 0xbc4ac247 ;  /* 0xbc4ac247000e7802 */ /* 0x000fe40000000f00 */
[----:B------:R1:W-:Y:S01]  /*1efb0*/  STL.64 [R1+0xfa8], R12 ;  /* 0x000fa80c01007387 */ /* 0x0003e20000100a00 */
[----:B--2---:R-:W-:Y:S01]  /*1efc0*/  IMAD.MOV.U32 R20, RZ, RZ, -0x444e8a9f ;  /* 0xbbb17561ff147424 */ /* 0x004fe200078e00ff */
[----:B------:R-:W-:Y:S02]  /*1efd0*/  MOV R21, 0xb387ea89 ;  /* 0xb387ea8900157802 */ /* 0x000fe40000000f00 */
[----:B------:R2:W-:Y:S01]  /*1efe0*/  STL.64 [R1+0xfa0], R10 ;  /* 0x000fa00a01007387 */ /* 0x0005e20000100a00 */
[----:B0-----:R-:W-:Y:S02]  /*1eff0*/  HFMA2 R8, -RZ, RZ, 0.87060546875, 0.01421356201171875 ;  /* 0x3af72347ff087431 */ /* 0x001fe400000001ff */
[----:B------:R-:W-:Y:S01]  /*1f000*/  IMAD.MOV.U32 R9, RZ, RZ, -0x453ede71 ;  /* 0xbac1218fff097424 */ /* 0x000fe200078e00ff */
[----:B------:R0:W-:Y:S01]  /*1f010*/  STL.64 [R1+0xfb0], R14 ;  /* 0x000fb00e01007387 */ /* 0x0001e20000100a00 */
[----:B-1----:R-:W-:Y:S01]  /*1f020*/  IMAD.MOV.U32 R12, RZ, RZ, -0x46e97245 ;  /* 0xb9168dbbff0c7424 */ /* 0x002fe200078e00ff */
[----:B------:R-:W-:-:S02]  /*1f030*/  MOV R13, 0x38cfff8d ;  /* 0x38cfff8d000d7802 */ /* 0x000fc40000000f00 */
[----:B------:R1:W-:Y:S01]  /*1f040*/  STL.64 [R1+0xfb8], R20 ;  /* 0x000fb81401007387 */ /* 0x0003e20000100a00 */
[----:B--2---:R-:W-:Y:S01]  /*1f050*/  HFMA2 R11, -RZ, RZ, 0.126953125, 0.0003681182861328125 ;  /* 0x30100e08ff0b7431 */ /* 0x004fe200000001ff */
[----:B------:R-:W-:Y:S02]  /*1f060*/  MOV R10, 0x3a118808 ;  /* 0x3a118808000a7802 */ /* 0x000fe40000000f00 */
[----:B------:R2:W-:Y:S01]  /*1f070*/  STL.64 [R1+0xfd0], R12 ;  /* 0x000fd00c01007387 */ /* 0x0005e20000100a00 */
[----:B0-----:R-:W-:Y:S02]  /*1f080*/  HFMA2 R14, -RZ, RZ, -0.505859375, 137.5 ;  /* 0xb80c584cff0e7431 */ /* 0x001fe400000001ff */
[----:B------:R-:W-:Y:S01]  /*1f090*/  IMAD.MOV.U32 R15, RZ, RZ, -0x53846403 ;  /* 0xac7b9bfdff0f7424 */ /* 0x000fe200078e00ff */
[----:B------:R0:W-:Y:S01]  /*1f0a0*/  STL.64 [R1+0xfc0], R8 ;  /* 0x000fc00801007387 */ /* 0x0001e20000100a00 */
[----:B-1----:R-:W-:Y:S01]  /*1f0b0*/  HFMA2 R21, -RZ, RZ, -0.412109375, -0.82958984375 ;  /* 0xb698baa3ff157431 */ /* 0x002fe200000001ff */
[----:B------:R-:W-:-:S02]  /*1f0c0*/  MOV R20, 0x36f01e4e ;  /* 0x36f01e4e00147802 */ /* 0x000fc40000000f00 */
[----:B------:R1:W-:Y:S01]  /*1f0d0*/  STL.64 [R1+0xfc8], R10 ;  /* 0x000fc80a01007387 */ /* 0x0003e20000100a00 */
[----:B--2---:R-:W-:Y:S01]  /*1f0e0*/  HFMA2 R13, -RZ, RZ, -0.017913818359375, 0.00958251953125 ;  /* 0xa49620e8ff0d7431 */ /* 0x004fe200000001ff */
[----:B------:R-:W-:Y:S02]  /*1f0f0*/  MOV R12, 0xb34aab39 ;  /* 0xb34aab39000c7802 */ /* 0x000fe40000000f00 */
[----:B------:R2:W-:Y:S01]  /*1f100*/  STL.64 [R1+0xfd8], R14 ;  /* 0x000fd80e01007387 */ /* 0x0005e20000100a00 */
[----:B0-----:R-:W-:Y:S01]  /*1f110*/  IMAD.MOV.U32 R8, RZ, RZ, 0x35bf1481 ;  /* 0x35bf1481ff087424 */ /* 0x001fe200078e00ff */
[----:B------:R-:W-:Y:S02]  /*1f120*/  MOV R9, 0x28a95d1c ;  /* 0x28a95d1c00097802 */ /* 0x000fe40000000f00 */
[----:B------:R0:W-:Y:S01]  /*1f130*/  STL.64 [R1+0xfe0], R20 ;  /* 0x000fe01401007387 */ /* 0x0001e20000100a00 */
[----:B-1----:R-:W-:Y:S02]  /*1f140*/  HFMA2 R10, -RZ, RZ, -0.28466796875, -7092 ;  /* 0xb48eeeedff0a7431 */ /* 0x002fe400000001ff */
[----:B------:R-:W-:Y:S01]  /*1f150*/  IMAD.MOV.U32 R11, RZ, RZ, 0x342b44cb ;  /* 0x342b44cbff0b7424 */ /* 0x000fe200078e00ff */
[----:B------:R1:W-:Y:S01]  /*1f160*/  STL.64 [R1+0xfe8], R8 ;  /* 0x000fe80801007387 */ /* 0x0003e20000100a00 */
[----:B--2---:R-:W-:Y:S01]  /*1f170*/  IMAD.MOV.U32 R14, RZ, RZ, 0x32091641 ;  /* 0x32091641ff0e7424 */ /* 0x004fe200078e00ff */
[----:B------:R-:W-:-:S02]  /*1f180*/  MOV R15, 0x3cf7cd03 ;  /* 0x3cf7cd03000f7802 */ /* 0x000fc40000000f00 */
[----:B------:R2:W-:Y:S01]  /*1f190*/  STL.64 [R1+0xff8], R12 ;  /* 0x000ff80c01007387 */ /* 0x0005e20000100a00 */
[----:B0-----:R-:W-:Y:S02]  /*1f1a0*/  HFMA2 R20, -RZ, RZ, 0.8916015625, -0.0185546875 ;  /* 0x3b22a4c0ff147431 */ /* 0x001fe400000001ff */
[----:B------:R-:W-:Y:S01]  /*1f1b0*/  IMAD.MOV.U32 R21, RZ, RZ, -0x42b37306 ;  /* 0xbd4c8cfaff157424 */ /* 0x000fe200078e00ff */
[----:B------:R0:W-:Y:S01]  /*1f1c0*/  STL.64 [R1+0xff0], R10 ;  /* 0x000ff00a01007387 */ /* 0x0001e20000100a00 */
[----:B-1----:R-:W-:Y:S01]  /*1f1d0*/  HFMA2 R9, -RZ, RZ, -1.2548828125, 0.0003120899200439453125 ;  /* 0xbd050d1dff097431 */ /* 0x002fe200000001ff */
[----:B------:R-:W-:Y:S02]  /*1f1e0*/  MOV R8, 0x3d756a1b ;  /* 0x3d756a1b00087802 */ /* 0x000fe40000000f00 */
[----:B------:R1:W-:Y:S01]  /*1f1f0*/  STL.64 [R1+0x1000], R14 ;  /* 0x0010000e01007387 */ /* 0x0003e20000100a00 */
[----:B--2---:R-:W-:Y:S02]  /*1f200*/  HFMA2 R12, -RZ, RZ, -1.0869140625, 6.0234375 ;  /* 0xbc594606ff0c7431 */ /* 0x004fe400000001ff */
[----:B------:R-:W-:Y:S01]  /*1f210*/  IMAD.MOV.U32 R13, RZ, RZ, 0x3bb5e994 ;  /* 0x3bb5e994ff0d7424 */ /* 0x000fe200078e00ff */
[----:B------:R2:W-:Y:S01]  /*1f220*/  STL.64 [R1+0x1008], R20 ;  /* 0x0010081401007387 */ /* 0x0005e20000100a00 */
[----:B0-----:R-:W-:Y:S01]  /*1f230*/  IMAD.MOV.U32 R10, RZ, RZ, -0x4940066f ;  /* 0xb6bff991ff0a7424 */ /* 0x001fe200078e00ff */
[----:B------:R-:W-:-:S02]  /*1f240*/  MOV R11, 0x3c772822 ;  /* 0x3c772822000b7802 */ /* 0x000fc40000000f00 */
[----:B------:R0:W-:Y:S01]  /*1f250*/  STL.64 [R1+0x1010], R8 ;  /* 0x0010100801007387 */ /* 0x0001e20000100a00 */
[----:B-1----:R-:W-:Y:S01]  /*1f260*/  HFMA2 R15, -RZ, RZ, -0.85986328125, -76.3125 ;  /* 0xbae1d4c5ff0f7431 */ /* 0x002fe200000001ff */
[----:B------:R-:W-:Y:S02]  /*1f270*/  MOV R14, 0x3301fab9 ;  /* 0x3301fab9000e7802 */ /* 0x000fe40000000f00 */
[----:B------:R1:W-:Y:S01]  /*1f280*/  STL.64 [R1+0x1020], R12 ;  /* 0x0010200c01007387 */ /* 0x0003e20000100a00 */
[----:B--2---:R-:W-:Y:S01]  /*1f290*/  IMAD.MOV.U32 R20, RZ, RZ, 0x3aa8ffa4 ;  /* 0x3aa8ffa4ff147424 */ /* 0x004fe200078e00ff */
[----:B------:R-:W-:Y:S02]  /*1f2a0*/  MOV R21, 0xb9f59a7b ;  /* 0xb9f59a7b00157802 */ /* 0x000fe40000000f00 */
[----:B------:R2:W-:Y:S01]  /*1f2b0*/  STL.64 [R1+0x1018], R10 ;  /* 0x0010180a01007387 */ /* 0x0005e20000100a00 */
[----:B0-----:R-:W-:Y:S02]  /*1f2c0*/  HFMA2 R8, -RZ, RZ, -0.11383056640625, 1.3095703125 ;  /* 0xaf493d3dff087431 */ /* 0x001fe400000001ff */
[----:B------:R-:W-:Y:S01]  /*1f2d0*/  IMAD.MOV.U32 R9, RZ, RZ, 0x38f01e51 ;  /* 0x38f01e51ff097424 */ /* 0x000fe200078e00ff */
[----:B------:R0:W-:Y:S01]  /*1f2e0*/  STL.64 [R1+0x1028], R14 ;  /* 0x0010280e01007387 */ /* 0x0001e20000100a00 */
[----:B-1----:R-:W-:Y:S01]  /*1f2f0*/  IMAD.MOV.U32 R12, RZ, RZ, 0x2b978533 ;  /* 0x2b978533ff0c7424 */ /* 0x002fe200078e00ff */
[----:B------:R-:W-:-:S02]  /*1f300*/  MOV R13, 0xb6b2aaa9 ;  /* 0xb6b2aaa9000d7802 */ /* 0x000fc40000000f00 */
[----:B------:R1:W-:Y:S01]  /*1f310*/  STL.64 [R1+0x1030], R20 ;  /* 0x0010301401007387 */ /* 0x0003e20000100a00 */
[----:B--2---:R-:W-:Y:S01]  /*1f320*/  HFMA2 R11, -RZ, RZ, 0.48974609375, -28928 ;  /* 0x37d6f710ff0b7431 */ /* 0x004fe200000001ff */
[----:B------:R-:W-:Y:S02]  /*1f330*/  MOV R10, 0xb8a2464d ;  /* 0xb8a2464d000a7802 */ /* 0x000fe40000000f00 */
[----:B------:R2:W-:Y:S01]  /*1f340*/  STL.64 [R1+0x1048], R12 ;  /* 0x0010480c01007387 */ /* 0x0005e20000100a00 */
[----:B0-----:R-:W-:Y:S02]  /*1f350*/  HFMA2 R14, -RZ, RZ, 0.3984375, -12.578125 ;  /* 0x3660ca4aff0e7431 */ /* 0x001fe400000001ff */
[----:B------:R-:W-:Y:S01]  /*1f360*/  IMAD.MOV.U32 R15, RZ, RZ, -0x4a74aa49 ;  /* 0xb58b55b7ff0f7424 */ /* 0x000fe200078e00ff */
[----:B------:R0:W-:Y:S01]  /*1f370*/  STL.64 [R1+0x1038], R8 ;  /* 0x0010380801007387 */ /* 0x0001e20000100a00 */
[----:B-1----:R-:W-:Y:S01]  /*1f380*/  HFMA2 R21, -RZ, RZ, 0.268798828125, -0.01050567626953125 ;  /* 0x344da161ff157431 */ /* 0x002fe200000001ff */
[----:B------:R-:W-:-:S02]  /*1f390*/  MOV R20, 0xa7ca1510 ;  /* 0xa7ca151000147802 */ /* 0x000fc40000000f00 */
[----:B------:R1:W-:Y:S01]  /*1f3a0*/  STL.64 [R1+0x1040], R10 ;  /* 0x0010400a01007387 */ /* 0x0003e20000100a00 */
[----:B--2---:R-:W-:Y:S02]  /*1f3b0*/  HFMA2 R12, -RZ, RZ, -1.447265625, -232.375 ;  /* 0xbdcadb43ff0c7431 */ /* 0x004fe400000001ff */
        /* <DEDUP_REMOVED lines=8> */
[----:B--2---:R-:W-:Y:S01]  /*1f440*/  HFMA2 R15, -RZ, RZ, -0.501953125, 0.00012767314910888671875 ;  /* 0xb804082fff0f7431 */ /* 0x004fe200000001ff */
[----:B------:R-:W-:Y:S02]  /*1f450*/  MOV R14, 0xbe050379 ;  /* 0xbe050379000e7802 */ /* 0x000fe40000000f00 */
[----:B------:R2:W-:Y:S01]  /*1f460*/  STL.64 [R1+0x1068], R12 ;  /* 0x0010680c01007387 */ /* 0x0005e20000100a00 */
[----:B0-----:R-:W-:-:S03]  /*1f470*/  HFMA2 R21, -RZ, RZ, 0.08795166015625, -0.0002505779266357421875 ;  /* 0x2da18c1bff157431 */ /* 0x001fc600000001ff */
[----:B------:R0:W-:Y:S01]  /*1f480*/  STL.64 [R1+0x1078], R10 ;  /* 0x0010780a01007387 */ /* 0x0001e20000100a00 */
[----:B------:R-:W-:-:S03]  /*1f490*/  MOV R20, 0x39d6f710 ;  /* 0x39d6f71000147802 */ /* 0x000fc60000000f00 */
[----:B------:R3:W-:Y:S01]  /*1f4a0*/  STL.64 [R1+0x1070], R14 ;  /* 0x0010700e01007387 */ /* 0x0007e20000100a00 */
[----:B-1----:R-:W-:Y:S02]  /*1f4b0*/  HFMA2 R8, -RZ, RZ, 1.3017578125, -2804 ;  /* 0x3d35e97aff087431 */ /* 0x002fe400000001ff */
[----:B------:R-:W-:Y:S02]  /*1f4c0*/  IMAD.MOV.U32 R9, RZ, RZ, 0x3495237e ;  /* 0x3495237eff097424 */ /* 0x000fe400078e00ff */
[----:B--2---:R-:W-:Y:S01]  /*1f4d0*/  IMAD.MOV.U32 R12, RZ, RZ, -0x4447cc25 ;  /* 0xbbb833dbff0c7424 */ /* 0x004fe200078e00ff */
[----:B------:R-:W-:Y:S01]  /*1f4e0*/  MOV R13, 0xb124a69e ;  /* 0xb124a69e000d7802 */ /* 0x000fe20000000f00 */
[----:B------:R1:W-:Y:S01]  /*1f4f0*/  STL.64 [R1+0x10a0], R20 ;  /* 0x0010a01401007387 */ /* 0x0003e20000100a00 */
[----:B0-----:R-:W-:Y:S01]  /*1f500*/  HFMA2 R11, -RZ, RZ, 1.1015625, 480 ;  /* 0x3c685f80ff0b7431 */ /* 0x001fe200000001ff */
[----:B------:R-:W-:Y:S02]  /*1f510*/  MOV R10, 0xbc8d24f9 ;  /* 0xbc8d24f9000a7802 */ /* 0x000fe40000000f00 */
[----:B------:R0:W-:Y:S01]  /*1f520*/  STL.64 [R1+0x1090], R12 ;  /* 0x0010900c01007387 */ /* 0x0001e20000100a00 */
[----:B---3--:R-:W-:-:S02]  /*1f530*/  HFMA2 R14, -RZ, RZ, 0.8525390625, 0.0031871795654296875 ;  /* 0x3ad21a87ff0e7431 */ /* 0x008fc400000001ff */
[----:B------:R-:W-:Y:S01]  /*1f540*/  IMAD.MOV.U32 R15, RZ, RZ, -0x4567de18 ;  /* 0xba9821e8ff0f7424 */ /* 0x000fe200078e00ff */
[----:B------:R2:W-:Y:S04]  /*1f550*/  STL.64 [R1+0x1080], R8 ;  /* 0x0010800801007387 */ /* 0x0005e80000100a00 */
[----:B------:R3:W-:Y:S01]  /*1f560*/  STL.64 [R1+0x1088], R10 ;  /* 0x0010880a01007387 */ /* 0x0007e20000100a00 */
[----:B-1----:R-:W-:Y:S02]  /*1f570*/  HFMA2 R20, -RZ, RZ, -0.25732421875, 0.037445068359375 ;  /* 0xb41e28cbff147431 */ /* 0x002fe400000001ff */
[----:B------:R-:W-:Y:S02]  /*1f580*/  IMAD.MOV.U32 R21, RZ, RZ, -0x41b34182 ;  /* 0xbe4cbe7eff157424 */ /* 0x000fe400078e00ff */
[----:B0-----:R-:W-:Y:S01]  /*1f590*/  HFMA2 R13, -RZ, RZ, -0.38671875, 1.546875 ;  /* 0xb6303e30ff0d7431 */ /* 0x001fe200000001ff */
[----:B------:R0:W-:Y:S01]  /*1f5a0*/  STL.64 [R1+0x1098], R14 ;  /* 0x0010980e01007387 */ /* 0x0001e20000100a00 */
[----:B------:R-:W-:Y:S01]  /*1f5b0*/  MOV R12, 0x368d5ef3 ;  /* 0x368d5ef3000c7802 */ /* 0x000fe20000000f00 */
[----:B--2---:R-:W-:Y:S01]  /*1f5c0*/  IMAD.MOV.U32 R8, RZ, RZ, -0x47370002 ;  /* 0xb8c8fffeff087424 */ /* 0x004fe200078e00ff */
[----:B------:R-:W-:Y:S01]  /*1f5d0*/  MOV R9, 0x3885781c ;  /* 0x3885781c00097802 */ /* 0x000fe20000000f00 */
[----:B------:R1:W-:Y:S01]  /*1f5e0*/  STL.64 [R1+0x10c8], R20 ;  /* 0x0010c81401007387 */ /* 0x0003e20000100a00 */
[----:B---3--:R-:W-:-:S02]  /*1f5f0*/  HFMA2 R10, -RZ, RZ, -0.47998046875, 0.055816650390625 ;  /* 0xb7ae2b25ff0a7431 */ /* 0x008fc400000001ff */
[----:B------:R-:W-:Y:S01]  /*1f600*/  IMAD.MOV.U32 R11, RZ, RZ, -0x55fb1376 ;  /* 0xaa04ec8aff0b7424 */ /* 0x000fe200078e00ff */
[----:B------:R2:W-:Y:S01]  /*1f610*/  STL.64 [R1+0x10b8], R12 ;  /* 0x0010b80c01007387 */ /* 0x0005e20000100a00 */
[----:B0-----:R-:W-:Y:S01]  /*1f620*/  IMAD.MOV.U32 R14, RZ, RZ, 0x3558d126 ;  /* 0x3558d126ff0e7424 */ /* 0x001fe200078e00ff */
[----:B------:R-:W-:Y:S02]  /*1f630*/  MOV R15, 0x262d4d18 ;  /* 0x262d4d18000f7802 */ /* 0x000fe40000000f00 */
[----:B------:R0:W-:Y:S01]  /*1f640*/  STL.64 [R1+0x10b0], R10 ;  /* 0x0010b00a01007387 */ /* 0x0001e20000100a00 */
[----:B-1----:R-:W-:-:S03]  /*1f650*/  IMAD.MOV.U32 R20, RZ, RZ, -0x4bc3c1c1 ;  /* 0xb43c3e3fff147424 */ /* 0x002fc600078e00ff */
[----:B------:R1:W-:Y:S01]  /*1f660*/  STL.64 [R1+0x10c0], R14 ;  /* 0x0010c00e01007387 */ /* 0x0003e20000100a00 */
[----:B------:R-:W-:Y:S01]  /*1f670*/  MOV R21, 0x3c9d93f6 ;  /* 0x3c9d93f600157802 */ /* 0x000fe20000000f00 */
[----:B--2---:R-:W-:Y:S02]  /*1f680*/  HFMA2 R12, -RZ, RZ, 0.5068359375, -4.30859375 ;  /* 0x380ec44fff0c7431 */ /* 0x004fe400000001ff */
[----:B------:R2:W-:Y:S01]  /*1f690*/  STL.64 [R1+0x10a8], R8 ;  /* 0x0010a80801007387 */ /* 0x0005e20000100a00 */
[----:B------:R-:W-:Y:S02]  /*1f6a0*/  IMAD.MOV.U32 R13, RZ, RZ, -0x41f2d92f ;  /* 0xbe0d26d1ff0d7424 */ /* 0x000fe400078e00ff */
[----:B0-----:R-:W-:Y:S01]  /*1f6b0*/  IMAD.MOV.U32 R10, RZ, RZ, -0x41124077 ;  /* 0xbeedbf89ff0a7424 */ /* 0x001fe200078e00ff */
[----:B------:R-:W-:Y:S02]  /*1f6c0*/  MOV R11, 0x3e8866ce ;  /* 0x3e8866ce000b7802 */ /* 0x000fe40000000f00 */
[----:B------:R0:W-:Y:S01]  /*1f6d0*/  STL.64 [R1+0x10e0], R12 ;  /* 0x0010e00c01007387 */ /* 0x0001e20000100a00 */
[----:B-1----:R-:W-:Y:S01]  /*1f6e0*/  HFMA2 R15, -RZ, RZ, -1.349609375, 2.236328125 ;  /* 0xbd664079ff0f7431 */ /* 0x002fe200000001ff */
[----:B------:R-:W-:-:S02]  /*1f6f0*/  MOV R14, 0x3e02b5d2 ;  /* 0x3e02b5d2000e7802 */ /* 0x000fc40000000f00 */
[----:B------:R1:W-:Y:S01]  /*1f700*/  STL.64 [R1+0x10d8], R10 ;  /* 0x0010d80a01007387 */ /* 0x0003e20000100a00 */
[----:B--2---:R-:W-:Y:S01]  /*1f710*/  HFMA2 R9, -RZ, RZ, 1.681640625, -0.7841796875 ;  /* 0x3ebaba46ff097431 */ /* 0x004fe200000001ff */
[----:B------:R-:W-:Y:S02]  /*1f720*/  MOV R8, 0xbc76adea ;  /* 0xbc76adea00087802 */ /* 0x000fe40000000f00 */
[----:B------:R2:W-:Y:S04]  /*1f730*/  STL.64 [R1+0x10f0], R20 ;  /* 0x0010f01401007387 */ /* 0x0005e80000100a00 */
[----:B------:R3:W-:Y:S01]  /*1f740*/  STL.64 [R1+0x10e8], R14 ;  /* 0x0010e80e01007387 */ /* 0x0007e20000100a00 */
[----:B0-----:R-:W-:Y:S01]  /*1f750*/  IMAD.MOV.U32 R12, RZ, RZ, 0x3a8dcf9e ;  /* 0x3a8dcf9eff0c7424 */ /* 0x001fe200078e00ff */
[----:B------:R-:W-:Y:S01]  /*1f760*/  MOV R13, 0xb9c3f089 ;  /* 0xb9c3f089000d7802 */ /* 0x000fe20000000f00 */
[----:B-1----:R-:W-:Y:S01]  /*1f770*/  HFMA2 R11, -RZ, RZ, -0.84814453125, 0 ;  /* 0xbac90000ff0b7431 */ /* 0x002fe200000001ff */
[----:B------:R-:W-:Y:S01]  /*1f780*/  MOV R10, 0x3091fe30 ;  /* 0x3091fe30000a7802 */ /* 0x000fe20000000f00 */
[----:B------:R0:W-:Y:S01]  /*1f790*/  STL.64 [R1+0x10d0], R8 ;  /* 0x0010d00801007387 */ /* 0x0001e20000100a00 */
[----:B--2---:R-:W-:Y:S01]  /*1f7a0*/  HFMA2 R21, -RZ, RZ, 0.473876953125, 0.000475406646728515625 ;  /* 0x37950fcaff157431 */ /* 0x004fe200000001ff */
[----:B------:R-:W-:-:S02]  /*1f7b0*/  MOV R20, 0xb867519f ;  /* 0xb867519f00147802 */ /* 0x000fc40000000f00 */
[----:B------:R1:W-:Y:S01]  /*1f7c0*/  STL.64 [R1+0x1108], R12 ;  /* 0x0011080c01007387 */ /* 0x0003e20000100a00 */
[----:B---3--:R-:W-:Y:S02]  /*1f7d0*/  HFMA2 R14, -RZ, RZ, -0.07666015625, -43.65625 ;  /* 0xace8d175ff0e7431 */ /* 0x008fe400000001ff */
[----:B------:R-:W-:Y:S01]  /*1f7e0*/  IMAD.MOV.U32 R15, RZ, RZ, 0x38b0b6af ;  /* 0x38b0b6afff0f7424 */ /* 0x000fe200078e00ff */
[----:B------:R2:W-:Y:S01]  /*1f7f0*/  STL.64 [R1+0x1100], R10 ;  /* 0x0011000a01007387 */ /* 0x0005e20000100a00 */
[----:B0-----:R-:W-:Y:S02]  /*1f800*/  HFMA2 R8, -RZ, RZ, -1.1162109375, 0.44384765625 ;  /* 0xbc77371aff087431 */ /* 0x001fe400000001ff */
[----:B------:R-:W-:Y:S01]  /*1f810*/  IMAD.MOV.U32 R9, RZ, RZ, 0x3bbc182a ;  /* 0x3bbc182aff097424 */ /* 0x000fe200078e00ff */
[----:B------:R0:W-:Y:S01]  /*1f820*/  STL.64 [R1+0x1110], R14 ;  /* 0x0011100e01007387 */ /* 0x0001e20000100a00 */
[----:B-1----:R-:W-:Y:S01]  /*1f830*/  HFMA2 R13, -RZ, RZ, -1.923828125, 0.025543212890625 ;  /* 0xbfb2268aff0d7431 */ /* 0x002fe200000001ff */
[----:B------:R-:W-:-:S02]  /*1f840*/  MOV R12, 0x3f39715e ;  /* 0x3f39715e000c7802 */ /* 0x000fc40000000f00 */
[----:B------:R1:W-:Y:S01]  /*1f850*/  STL.64 [R1+0x1118], R20 ;  /* 0x0011181401007387 */ /* 0x0003e20000100a00 */
[----:B--2---:R-:W-:Y:S02]  /*1f860*/  HFMA2 R10, -RZ, RZ, 0.37939453125, -1.3037109375 ;  /* 0x3612bd37ff0a7431 */ /* 0x004fe400000001ff */
[----:B------:R-:W-:Y:S01]  /*1f870*/  IMAD.MOV.U32 R11, RZ, RZ, -0x4acca68f ;  /* 0xb5335971ff0b7424 */ /* 0x000fe200078e00ff */
[----:B------:R2:W-:Y:S01]  /*1f880*/  STL.64 [R1+0x10f8], R8 ;  /* 0x0010f80801007387 */ /* 0x0005e20000100a00 */
[----:B0-----:R-:W-:Y:S01]  /*1f890*/  IMAD.MOV.U32 R14, RZ, RZ, 0x3f885f7f ;  /* 0x3f885f7fff0e7424 */ /* 0x001fe200078e00ff */
[----:B------:R-:W-:Y:S02]  /*1f8a0*/  MOV R15, 0x3944bb29 ;  /* 0x3944bb29000f7802 */ /* 0x000fe40000000f00 */
[----:B------:R0:W-:Y:S01]  /*1f8b0*/  STL.64 [R1+0x1128], R10 ;  /* 0x0011280a01007387 */ /* 0x0001e20000100a00 */
[----:B-1----:R-:W-:Y:S02]  /*1f8c0*/  HFMA2 R20, -RZ, RZ, -1.8310546875, -0.73486328125 ;  /* 0xbf53b9e1ff147431 */ /* 0x002fe400000001ff */
[----:B------:R-:W-:Y:S01]  /*1f8d0*/  IMAD.MOV.U32 R21, RZ, RZ, 0x3f64be03 ;  /* 0x3f64be03ff157424 */ /* 0x000fe200078e00ff */
[----:B------:R1:W-:Y:S01]  /*1f8e0*/  STL.64 [R1+0x1130], R12 ;  /* 0x0011300c01007387 */ /* 0x0003e20000100a00 */
[----:B--2---:R-:W-:Y:S01]  /*1f8f0*/  IMAD.MOV.U32 R8, RZ, RZ, 0x292edd8c ;  /* 0x292edd8cff087424 */ /* 0x004fe200078e00ff */
[----:B------:R-:W-:-:S02]  /*1f900*/  MOV R9, 0xb66d3d31 ;  /* 0xb66d3d3100097802 */ /* 0x000fc40000000f00 */
[----:B------:R2:W-:Y:S01]  /*1f910*/  STL.64 [R1+0x1138], R14 ;  /* 0x0011380e01007387 */ /* 0x0005e20000100a00 */
[----:B0-----:R-:W-:Y:S01]  /*1f920*/  IMAD.MOV.U32 R10, RZ, RZ, 0x3e44f8f2 ;  /* 0x3e44f8f2ff0a7424 */ /* 0x001fe200078e00ff */
[----:B------:R-:W-:Y:S02]  /*1f930*/  MOV R11, 0xbe29f5e1 ;  /* 0xbe29f5e1000b7802 */ /* 0x000fe40000000f00 */
[----:B------:R0:W-:Y:S01]  /*1f940*/  STL.64 [R1+0x1120], R8 ;  /* 0x0011200801007387 */ /* 0x0001e20000100a00 */
[----:B-1----:R-:W-:Y:S02]  /*1f950*/  HFMA2 R12, -RZ, RZ, 1.3876953125, 0.000747203826904296875 ;  /* 0x3d8d121fff0c7431 */ /* 0x002fe400000001ff */
[----:B------:R-:W-:Y:S01]  /*1f960*/  IMAD.MOV.U32 R13, RZ, RZ, 0x326ef93b ;  /* 0x326ef93bff0d7424 */ /* 0x000fe200078e00ff */
[----:B------:R1:W-:Y:S01]  /*1f970*/  STL.64 [R1+0x1150], R10 ;  /* 0x0011500a01007387 */ /* 0x0003e20000100a00 */
[----:B--2---:R-:W-:Y:S01]  /*1f980*/  HFMA2 R15, -RZ, RZ, 1.12890625, -13600 ;  /* 0x3c84f2a4ff0f7431 */ /* 0x004fe200000001ff */
[----:B------:R-:W-:-:S02]  /*1f990*/  MOV R14, 0xbcafe000 ;  /* 0xbcafe000000e7802 */ /* 0x000fc40000000f00 */
[----:B------:R2:W-:Y:S01]  /*1f9a0*/  STL.64 [R1+0x1140], R20 ;  /* 0x0011401401007387 */ /* 0x0005e20000100a00 */
[----:B0-----:R-:W-:Y:S01]  /*1f9b0*/  HFMA2 R9, -RZ, RZ, -0.365234375, 0.14404296875 ;  /* 0xb5d8309cff097431 */ /* 0x001fe200000001ff */
[----:B------:R-:W-:Y:S02]  /*1f9c0*/  MOV R8, 0xbee64065 ;  /* 0xbee6406500087802 */ /* 0x000fe40000000f00 */
[----:B------:R0:W-:Y:S01]  /*1f9d0*/  STL.64 [R1+0x1158], R12 ;  /* 0x0011580c01007387 */ /* 0x0001e20000100a00 */
[----:B-1----:R-:W-:Y:S01]  /*1f9e0*/  HFMA2 R11, -RZ, RZ, 0.057769775390625, -50528 ;  /* 0x2b65fa2bff0b7431 */ /* 0x002fe200000001ff */
        /* <DEDUP_REMOVED lines=8> */
[----:B-1----:R-:W-:Y:S02]  /*1fa70*/  HFMA2 R14, -RZ, RZ, -0.47021484375, -4.7028064727783203125e-05 ;  /* 0xb7868315ff0e7431 */ /* 0x002fe400000001ff */
[----:B------:R-:W-:Y:S01]  /*1fa80*/  IMAD.MOV.U32 R15, RZ, RZ, 0x2860a0bf ;  /* 0x2860a0bfff0f7424 */ /* 0x000fe200078e00ff */
[----:B------:R1:W-:Y:S01]  /*1fa90*/  STL.64 [R1+0x1178], R10 ;  /* 0x0011780a01007387 */ /* 0x0003e20000100a00 */
[----:B--2---:R-:W-:Y:S02]  /*1faa0*/  HFMA2 R8, -RZ, RZ, 0.8466796875, -22.078125 ;  /* 0x3ac6cd85ff087431 */ /* 0x004fe400000001ff */
[----:B------:R-:W-:Y:S01]  /*1fab0*/  IMAD.MOV.U32 R9, RZ, RZ, -0x4576a78a ;  /* 0xba895876ff097424 */ /* 0x000fe200078e00ff */
[----:B------:R2:W-:Y:S01]  /*1fac0*/  STL.64 [R1+0x1180], R12 ;  /* 0x0011800c01007387 */ /* 0x0005e20000100a00 */
[----:B0-----:R-:W-:Y:S01]  /*1fad0*/  HFMA2 R21, -RZ, RZ, 1.9580078125, 308.25 ;  /* 0x3fd55cd1ff157431 */ /* 0x001fe200000001ff */
[----:B------:R-:W-:-:S02]  /*1fae0*/  MOV R20, 0x365283b7 ;  /* 0x365283b700147802 */ /* 0x000fc40000000f00 */
[----:B------:R0:W-:Y:S01]  /*1faf0*/  STL.64 [R1+0x1188], R14 ;  /* 0x0011880e01007387 */ /* 0x0001e20000100a00 */
[----:B-1----:R-:W-:Y:S02]  /*1fb00*/  HFMA2 R10, -RZ, RZ, 2.279296875, 6.03199005126953125e-05 ;  /* 0x408f03f4ff0a7431 */ /* 0x002fe400000001ff */
[----:B------:R-:W-:Y:S01]  /*1fb10*/  IMAD.MOV.U32 R11, RZ, RZ, -0x3fd357bf ;  /* 0xc02ca841ff0b7424 */ /* 0x000fe200078e00ff */
[----:B------:R1:W-:Y:S01]  /*1fb20*/  STL.64 [R1+0x1170], R8 ;  /* 0x0011700801007387 */ /* 0x0003e20000100a00 */
[----:B--2---:R-:W-:Y:S01]  /*1fb30*/  HFMA2 R13, -RZ, RZ, 1.94140625, -55168 ;  /* 0x3fc4fabcff0d7431 */ /* 0x004fe200000001ff */
[----:B------:R-:W-:Y:S02]  /*1fb40*/  MOV R12, 0xb9885993 ;  /* 0xb9885993000c7802 */ /* 0x000fe40000000f00 */
[----:B------:R2:W-:Y:S01]  /*1fb50*/  STL.64 [R1+0x1190], R20 ;  /* 0x0011901401007387 */ /* 0x0005e20000100a00 */
[----:B0-----:R-:W-:Y:S01]  /*1fb60*/  IMAD.MOV.U32 R14, RZ, RZ, -0x4040cb49 ;  /* 0xbfbf34b7ff0e7424 */ /* 0x001fe200078e00ff */
[----:B------:R-:W-:-:S02]  /*1fb70*/  MOV R15, 0x3f30567c ;  /* 0x3f30567c000f7802 */ /* 0x000fc40000000f00 */
[----:B------:R0:W-:Y:S01]  /*1fb80*/  STL.64 [R1+0x11a0], R10 ;  /* 0x0011a00a01007387 */ /* 0x0001e20000100a00 */
[----:B-1----:R-:W-:Y:S01]  /*1fb90*/  IMAD.MOV.U32 R8, RZ, RZ, 0x3deeafd0 ;  /* 0x3deeafd0ff087424 */ /* 0x002fe200078e00ff */
[----:B------:R-:W-:Y:S02]  /*1fba0*/  MOV R9, 0xc0550bb4 ;  /* 0xc0550bb400097802 */ /* 0x000fe40000000f00 */
[----:B------:R1:W-:Y:S01]  /*1fbb0*/  STL.64 [R1+0x11a8], R12 ;  /* 0x0011a80c01007387 */ /* 0x0003e20000100a00 */
[----:B--2---:R-:W-:Y:S02]  /*1fbc0*/  HFMA2 R20, -RZ, RZ, 0.355224609375, -8.9824199676513671875e-05 ;  /* 0x35af85e3ff147431 */ /* 0x004fe400000001ff */
[----:B------:R-:W-:Y:S01]  /*1fbd0*/  IMAD.MOV.U32 R21, RZ, RZ, -0x417c17f8 ;  /* 0xbe83e808ff157424 */ /* 0x000fe200078e00ff */
[----:B------:R2:W-:Y:S01]  /*1fbe0*/  STL.64 [R1+0x11b0], R14 ;  /* 0x0011b00e01007387 */ /* 0x0005e20000100a00 */
[----:B0-----:R-:W-:Y:S01]  /*1fbf0*/  IMAD.MOV.U32 R10, RZ, RZ, -0x4dfa223c ;  /* 0xb205ddc4ff0a7424 */ /* 0x001fe200078e00ff */
[----:B------:R-:W-:-:S02]  /*1fc00*/  MOV R11, 0x3cc6cd86 ;  /* 0x3cc6cd86000b7802 */ /* 0x000fc40000000f00 */
[----:B------:R0:W-:Y:S01]  /*1fc10*/  STL.64 [R1+0x1198], R8 ;  /* 0x0011980801007387 */ /* 0x0001e20000100a00 */
[----:B-1----:R-:W-:Y:S02]  /*1fc20*/  HFMA2 R12, -RZ, RZ, -1.1416015625, -6136 ;  /* 0xbc91edfeff0c7431 */ /* 0x002fe400000001ff */
[----:B------:R-:W-:Y:S01]  /*1fc30*/  IMAD.MOV.U32 R13, RZ, RZ, 0x3bd19e34 ;  /* 0x3bd19e34ff0d7424 */ /* 0x000fe200078e00ff */
[----:B------:R1:W-:Y:S01]  /*1fc40*/  STL.64 [R1+0x11c8], R10 ;  /* 0x0011c80a01007387 */ /* 0x0003e20000100a00 */
[----:B--2---:R-:W-:Y:S01]  /*1fc50*/  HFMA2 R15, -RZ, RZ, -0.84912109375, -587 ;  /* 0xbacbe096ff0f7431 */ /* 0x004fe200000001ff */
[----:B------:R-:W-:Y:S02]  /*1fc60*/  MOV R14, 0x2e596624 ;  /* 0x2e596624000e7802 */ /* 0x000fe40000000f00 */
[----:B------:R2:W-:Y:S01]  /*1fc70*/  STL.64 [R1+0x11b8], R20 ;  /* 0x0011b81401007387 */ /* 0x0005e20000100a00 */
[----:B0-----:R-:W-:Y:S01]  /*1fc80*/  HFMA2 R9, -RZ, RZ, -1.4169921875, 13232 ;  /* 0xbdab7276ff097431 */ /* 0x001fe200000001ff */
[----:B------:R-:W-:-:S02]  /*1fc90*/  MOV R8, 0x3e580a4b ;  /* 0x3e580a4b00087802 */ /* 0x000fc40000000f00 */
[----:B------:R0:W-:Y:S01]  /*1fca0*/  STL.64 [R1+0x11d0], R12 ;  /* 0x0011d00c01007387 */ /* 0x0001e20000100a00 */
[----:B-1----:R-:W-:Y:S01]  /*1fcb0*/  HFMA2 R11, -RZ, RZ, 0.468505859375, 37952 ;  /* 0x377f78a2ff0b7431 */ /* 0x002fe200000001ff */
[----:B------:R-:W-:Y:S02]  /*1fcc0*/  MOV R10, 0xb84a1be1 ;  /* 0xb84a1be1000a7802 */ /* 0x000fe40000000f00 */
[----:B------:R1:W-:Y:S01]  /*1fcd0*/  STL.64 [R1+0x11d8], R14 ;  /* 0x0011d80e01007387 */ /* 0x0003e20000100a00 */
[----:B--2---:R-:W-:Y:S01]  /*1fce0*/  IMAD.MOV.U32 R20, RZ, RZ, 0x3a8a6d7f ;  /* 0x3a8a6d7fff147424 */ /* 0x004fe200078e00ff */
[----:B------:R-:W-:Y:S02]  /*1fcf0*/  MOV R21, 0xb9b8f43c ;  /* 0xb9b8f43c00157802 */ /* 0x000fe40000000f00 */
[----:B------:R2:W-:Y:S01]  /*1fd00*/  STL.64 [R1+0x11c0], R8 ;  /* 0x0011c00801007387 */ /* 0x0005e20000100a00 */
[----:B0-----:R-:W-:Y:S01]  /*1fd10*/  IMAD.MOV.U32 R12, RZ, RZ, -0x3f2c328c ;  /* 0xc0d3cd74ff0c7424 */ /* 0x001fe200078e00ff */
[----:B------:R-:W-:-:S02]  /*1fd20*/  MOV R13, 0x41565e26 ;  /* 0x41565e26000d7802 */ /* 0x000fc40000000f00 */
[----:B------:R0:W-:Y:S01]  /*1fd30*/  STL.64 [R1+0x11e0], R20 ;  /* 0x0011e01401007387 */ /* 0x0001e20000100a00 */
[----:B-1----:R-:W-:Y:S02]  /*1fd40*/  HFMA2 R14, -RZ, RZ, -2.5859375, -0.0101165771484375 ;  /* 0xc12ca12eff0e7431 */ /* 0x002fe400000001ff */
[----:B------:R-:W-:Y:S01]  /*1fd50*/  IMAD.MOV.U32 R15, RZ, RZ, -0x4543e1d3 ;  /* 0xbabc1e2dff0f7424 */ /* 0x000fe200078e00ff */
[----:B------:R1:W-:Y:S01]  /*1fd60*/  STL.64 [R1+0x11f0], R10 ;  /* 0x0011f00a01007387 */ /* 0x0003e20000100a00 */
[----:B--2---:R-:W-:Y:S02]  /*1fd70*/  HFMA2 R8, -RZ, RZ, 0.045440673828125, 4296 ;  /* 0x29d16c32ff087431 */ /* 0x004fe400000001ff */
[----:B------:R-:W-:Y:S01]  /*1fd80*/  IMAD.MOV.U32 R9, RZ, RZ, 0x389de2c9 ;  /* 0x389de2c9ff097424 */ /* 0x000fe200078e00ff */
[----:B------:R2:W-:Y:S01]  /*1fd90*/  STL.64 [R1+0x11f8], R12 ;  /* 0x0011f80c01007387 */ /* 0x0005e20000100a00 */
[----:B0-----:R-:W-:Y:S01]  /*1fda0*/  HFMA2 R21, -RZ, RZ, -2.576171875, 24.15625 ;  /* 0xc1274e0aff157431 */ /* 0x001fe200000001ff */
[----:B------:R-:W-:-:S02]  /*1fdb0*/  MOV R20, 0x4113bbe2 ;  /* 0x4113bbe200147802 */ /* 0x000fc40000000f00 */
[----:B------:R0:W-:Y:S01]  /*1fdc0*/  STL.64 [R1+0x1200], R14 ;  /* 0x0012000e01007387 */ /* 0x0001e20000100a00 */
[----:B-1----:R-:W-:Y:S02]  /*1fdd0*/  HFMA2 R10, -RZ, RZ, -2.0703125, -772.5 ;  /* 0xc024e209ff0a7431 */ /* 0x002fe400000001ff */
[----:B------:R-:W-:Y:S01]  /*1fde0*/  IMAD.MOV.U32 R11, RZ, RZ, 0x40148713 ;  /* 0x40148713ff0b7424 */ /* 0x000fe200078e00ff */
[----:B------:R1:W-:Y:S01]  /*1fdf0*/  STL.64 [R1+0x11e8], R8 ;  /* 0x0011e80801007387 */ /* 0x0003e20000100a00 */
[----:B--2---:R-:W-:Y:S01]  /*1fe00*/  HFMA2 R13, -RZ, RZ, -0.2454833984375, 0.384765625 ;  /* 0xb3db3628ff0d7431 */ /* 0x004fe200000001ff */
        /* <DEDUP_REMOVED lines=8> */
[----:B--2---:R-:W-:Y:S02]  /*1fe90*/  HFMA2 R20, -RZ, RZ, 1.4541015625, -0.0060577392578125 ;  /* 0x3dd19e34ff147431 */ /* 0x004fe400000001ff */
[----:B------:R-:W-:Y:S01]  /*1fea0*/  IMAD.MOV.U32 R21, RZ, RZ, 0x3067cdc6 ;  /* 0x3067cdc6ff157424 */ /* 0x000fe200078e00ff */
[----:B------:R2:W-:Y:S01]  /*1feb0*/  STL.64 [R1+0x1228], R14 ;  /* 0x0012280e01007387 */ /* 0x0005e20000100a00 */
[----:B0-----:R-:W-:Y:S01]  /*1fec0*/  IMAD.MOV.U32 R10, RZ, RZ, -0x4418ceb5 ;  /* 0xbbe7314bff0a7424 */ /* 0x001fe200078e00ff */
[----:B------:R-:W-:-:S02]  /*1fed0*/  MOV R11, 0x2c0887f7 ;  /* 0x2c0887f7000b7802 */ /* 0x000fc40000000f00 */
[----:B------:R0:W-:Y:S01]  /*1fee0*/  STL.64 [R1+0x1210], R8 ;  /* 0x0012100801007387 */ /* 0x0001e20000100a00 */
[----:B-1----:R-:W-:Y:S02]  /*1fef0*/  HFMA2 R12, -RZ, RZ, 0.85595703125, 0.00191211700439453125 ;  /* 0x3ad917d5ff0c7431 */ /* 0x002fe400000001ff */
[----:B------:R-:W-:Y:S01]  /*1ff00*/  IMAD.MOV.U32 R13, RZ, RZ, -0x456ebbf7 ;  /* 0xba914409ff0d7424 */ /* 0x000fe200078e00ff */
[----:B------:R1:W-:Y:S01]  /*1ff10*/  STL.64 [R1+0x1240], R10 ;  /* 0x0012400a01007387 */ /* 0x0003e20000100a00 */
[----:B--2---:R-:W-:Y:S01]  /*1ff20*/  HFMA2 R15, -RZ, RZ, -0.09967041015625, -0.000908374786376953125 ;  /* 0xae619371ff0f7431 */ /* 0x004fe200000001ff */
[----:B------:R-:W-:Y:S02]  /*1ff30*/  MOV R14, 0x39bf9a7a ;  /* 0x39bf9a7a000e7802 */ /* 0x000fe40000000f00 */
[----:B------:R2:W-:Y:S01]  /*1ff40*/  STL.64 [R1+0x1230], R20 ;  /* 0x0012301401007387 */ /* 0x0005e20000100a00 */
[----:B0-----:R-:W-:Y:S01]  /*1ff50*/  HFMA2 R9, -RZ, RZ, 1.16015625, 771.5 ;  /* 0x3ca46207ff097431 */ /* 0x001fe200000001ff */
[----:B------:R-:W-:-:S02]  /*1ff60*/  MOV R8, 0xbce55ca9 ;  /* 0xbce55ca900087802 */ /* 0x000fc40000000f00 */
[----:B------:R0:W-:Y:S01]  /*1ff70*/  STL.64 [R1+0x1248], R12 ;  /* 0x0012480c01007387 */ /* 0x0001e20000100a00 */
[----:B-1----:R-:W-:Y:S01]  /*1ff80*/  HFMA2 R11, -RZ, RZ, 3.0078125, 0.99951171875 ;  /* 0x42043bffff0b7431 */ /* 0x002fe200000001ff */
[----:B------:R-:W-:Y:S02]  /*1ff90*/  MOV R10, 0xc251316e ;  /* 0xc251316e000a7802 */ /* 0x000fe40000000f00 */
[----:B------:R1:W-:Y:S01]  /*1ffa0*/  STL.64 [R1+0x1250], R14 ;  /* 0x0012500e01007387 */ /* 0x0003e20000100a00 */
[----:B--2---:R-:W-:Y:S01]  /*1ffb0*/  IMAD.MOV.U32 R20, RZ, RZ, -0x475fe738 ;  /* 0xb8a018c8ff147424 */ /* 0x004fe200078e00ff */
[----:B------:R-:W-:Y:S02]  /*1ffc0*/  MOV R21, 0xc188e6d2 ;  /* 0xc188e6d200157802 */ /* 0x000fe40000000f00 */
[----:B------:R2:W-:Y:S01]  /*1ffd0*/  STL.64 [R1+0x1238], R8 ;  /* 0x0012380801007387 */ /* 0x0005e20000100a00 */
[----:B0-----:R-:W-:Y:S01]  /*1ffe0*/  IMAD.MOV.U32 R12, RZ, RZ, 0x3b2278e6 ;  /* 0x3b2278e6ff0c7424 */ /* 0x001fe200078e00ff */
[----:B------:R-:W-:-:S02]  /*1fff0*/  MOV R13, 0xc1a4e31c ;  /* 0xc1a4e31c000d7802 */ /* 0x000fc40000000f00 */
[----:B------:R0:W-:Y:S01]  /*20000*/  STL.64 [R1+0x1258], R20 ;  /* 0x0012581401007387 */ /* 0x0001e20000100a00 */
[----:B-1----:R-:W-:Y:S02]  /*20010*/  HFMA2 R14, -RZ, RZ, 2.826171875, 0.0019626617431640625 ;  /* 0x41a71805ff0e7431 */ /* 0x002fe400000001ff */
[----:B------:R-:W-:Y:S01]  /*20020*/  IMAD.MOV.U32 R15, RZ, RZ, -0x3edf44cc ;  /* 0xc120bb34ff0f7424 */ /* 0x000fe200078e00ff */
[----:B------:R1:W-:Y:S01]  /*20030*/  STL.64 [R1+0x1268], R10 ;  /* 0x0012680a01007387 */ /* 0x0003e20000100a00 */
[----:B--2---:R-:W-:Y:S02]  /*20040*/  HFMA2 R8, -RZ, RZ, -1.8896484375, 26704 ;  /* 0xbf8f7685ff087431 */ /* 0x004fe400000001ff */
[----:B------:R-:W-:Y:S01]  /*20050*/  IMAD.MOV.U32 R9, RZ, RZ, 0x42148722 ;  /* 0x42148722ff097424 */ /* 0x000fe200078e00ff */
[----:B------:R2:W-:Y:S01]  /*20060*/  STL.64 [R1+0x1270], R12 ;  /* 0x0012700c01007387 */ /* 0x0005e20000100a00 */
[----:B0-----:R-:W-:Y:S01]  /*20070*/  HFMA2 R21, -RZ, RZ, 2.25390625, 28240 ;  /* 0x408276e5ff157431 */ /* 0x001fe200000001ff */
[----:B------:R-:W-:-:S02]  /*20080*/  MOV R20, 0xb74d552d ;  /* 0xb74d552d00147802 */ /* 0x000fc40000000f00 */
[----:B------:R0:W-:Y:S01]  /*20090*/  STL.64 [R1+0x1278], R14 ;  /* 0x0012780e01007387 */ /* 0x0001e20000100a00 */
[----:B-1----:R-:W-:Y:S02]  /*200a0*/  HFMA2 R10, -RZ, RZ, 0.2374267578125, 1.6318359375 ;  /* 0x33993e87ff0a7431 */ /* 0x002fe400000001ff */
[----:B------:R-:W-:Y:S01]  /*200b0*/  IMAD.MOV.U32 R11, RZ, RZ, -0x411aa357 ;  /* 0xbee55ca9ff0b7424 */ /* 0x000fe200078e00ff */
[----:B------:R1:W-:Y:S01]  /*200c0*/  STL.64 [R1+0x1260], R8 ;  /* 0x0012600801007387 */ /* 0x0003e20000100a00 */
[----:B--2---:R-:W-:Y:S01]  /*200d0*/  HFMA2 R13, -RZ, RZ, -1.501953125, 0.0002357959747314453125 ;  /* 0xbe020bbaff0d7431 */ /* 0x004fe200000001ff */
        /* <DEDUP_REMOVED lines=8> */
[----:B--2---:R-:W-:Y:S02]  /*20160*/  HFMA2 R20, -RZ, RZ, -1.185546875, -0.0413818359375 ;  /* 0xbcbea94cff147431 */ /* 0x004fe400000001ff */
[----:B------:R-:W-:Y:S01]  /*20170*/  IMAD.MOV.U32 R21, RZ, RZ, 0x3c03ba34 ;  /* 0x3c03ba34ff157424 */ /* 0x000fe200078e00ff */
[----:B------:R2:W-:Y:S01]  /*20180*/  STL.64 [R1+0x12a0], R14 ;  /* 0x0012a00e01007387 */ /* 0x0005e20000100a00 */
[----:B0-----:R-:W-:Y:S01]  /*20190*/  IMAD.MOV.U32 R10, RZ, RZ, 0x3a9eb4a8 ;  /* 0x3a9eb4a8ff0a7424 */ /* 0x001fe200078e00ff */
[----:B------:R-:W-:-:S02]  /*201a0*/  MOV R11, 0xb9cefd15 ;  /* 0xb9cefd15000b7802 */ /* 0x000fc40000000f00 */
[----:B------:R0:W-:Y:S01]  /*201b0*/  STL.64 [R1+0x1288], R8 ;  /* 0x0012880801007387 */ /* 0x0001e20000100a00 */
[----:B-1----:R-:W-:Y:S02]  /*201c0*/  HFMA2 R12, -RZ, RZ, 3.287109375, -7.8515625 ;  /* 0x4293c7daff0c7431 */ /* 0x002fe400000001ff */
[----:B------:R-:W-:Y:S01]  /*201d0*/  IMAD.MOV.U32 R13, RZ, RZ, -0x3ce332d7 ;  /* 0xc31ccd29ff0d7424 */ /* 0x000fe200078e00ff */
[----:B------:R1:W-:Y:S01]  /*201e0*/  STL.64 [R1+0x12b8], R10 ;  /* 0x0012b80a01007387 */ /* 0x0003e20000100a00 */
[----:B--2---:R-:W-:Y:S01]  /*201f0*/  HFMA2 R15, -RZ, RZ, 1.09375, 130.875 ;  /* 0x3c605817ff0f7431 */ /* 0x004fe200000001ff */
[----:B------:R-:W-:Y:S02]  /*20200*/  MOV R14, 0x430437bf ;  /* 0x430437bf000e7802 */ /* 0x000fe40000000f00 */
[----:B------:R2:W-:Y:S01]  /*20210*/  STL.64 [R1+0x12a8], R20 ;  /* 0x0012a81401007387 */ /* 0x0005e20000100a00 */
[----:B0-----:R-:W-:Y:S01]  /*20220*/  HFMA2 R9, -RZ, RZ, -0.8671875, 0.02020263671875 ;  /* 0xbaf0252cff097431 */ /* 0x001fe200000001ff */
[----:B------:R-:W-:-:S02]  /*20230*/  MOV R8, 0xb0a1e056 ;  /* 0xb0a1e05600087802 */ /* 0x000fc40000000f00 */
[----:B------:R0:W-:Y:S01]  /*20240*/  STL.64 [R1+0x12c0], R12 ;  /* 0x0012c00c01007387 */ /* 0x0001e20000100a00 */
[----:B-1----:R-:W-:Y:S01]  /*20250*/  HFMA2 R11, -RZ, RZ, -3.046875, -118.1875 ;  /* 0xc218d763ff0b7431 */ /* 0x002fe200000001ff */
        /* <DEDUP_REMOVED lines=8> */
[----:B-1----:R-:W-:Y:S02]  /*202e0*/  HFMA2 R14, -RZ, RZ, -2.390625, -0.15869140625 ;  /* 0xc0c8b114ff0e7431 */ /* 0x002fe400000001ff */
[----:B------:R-:W-:Y:S01]  /*202f0*/  IMAD.MOV.U32 R15, RZ, RZ, 0x40a3bda5 ;  /* 0x40a3bda5ff0f7424 */ /* 0x000fe200078e00ff */
[----:B------:R1:W-:Y:S01]  /*20300*/  STL.64 [R1+0x12e0], R10 ;  /* 0x0012e00a01007387 */ /* 0x0003e20000100a00 */
[----:B--2---:R-:W-:Y:S02]  /*20310*/  HFMA2 R8, -RZ, RZ, -3.3125, -0.8974609375 ;  /* 0xc2a0bb2eff087431 */ /* 0x004fe400000001ff */
[----:B------:R-:W-:Y:S01]  /*20320*/  IMAD.MOV.U32 R9, RZ, RZ, -0x4713dd22 ;  /* 0xb8ec22deff097424 */ /* 0x000fe200078e00ff */
[----:B------:R2:W-:Y:S01]  /*20330*/  STL.64 [R1+0x12e8], R12 ;  /* 0x0012e80c01007387 */ /* 0x0005e20000100a00 */
[----:B0-----:R-:W-:Y:S01]  /*20340*/  HFMA2 R21, -RZ, RZ, -0.177001953125, 0.003421783447265625 ;  /* 0xb1aa1b02ff157431 */ /* 0x001fe200000001ff */
[----:B------:R-:W-:-:S02]  /*20350*/  MOV R20, 0xc0020bba ;  /* 0xc0020bba00147802 */ /* 0x000fc40000000f00 */
[----:B------:R0:W-:Y:S01]  /*20360*/  STL.64 [R1+0x12f0], R14 ;  /* 0x0012f00e01007387 */ /* 0x0001e20000100a00 */
[----:B-1----:R-:W-:Y:S02]  /*20370*/  HFMA2 R10, -RZ, RZ, 1.53515625, -0.037109375 ;  /* 0x3e24a8c0ff0a7431 */ /* 0x002fe400000001ff */
[----:B------:R-:W-:Y:S01]  /*20380*/  IMAD.MOV.U32 R11, RZ, RZ, -0x4d2b89d4 ;  /* 0xb2d4762cff0b7424 */ /* 0x000fe200078e00ff */
[----:B------:R1:W-:Y:S01]  /*20390*/  STL.64 [R1+0x12d8], R8 ;  /* 0x0012d80801007387 */ /* 0x0003e20000100a00 */
[----:B--2---:R-:W-:Y:S01]  /*203a0*/  HFMA2 R13, -RZ, RZ, 1.22265625, 0.01502227783203125 ;  /* 0x3ce423b1ff0d7431 */ /* 0x004fe200000001ff */
        /* <DEDUP_REMOVED lines=8> */
[----:B--2---:R-:W-:Y:S02]  /*20430*/  HFMA2 R20, -RZ, RZ, 0.88037109375, 3.943359375 ;  /* 0x3b0b43e3ff147431 */ /* 0x004fe400000001ff */
[----:B------:R-:W-:Y:S01]  /*20440*/  IMAD.MOV.U32 R21, RZ, RZ, 0x43542b1a ;  /* 0x43542b1aff157424 */ /* 0x000fe200078e00ff */
[----:B------:R2:W-:Y:S01]  /*20450*/  STL.64 [R1+0x1318], R14 ;  /* 0x0013180e01007387 */ /* 0x0005e20000100a00 */
[----:B0-----:R-:W-:Y:S02]  /*20460*/  HFMA2 R11, -RZ, RZ, -3.970703125, 0.000694751739501953125 ;  /* 0xc3f111b1ff0b7431 */ /* 0x001fe400000001ff */
[----:B------:R-:W-:Y:S01]  /*20470*/  IMAD.MOV.U32 R10, RZ, RZ, 0x4436cdd2 ;  /* 0x4436cdd2ff0a7424 */ /* 0x000fe200078e00ff */
[----:B------:R0:W-:Y:S01]  /*20480*/  STL.64 [R1+0x1300], R8 ;  /* 0x0013000801007387 */ /* 0x0001e20000100a00 */
[----:B-1----:R-:W-:Y:S01]  /*20490*/  MOV R12, 0xbcec1227 ;  /* 0xbcec1227000c7802 */ /* 0x002fe20000000f00 */
[----:B------:R-:W-:-:S02]  /*204a0*/  IMAD.MOV.U32 R13, RZ, RZ, 0x43a31567 ;  /* 0x43a31567ff0d7424 */ /* 0x000fc400078e00ff */
[----:B------:R1:W-:Y:S01]  /*204b0*/  STL.64 [R1+0x1320], R20 ;  /* 0x0013201401007387 */ /* 0x0003e20000100a00 */
[----:B--2---:R-:W-:Y:S01]  /*204c0*/  HFMA2 R14, -RZ, RZ, -3.833984375, -13016 ;  /* 0xc3abf25bff0e7431 */ /* 0x004fe200000001ff */
[----:B------:R-:W-:Y:S02]  /*204d0*/  MOV R15, 0x432bf3b2 ;  /* 0x432bf3b2000f7802 */ /* 0x000fe40000000f00 */
[----:B------:R2:W-:Y:S01]  /*204e0*/  STL.64 [R1+0x1330], R10 ;  /* 0x0013300a01007387 */ /* 0x0005e20000100a00 */
[----:B0-----:R-:W-:-:S03]  /*204f0*/  MOV R8, 0x4151b9cf ;  /* 0x4151b9cf00087802 */ /* 0x001fc60000000f00 */
[----:B------:R0:W-:Y:S01]  /*20500*/  STL.64 [R1+0x1338], R12 ;  /* 0x0013380c01007387 */ /* 0x0001e20000100a00 */
[----:B------:R-:W-:Y:S01]  /*20510*/  MOV R9, 0xc3f87dce ;  /* 0xc3f87dce00097802 */ /* 0x000fe20000000f00 */
[----:B-1----:R-:W-:Y:S02]  /*20520*/  HFMA2 R21, -RZ, RZ, -3.29296875, -7.3611736297607421875e-05 ;  /* 0xc29684d3ff157431 */ /* 0x002fe400000001ff */
[----:B------:R1:W-:Y:S01]  /*20530*/  STL.64 [R1+0x1340], R14 ;  /* 0x0013400e01007387 */ /* 0x0003e20000100a00 */
[----:B------:R-:W-:Y:S02]  /*20540*/  IMAD.MOV.U32 R20, RZ, RZ, 0x3913332d ;  /* 0x3913332dff147424 */ /* 0x000fe400078e00ff */
[----:B--2---:R-:W-:Y:S01]  /*20550*/  HFMA2 R10, -RZ, RZ, -0.3310546875, 635.5 ;  /* 0xb54c60f7ff0a7431 */ /* 0x004fe200000001ff */
[----:B------:R2:W-:Y:S01]  /*20560*/  STL.64 [R1+0x1328], R8 ;  /* 0x0013280801007387 */ /* 0x0005e20000100a00 */
[----:B------:R-:W-:Y:S01]  /*20570*/  MOV R11, 0x4118a4c2 ;  /* 0x4118a4c2000b7802 */ /* 0x000fe20000000f00 */
[----:B0-----:R-:W-:-:S02]  /*20580*/  HFMA2 R13, -RZ, RZ, 2.111328125, 1.4609375 ;  /* 0x40393dd8ff0d7431 */ /* 0x001fc400000001ff */
[----:B------:R-:W-:Y:S01]  /*20590*/  IMAD.MOV.U32 R12, RZ, RZ, -0x3f0f7065 ;  /* 0xc0f08f9bff0c7424 */ /* 0x000fe200078e00ff */
[----:B------:R0:W-:Y:S01]  /*205a0*/  STL.64 [R1+0x1348], R20 ;  /* 0x0013481401007387 */ /* 0x0001e20000100a00 */
[----:B-1----:R-:W-:Y:S01]  /*205b0*/  MOV R14, 0xb4fa3f50 ;  /* 0xb4fa3f50000e7802 */ /* 0x002fe20000000f00 */
[----:B------:R-:W-:Y:S02]  /*205c0*/  IMAD.MOV.U32 R15, RZ, RZ, -0x40b1a00e ;  /* 0xbf4e5ff2ff0f7424 */ /* 0x000fe400078e00ff */
[----:B------:R1:W-:Y:S01]  /*205d0*/  STL.64 [R1+0x1358], R10 ;  /* 0x0013580a01007387 */ /* 0x0003e20000100a00 */
[----:B--2---:R-:W-:Y:S01]  /*205e0*/  MOV R8, 0x42850a16 ;  /* 0x42850a1600087802 */ /* 0x004fe20000000f00 */
[----:B------:R-:W-:Y:S02]  /*205f0*/  IMAD.MOV.U32 R9, RZ, RZ, -0x3e1c6b7b ;  /* 0xc1e39485ff097424 */ /* 0x000fe400078e00ff */
[----:B------:R2:W-:Y:S04]  /*20600*/  STL.64 [R1+0x1360], R12 ;  /* 0x0013600c01007387 */ /* 0x0005e80000100a00 */
[----:B------:R3:W-:Y:S01]  /*20610*/  STL.64 [R1+0x1350], R8 ;  /* 0x0013500801007387 */ /* 0x0007e20000100a00 */
[----:B0-----:R-:W-:Y:S01]  /*20620*/  HFMA2 R20, -RZ, RZ, 1.7705078125, -0.4638671875 ;  /* 0x3f15b76cff147431 */ /* 0x001fe200000001ff */
[----:B------:R-:W-:-:S02]  /*20630*/  MOV R21, 0xbe5574fd ;  /* 0xbe5574fd00157802 */ /* 0x000fc40000000f00 */
[----:B------:R0:W-:Y:S01]  /*20640*/  STL.64 [R1+0x1368], R14 ;  /* 0x0013680e01007387 */ /* 0x0001e20000100a00 */
[----:B-1----:R-:W-:Y:S01]  /*20650*/  MOV R10, 0xbd07707a ;  /* 0xbd07707a000a7802 */ /* 0x002fe20000000f00 */
[----:B------:R-:W-:Y:S02]  /*20660*/  IMAD.MOV.U32 R11, RZ, RZ, 0x3c778cda ;  /* 0x3c778cdaff0b7424 */ /* 0x000fe400078e00ff */
[----:B--2---:R-:W-:Y:S01]  /*20670*/  HFMA2 R12, -RZ, RZ, -4.46484375, 1580 ;  /* 0xc477662cff0c7431 */ /* 0x004fe200000001ff */
[----:B------:R-:W-:Y:S01]  /*20680*/  MOV R13, 0x450908e3 ;  /* 0x450908e3000d7802 */ /* 0x000fe20000000f00 */
[----:B------:R1:W-:Y:S01]  /*20690*/  STL.64 [R1+0x1370], R20 ;  /* 0x0013701401007387 */ /* 0x0003e20000100a00 */
[----:B---3--:R-:W-:Y:S02]  /*206a0*/  HFMA2 R9, -RZ, RZ, 1.328125, -1493 ;  /* 0x3d50e5d5ff097431 */ /* 0x008fe400000001ff */
[----:B------:R-:W-:Y:S01]  /*206b0*/  IMAD.MOV.U32 R8, RZ, RZ, 0x391ad4b2 ;  /* 0x391ad4b2ff087424 */ /* 0x000fe200078e00ff */
[----:B------:R2:W-:Y:S01]  /*206c0*/  STL.64 [R1+0x1380], R10 ;  /* 0x0013800a01007387 */ /* 0x0005e20000100a00 */
[----:B0-----:R-:W-:-:S02]  /*206d0*/  HFMA2 R15, -RZ, RZ, -1.5341796875, 0.0010662078857421875 ;  /* 0xbe23145eff0f7431 */ /* 0x001fc400000001ff */
[----:B------:R-:W-:Y:S01]  /*206e0*/  IMAD.MOV.U32 R14, RZ, RZ, -0x3b0ef486 ;  /* 0xc4f10b7aff0e7424 */ /* 0x000fe200078e00ff */
[----:B------:R0:W-:Y:S04]  /*206f0*/  STL.64 [R1+0x1388], R12 ;  /* 0x0013880c01007387 */ /* 0x0001e80000100a00 */
[----:B------:R3:W-:Y:S01]  /*20700*/  STL.64 [R1+0x1378], R8 ;  /* 0x0013780801007387 */ /* 0x0007e20000100a00 */
[----:B-1----:R-:W-:Y:S01]  /*20710*/  MOV R20, 0x44f49ff4 ;  /* 0x44f49ff400147802 */ /* 0x002fe20000000f00 */
[----:B------:R-:W-:Y:S02]  /*20720*/  IMAD.MOV.U32 R21, RZ, RZ, -0x3ae98bfa ;  /* 0xc5167406ff157424 */ /* 0x000fe400078e00ff */
[----:B--2---:R-:W-:Y:S01]  /*20730*/  HFMA2 R11, -RZ, RZ, 4.2109375, -6008 ;  /* 0x4436eddeff0b7431 */ /* 0x004fe200000001ff */
[----:B------:R1:W-:Y:S01]  /*20740*/  STL.64 [R1+0x1390], R14 ;  /* 0x0013900e01007387 */ /* 0x0003e20000100a00 */
[----:B------:R-:W-:Y:S01]  /*20750*/  IMAD.MOV.U32 R10, RZ, RZ, -0x3bc3d9f9 ;  /* 0xc43c2607ff0a7424 */ /* 0x000fe200078e00ff */
[----:B0-----:R-:W-:Y:S01]  /*20760*/  MOV R12, 0xc3aaaf64 ;  /* 0xc3aaaf64000c7802 */ /* 0x001fe20000000f00 */
[----:B------:R-:W-:Y:S01]  /*20770*/  IMAD.MOV.U32 R13, RZ, RZ, -0x48d87794 ;  /* 0xb727886cff0d7424 */ /* 0x000fe200078e00ff */
[----:B------:R0:W-:Y:S01]  /*20780*/  STL.64 [R1+0x1398], R20 ;  /* 0x0013981401007387 */ /* 0x0001e20000100a00 */
[----:B---3--:R-:W-:Y:S01]  /*20790*/  HFMA2 R8, -RZ, RZ, 4.66796875, -15728 ;  /* 0x44abf3aeff087431 */ /* 0x008fe200000001ff */
[----:B------:R-:W-:-:S02]  /*207a0*/  MOV R9, 0x3aa95acb ;  /* 0x3aa95acb00097802 */ /* 0x000fc40000000f00 */
[----:B------:R2:W-:Y:S01]  /*207b0*/  STL.64 [R1+0x13a8], R10 ;  /* 0x0013a80a01007387 */ /* 0x0005e20000100a00 */
[----:B-1----:R-:W-:Y:S01]  /*207c0*/  HFMA2 R14, -RZ, RZ, 3.509765625, -0.000507831573486328125 ;  /* 0x43059029ff0e7431 */ /* 0x002fe200000001ff */
[----:B------:R-:W-:Y:S02]  /*207d0*/  MOV R15, 0xc2e186a2 ;  /* 0xc2e186a2000f7802 */ /* 0x000fe40000000f00 */
[----:B------:R1:W-:Y:S01]  /*207e0*/  STL.64 [R1+0x13b0], R12 ;  /* 0x0013b00c01007387 */ /* 0x0003e20000100a00 */
[----:B0-----:R-:W-:-:S03]  /*207f0*/  HFMA2 R21, -RZ, RZ, -0.4384765625, -8600 ;  /* 0xb704f033ff157431 */ /* 0x001fc600000001ff */
[----:B------:R0:W-:Y:S01]  /*20800*/  STL.64 [R1+0x13a0], R8 ;  /* 0x0013a00801007387 */ /* 0x0001e20000100a00 */
[----:B------:R-:W-:Y:S02]  /*20810*/  IMAD.MOV.U32 R20, RZ, RZ, 0x42393dd8 ;  /* 0x42393dd8ff147424 */ /* 0x000fe400078e00ff */
[----:B--2---:R-:W-:Y:S01]  /*20820*/  HFMA2 R10, -RZ, RZ, -2.259765625, 2620 ;  /* 0xc085691eff0a7431 */ /* 0x004fe200000001ff */
[----:B------:R2:W-:Y:S01]  /*20830*/  STL.64 [R1+0x13b8], R14 ;  /* 0x0013b80e01007387 */ /* 0x0005e20000100a00 */
[----:B------:R-:W-:Y:S01]  /*20840*/  MOV R11, 0x3b4b3729 ;  /* 0x3b4b3729000b7802 */ /* 0x000fe20000000f00 */
[----:B-1----:R-:W-:Y:S02]  /*20850*/  HFMA2 R13, -RZ, RZ, -1.814453125, -0.177734375 ;  /* 0xbf42b1b0ff0d7431 */ /* 0x002fe400000001ff */
[----:B------:R-:W-:Y:S01]  /*20860*/  IMAD.MOV.U32 R12, RZ, RZ, 0x3f8f9e02 ;  /* 0x3f8f9e02ff0c7424 */ /* 0x000fe200078e00ff */
[----:B------:R1:W-:Y:S01]  /*20870*/  STL.64 [R1+0x13c0], R20 ;  /* 0x0013c01401007387 */ /* 0x0003e20000100a00 */
[----:B0-----:R-:W-:Y:S01]  /*20880*/  MOV R8, 0xc1682bf0 ;  /* 0xc1682bf000087802 */ /* 0x001fe20000000f00 */
[----:B------:R-:W-:-:S02]  /*20890*/  IMAD.MOV.U32 R9, RZ, RZ, 0x4131c9d1 ;  /* 0x4131c9d1ff097424 */ /* 0x000fc400078e00ff */
[----:B------:R1:W-:Y:S01]  /*208a0*/  STL.64 [R1+0x13d0], R10 ;  /* 0x0013d00a01007387 */ /* 0x0003e20000100a00 */
[----:B--2---:R-:W-:Y:S01]  /*208b0*/  MOV R14, 0x3eb9a9a3 ;  /* 0x3eb9a9a3000e7802 */ /* 0x004fe20000000f00 */
[----:B------:R-:W-:Y:S02]  /*208c0*/  IMAD.MOV.U32 R15, RZ, RZ, 0x3e6301dc ;  /* 0x3e6301dcff0f7424 */ /* 0x000fe400078e00ff */
        /* <DEDUP_REMOVED lines=46> */
[----:B------:R0:W1:Y:S01]  /*20bb0*/  MUFU.SQRT R5, R6 ;  /* 0x0000000600057308 */ /* 0x0000620000002000 */
[----:B------:R-:W-:Y:S05]  /*20bc0*/  BRA `(.L_x_1341) ;  /* 0x0000000000887947 */ /* 0x000fea0003800000 */
.L_x_1340:
[----:B------:R-:W-:Y:S02]  /*20bd0*/  FSETP.GEU.FTZ.AND P0, PT, R5, 1, PT ;  /* 0x3f8000000500780b */ /* 0x000fe40003f1e000 */
[----:B------:R-:W-:-:S11]  /*20be0*/  MOV R5, RZ ;  /* 0x000000ff00057202 */ /* 0x000fd60000000f00 */
[----:B------:R-:W-:Y:S05]  /*20bf0*/  @P0 BRA `(.L_x_1341) ;  /* 0x00000000007c0947 */ /* 0x000fea0003800000 */
[C---:B------:R-:W-:Y:S01]  /*20c00*/  FADD.FTZ.RZ R3, R25.reuse, 1 ;  /* 0x3f80000019037421 */ /* 0x040fe2000001c000 */
[----:B-1----:R-:W-:Y:S02]  /*20c10*/  MOV R10, 0x3d39bf78 ;  /* 0x3d39bf78000a7802 */ /* 0x002fe40000000f00 */
        /* <DEDUP_REMOVED lines=29> */
.L_x_1341:
[----:B------:R-:W-:Y:S05]  /*20df0*/  BSYNC.RECONVERGENT B3 ;  /* 0x0000000000037941 */ /* 0x000fea0003800200 */
.L_x_1339:
[----:B------:R-:W-:Y:S01]  /*20e00*/  HFMA2 R3, -RZ, RZ, 0, 5.9604644775390625e-08 ;  /* 0x00000001ff037431 */ /* 0x000fe200000001ff */
[----:B------:R-:W-:Y:S01]  /*20e10*/  BSSY.RECONVERGENT B3, `(.L_x_1342) ;  /* 0x0000016000037945 */ /* 0x000fe20003800200 */
[----:B0-----:R-:W-:Y:S01]  /*20e20*/  IMAD.MOV.U32 R6, RZ, RZ, RZ ;  /* 0x000000ffff067224 */ /* 0x001fe200078e00ff */
[----:B-1----:R-:W-:-:S07]  /*20e30*/  MOV R8, 0xbeaaaaab ;  /* 0xbeaaaaab00087802 */ /* 0x002fce0000000f00 */
.L_x_1343:
[----:B------:R-:W-:-:S13]  /*20e40*/  ISETP.GT.AND P1, PT, R3, R6, PT ;  /* 0x000000060300720c */ /* 0x000fda0003f24270 */
[C---:B------:R-:W-:Y:S01]  /*20e50*/  @P1 VIADD R11, R3.reuse, 0xffffffff ;  /* 0xffffffff030b1836 */ /* 0x040fe20000000000 */
[----:B------:R-:W-:-:S04]  /*20e60*/  @!P1 LEA R9, R3, R4, 0x2 ;  /* 0x0000000403099211 */ /* 0x000fc800078e10ff */
[----:B------:R-:W-:Y:S01]  /*20e70*/  @P1 LEA R11, R11, R4, 0x2 ;  /* 0x000000040b0b1211 */ /* 0x000fe200078e10ff */
[----:B------:R-:W2:Y:S04]  /*20e80*/  @!P1 LDL R10, [R9] ;  /* 0x00000000090a9983 */ /* 0x000ea80000100800 */
[----:B------:R-:W3:Y:S02]  /*20e90*/  @P1 LDL R12, [R11] ;  /* 0x000000000b0c1983 */ /* 0x000ee40000100800 */
[----:B---3--:R-:W-:Y:S01]  /*20ea0*/  @P1 FMUL.FTZ R10, R12, R5 ;  /* 0x000000050c0a1220 */ /* 0x008fe20000410000 */
[----:B------:R-:W-:-:S04]  /*20eb0*/  IMAD R12, R3, 0x4, R0 ;  /* 0x00000004030c7824 */ /* 0x000fc800078e0200 */
        /* <DEDUP_REMOVED lines=12> */
.L_x_1342:
        /* <DEDUP_REMOVED lines=9> */
.L_x_1347:
        /* <DEDUP_REMOVED lines=19> */
.L_x_1346:
        /* <DEDUP_REMOVED lines=12> */
.L_x_1349:
        /* <DEDUP_REMOVED lines=19> */
.L_x_1348:
        /* <DEDUP_REMOVED lines=12> */
.L_x_1351:
        /* <DEDUP_REMOVED lines=19> */
.L_x_1350:
        /* <DEDUP_REMOVED lines=12> */
.L_x_1353:
        /* <DEDUP_REMOVED lines=19> */
.L_x_1352:
        /* <DEDUP_REMOVED lines=12> */
.L_x_1355:
        /* <DEDUP_REMOVED lines=19> */
.L_x_1354:
        /* <DEDUP_REMOVED lines=12> */
.L_x_1357:
        /* <DEDUP_REMOVED lines=19> */
.L_x_1356:
        /* <DEDUP_REMOVED lines=12> */
.L_x_1359:
        /* <DEDUP_REMOVED lines=19> */
.L_x_1358:
        /* <DEDUP_REMOVED lines=12> */
.L_x_1361:
        /* <DEDUP_REMOVED lines=19> */
.L_x_1360:
        /* <DEDUP_REMOVED lines=12> */
.L_x_1363:
        /* <DEDUP_REMOVED lines=19> */
.L_x_1362:
        /* <DEDUP_REMOVED lines=12> */
.L_x_1365:
        /* <DEDUP_REMOVED lines=19> */
.L_x_1364:
        /* <DEDUP_REMOVED lines=12> */
.L_x_1367:
        /* <DEDUP_REMOVED lines=19> */
.L_x_1366:
        /* <DEDUP_REMOVED lines=12> */
.L_x_1369:
        /* <DEDUP_REMOVED lines=19> */
.L_x_1368:
        /* <DEDUP_REMOVED lines=12> */
.L_x_1371:
        /* <DEDUP_REMOVED lines=19> */
.L_x_1370:
        /* <DEDUP_REMOVED lines=12> */
.L_x_1373:
        /* <DEDUP_REMOVED lines=19> */
.L_x_1372:
        /* <DEDUP_REMOVED lines=12> */
.L_x_1375:
        /* <DEDUP_REMOVED lines=19> */
.L_x_1374:
        /* <DEDUP_REMOVED lines=12> */
.L_x_1377:
        /* <DEDUP_REMOVED lines=19> */
.L_x_1376:
        /* <DEDUP_REMOVED lines=12> */
.L_x_1379:
        /* <DEDUP_REMOVED lines=19> */
.L_x_1378:
        /* <DEDUP_REMOVED lines=12> */
.L_x_1381:
        /* <DEDUP_REMOVED lines=19> */
.L_x_1380:
        /* <DEDUP_REMOVED lines=12> */
.L_x_1383:
        /* <DEDUP_REMOVED lines=19> */
.L_x_1382:
        /* <DEDUP_REMOVED lines=12> */
.L_x_1385:
        /* <DEDUP_REMOVED lines=19> */
.L_x_1384:
        /* <DEDUP_REMOVED lines=12> */
.L_x_1387:
        /* <DEDUP_REMOVED lines=19> */
.L_x_1386:
        /* <DEDUP_REMOVED lines=12> */
.L_x_1389:
        /* <DEDUP_REMOVED lines=19> */
.L_x_1388:
        /* <DEDUP_REMOVED lines=12> */
.L_x_1391:
        /* <DEDUP_REMOVED lines=19> */
.L_x_1390:
        /* <DEDUP_REMOVED lines=10> */
.L_x_1393:
        /* <DEDUP_REMOVED lines=19> */
.L_x_1392:
[----:B------:R-:W1:Y:S02]  /*23db0*/  MUFU.RCP R9, R7 ;  /* 0x0000000700097308 */ /* 0x000e640000001000 */
[----:B-1----:R-:W-:-:S04]  /*23dc0*/  FMUL.FTZ R9, R8, R9 ;  /* 0x0000000908097220 */ /* 0x002fc80000410000 */
[----:B------:R-:W-:-:S05]  /*23dd0*/  FMUL.FTZ R9, R10, R9 ;  /* 0x000000090a097220 */ /* 0x000fca0000410000 */
[----:B------:R-:W-:-:S13]  /*23de0*/  FSETP.GT.FTZ.AND P0, PT, |R9|, |R26|, PT ;  /* 0x4000001a0900720b */ /* 0x000fda0003f14200 */
[----:B------:R-:W-:-:S07]  /*23df0*/  @!P0 FADD.FTZ R3, R3, R9 ;  /* 0x0000000903038221 */ /* 0x000fce0000010000 */
.L_x_1345:
[----:B------:R-:W-:Y:S05]  /*23e00*/  BSYNC.RECONVERGENT B3 ;  /* 0x0000000000037941 */ /* 0x000fea0003800200 */
.L_x_1344:
[----:B------:R-:W-:Y:S01]  /*23e10*/  FMUL.FTZ R20, R7, 1 ;  /* 0x3f80000007147820 */ /* 0x000fe20000410000 */
[----:B------:R-:W-:Y:S01]  /*23e20*/  FMUL.FTZ R0, R5, 1 ;  /* 0x3f80000005007820 */ /* 0x000fe20000410000 */
[----:B------:R-:W-:Y:S01]  /*23e30*/  UMOV UR4, 0xfefa39ef ;  /* 0xfefa39ef00047882 */ /* 0x000fe20000000000 */
[----:B------:R-:W-:Y:S01]  /*23e40*/  UMOV UR5, 0x3fe62e42 ;  /* 0x3fe62e4200057882 */ /* 0x000fe20000000000 */
[----:B------:R-:W-:Y:S01]  /*23e50*/  FMUL.FTZ R4, R7, 0.5 ;  /* 0x3f00000007047820 */ /* 0x000fe20000410000 */
[----:B------:R1:W-:Y:S01]  /*23e60*/  F2F.F64.F32 R10, R0 ;  /* 0x00000000000a7310 */ /* 0x0003e20000201800 */
[----:B------:R-:W-:Y:S07]  /*23e70*/  BSSY.RECONVERGENT B3, `(.L_x_1394) ;  /* 0x000004a000037945 */ /* 0x000fee0003800200 */
[----:B------:R-:W2:Y:S08]  /*23e80*/  F2F.F64.F32 R20, R20 ;  /* 0x0000001400147310 */ /* 0x000eb00000201800 */
[----:B-1----:R-:W1:Y:S01]  /*23e90*/  MUFU.SQRT R0, R4 ;  /* 0x0000000400007308 */ /* 0x002e620000002000 */
[----:B--2---:R-:W-:-:S08]  /*23ea0*/  DMUL R8, R20, -0.5 ;  /* 0xbfe0000014087828 */ /* 0x004fd00000000000 */
[----:B------:R-:W-:Y:S01]  /*23eb0*/  DMUL R8, R8, R10 ;  /* 0x0000000a08087228 */ /* 0x000fe20000000000 */
[----:B-1----:R-:W-:-:S04]  /*23ec0*/  FMUL.FTZ R0, R0, R5 ;  /* 0x0000000500007220 */ /* 0x002fc80000410000 */
[C---:B------:R-:W-:Y:S01]  /*23ed0*/  FADD.FTZ R4, |R0|.reuse, -4 ;  /* 0xc080000000047421 */ /* 0x040fe20000010200 */
[----:B------:R-:W-:Y:S02]  /*23ee0*/  FADD.FTZ R5, |R0|, -RZ ;  /* 0x800000ff00057221 */ /* 0x000fe40000010200 */
[----:B------:R-:W-:Y:S01]  /*23ef0*/  DMUL R10, R10, R8 ;  /* 0x000000080a0a7228 */ /* 0x000fe20000000000 */
[----:B------:R-:W-:Y:S01]  /*23f00*/  HFMA2 R9, -RZ, RZ, 1.9912109375, 0.00128841400146484375 ;  /* 0x3ff71547ff097431 */ /* 0x000fe200000001ff */
[----:B------:R-:W-:-:S06]  /*23f10*/  MOV R8, 0x652b82fe ;  /* 0x652b82fe00087802 */ /* 0x000fcc0000000f00 */
[----:B------:R-:W-:Y:S02]  /*23f20*/  DFMA R8, R10, R8, 6.75539944105574400000e+15 ;  /* 0x433800000a08742b */ /* 0x000fe40000000008 */
[----:B------:R-:W-:-:S06]  /*23f30*/  FSETP.GEU.FTZ.AND P0, PT, |R11|, 4.1917929649353027344, PT ;  /* 0x4086232b0b00780b */ /* 0x000fcc0003f1e200 */
        /* <DEDUP_REMOVED lines=24> */
[----:B0-----:R-:W-:Y:S01]  /*240c0*/  DFMA R6, R12, R14, UR4 ;  /* 0x000000040c067e2b */ /* 0x001fe2000800000e */
[----:B------:R-:W-:Y:S01]  /*240d0*/  UMOV UR4, 0x555502a1 ;  /* 0x555502a100047882 */ /* 0x000fe20000000000 */
[----:B------:R-:W-:Y:S01]  /*240e0*/  UMOV UR5, 0x3fa55555 ;  /* 0x3fa5555500057882 */ /* 0x000fe20000000000 */
[----:B------:R-:W-:-:S04]  /*240f0*/  FADD.FTZ R14, |R0|, 4 ;  /* 0x40800000000e7421 */ /* 0x000fc80000010200 */
[----:B------:R-:W0:Y:S01]  /*24100*/  MUFU.RCP R25, R14 ;  /* 0x0000000e00197308 */ /* 0x000e220000001000 */
[----:B------:R-:W-:Y:S01]  /*24110*/  DFMA R6, R12, R6, UR4 ;  /* 0x000000040c067e2b */ /* 0x000fe20008000006 */
[----:B------:R-:W-:Y:S01]  /*24120*/  UMOV UR4, 0x55555511 ;  /* 0x5555551100047882 */ /* 0x000fe20000000000 */
[----:B------:R-:W-:-:S06]  /*24130*/  UMOV UR5, 0x3fc55555 ;  /* 0x3fc5555500057882 */ /* 0x000fcc0000000000 */
[----:B------:R-:W-:Y:S01]  /*24140*/  DFMA R6, R12, R6, UR4 ;  /* 0x000000040c067e2b */ /* 0x000fe20008000006 */
[----:B------:R-:W-:Y:S01]  /*24150*/  UMOV UR4, 0xb ;  /* 0x0000000b00047882 */ /* 0x000fe20000000000 */
[----:B------:R-:W-:-:S06]  /*24160*/  UMOV UR5, 0x3fe00000 ;  /* 0x3fe0000000057882 */ /* 0x000fcc0000000000 */
[----:B------:R-:W-:Y:S01]  /*24170*/  DFMA R6, R12, R6, UR4 ;  /* 0x000000040c067e2b */ /* 0x000fe20008000006 */
[----:B0-----:R-:W-:Y:S01]  /*24180*/  FMUL.FTZ R28, R4, R25 ;  /* 0x00000019041c7220 */ /* 0x001fe20000410000 */
[----:B------:R-:W-:-:S04]  /*24190*/  FMUL.FTZ R4, |R0|, -R5 ;  /* 0x8000000500047220 */ /* 0x000fc80000410200 */
[----:B------:R-:W-:Y:S02]  /*241a0*/  FMUL.FTZ R26, R4, 1.4426950216293334961 ;  /* 0x3fb8aa3b041a7820 */ /* 0x000fe40000410000 */
[----:B------:R-:W-:-:S04]  /*241b0*/  DFMA R6, R12, R6, 1 ;  /* 0x3ff000000c06742b */ /* 0x000fc80000000006 */
[----:B------:R-:W0:Y:S04]  /*241c0*/  FRND.TRUNC R26, R26 ;  /* 0x0000001a001a7307 */ /* 0x000e28000020d000 */
[----:B------:R-:W-:Y:S01]  /*241d0*/  DFMA R6, R12, R6, 1 ;  /* 0x3ff000000c06742b */ /* 0x000fe20000000006 */
[----:B------:R-:W-:-:S04]  /*241e0*/  FADD.FTZ R13, R28, 1 ;  /* 0x3f8000001c0d7421 */ /* 0x000fc80000010000 */
[----:B------:R-:W-:-:S04]  /*241f0*/  FFMA.FTZ R13, R13, -4, |R0| ;  /* 0xc08000000d0d7823 */ /* 0x000fc80000010400 */
[----:B------:R-:W-:Y:S01]  /*24200*/  FFMA.FTZ R12, |R0|, -R28, R13 ;  /* 0x8000001c000c7223 */ /* 0x000fe2000001020d */
[----:B------:R-:W-:-:S03]  /*24210*/  LEA R13, R8, R7, 0x14 ;  /* 0x00000007080d7211 */ /* 0x000fc600078ea0ff */
[----:B------:R-:W-:Y:S01]  /*24220*/  FFMA.FTZ R25, R25, R12, R28 ;  /* 0x0000000c19197223 */ /* 0x000fe2000001001c */
        /* <DEDUP_REMOVED lines=14> */
.L_x_1395:
[----:B------:R-:W-:Y:S05]  /*24310*/  BSYNC.RECONVERGENT B3 ;  /* 0x0000000000037941 */ /* 0x000fea0003800200 */
.L_x_1394:
[----:B------:R-:W-:Y:S01]  /*24320*/  HFMA2 R6, -RZ, RZ, 0.80126953125, -0.00891876220703125 ;  /* 0x3a69a091ff067431 */ /* 0x000fe200000001ff */
[----:B------:R-:W-:Y:S01]  /*24330*/  UMOV UR4, 0x54411744 ;  /* 0x5441174400047882 */ /* 0x000fe20000000000 */
[----:B------:R-:W-:Y:S01]  /*24340*/  UMOV UR5, 0x401921fb ;  /* 0x401921fb00057882 */ /* 0x000fe20000000000 */
[----:B------:R-:W-:Y:S01]  /*24350*/  HFMA2 R11, -RZ, RZ, 2, 0 ;  /* 0x40000000ff0b7431 */ /* 0x000fe200000001ff */
[----:B------:R-:W-:Y:S01]  /*24360*/  DMUL R20, R20, UR4 ;  /* 0x0000000414147c28 */ /* 0x000fe20008000000 */
[----:B------:R-:W-:Y:S01]  /*24370*/  MOV R9, 0x42fc0000 ;  /* 0x42fc000000097802 */ /* 0x000fe20000000f00 */
[----:B------:R-:W-:Y:S01]  /*24380*/  IMAD.MOV.U32 R27, RZ, RZ, 0x3fd80000 ;  /* 0x3fd80000ff1b7424 */ /* 0x000fe200078e00ff */
[----:B------:R-:W-:Y:S01]  /*24390*/  FSETP.GT.FTZ.AND P0, PT, |R26|, 126, PT ;  /* 0x42fc00001a00780b */ /* 0x000fe20003f14200 */
[----:B------:R-:W-:Y:S01]  /*243a0*/  FMUL.FTZ R31, R3, 1 ;  /* 0x3f800000031f7820 */ /* 0x000fe20000410000 */
[----:B------:R-:W-:Y:S01]  /*243b0*/  LOP3.LUT R9, R9, 0x80000000, R26, 0xb8, !PT ;  /* 0x8000000009097812 */ /* 0x000fe200078eb81a */
[C---:B------:R-:W-:Y:S01]  /*243c0*/  FFMA.FTZ R6, R25.reuse, R6, 0.0070457882247865200043 ;  /* 0x3be6e05b19067423 */ /* 0x040fe20000010006 */
[----:B------:R-:W0:Y:S01]  /*243d0*/  MUFU.RSQ64H R15, R21 ;  /* 0x00000015000f7308 */ /* 0x000e220000001c00 */
[C---:B------:R-:W-:Y:S01]  /*243e0*/  FSETP.GEU.FTZ.AND P1, PT, R0.reuse, RZ, PT ;  /* 0x000000ff0000720b */ /* 0x040fe20003f3e000 */
[C---:B------:R-:W-:Y:S01]  /*243f0*/  FFMA.FTZ R28, |R0|.reuse, R11, 1 ;  /* 0x3f800000001c7423 */ /* 0x040fe2000001020b */
[----:B------:R-:W-:Y:S01]  /*24400*/  FFMA.FTZ R6, R25, R6, -0.015866896137595176697 ;  /* 0xbc81fb4b19067423 */ /* 0x000fe20000010006 */
[----:B------:R-:W-:Y:S01]  /*24410*/  VIADD R14, R21, 0xfcb00000 ;  /* 0xfcb00000150e7836 */ /* 0x000fe20000000000 */
[----:B------:R-:W-:Y:S01]  /*24420*/  FSEL R9, R9, R26, P0 ;  /* 0x0000001a09097208 */ /* 0x000fe20000000000 */
[----:B------:R-:W-:Y:S01]  /*24430*/  BSSY.RECONVERGENT B5, `(.L_x_1396) ;  /* 0x0000031000057945 */ /* 0x000fe20003800200 */
[----:B------:R-:W-:Y:S01]  /*24440*/  FFMA.FTZ R6, R25, R6, 0.036429625004529953003 ;  /* 0x3d15373b19067423 */ /* 0x000fe20000010006 */
[----:B------:R-:W1:Y:S01]  /*24450*/  MUFU.RCP R28, R28 ;  /* 0x0000001c001c7308 */ /* 0x000e620000001000 */
[----:B------:R-:W-:Y:S01]  /*24460*/  MOV R26, 0x0 ;  /* 0x00000000001a7802 */ /* 0x000fe20000000f00 */
[--C-:B------:R-:W-:Y:S01]  /*24470*/  FFMA.FTZ R10, R9, -0.69314718246459960938, R4.reuse ;  /* 0xbf317218090a7823 */ /* 0x100fe20000010004 */
[----:B------:R-:W-:Y:S01]  /*24480*/  FFMA.FTZ R6, R25, R6, -0.066643431782722473145 ;  /* 0xbd887c5a19067423 */ /* 0x000fe20000010006 */
[C---:B------:R-:W-:Y:S01]  /*24490*/  FFMA.FTZ R4, |R0|.reuse, -R5, -R4 ;  /* 0x8000000500047223 */ /* 0x040fe20000010a04 */
[----:B------:R-:W-:Y:S01]  /*244a0*/  FSETP.GT.FTZ.AND P0, PT, |R0|, 10.05500030517578125, PT ;  /* 0x4120e1480000780b */ /* 0x000fe20003f14200 */
[----:B------:R-:W-:Y:S01]  /*244b0*/  FFMA.FTZ R10, R9, 1.9046542121259335545e-09, R10 ;  /* 0x3102e308090a7823 */ /* 0x000fe2000001000a */
[----:B------:R-:W-:Y:S01]  /*244c0*/  FFMA.FTZ R8, R25, R6, 0.093814529478549957275 ;  /* 0x3dc021d519087423 */ /* 0x000fe20000010006 */
[----:B------:R-:W-:Y:S01]  /*244d0*/  FADD.FTZ R9, R9, 12583039 ;  /* 0x4b40007f09097421 */ /* 0x000fe20000010000 */
[----:B0-----:R-:W-:Y:S01]  /*244e0*/  DMUL R6, R14, R14 ;  /* 0x0000000e0e067228 */ /* 0x001fe20000000000 */
[----:B------:R-:W-:Y:S01]  /*244f0*/  FMUL.FTZ R29, R10, 1.4426950216293334961 ;  /* 0x3fb8aa3b0a1d7820 */ /* 0x000fe20000410000 */
[----:B------:R-:W-:-:S02]  /*24500*/  FFMA.FTZ R8, R25, R8, -0.10099056363105773926 ;  /* 0xbdced42419087423 */ /* 0x000fc40000010008 */
[----:B------:R-:W-:Y:S02]  /*24510*/  SHF.L.U32 R9, R9, 0x17, RZ ;  /* 0x0000001709097819 */ /* 0x000fe400000006ff */
[C---:B------:R-:W-:Y:S02]  /*24520*/  FFMA.FTZ R8, R25.reuse, R8, 0.06809400022029876709 ;  /* 0x3d8b74de19087423 */ /* 0x040fe40000010008 */
[----:B------:R-:W-:Y:S02]  /*24530*/  DFMA R6, R20, -R6, 1 ;  /* 0x3ff000001406742b */ /* 0x000fe40000000806 */
[----:B------:R-:W-:-:S04]  /*24540*/  FFMA.FTZ R8, R25, R8, 0.015377387404441833496 ;  /* 0x3c7bf17019087423 */ /* 0x000fc80000010008 */
[C---:B------:R-:W-:Y:S02]  /*24550*/  FFMA.FTZ R10, R25.reuse, R8, -0.1396210789680480957 ;  /* 0xbe0ef8d4190a7423 */ /* 0x040fe40000010008 */
[----:B------:R-:W-:Y:S01]  /*24560*/  DFMA R26, R6, R26, 0.5 ;  /* 0x3fe00000061a742b */ /* 0x000fe2000000001a */
[----:B------:R-:W0:Y:S01]  /*24570*/  MUFU.EX2 R8, R29 ;  /* 0x0000001d00087308 */ /* 0x000e220000000800 */
[----:B------:R-:W-:Y:S01]  /*24580*/  DMUL R6, R14, R6 ;  /* 0x000000060e067228 */ /* 0x000fe20000000000 */
[----:B------:R-:W-:-:S04]  /*24590*/  FFMA.FTZ R11, R25, R10, 1.232995152473449707 ;  /* 0x3f9dd2c9190b7423 */ /* 0x000fc8000001000a */
[----:B-1----:R-:W-:-:S03]  /*245a0*/  FMUL.FTZ R25, R11, R28 ;  /* 0x0000001c0b197220 */ /* 0x002fc60000410000 */
[----:B------:R-:W-:Y:S01]  /*245b0*/  DFMA R26, R26, R6, R14 ;  /* 0x000000061a1a722b */ /* 0x000fe2000000000e */
[----:B------:R-:W-:-:S04]  /*245c0*/  FMUL.FTZ R6, R25, -2 ;  /* 0xc000000019067820 */ /* 0x000fc80000410000 */
[----:B------:R-:W-:Y:S01]  /*245d0*/  FFMA.FTZ R6, |R0|, R6, R11 ;  /* 0x0000000600067223 */ /* 0x000fe2000001020b */
[----:B0-----:R-:W-:Y:S02]  /*245e0*/  FMUL.FTZ R3, R9, R8 ;  /* 0x0000000809037220 */ /* 0x001fe40000410000 */
[----:B------:R-:W-:Y:S01]  /*245f0*/  DMUL R10, R20, R26 ;  /* 0x0000001a140a7228 */ /* 0x000fe20000000000 */
[----:B------:R-:W-:Y:S01]  /*24600*/  FADD.FTZ R6, -R25, R6 ;  /* 0x0000000619067221 */ /* 0x000fe20000010100 */
[----:B------:R-:W0:Y:S01]  /*24610*/  F2F.F64.F32 R8, R31 ;  /* 0x0000001f00087310 */ /* 0x000e220000201800 */
[----:B------:R-:W-:Y:S01]  /*24620*/  FFMA.FTZ R3, R3, R4, R3 ;  /* 0x0000000403037223 */ /* 0x000fe20000010003 */
[----:B------:R-:W-:Y:S01]  /*24630*/  IADD3 R5, PT, PT, R27, -0x100000, RZ ;  /* 0xfff000001b057810 */ /* 0x000fe20007ffe0ff */
[----:B------:R-:W-:Y:S01]  /*24640*/  FFMA.FTZ R6, R28, R6, R25 ;  /* 0x000000061c067223 */ /* 0x000fe20000010019 */
[----:B------:R-:W-:-:S03]  /*24650*/  IMAD.MOV.U32 R4, RZ, RZ, R26 ;  /* 0x000000ffff047224 */ /* 0x000fc600078e001a */
[----:B------:R-:W-:Y:S01]  /*24660*/  FMUL.FTZ R3, R6, R3 ;  /* 0x0000000306037220 */ /* 0x000fe20000410000 */
[----:B------:R-:W-:-:S04]  /*24670*/  DFMA R6, R10, -R10, R20 ;  /* 0x8000000a0a06722b */ /* 0x000fc80000000014 */
[----:B------:R-:W-:Y:S02]  /*24680*/  FSEL R0, R3, RZ, !P0 ;  /* 0x000000ff03007208 */ /* 0x000fe40004000000 */
[----:B------:R-:W-:Y:S01]  /*24690*/  ISETP.GE.U32.AND P0, PT, R14, 0x7ca00000, PT ;  /* 0x7ca000000e00780c */ /* 0x000fe20003f06070 */
[----:B0-----:R-:W-:Y:S02]  /*246a0*/  DMUL R12, R8, R12 ;  /* 0x0000000c080c7228 */ /* 0x001fe40000000000 */
        /* <DEDUP_REMOVED lines=8> */
[----:B------:R-:W-:Y:S05]  /*24730*/  CALL.REL.NOINC `($__internal_3_$__cuda_sm20_dsqrt_rn_f64_mediumpath_v1) ;  /* 0x0000014800587944 */ /* 0x000fea0003c00000 */
.L_x_1397:
[----:B------:R-:W-:Y:S05]  /*24740*/  BSYNC.RECONVERGENT B5 ;  /* 0x0000000000057941 */ /* 0x000fea0003800200 */
.L_x_1396:
        /* <DEDUP_REMOVED lines=19> */
.L_x_1399:
[----:B------:R-:W-:Y:S05]  /*24880*/  BSYNC.RECONVERGENT B5 ;  /* 0x0000000000057941 */ /* 0x000fea0003800200 */
.L_x_1398:
        /* <DEDUP_REMOVED lines=9> */
.L_x_1338:
[----:B------:R-:W0:Y:S01]  /*24920*/  MUFU.SQRT R8, R7 ;  /* 0x0000000700087308 */ /* 0x000e220000002000 */
[----:B------:R-:W-:-:S07]  /*24930*/  FSETP.GT.FTZ.AND P2, PT, R7, 200, PT ;  /* 0x434800000700780b */ /* 0x000fce0003f54000 */
[----:B0-----:R-:W0:Y:S02]  /*24940*/  MUFU.RCP R8, R8 ;  /* 0x0000000800087308 */ /* 0x001e240000001000 */
[----:B0-----:R-:W-:-:S05]  /*24950*/  FMUL.FTZ R9, R8, 4.5 ;  /* 0x4090000008097820 */ /* 0x001fca0000410000 */
[----:B------:R-:W-:-:S04]  /*24960*/  FSETP.GEU.FTZ.AND P1, PT, R10, R9, PT ;  /* 0x000000090a00720b */ /* 0x000fc80003f3e000 */
[----:B------:R-:W-:-:S13]  /*24970*/  PLOP3.LUT P1, PT, P2, P1, PT, 0x8f, 0xf8 ;  /* 0x0000000000f8781c */ /* 0x000fda0001723177 */
[----:B------:R-:W-:Y:S05]  /*24980*/  @P1 BRA `(.L_x_1400) ;  /* 0x0000007800c41947 */ /* 0x000fea0003800000 */
[----:B------:R-:W-:Y:S01]  /*24990*/  HFMA2 R10, -RZ, RZ, -1.111328125, -0.7294921875 ;  /* 0xbc72b9d6ff0a7431 */ /* 0x000fe200000001ff */
[----:B------:R-:W-:Y:S01]  /*249a0*/  MOV R11, 0x3a97b426 ;  /* 0x3a97b426000b7802 */ /* 0x000fe20000000f00 */
[----:B------:R-:W-:Y:S01]  /*249b0*/  HFMA2 R13, -RZ, RZ, -0.65380859375, 8640 ;  /* 0xb93b7038ff0d7431 */ /* 0x000fe200000001ff */
[----:B------:R-:W-:Y:S01]  /*249c0*/  MOV R8, 0xbeaaaaab ;  /* 0xbeaaaaab00087802 */ /* 0x000fe20000000f00 */
[----:B------:R-:W-:Y:S01]  /*249d0*/  IMAD.MOV.U32 R9, RZ, RZ, 0x3daaaaab ;  /* 0x3daaaaabff097424 */ /* 0x000fe200078e00ff */
[----:B------:R-:W-:Y:S01]  /*249e0*/  MOV R14, 0x382462c5 ;  /* 0x382462c5000e7802 */ /* 0x000fe20000000f00 */
[----:B------:R-:W-:Y:S01]  /*249f0*/  IMAD.MOV.U32 R15, RZ, RZ, -0x49ed5648 ;  /* 0xb612a9b8ff0f7424 */ /* 0x000fe200078e00ff */
[----:B------:R0:W-:Y:S01]  /*24a00*/  STL.64 [R1+0xa30], R10 ;  /* 0x000a300a01007387 */ /* 0x0001e20000100a00 */
[----:B------:R-:W-:Y:S02]  /*24a10*/  IMAD.MOV.U32 R12, RZ, RZ, 0x39b8ef1d ;  /* 0x39b8ef1dff0c7424 */ /* 0x000fe400078e00ff */
[----:B------:R-:W-:-:S02]  /*24a20*/  HFMA2 R21, -RZ, RZ, 0.0911865234375, 12.4609375 ;  /* 0x2dd64a3bff157431 */ /* 0x000fc400000001ff */
[----:B------:R-:W-:Y:S01]  /*24a30*/  IMAD.MOV.U32 R20, RZ, RZ, -0x517fc7ac ;  /* 0xae803854ff147424 */ /* 0x000fe200078e00ff */
[----:B------:R1:W-:Y:S01]  /*24a40*/  STL.64 [R1+0xa28], R8 ;  /* 0x000a280801007387 */ /* 0x0003e20000100a00 */
[-C--:B------:R-:W-:Y:S01]  /*24a50*/  FMUL.FTZ R5, R5, R25.reuse ;  /* 0x0000001905057220 */ /* 0x080fe20000410000 */
[----:B------:R-:W-:Y:S01]  /*24a60*/  BSSY.RECONVERGENT B3, `(.L_x_1401) ;  /* 0x00003f1000037945 */ /* 0x000fe20003800200 */
[----:B------:R-:W-:Y:S01]  /*24a70*/  FMUL.FTZ R25, R4, R25 ;  /* 0x0000001904197220 */ /* 0x000fe20000410000 */
[----:B------:R2:W-:Y:S01]  /*24a80*/  STL.64 [R1+0xa40], R14 ;  /* 0x000a400e01007387 */ /* 0x0005e20000100a00 */
[----:B------:R-:W-:Y:S02]  /*24a90*/  IADD3 R4, PT, PT, R0, 0x9c4, RZ ;  /* 0x000009c400047810 */ /* 0x000fe40007ffe0ff */
[----:B------:R-:W-:Y:S01]  /*24aa0*/  FSETP.GT.FTZ.AND P0, PT, R5, 1, PT ;  /* 0x3f8000000500780b */ /* 0x000fe20003f14000 */
[----:B0-----:R-:W-:Y:S02]  /*24ab0*/  HFMA2 R11, -RZ, RZ, 0.184326171875, 56544 ;  /* 0x31e67ae7ff0b7431 */ /* 0x001fe400000001ff */
[----:B------:R-:W-:Y:S01]  /*24ac0*/  IMAD.MOV.U32 R10, RZ, RZ, -0x4bc25033 ;  /* 0xb43dafcdff0a7424 */ /* 0x000fe200078e00ff */
[----:B------:R0:W-:Y:S01]  /*24ad0*/  STL.64 [R1+0xa38], R12 ;  /* 0x000a380c01007387 */ /* 0x0001e20000100a00 */
[----:B-1----:R-:W-:Y:S01]  /*24ae0*/  HFMA2 R8, -RZ, RZ, -0.373046875, -163 ;  /* 0xb5f8d918ff087431 */ /* 0x002fe200000001ff */
[----:B------:R-:W-:-:S02]  /*24af0*/  MOV R9, 0x355eb691 ;  /* 0x355eb69100097802 */ /* 0x000fc40000000f00 */
[----:B------:R1:W-:Y:S01]  /*24b00*/  STL.64 [R1+0xa68], R20 ;  /* 0x000a681401007387 */ /* 0x0003e20000100a00 */
[----:B--2---:R-:W-:Y:S01]  /*24b10*/  HFMA2 R14, -RZ, RZ, 0.1400146484375, 14776 ;  /* 0x307b7337ff0e7431 */ /* 0x004fe200000001ff */
[----:B------:R-:W-:Y:S02]  /*24b20*/  MOV R15, 0xade06cdb ;  /* 0xade06cdb000f7802 */ /* 0x000fe40000000f00 */
[----:B------:R2:W-:Y:S01]  /*24b30*/  STL.64 [R1+0xa50], R10 ;  /* 0x000a500a01007387 */ /* 0x0005e20000100a00 */
[----:B0-----:R-:W-:Y:S01]  /*24b40*/  MOV R12, 0x32304beb ;  /* 0x32304beb000c7802 */ /* 0x001fe20000000f00 */
[----:B------:R-:W-:Y:S02]  /*24b50*/  IMAD.MOV.U32 R13, RZ, RZ, -0x4e696f34 ;  /* 0xb19690ccff0d7424 */ /* 0x000fe400078e00ff */
[----:B------:R0:W-:Y:S01]  /*24b60*/  STL.64 [R1+0xa48], R8 ;  /* 0x000a480801007387 */ /* 0x0001e20000100a00 */
[----:B-1----:R-:W-:Y:S01]  /*24b70*/  HFMA2 R20, -RZ, RZ, -0.92333984375, -0.0003798007965087890625 ;  /* 0xbb638e39ff147431 */ /* 0x002fe200000001ff */
[----:B------:R-:W-:-:S02]  /*24b80*/  MOV R21, 0x3b2d602b ;  /* 0x3b2d602b00157802 */ /* 0x000fc40000000f00 */
[----:B------:R1:W-:Y:S01]  /*24b90*/  STL.64 [R1+0xa58], R12 ;  /* 0x000a580c01007387 */ /* 0x0003e20000100a00 */
[----:B--2---:R-:W-:Y:S01]  /*24ba0*/  HFMA2 R10, -RZ, RZ, 0.052642822265625, -33.84375 ;  /* 0x2abdd03bff0a7431 */ /* 0x004fe200000001ff */
[----:B------:R-:W-:Y:S02]  /*24bb0*/  MOV R11, 0xaa1cc4df ;  /* 0xaa1cc4df000b7802 */ /* 0x000fe40000000f00 */
[----:B------:R2:W-:Y:S01]  /*24bc0*/  STL.64 [R1+0xa60], R14 ;  /* 0x000a600e01007387 */ /* 0x0005e20000100a00 */
[----:B0-----:R-:W-:Y:S01]  /*24bd0*/  MOV R8, 0xacb0e538 ;  /* 0xacb0e53800087802 */ /* 0x001fe20000000f00 */
[----:B------:R-:W-:Y:S02]  /*24be0*/  IMAD.MOV.U32 R9, RZ, RZ, 0x29f7cc00 ;  /* 0x29f7cc00ff097424 */ /* 0x000fe400078e00ff */
[----:B------:R0:W-:Y:S01]  /*24bf0*/  STL.64 [R1+0xa78], R10 ;  /* 0x000a780a01007387 */ /* 0x0001e20000100a00 */
[----:B-1----:R-:W-:Y:S02]  /*24c00*/  HFMA2 R13, -RZ, RZ, -0.02374267578125, 0.0077667236328125 ;  /* 0xa6141ff4ff0d7431 */ /* 0x002fe400000001ff */
        /* <DEDUP_REMOVED lines=8> */
[----:B-1----:R-:W-:Y:S02]  /*24c90*/  HFMA2 R9, -RZ, RZ, 0.66748046875, -2.81640625 ;  /* 0x3957c1a2ff097431 */ /* 0x002fe400000001ff */
[----:B------:R-:W-:Y:S01]  /*24ca0*/  IMAD.MOV.U32 R8, RZ, RZ, -0x457e3585 ;  /* 0xba81ca7bff087424 */ /* 0x000fe200078e00ff */
[----:B------:R1:W-:Y:S01]  /*24cb0*/  STL.64 [R1+0xa80], R12 ;  /* 0x000a800c01007387 */ /* 0x0003e20000100a00 */
[----:B--2---:R-:W-:Y:S01]  /*24cc0*/  MOV R20, 0xb37711e8 ;  /* 0xb37711e800147802 */ /* 0x004fe20000000f00 */
[----:B------:R-:W-:-:S02]  /*24cd0*/  IMAD.MOV.U32 R21, RZ, RZ, 0x324d53d2 ;  /* 0x324d53d2ff157424 */ /* 0x000fc400078e00ff */
[----:B------:R2:W-:Y:S01]  /*24ce0*/  STL.64 [R1+0xaa0], R10 ;  /* 0x000aa00a01007387 */ /* 0x0005e20000100a00 */
[----:B0-----:R-:W-:Y:S02]  /*24cf0*/  HFMA2 R15, -RZ, RZ, 0.2548828125, 0.00011575222015380859375 ;  /* 0x34140796ff0f7431 */ /* 0x001fe400000001ff */
[----:B------:R-:W-:Y:S01]  /*24d00*/  IMAD.MOV.U32 R14, RZ, RZ, 0x319fac92 ;  /* 0x319fac92ff0e7424 */ /* 0x000fe200078e00ff */
[----:B------:R0:W-:Y:S01]  /*24d10*/  STL.64 [R1+0xa98], R8 ;  /* 0x000a980801007387 */ /* 0x0001e20000100a00 */
[----:B-1----:R-:W-:Y:S01]  /*24d20*/  HFMA2 R12, -RZ, RZ, 0.4375, 78.3125 ;  /* 0x370054e5ff0c7431 */ /* 0x002fe200000001ff */
[----:B------:R-:W-:Y:S02]  /*24d30*/  MOV R13, 0xb5d85efe ;  /* 0xb5d85efe000d7802 */ /* 0x000fe40000000f00 */
[----:B------:R1:W-:Y:S01]  /*24d40*/  STL.64 [R1+0xab8], R20 ;  /* 0x000ab81401007387 */ /* 0x0003e20000100a00 */
[----:B--2---:R-:W-:Y:S02]  /*24d50*/  HFMA2 R11, -RZ, RZ, -0.105224609375, 52.09375 ;  /* 0xaebc5283ff0b7431 */ /* 0x004fe400000001ff */
[----:B------:R-:W-:Y:S01]  /*24d60*/  IMAD.MOV.U32 R10, RZ, RZ, 0x2fe4da1a ;  /* 0x2fe4da1aff0a7424 */ /* 0x000fe200078e00ff */
[----:B------:R2:W-:Y:S04]  /*24d70*/  STL.64 [R1+0xab0], R14 ;  /* 0x000ab00e01007387 */ /* 0x0005e80000100a00 */
[----:B------:R3:W-:Y:S01]  /*24d80*/  STL.64 [R1+0xaa8], R12 ;  /* 0x000aa80c01007387 */ /* 0x0007e20000100a00 */
[----:B0-----:R-:W-:Y:S01]  /*24d90*/  HFMA2 R8, -RZ, RZ, -0.0875244140625, 31.46875 ;  /* 0xad9a4fdeff087431 */ /* 0x001fe200000001ff */
[----:B------:R-:W-:Y:S01]  /*24da0*/  MOV R9, 0xb08ab276 ;  /* 0xb08ab27600097802 */ /* 0x000fe20000000f00 */
[----:B-1----:R-:W-:Y:S01]  /*24db0*/  HFMA2 R21, -RZ, RZ, -0.0419921875, 0.27197265625 ;  /* 0xa960345aff157431 */ /* 0x002fe200000001ff */
[----:B------:R0:W-:Y:S01]  /*24dc0*/  STL.64 [R1+0xac8], R10 ;  /* 0x000ac80a01007387 */ /* 0x0001e20000100a00 */
[----:B------:R-:W-:-:S02]  /*24dd0*/  IMAD.MOV.U32 R20, RZ, RZ, -0x5a86242d ;  /* 0xa579dbd3ff147424 */ /* 0x000fc400078e00ff */
[----:B--2---:R-:W-:Y:S01]  /*24de0*/  HFMA2 R14, -RZ, RZ, -0.0672607421875, 1944 ;  /* 0xac4e6798ff0e7431 */ /* 0x004fe200000001ff */
[----:B------:R-:W-:Y:S01]  /*24df0*/  MOV R15, 0x2b28cac0 ;  /* 0x2b28cac0000f7802 */ /* 0x000fe20000000f00 */
[----:B------:R1:W-:Y:S01]  /*24e00*/  STL.64 [R1+0xac0], R8 ;  /* 0x000ac00801007387 */ /* 0x0003e20000100a00 */
[----:B---3--:R-:W-:Y:S01]  /*24e10*/  MOV R12, 0x29889f1d ;  /* 0x29889f1d000c7802 */ /* 0x008fe20000000f00 */
[----:B------:R-:W-:Y:S02]  /*24e20*/  IMAD.MOV.U32 R13, RZ, RZ, 0x2cfc020e ;  /* 0x2cfc020eff0d7424 */ /* 0x000fe400078e00ff */
[----:B------:R2:W-:Y:S01]  /*24e30*/  STL.64 [R1+0xae0], R20 ;  /* 0x000ae01401007387 */ /* 0x0005e20000100a00 */
[----:B0-----:R-:W-:-:S03]  /*24e40*/  HFMA2 R10, -RZ, RZ, 0.94091796875, 14608 ;  /* 0x3b877322ff0a7431 */ /* 0x001fc600000001ff */
[----:B------:R0:W-:Y:S01]  /*24e50*/  STL.64 [R1+0xad0], R12 ;  /* 0x000ad00c01007387 */ /* 0x0001e20000100a00 */
[----:B------:R-:W-:-:S03]  /*24e60*/  MOV R11, 0xbb2fb934 ;  /* 0xbb2fb934000b7802 */ /* 0x000fc60000000f00 */
[----:B------:R3:W-:Y:S01]  /*24e70*/  STL.64 [R1+0xad8], R14 ;  /* 0x000ad80e01007387 */ /* 0x0007e20000100a00 */
[----:B-1----:R-:W-:Y:S01]  /*24e80*/  MOV R8, 0x28b6c54f ;  /* 0x28b6c54f00087802 */ /* 0x002fe20000000f00 */
[----:B------:R-:W-:Y:S02]  /*24e90*/  IMAD.MOV.U32 R9, RZ, RZ, -0x586b27e4 ;  /* 0xa794d81cff097424 */ /* 0x000fe400078e00ff */
[----:B--2---:R-:W-:Y:S01]  /*24ea0*/  HFMA2 R20, -RZ, RZ, -0.45849609375, 0.00158977508544921875 ;  /* 0xb7561683ff147431 */ /* 0x004fe200000001ff */
[----:B------:R1:W-:Y:S01]  /*24eb0*/  STL.64 [R1+0xaf0], R10 ;  /* 0x000af00a01007387 */ /* 0x0003e20000100a00 */
[----:B------:R-:W-:Y:S01]  /*24ec0*/  MOV R21, 0x33130aa5 ;  /* 0x33130aa500157802 */ /* 0x000fe20000000f00 */
[----:B0-----:R-:W-:Y:S02]  /*24ed0*/  HFMA2 R13, -RZ, RZ, 0.37646484375, -160.625 ;  /* 0x3606d905ff0d7431 */ /* 0x001fe400000001ff */
[----:B------:R-:W-:Y:S01]  /*24ee0*/  IMAD.MOV.U32 R12, RZ, RZ, 0x3a4a4588 ;  /* 0x3a4a4588ff0c7424 */ /* 0x000fe200078e00ff */
[----:B------:R0:W-:Y:S01]  /*24ef0*/  STL.64 [R1+0xae8], R8 ;  /* 0x000ae80801007387 */ /* 0x0001e20000100a00 */
[----:B---3--:R-:W-:Y:S01]  /*24f00*/  MOV R14, 0xb8e129f8 ;  /* 0xb8e129f8000e7802 */ /* 0x008fe20000000f00 */
[----:B------:R-:W-:-:S02]  /*24f10*/  IMAD.MOV.U32 R15, RZ, RZ, 0x385dfa1f ;  /* 0x385dfa1fff0f7424 */ /* 0x000fc400078e00ff */
[----:B------:R2:W-:Y:S01]  /*24f20*/  STL.64 [R1+0xb08], R20 ;  /* 0x000b081401007387 */ /* 0x0005e20000100a00 */
[----:B-1----:R-:W-:Y:S01]  /*24f30*/  MOV R10, 0x34195641 ;  /* 0x34195641000a7802 */ /* 0x002fe20000000f00 */
[----:B------:R-:W-:Y:S02]  /*24f40*/  IMAD.MOV.U32 R11, RZ, RZ, -0x509eda18 ;  /* 0xaf6125e8ff0b7424 */ /* 0x000fe400078e00ff */
[----:B------:R1:W-:Y:S01]  /*24f50*/  STL.64 [R1+0xb00], R14 ;  /* 0x000b000e01007387 */ /* 0x0003e20000100a00 */
[----:B0-----:R-:W-:-:S03]  /*24f60*/  HFMA2 R9, -RZ, RZ, -0.322509765625, 0.00154876708984375 ;  /* 0xb5291658ff097431 */ /* 0x001fc600000001ff */
[----:B------:R0:W-:Y:S01]  /*24f70*/  STL.64 [R1+0xaf8], R12 ;  /* 0x000af80c01007387 */ /* 0x0001e20000100a00 */
[----:B------:R-:W-:Y:S01]  /*24f80*/  IMAD.MOV.U32 R8, RZ, RZ, 0x35b82c49 ;  /* 0x35b82c49ff087424 */ /* 0x000fe200078e00ff */
[----:B--2---:R-:W-:Y:S02]  /*24f90*/  MOV R20, 0x2f0d882b ;  /* 0x2f0d882b00147802 */ /* 0x004fe40000000f00 */
[----:B------:R2:W-:Y:S01]  /*24fa0*/  STL.64 [R1+0xb18], R10 ;  /* 0x000b180a01007387 */ /* 0x0005e20000100a00 */
[----:B------:R-:W-:Y:S02]  /*24fb0*/  IMAD.MOV.U32 R21, RZ, RZ, -0x518b4439 ;  /* 0xae74bbc7ff157424 */ /* 0x000fe400078e00ff */
[----:B-1----:R-:W-:Y:S02]  /*24fc0*/  HFMA2 R15, -RZ, RZ, 0.0587158203125, -0.16357421875 ;  /* 0x2b84b13cff0f7431 */ /* 0x002fe400000001ff */
[----:B------:R-:W-:Y:S01]  /*24fd0*/  IMAD.MOV.U32 R14, RZ, RZ, -0x4f441d3f ;  /* 0xb0bbe2c1ff0e7424 */ /* 0x000fe200078e00ff */
[----:B------:R1:W-:Y:S01]  /*24fe0*/  STL.64 [R1+0xb10], R8 ;  /* 0x000b100801007387 */ /* 0x0003e20000100a00 */
[----:B0-----:R-:W-:Y:S01]  /*24ff0*/  HFMA2 R12, -RZ, RZ, -0.201416015625, 0.003711700439453125 ;  /* 0xb2721b9aff0c7431 */ /* 0x001fe200000001ff */
[----:B------:R-:W-:-:S02]  /*25000*/  MOV R13, 0x31d606a3 ;  /* 0x31d606a3000d7802 */ /* 0x000fc40000000f00 */
[----:B------:R0:W-:Y:S01]  /*25010*/  STL.64 [R1+0xb30], R20 ;  /* 0x000b301401007387 */ /* 0x0001e20000100a00 */
[----:B--2---:R-:W-:Y:S02]  /*25020*/  HFMA2 R11, -RZ, RZ, 0.054779052734375, 0.87255859375 ;  /* 0x2b033afbff0b7431 */ /* 0x004fe400000001ff */
[----:B------:R-:W-:Y:S01]  /*25030*/  IMAD.MOV.U32 R10, RZ, RZ, -0x54660630 ;  /* 0xab99f9d0ff0a7424 */ /* 0x000fe200078e00ff */
[----:B------:R2:W-:Y:S04]  /*25040*/  STL.64 [R1+0xb28], R14 ;  /* 0x000b280e01007387 */ /* 0x0005e80000100a00 */
[----:B------:R3:W-:Y:S01]  /*25050*/  STL.64 [R1+0xb20], R12 ;  /* 0x000b200c01007387 */ /* 0x0007e20000100a00 */
[----:B-1----:R-:W-:Y:S01]  /*25060*/  HFMA2 R8, -RZ, RZ, 0.0831298828125, -0.1065673828125 ;  /* 0x2d52aed2ff087431 */ /* 0x002fe200000001ff */
[----:B------:R-:W-:Y:S01]  /*25070*/  MOV R9, 0xa796340a ;  /* 0xa796340a00097802 */ /* 0x000fe20000000f00 */
[----:B0-----:R-:W-:Y:S01]  /*25080*/  IMAD.MOV.U32 R20, RZ, RZ, 0x39709e72 ;  /* 0x39709e72ff147424 */ /* 0x001fe200078e00ff */
[----:B------:R-:W-:Y:S01]  /*25090*/  MOV R21, 0xb9f5fd8c ;  /* 0xb9f5fd8c00157802 */ /* 0x000fe20000000f00 */
[----:B------:R0:W-:Y:S01]  /*250a0*/  STL.64 [R1+0xb40], R10 ;  /* 0x000b400a01007387 */ /* 0x0001e20000100a00 */
[----:B--2---:R-:W-:Y:S01]  /*250b0*/  HFMA2 R14, -RZ, RZ, 0.032196044921875, -0.00194072723388671875 ;  /* 0x281f97f3ff0e7431 */ /* 0x004fe200000001ff */
[----:B------:R-:W-:-:S02]  /*250c0*/  MOV R15, 0x3a2a3eca ;  /* 0x3a2a3eca000f7802 */ /* 0x000fc40000000f00 */
[----:B------:R1:W-:Y:S01]  /*250d0*/  STL.64 [R1+0xb38], R8 ;  /* 0x000b380801007387 */ /* 0x0003e20000100a00 */
[----:B---3--:R-:W-:Y:S01]  /*250e0*/  MOV R12, 0xa9df0b0c ;  /* 0xa9df0b0c000c7802 */ /* 0x008fe20000000f00 */
[----:B------:R-:W-:Y:S02]  /*250f0*/  IMAD.MOV.U32 R13, RZ, RZ, 0x23ae9da1 ;  /* 0x23ae9da1ff0d7424 */ /* 0x000fe400078e00ff */
[----:B------:R2:W-:Y:S01]  /*25100*/  STL.64 [R1+0xb58], R20 ;  /* 0x000b581401007387 */ /* 0x0005e20000100a00 */
[----:B0-----:R-:W-:-:S03]  /*25110*/  HFMA2 R11, -RZ, RZ, 0.451416015625, -7820 ;  /* 0x3739efa3ff0b7431 */ /* 0x001fc600000001ff */
[----:B------:R0:W-:Y:S01]  /*25120*/  STL.64 [R1+0xb48], R12 ;  /* 0x000b480c01007387 */ /* 0x0001e20000100a00 */
[----:B------:R-:W-:Y:S01]  /*25130*/  MOV R10, 0xb480a951 ;  /* 0xb480a951000a7802 */ /* 0x000fe20000000f00 */
[----:B-1----:R-:W-:Y:S02]  /*25140*/  HFMA2 R8, -RZ, RZ, 0.693359375, 310.75 ;  /* 0x398c5cdbff087431 */ /* 0x002fe400000001ff */
[----:B------:R1:W-:Y:S01]  /*25150*/  STL.64 [R1+0xb50], R14 ;  /* 0x000b500e01007387 */ /* 0x0003e20000100a00 */
[----:B------:R-:W-:Y:S02]  /*25160*/  IMAD.MOV.U32 R9, RZ, RZ, -0x47616ae3 ;  /* 0xb89e951dff097424 */ /* 0x000fe400078e00ff */
[----:B--2---:R-:W-:Y:S01]  /*25170*/  HFMA2 R21, -RZ, RZ, -0.20751953125, 0.046112060546875 ;  /* 0xb2a429e7ff157431 */ /* 0x004fe200000001ff */
[----:B------:R-:W-:Y:S01]  /*25180*/  MOV R20, 0x33adef47 ;  /* 0x33adef4700147802 */ /* 0x000fe20000000f00 */
[----:B------:R2:W-:Y:S01]  /*25190*/  STL.64 [R1+0xb68], R10 ;  /* 0x000b680a01007387 */ /* 0x0005e20000100a00 */
[----:B0-----:R-:W-:Y:S01]  /*251a0*/  IMAD.MOV.U32 R12, RZ, RZ, -0x49419487 ;  /* 0xb6be6b79ff0c7424 */ /* 0x001fe200078e00ff */
[----:B------:R-:W-:-:S02]  /*251b0*/  MOV R13, 0x35bf0101 ;  /* 0x35bf0101000d7802 */ /* 0x000fc40000000f00 */
[----:B------:R0:W-:Y:S01]  /*251c0*/  STL.64 [R1+0xb60], R8 ;  /* 0x000b600801007387 */ /* 0x0001e20000100a00 */
[----:B-1----:R-:W-:Y:S02]  /*251d0*/  HFMA2 R14, -RZ, RZ, -0.09307861328125, 0.000680446624755859375 ;  /* 0xadf51193ff0e7431 */ /* 0x002fe400000001ff */
[----:B------:R-:W-:Y:S01]  /*251e0*/  IMAD.MOV.U32 R15, RZ, RZ, -0x4bc9e918 ;  /* 0xb43616e8ff0f7424 */ /* 0x000fe200078e00ff */
[----:B------:R1:W-:Y:S01]  /*251f0*/  STL.64 [R1+0xb70], R12 ;  /* 0x000b700c01007387 */ /* 0x0003e20000100a00 */
[----:B--2---:R-:W-:Y:S02]  /*25200*/  HFMA2 R10, -RZ, RZ, -0.140869140625, 9.405612945556640625e-05 ;  /* 0xb082062aff0a7431 */ /* 0x004fe400000001ff */
[----:B------:R-:W-:Y:S01]  /*25210*/  IMAD.MOV.U32 R11, RZ, RZ, 0x2f6cd8aa ;  /* 0x2f6cd8aaff0b7424 */ /* 0x000fe200078e00ff */
[----:B------:R2:W-:Y:S01]  /*25220*/  STL.64 [R1+0xb78], R14 ;  /* 0x000b780e01007387 */ /* 0x0005e20000100a00 */
[----:B0-----:R-:W-:-:S03]  /*25230*/  IMAD.MOV.U32 R8, RZ, RZ, 0x2c2861f8 ;  /* 0x2c2861f8ff087424 */ /* 0x001fc600078e00ff */
[----:B------:R0:W-:Y:S01]  /*25240*/  STL.64 [R1+0xb80], R20 ;  /* 0x000b801401007387 */ /* 0x0001e20000100a00 */
[----:B------:R-:W-:Y:S01]  /*25250*/  MOV R9, 0x310db352 ;  /* 0x310db35200097802 */ /* 0x000fe20000000f00 */
[----:B-1----:R-:W-:Y:S01]  /*25260*/  HFMA2 R13, -RZ, RZ, -0.08984375, -0.00161647796630859375 ;  /* 0xadc0969fff0d7431 */ /* 0x002fe200000001ff */
[----:B------:R-:W-:Y:S01]  /*25270*/  MOV R12, 0xa87a302c ;  /* 0xa87a302c000c7802 */ /* 0x000fe20000000f00 */
[----:B------:R1:W-:Y:S01]  /*25280*/  STL.64 [R1+0xb90], R10 ;  /* 0x000b900a01007387 */ /* 0x0003e20000100a00 */
[----:B--2---:R-:W-:Y:S01]  /*25290*/  IMAD.MOV.U32 R14, RZ, RZ, 0x2d2c3ebd ;  /* 0x2d2c3ebdff0e7424 */ /* 0x004fe200078e00ff */
[----:B------:R-:W-:Y:S02]  /*252a0*/  MOV R15, 0xac19474f ;  /* 0xac19474f000f7802 */ /* 0x000fe40000000f00 */
[----:B------:R2:W-:Y:S01]  /*252b0*/  STL.64 [R1+0xb98], R12 ;  /* 0x000b980c01007387 */ /* 0x0005e20000100a00 */
[----:B0-----:R-:W-:Y:S02]  /*252c0*/  HFMA2 R20, -RZ, RZ, 0.0178070068359375, 0.050018310546875 ;  /* 0x248f2a67ff147431 */ /* 0x001fe400000001ff */
[----:B------:R-:W-:Y:S01]  /*252d0*/  IMAD.MOV.U32 R21, RZ, RZ, 0x2a6f79fa ;  /* 0x2a6f79faff157424 */ /* 0x000fe200078e00ff */
[----:B------:R0:W-:Y:S01]  /*252e0*/  STL.64 [R1+0xb88], R8 ;  /* 0x000b880801007387 */ /* 0x0001e20000100a00 */
[----:B-1----:R-:W-:Y:S01]  /*252f0*/  IMAD.MOV.U32 R10, RZ, RZ, -0x459e0fa8 ;  /* 0xba61f058ff0a7424 */ /* 0x002fe200078e00ff */
[----:B------:R-:W-:-:S02]  /*25300*/  MOV R11, 0x3a4d87fb ;  /* 0x3a4d87fb000b7802 */ /* 0x000fc40000000f00 */
[----:B------:R1:W-:Y:S01]  /*25310*/  STL.64 [R1+0xba0], R14 ;  /* 0x000ba00e01007387 */ /* 0x0003e20000100a00 */
[----:B--2---:R-:W-:-:S03]  /*25320*/  HFMA2 R12, -RZ, RZ, -0.701171875, -19.3125 ;  /* 0xb99cccd4ff0c7431 */ /* 0x004fc600000001ff */
[----:B------:R2:W-:Y:S01]  /*25330*/  STL.64 [R1+0xba8], R20 ;  /* 0x000ba81401007387 */ /* 0x0005e20000100a00 */
[----:B------:R-:W-:Y:S02]  /*25340*/  IMAD.MOV.U32 R13, RZ, RZ, -0x4a3b86a9 ;  /* 0xb5c47957ff0d7424 */ /* 0x000fe400078e00ff */
[----:B0-----:R-:W-:Y:S01]  /*25350*/  HFMA2 R9, -RZ, RZ, 0.036865234375, 0.869140625 ;  /* 0x28b83af4ff097431 */ /* 0x001fe200000001ff */
[----:B------:R-:W-:Y:S01]  /*25360*/  MOV R8, 0xa9d26c77 ;  /* 0xa9d26c7700087802 */ /* 0x000fe20000000f00 */
[----:B------:R0:W-:Y:S01]  /*25370*/  STL.64 [R1+0xbb8], R10 ;  /* 0x000bb80a01007387 */ /* 0x0001e20000100a00 */
[----:B-1----:R-:W-:Y:S01]  /*25380*/  HFMA2 R15, -RZ, RZ, -0.5185546875, 12280 ;  /* 0xb82671ffff0f7431 */ /* 0x002fe200000001ff */
[----:B------:R-:W-:Y:S02]  /*25390*/  MOV R14, 0x388b4846 ;  /* 0x388b4846000e7802 */ /* 0x000fe40000000f00 */
[----:B------:R1:W-:Y:S01]  /*253a0*/  STL.64 [R1+0xbc0], R12 ;  /* 0x000bc00c01007387 */ /* 0x0003e20000100a00 */
[----:B--2---:R-:W-:Y:S01]  /*253b0*/  IMAD.MOV.U32 R20, RZ, RZ, 0x373eda60 ;  /* 0x373eda60ff147424 */ /* 0x004fe200078e00ff */
[----:B------:R-:W-:-:S02]  /*253c0*/  MOV R21, 0x2f89d9e3 ;  /* 0x2f89d9e300157802 */ /* 0x000fc40000000f00 */
[----:B------:R2:W-:Y:S01]  /*253d0*/  STL.64 [R1+0xbb0], R8 ;  /* 0x000bb00801007387 */ /* 0x0005e20000100a00 */
[----:B0-----:R-:W-:Y:S01]  /*253e0*/  HFMA2 R11, -RZ, RZ, 0.0938720703125, 0.00019967555999755859375 ;  /* 0x2e020a8bff0b7431 */ /* 0x001fe200000001ff */
[----:B------:R-:W-:Y:S02]  /*253f0*/  MOV R10, 0xb47633b6 ;  /* 0xb47633b6000a7802 */ /* 0x000fe40000000f00 */
[----:B------:R0:W-:Y:S01]  /*25400*/  STL.64 [R1+0xbc8], R14 ;  /* 0x000bc80e01007387 */ /* 0x0001e20000100a00 */
[----:B-1----:R-:W-:-:S03]  /*25410*/  IMAD.MOV.U32 R12, RZ, RZ, 0x32f7f4a2 ;  /* 0x32f7f4a2ff0c7424 */ /* 0x002fc600078e00ff */
[----:B------:R1:W-:Y:S01]  /*25420*/  STL.64 [R1+0xbd0], R20 ;  /* 0x000bd01401007387 */ /* 0x0003e20000100a00 */
[----:B------:R-:W-:Y:S01]  /*25430*/  MOV R13, 0xb273c722 ;  /* 0xb273c722000d7802 */ /* 0x000fe20000000f00 */
[----:B--2---:R-:W-:Y:S02]  /*25440*/  HFMA2 R8, -RZ, RZ, -0.367919921875, -0.00036716461181640625 ;  /* 0xb5e38e04ff087431 */ /* 0x004fe400000001ff */
[----:B------:R-:W-:Y:S01]  /*25450*/  IMAD.MOV.U32 R9, RZ, RZ, 0x356f1bed ;  /* 0x356f1bedff097424 */ /* 0x000fe200078e00ff */
[----:B------:R2:W-:Y:S01]  /*25460*/  STL.64 [R1+0xbe0], R10 ;  /* 0x000be00a01007387 */ /* 0x0005e20000100a00 */
[----:B0-----:R-:W-:Y:S02]  /*25470*/  HFMA2 R14, -RZ, RZ, 0.16943359375, -79.5625 ;  /* 0x316cd4f9ff0e7431 */ /* 0x001fe400000001ff */
[----:B------:R-:W-:Y:S01]  /*25480*/  IMAD.MOV.U32 R15, RZ, RZ, -0x557e622c ;  /* 0xaa819dd4ff0f7424 */ /* 0x000fe200078e00ff */
[----:B------:R0:W-:Y:S01]  /*25490*/  STL.64 [R1+0xbe8], R12 ;  /* 0x000be80c01007387 */ /* 0x0001e20000100a00 */
[----:B-1----:R-:W-:Y:S01]  /*254a0*/  HFMA2 R21, -RZ, RZ, 0.114013671875, -0.0001504421234130859375 ;  /* 0x2f4c88eeff157431 */ /* 0x002fe200000001ff */
[----:B------:R-:W-:-:S02]  /*254b0*/  MOV R20, 0xafd8a791 ;  /* 0xafd8a79100147802 */ /* 0x000fc40000000f00 */
[----:B------:R1:W-:Y:S01]  /*254c0*/  STL.64 [R1+0xbd8], R8 ;  /* 0x000bd80801007387 */ /* 0x0003e20000100a00 */
[----:B--2---:R-:W-:Y:S02]  /*254d0*/  HFMA2 R10, -RZ, RZ, 0.072509765625, -0.0139923095703125 ;  /* 0x2ca4a32aff0a7431 */ /* 0x004fe400000001ff */
[----:B------:R-:W-:Y:S01]  /*254e0*/  IMAD.MOV.U32 R11, RZ, RZ, -0x53e8c29e ;  /* 0xac173d62ff0b7424 */ /* 0x000fe200078e00ff */
[----:B------:R2:W-:Y:S01]  /*254f0*/  STL.64 [R1+0xbf0], R14 ;  /* 0x000bf00e01007387 */ /* 0x0005e20000100a00 */
[----:B0-----:R-:W-:-:S03]  /*25500*/  HFMA2 R13, -RZ, RZ, -0.01349639892578125, -201.75 ;  /* 0xa2e9da4eff0d7431 */ /* 0x001fc600000001ff */
[----:B------:R0:W-:Y:S01]  /*25510*/  STL.64 [R1+0xbf8], R20 ;  /* 0x000bf81401007387 */ /* 0x0001e20000100a00 */
[----:B------:R-:W-:Y:S01]  /*25520*/  MOV R12, 0x2b0a2bbf ;  /* 0x2b0a2bbf000c7802 */ /* 0x000fe20000000f00 */
[----:B-1----:R-:W-:Y:S01]  /*25530*/  IMAD.MOV.U32 R8, RZ, RZ, -0x51c0682a ;  /* 0xae3f97d6ff087424 */ /* 0x002fe200078e00ff */
[----:B------:R-:W-:Y:S01]  /*25540*/  MOV R9, 0x26b84405 ;  /* 0x26b8440500097802 */ /* 0x000fe20000000f00 */
[----:B------:R1:W-:Y:S01]  /*25550*/  STL.64 [R1+0xc08], R10 ;  /* 0x000c080a01007387 */ /* 0x0003e20000100a00 */
[----:B--2---:R-:W-:Y:S01]  /*25560*/  IMAD.MOV.U32 R14, RZ, RZ, -0x569cc748 ;  /* 0xa96338b8ff0e7424 */ /* 0x004fe200078e00ff */
[----:B------:R-:W-:Y:S02]  /*25570*/  MOV R15, 0xb9b09456 ;  /* 0xb9b09456000f7802 */ /* 0x000fe40000000f00 */
[----:B------:R2:W-:Y:S01]  /*25580*/  STL.64 [R1+0xc10], R12 ;  /* 0x000c100c01007387 */ /* 0x0005e20000100a00 */
[----:B0-----:R-:W-:Y:S02]  /*25590*/  HFMA2 R20, -RZ, RZ, -0.5712890625, 0.8759765625 ;  /* 0xb8923b02ff147431 */ /* 0x001fe400000001ff */
[----:B------:R-:W-:Y:S01]  /*255a0*/  IMAD.MOV.U32 R21, RZ, RZ, 0x39915f44 ;  /* 0x39915f44ff157424 */ /* 0x000fe200078e00ff */
[----:B------:R0:W-:Y:S01]  /*255b0*/  STL.64 [R1+0xc00], R8 ;  /* 0x000c000801007387 */ /* 0x0001e20000100a00 */
[----:B-1----:R-:W-:Y:S01]  /*255c0*/  IMAD.MOV.U32 R10, RZ, RZ, 0x34185ee8 ;  /* 0x34185ee8ff0a7424 */ /* 0x002fe200078e00ff */
[----:B------:R-:W-:-:S02]  /*255d0*/  MOV R11, 0xb76411fe ;  /* 0xb76411fe000b7802 */ /* 0x000fc40000000f00 */
[----:B------:R1:W-:Y:S01]  /*255e0*/  STL.64 [R1+0xc18], R14 ;  /* 0x000c180e01007387 */ /* 0x0003e20000100a00 */
[----:B--2---:R-:W-:-:S03]  /*255f0*/  HFMA2 R12, -RZ, RZ, 0.43896484375, -0.00010782480239868164062 ;  /* 0x37068711ff0c7431 */ /* 0x004fc600000001ff */
[----:B------:R2:W-:Y:S01]  /*25600*/  STL.64 [R1+0xc20], R20 ;  /* 0x000c201401007387 */ /* 0x0005e20000100a00 */
[----:B------:R-:W-:Y:S02]  /*25610*/  IMAD.MOV.U32 R13, RZ, RZ, -0x49e638a7 ;  /* 0xb619c759ff0d7424 */ /* 0x000fe400078e00ff */
[----:B0-----:R-:W-:Y:S01]  /*25620*/  HFMA2 R9, -RZ, RZ, 0.5693359375, -0.000445842742919921875 ;  /* 0x388e8f4eff097431 */ /* 0x001fe200000001ff */
[----:B------:R-:W-:Y:S01]  /*25630*/  MOV R8, 0xb9510216 ;  /* 0xb951021600087802 */ /* 0x000fe20000000f00 */
[----:B------:R0:W-:Y:S01]  /*25640*/  STL.64 [R1+0xc30], R10 ;  /* 0x000c300a01007387 */ /* 0x0001e20000100a00 */
[----:B-1----:R-:W-:Y:S01]  /*25650*/  HFMA2 R15, -RZ, RZ, 0.29541015625, 0.0001986026763916015625 ;  /* 0x34ba0a82ff0f7431 */ /* 0x002fe200000001ff */
[----:B------:R-:W-:Y:S02]  /*25660*/  MOV R14, 0xafb2ce7f ;  /* 0xafb2ce7f000e7802 */ /* 0x000fe40000000f00 */
[----:B------:R1:W-:Y:S01]  /*25670*/  STL.64 [R1+0xc38], R12 ;  /* 0x000c380c01007387 */ /* 0x0003e20000100a00 */
[----:B--2---:R-:W-:Y:S01]  /*25680*/  IMAD.MOV.U32 R20, RZ, RZ, -0x4bb9ecc2 ;  /* 0xb446133eff147424 */ /* 0x004fe200078e00ff */
[----:B------:R-:W-:-:S02]  /*25690*/  MOV R21, 0x334f3181 ;  /* 0x334f318100157802 */ /* 0x000fc40000000f00 */
[----:B------:R2:W-:Y:S01]  /*256a0*/  STL.64 [R1+0xc28], R8 ;  /* 0x000c280801007387 */ /* 0x0005e20000100a00 */
[----:B0-----:R-:W-:Y:S01]  /*256b0*/  HFMA2 R11, -RZ, RZ, -0.1356201171875, -0.00011593103408813476562 ;  /* 0xb0578799ff0b7431 */ /* 0x001fe200000001ff */
[----:B------:R-:W-:Y:S02]  /*256c0*/  MOV R10, 0x315951d7 ;  /* 0x315951d7000a7802 */ /* 0x000fe40000000f00 */
[----:B------:R0:W-:Y:S01]  /*256d0*/  STL.64 [R1+0xc40], R14 ;  /* 0x000c400e01007387 */ /* 0x0001e20000100a00 */
[----:B-1----:R-:W-:-:S03]  /*256e0*/  IMAD.MOV.U32 R12, RZ, RZ, 0x27bb1603 ;  /* 0x27bb1603ff0c7424 */ /* 0x002fc600078e00ff */
[----:B------:R1:W-:Y:S01]  /*256f0*/  STL.64 [R1+0xc48], R20 ;  /* 0x000c481401007387 */ /* 0x0003e20000100a00 */
[----:B------:R-:W-:Y:S01]  /*25700*/  MOV R13, 0x2ecdce2c ;  /* 0x2ecdce2c000d7802 */ /* 0x000fe20000000f00 */
[----:B--2---:R-:W-:Y:S02]  /*25710*/  HFMA2 R8, -RZ, RZ, -0.03619384765625, 0.00014913082122802734375 ;  /* 0xa8a208e3ff087431 */ /* 0x004fe400000001ff */
[----:B------:R-:W-:Y:S01]  /*25720*/  IMAD.MOV.U32 R9, RZ, RZ, -0x4e275220 ;  /* 0xb1d8ade0ff097424 */ /* 0x000fe200078e00ff */
[----:B------:R2:W-:Y:S01]  /*25730*/  STL.64 [R1+0xc58], R10 ;  /* 0x000c580a01007387 */ /* 0x0005e20000100a00 */
[----:B0-----:R-:W-:Y:S02]  /*25740*/  HFMA2 R14, -RZ, RZ, -0.0980224609375, -1.0073184967041015625e-05 ;  /* 0xae4680a9ff0e7431 */ /* 0x001fe400000001ff */
[----:B------:R-:W-:Y:S01]  /*25750*/  IMAD.MOV.U32 R15, RZ, RZ, 0x2d3dfaf5 ;  /* 0x2d3dfaf5ff0f7424 */ /* 0x000fe200078e00ff */
[----:B------:R0:W-:Y:S01]  /*25760*/  STL.64 [R1+0xc60], R12 ;  /* 0x000c600c01007387 */ /* 0x0001e20000100a00 */
[----:B-1----:R-:W-:Y:S01]  /*25770*/  HFMA2 R21, -RZ, RZ, -0.05987548828125, 3760 ;  /* 0xabaa6b58ff157431 */ /* 0x002fe200000001ff */
[----:B------:R-:W-:-:S02]  /*25780*/  MOV R20, 0xa428dfed ;  /* 0xa428dfed00147802 */ /* 0x000fc40000000f00 */
[----:B------:R1:W-:Y:S01]  /*25790*/  STL.64 [R1+0xc50], R8 ;  /* 0x000c500801007387 */ /* 0x0003e20000100a00 */
[----:B--2---:R-:W-:Y:S02]  /*257a0*/  HFMA2 R10, -RZ, RZ, 0.75537109375, 7.47265625 ;  /* 0x3a0b4779ff0a7431 */ /* 0x004fe400000001ff */
[----:B------:R-:W-:Y:S01]  /*257b0*/  IMAD.MOV.U32 R11, RZ, RZ, -0x45e4c462 ;  /* 0xba1b3b9eff0b7424 */ /* 0x000fe200078e00ff */
[----:B------:R2:W-:Y:S01]  /*257c0*/  STL.64 [R1+0xc68], R14 ;  /* 0x000c680e01007387 */ /* 0x0005e20000100a00 */
[----:B0-----:R-:W-:-:S03]  /*257d0*/  HFMA2 R13, -RZ, RZ, 0.3330078125, 0.00890350341796875 ;  /* 0x3554208fff0d7431 */ /* 0x001fc600000001ff */
        /* <DEDUP_REMOVED lines=8> */
[----:B0-----:R-:W-:Y:S02]  /*25860*/  HFMA2 R20, -RZ, RZ, -0.474853515625, -2.73828125 ;  /* 0xb799c17aff147431 */ /* 0x001fe400000001ff */
[----:B------:R-:W-:Y:S01]  /*25870*/  IMAD.MOV.U32 R21, RZ, RZ, -0x4eac5ede ;  /* 0xb153a122ff157424 */ /* 0x000fe200078e00ff */
[----:B------:R0:W-:Y:S01]  /*25880*/  STL.64 [R1+0xc78], R8 ;  /* 0x000c780801007387 */ /* 0x0001e20000100a00 */
[----:B-1----:R-:W-:Y:S01]  /*25890*/  IMAD.MOV.U32 R10, RZ, RZ, 0x351b6448 ;  /* 0x351b6448ff0a7424 */ /* 0x002fe200078e00ff */
[----:B------:R-:W-:-:S02]  /*258a0*/  MOV R11, 0x2a83a738 ;  /* 0x2a83a738000b7802 */ /* 0x000fc40000000f00 */
[----:B------:R1:W-:Y:S01]  /*258b0*/  STL.64 [R1+0xc90], R14 ;  /* 0x000c900e01007387 */ /* 0x0003e20000100a00 */
[----:B--2---:R-:W-:-:S03]  /*258c0*/  HFMA2 R12, -RZ, RZ, -0.2418212890625, -0.00189113616943359375 ;  /* 0xb3bd97bfff0c7431 */ /* 0x004fc600000001ff */
[----:B------:R2:W-:Y:S01]  /*258d0*/  STL.64 [R1+0xc98], R20 ;  /* 0x000c981401007387 */ /* 0x0005e20000100a00 */
[----:B------:R-:W-:Y:S02]  /*258e0*/  IMAD.MOV.U32 R13, RZ, RZ, 0x334bbc63 ;  /* 0x334bbc63ff0d7424 */ /* 0x000fe400078e00ff */
[----:B0-----:R-:W-:Y:S01]  /*258f0*/  HFMA2 R9, -RZ, RZ, -0.376953125, 0.066162109375 ;  /* 0xb6082c3cff097431 */ /* 0x001fe200000001ff */
[----:B------:R-:W-:Y:S01]  /*25900*/  MOV R8, 0x36688aea ;  /* 0x36688aea00087802 */ /* 0x000fe20000000f00 */
[----:B------:R0:W-:Y:S01]  /*25910*/  STL.64 [R1+0xca8], R10 ;  /* 0x000ca80a01007387 */ /* 0x0001e20000100a00 */
[----:B-1----:R-:W-:Y:S01]  /*25920*/  HFMA2 R15, -RZ, RZ, 0.04498291015625, -5.83203125 ;  /* 0x29c2c5d5ff0f7431 */ /* 0x002fe200000001ff */
[----:B------:R-:W-:Y:S02]  /*25930*/  MOV R14, 0xb2578752 ;  /* 0xb2578752000e7802 */ /* 0x000fe40000000f00 */
[----:B------:R1:W-:Y:S01]  /*25940*/  STL.64 [R1+0xcb0], R12 ;  /* 0x000cb00c01007387 */ /* 0x0003e20000100a00 */
[----:B--2---:R-:W-:Y:S01]  /*25950*/  IMAD.MOV.U32 R20, RZ, RZ, 0x30e787cd ;  /* 0x30e787cdff147424 */ /* 0x004fe200078e00ff */
[----:B------:R-:W-:-:S02]  /*25960*/  MOV R21, 0xb06bb8ab ;  /* 0xb06bb8ab00157802 */ /* 0x000fc40000000f00 */
[----:B------:R2:W-:Y:S01]  /*25970*/  STL.64 [R1+0xca0], R8 ;  /* 0x000ca00801007387 */ /* 0x0005e20000100a00 */
[----:B0-----:R-:W-:Y:S01]  /*25980*/  HFMA2 R11, -RZ, RZ, 0.08428955078125, -213.875 ;  /* 0x2d65daafff0b7431 */ /* 0x001fe200000001ff */
[----:B------:R-:W-:Y:S02]  /*25990*/  MOV R10, 0xadea538c ;  /* 0xadea538c000a7802 */ /* 0x000fe40000000f00 */
[----:B------:R0:W-:Y:S01]  /*259a0*/  STL.64 [R1+0xcb8], R14 ;  /* 0x000cb80e01007387 */ /* 0x0001e20000100a00 */
[----:B-1----:R-:W-:-:S03]  /*259b0*/  IMAD.MOV.U32 R12, RZ, RZ, -0x53a03bb8 ;  /* 0xac5fc448ff0c7424 */ /* 0x002fc600078e00ff */
[----:B------:R1:W-:Y:S01]  /*259c0*/  STL.64 [R1+0xcc0], R20 ;  /* 0x000cc01401007387 */ /* 0x0003e20000100a00 */
[----:B------:R-:W-:Y:S01]  /*259d0*/  MOV R13, 0x22adcde9 ;  /* 0x22adcde9000d7802 */ /* 0x000fe20000000f00 */
[----:B--2---:R-:W-:Y:S02]  /*259e0*/  HFMA2 R8, -RZ, RZ, 0.11602783203125, 45856 ;  /* 0x2f6d7999ff087431 */ /* 0x004fe400000001ff */
[----:B------:R-:W-:Y:S01]  /*259f0*/  IMAD.MOV.U32 R9, RZ, RZ, -0x59a49046 ;  /* 0xa65b6fbaff097424 */ /* 0x000fe200078e00ff */
[----:B------:R2:W-:Y:S01]  /*25a00*/  STL.64 [R1+0xcd0], R10 ;  /* 0x000cd00a01007387 */ /* 0x0005e20000100a00 */
[----:B0-----:R-:W-:Y:S02]  /*25a10*/  HFMA2 R14, -RZ, RZ, 0.053192138671875, -1.634765625 ;  /* 0x2acfbe8aff0e7431 */ /* 0x001fe400000001ff */
[----:B------:R-:W-:Y:S01]  /*25a20*/  IMAD.MOV.U32 R15, RZ, RZ, 0x39b48c3d ;  /* 0x39b48c3dff0f7424 */ /* 0x000fe200078e00ff */
[----:B------:R0:W-:Y:S01]  /*25a30*/  STL.64 [R1+0xcd8], R12 ;  /* 0x000cd80c01007387 */ /* 0x0001e20000100a00 */
[----:B-1----:R-:W-:Y:S01]  /*25a40*/  HFMA2 R21, -RZ, RZ, -0.71044921875, -0.0028133392333984375 ;  /* 0xb9af99c3ff157431 */ /* 0x002fe200000001ff */
[----:B------:R-:W-:-:S02]  /*25a50*/  MOV R20, 0x3858ebaf ;  /* 0x3858ebaf00147802 */ /* 0x000fc40000000f00 */
[----:B------:R1:W-:Y:S01]  /*25a60*/  STL.64 [R1+0xcc8], R8 ;  /* 0x000cc80801007387 */ /* 0x0003e20000100a00 */
[----:B--2---:R-:W-:Y:S02]  /*25a70*/  HFMA2 R10, -RZ, RZ, -0.251953125, -24.875 ;  /* 0xb408ce38ff0a7431 */ /* 0x004fe400000001ff */
[----:B------:R-:W-:Y:S01]  /*25a80*/  IMAD.MOV.U32 R11, RZ, RZ, 0x37e8bcc2 ;  /* 0x37e8bcc2ff0b7424 */ /* 0x000fe200078e00ff */
[----:B------:R2:W-:Y:S01]  /*25a90*/  STL.64 [R1+0xce0], R14 ;  /* 0x000ce00e01007387 */ /* 0x0005e20000100a00 */
[----:B0-----:R-:W-:-:S03]  /*25aa0*/  HFMA2 R13, -RZ, RZ, 0.42236328125, 0.24755859375 ;  /* 0x36c233ecff0d7431 */ /* 0x001fc600000001ff */
[----:B------:R0:W-:Y:S01]  /*25ab0*/  STL.64 [R1+0xce8], R20 ;  /* 0x000ce81401007387 */ /* 0x0001e20000100a00 */
[----:B------:R-:W-:Y:S01]  /*25ac0*/  MOV R12, 0xb799348b ;  /* 0xb799348b000c7802 */ /* 0x000fe20000000f00 */
[----:B-1----:R-:W-:Y:S01]  /*25ad0*/  IMAD.MOV.U32 R8, RZ, RZ, 0x3993775b ;  /* 0x3993775bff087424 */ /* 0x002fe200078e00ff */
[----:B------:R-:W-:Y:S01]  /*25ae0*/  MOV R9, 0xb8e63214 ;  /* 0xb8e6321400097802 */ /* 0x000fe20000000f00 */
[----:B------:R1:W-:Y:S01]  /*25af0*/  STL.64 [R1+0xcf8], R10 ;  /* 0x000cf80a01007387 */ /* 0x0003e20000100a00 */
[----:B--2---:R-:W-:Y:S01]  /*25b00*/  IMAD.MOV.U32 R14, RZ, RZ, 0x3007c16d ;  /* 0x3007c16dff0e7424 */ /* 0x004fe200078e00ff */
[----:B------:R-:W-:Y:S02]  /*25b10*/  MOV R15, 0xb58e3567 ;  /* 0xb58e3567000f7802 */ /* 0x000fe40000000f00 */
[----:B------:R2:W-:Y:S01]  /*25b20*/  STL.64 [R1+0xd00], R12 ;  /* 0x000d000c01007387 */ /* 0x0005e20000100a00 */
[----:B0-----:R-:W-:Y:S02]  /*25b30*/  HFMA2 R20, -RZ, RZ, 0.321533203125, -0.00016295909881591796875 ;  /* 0x35258957ff147431 */ /* 0x001fe400000001ff */
[----:B------:R-:W-:Y:S01]  /*25b40*/  IMAD.MOV.U32 R21, RZ, RZ, -0x4bc36b44 ;  /* 0xb43c94bcff157424 */ /* 0x000fe200078e00ff */
[----:B------:R0:W-:Y:S01]  /*25b50*/  STL.64 [R1+0xcf0], R8 ;  /* 0x000cf00801007387 */ /* 0x0001e20000100a00 */
[----:B-1----:R-:W-:Y:S01]  /*25b60*/  IMAD.MOV.U32 R10, RZ, RZ, -0x4d858bba ;  /* 0xb27a7446ff0a7424 */ /* 0x002fe200078e00ff */
[----:B------:R-:W-:-:S02]  /*25b70*/  MOV R11, 0x31859418 ;  /* 0x31859418000b7802 */ /* 0x000fc40000000f00 */
[----:B------:R1:W-:Y:S01]  /*25b80*/  STL.64 [R1+0xd08], R14 ;  /* 0x000d080e01007387 */ /* 0x0003e20000100a00 */
[----:B--2---:R-:W-:-:S03]  /*25b90*/  HFMA2 R12, -RZ, RZ, -0.016387939453125, -55616 ;  /* 0xa432facaff0c7431 */ /* 0x004fc600000001ff */
[----:B------:R2:W-:Y:S01]  /*25ba0*/  STL.64 [R1+0xd10], R20 ;  /* 0x000d101401007387 */ /* 0x0005e20000100a00 */
[----:B------:R-:W-:Y:S02]  /*25bb0*/  IMAD.MOV.U32 R13, RZ, RZ, -0x4fed8b93 ;  /* 0xb012746dff0d7424 */ /* 0x000fe400078e00ff */
[----:B0-----:R-:W-:Y:S01]  /*25bc0*/  HFMA2 R9, -RZ, RZ, 0.2156982421875, -0.0001523494720458984375 ;  /* 0x32e788feff097431 */ /* 0x001fe200000001ff */
[----:B------:R-:W-:Y:S01]  /*25bd0*/  MOV R8, 0xabb69977 ;  /* 0xabb6997700087802 */ /* 0x000fe20000000f00 */
[----:B------:R0:W-:Y:S01]  /*25be0*/  STL.64 [R1+0xd20], R10 ;  /* 0x000d200a01007387 */ /* 0x0001e20000100a00 */
[----:B-1----:R-:W-:Y:S01]  /*25bf0*/  HFMA2 R15, -RZ, RZ, -0.10308837890625, -109.3125 ;  /* 0xae99d6d5ff0f7431 */ /* 0x002fe200000001ff */
[----:B------:R-:W-:Y:S02]  /*25c00*/  MOV R14, 0x2f96d785 ;  /* 0x2f96d785000e7802 */ /* 0x000fe40000000f00 */
[----:B------:R1:W-:Y:S01]  /*25c10*/  STL.64 [R1+0xd28], R12 ;  /* 0x000d280c01007387 */ /* 0x0003e20000100a00 */
[----:B--2---:R-:W-:Y:S01]  /*25c20*/  IMAD.MOV.U32 R20, RZ, RZ, 0x23eee253 ;  /* 0x23eee253ff147424 */ /* 0x004fe200078e00ff */
[----:B------:R-:W-:-:S02]  /*25c30*/  MOV R21, 0x2d1bcefb ;  /* 0x2d1bcefb00157802 */ /* 0x000fc40000000f00 */
[----:B------:R2:W-:Y:S01]  /*25c40*/  STL.64 [R1+0xd18], R8 ;  /* 0x000d180801007387 */ /* 0x0005e20000100a00 */
[----:B0-----:R-:W-:Y:S01]  /*25c50*/  HFMA2 R11, -RZ, RZ, 0.794921875, 0.00070858001708984375 ;  /* 0x3a5c11ceff0b7431 */ /* 0x001fe200000001ff */
[----:B------:R-:W-:Y:S02]  /*25c60*/  MOV R10, 0xba2b14da ;  /* 0xba2b14da000a7802 */ /* 0x000fe40000000f00 */
[----:B------:R0:W-:Y:S01]  /*25c70*/  STL.64 [R1+0xd30], R14 ;  /* 0x000d300e01007387 */ /* 0x0001e20000100a00 */
[----:B-1----:R-:W-:-:S03]  /*25c80*/  IMAD.MOV.U32 R12, RZ, RZ, -0x461a34c2 ;  /* 0xb9e5cb3eff0c7424 */ /* 0x002fc600078e00ff */
[----:B------:R1:W-:Y:S01]  /*25c90*/  STL.64 [R1+0xd38], R20 ;  /* 0x000d381401007387 */ /* 0x0003e20000100a00 */
[----:B------:R-:W-:Y:S01]  /*25ca0*/  MOV R13, 0xb53b133b ;  /* 0xb53b133b000d7802 */ /* 0x000fe20000000f00 */
[----:B--2---:R-:W-:Y:S02]  /*25cb0*/  HFMA2 R8, -RZ, RZ, -0.0718994140625, -4320 ;  /* 0xac9aec38ff087431 */ /* 0x004fe400000001ff */
[----:B------:R-:W-:Y:S01]  /*25cc0*/  IMAD.MOV.U32 R9, RZ, RZ, 0x2b98eb50 ;  /* 0x2b98eb50ff097424 */ /* 0x000fe200078e00ff */
[----:B------:R2:W-:Y:S01]  /*25cd0*/  STL.64 [R1+0xd48], R10 ;  /* 0x000d480a01007387 */ /* 0x0005e20000100a00 */
[----:B0-----:R-:W-:Y:S02]  /*25ce0*/  HFMA2 R14, -RZ, RZ, 0.6474609375, -0.000142574310302734375 ;  /* 0x392e88acff0e7431 */ /* 0x001fe400000001ff */
[----:B------:R-:W-:Y:S01]  /*25cf0*/  IMAD.MOV.U32 R15, RZ, RZ, -0x46f9f482 ;  /* 0xb9060b7eff0f7424 */ /* 0x000fe200078e00ff */
[----:B------:R0:W-:Y:S01]  /*25d00*/  STL.64 [R1+0xd50], R12 ;  /* 0x000d500c01007387 */ /* 0x0001e20000100a00 */
[----:B-1----:R-:W-:Y:S01]  /*25d10*/  HFMA2 R21, -RZ, RZ, 0.17529296875, -0.0038089752197265625 ;  /* 0x319c9bcdff157431 */ /* 0x002fe200000001ff */
[----:B------:R-:W-:-:S02]  /*25d20*/  MOV R20, 0x384231bf ;  /* 0x384231bf00147802 */ /* 0x000fc40000000f00 */
[----:B------:R1:W-:Y:S01]  /*25d30*/  STL.64 [R1+0xd40], R8 ;  /* 0x000d400801007387 */ /* 0x0003e20000100a00 */
[----:B--2---:R-:W-:Y:S02]  /*25d40*/  HFMA2 R10, -RZ, RZ, -0.378173828125, 7572 ;  /* 0xb60d6f65ff0a7431 */ /* 0x004fe400000001ff */
[----:B------:R-:W-:Y:S01]  /*25d50*/  IMAD.MOV.U32 R11, RZ, RZ, -0x5268961f ;  /* 0xad9769e1ff0b7424 */ /* 0x000fe200078e00ff */
[----:B------:R2:W-:Y:S01]  /*25d60*/  STL.64 [R1+0xd58], R14 ;  /* 0x000d580e01007387 */ /* 0x0005e20000100a00 */
[----:B0-----:R-:W-:-:S03]  /*25d70*/  HFMA2 R13, -RZ, RZ, -0.27587890625, -19.78125 ;  /* 0xb46accf2ff0d7431 */ /* 0x001fc600000001ff */
[----:B------:R0:W-:Y:S01]  /*25d80*/  STL.64 [R1+0xd60], R20 ;  /* 0x000d601401007387 */ /* 0x0001e20000100a00 */
[----:B------:R-:W-:Y:S01]  /*25d90*/  MOV R12, 0x34ca97cc ;  /* 0x34ca97cc000c7802 */ /* 0x000fe20000000f00 */
[----:B-1----:R-:W-:Y:S01]  /*25da0*/  IMAD.MOV.U32 R8, RZ, RZ, -0x48ce3da8 ;  /* 0xb731c258ff087424 */ /* 0x002fe200078e00ff */
[----:B------:R-:W-:Y:S01]  /*25db0*/  MOV R9, 0x36e39c79 ;  /* 0x36e39c7900097802 */ /* 0x000fe20000000f00 */
[----:B------:R1:W-:Y:S01]  /*25dc0*/  STL.64 [R1+0xd70], R10 ;  /* 0x000d700a01007387 */ /* 0x0003e20000100a00 */
[----:B--2---:R-:W-:Y:S01]  /*25dd0*/  IMAD.MOV.U32 R14, RZ, RZ, 0x33859412 ;  /* 0x33859412ff0e7424 */ /* 0x004fe200078e00ff */
[----:B------:R-:W-:Y:S02]  /*25de0*/  MOV R15, 0x263e2a76 ;  /* 0x263e2a76000f7802 */ /* 0x000fe40000000f00 */
[----:B------:R2:W-:Y:S01]  /*25df0*/  STL.64 [R1+0xd78], R12 ;  /* 0x000d780c01007387 */ /* 0x0005e20000100a00 */
[----:B0-----:R-:W-:Y:S02]  /*25e00*/  HFMA2 R20, -RZ, RZ, -0.19189453125, -3.482421875 ;  /* 0xb224c2f7ff147431 */ /* 0x001fe400000001ff */
[----:B------:R-:W-:Y:S01]  /*25e10*/  IMAD.MOV.U32 R21, RZ, RZ, 0x31b31feb ;  /* 0x31b31febff157424 */ /* 0x000fe200078e00ff */
[----:B------:R0:W-:Y:S01]  /*25e20*/  STL.64 [R1+0xd68], R8 ;  /* 0x000d680801007387 */ /* 0x0001e20000100a00 */
[----:B-1----:R-:W-:Y:S01]  /*25e30*/  IMAD.MOV.U32 R10, RZ, RZ, 0x2f563c98 ;  /* 0x2f563c98ff0a7424 */ /* 0x002fe200078e00ff */
[----:B------:R-:W-:-:S02]  /*25e40*/  MOV R11, 0xaedeb390 ;  /* 0xaedeb390000b7802 */ /* 0x000fc40000000f00 */
[----:B------:R1:W-:Y:S01]  /*25e50*/  STL.64 [R1+0xd80], R14 ;  /* 0x000d800e01007387 */ /* 0x0003e20000100a00 */
[----:B--2---:R-:W-:-:S03]  /*25e60*/  HFMA2 R12, -RZ, RZ, 0.09210205078125, 635.5 ;  /* 0x2de560f7ff0c7431 */ /* 0x004fc600000001ff */
[----:B------:R2:W-:Y:S01]  /*25e70*/  STL.64 [R1+0xd88], R20 ;  /* 0x000d881401007387 */ /* 0x0005e20000100a00 */
[----:B------:R-:W-:Y:S02]  /*25e80*/  IMAD.MOV.U32 R13, RZ, RZ, -0x5d44325b ;  /* 0xa2bbcda5ff0d7424 */ /* 0x000fe400078e00ff */
[----:B0-----:R-:W-:Y:S01]  /*25e90*/  HFMA2 R9, -RZ, RZ, 0.0238494873046875, 0.0089569091796875 ;  /* 0x261b2096ff097431 */ /* 0x001fe200000001ff */
[----:B------:R-:W-:Y:S01]  /*25ea0*/  MOV R8, 0xb0c04c88 ;  /* 0xb0c04c8800087802 */ /* 0x000fe20000000f00 */
[----:B------:R0:W-:Y:S01]  /*25eb0*/  STL.64 [R1+0xd98], R10 ;  /* 0x000d980a01007387 */ /* 0x0001e20000100a00 */
[----:B-1----:R-:W-:Y:S01]  /*25ec0*/  HFMA2 R15, -RZ, RZ, -0.763671875, 8164 ;  /* 0xba1c6ff9ff0f7431 */ /* 0x002fe200000001ff */
[----:B------:R-:W-:Y:S02]  /*25ed0*/  MOV R14, 0xac6d4b31 ;  /* 0xac6d4b31000e7802 */ /* 0x000fe40000000f00 */
[----:B------:R1:W-:Y:S01]  /*25ee0*/  STL.64 [R1+0xda0], R12 ;  /* 0x000da00c01007387 */ /* 0x0003e20000100a00 */
[----:B--2---:R-:W-:Y:S01]  /*25ef0*/  IMAD.MOV.U32 R20, RZ, RZ, -0x4768e703 ;  /* 0xb89718fdff147424 */ /* 0x004fe200078e00ff */
[----:B------:R-:W-:-:S02]  /*25f00*/  MOV R21, 0x3a31cb4e ;  /* 0x3a31cb4e00157802 */ /* 0x000fc40000000f00 */
[----:B------:R2:W-:Y:S01]  /*25f10*/  STL.64 [R1+0xd90], R8 ;  /* 0x000d900801007387 */ /* 0x0005e20000100a00 */
[----:B0-----:R-:W-:Y:S01]  /*25f20*/  HFMA2 R11, -RZ, RZ, -0.58642578125, -64.125 ;  /* 0xb8b1d402ff0b7431 */ /* 0x001fe200000001ff */
[----:B------:R-:W-:Y:S02]  /*25f30*/  MOV R10, 0x3443638e ;  /* 0x3443638e000a7802 */ /* 0x000fe40000000f00 */
[----:B------:R0:W-:Y:S01]  /*25f40*/  STL.64 [R1+0xda8], R14 ;  /* 0x000da80e01007387 */ /* 0x0001e20000100a00 */
[----:B-1----:R-:W-:-:S03]  /*25f50*/  IMAD.MOV.U32 R12, RZ, RZ, 0x38800900 ;  /* 0x38800900ff0c7424 */ /* 0x002fc600078e00ff */
[----:B------:R1:W-:Y:S01]  /*25f60*/  STL.64 [R1+0xdb0], R20 ;  /* 0x000db01401007387 */ /* 0x0003e20000100a00 */
[----:B------:R-:W-:Y:S01]  /*25f70*/  MOV R13, 0xb7b0c7e6 ;  /* 0xb7b0c7e6000d7802 */ /* 0x000fe20000000f00 */
[----:B--2---:R-:W-:Y:S02]  /*25f80*/  HFMA2 R8, -RZ, RZ, -0.76904296875, -30.296875 ;  /* 0xba27cf93ff087431 */ /* 0x004fe400000001ff */
[----:B------:R-:W-:Y:S01]  /*25f90*/  IMAD.MOV.U32 R9, RZ, RZ, 0x39917d90 ;  /* 0x39917d90ff097424 */ /* 0x000fe200078e00ff */
[----:B------:R2:W-:Y:S01]  /*25fa0*/  STL.64 [R1+0xdc0], R10 ;  /* 0x000dc00a01007387 */ /* 0x0005e20000100a00 */
[----:B0-----:R-:W-:Y:S02]  /*25fb0*/  HFMA2 R14, -RZ, RZ, -0.1390380859375, -1.1861324310302734375e-05 ;  /* 0xb07380c7ff0e7431 */ /* 0x001fe400000001ff */
[----:B------:R-:W-:Y:S01]  /*25fc0*/  IMAD.MOV.U32 R15, RZ, RZ, 0x3697f31f ;  /* 0x3697f31fff0f7424 */ /* 0x000fe200078e00ff */
[----:B------:R0:W-:Y:S01]  /*25fd0*/  STL.64 [R1+0xdc8], R12 ;  /* 0x000dc80c01007387 */ /* 0x0001e20000100a00 */
[----:B-1----:R-:W-:Y:S01]  /*25fe0*/  HFMA2 R21, -RZ, RZ, 0.338134765625, -3.265625 ;  /* 0x3569c288ff157431 */ /* 0x002fe200000001ff */
[----:B------:R-:W-:-:S02]  /*25ff0*/  MOV R20, 0xb63ec69d ;  /* 0xb63ec69d00147802 */ /* 0x000fc40000000f00 */
[----:B------:R1:W-:Y:S01]  /*26000*/  STL.64 [R1+0xdb8], R8 ;  /* 0x000db80801007387 */ /* 0x0003e20000100a00 */
[----:B--2---:R-:W-:Y:S02]  /*26010*/  HFMA2 R10, -RZ, RZ, 0.241943359375, 47.40625 ;  /* 0x33be51edff0a7431 */ /* 0x004fe400000001ff */
[----:B------:R-:W-:Y:S01]  /*26020*/  IMAD.MOV.U32 R11, RZ, RZ, -0x4d27aa03 ;  /* 0xb2d855fdff0b7424 */ /* 0x000fe200078e00ff */
[----:B------:R2:W-:Y:S01]  /*26030*/  STL.64 [R1+0xdd0], R14 ;  /* 0x000dd00e01007387 */ /* 0x0005e20000100a00 */
[----:B0-----:R-:W-:-:S03]  /*26040*/  HFMA2 R13, -RZ, RZ, 0.1724853515625, -1513 ;  /* 0x3185e5e9ff0d7431 */ /* 0x001fc600000001ff */
        /* <DEDUP_REMOVED lines=8> */
[----:B0-----:R-:W-:Y:S02]  /*260d0*/  HFMA2 R20, -RZ, RZ, -0.0085296630859375, -367.25 ;  /* 0xa05eddbdff147431 */ /* 0x001fe400000001ff */
[----:B------:R-:W-:Y:S01]  /*260e0*/  IMAD.MOV.U32 R21, RZ, RZ, -0x514e0798 ;  /* 0xaeb1f868ff157424 */ /* 0x000fe200078e00ff */
[----:B------:R0:W-:Y:S01]  /*260f0*/  STL.64 [R1+0xde0], R8 ;  /* 0x000de00801007387 */ /* 0x0001e20000100a00 */
[----:B-1----:R-:W-:Y:S01]  /*26100*/  IMAD.MOV.U32 R10, RZ, RZ, 0x3aaea573 ;  /* 0x3aaea573ff0a7424 */ /* 0x002fe200078e00ff */
[----:B------:R-:W-:-:S02]  /*26110*/  MOV R11, 0xbafaede5 ;  /* 0xbafaede5000b7802 */ /* 0x000fc40000000f00 */
[----:B------:R1:W-:Y:S01]  /*26120*/  STL.64 [R1+0xdf8], R14 ;  /* 0x000df80e01007387 */ /* 0x0003e20000100a00 */
[----:B--2---:R-:W-:-:S03]  /*26130*/  HFMA2 R12, -RZ, RZ, 0.82080078125, 184 ;  /* 0x3a9159c0ff0c7431 */ /* 0x004fc600000001ff */
[----:B------:R2:W-:Y:S01]  /*26140*/  STL.64 [R1+0xe00], R20 ;  /* 0x000e001401007387 */ /* 0x0005e20000100a00 */
[----:B------:R-:W-:Y:S02]  /*26150*/  IMAD.MOV.U32 R13, RZ, RZ, 0x35854f7b ;  /* 0x35854f7bff0d7424 */ /* 0x000fe400078e00ff */
[----:B0-----:R-:W-:Y:S01]  /*26160*/  HFMA2 R9, -RZ, RZ, -0.08209228515625, -0.0003426074981689453125 ;  /* 0xad418d9dff097431 */ /* 0x001fe200000001ff */
[----:B------:R-:W-:Y:S01]  /*26170*/  MOV R8, 0x2e3a66b4 ;  /* 0x2e3a66b400087802 */ /* 0x000fe20000000f00 */
[----:B------:R0:W-:Y:S01]  /*26180*/  STL.64 [R1+0xe10], R10 ;  /* 0x000e100a01007387 */ /* 0x0001e20000100a00 */
[----:B-1----:R-:W-:Y:S01]  /*26190*/  HFMA2 R15, -RZ, RZ, 0.734375, 0.000367641448974609375 ;  /* 0x39e00e06ff0f7431 */ /* 0x002fe200000001ff */
[----:B------:R-:W-:Y:S02]  /*261a0*/  MOV R14, 0xba055d4d ;  /* 0xba055d4d000e7802 */ /* 0x000fe40000000f00 */
[----:B------:R1:W-:Y:S01]  /*261b0*/  STL.64 [R1+0xe18], R12 ;  /* 0x000e180c01007387 */ /* 0x0003e20000100a00 */
[----:B--2---:R-:W-:Y:S01]  /*261c0*/  IMAD.MOV.U32 R20, RZ, RZ, -0x46cf38dc ;  /* 0xb930c724ff147424 */ /* 0x004fe200078e00ff */
[----:B------:R-:W-:-:S02]  /*261d0*/  MOV R21, 0xb20bacf3 ;  /* 0xb20bacf300157802 */ /* 0x000fc40000000f00 */
[----:B------:R2:W-:Y:S01]  /*261e0*/  STL.64 [R1+0xe08], R8 ;  /* 0x000e080801007387 */ /* 0x0005e20000100a00 */
[----:B0-----:R-:W-:Y:S01]  /*261f0*/  HFMA2 R11, -RZ, RZ, 0.09893798828125, 7.9572200775146484375e-05 ;  /* 0x2e550537ff0b7431 */ /* 0x001fe200000001ff */
[----:B------:R-:W-:Y:S02]  /*26200*/  MOV R10, 0x372f51d8 ;  /* 0x372f51d8000a7802 */ /* 0x000fe40000000f00 */
[----:B------:R0:W-:Y:S01]  /*26210*/  STL.64 [R1+0xe20], R14 ;  /* 0x000e200e01007387 */ /* 0x0001e20000100a00 */
[----:B-1----:R-:W-:-:S03]  /*26220*/  IMAD.MOV.U32 R12, RZ, RZ, -0x49efd53c ;  /* 0xb6102ac4ff0c7424 */ /* 0x002fc600078e00ff */
[----:B------:R1:W-:Y:S01]  /*26230*/  STL.64 [R1+0xe28], R20 ;  /* 0x000e281401007387 */ /* 0x0003e20000100a00 */
[----:B------:R-:W-:Y:S01]  /*26240*/  MOV R13, 0x35b26ccc ;  /* 0x35b26ccc000d7802 */ /* 0x000fe20000000f00 */
[----:B--2---:R-:W-:Y:S02]  /*26250*/  HFMA2 R8, -RZ, RZ, 0.52978515625, -7944 ;  /* 0x383defc2ff087431 */ /* 0x004fe400000001ff */
[----:B------:R-:W-:Y:S01]  /*26260*/  IMAD.MOV.U32 R9, RZ, RZ, -0x47fcd784 ;  /* 0xb803287cff097424 */ /* 0x000fe200078e00ff */
[----:B------:R2:W-:Y:S01]  /*26270*/  STL.64 [R1+0xe38], R10 ;  /* 0x000e380a01007387 */ /* 0x0005e20000100a00 */
[----:B0-----:R-:W-:Y:S02]  /*26280*/  HFMA2 R14, -RZ, RZ, -0.302734375, 95.6875 ;  /* 0xb4d855fbff0e7431 */ /* 0x001fe400000001ff */
[----:B------:R-:W-:Y:S01]  /*26290*/  IMAD.MOV.U32 R15, RZ, RZ, -0x55ba340a ;  /* 0xaa45cbf6ff0f7424 */ /* 0x000fe200078e00ff */
[----:B------:R0:W-:Y:S01]  /*262a0*/  STL.64 [R1+0xe40], R12 ;  /* 0x000e400c01007387 */ /* 0x0001e20000100a00 */
[----:B-1----:R-:W-:Y:S01]  /*262b0*/  HFMA2 R21, -RZ, RZ, -0.2242431640625, -0.000300884246826171875 ;  /* 0xb32d8ceeff157431 */ /* 0x002fe200000001ff */
[----:B------:R-:W-:-:S02]  /*262c0*/  MOV R20, 0x3396a2a5 ;  /* 0x3396a2a500147802 */ /* 0x000fc40000000f00 */
[----:B------:R1:W-:Y:S01]  /*262d0*/  STL.64 [R1+0xe30], R8 ;  /* 0x000e300801007387 */ /* 0x0003e20000100a00 */
[----:B--2---:R-:W-:Y:S02]  /*262e0*/  HFMA2 R10, -RZ, RZ, -0.15478515625, -0.347412109375 ;  /* 0xb0f4b58fff0a7431 */ /* 0x004fe400000001ff */
[----:B------:R-:W-:Y:S01]  /*262f0*/  IMAD.MOV.U32 R11, RZ, RZ, 0x3085f9d1 ;  /* 0x3085f9d1ff0b7424 */ /* 0x000fe200078e00ff */
[----:B------:R2:W-:Y:S01]  /*26300*/  STL.64 [R1+0xe48], R14 ;  /* 0x000e480e01007387 */ /* 0x0005e20000100a00 */
[----:B0-----:R-:W-:-:S03]  /*26310*/  HFMA2 R13, -RZ, RZ, 0.01334381103515625, -14.09375 ;  /* 0x22d5cb0cff0d7431 */ /* 0x001fc600000001ff */
        /* <DEDUP_REMOVED lines=8> */
[----:B0-----:R-:W-:Y:S02]  /*263a0*/  HFMA2 R20, -RZ, RZ, 0.6455078125, 2626 ;  /* 0x392a6921ff147431 */ /* 0x001fe400000001ff */
[----:B------:R-:W-:Y:S01]  /*263b0*/  IMAD.MOV.U32 R21, RZ, RZ, -0x44f8c6dd ;  /* 0xbb073923ff157424 */ /* 0x000fe200078e00ff */
[----:B------:R0:W-:Y:S01]  /*263c0*/  STL.64 [R1+0xe58], R8 ;  /* 0x000e580801007387 */ /* 0x0001e20000100a00 */
[----:B-1----:R-:W-:-:S03]  /*263d0*/  HFMA2 R11, -RZ, RZ, 0.71728515625, -47744 ;  /* 0x39bdf9d4ff0b7431 */ /* 0x002fc600000001ff */
[----:B------:R1:W-:Y:S01]  /*263e0*/  STL.64 [R1+0xe70], R14 ;  /* 0x000e700e01007387 */ /* 0x0003e20000100a00 */
[----:B------:R-:W-:Y:S01]  /*263f0*/  IMAD.MOV.U32 R10, RZ, RZ, -0x4b29b865 ;  /* 0xb4d6479bff0a7424 */ /* 0x000fe200078e00ff */
[----:B--2---:R-:W-:Y:S01]  /*26400*/  MOV R12, 0xb9938e1b ;  /* 0xb9938e1b000c7802 */ /* 0x004fe20000000f00 */
[----:B------:R-:W-:Y:S01]  /*26410*/  IMAD.MOV.U32 R13, RZ, RZ, 0x38db2466 ;  /* 0x38db2466ff0d7424 */ /* 0x000fe200078e00ff */
[----:B------:R2:W-:Y:S01]  /*26420*/  STL.64 [R1+0xe78], R20 ;  /* 0x000e781401007387 */ /* 0x0005e20000100a00 */
[----:B0-----:R-:W-:Y:S02]  /*26430*/  MOV R8, 0x3b0c2df0 ;  /* 0x3b0c2df000087802 */ /* 0x001fe40000000f00 */
[----:B------:R-:W-:Y:S01]  /*26440*/  MOV R9, 0xba847eb2 ;  /* 0xba847eb200097802 */ /* 0x000fe20000000f00 */
[----:B------:R0:W-:Y:S01]  /*26450*/  STL.64 [R1+0xe90], R12 ;  /* 0x000e900c01007387 */ /* 0x0001e20000100a00 */
[----:B-1----:R-:W-:Y:S01]  /*26460*/  HFMA2 R14, -RZ, RZ, 0.1583251953125, -3.76171875 ;  /* 0x3111c386ff0e7431 */ /* 0x002fe200000001ff */
[----:B------:R-:W-:-:S02]  /*26470*/  MOV R15, 0xb7d840e1 ;  /* 0xb7d840e1000f7802 */ /* 0x000fc40000000f00 */
[----:B------:R1:W-:Y:S01]  /*26480*/  STL.64 [R1+0xe80], R8 ;  /* 0x000e800801007387 */ /* 0x0003e20000100a00 */
[----:B--2---:R-:W-:Y:S02]  /*26490*/  HFMA2 R21, -RZ, RZ, -0.421142578125, 14.125 ;  /* 0xb6bd4b10ff157431 */ /* 0x004fe400000001ff */
[----:B------:R-:W-:Y:S01]  /*264a0*/  IMAD.MOV.U32 R20, RZ, RZ, 0x3790f86c ;  /* 0x3790f86cff147424 */ /* 0x000fe200078e00ff */
[----:B------:R2:W-:Y:S01]  /*264b0*/  STL.64 [R1+0xe88], R10 ;  /* 0x000e880a01007387 */ /* 0x0005e20000100a00 */
[----:B0-----:R-:W-:-:S03]  /*264c0*/  HFMA2 R13, -RZ, RZ, -0.2216796875, -11232 ;  /* 0xb318f17cff0d7431 */ /* 0x001fc600000001ff */
        /* <DEDUP_REMOVED lines=11> */
[----:B-1----:R-:W-:Y:S01]  /*26580*/  HFMA2 R20, -RZ, RZ, -0.0199127197265625, -0.046417236328125 ;  /* 0xa519a9f1ff147431 */ /* 0x002fe200000001ff */
[----:B------:R-:W-:Y:S02]  /*26590*/  MOV R21, 0x30785d67 ;  /* 0x30785d6700157802 */ /* 0x000fe40000000f00 */
[----:B------:R1:W-:Y:S01]  /*265a0*/  STL.64 [R1+0xeb0], R10 ;  /* 0x000eb00a01007387 */ /* 0x0003e20000100a00 */
[----:B--2---:R-:W-:-:S03]  /*265b0*/  HFMA2 R9, -RZ, RZ, 0.110595703125, 0.9189453125 ;  /* 0x2f143b5aff097431 */ /* 0x004fc600000001ff */
[----:B------:R2:W-:Y:S01]  /*265c0*/  STL.64 [R1+0xec0], R14 ;  /* 0x000ec00e01007387 */ /* 0x0005e20000100a00 */
[----:B------:R-:W-:Y:S02]  /*265d0*/  IMAD.MOV.U32 R8, RZ, RZ, -0x4ff7a9f6 ;  /* 0xb008560aff087424 */ /* 0x000fe400078e00ff */
[----:B0-----:R-:W-:Y:S01]  /*265e0*/  HFMA2 R12, -RZ, RZ, -0.939453125, 3328 ;  /* 0xbb846a80ff0c7431 */ /* 0x001fe200000001ff */
[----:B------:R-:W-:Y:S01]  /*265f0*/  MOV R13, 0xb6128c3e ;  /* 0xb6128c3e000d7802 */ /* 0x000fe20000000f00 */
[----:B------:R0:W-:Y:S01]  /*26600*/  STL.64 [R1+0xec8], R20 ;  /* 0x000ec81401007387 */ /* 0x0001e20000100a00 */
[----:B-1----:R-:W-:Y:S01]  /*26610*/  MOV R10, 0xbb8572b5 ;  /* 0xbb8572b5000a7802 */ /* 0x002fe20000000f00 */
[----:B------:R-:W-:Y:S02]  /*26620*/  IMAD.MOV.U32 R11, RZ, RZ, 0x3bd1d34d ;  /* 0x3bd1d34dff0b7424 */ /* 0x000fe400078e00ff */
[----:B------:R1:W-:Y:S01]  /*26630*/  STL.64 [R1+0xed0], R8 ;  /* 0x000ed00801007387 */ /* 0x0003e20000100a00 */
[----:B--2---:R-:W-:-:S02]  /*26640*/  HFMA2 R15, -RZ, RZ, -0.87548828125, 0.0038356781005859375 ;  /* 0xbb011bdbff0f7431 */ /* 0x004fc400000001ff */
[----:B------:R-:W-:Y:S01]  /*26650*/  IMAD.MOV.U32 R14, RZ, RZ, 0x3b0e7a69 ;  /* 0x3b0e7a69ff0e7424 */ /* 0x000fe200078e00ff */
[----:B------:R2:W-:Y:S01]  /*26660*/  STL.64 [R1+0xed8], R10 ;  /* 0x000ed80a01007387 */ /* 0x0005e20000100a00 */
[----:B0-----:R-:W-:Y:S01]  /*26670*/  MOV R20, 0x3a5b23f8 ;  /* 0x3a5b23f800147802 */ /* 0x001fe20000000f00 */
[----:B------:R-:W-:Y:S02]  /*26680*/  IMAD.MOV.U32 R21, RZ, RZ, 0x32a708fe ;  /* 0x32a708feff157424 */ /* 0x000fe400078e00ff */
[----:B------:R0:W-:Y:S01]  /*26690*/  STL.64 [R1+0xee0], R12 ;  /* 0x000ee00c01007387 */ /* 0x0001e20000100a00 */
[----:B-1----:R-:W-:-:S03]  /*266a0*/  HFMA2 R8, -RZ, RZ, -0.69091796875, 0.03521728515625 ;  /* 0xb9872882ff087431 */ /* 0x002fc600000001ff */
[----:B------:R1:W-:Y:S01]  /*266b0*/  STL.64 [R1+0xee8], R14 ;  /* 0x000ee80e01007387 */ /* 0x0003e20000100a00 */
[----:B------:R-:W-:Y:S01]  /*266c0*/  MOV R9, 0x3947558c ;  /* 0x3947558c00097802 */ /* 0x000fe20000000f00 */
[----:B--2---:R-:W-:Y:S02]  /*266d0*/  HFMA2 R11, -RZ, RZ, -0.1112060546875, -6.7578125 ;  /* 0xaf1ec6c2ff0b7431 */ /* 0x004fe400000001ff */
[----:B------:R-:W-:Y:S01]  /*266e0*/  IMAD.MOV.U32 R10, RZ, RZ, -0x477207b8 ;  /* 0xb88df848ff0a7424 */ /* 0x000fe200078e00ff */
[----:B------:R2:W-:Y:S01]  /*266f0*/  STL.64 [R1+0xef0], R20 ;  /* 0x000ef01401007387 */ /* 0x0005e20000100a00 */
[----:B0-----:R-:W-:Y:S01]  /*26700*/  MOV R12, 0x3783ce5d ;  /* 0x3783ce5d000c7802 */ /* 0x001fe20000000f00 */
[----:B------:R-:W-:Y:S02]  /*26710*/  IMAD.MOV.U32 R13, RZ, RZ, -0x48d3209f ;  /* 0xb72cdf61ff0d7424 */ /* 0x000fe400078e00ff */
[----:B------:R0:W-:Y:S01]  /*26720*/  STL.64 [R1+0xef8], R8 ;  /* 0x000ef80801007387 */ /* 0x0001e20000100a00 */
[----:B-1----:R-:W-:Y:S01]  /*26730*/  HFMA2 R14, -RZ, RZ, 0.397705078125, -3.591796875 ;  /* 0x365dc32fff0e7431 */ /* 0x002fe200000001ff */
[----:B------:R-:W-:-:S02]  /*26740*/  MOV R15, 0x2b60b368 ;  /* 0x2b60b368000f7802 */ /* 0x000fc40000000f00 */
[----:B------:R1:W-:Y:S01]  /*26750*/  STL.64 [R1+0xf08], R12 ;  /* 0x000f080c01007387 */ /* 0x0003e20000100a00 */
[----:B--2---:R-:W-:Y:S02]  /*26760*/  HFMA2 R21, -RZ, RZ, 0.30078125, -34.90625 ;  /* 0x34d0d05dff157431 */ /* 0x004fe400000001ff */
[----:B------:R-:W-:Y:S01]  /*26770*/  IMAD.MOV.U32 R20, RZ, RZ, -0x4ad3f055 ;  /* 0xb52c0fabff147424 */ /* 0x000fe200078e00ff */
[----:B------:R2:W-:Y:S01]  /*26780*/  STL.64 [R1+0xf00], R10 ;  /* 0x000f000a01007387 */ /* 0x0005e20000100a00 */
[----:B0-----:R-:W-:Y:S01]  /*26790*/  MOV R8, 0xb3f9808b ;  /* 0xb3f9808b00087802 */ /* 0x001fe20000000f00 */
[----:B------:R-:W-:Y:S02]  /*267a0*/  IMAD.MOV.U32 R9, RZ, RZ, -0x58b5070d ;  /* 0xa74af8f3ff097424 */ /* 0x000fe400078e00ff */
[----:B------:R0:W-:Y:S01]  /*267b0*/  STL.64 [R1+0xf10], R14 ;  /* 0x000f100e01007387 */ /* 0x0001e20000100a00 */
[----:B-1----:R-:W-:Y:S02]  /*267c0*/  HFMA2 R13, -RZ, RZ, 0.007099151611328125, 0.256103515625 ;  /* 0x1f453419ff0d7431 */ /* 0x002fe400000001ff */
[----:B------:R-:W-:Y:S01]  /*267d0*/  IMAD.MOV.U32 R12, RZ, RZ, 0x315e5907 ;  /* 0x315e5907ff0c7424 */ /* 0x000fe200078e00ff */
[----:B------:R1:W-:Y:S01]  /*267e0*/  STL.64 [R1+0xf18], R20 ;  /* 0x000f181401007387 */ /* 0x0003e20000100a00 */
[----:B--2---:R-:W-:Y:S01]  /*267f0*/  HFMA2 R10, -RZ, RZ, 0.208251953125, -2.10546875 ;  /* 0x32aac036ff0a7431 */ /* 0x004fe200000001ff */
[----:B------:R-:W-:-:S02]  /*26800*/  MOV R11, 0xb243fbaf ;  /* 0xb243fbaf000b7802 */ /* 0x000fc40000000f00 */
[----:B------:R2:W-:Y:S01]  /*26810*/  STL.64 [R1+0xf20], R8 ;  /* 0x000f200801007387 */ /* 0x0005e20000100a00 */
[----:B0-----:R-:W-:Y:S01]  /*26820*/  MOV R14, 0xb00a9a1c ;  /* 0xb00a9a1c000e7802 */ /* 0x001fe20000000f00 */
[----:B------:R-:W-:Y:S02]  /*26830*/  IMAD.MOV.U32 R15, RZ, RZ, -0x443d1c1a ;  /* 0xbbc2e3e6ff0f7424 */ /* 0x000fe400078e00ff */
[----:B------:R0:W-:Y:S01]  /*26840*/  STL.64 [R1+0xf30], R12 ;  /* 0x000f300c01007387 */ /* 0x0001e20000100a00 */
[----:B-1----:R-:W-:Y:S01]  /*26850*/  HFMA2 R20, -RZ, RZ, -0.75634765625, -0.0028533935546875 ;  /* 0xba0d99d8ff147431 */ /* 0x002fe200000001ff */
[----:B------:R-:W-:Y:S02]  /*26860*/  MOV R21, 0x3c10084d ;  /* 0x3c10084d00157802 */ /* 0x000fe40000000f00 */
[----:B------:R1:W-:Y:S01]  /*26870*/  STL.64 [R1+0xf28], R10 ;  /* 0x000f280a01007387 */ /* 0x0003e20000100a00 */
[----:B--2---:R-:W-:-:S03]  /*26880*/  HFMA2 R9, -RZ, RZ, 0.955078125, 8.0625 ;  /* 0x3ba44808ff097431 */ /* 0x004fc600000001ff */
[----:B------:R2:W-:Y:S01]  /*26890*/  STL.64 [R1+0xf38], R14 ;  /* 0x000f380e01007387 */ /* 0x0005e20000100a00 */
[----:B------:R-:W-:Y:S02]  /*268a0*/  IMAD.MOV.U32 R8, RZ, RZ, -0x43de7e19 ;  /* 0xbc2181e7ff087424 */ /* 0x000fe400078e00ff */
[----:B0-----:R-:W-:Y:S01]  /*268b0*/  HFMA2 R12, -RZ, RZ, 0.859375, 2.35546875 ;  /* 0x3ae040b6ff0c7431 */ /* 0x001fe200000001ff */
[----:B------:R-:W-:Y:S01]  /*268c0*/  MOV R13, 0xba31758e ;  /* 0xba31758e000d7802 */ /* 0x000fe20000000f00 */
[----:B------:R0:W-:Y:S01]  /*268d0*/  STL.64 [R1+0xf40], R20 ;  /* 0x000f401401007387 */ /* 0x0001e20000100a00 */
[----:B-1----:R-:W-:Y:S01]  /*268e0*/  MOV R10, 0x35abe64f ;  /* 0x35abe64f000a7802 */ /* 0x002fe20000000f00 */
[----:B------:R-:W-:Y:S02]  /*268f0*/  IMAD.MOV.U32 R11, RZ, RZ, -0x44f8d348 ;  /* 0xbb072cb8ff0b7424 */ /* 0x000fe400078e00ff */
[----:B------:R1:W-:Y:S01]  /*26900*/  STL.64 [R1+0xf48], R8 ;  /* 0x000f480801007387 */ /* 0x0003e20000100a00 */
[----:B--2---:R-:W-:-:S02]  /*26910*/  HFMA2 R15, -RZ, RZ, 0.65869140625, -0.365478515625 ;  /* 0x3945b5d9ff0f7431 */ /* 0x004fc400000001ff */
[----:B------:R-:W-:Y:S01]  /*26920*/  IMAD.MOV.U32 R14, RZ, RZ, -0x4e12e0cd ;  /* 0xb1ed1f33ff0e7424 */ /* 0x000fe200078e00ff */
[----:B------:R2:W-:Y:S01]  /*26930*/  STL.64 [R1+0xf50], R10 ;  /* 0x000f500a01007387 */ /* 0x0005e20000100a00 */
[----:B0-----:R-:W-:Y:S01]  /*26940*/  MOV R20, 0xb90c7582 ;  /* 0xb90c758200147802 */ /* 0x001fe20000000f00 */
[----:B------:R-:W-:Y:S02]  /*26950*/  IMAD.MOV.U32 R21, RZ, RZ, 0x38420ab7 ;  /* 0x38420ab7ff157424 */ /* 0x000fe400078e00ff */
[----:B------:R0:W-:Y:S01]  /*26960*/  STL.64 [R1+0xf58], R12 ;  /* 0x000f580c01007387 */ /* 0x0001e20000100a00 */
[----:B-1----:R-:W-:Y:S01]  /*26970*/  HFMA2 R8, -RZ, RZ, 0.0966796875, 0.000797748565673828125 ;  /* 0x2e301289ff087431 */ /* 0x002fe200000001ff */
[----:B------:R-:W-:Y:S02]  /*26980*/  MOV R9, 0xb72c0fb2 ;  /* 0xb72c0fb200097802 */ /* 0x000fe40000000f00 */
[----:B------:R1:W-:Y:S01]  /*26990*/  STL.64 [R1+0xf60], R14 ;  /* 0x000f600e01007387 */ /* 0x0003e20000100a00 */
[----:B--2---:R-:W-:-:S02]  /*269a0*/  HFMA2 R11, -RZ, RZ, -0.3779296875, 137.5 ;  /* 0xb60c584cff0b7431 */ /* 0x004fc400000001ff */
[----:B------:R-:W-:Y:S01]  /*269b0*/  IMAD.MOV.U32 R10, RZ, RZ, 0x36dddd64 ;  /* 0x36dddd64ff0a7424 */ /* 0x000fe200078e00ff */
[----:B------:R2:W-:Y:S01]  /*269c0*/  STL.64 [R1+0xf68], R20 ;  /* 0x000f681401007387 */ /* 0x0005e20000100a00 */
[----:B0-----:R-:W-:Y:S01]  /*269d0*/  MOV R12, 0xaa6be562 ;  /* 0xaa6be562000c7802 */ /* 0x001fe20000000f00 */
[----:B------:R-:W-:Y:S02]  /*269e0*/  IMAD.MOV.U32 R13, RZ, RZ, 0x34d57045 ;  /* 0x34d57045ff0d7424 */ /* 0x000fe400078e00ff */
[----:B------:R0:W-:Y:S01]  /*269f0*/  STL.64 [R1+0xf70], R8 ;  /* 0x000f700801007387 */ /* 0x0001e20000100a00 */
[----:B-1----:R-:W-:Y:S01]  /*26a00*/  HFMA2 R14, -RZ, RZ, -0.28125, -0.005046844482421875 ;  /* 0xb4809d2bff0e7431 */ /* 0x002fe200000001ff */
[----:B------:R-:W-:Y:S02]  /*26a10*/  MOV R15, 0x3398dd34 ;  /* 0x3398dd34000f7802 */ /* 0x000fe40000000f00 */
[----:B------:R1:W-:Y:S01]  /*26a20*/  STL.64 [R1+0xf80], R12 ;  /* 0x000f800c01007387 */ /* 0x0003e20000100a00 */
[----:B--2---:R-:W-:-:S02]  /*26a30*/  HFMA2 R21, -RZ, RZ, -0.1971435546875, -1835 ;  /* 0xb24fe72bff157431 */ /* 0x004fc400000001ff */
[----:B------:R-:W-:Y:S01]  /*26a40*/  IMAD.MOV.U32 R20, RZ, RZ, 0x2680a18f ;  /* 0x2680a18fff147424 */ /* 0x000fe200078e00ff */
[----:B------:R2:W-:Y:S01]  /*26a50*/  STL.64 [R1+0xf78], R10 ;  /* 0x000f780a01007387 */ /* 0x0005e20000100a00 */
[----:B0-----:R-:W-:Y:S01]  /*26a60*/  MOV R8, 0x31ee4973 ;  /* 0x31ee497300087802 */ /* 0x001fe20000000f00 */
[----:B------:R-:W-:Y:S02]  /*26a70*/  IMAD.MOV.U32 R9, RZ, RZ, -0x4ef8e330 ;  /* 0xb1071cd0ff097424 */ /* 0x000fe400078e00ff */
[----:B------:R0:W-:Y:S01]  /*26a80*/  STL.64 [R1+0xf88], R14 ;  /* 0x000f880e01007387 */ /* 0x0001e20000100a00 */
[----:B-1----:R-:W-:Y:S02]  /*26a90*/  HFMA2 R13, -RZ, RZ, 0.432373046875, -199.5 ;  /* 0x36ebda3cff0d7431 */ /* 0x002fe400000001ff */
[----:B------:R-:W-:Y:S01]  /*26aa0*/  IMAD.MOV.U32 R12, RZ, RZ, 0x3ca4373f ;  /* 0x3ca4373fff0c7424 */ /* 0x000fe200078e00ff */
[----:B------:R1:W-:Y:S01]  /*26ab0*/  STL.64 [R1+0xf90], R20 ;  /* 0x000f901401007387 */ /* 0x0003e20000100a00 */
[----:B--2---:R-:W-:Y:S01]  /*26ac0*/  HFMA2 R10, -RZ, RZ, 1.138671875, -0.0004088878631591796875 ;  /* 0x3c8e8eb3ff0a7431 */ /* 0x004fe200000001ff */
[----:B------:R-:W-:-:S02]  /*26ad0*/  MOV R11, 0xbcf1e474 ;  /* 0xbcf1e474000b7802 */ /* 0x000fc40000000f00 */
[----:B------:R2:W-:Y:S01]  /*26ae0*/  STL.64 [R1+0xf98], R8 ;  /* 0x000f980801007387 */ /* 0x0005e20000100a00 */
[----:B0-----:R-:W-:Y:S01]  /*26af0*/  MOV R14, 0xbc4ac247 ;  /* 0xbc4ac247000e7802 */ /* 0x001fe20000000f00 */
[----:B------:R-:W-:Y:S02]  /*26b00*/  IMAD.MOV.U32 R15, RZ, RZ, 0x3c443837 ;  /* 0x3c443837ff0f7424 */ /* 0x000fe400078e00ff */
[----:B------:R0:W-:Y:S01]  /*26b10*/  STL.64 [R1+0xfa8], R12 ;  /* 0x000fa80c01007387 */ /* 0x0001e20000100a00 */
[----:B-1----:R-:W-:Y:S01]  /*26b20*/  HFMA2 R20, -RZ, RZ, -0.96142578125, 22032 ;  /* 0xbbb17561ff147431 */ /* 0x002fe200000001ff */
[----:B------:R-:W-:Y:S02]  /*26b30*/  MOV R21, 0xb387ea89 ;  /* 0xb387ea8900157802 */ /* 0x000fe40000000f00 */
[----:B------:R1:W-:Y:S01]  /*26b40*/  STL.64 [R1+0xfa0], R10 ;  /* 0x000fa00a01007387 */ /* 0x0003e20000100a00 */
[----:B--2---:R-:W-:Y:S02]  /*26b50*/  HFMA2 R9, -RZ, RZ, -0.84423828125, 0.01085662841796875 ;  /* 0xbac1218fff097431 */ /* 0x004fe400000001ff */
[----:B------:R-:W-:Y:S01]  /*26b60*/  IMAD.MOV.U32 R8, RZ, RZ, 0x3af72347 ;  /* 0x3af72347ff087424 */ /* 0x000fe200078e00ff */
[----:B------:R2:W-:Y:S01]  /*26b70*/  STL.64 [R1+0xfb0], R14 ;  /* 0x000fb00e01007387 */ /* 0x0005e20000100a00 */
[----:B0-----:R-:W-:Y:S01]  /*26b80*/  HFMA2 R12, -RZ, RZ, -0.6357421875, -0.0003497600555419921875 ;  /* 0xb9168dbbff0c7431 */ /* 0x001fe200000001ff */
[----:B------:R-:W-:-:S02]  /*26b90*/  MOV R13, 0x38cfff8d ;  /* 0x38cfff8d000d7802 */ /* 0x000fc40000000f00 */
[----:B------:R0:W-:Y:S01]  /*26ba0*/  STL.64 [R1+0xfb8], R20 ;  /* 0x000fb81401007387 */ /* 0x0001e20000100a00 */
[----:B-1----:R-:W-:Y:S01]  /*26bb0*/  MOV R10, 0x3a118808 ;  /* 0x3a118808000a7802 */ /* 0x002fe20000000f00 */
[----:B------:R-:W-:Y:S02]  /*26bc0*/  IMAD.MOV.U32 R11, RZ, RZ, 0x30100e08 ;  /* 0x30100e08ff0b7424 */ /* 0x000fe400078e00ff */
[----:B------:R1:W-:Y:S01]  /*26bd0*/  STL.64 [R1+0xfc0], R8 ;  /* 0x000fc00801007387 */ /* 0x0003e20000100a00 */
[----:B--2---:R-:W-:Y:S02]  /*26be0*/  HFMA2 R15, -RZ, RZ, -0.07000732421875, -0.0039005279541015625 ;  /* 0xac7b9bfdff0f7431 */ /* 0x004fe400000001ff */
[----:B------:R-:W-:Y:S01]  /*26bf0*/  IMAD.MOV.U32 R14, RZ, RZ, -0x47f3a7b4 ;  /* 0xb80c584cff0e7424 */ /* 0x000fe200078e00ff */
[----:B------:R2:W-:Y:S01]  /*26c00*/  STL.64 [R1+0xfc8], R10 ;  /* 0x000fc80a01007387 */ /* 0x0005e20000100a00 */
[----:B0-----:R-:W-:Y:S01]  /*26c10*/  MOV R20, 0x36f01e4e ;  /* 0x36f01e4e00147802 */ /* 0x001fe20000000f00 */
[----:B------:R-:W-:-:S02]  /*26c20*/  IMAD.MOV.U32 R21, RZ, RZ, -0x4967455d ;  /* 0xb698baa3ff157424 */ /* 0x000fc400078e00ff */
[----:B------:R0:W-:Y:S01]  /*26c30*/  STL.64 [R1+0xfd0], R12 ;  /* 0x000fd00c01007387 */ /* 0x0001e20000100a00 */
[----:B-1----:R-:W-:Y:S01]  /*26c40*/  HFMA2 R8, -RZ, RZ, 0.359130859375, 0.00109958648681640625 ;  /* 0x35bf1481ff087431 */ /* 0x002fe200000001ff */
[----:B------:R-:W-:Y:S02]  /*26c50*/  MOV R9, 0x28a95d1c ;  /* 0x28a95d1c00097802 */ /* 0x000fe40000000f00 */
[----:B------:R1:W-:Y:S01]  /*26c60*/  STL.64 [R1+0xfd8], R14 ;  /* 0x000fd80e01007387 */ /* 0x0003e20000100a00 */
[----:B--2---:R-:W-:Y:S02]  /*26c70*/  HFMA2 R11, -RZ, RZ, 0.260498046875, 4.79296875 ;  /* 0x342b44cbff0b7431 */ /* 0x004fe400000001ff */
[----:B------:R-:W-:Y:S01]  /*26c80*/  IMAD.MOV.U32 R10, RZ, RZ, -0x4b711113 ;  /* 0xb48eeeedff0a7424 */ /* 0x000fe200078e00ff */
[----:B------:R2:W-:Y:S01]  /*26c90*/  STL.64 [R1+0xfe0], R20 ;  /* 0x000fe01401007387 */ /* 0x0005e20000100a00 */
[----:B0-----:R-:W-:Y:S01]  /*26ca0*/  MOV R12, 0xb34aab39 ;  /* 0xb34aab39000c7802 */ /* 0x001fe20000000f00 */
[----:B------:R-:W-:-:S02]  /*26cb0*/  IMAD.MOV.U32 R13, RZ, RZ, -0x5b69df18 ;  /* 0xa49620e8ff0d7424 */ /* 0x000fc400078e00ff */
[----:B------:R0:W-:Y:S01]  /*26cc0*/  STL.64 [R1+0xfe8], R8 ;  /* 0x000fe80801007387 */ /* 0x0001e20000100a00 */
[----:B-1----:R-:W-:Y:S01]  /*26cd0*/  HFMA2 R14, -RZ, RZ, 0.1885986328125, 0.00152683258056640625 ;  /* 0x32091641ff0e7431 */ /* 0x002fe200000001ff */
[----:B------:R-:W-:Y:S02]  /*26ce0*/  MOV R15, 0x3cf7cd03 ;  /* 0x3cf7cd03000f7802 */ /* 0x000fe40000000f00 */
[----:B------:R1:W-:Y:S01]  /*26cf0*/  STL.64 [R1+0xff8], R12 ;  /* 0x000ff80c01007387 */ /* 0x0003e20000100a00 */
[----:B--2---:R-:W-:Y:S02]  /*26d00*/  HFMA2 R21, -RZ, RZ, -1.32421875, -0.000303745269775390625 ;  /* 0xbd4c8cfaff157431 */ /* 0x004fe400000001ff */
[----:B------:R-:W-:Y:S01]  /*26d10*/  IMAD.MOV.U32 R20, RZ, RZ, 0x3b22a4c0 ;  /* 0x3b22a4c0ff147424 */ /* 0x000fe200078e00ff */
[----:B------:R2:W-:Y:S01]  /*26d20*/  STL.64 [R1+0xff0], R10 ;  /* 0x000ff00a01007387 */ /* 0x0005e20000100a00 */
[----:B0-----:R-:W-:Y:S01]  /*26d30*/  MOV R8, 0x3d756a1b ;  /* 0x3d756a1b00087802 */ /* 0x001fe20000000f00 */
[----:B------:R-:W-:-:S02]  /*26d40*/  IMAD.MOV.U32 R9, RZ, RZ, -0x42faf2e3 ;  /* 0xbd050d1dff097424 */ /* 0x000fc400078e00ff */
[----:B------:R0:W-:Y:S01]  /*26d50*/  STL.64 [R1+0x1000], R14 ;  /* 0x0010000e01007387 */ /* 0x0001e20000100a00 */
[----:B-1----:R-:W-:Y:S02]  /*26d60*/  HFMA2 R13, -RZ, RZ, 0.96337890625, -2856 ;  /* 0x3bb5e994ff0d7431 */ /* 0x002fe400000001ff */
[----:B------:R-:W-:Y:S01]  /*26d70*/  IMAD.MOV.U32 R12, RZ, RZ, -0x43a6b9fa ;  /* 0xbc594606ff0c7424 */ /* 0x000fe200078e00ff */
[----:B------:R1:W-:Y:S01]  /*26d80*/  STL.64 [R1+0x1008], R20 ;  /* 0x0010081401007387 */ /* 0x0003e20000100a00 */
[----:B--2---:R-:W-:Y:S01]  /*26d90*/  HFMA2 R10, -RZ, RZ, -0.421630859375, -45600 ;  /* 0xb6bff991ff0a7431 */ /* 0x004fe200000001ff */
[----:B------:R-:W-:Y:S02]  /*26da0*/  MOV R11, 0x3c772822 ;  /* 0x3c772822000b7802 */ /* 0x000fe40000000f00 */
[----:B------:R2:W-:Y:S01]  /*26db0*/  STL.64 [R1+0x1010], R8 ;  /* 0x0010100801007387 */ /* 0x0005e20000100a00 */
[----:B0-----:R-:W-:Y:S01]  /*26dc0*/  MOV R14, 0x3301fab9 ;  /* 0x3301fab9000e7802 */ /* 0x001fe20000000f00 */
[----:B------:R-:W-:-:S02]  /*26dd0*/  IMAD.MOV.U32 R15, RZ, RZ, -0x451e2b3b ;  /* 0xbae1d4c5ff0f7424 */ /* 0x000fc400078e00ff */
[----:B------:R0:W-:Y:S01]  /*26de0*/  STL.64 [R1+0x1020], R12 ;  /* 0x0010200c01007387 */ /* 0x0001e20000100a00 */
[----:B-1----:R-:W-:Y:S01]  /*26df0*/  HFMA2 R21, -RZ, RZ, -0.74462890625, -0.0031642913818359375 ;  /* 0xb9f59a7bff157431 */ /* 0x002fe200000001ff */
[----:B------:R-:W-:Y:S02]  /*26e00*/  MOV R20, 0x3aa8ffa4 ;  /* 0x3aa8ffa400147802 */ /* 0x000fe40000000f00 */
[----:B------:R1:W-:Y:S01]  /*26e10*/  STL.64 [R1+0x1018], R10 ;  /* 0x0010180a01007387 */ /* 0x0003e20000100a00 */
[----:B--2---:R-:W-:Y:S01]  /*26e20*/  IMAD.MOV.U32 R8, RZ, RZ, -0x50b6c2c3 ;  /* 0xaf493d3dff087424 */ /* 0x004fe200078e00ff */
[----:B------:R-:W-:Y:S02]  /*26e30*/  MOV R9, 0x38f01e51 ;  /* 0x38f01e5100097802 */ /* 0x000fe40000000f00 */
[----:B------:R2:W-:Y:S01]  /*26e40*/  STL.64 [R1+0x1028], R14 ;  /* 0x0010280e01007387 */ /* 0x0005e20000100a00 */
[----:B0-----:R-:W-:Y:S01]  /*26e50*/  HFMA2 R13, -RZ, RZ, -0.41845703125, -0.052032470703125 ;  /* 0xb6b2aaa9ff0d7431 */ /* 0x001fe200000001ff */
[----:B------:R-:W-:-:S02]  /*26e60*/  MOV R12, 0x2b978533 ;  /* 0x2b978533000c7802 */ /* 0x000fc40000000f00 */
[----:B------:R0:W-:Y:S01]  /*26e70*/  STL.64 [R1+0x1030], R20 ;  /* 0x0010301401007387 */ /* 0x0001e20000100a00 */
[----:B-1----:R-:W-:Y:S02]  /*26e80*/  HFMA2 R10, -RZ, RZ, -0.5791015625, 6.30078125 ;  /* 0xb8a2464dff0a7431 */ /* 0x002fe400000001ff */
[----:B------:R-:W-:Y:S01]  /*26e90*/  IMAD.MOV.U32 R11, RZ, RZ, 0x37d6f710 ;  /* 0x37d6f710ff0b7424 */ /* 0x000fe200078e00ff */
[----:B------:R1:W-:Y:S01]  /*26ea0*/  STL.64 [R1+0x1038], R8 ;  /* 0x0010380801007387 */ /* 0x0003e20000100a00 */
[----:B--2---:R-:W-:Y:S01]  /*26eb0*/  IMAD.MOV.U32 R14, RZ, RZ, 0x3660ca4a ;  /* 0x3660ca4aff0e7424 */ /* 0x004fe200078e00ff */
[----:B------:R-:W-:Y:S02]  /*26ec0*/  MOV R15, 0xb58b55b7 ;  /* 0xb58b55b7000f7802 */ /* 0x000fe40000000f00 */
[----:B------:R2:W-:Y:S01]  /*26ed0*/  STL.64 [R1+0x1048], R12 ;  /* 0x0010480c01007387 */ /* 0x0005e20000100a00 */
[----:B0-----:R-:W-:-:S03]  /*26ee0*/  HFMA2 R20, -RZ, RZ, -0.030426025390625, 0.0012359619140625 ;  /* 0xa7ca1510ff147431 */ /* 0x001fc600000001ff */
[----:B------:R0:W-:Y:S01]  /*26ef0*/  STL.64 [R1+0x1050], R14 ;  /* 0x0010500e01007387 */ /* 0x0001e20000100a00 */
[----:B------:R-:W-:Y:S02]  /*26f00*/  IMAD.MOV.U32 R21, RZ, RZ, 0x344da161 ;  /* 0x344da161ff157424 */ /* 0x000fe400078e00ff */
[----:B-1----:R-:W-:Y:S01]  /*26f10*/  HFMA2 R9, -RZ, RZ, 0.220703125, -0.00022685527801513671875 ;  /* 0x33108b6fff097431 */ /* 0x002fe200000001ff */
[----:B------:R-:W-:Y:S01]  /*26f20*/  MOV R8, 0xb3f53521 ;  /* 0xb3f5352100087802 */ /* 0x000fe20000000f00 */
[----:B------:R1:W-:Y:S01]  /*26f30*/  STL.64 [R1+0x1040], R10 ;  /* 0x0010400a01007387 */ /* 0x0003e20000100a00 */
[----:B--2---:R-:W-:Y:S01]  /*26f40*/  IMAD.MOV.U32 R12, RZ, RZ, -0x423524bd ;  /* 0xbdcadb43ff0c7424 */ /* 0x004fe200078e00ff */
[----:B------:R-:W-:Y:S02]  /*26f50*/  MOV R13, 0x3e37d95d ;  /* 0x3e37d95d000d7802 */ /* 0x000fe40000000f00 */
[----:B------:R2:W-:Y:S01]  /*26f60*/  STL.64 [R1+0x1058], R20 ;  /* 0x0010581401007387 */ /* 0x0005e20000100a00 */
[----:B0-----:R-:W-:-:S02]  /*26f70*/  HFMA2 R14, -RZ, RZ, -1.5048828125, 5.2988529205322265625e-05 ;  /* 0xbe050379ff0e7431 */ /* 0x001fc400000001ff */
[----:B------:R-:W-:Y:S01]  /*26f80*/  IMAD.MOV.U32 R15, RZ, RZ, -0x47fbf7d1 ;  /* 0xb804082fff0f7424 */ /* 0x000fe200078e00ff */
[----:B------:R0:W-:Y:S01]  /*26f90*/  STL.64 [R1+0x1060], R8 ;  /* 0x0010600801007387 */ /* 0x0001e20000100a00 */
[----:B-1----:R-:W-:Y:S01]  /*26fa0*/  HFMA2 R11, -RZ, RZ, -1.435546875, 0.00492095947265625 ;  /* 0xbdbe1d0aff0b7431 */ /* 0x002fe200000001ff */
[----:B------:R-:W-:Y:S02]  /*26fb0*/  MOV R10, 0x3db95da4 ;  /* 0x3db95da4000a7802 */ /* 0x000fe40000000f00 */
[----:B------:R1:W-:Y:S01]  /*26fc0*/  STL.64 [R1+0x1068], R12 ;  /* 0x0010680c01007387 */ /* 0x0003e20000100a00 */
[----:B--2---:R-:W-:Y:S02]  /*26fd0*/  HFMA2 R20, -RZ, RZ, 0.7294921875, -28928 ;  /* 0x39d6f710ff147431 */ /* 0x004fe400000001ff */
[----:B------:R-:W-:Y:S01]  /*26fe0*/  IMAD.MOV.U32 R21, RZ, RZ, 0x2da18c1b ;  /* 0x2da18c1bff157424 */ /* 0x000fe200078e00ff */
[----:B------:R2:W-:Y:S01]  /*26ff0*/  STL.64 [R1+0x1070], R14 ;  /* 0x0010700e01007387 */ /* 0x0005e20000100a00 */
[----:B0-----:R-:W-:-:S03]  /*27000*/  IMAD.MOV.U32 R8, RZ, RZ, 0x3d35e97a ;  /* 0x3d35e97aff087424 */ /* 0x001fc600078e00ff */
[----:B------:R0:W-:Y:S01]  /*27010*/  STL.64 [R1+0x1078], R10 ;  /* 0x0010780a01007387 */ /* 0x0001e20000100a00 */
[----:B------:R-:W-:Y:S01]  /*27020*/  MOV R9, 0x3495237e ;  /* 0x3495237e00097802 */ /* 0x000fe20000000f00 */
[----:B-1----:R-:W-:Y:S01]  /*27030*/  HFMA2 R13, -RZ, RZ, -0.16064453125, -0.025848388671875 ;  /* 0xb124a69eff0d7431 */ /* 0x002fe200000001ff */
[----:B------:R-:W-:-:S03]  /*27040*/  MOV R12, 0xbbb833db ;  /* 0xbbb833db000c7802 */ /* 0x000fc60000000f00 */
[----:B------:R1:W-:Y:S01]  /*27050*/  STL.64 [R1+0x1080], R8 ;  /* 0x0010800801007387 */ /* 0x0003e20000100a00 */
[----:B--2---:R-:W-:Y:S01]  /*27060*/  IMAD.MOV.U32 R14, RZ, RZ, 0x3ad21a87 ;  /* 0x3ad21a87ff0e7424 */ /* 0x004fe200078e00ff */
[----:B------:R-:W-:Y:S02]  /*27070*/  MOV R15, 0xba9821e8 ;  /* 0xba9821e8000f7802 */ /* 0x000fe40000000f00 */
[----:B------:R2:W-:Y:S01]  /*27080*/  STL.64 [R1+0x10a0], R20 ;  /* 0x0010a01401007387 */ /* 0x0005e20000100a00 */
[----:B0-----:R-:W-:Y:S02]  /*27090*/  HFMA2 R10, -RZ, RZ, -1.1376953125, 0.0194244384765625 ;  /* 0xbc8d24f9ff0a7431 */ /* 0x001fe400000001ff */
[----:B------:R-:W-:Y:S01]  /*270a0*/  IMAD.MOV.U32 R11, RZ, RZ, 0x3c685f80 ;  /* 0x3c685f80ff0b7424 */ /* 0x000fe200078e00ff */
[----:B------:R0:W-:Y:S04]  /*270b0*/  STL.64 [R1+0x1098], R14 ;  /* 0x0010980e01007387 */ /* 0x0001e80000100a00 */
[----:B------:R3:W-:Y:S01]  /*270c0*/  STL.64 [R1+0x1090], R12 ;  /* 0x0010900c01007387 */ /* 0x0007e20000100a00 */
[----:B-1----:R-:W-:Y:S01]  /*270d0*/  HFMA2 R9, -RZ, RZ, 0.56494140625, 33664 ;  /* 0x3885781cff097431 */ /* 0x002fe200000001ff */
[----:B------:R-:W-:-:S02]  /*270e0*/  MOV R8, 0xb8c8fffe ;  /* 0xb8c8fffe00087802 */ /* 0x000fc40000000f00 */
[----:B------:R1:W-:Y:S01]  /*270f0*/  STL.64 [R1+0x1088], R10 ;  /* 0x0010880a01007387 */ /* 0x0003e20000100a00 */
[----:B--2---:R-:W-:Y:S01]  /*27100*/  IMAD.MOV.U32 R20, RZ, RZ, -0x4be1d735 ;  /* 0xb41e28cbff147424 */ /* 0x004fe200078e00ff */
[----:B------:R-:W-:Y:S01]  /*27110*/  MOV R21, 0xbe4cbe7e ;  /* 0xbe4cbe7e00157802 */ /* 0x000fe20000000f00 */
[----:B0-----:R-:W-:Y:S01]  /*27120*/  HFMA2 R15, -RZ, RZ, 0.0241241455078125, 20.375 ;  /* 0x262d4d18ff0f7431 */ /* 0x001fe200000001ff */
[----:B------:R-:W-:Y:S01]  /*27130*/  MOV R14, 0x3558d126 ;  /* 0x3558d126000e7802 */ /* 0x000fe20000000f00 */
[----:B------:R0:W-:Y:S01]  /*27140*/  STL.64 [R1+0x10a8], R8 ;  /* 0x0010a80801007387 */ /* 0x0001e20000100a00 */
[----:B---3--:R-:W-:Y:S02]  /*27150*/  HFMA2 R12, -RZ, RZ, 0.409423828125, 444.75 ;  /* 0x368d5ef3ff0c7431 */ /* 0x008fe400000001ff */
[----:B------:R-:W-:Y:S01]  /*27160*/  IMAD.MOV.U32 R13, RZ, RZ, -0x49cfc1d0 ;  /* 0xb6303e30ff0d7424 */ /* 0x000fe200078e00ff */
[----:B------:R2:W-:Y:S01]  /*27170*/  STL.64 [R1+0x10c8], R20 ;  /* 0x0010c81401007387 */ /* 0x0005e20000100a00 */
[----:B-1----:R-:W-:Y:S01]  /*27180*/  IMAD.MOV.U32 R10, RZ, RZ, -0x4851d4db ;  /* 0xb7ae2b25ff0a7424 */ /* 0x002fe200078e00ff */
[----:B------:R-:W-:-:S02]  /*27190*/  MOV R11, 0xaa04ec8a ;  /* 0xaa04ec8a000b7802 */ /* 0x000fc40000000f00 */
[----:B------:R1:W-:Y:S04]  /*271a0*/  STL.64 [R1+0x10c0], R14 ;  /* 0x0010c00e01007387 */ /* 0x0003e80000100a00 */
[----:B------:R3:W-:Y:S01]  /*271b0*/  STL.64 [R1+0x10b0], R10 ;  /* 0x0010b00a01007387 */ /* 0x0007e20000100a00 */
[----:B0-----:R-:W-:Y:S02]  /*271c0*/  HFMA2 R8, -RZ, RZ, -1.115234375, -0.0924072265625 ;  /* 0xbc76adeaff087431 */ /* 0x001fe400000001ff */
[----:B------:R-:W-:Y:S01]  /*271d0*/  IMAD.MOV.U32 R9, RZ, RZ, 0x3ebaba46 ;  /* 0x3ebaba46ff097424 */ /* 0x000fe200078e00ff */
[----:B------:R0:W-:Y:S01]  /*271e0*/  STL.64 [R1+0x10b8], R12 ;  /* 0x0010b80c01007387 */ /* 0x0001e20000100a00 */
[----:B--2---:R-:W-:Y:S01]  /*271f0*/  HFMA2 R21, -RZ, RZ, 1.1533203125, -0.00097179412841796875 ;  /* 0x3c9d93f6ff157431 */ /* 0x004fe200000001ff */
[----:B------:R-:W-:Y:S01]  /*27200*/  MOV R20, 0xb43c3e3f ;  /* 0xb43c3e3f00147802 */ /* 0x000fe20000000f00 */
[----:B-1----:R-:W-:-:S02]  /*27210*/  HFMA2 R14, -RZ, RZ, 1.501953125, -0.36376953125 ;  /* 0x3e02b5d2ff0e7431 */ /* 0x002fc400000001ff */
[----:B------:R-:W-:Y:S01]  /*27220*/  IMAD.MOV.U32 R15, RZ, RZ, -0x4299bf87 ;  /* 0xbd664079ff0f7424 */ /* 0x000fe200078e00ff */
[----:B------:R1:W-:Y:S01]  /*27230*/  STL.64 [R1+0x10d0], R8 ;  /* 0x0010d00801007387 */ /* 0x0003e20000100a00 */
[----:B---3--:R-:W-:Y:S01]  /*27240*/  HFMA2 R11, -RZ, RZ, 1.6328125, 1742 ;  /* 0x3e8866ceff0b7431 */ /* 0x008fe200000001ff */
[----:B------:R-:W-:Y:S02]  /*27250*/  MOV R10, 0xbeedbf89 ;  /* 0xbeedbf89000a7802 */ /* 0x000fe40000000f00 */
[----:B------:R2:W-:Y:S01]  /*27260*/  STL.64 [R1+0x10f0], R20 ;  /* 0x0010f01401007387 */ /* 0x0005e20000100a00 */
[----:B0-----:R-:W-:Y:S01]  /*27270*/  IMAD.MOV.U32 R12, RZ, RZ, 0x380ec44f ;  /* 0x380ec44fff0c7424 */ /* 0x001fe200078e00ff */
[----:B------:R-:W-:Y:S02]  /*27280*/  MOV R13, 0xbe0d26d1 ;  /* 0xbe0d26d1000d7802 */ /* 0x000fe40000000f00 */
[----:B------:R0:W-:Y:S04]  /*27290*/  STL.64 [R1+0x10e8], R14 ;  /* 0x0010e80e01007387 */ /* 0x0001e80000100a00 */
[----:B------:R3:W-:Y:S01]  /*272a0*/  STL.64 [R1+0x10e0], R12 ;  /* 0x0010e00c01007387 */ /* 0x0007e20000100a00 */
[----:B-1----:R-:W-:Y:S01]  /*272b0*/  IMAD.MOV.U32 R8, RZ, RZ, -0x4388c8e6 ;  /* 0xbc77371aff087424 */ /* 0x002fe200078e00ff */
[----:B------:R-:W-:-:S02]  /*272c0*/  MOV R9, 0x3bbc182a ;  /* 0x3bbc182a00097802 */ /* 0x000fc40000000f00 */
[----:B------:R1:W-:Y:S01]  /*272d0*/  STL.64 [R1+0x10d8], R10 ;  /* 0x0010d80a01007387 */ /* 0x0003e20000100a00 */
[----:B--2---:R-:W-:Y:S01]  /*272e0*/  MOV R20, 0xb867519f ;  /* 0xb867519f00147802 */ /* 0x004fe20000000f00 */
[----:B------:R-:W-:Y:S02]  /*272f0*/  IMAD.MOV.U32 R21, RZ, RZ, 0x37950fca ;  /* 0x37950fcaff157424 */ /* 0x000fe400078e00ff */
[----:B0-----:R-:W-:Y:S02]  /*27300*/  HFMA2 R15, -RZ, RZ, 0.5859375, -0.417724609375 ;  /* 0x38b0b6afff0f7431 */ /* 0x001fe400000001ff */
[----:B------:R-:W-:Y:S01]  /*27310*/  IMAD.MOV.U32 R14, RZ, RZ, -0x53172e8b ;  /* 0xace8d175ff0e7424 */ /* 0x000fe200078e00ff */
[----:B------:R0:W-:Y:S01]  /*27320*/  STL.64 [R1+0x10f8], R8 ;  /* 0x0010f80801007387 */ /* 0x0001e20000100a00 */
[----:B---3--:R-:W-:Y:S01]  /*27330*/  HFMA2 R12, -RZ, RZ, 0.81884765625, -30.46875 ;  /* 0x3a8dcf9eff0c7431 */ /* 0x008fe200000001ff */
[----:B------:R-:W-:Y:S02]  /*27340*/  MOV R13, 0xb9c3f089 ;  /* 0xb9c3f089000d7802 */ /* 0x000fe40000000f00 */
[----:B------:R2:W-:Y:S01]  /*27350*/  STL.64 [R1+0x1118], R20 ;  /* 0x0011181401007387 */ /* 0x0005e20000100a00 */
[----:B-1----:R-:W-:Y:S01]  /*27360*/  MOV R10, 0x3091fe30 ;  /* 0x3091fe30000a7802 */ /* 0x002fe20000000f00 */
[----:B------:R-:W-:-:S02]  /*27370*/  IMAD.MOV.U32 R11, RZ, RZ, -0x45370000 ;  /* 0xbac90000ff0b7424 */ /* 0x000fc400078e00ff */
[----:B------:R1:W-:Y:S04]  /*27380*/  STL.64 [R1+0x1110], R14 ;  /* 0x0011100e01007387 */ /* 0x0003e80000100a00 */
[----:B------:R3:W-:Y:S01]  /*27390*/  STL.64 [R1+0x1100], R10 ;  /* 0x0011000a01007387 */ /* 0x0007e20000100a00 */
[----:B0-----:R-:W-:Y:S01]  /*273a0*/  HFMA2 R8, -RZ, RZ, 0.04046630859375, -355 ;  /* 0x292edd8cff087431 */ /* 0x001fe200000001ff */
[----:B------:R-:W-:Y:S02]  /*273b0*/  MOV R9, 0xb66d3d31 ;  /* 0xb66d3d3100097802 */ /* 0x000fe40000000f00 */
[----:B------:R0:W-:Y:S01]  /*273c0*/  STL.64 [R1+0x1108], R12 ;  /* 0x0011080c01007387 */ /* 0x0001e20000100a00 */
[----:B--2---:R-:W-:Y:S02]  /*273d0*/  HFMA2 R21, -RZ, RZ, 1.84765625, -1.5029296875 ;  /* 0x3f64be03ff157431 */ /* 0x004fe400000001ff */
[----:B------:R-:W-:-:S02]  /*273e0*/  IMAD.MOV.U32 R20, RZ, RZ, -0x40ac461f ;  /* 0xbf53b9e1ff147424 */ /* 0x000fc400078e00ff */
[----:B-1----:R-:W-:Y:S01]  /*273f0*/  HFMA2 R14, -RZ, RZ, 1.8828125, 479.75 ;  /* 0x3f885f7fff0e7431 */ /* 0x002fe200000001ff */
[----:B------:R-:W-:Y:S01]  /*27400*/  MOV R15, 0x3944bb29 ;  /* 0x3944bb29000f7802 */ /* 0x000fe20000000f00 */
[----:B------:R1:W-:Y:S01]  /*27410*/  STL.64 [R1+0x1120], R8 ;  /* 0x0011200801007387 */ /* 0x0003e20000100a00 */
[----:B---3--:R-:W-:Y:S02]  /*27420*/  HFMA2 R11, -RZ, RZ, -0.324951171875, 174.125 ;  /* 0xb5335971ff0b7431 */ /* 0x008fe400000001ff */
[----:B------:R-:W-:Y:S01]  /*27430*/  IMAD.MOV.U32 R10, RZ, RZ, 0x3612bd37 ;  /* 0x3612bd37ff0a7424 */ /* 0x000fe200078e00ff */
[----:B------:R2:W-:Y:S01]  /*27440*/  STL.64 [R1+0x1140], R20 ;  /* 0x0011401401007387 */ /* 0x0005e20000100a00 */
[----:B0-----:R-:W-:Y:S01]  /*27450*/  MOV R12, 0x3f39715e ;  /* 0x3f39715e000c7802 */ /* 0x001fe20000000f00 */
[----:B------:R-:W-:Y:S02]  /*27460*/  IMAD.MOV.U32 R13, RZ, RZ, -0x404dd976 ;  /* 0xbfb2268aff0d7424 */ /* 0x000fe400078e00ff */
[----:B------:R0:W-:Y:S04]  /*27470*/  STL.64 [R1+0x1138], R14 ;  /* 0x0011380e01007387 */ /* 0x0001e80000100a00 */
[----:B------:R3:W-:Y:S01]  /*27480*/  STL.64 [R1+0x1130], R12 ;  /* 0x0011300c01007387 */ /* 0x0007e20000100a00 */
[----:B-1----:R-:W-:Y:S01]  /*27490*/  MOV R8, 0xbee64065 ;  /* 0xbee6406500087802 */ /* 0x002fe20000000f00 */
[----:B------:R-:W-:-:S02]  /*274a0*/  IMAD.MOV.U32 R9, RZ, RZ, -0x4a27cf64 ;  /* 0xb5d8309cff097424 */ /* 0x000fc400078e00ff */
[----:B------:R1:W-:Y:S01]  /*274b0*/  STL.64 [R1+0x1128], R10 ;  /* 0x0011280a01007387 */ /* 0x0003e20000100a00 */
[----:B--2---:R-:W-:Y:S01]  /*274c0*/  HFMA2 R20, -RZ, RZ, -0.97021484375, -9288 ;  /* 0xbbc3f089ff147431 */ /* 0x004fe200000001ff */
[----:B------:R-:W-:Y:S02]  /*274d0*/  MOV R21, 0xaef836cd ;  /* 0xaef836cd00157802 */ /* 0x000fe40000000f00 */
[----:B0-----:R-:W-:Y:S01]  /*274e0*/  MOV R14, 0xbcafe000 ;  /* 0xbcafe000000e7802 */ /* 0x001fe20000000f00 */
[----:B------:R-:W-:Y:S01]  /*274f0*/  IMAD.MOV.U32 R15, RZ, RZ, 0x3c84f2a4 ;  /* 0x3c84f2a4ff0f7424 */ /* 0x000fe200078e00ff */
[----:B------:R0:W-:Y:S01]  /*27500*/  STL.64 [R1+0x1148], R8 ;  /* 0x0011480801007387 */ /* 0x0001e20000100a00 */
[----:B---3--:R-:W-:Y:S02]  /*27510*/  HFMA2 R13, -RZ, RZ, 0.200927734375, -42848 ;  /* 0x326ef93bff0d7431 */ /* 0x008fe400000001ff */
[----:B------:R-:W-:Y:S01]  /*27520*/  IMAD.MOV.U32 R12, RZ, RZ, 0x3d8d121f ;  /* 0x3d8d121fff0c7424 */ /* 0x000fe200078e00ff */
[----:B------:R2:W-:Y:S01]  /*27530*/  STL.64 [R1+0x1160], R14 ;  /* 0x0011600e01007387 */ /* 0x0005e20000100a00 */
[----:B-1----:R-:W-:Y:S01]  /*27540*/  HFMA2 R10, -RZ, RZ, 1.56640625, -40512 ;  /* 0x3e44f8f2ff0a7431 */ /* 0x002fe200000001ff */
[----:B------:R-:W-:-:S02]  /*27550*/  MOV R11, 0xbe29f5e1 ;  /* 0xbe29f5e1000b7802 */ /* 0x000fc40000000f00 */
[----:B------:R1:W-:Y:S04]  /*27560*/  STL.64 [R1+0x1168], R20 ;  /* 0x0011681401007387 */ /* 0x0003e80000100a00 */
[----:B------:R3:W-:Y:S01]  /*27570*/  STL.64 [R1+0x1158], R12 ;  /* 0x0011580c01007387 */ /* 0x0007e20000100a00 */
[----:B0-----:R-:W-:Y:S02]  /*27580*/  HFMA2 R9, -RZ, RZ, -0.81689453125, 142.75 ;  /* 0xba895876ff097431 */ /* 0x001fe400000001ff */
[----:B------:R-:W-:Y:S02]  /*27590*/  IMAD.MOV.U32 R8, RZ, RZ, 0x3ac6cd85 ;  /* 0x3ac6cd85ff087424 */ /* 0x000fe400078e00ff */
[----:B--2---:R-:W-:Y:S01]  /*275a0*/  HFMA2 R15, -RZ, RZ, 0.0341796875, -0.00926971435546875 ;  /* 0x2860a0bfff0f7431 */ /* 0x004fe200000001ff */
[----:B------:R0:W-:Y:S01]  /*275b0*/  STL.64 [R1+0x1150], R10 ;  /* 0x0011500a01007387 */ /* 0x0001e20000100a00 */
[----:B------:R-:W-:Y:S01]  /*275c0*/  IMAD.MOV.U32 R14, RZ, RZ, -0x48797ceb ;  /* 0xb7868315ff0e7424 */ /* 0x000fe200078e00ff */
[----:B-1----:R-:W-:Y:S01]  /*275d0*/  MOV R20, 0x365283b7 ;  /* 0x365283b700147802 */ /* 0x002fe20000000f00 */
[----:B------:R-:W-:Y:S01]  /*275e0*/  IMAD.MOV.U32 R21, RZ, RZ, 0x3fd55cd1 ;  /* 0x3fd55cd1ff157424 */ /* 0x000fe200078e00ff */
[----:B------:R1:W-:Y:S01]  /*275f0*/  STL.64 [R1+0x1170], R8 ;  /* 0x0011700801007387 */ /* 0x0003e20000100a00 */
[----:B---3--:R-:W-:Y:S01]  /*27600*/  HFMA2 R12, -RZ, RZ, -0.57958984375, 0.002964019775390625 ;  /* 0xb8a31a12ff0c7431 */ /* 0x008fe200000001ff */
[----:B------:R-:W-:-:S02]  /*27610*/  MOV R13, 0x3852efff ;  /* 0x3852efff000d7802 */ /* 0x000fc40000000f00 */
[----:B------:R2:W-:Y:S01]  /*27620*/  STL.64 [R1+0x1188], R14 ;  /* 0x0011880e01007387 */ /* 0x0005e20000100a00 */
[----:B0-----:R-:W-:Y:S01]  /*27630*/  MOV R10, 0x39ba53bc ;  /* 0x39ba53bc000a7802 */ /* 0x001fe20000000f00 */
[----:B------:R-:W-:Y:S02]  /*27640*/  IMAD.MOV.U32 R11, RZ, RZ, 0x2b65fa2b ;  /* 0x2b65fa2bff0b7424 */ /* 0x000fe400078e00ff */
[----:B------:R0:W-:Y:S01]  /*27650*/  STL.64 [R1+0x1180], R12 ;  /* 0x0011800c01007387 */ /* 0x0001e20000100a00 */
[----:B-1----:R-:W-:-:S03]  /*27660*/  HFMA2 R8, -RZ, RZ, 1.482421875, -0.1220703125 ;  /* 0x3deeafd0ff087431 */ /* 0x002fc600000001ff */
[----:B------:R1:W-:Y:S01]  /*27670*/  STL.64 [R1+0x1178], R10 ;  /* 0x0011780a01007387 */ /* 0x0003e20000100a00 */
[----:B------:R-:W-:Y:S01]  /*27680*/  MOV R9, 0xc0550bb4 ;  /* 0xc0550bb400097802 */ /* 0x000fe20000000f00 */
[----:B--2---:R-:W-:Y:S02]  /*27690*/  HFMA2 R14, -RZ, RZ, -1.9365234375, 0.294677734375 ;  /* 0xbfbf34b7ff0e7431 */ /* 0x004fe400000001ff */
[----:B------:R2:W-:Y:S01]  /*276a0*/  STL.64 [R1+0x1190], R20 ;  /* 0x0011901401007387 */ /* 0x0005e20000100a00 */
[----:B------:R-:W-:Y:S02]  /*276b0*/  MOV R15, 0x3f30567c ;  /* 0x3f30567c000f7802 */ /* 0x000fe40000000f00 */
[----:B0-----:R-:W-:Y:S01]  /*276c0*/  MOV R12, 0xb9885993 ;  /* 0xb9885993000c7802 */ /* 0x001fe20000000f00 */
[----:B------:R-:W-:Y:S01]  /*276d0*/  IMAD.MOV.U32 R13, RZ, RZ, 0x3fc4fabc ;  /* 0x3fc4fabcff0d7424 */ /* 0x000fe200078e00ff */
[----:B------:R0:W-:Y:S01]  /*276e0*/  STL.64 [R1+0x1198], R8 ;  /* 0x0011980801007387 */ /* 0x0001e20000100a00 */
[----:B-1----:R-:W-:-:S02]  /*276f0*/  HFMA2 R11, -RZ, RZ, -2.0859375, -0.033233642578125 ;  /* 0xc02ca841ff0b7431 */ /* 0x002fc400000001ff */
[----:B------:R-:W-:Y:S01]  /*27700*/  IMAD.MOV.U32 R10, RZ, RZ, 0x408f03f4 ;  /* 0x408f03f4ff0a7424 */ /* 0x000fe200078e00ff */
[----:B------:R1:W-:Y:S01]  /*27710*/  STL.64 [R1+0x11a8], R12 ;  /* 0x0011a80c01007387 */ /* 0x0003e20000100a00 */
[----:B--2---:R-:W-:Y:S02]  /*27720*/  HFMA2 R21, -RZ, RZ, -1.6279296875, -2064 ;  /* 0xbe83e808ff157431 */ /* 0x004fe400000001ff */
[----:B------:R-:W-:Y:S01]  /*27730*/  IMAD.MOV.U32 R20, RZ, RZ, 0x35af85e3 ;  /* 0x35af85e3ff147424 */ /* 0x000fe200078e00ff */
[----:B------:R2:W-:Y:S04]  /*27740*/  STL.64 [R1+0x11b0], R14 ;  /* 0x0011b00e01007387 */ /* 0x0005e80000100a00 */
[----:B------:R3:W-:Y:S01]  /*27750*/  STL.64 [R1+0x11a0], R10 ;  /* 0x0011a00a01007387 */ /* 0x0007e20000100a00 */
[----:B0-----:R-:W-:Y:S01]  /*27760*/  MOV R8, 0x3e580a4b ;  /* 0x3e580a4b00087802 */ /* 0x001fe20000000f00 */
[----:B------:R-:W-:-:S02]  /*27770*/  IMAD.MOV.U32 R9, RZ, RZ, -0x42548d8a ;  /* 0xbdab7276ff097424 */ /* 0x000fc400078e00ff */
[----:B-1----:R-:W-:Y:S01]  /*27780*/  HFMA2 R13, -RZ, RZ, 0.97705078125, -0.0060577392578125 ;  /* 0x3bd19e34ff0d7431 */ /* 0x002fe200000001ff */
[----:B------:R0:W-:Y:S01]  /*27790*/  STL.64 [R1+0x11b8], R20 ;  /* 0x0011b81401007387 */ /* 0x0001e20000100a00 */
[----:B------:R-:W-:Y:S01]  /*277a0*/  IMAD.MOV.U32 R12, RZ, RZ, -0x436e1202 ;  /* 0xbc91edfeff0c7424 */ /* 0x000fe200078e00ff */
[----:B--2---:R-:W-:Y:S01]  /*277b0*/  MOV R14, 0x2e596624 ;  /* 0x2e596624000e7802 */ /* 0x004fe20000000f00 */
[----:B------:R-:W-:Y:S01]  /*277c0*/  IMAD.MOV.U32 R15, RZ, RZ, -0x45341f6a ;  /* 0xbacbe096ff0f7424 */ /* 0x000fe200078e00ff */
[----:B------:R1:W-:Y:S01]  /*277d0*/  STL.64 [R1+0x11c0], R8 ;  /* 0x0011c00801007387 */ /* 0x0003e20000100a00 */
[----:B---3--:R-:W-:Y:S01]  /*277e0*/  HFMA2 R10, -RZ, RZ, -0.1881103515625, -369 ;  /* 0xb205ddc4ff0a7431 */ /* 0x008fe200000001ff */
[----:B------:R-:W-:Y:S02]  /*277f0*/  MOV R11, 0x3cc6cd86 ;  /* 0x3cc6cd86000b7802 */ /* 0x000fe40000000f00 */
[----:B------:R2:W-:Y:S01]  /*27800*/  STL.64 [R1+0x11d0], R12 ;  /* 0x0011d00c01007387 */ /* 0x0005e20000100a00 */
[----:B0-----:R-:W-:Y:S01]  /*27810*/  HFMA2 R20, -RZ, RZ, 0.8173828125, 5628 ;  /* 0x3a8a6d7fff147431 */ /* 0x001fe200000001ff */
[----:B------:R-:W-:-:S02]  /*27820*/  MOV R21, 0xb9b8f43c ;  /* 0xb9b8f43c00157802 */ /* 0x000fc40000000f00 */
[----:B------:R0:W-:Y:S01]  /*27830*/  STL.64 [R1+0x11d8], R14 ;  /* 0x0011d80e01007387 */ /* 0x0001e20000100a00 */
[----:B-1----:R-:W-:-:S03]  /*27840*/  HFMA2 R9, -RZ, RZ, 0.57666015625, -868.5 ;  /* 0x389de2c9ff097431 */ /* 0x002fc600000001ff */
[----:B------:R1:W-:Y:S01]  /*27850*/  STL.64 [R1+0x11c8], R10 ;  /* 0x0011c80a01007387 */ /* 0x0003e20000100a00 */
[----:B------:R-:W-:Y:S02]  /*27860*/  IMAD.MOV.U32 R8, RZ, RZ, 0x29d16c32 ;  /* 0x29d16c32ff087424 */ /* 0x000fe400078e00ff */
[----:B--2---:R-:W-:Y:S01]  /*27870*/  HFMA2 R12, -RZ, RZ, -2.412109375, -21.8125 ;  /* 0xc0d3cd74ff0c7431 */ /* 0x004fe200000001ff */
[----:B------:R2:W-:Y:S01]  /*27880*/  STL.64 [R1+0x11e0], R20 ;  /* 0x0011e01401007387 */ /* 0x0005e20000100a00 */
[----:B------:R-:W-:Y:S01]  /*27890*/  MOV R13, 0x41565e26 ;  /* 0x41565e26000d7802 */ /* 0x000fe20000000f00 */
[----:B0-----:R-:W-:Y:S02]  /*278a0*/  HFMA2 R15, -RZ, RZ, -0.841796875, 0.006031036376953125 ;  /* 0xbabc1e2dff0f7431 */ /* 0x001fe400000001ff */
[----:B------:R-:W-:Y:S01]  /*278b0*/  IMAD.MOV.U32 R14, RZ, RZ, -0x3ed35ed2 ;  /* 0xc12ca12eff0e7424 */ /* 0x000fe200078e00ff */
[----:B------:R0:W-:Y:S01]  /*278c0*/  STL.64 [R1+0x11e8], R8 ;  /* 0x0011e80801007387 */ /* 0x0001e20000100a00 */
[----:B-1----:R-:W-:Y:S01]  /*278d0*/  MOV R10, 0xb84a1be1 ;  /* 0xb84a1be1000a7802 */ /* 0x002fe20000000f00 */
[----:B------:R-:W-:-:S02]  /*278e0*/  IMAD.MOV.U32 R11, RZ, RZ, 0x377f78a2 ;  /* 0x377f78a2ff0b7424 */ /* 0x000fc400078e00ff */
[----:B------:R1:W-:Y:S01]  /*278f0*/  STL.64 [R1+0x11f8], R12 ;  /* 0x0011f80c01007387 */ /* 0x0003e20000100a00 */
[----:B--2---:R-:W-:Y:S01]  /*27900*/  MOV R20, 0x4113bbe2 ;  /* 0x4113bbe200147802 */ /* 0x004fe20000000f00 */
[----:B------:R-:W-:Y:S02]  /*27910*/  IMAD.MOV.U32 R21, RZ, RZ, -0x3ed8b1f6 ;  /* 0xc1274e0aff157424 */ /* 0x000fe400078e00ff */
[----:B------:R2:W-:Y:S04]  /*27920*/  STL.64 [R1+0x11f0], R10 ;  /* 0x0011f00a01007387 */ /* 0x0005e80000100a00 */
[----:B------:R3:W-:Y:S01]  /*27930*/  STL.64 [R1+0x1200], R14 ;  /* 0x0012000e01007387 */ /* 0x0007e20000100a00 */
[----:B0-----:R-:W-:Y:S01]  /*27940*/  HFMA2 R8, -RZ, RZ, 2.34375, 103.125 ;  /* 0x40b05672ff087431 */ /* 0x001fe200000001ff */
[----:B------:R-:W-:-:S02]  /*27950*/  MOV R9, 0x3749bc93 ;  /* 0x3749bc9300097802 */ /* 0x000fc40000000f00 */
[----:B------:R0:W-:Y:S01]  /*27960*/  STL.64 [R1+0x1208], R20 ;  /* 0x0012081401007387 */ /* 0x0001e20000100a00 */
[----:B-1----:R-:W-:Y:S01]  /*27970*/  MOV R12, 0xbf8095d8 ;  /* 0xbf8095d8000c7802 */ /* 0x002fe20000000f00 */
[----:B------:R-:W-:Y:S02]  /*27980*/  IMAD.MOV.U32 R13, RZ, RZ, -0x4c24c9d8 ;  /* 0xb3db3628ff0d7424 */ /* 0x000fe400078e00ff */
[----:B--2---:R-:W-:Y:S02]  /*27990*/  HFMA2 R11, -RZ, RZ, 2.0390625, -0.00010794401168823242188 ;  /* 0x40148713ff0b7431 */ /* 0x004fe400000001ff */
[----:B------:R-:W-:Y:S01]  /*279a0*/  IMAD.MOV.U32 R10, RZ, RZ, -0x3fdb1df7 ;  /* 0xc024e209ff0a7424 */ /* 0x000fe200078e00ff */
[----:B------:R1:W-:Y:S01]  /*279b0*/  STL.64 [R1+0x1210], R8 ;  /* 0x0012100801007387 */ /* 0x0003e20000100a00 */
[----:B---3--:R-:W-:Y:S01]  /*279c0*/  HFMA2 R14, -RZ, RZ, 1.6689453125, -16040 ;  /* 0x3eadf3d5ff0e7431 */ /* 0x008fe200000001ff */
[----:B------:R-:W-:Y:S02]  /*279d0*/  MOV R15, 0xbe88cf1e ;  /* 0xbe88cf1e000f7802 */ /* 0x000fe40000000f00 */
[----:B------:R2:W-:Y:S01]  /*279e0*/  STL.64 [R1+0x1220], R12 ;  /* 0x0012200c01007387 */ /* 0x0005e20000100a00 */
[----:B0-----:R-:W-:-:S02]  /*279f0*/  HFMA2 R21, -RZ, RZ, 0.1375732421875, -23.09375 ;  /* 0x3067cdc6ff157431 */ /* 0x001fc400000001ff */
[----:B------:R-:W-:Y:S01]  /*27a00*/  IMAD.MOV.U32 R20, RZ, RZ, 0x3dd19e34 ;  /* 0x3dd19e34ff147424 */ /* 0x000fe200078e00ff */
[----:B------:R0:W-:Y:S04]  /*27a10*/  STL.64 [R1+0x1218], R10 ;  /* 0x0012180a01007387 */ /* 0x0001e80000100a00 */
[----:B------:R3:W-:Y:S01]  /*27a20*/  STL.64 [R1+0x1228], R14 ;  /* 0x0012280e01007387 */ /* 0x0007e20000100a00 */
[----:B-1----:R-:W-:Y:S01]  /*27a30*/  MOV R8, 0xbce55ca9 ;  /* 0xbce55ca900087802 */ /* 0x002fe20000000f00 */
[----:B------:R-:W-:Y:S02]  /*27a40*/  IMAD.MOV.U32 R9, RZ, RZ, 0x3ca46207 ;  /* 0x3ca46207ff097424 */ /* 0x000fe400078e00ff */
[----:B--2---:R-:W-:Y:S01]  /*27a50*/  HFMA2 R13, -RZ, RZ, -0.82080078125, 4.03515625 ;  /* 0xba914409ff0d7431 */ /* 0x004fe200000001ff */
[----:B------:R1:W-:Y:S01]  /*27a60*/  STL.64 [R1+0x1230], R20 ;  /* 0x0012301401007387 */ /* 0x0003e20000100a00 */
[----:B------:R-:W-:-:S02]  /*27a70*/  IMAD.MOV.U32 R12, RZ, RZ, 0x3ad917d5 ;  /* 0x3ad917d5ff0c7424 */ /* 0x000fc400078e00ff */
[----:B0-----:R-:W-:Y:S01]  /*27a80*/  HFMA2 R10, -RZ, RZ, -0.98779296875, 0.1654052734375 ;  /* 0xbbe7314bff0a7431 */ /* 0x001fe200000001ff */
[----:B------:R-:W-:Y:S01]  /*27a90*/  MOV R11, 0x2c0887f7 ;  /* 0x2c0887f7000b7802 */ /* 0x000fe20000000f00 */
[----:B------:R0:W-:Y:S01]  /*27aa0*/  STL.64 [R1+0x1238], R8 ;  /* 0x0012380801007387 */ /* 0x0001e20000100a00 */
[----:B---3--:R-:W-:Y:S01]  /*27ab0*/  MOV R14, 0x39bf9a7a ;  /* 0x39bf9a7a000e7802 */ /* 0x008fe20000000f00 */
[----:B------:R-:W-:Y:S02]  /*27ac0*/  IMAD.MOV.U32 R15, RZ, RZ, -0x519e6c8f ;  /* 0xae619371ff0f7424 */ /* 0x000fe400078e00ff */
[----:B------:R2:W-:Y:S01]  /*27ad0*/  STL.64 [R1+0x1248], R12 ;  /* 0x0012480c01007387 */ /* 0x0005e20000100a00 */
[----:B-1----:R-:W-:Y:S01]  /*27ae0*/  HFMA2 R20, -RZ, RZ, -0.578125, 0.0023345947265625 ;  /* 0xb8a018c8ff147431 */ /* 0x002fe200000001ff */
[----:B------:R-:W-:Y:S02]  /*27af0*/  MOV R21, 0xc188e6d2 ;  /* 0xc188e6d200157802 */ /* 0x000fe40000000f00 */
[----:B------:R1:W-:Y:S01]  /*27b00*/  STL.64 [R1+0x1250], R14 ;  /* 0x0012500e01007387 */ /* 0x0003e20000100a00 */
[----:B0-----:R-:W-:-:S03]  /*27b10*/  HFMA2 R9, -RZ, RZ, 3.0390625, -0.00010883808135986328125 ;  /* 0x42148722ff097431 */ /* 0x001fc600000001ff */
[----:B------:R0:W-:Y:S01]  /*27b20*/  STL.64 [R1+0x1240], R10 ;  /* 0x0012400a01007387 */ /* 0x0001e20000100a00 */
[----:B------:R-:W-:Y:S02]  /*27b30*/  IMAD.MOV.U32 R8, RZ, RZ, -0x4070897b ;  /* 0xbf8f7685ff087424 */ /* 0x000fe400078e00ff */
[----:B--2---:R-:W-:Y:S01]  /*27b40*/  HFMA2 R12, -RZ, RZ, 0.8916015625, 40128 ;  /* 0x3b2278e6ff0c7431 */ /* 0x004fe200000001ff */
[----:B------:R2:W-:Y:S01]  /*27b50*/  STL.64 [R1+0x1258], R20 ;  /* 0x0012581401007387 */ /* 0x0005e20000100a00 */
[----:B------:R-:W-:Y:S01]  /*27b60*/  MOV R13, 0xc1a4e31c ;  /* 0xc1a4e31c000d7802 */ /* 0x000fe20000000f00 */
[----:B-1----:R-:W-:Y:S02]  /*27b70*/  HFMA2 R15, -RZ, RZ, -2.5625, -0.900390625 ;  /* 0xc120bb34ff0f7431 */ /* 0x002fe400000001ff */
        /* <DEDUP_REMOVED lines=8> */
[----:B------:R3:W-:Y:S01]  /*27c00*/  STL.64 [R1+0x1278], R14 ;  /* 0x0012780e01007387 */ /* 0x0007e20000100a00 */
[----:B-1----:R-:W-:Y:S01]  /*27c10*/  HFMA2 R8, -RZ, RZ, -2.18359375, 36.53125 ;  /* 0xc05e5091ff087431 */ /* 0x002fe200000001ff */
[----:B------:R-:W-:-:S02]  /*27c20*/  MOV R9, 0x3fb76a6c ;  /* 0x3fb76a6c00097802 */ /* 0x000fc40000000f00 */
[----:B------:R1:W-:Y:S01]  /*27c30*/  STL.64 [R1+0x1280], R20 ;  /* 0x0012801401007387 */ /* 0x0003e20000100a00 */
[----:B0-----:R-:W-:Y:S01]  /*27c40*/  MOV R12, 0x3eaea827 ;  /* 0x3eaea827000c7802 */ /* 0x001fe20000000f00 */
[----:B------:R-:W-:Y:S02]  /*27c50*/  IMAD.MOV.U32 R13, RZ, RZ, -0x41fdf446 ;  /* 0xbe020bbaff0d7424 */ /* 0x000fe400078e00ff */
[----:B--2---:R-:W-:Y:S02]  /*27c60*/  HFMA2 R11, -RZ, RZ, -1.7236328125, 298.25 ;  /* 0xbee55ca9ff0b7431 */ /* 0x004fe400000001ff */
[----:B------:R-:W-:Y:S01]  /*27c70*/  IMAD.MOV.U32 R10, RZ, RZ, 0x33993e87 ;  /* 0x33993e87ff0a7424 */ /* 0x000fe200078e00ff */
[----:B------:R0:W-:Y:S01]  /*27c80*/  STL.64 [R1+0x1288], R8 ;  /* 0x0012880801007387 */ /* 0x0001e20000100a00 */
[----:B---3--:R-:W-:Y:S01]  /*27c90*/  HFMA2 R14, -RZ, RZ, -0.11907958984375, 0.0731201171875 ;  /* 0xaf9f2caeff0e7431 */ /* 0x008fe200000001ff */
[----:B------:R-:W-:Y:S02]  /*27ca0*/  MOV R15, 0x3d07aee5 ;  /* 0x3d07aee5000f7802 */ /* 0x000fe40000000f00 */
[----:B------:R2:W-:Y:S01]  /*27cb0*/  STL.64 [R1+0x1298], R12 ;  /* 0x0012980c01007387 */ /* 0x0005e20000100a00 */
[----:B-1----:R-:W-:-:S02]  /*27cc0*/  HFMA2 R21, -RZ, RZ, 1.0029296875, -0.775390625 ;  /* 0x3c03ba34ff157431 */ /* 0x002fc400000001ff */
[----:B------:R-:W-:Y:S01]  /*27cd0*/  IMAD.MOV.U32 R20, RZ, RZ, -0x434156b4 ;  /* 0xbcbea94cff147424 */ /* 0x000fe200078e00ff */
[----:B------:R1:W-:Y:S04]  /*27ce0*/  STL.64 [R1+0x1290], R10 ;  /* 0x0012900a01007387 */ /* 0x0003e80000100a00 */
[----:B------:R3:W-:Y:S01]  /*27cf0*/  STL.64 [R1+0x12a0], R14 ;  /* 0x0012a00e01007387 */ /* 0x0007e20000100a00 */
[----:B0-----:R-:W-:Y:S01]  /*27d00*/  MOV R8, 0xb0a1e056 ;  /* 0xb0a1e05600087802 */ /* 0x001fe20000000f00 */
[----:B------:R-:W-:Y:S02]  /*27d10*/  IMAD.MOV.U32 R9, RZ, RZ, -0x450fdad4 ;  /* 0xbaf0252cff097424 */ /* 0x000fe400078e00ff */
[----:B--2---:R-:W-:Y:S01]  /*27d20*/  HFMA2 R13, -RZ, RZ, -3.5546875, -20.640625 ;  /* 0xc31ccd29ff0d7431 */ /* 0x004fe200000001ff */
[----:B------:R0:W-:Y:S01]  /*27d30*/  STL.64 [R1+0x12a8], R20 ;  /* 0x0012a81401007387 */ /* 0x0001e20000100a00 */
[----:B------:R-:W-:-:S02]  /*27d40*/  IMAD.MOV.U32 R12, RZ, RZ, 0x4293c7da ;  /* 0x4293c7daff0c7424 */ /* 0x000fc400078e00ff */
[----:B-1----:R-:W-:Y:S01]  /*27d50*/  HFMA2 R10, -RZ, RZ, 0.8271484375, -0.291015625 ;  /* 0x3a9eb4a8ff0a7431 */ /* 0x002fe200000001ff */
[----:B------:R-:W-:Y:S01]  /*27d60*/  MOV R11, 0xb9cefd15 ;  /* 0xb9cefd15000b7802 */ /* 0x000fe20000000f00 */
[----:B------:R1:W-:Y:S01]  /*27d70*/  STL.64 [R1+0x12b0], R8 ;  /* 0x0012b00801007387 */ /* 0x0003e20000100a00 */
[----:B---3--:R-:W-:Y:S01]  /*27d80*/  MOV R14, 0x430437bf ;  /* 0x430437bf000e7802 */ /* 0x008fe20000000f00 */
[----:B------:R-:W-:Y:S02]  /*27d90*/  IMAD.MOV.U32 R15, RZ, RZ, 0x3c605817 ;  /* 0x3c605817ff0f7424 */ /* 0x000fe400078e00ff */
[----:B------:R2:W-:Y:S01]  /*27da0*/  STL.64 [R1+0x12c0], R12 ;  /* 0x0012c00c01007387 */ /* 0x0005e20000100a00 */
[----:B0-----:R-:W-:Y:S01]  /*27db0*/  HFMA2 R20, -RZ, RZ, -3.482421875, 71.4375 ;  /* 0xc2f75477ff147431 */ /* 0x001fe200000001ff */
[----:B------:R-:W-:Y:S02]  /*27dc0*/  MOV R21, 0x431234f7 ;  /* 0x431234f700157802 */ /* 0x000fe40000000f00 */
[----:B------:R0:W-:Y:S01]  /*27dd0*/  STL.64 [R1+0x12c8], R14 ;  /* 0x0012c80e01007387 */ /* 0x0001e20000100a00 */
[----:B-1----:R-:W-:-:S03]  /*27de0*/  HFMA2 R9, -RZ, RZ, -0.615234375, 0.0134124755859375 ;  /* 0xb8ec22deff097431 */ /* 0x002fc600000001ff */
[----:B------:R1:W-:Y:S01]  /*27df0*/  STL.64 [R1+0x12b8], R10 ;  /* 0x0012b80a01007387 */ /* 0x0003e20000100a00 */
[----:B------:R-:W-:Y:S02]  /*27e00*/  IMAD.MOV.U32 R8, RZ, RZ, -0x3d5f44d2 ;  /* 0xc2a0bb2eff087424 */ /* 0x000fe400078e00ff */
[----:B--2---:R-:W-:Y:S01]  /*27e10*/  HFMA2 R12, -RZ, RZ, 2.767578125, -0.0004770755767822265625 ;  /* 0x41898fd1ff0c7431 */ /* 0x004fe200000001ff */
[----:B------:R2:W-:Y:S01]  /*27e20*/  STL.64 [R1+0x12d0], R20 ;  /* 0x0012d01401007387 */ /* 0x0005e20000100a00 */
[----:B------:R-:W-:Y:S01]  /*27e30*/  MOV R13, 0x357b0a41 ;  /* 0x357b0a41000d7802 */ /* 0x000fe20000000f00 */
[----:B0-----:R-:W-:Y:S02]  /*27e40*/  HFMA2 R15, -RZ, RZ, 2.318359375, -1.4111328125 ;  /* 0x40a3bda5ff0f7431 */ /* 0x001fe400000001ff */
[----:B------:R-:W-:Y:S01]  /*27e50*/  IMAD.MOV.U32 R14, RZ, RZ, -0x3f374eec ;  /* 0xc0c8b114ff0e7424 */ /* 0x000fe200078e00ff */
[----:B------:R0:W-:Y:S01]  /*27e60*/  STL.64 [R1+0x12d8], R8 ;  /* 0x0012d80801007387 */ /* 0x0001e20000100a00 */
[----:B-1----:R-:W-:Y:S01]  /*27e70*/  MOV R10, 0x4223149e ;  /* 0x4223149e000a7802 */ /* 0x002fe20000000f00 */
[----:B------:R-:W-:-:S02]  /*27e80*/  IMAD.MOV.U32 R11, RZ, RZ, -0x3de7289d ;  /* 0xc218d763ff0b7424 */ /* 0x000fc400078e00ff */
[----:B------:R1:W-:Y:S01]  /*27e90*/  STL.64 [R1+0x12e8], R12 ;  /* 0x0012e80c01007387 */ /* 0x0003e20000100a00 */
[----:B--2---:R-:W-:Y:S01]  /*27ea0*/  MOV R20, 0xc0020bba ;  /* 0xc0020bba00147802 */ /* 0x004fe20000000f00 */
[----:B------:R-:W-:Y:S02]  /*27eb0*/  IMAD.MOV.U32 R21, RZ, RZ, -0x4e55e4fe ;  /* 0xb1aa1b02ff157424 */ /* 0x000fe400078e00ff */
[----:B------:R2:W-:Y:S04]  /*27ec0*/  STL.64 [R1+0x12e0], R10 ;  /* 0x0012e00a01007387 */ /* 0x0005e80000100a00 */
[----:B------:R3:W-:Y:S01]  /*27ed0*/  STL.64 [R1+0x12f0], R14 ;  /* 0x0012f00e01007387 */ /* 0x0007e20000100a00 */
[----:B0-----:R-:W-:Y:S01]  /*27ee0*/  HFMA2 R8, -RZ, RZ, 1.7734375, -0.0185699462890625 ;  /* 0x3f18a4c1ff087431 */ /* 0x001fe200000001ff */
[----:B------:R-:W-:-:S02]  /*27ef0*/  MOV R9, 0xbee2690b ;  /* 0xbee2690b00097802 */ /* 0x000fc40000000f00 */
[----:B------:R0:W-:Y:S01]  /*27f00*/  STL.64 [R1+0x12f8], R20 ;  /* 0x0012f81401007387 */ /* 0x0001e20000100a00 */
[----:B-1----:R-:W-:Y:S01]  /*27f10*/  MOV R12, 0xbd25198e ;  /* 0xbd25198e000c7802 */ /* 0x002fe20000000f00 */
[----:B------:R-:W-:Y:S02]  /*27f20*/  IMAD.MOV.U32 R13, RZ, RZ, 0x3ce423b1 ;  /* 0x3ce423b1ff0d7424 */ /* 0x000fe400078e00ff */
[----:B--2---:R-:W-:Y:S02]  /*27f30*/  HFMA2 R11, -RZ, RZ, -0.21337890625, 25280 ;  /* 0xb2d4762cff0b7431 */ /* 0x004fe400000001ff */
[----:B------:R-:W-:Y:S01]  /*27f40*/  IMAD.MOV.U32 R10, RZ, RZ, 0x3e24a8c0 ;  /* 0x3e24a8c0ff0a7424 */ /* 0x000fe200078e00ff */
[----:B------:R1:W-:Y:S01]  /*27f50*/  STL.64 [R1+0x1300], R8 ;  /* 0x0013000801007387 */ /* 0x0003e20000100a00 */
[----:B---3--:R-:W-:Y:S01]  /*27f60*/  HFMA2 R14, -RZ, RZ, -1.0263671875, 1.4521484375 ;  /* 0xbc1b3dcfff0e7431 */ /* 0x008fe200000001ff */
[----:B------:R-:W-:Y:S02]  /*27f70*/  MOV R15, 0x36d76ab6 ;  /* 0x36d76ab6000f7802 */ /* 0x000fe40000000f00 */
[----:B------:R2:W-:Y:S01]  /*27f80*/  STL.64 [R1+0x1310], R12 ;  /* 0x0013100c01007387 */ /* 0x0005e20000100a00 */
[----:B0-----:R-:W-:-:S02]  /*27f90*/  HFMA2 R21, -RZ, RZ, 3.6640625, 0.05548095703125 ;  /* 0x43542b1aff157431 */ /* 0x001fc400000001ff */
[----:B------:R-:W-:Y:S01]  /*27fa0*/  IMAD.MOV.U32 R20, RZ, RZ, 0x3b0b43e3 ;  /* 0x3b0b43e3ff147424 */ /* 0x000fe200078e00ff */
[----:B------:R0:W-:Y:S04]  /*27fb0*/  STL.64 [R1+0x1308], R10 ;  /* 0x0013080a01007387 */ /* 0x0001e80000100a00 */
[----:B------:R3:W-:Y:S01]  /*27fc0*/  STL.64 [R1+0x1318], R14 ;  /* 0x0013180e01007387 */ /* 0x0007e20000100a00 */
[----:B-1----:R-:W-:Y:S01]  /*27fd0*/  MOV R8, 0x4151b9cf ;  /* 0x4151b9cf00087802 */ /* 0x002fe20000000f00 */
[----:B------:R-:W-:Y:S02]  /*27fe0*/  IMAD.MOV.U32 R9, RZ, RZ, -0x3c078232 ;  /* 0xc3f87dceff097424 */ /* 0x000fe400078e00ff */
[----:B--2---:R-:W-:Y:S01]  /*27ff0*/  HFMA2 R13, -RZ, RZ, 3.818359375, 0.00131893157958984375 ;  /* 0x43a31567ff0d7431 */ /* 0x004fe200000001ff */
[----:B------:R1:W-:Y:S01]  /*28000*/  STL.64 [R1+0x1320], R20 ;  /* 0x0013201401007387 */ /* 0x0003e20000100a00 */
[----:B------:R-:W-:-:S02]  /*28010*/  IMAD.MOV.U32 R12, RZ, RZ, -0x4313edd9 ;  /* 0xbcec1227ff0c7424 */ /* 0x000fc400078e00ff */
[----:B0-----:R-:W-:Y:S01]  /*28020*/  HFMA2 R10, -RZ, RZ, 4.2109375, -23.28125 ;  /* 0x4436cdd2ff0a7431 */ /* 0x001fe200000001ff */
[----:B------:R-:W-:Y:S01]  /*28030*/  MOV R11, 0xc3f111b1 ;  /* 0xc3f111b1000b7802 */ /* 0x000fe20000000f00 */
[----:B------:R0:W-:Y:S01]  /*28040*/  STL.64 [R1+0x1328], R8 ;  /* 0x0013280801007387 */ /* 0x0001e20000100a00 */
[----:B---3--:R-:W-:Y:S01]  /*28050*/  MOV R14, 0xc3abf25b ;  /* 0xc3abf25b000e7802 */ /* 0x008fe20000000f00 */
[----:B------:R-:W-:Y:S02]  /*28060*/  IMAD.MOV.U32 R15, RZ, RZ, 0x432bf3b2 ;  /* 0x432bf3b2ff0f7424 */ /* 0x000fe400078e00ff */
[----:B------:R2:W-:Y:S01]  /*28070*/  STL.64 [R1+0x1338], R12 ;  /* 0x0013380c01007387 */ /* 0x0005e20000100a00 */
[----:B-1----:R-:W-:Y:S01]  /*28080*/  HFMA2 R20, -RZ, RZ, 0.63427734375, 0.2242431640625 ;  /* 0x3913332dff147431 */ /* 0x002fe200000001ff */
[----:B------:R-:W-:Y:S02]  /*28090*/  MOV R21, 0xc29684d3 ;  /* 0xc29684d300157802 */ /* 0x000fe40000000f00 */
[----:B------:R1:W-:Y:S01]  /*280a0*/  STL.64 [R1+0x1340], R14 ;  /* 0x0013400e01007387 */ /* 0x0003e20000100a00 */
[----:B0-----:R-:W-:-:S03]  /*280b0*/  HFMA2 R9, -RZ, RZ, -2.943359375, -0.00110340118408203125 ;  /* 0xc1e39485ff097431 */ /* 0x001fc600000001ff */
[----:B------:R0:W-:Y:S01]  /*280c0*/  STL.64 [R1+0x1330], R10 ;  /* 0x0013300a01007387 */ /* 0x0001e20000100a00 */
[----:B------:R-:W-:Y:S02]  /*280d0*/  IMAD.MOV.U32 R8, RZ, RZ, 0x42850a16 ;  /* 0x42850a16ff087424 */ /* 0x000fe400078e00ff */
[----:B--2---:R-:W-:Y:S01]  /*280e0*/  HFMA2 R12, -RZ, RZ, -2.46875, -0.0004642009735107421875 ;  /* 0xc0f08f9bff0c7431 */ /* 0x004fe200000001ff */
[----:B------:R2:W-:Y:S01]  /*280f0*/  STL.64 [R1+0x1348], R20 ;  /* 0x0013481401007387 */ /* 0x0005e20000100a00 */
[----:B------:R-:W-:Y:S01]  /*28100*/  MOV R13, 0x40393dd8 ;  /* 0x40393dd8000d7802 */ /* 0x000fe20000000f00 */
[----:B-1----:R-:W-:Y:S02]  /*28110*/  HFMA2 R15, -RZ, RZ, -1.826171875, 508.5 ;  /* 0xbf4e5ff2ff0f7431 */ /* 0x002fe400000001ff */
[----:B------:R-:W-:Y:S01]  /*28120*/  IMAD.MOV.U32 R14, RZ, RZ, -0x4b05c0b0 ;  /* 0xb4fa3f50ff0e7424 */ /* 0x000fe200078e00ff */
[----:B------:R1:W-:Y:S01]  /*28130*/  STL.64 [R1+0x1350], R8 ;  /* 0x0013500801007387 */ /* 0x0003e20000100a00 */
[----:B0-----:R-:W-:Y:S01]  /*28140*/  MOV R10, 0xb54c60f7 ;  /* 0xb54c60f7000a7802 */ /* 0x001fe20000000f00 */
[----:B------:R-:W-:-:S02]  /*28150*/  IMAD.MOV.U32 R11, RZ, RZ, 0x4118a4c2 ;  /* 0x4118a4c2ff0b7424 */ /* 0x000fc400078e00ff */
[----:B------:R0:W-:Y:S01]  /*28160*/  STL.64 [R1+0x1360], R12 ;  /* 0x0013600c01007387 */ /* 0x0001e20000100a00 */
[----:B--2---:R-:W-:Y:S01]  /*28170*/  MOV R20, 0x3f15b76c ;  /* 0x3f15b76c00147802 */ /* 0x004fe20000000f00 */
[----:B------:R-:W-:Y:S02]  /*28180*/  IMAD.MOV.U32 R21, RZ, RZ, -0x41aa8b03 ;  /* 0xbe5574fdff157424 */ /* 0x000fe400078e00ff */
[----:B------:R2:W-:Y:S04]  /*28190*/  STL.64 [R1+0x1358], R10 ;  /* 0x0013580a01007387 */ /* 0x0005e80000100a00 */
[----:B------:R3:W-:Y:S01]  /*281a0*/  STL.64 [R1+0x1368], R14 ;  /* 0x0013680e01007387 */ /* 0x0007e20000100a00 */
[----:B-1----:R-:W-:Y:S01]  /*281b0*/  HFMA2 R8, -RZ, RZ, 0.6376953125, -75.125 ;  /* 0x391ad4b2ff087431 */ /* 0x002fe200000001ff */
[----:B------:R-:W-:-:S02]  /*281c0*/  MOV R9, 0x3d50e5d5 ;  /* 0x3d50e5d500097802 */ /* 0x000fc40000000f00 */
[----:B------:R1:W-:Y:S01]  /*281d0*/  STL.64 [R1+0x1370], R20 ;  /* 0x0013701401007387 */ /* 0x0003e20000100a00 */
[----:B0-----:R-:W-:Y:S01]  /*281e0*/  MOV R12, 0xc477662c ;  /* 0xc477662c000c7802 */ /* 0x001fe20000000f00 */
[----:B------:R-:W-:Y:S02]  /*281f0*/  IMAD.MOV.U32 R13, RZ, RZ, 0x450908e3 ;  /* 0x450908e3ff0d7424 */ /* 0x000fe400078e00ff */
[----:B--2---:R-:W-:Y:S02]  /*28200*/  HFMA2 R11, -RZ, RZ, 1.1162109375, -0.000296115875244140625 ;  /* 0x3c778cdaff0b7431 */ /* 0x004fe400000001ff */
[----:B------:R-:W-:Y:S01]  /*28210*/  IMAD.MOV.U32 R10, RZ, RZ, -0x42f88f86 ;  /* 0xbd07707aff0a7424 */ /* 0x000fe200078e00ff */
[----:B------:R0:W-:Y:S01]  /*28220*/  STL.64 [R1+0x1378], R8 ;  /* 0x0013780801007387 */ /* 0x0001e20000100a00 */
[----:B---3--:R-:W-:Y:S01]  /*28230*/  HFMA2 R14, -RZ, RZ, -4.94140625, 0.0002281665802001953125 ;  /* 0xc4f10b7aff0e7431 */ /* 0x008fe200000001ff */
[----:B------:R-:W-:Y:S02]  /*28240*/  MOV R15, 0xbe23145e ;  /* 0xbe23145e000f7802 */ /* 0x000fe40000000f00 */
[----:B------:R2:W-:Y:S01]  /*28250*/  STL.64 [R1+0x1388], R12 ;  /* 0x0013880c01007387 */ /* 0x0005e20000100a00 */
[----:B-1----:R-:W-:-:S02]  /*28260*/  HFMA2 R21, -RZ, RZ, -5.0859375, 16480 ;  /* 0xc5167406ff157431 */ /* 0x002fc400000001ff */
[----:B------:R-:W-:Y:S01]  /*28270*/  IMAD.MOV.U32 R20, RZ, RZ, 0x44f49ff4 ;  /* 0x44f49ff4ff147424 */ /* 0x000fe200078e00ff */
[----:B------:R1:W-:Y:S04]  /*28280*/  STL.64 [R1+0x1380], R10 ;  /* 0x0013800a01007387 */ /* 0x0003e80000100a00 */
[----:B------:R3:W-:Y:S01]  /*28290*/  STL.64 [R1+0x1390], R14 ;  /* 0x0013900e01007387 */ /* 0x0007e20000100a00 */
[----:B0-----:R-:W-:Y:S01]  /*282a0*/  MOV R8, 0x44abf3ae ;  /* 0x44abf3ae00087802 */ /* 0x001fe20000000f00 */
[----:B------:R-:W-:Y:S02]  /*282b0*/  IMAD.MOV.U32 R9, RZ, RZ, 0x3aa95acb ;  /* 0x3aa95acbff097424 */ /* 0x000fe400078e00ff */
[----:B--2---:R-:W-:Y:S01]  /*282c0*/  HFMA2 R13, -RZ, RZ, -0.447021484375, -0.000134944915771484375 ;  /* 0xb727886cff0d7431 */ /* 0x004fe200000001ff */
[----:B------:R0:W-:Y:S01]  /*282d0*/  STL.64 [R1+0x1398], R20 ;  /* 0x0013981401007387 */ /* 0x0001e20000100a00 */
[----:B------:R-:W-:-:S02]  /*282e0*/  IMAD.MOV.U32 R12, RZ, RZ, -0x3c55509c ;  /* 0xc3aaaf64ff0c7424 */ /* 0x000fc400078e00ff */
[----:B-1----:R-:W-:Y:S01]  /*282f0*/  HFMA2 R10, -RZ, RZ, -4.234375, 0.0235443115234375 ;  /* 0xc43c2607ff0a7431 */ /* 0x002fe200000001ff */
[----:B------:R-:W-:Y:S01]  /*28300*/  MOV R11, 0x4436edde ;  /* 0x4436edde000b7802 */ /* 0x000fe20000000f00 */
[----:B------:R1:W-:Y:S01]  /*28310*/  STL.64 [R1+0x13a0], R8 ;  /* 0x0013a00801007387 */ /* 0x0003e20000100a00 */
[----:B---3--:R-:W-:Y:S01]  /*28320*/  MOV R14, 0x43059029 ;  /* 0x43059029000e7802 */ /* 0x008fe20000000f00 */
[----:B------:R-:W-:Y:S02]  /*28330*/  IMAD.MOV.U32 R15, RZ, RZ, -0x3d1e795e ;  /* 0xc2e186a2ff0f7424 */ /* 0x000fe400078e00ff */
[----:B------:R2:W-:Y:S01]  /*28340*/  STL.64 [R1+0x13b0], R12 ;  /* 0x0013b00c01007387 */ /* 0x0005e20000100a00 */
[----:B0-----:R-:W-:Y:S01]  /*28350*/  HFMA2 R20, -RZ, RZ, 3.111328125, 1.4609375 ;  /* 0x42393dd8ff147431 */ /* 0x001fe200000001ff */
[----:B------:R-:W-:Y:S02]  /*28360*/  MOV R21, 0xb704f033 ;  /* 0xb704f03300157802 */ /* 0x000fe40000000f00 */
[----:B------:R0:W-:Y:S01]  /*28370*/  STL.64 [R1+0x13b8], R14 ;  /* 0x0013b80e01007387 */ /* 0x0001e20000100a00 */
[----:B-1----:R-:W-:-:S03]  /*28380*/  HFMA2 R9, -RZ, RZ, 2.595703125, -11.6328125 ;  /* 0x4131c9d1ff097431 */ /* 0x002fc600000001ff */
[----:B------:R1:W-:Y:S01]  /*28390*/  STL.64 [R1+0x13a8], R10 ;  /* 0x0013a80a01007387 */ /* 0x0003e20000100a00 */
[----:B------:R-:W-:Y:S02]  /*283a0*/  IMAD.MOV.U32 R8, RZ, RZ, -0x3e97d410 ;  /* 0xc1682bf0ff087424 */ /* 0x000fe400078e00ff */
[----:B--2---:R-:W-:Y:S01]  /*283b0*/  HFMA2 R12, -RZ, RZ, 1.8896484375, -0.00586700439453125 ;  /* 0x3f8f9e02ff0c7431 */ /* 0x004fe200000001ff */
[----:B------:R2:W-:Y:S01]  /*283c0*/  STL.64 [R1+0x13c0], R20 ;  /* 0x0013c01401007387 */ /* 0x0005e20000100a00 */
[----:B------:R-:W-:Y:S01]  /*283d0*/  MOV R13, 0xbf42b1b0 ;  /* 0xbf42b1b0000d7802 */ /* 0x000fe20000000f00 */
[----:B0-----:R-:W-:Y:S02]  /*283e0*/  HFMA2 R15, -RZ, RZ, 1.5966796875, 2.83718109130859375e-05 ;  /* 0x3e6301dcff0f7431 */ /* 0x001fe400000001ff */
[----:B------:R-:W-:Y:S01]  /*283f0*/  IMAD.MOV.U32 R14, RZ, RZ, 0x3eb9a9a3 ;  /* 0x3eb9a9a3ff0e7424 */ /* 0x000fe200078e00ff */
[----:B------:R0:W-:Y:S01]  /*28400*/  STL.64 [R1+0x13c8], R8 ;  /* 0x0013c80801007387 */ /* 0x0001e20000100a00 */
[----:B-1----:R-:W-:Y:S01]  /*28410*/  MOV R10, 0xc085691e ;  /* 0xc085691e000a7802 */ /* 0x002fe20000000f00 */
[----:B------:R-:W-:-:S02]  /*28420*/  IMAD.MOV.U32 R11, RZ, RZ, 0x3b4b3729 ;  /* 0x3b4b3729ff0b7424 */ /* 0x000fc400078e00ff */
[----:B------:R0:W-:Y:S01]  /*28430*/  STL.64 [R1+0x13d8], R12 ;  /* 0x0013d80c01007387 */ /* 0x0001e20000100a00 */
[----:B--2---:R-:W-:Y:S01]  /*28440*/  MOV R20, 0x3ef9425d ;  /* 0x3ef9425d00147802 */ /* 0x004fe20000000f00 */
[----:B------:R-:W-:Y:S02]  /*28450*/  IMAD.MOV.U32 R21, RZ, RZ, 0x3f800000 ;  /* 0x3f800000ff157424 */ /* 0x000fe400078e00ff */
        /* <DEDUP_REMOVED lines=17> */
[----:B0-----:R-:W-:Y:S02]  /*28570*/  MOV R10, 0x3d39bf78 ;  /* 0x3d39bf78000a7802 */ /* 0x001fe40000000f00 */
        /* <DEDUP_REMOVED lines=29> */
.L_x_1402:
[----:B------:R-:W-:Y:S01]  /*28750*/  FSETP.GEU.FTZ.AND P0, PT, R5, 1, PT ;  /* 0x3f8000000500780b */ /* 0x000fe20003f1e000 */
[----:B------:R-:W-:-:S12]  /*28760*/  IMAD.MOV.U32 R5, RZ, RZ, RZ ;  /* 0x000000ffff057224 */ /* 0x000fd800078e00ff */
[----:B------:R-:W-:Y:S05]  /*28770*/  @P0 BRA `(.L_x_1403) ;  /* 0x00000000007c0947 */ /* 0x000fea0003800000 */
[C---:B------:R-:W-:Y:S01]  /*28780*/  FADD.FTZ.RZ R3, R25.reuse, 1 ;  /* 0x3f80000019037421 */ /* 0x040fe2000001c000 */
[----:B0-----:R-:W-:Y:S01]  /*28790*/  IMAD.MOV.U32 R10, RZ, RZ, 0x3d39bf78 ;  /* 0x3d39bf78ff0a7424 */ /* 0x001fe200078e00ff */
        /* <DEDUP_REMOVED lines=29> */
.L_x_1403:
[----:B------:R-:W-:Y:S05]  /*28970*/  BSYNC.RECONVERGENT B3 ;  /* 0x0000000000037941 */ /* 0x000fea0003800200 */
.L_x_1401:
[----:B0-----:R-:W-:Y:S01]  /*28980*/  HFMA2 R6, -RZ, RZ, 0, 0 ;  /* 0x00000000ff067431 */ /* 0x001fe200000001ff */
[----:B------:R-:W-:Y:S01]  /*28990*/  BSSY.RECONVERGENT B3, `(.L_x_1404) ;  /* 0x0000016000037945 */ /* 0x000fe20003800200 */
[----:B------:R-:W-:Y:S01]  /*289a0*/  IMAD.MOV.U32 R3, RZ, RZ, 0x1 ;  /* 0x00000001ff037424 */ /* 0x000fe200078e00ff */
[----:B------:R-:W-:-:S07]  /*289b0*/  MOV R8, 0xbeaaaaab ;  /* 0xbeaaaaab00087802 */ /* 0x000fce0000000f00 */
.L_x_1405:
[----:B------:R-:W-:-:S13]  /*289c0*/  ISETP.GT.AND P1, PT, R3, R6, PT ;  /* 0x000000060300720c */ /* 0x000fda0003f24270 */
[C---:B------:R-:W-:Y:S01]  /*289d0*/  @P1 IADD3 R11, PT, PT, R3.reuse, -0x1, RZ ;  /* 0xffffffff030b1810 */ /* 0x040fe20007ffe0ff */
[----:B------:R-:W-:-:S03]  /*289e0*/  @!P1 IMAD R9, R3, 0x4, R4 ;  /* 0x0000000403099824 */ /* 0x000fc600078e0204 */
[----:B------:R-:W-:Y:S02]  /*289f0*/  @P1 LEA R11, R11, R4, 0x2 ;  /* 0x000000040b0b1211 */ /* 0x000fe400078e10ff */
        /* <DEDUP_REMOVED lines=16> */
.L_x_1404:
        /* <DEDUP_REMOVED lines=9> */
.L_x_1409:
        /* <DEDUP_REMOVED lines=19> */
.L_x_1408:
        /* <DEDUP_REMOVED lines=12> */
.L_x_1411:
        /* <DEDUP_REMOVED lines=19> */
.L_x_1410:
        /* <DEDUP_REMOVED lines=12> */
.L_x_1413:
        /* <DEDUP_REMOVED lines=19> */
.L_x_1412:
        /* <DEDUP_REMOVED lines=12> */
.L_x_1415:
        /* <DEDUP_REMOVED lines=19> */
.L_x_1414:
        /* <DEDUP_REMOVED lines=12> */
.L_x_1417:
        /* <DEDUP_REMOVED lines=19> */
.L_x_1416:
        /* <DEDUP_REMOVED lines=12> */
.L_x_1419:
        /* <DEDUP_REMOVED lines=19> */
.L_x_1418:
        /* <DEDUP_REMOVED lines=12> */
.L_x_1421:
        /* <DEDUP_REMOVED lines=19> */
.L_x_1420:
        /* <DEDUP_REMOVED lines=12> */
.L_x_1423:
        /* <DEDUP_REMOVED lines=19> */
.L_x_1422:
        /* <DEDUP_REMOVED lines=12> */
.L_x_1425:
        /* <DEDUP_REMOVED lines=19> */
.L_x_1424:
        /* <DEDUP_REMOVED lines=12> */
.L_x_1427:
        /* <DEDUP_REMOVED lines=19> */
.L_x_1426:
        /* <DEDUP_REMOVED lines=12> */
.L_x_1429:
        /* <DEDUP_REMOVED lines=19> */
.L_x_1428:
        /* <DEDUP_REMOVED lines=12> */
.L_x_1431:
        /* <DEDUP_REMOVED lines=19> */
.L_x_1430:
        /* <DEDUP_REMOVED lines=12> */
.L_x_1433:
        /* <DEDUP_REMOVED lines=19> */
.L_x_1432:
        /* <DEDUP_REMOVED lines=12> */
.L_x_1435:
        /* <DEDUP_REMOVED lines=19> */
.L_x_1434:
        /* <DEDUP_REMOVED lines=12> */
.L_x_1437:
        /* <DEDUP_REMOVED lines=19> */
.L_x_1436:
        /* <DEDUP_REMOVED lines=12> */
.L_x_1439:
        /* <DEDUP_REMOVED lines=19> */
.L_x_1438:
        /* <DEDUP_REMOVED lines=12> */
.L_x_1441:
        /* <DEDUP_REMOVED lines=19> */
.L_x_1440:
        /* <DEDUP_REMOVED lines=12> */
.L_x_1443:
        /* <DEDUP_REMOVED lines=19> */
.L_x_1442:
        /* <DEDUP_REMOVED lines=12> */
.L_x_1445:
        /* <DEDUP_REMOVED lines=19> */
.L_x_1444:
        /* <DEDUP_REMOVED lines=12> */
.L_x_1447:
        /* <DEDUP_REMOVED lines=19> */
.L_x_1446:
        /* <DEDUP_REMOVED lines=12> */
.L_x_1449:
        /* <DEDUP_REMOVED lines=19> */
.L_x_1448:
        /* <DEDUP_REMOVED lines=12> */
.L_x_1451:
        /* <DEDUP_REMOVED lines=19> */
.L_x_1450:
        /* <DEDUP_REMOVED lines=12> */
.L_x_1453:
        /* <DEDUP_REMOVED lines=19> */
.L_x_1452:
        /* <DEDUP_REMOVED lines=10> */
.L_x_1455:
        /* <DEDUP_REMOVED lines=19> */
.L_x_1454:
[----:B------:R-:W1:Y:S02]  /*2b930*/  MUFU.RCP R9, R7 ;  /* 0x0000000700097308 */ /* 0x000e640000001000 */
[----:B-1----:R-:W-:-:S04]  /*2b940*/  FMUL.FTZ R9, R8, R9 ;  /* 0x0000000908097220 */ /* 0x002fc80000410000 */
[----:B------:R-:W-:-:S05]  /*2b950*/  FMUL.FTZ R9, R10, R9 ;  /* 0x000000090a097220 */ /* 0x000fca0000410000 */
[----:B------:R-:W-:-:S13]  /*2b960*/  FSETP.GT.FTZ.AND P0, PT, |R9|, |R26|, PT ;  /* 0x4000001a0900720b */ /* 0x000fda0003f14200 */
[----:B------:R-:W-:-:S07]  /*2b970*/  @!P0 FADD.FTZ R3, R3, R9 ;  /* 0x0000000903038221 */ /* 0x000fce0000010000 */
.L_x_1407:
[----:B------:R-:W-:Y:S05]  /*2b980*/  BSYNC.RECONVERGENT B3 ;  /* 0x0000000000037941 */ /* 0x000fea0003800200 */
.L_x_1406:
        /* <DEDUP_REMOVED lines=15> */
[----:B------:R-:W-:Y:S01]  /*2ba80*/  IMAD.MOV.U32 R8, RZ, RZ, 0x652b82fe ;  /* 0x652b82feff087424 */ /* 0x000fe200078e00ff */
        /* <DEDUP_REMOVED lines=50> */
[----:B------:R-:W-:Y:S01]  /*2bdb0*/  MOV R12, R6 ;  /* 0x00000006000c7202 */ /* 0x000fe20000000f00 */
        /* <DEDUP_REMOVED lines=10> */
[----:B------:R-:W-:Y:S02]  /*2be60*/  @!P0 LEA R9, R8, 0x3ff00000, 0x14 ;  /* 0x3ff0000008098811 */ /* 0x000fe400078ea0ff */
[----:B------:R-:W-:-:S06]  /*2be70*/  @!P0 MOV R8, RZ ;  /* 0x000000ff00088202 */ /* 0x000fcc0000000f00 */
[----:B------:R-:W-:-:S11]  /*2be80*/  @!P0 DMUL R12, R6, R8 ;  /* 0x00000008060c8228 */ /* 0x000fd60000000000 */
.L_x_1457:
[----:B------:R-:W-:Y:S05]  /*2be90*/  BSYNC.RECONVERGENT B3 ;  /* 0x0000000000037941 */ /* 0x000fea0003800200 */
.L_x_1456:
[----:B------:R-:W-:Y:S01]  /*2bea0*/  UMOV UR4, 0x54411744 ;  /* 0x5441174400047882 */ /* 0x000fe20000000000 */
[----:B------:R-:W-:Y:S01]  /*2beb0*/  UMOV UR5, 0x401921fb ;  /* 0x401921fb00057882 */ /* 0x000fe20000000000 */
[----:B------:R-:W-:Y:S01]  /*2bec0*/  IMAD.MOV.U32 R6, RZ, RZ, 0x3a69a091 ;  /* 0x3a69a091ff067424 */ /* 0x000fe200078e00ff */
[----:B------:R-:W-:Y:S01]  /*2bed0*/  DMUL R20, R20, UR4 ;  /* 0x0000000414147c28 */ /* 0x000fe20008000000 */
[----:B------:R-:W-:Y:S01]  /*2bee0*/  MOV R9, 0x42fc0000 ;  /* 0x42fc000000097802 */ /* 0x000fe20000000f00 */
[----:B------:R-:W-:Y:S02]  /*2bef0*/  IMAD.MOV.U32 R11, RZ, RZ, 0x40000000 ;  /* 0x40000000ff0b7424 */ /* 0x000fe400078e00ff */
[C---:B------:R-:W-:Y:S01]  /*2bf00*/  FFMA.FTZ R6, R25.reuse, R6, 0.0070457882247865200043 ;  /* 0x3be6e05b19067423 */ /* 0x040fe20000010006 */
[----:B------:R-:W-:Y:S01]  /*2bf10*/  FSETP.GT.FTZ.AND P0, PT, |R26|, 126, PT ;  /* 0x42fc00001a00780b */ /* 0x000fe20003f14200 */
[----:B------:R-:W-:Y:S01]  /*2bf20*/  HFMA2 R27, -RZ, RZ, 1.9609375, 0 ;  /* 0x3fd80000ff1b7431 */ /* 0x000fe200000001ff */
[----:B------:R-:W0:Y:S01]  /*2bf30*/  MUFU.RSQ64H R15, R21 ;  /* 0x00000015000f7308 */ /* 0x000e220000001c00 */
[----:B------:R-:W-:Y:S01]  /*2bf40*/  FFMA.FTZ R6, R25, R6, -0.015866896137595176697 ;  /* 0xbc81fb4b19067423 */ /* 0x000fe20000010006 */
[----:B------:R-:W-:Y:S01]  /*2bf50*/  LOP3.LUT R9, R9, 0x80000000, R26, 0xb8, !PT ;  /* 0x8000000009097812 */ /* 0x000fe200078eb81a */
[C---:B------:R-:W-:Y:S01]  /*2bf60*/  FFMA.FTZ R28, |R0|.reuse, R11, 1 ;  /* 0x3f800000001c7423 */ /* 0x040fe2000001020b */
[----:B------:R-:W-:Y:S01]  /*2bf70*/  IADD3 R14, PT, PT, R21, -0x3500000, RZ ;  /* 0xfcb00000150e7810 */ /* 0x000fe20007ffe0ff */
[----:B------:R-:W-:Y:S01]  /*2bf80*/  FFMA.FTZ R6, R25, R6, 0.036429625004529953003 ;  /* 0x3d15373b19067423 */ /* 0x000fe20000010006 */
[----:B------:R-:W-:Y:S01]  /*2bf90*/  FSEL R9, R9, R26, P0 ;  /* 0x0000001a09097208 */ /* 0x000fe20000000000 */
[----:B------:R-:W-:Y:S01]  /*2bfa0*/  FMUL.FTZ R31, R3, 1 ;  /* 0x3f800000031f7820 */ /* 0x000fe20000410000 */
[----:B------:R-:W-:Y:S01]  /*2bfb0*/  MOV R26, 0x0 ;  /* 0x00000000001a7802 */ /* 0x000fe20000000f00 */
[----:B------:R-:W-:Y:S01]  /*2bfc0*/  FFMA.FTZ R6, R25, R6, -0.066643431782722473145 ;  /* 0xbd887c5a19067423 */ /* 0x000fe20000010006 */
[----:B------:R-:W1:Y:S01]  /*2bfd0*/  MUFU.RCP R28, R28 ;  /* 0x0000001c001c7308 */ /* 0x000e620000001000 */
[--C-:B------:R-:W-:Y:S01]  /*2bfe0*/  FFMA.FTZ R10, R9, -0.69314718246459960938, R4.reuse ;  /* 0xbf317218090a7823 */ /* 0x100fe20000010004 */
[C---:B------:R-:W-:Y:S01]  /*2bff0*/  FFMA.FTZ R4, |R0|.reuse, -R5, -R4 ;  /* 0x8000000500047223 */ /* 0x040fe20000010a04 */
[----:B------:R-:W-:Y:S01]  /*2c000*/  FFMA.FTZ R8, R25, R6, 0.093814529478549957275 ;  /* 0x3dc021d519087423 */ /* 0x000fe20000010006 */
[----:B------:R-:W-:Y:S01]  /*2c010*/  FSETP.GT.FTZ.AND P0, PT, |R0|, 10.05500030517578125, PT ;  /* 0x4120e1480000780b */ /* 0x000fe20003f14200 */
[C---:B------:R-:W-:Y:S01]  /*2c020*/  FFMA.FTZ R10, R9.reuse, 1.9046542121259335545e-09, R10 ;  /* 0x3102e308090a7823 */ /* 0x040fe2000001000a */
[----:B------:R-:W-:Y:S01]  /*2c030*/  FADD.FTZ R9, R9, 12583039 ;  /* 0x4b40007f09097421 */ /* 0x000fe20000010000 */
[----:B0-----:R-:W-:Y:S01]  /*2c040*/  DMUL R6, R14, R14 ;  /* 0x0000000e0e067228 */ /* 0x001fe20000000000 */
[----:B------:R-:W-:Y:S01]  /*2c050*/  FFMA.FTZ R8, R25, R8, -0.10099056363105773926 ;  /* 0xbdced42419087423 */ /* 0x000fe20000010008 */
[----:B------:R-:W-:Y:S01]  /*2c060*/  FMUL.FTZ R29, R10, 1.4426950216293334961 ;  /* 0x3fb8aa3b0a1d7820 */ /* 0x000fe20000410000 */
[----:B------:R-:W-:Y:S01]  /*2c070*/  IMAD.SHL.U32 R9, R9, 0x800000, RZ ;  /* 0x0080000009097824 */ /* 0x000fe200078e00ff */
[----:B------:R-:W-:Y:S01]  /*2c080*/  FSETP.GEU.FTZ.AND P1, PT, R0, RZ, PT ;  /* 0x000000ff0000720b */ /* 0x000fe20003f3e000 */
[C---:B------:R-:W-:Y:S01]  /*2c090*/  FFMA.FTZ R8, R25.reuse, R8, 0.06809400022029876709 ;  /* 0x3d8b74de19087423 */ /* 0x040fe20000010008 */
[----:B------:R-:W-:Y:S02]  /*2c0a0*/  BSSY.RECONVERGENT B5, `(.L_x_1458) ;  /* 0x0000022000057945 */ /* 0x000fe40003800200 */
[----:B------:R-:W-:Y:S01]  /*2c0b0*/  DFMA R6, R20, -R6, 1 ;  /* 0x3ff000001406742b */ /* 0x000fe20000000806 */
[----:B------:R-:W-:-:S04]  /*2c0c0*/  FFMA.FTZ R8, R25, R8, 0.015377387404441833496 ;  /* 0x3c7bf17019087423 */ /* 0x000fc80000010008 */
[C---:B------:R-:W-:Y:S02]  /*2c0d0*/  FFMA.FTZ R10, R25.reuse, R8, -0.1396210789680480957 ;  /* 0xbe0ef8d4190a7423 */ /* 0x040fe40000010008 */
[----:B------:R-:W0:Y:S01]  /*2c0e0*/  MUFU.EX2 R8, R29 ;  /* 0x0000001d00087308 */ /* 0x000e220000000800 */
[----:B------:R-:W-:Y:S01]  /*2c0f0*/  DFMA R26, R6, R26, 0.5 ;  /* 0x3fe00000061a742b */ /* 0x000fe2000000001a */
[----:B------:R-:W-:Y:S01]  /*2c100*/  FFMA.FTZ R11, R25, R10, 1.232995152473449707 ;  /* 0x3f9dd2c9190b7423 */ /* 0x000fe2000001000a */
[----:B------:R-:W-:-:S03]  /*2c110*/  DMUL R6, R14, R6 ;  /* 0x000000060e067228 */ /* 0x000fc60000000000 */
[----:B-1----:R-:W-:-:S05]  /*2c120*/  FMUL.FTZ R25, R11, R28 ;  /* 0x0000001c0b197220 */ /* 0x002fca0000410000 */
[----:B------:R-:W-:Y:S01]  /*2c130*/  DFMA R26, R26, R6, R14 ;  /* 0x000000061a1a722b */ /* 0x000fe2000000000e */
[----:B------:R-:W-:-:S04]  /*2c140*/  FMUL.FTZ R6, R25, -2 ;  /* 0xc000000019067820 */ /* 0x000fc80000410000 */
[----:B------:R-:W-:Y:S01]  /*2c150*/  FFMA.FTZ R6, |R0|, R6, R11 ;  /* 0x0000000600067223 */ /* 0x000fe2000001020b */
[----:B0-----:R-:W-:Y:S02]  /*2c160*/  FMUL.FTZ R3, R9, R8 ;  /* 0x0000000809037220 */ /* 0x001fe40000410000 */
[----:B------:R-:W-:Y:S01]  /*2c170*/  DMUL R10, R20, R26 ;  /* 0x0000001a140a7228 */ /* 0x000fe20000000000 */
[----:B------:R-:W0:Y:S01]  /*2c180*/  F2F.F64.F32 R8, R31 ;  /* 0x0000001f00087310 */ /* 0x000e220000201800 */
[----:B------:R-:W-:Y:S01]  /*2c190*/  FADD.FTZ R6, -R25, R6 ;  /* 0x0000000619067221 */ /* 0x000fe20000010100 */
[----:B------:R-:W-:Y:S01]  /*2c1a0*/  FFMA.FTZ R3, R3, R4, R3 ;  /* 0x0000000403037223 */ /* 0x000fe20000010003 */
[----:B------:R-:W-:Y:S02]  /*2c1b0*/  IADD3 R5, PT, PT, R27, -0x100000, RZ ;  /* 0xfff000001b057810 */ /* 0x000fe40007ffe0ff */
[----:B------:R-:W-:Y:S01]  /*2c1c0*/  FFMA.FTZ R6, R28, R6, R25 ;  /* 0x000000061c067223 */ /* 0x000fe20000010019 */
[----:B------:R-:W-:-:S03]  /*2c1d0*/  MOV R4, R26 ;  /* 0x0000001a00047202 */ /* 0x000fc60000000f00 */
[----:B------:R-:W-:Y:S01]  /*2c1e0*/  FMUL.FTZ R3, R6, R3 ;  /* 0x0000000306037220 */ /* 0x000fe20000410000 */
[----:B------:R-:W-:-:S04]  /*2c1f0*/  DFMA R6, R10, -R10, R20 ;  /* 0x8000000a0a06722b */ /* 0x000fc80000000014 */
[----:B------:R-:W-:Y:S01]  /*2c200*/  FSEL R0, R3, RZ, !P0 ;  /* 0x000000ff03007208 */ /* 0x000fe20004000000 */
[----:B0-----:R-:W-:Y:S01]  /*2c210*/  DMUL R12, R8, R12 ;  /* 0x0000000c080c7228 */ /* 0x001fe20000000000 */
[----:B------:R-:W-:Y:S02]  /*2c220*/  ISETP.GE.U32.AND P0, PT, R14, 0x7ca00000, PT ;  /* 0x7ca000000e00780c */ /* 0x000fe40003f06070 */
[----:B------:R-:W-:Y:S01]  /*2c230*/  DFMA R8, R6, R4, R10 ;  /* 0x000000040608722b */ /* 0x000fe2000000000a */
[----:B------:R-:W-:-:S10]  /*2c240*/  @!P1 FADD.FTZ R0, -R0, 2 ;  /* 0x4000000000009421 */ /* 0x000fd40000010100 */
[----:B------:R-:W-:Y:S05]  /*2c250*/  @!P0 BRA `(.L_x_1459) ;  /* 0x0000000000188947 */ /* 0x000fea0003800000 */
[----:B------:R-:W-:Y:S01]  /*2c260*/  IMAD.MOV.U32 R8, RZ, RZ, R26 ;  /* 0x000000ffff087224 */ /* 0x000fe200078e001a */
[----:B------:R-:W-:Y:S01]  /*2c270*/  MOV R9, R20 ;  /* 0x0000001400097202 */ /* 0x000fe20000000f00 */
[----:B------:R-:W-:Y:S01]  /*2c280*/  IMAD.MOV.U32 R15, RZ, RZ, R5 ;  /* 0x000000ffff0f7224 */ /* 0x000fe200078e0005 */
[----:B------:R-:W-:Y:S02]  /*2c290*/  MOV R4, R21 ;  /* 0x0000001500047202 */ /* 0x000fe40000000f00 */
[----:B------:R-:W-:-:S07]  /*2c2a0*/  MOV R3, 0x2c2c0 ;  /* 0x0002c2c000037802 */ /* 0x000fce0000000f00 */
[----:B------:R-:W-:Y:S05]  /*2c2b0*/  CALL.REL.NOINC `($__internal_3_$__cuda_sm20_dsqrt_rn_f64_mediumpath_v1) ;  /* 0x000000cc00787944 */ /* 0x000fea0003c00000 */
.L_x_1459:
[----:B------:R-:W-:Y:S05]  /*2c2c0*/  BSYNC.RECONVERGENT B5 ;  /* 0x0000000000057941 */ /* 0x000fea0003800200 */
.L_x_1458:
        /* <DEDUP_REMOVED lines=19> */
.L_x_1461:
[----:B------:R-:W-:Y:S05]  /*2c400*/  BSYNC.RECONVERGENT B5 ;  /* 0x0000000000057941 */ /* 0x000fea0003800200 */
.L_x_1460:
        /* <DEDUP_REMOVED lines=9> */
.L_x_1400:
[----:B------:R-:W-:Y:S01]  /*2c4a0*/  FMUL.FTZ R20, R5, 1 ;  /* 0x3f80000005147820 */ /* 0x000fe20000410000 */
[----:B------:R-:W-:Y:S01]  /*2c4b0*/  HFMA2 R9, -RZ, RZ, 1.9853515625, -0.0027332305908203125 ;  /* 0x3ff19999ff097431 */ /* 0x000fe200000001ff */
[----:B------:R-:W-:-:S04]  /*2c4c0*/  MOV R8, 0x9999999a ;  /* 0x9999999a00087802 */ /* 0x000fc80000000f00 */
        /* <DEDUP_REMOVED lines=24> */
[----:B------:R-:W-:Y:S01]  /*2c650*/  ISETP.GT.U32.AND P0, PT, R3, 0x7f7fffff, PT ;  /* 0x7f7fffff0300780c */ /* 0x000fe20003f04070 */
[----:B------:R-:W-:Y:S01]  /*2c660*/  FADD.FTZ R11, |R7|, -0.5 ;  /* 0xbf000000070b7421 */ /* 0x000fe20000010200 */
[----:B------:R-:W-:-:S04]  /*2c670*/  LOP3.LUT R0, R0, 0xff800000, RZ, 0xc0, !PT ;  /* 0xff80000000007812 */ /* 0x000fc800078ec0ff */
[-C--:B------:R-:W-:Y:S02]  /*2c680*/  IADD3 R4, PT, PT, R3, -R0.reuse, RZ ;  /* 0x8000000003047210 */ /* 0x080fe40007ffe0ff */
[----:B------:R-:W-:-:S03]  /*2c690*/  I2FP.F32.S32 R0, R0 ;  /* 0x0000000000007245 */ /* 0x000fc60000201400 */
[----:B------:R-:W-:Y:S02]  /*2c6a0*/  FADD.FTZ R6, R4, -1 ;  /* 0xbf80000004067421 */ /* 0x000fe40000010000 */
[----:B------:R-:W0:Y:S01]  /*2c6b0*/  MUFU.RCP R4, R3 ;  /* 0x0000000300047308 */ /* 0x000e220000001000 */
[----:B------:R-:W-:Y:S01]  /*2c6c0*/  FFMA.FTZ R0, R0, 1.1920928955078125e-07, RZ ;  /* 0x3400000000007823 */ /* 0x000fe200000100ff */
[----:B------:R-:W-:-:S04]  /*2c6d0*/  FFMA.FTZ R9, R6, -R9, 0.14084610342979431152 ;  /* 0x3e1039f606097423 */ /* 0x000fc80000010809 */
        /* <DEDUP_REMOVED lines=10> */
[----:B------:R-:W-:Y:S02]  /*2c780*/  HFMA2 R9, -RZ, RZ, 0.78662109375, -1877 ;  /* 0x3a4be755ff097431 */ /* 0x000fe400000001ff */
[C---:B------:R-:W-:Y:S01]  /*2c790*/  @P0 FFMA.FTZ R6, |R7|.reuse, R8, +INF ;  /* 0x7f80000007060423 */ /* 0x040fe20000010208 */
[----:B0-----:R-:W-:Y:S01]  /*2c7a0*/  FMUL.FTZ R0, R4, R4 ;  /* 0x0000000404007220 */ /* 0x001fe20000410000 */
[----:B------:R-:W-:Y:S02]  /*2c7b0*/  FSETP.NEU.FTZ.AND P0, PT, |R7|, RZ, PT ;  /* 0x000000ff0700720b */ /* 0x000fe40003f1d200 */
[----:B------:R-:W-:Y:S01]  /*2c7c0*/  FMUL.FTZ R6, R6, 0.5 ;  /* 0x3f00000006067820 */ /* 0x000fe20000410000 */
[----:B------:R-:W-:-:S04]  /*2c7d0*/  FFMA.FTZ R9, R0, R9, -0.0027776553761214017868 ;  /* 0xbb36095300097423 */ /* 0x000fc80000010009 */
[----:B------:R-:W-:Y:S01]  /*2c7e0*/  FSEL R6, R6, -INF , P0 ;  /* 0xff80000006067808 */ /* 0x000fe20000000000 */
[----:B------:R-:W-:-:S04]  /*2c7f0*/  FFMA.FTZ R9, R0, R9, 0.083333276212215423584 ;  /* 0x3daaaaa300097423 */ /* 0x000fc80000010009 */
[----:B------:R-:W-:Y:S01]  /*2c800*/  FMUL.FTZ R6, R6, R11 ;  /* 0x0000000b06067220 */ /* 0x000fe20000410000 */
[----:B------:R-:W-:-:S04]  /*2c810*/  FFMA.FTZ R9, R4, R9, 0.91893851757049560547 ;  /* 0x3f6b3f8e04097423 */ /* 0x000fc80000010009 */
[--C-:B------:R-:W-:Y:S01]  /*2c820*/  FADD.FTZ R9, R9, R6.reuse ;  /* 0x0000000609097221 */ /* 0x100fe20000010000 */
[----:B------:R-:W-:-:S04]  /*2c830*/  FADD.FTZ R6, -R3, R6 ;  /* 0x0000000603067221 */ /* 0x000fc80000010100 */
[----:B------:R-:W-:Y:S01]  /*2c840*/  FADD.FTZ R6, R6, R9 ;  /* 0x0000000906067221 */ /* 0x000fe20000010000 */
[----:B------:R-:W-:Y:S06]  /*2c850*/  BRA `(.L_x_1469) ;  /* 0x0000000400407947 */ /* 0x000fec0003800000 */
.L_x_1468:
        /* <DEDUP_REMOVED lines=13> */
.L_x_1467:
        /* <DEDUP_REMOVED lines=15> */
.L_x_1470:
        /* <DEDUP_REMOVED lines=16> */
.L_x_1471:
        /* <DEDUP_REMOVED lines=20> */
[----:B------:R-:W-:Y:S01]  /*2cc60*/  FFMA.FTZ R4, R9, 1.1920928955078125e-07, R4 ;  /* 0x3400000009047823 */ /* 0x000fe20000010004 */
[----:B------:R-:W-:Y:S02]  /*2cc70*/  IMAD.MOV.U32 R9, RZ, RZ, 0x7f800000 ;  /* 0x7f800000ff097424 */ /* 0x000fe400078e00ff */
        /* <DEDUP_REMOVED lines=14> */
.L_x_1469:
[----:B------:R-:W-:Y:S05]  /*2cd60*/  BSYNC.RECONVERGENT B3 ;  /* 0x0000000000037941 */ /* 0x000fea0003800200 */
.L_x_1466:
[----:B------:R-:W-:Y:S01]  /*2cd70*/  FSETP.GE.FTZ.AND P0, PT, R7, RZ, PT ;  /* 0x000000ff0700720b */ /* 0x000fe20003f16000 */
[----:B------:R-:W-:Y:S01]  /*2cd80*/  BSSY.RECONVERGENT B3, `(.L_x_1472) ;  /* 0x0000058000037945 */ /* 0x000fe20003800200 */
[----:B------:R-:W-:-:S11]  /*2cd90*/  MOV R0, R6 ;  /* 0x0000000600007202 */ /* 0x000fd60000000f00 */
[----:B------:R-:W-:Y:S05]  /*2cda0*/  @P0 BRA `(.L_x_1473) ;  /* 0x0000000400540947 */ /* 0x000fea0003800000 */
[----:B------:R-:W0:Y:S02]  /*2cdb0*/  FRND.FTZ.FLOOR R0, R3 ;  /* 0x0000000300007307 */ /* 0x000e240000215000 */
[----:B0-----:R-:W-:Y:S02]  /*2cdc0*/  FSETP.NEU.FTZ.AND P0, PT, |R7|, R0, PT ;  /* 0x000000000700720b */ /* 0x001fe40003f1d200 */
[----:B------:R-:W-:-:S11]  /*2cdd0*/  MOV R0, 0x7f800000 ;  /* 0x7f80000000007802 */ /* 0x000fd60000000f00 */
[----:B------:R-:W-:Y:S05]  /*2cde0*/  @!P0 BRA `(.L_x_1473) ;  /* 0x0000000400448947 */ /* 0x000fea0003800000 */
[----:B------:R-:W-:Y:S01]  /*2cdf0*/  FSETP.GEU.FTZ.AND P0, PT, |R7|, 9.999999682655225389e-20, PT ;  /* 0x1fec1e4a0700780b */ /* 0x000fe20003f1e200 */
[----:B------:R-:W-:-:S12]  /*2ce00*/  IMAD.MOV.U32 R4, RZ, RZ, 0x7f800000 ;  /* 0x7f800000ff047424 */ /* 0x000fd800078e00ff */
[----:B------:R-:W-:Y:S05]  /*2ce10*/  @P0 BRA `(.L_x_1474) ;  /* 0x0000000000700947 */ /* 0x000fea0003800000 */
[C---:B------:R-:W-:Y:S01]  /*2ce20*/  FMUL.FTZ R0, |R7|.reuse, 8388608 ;  /* 0x4b00000007007820 */ /* 0x040fe20000410200 */
[----:B------:R-:W-:Y:S01]  /*2ce30*/  FSETP.GEU.FTZ.AND P0, PT, |R7|, 1.175494350822287508e-38, PT ;  /* 0x008000000700780b */ /* 0x000fe20003f1e200 */
[----:B------:R-:W-:-:S03]  /*2ce40*/  IMAD.MOV.U32 R9, RZ, RZ, 0x3e055027 ;  /* 0x3e055027ff097424 */ /* 0x000fc600078e00ff */
[----:B------:R-:W-:-:S04]  /*2ce50*/  FSEL R3, R0, R3, !P0 ;  /* 0x0000000300037208 */ /* 0x000fc80004000000 */
        /* <DEDUP_REMOVED lines=21> */
[----:B------:R-:W-:-:S05]  /*2cfb0*/  FADD.FTZ R0, -R0, -RZ ;  /* 0x800000ff00007221 */ /* 0x000fca0000010100 */
[----:B------:R-:W-:Y:S01]  /*2cfc0*/  FSEL R0, R0, +INF , P0 ;  /* 0x7f80000000007808 */ /* 0x000fe20000000000 */
[----:B------:R-:W-:Y:S06]  /*2cfd0*/  BRA `(.L_x_1473) ;  /* 0x0000000000c87947 */ /* 0x000fec0003800000 */
.L_x_1474:
        /* <DEDUP_REMOVED lines=50> */
.L_x_1473:
[----:B------:R-:W-:Y:S05]  /*2d300*/  BSYNC.RECONVERGENT B3 ;  /* 0x0000000000037941 */ /* 0x000fea0003800200 */
.L_x_1472:
        /* <DEDUP_REMOVED lines=10> */
.L_x_1465:
[----:B------:R-:W-:Y:S01]  /*2d3b0*/  FSETP.GT.FTZ.AND P1, PT, |R7|, 1, PT ;  /* 0x3f8000000700780b */ /* 0x000fe20003f34200 */
[----:B------:R0:W-:Y:S01]  /*2d3c0*/  STL [R1+0x13ec], R27 ;  /* 0x0013ec1b01007387 */ /* 0x0001e20000100800 */
[----:B------:R-:W-:Y:S01]  /*2d3d0*/  MOV R26, 0x3bc6a26b ;  /* 0x3bc6a26b001a7802 */ /* 0x000fe20000000f00 */
[----:B------:R-:W-:Y:S01]  /*2d3e0*/  IMAD.MOV.U32 R10, RZ, RZ, 0x45d95fff ;  /* 0x45d95fffff0a7424 */ /* 0x000fe200078e00ff */
[----:B------:R-:W-:Y:S01]  /*2d3f0*/  MOV R3, 0xfffffffc ;  /* 0xfffffffc00037802 */ /* 0x000fe20000000f00 */
[----:B------:R-:W-:Y:S01]  /*2d400*/  IMAD.MOV.U32 R13, RZ, RZ, 0x4a5481c1 ;  /* 0x4a5481c1ff0d7424 */ /* 0x000fe200078e00ff */
[----:B------:R-:W-:Y:S02]  /*2d410*/  MOV R8, 0x419c28d0 ;  /* 0x419c28d000087802 */ /* 0x000fe40000000f00 */
[----:B------:R-:W-:Y:S02]  /*2d420*/  MOV R9, 0x43e0f8e7 ;  /* 0x43e0f8e700097802 */ /* 0x000fe40000000f00 */
[----:B------:R-:W-:Y:S01]  /*2d430*/  MOV R11, 0x47946fa6 ;  /* 0x47946fa6000b7802 */ /* 0x000fe20000000f00 */
[----:B0-----:R-:W-:Y:S01]  /*2d440*/  IMAD.MOV.U32 R27, RZ, RZ, 0x3f0284fc ;  /* 0x3f0284fcff1b7424 */ /* 0x001fe200078e00ff */
[----:B------:R-:W-:Y:S01]  /*2d450*/  MOV R14, 0x4b5edd0a ;  /* 0x4b5edd0a000e7802 */ /* 0x000fe20000000f00 */
[----:B------:R0:W-:Y:S01]  /*2d460*/  STL.64 [R1+0xa30], R8 ;  /* 0x000a300801007387 */ /* 0x0001e20000100a00 */
[----:B------:R-:W-:-:S02]  /*2d470*/  MOV R15, 0x4c255322 ;  /* 0x4c255322000f7802 */ /* 0x000fc40000000f00 */
[C---:B------:R-:W-:Y:S01]  /*2d480*/  IADD3 R28, PT, PT, R0.reuse, 0x9c4, RZ ;  /* 0x000009c4001c7810 */ /* 0x040fe20007ffe0ff */
[----:B------:R1:W-:Y:S01]  /*2d490*/  STL.64 [R1+0xa28], R26 ;  /* 0x000a281a01007387 */ /* 0x0003e20000100a00 */
[----:B------:R-:W-:Y:S01]  /*2d4a0*/  SEL R3, R3, 0x4, P1 ;  /* 0x0000000403037807 */ /* 0x000fe20000800000 */
[----:B------:R-:W-:Y:S01]  /*2d4b0*/  @P1 VIADD R28, R0, 0x9f4 ;  /* 0x000009f4001c1836 */ /* 0x000fe20000000000 */
[----:B------:R-:W-:Y:S01]  /*2d4c0*/  MOV R12, 0x4912f03a ;  /* 0x4912f03a000c7802 */ /* 0x000fe20000000f00 */
[----:B------:R2:W-:Y:S01]  /*2d4d0*/  STL.64 [R1+0xa38], R10 ;  /* 0x000a380a01007387 */ /* 0x0005e20000100a00 */
[----:B------:R-:W-:Y:S01]  /*2d4e0*/  MOV R42, 0x4c5914c6 ;  /* 0x4c5914c6002a7802 */ /* 0x000fe20000000f00 */
[----:B------:R-:W-:Y:S02]  /*2d4f0*/  IMAD.IADD R44, R28, 0x1, R3 ;  /* 0x000000011c2c7824 */ /* 0x000fe400078e0203 */
[----:B------:R3:W-:Y:S01]  /*2d500*/  STL.64 [R1+0xa48], R14 ;  /* 0x000a480e01007387 */ /* 0x0007e20000100a00 */
[----:B0-----:R-:W-:Y:S01]  /*2d510*/  MOV R8, 0x42840000 ;  /* 0x4284000000087802 */ /* 0x001fe20000000f00 */
[----:B------:R-:W-:-:S02]  /*2d520*/  IMAD.MOV.U32 R9, RZ, RZ, 0x44f0a000 ;  /* 0x44f0a000ff097424 */ /* 0x000fc400078e00ff */
[----:B-1----:R-:W-:Y:S01]  /*2d530*/  IMAD.MOV.U32 R26, RZ, RZ, 0x4ca4b97f ;  /* 0x4ca4b97fff1a7424 */ /* 0x002fe200078e00ff */
[----:B------:R-:W-:Y:S01]  /*2d540*/  MOV R27, 0x4cc5f8af ;  /* 0x4cc5f8af001b7802 */ /* 0x000fe20000000f00 */
[----:B------:R0:W-:Y:S01]  /*2d550*/  STL.64 [R1+0xa40], R12 ;  /* 0x000a400c01007387 */ /* 0x0001e20000100a00 */
[----:B--2---:R-:W-:Y:S02]  /*2d560*/  MOV R10, 0x46ff3c00 ;  /* 0x46ff3c00000a7802 */ /* 0x004fe40000000f00 */
[----:B------:R-:W-:Y:S01]  /*2d570*/  MOV R11, 0x48ae85e0 ;  /* 0x48ae85e0000b7802 */ /* 0x000fe20000000f00 */
[----:B------:R1:W-:Y:S01]  /*2d580*/  STL.64 [R1+0xa50], R26 ;  /* 0x000a501a01007387 */ /* 0x0003e20000100a00 */
[----:B---3--:R-:W-:Y:S01]  /*2d590*/  MOV R14, 0x4c2f75b4 ;  /* 0x4c2f75b4000e7802 */ /* 0x008fe20000000f00 */
[----:B------:R-:W-:Y:S02]  /*2d5a0*/  IMAD.MOV.U32 R15, RZ, RZ, 0x4cc8c38c ;  /* 0x4cc8c38cff0f7424 */ /* 0x000fe400078e00ff */
[----:B------:R2:W-:Y:S01]  /*2d5b0*/  STL.64 [R1+0x13f0], R8 ;  /* 0x0013f00801007387 */ /* 0x0005e20000100a00 */
[----:B0-----:R-:W-:-:S03]  /*2d5c0*/  IMAD.MOV.U32 R12, RZ, RZ, 0x4a20fbd8 ;  /* 0x4a20fbd8ff0c7424 */ /* 0x001fc600078e00ff */
[----:B------:R0:W-:Y:S01]  /*2d5d0*/  STL.64 [R1+0x13f8], R10 ;  /* 0x0013f80a01007387 */ /* 0x0001e20000100a00 */
[----:B------:R-:W-:Y:S02]  /*2d5e0*/  MOV R13, 0x4b4b8b8f ;  /* 0x4b4b8b8f000d7802 */ /* 0x000fe40000000f00 */
[----:B-1----:R-:W-:Y:S01]  /*2d5f0*/  SEL R27, RZ, 0x30, !P1 ;  /* 0x00000030ff1b7807 */ /* 0x002fe20004800000 */
[----:B------:R1:W-:Y:S01]  /*2d600*/  STL.64 [R1+0x1408], R14 ;  /* 0x0014080e01007387 */ /* 0x0003e20000100a00 */
[----:B--2---:R-:W-:Y:S01]  /*2d610*/  IMAD.MOV.U32 R8, RZ, RZ, 0x4d0fed36 ;  /* 0x4d0fed36ff087424 */ /* 0x004fe200078e00ff */
[----:B------:R-:W-:Y:S02]  /*2d620*/  MOV R9, 0x4ce5eb4c ;  /* 0x4ce5eb4c00097802 */ /* 0x000fe40000000f00 */
[----:B------:R2:W-:Y:S01]  /*2d630*/  STL.64 [R1+0x1400], R12 ;  /* 0x0014000c01007387 */ /* 0x0005e20000100a00 */
[----:B------:R-:W-:Y:S02]  /*2d640*/  IADD3 R40, PT, PT, R0, R27, RZ ;  /* 0x0000001b00287210 */ /* 0x000fe40007ffe0ff */
[----:B0-----:R-:W-:Y:S01]  /*2d650*/  MOV R10, 0x4c184540 ;  /* 0x4c184540000a7802 */ /* 0x001fe20000000f00 */
[----:B------:R-:W-:Y:S01]  /*2d660*/  STL.64 [R1+0x1410], R8 ;  /* 0x0014100801007387 */ /* 0x000fe20000100a00 */
[----:B------:R-:W-:-:S02]  /*2d670*/  MOV R11, RZ ;  /* 0x000000ff000b7202 */ /* 0x000fc40000000f00 */
[----:B-1----:R-:W-:Y:S01]  /*2d680*/  IADD3 R14, PT, PT, R44, R3, RZ ;  /* 0x000000032c0e7210 */ /* 0x002fe20007ffe0ff */
[----:B------:R-:W-:Y:S01]  /*2d690*/  STL [R1+0xa58], R42 ;  /* 0x000a582a01007387 */ /* 0x000fe20000100800 */
[----:B------:R-:W-:-:S03]  /*2d6a0*/  IADD3 R32, PT, PT, R3, R40, RZ ;  /* 0x0000002803207210 */ /* 0x000fc60007ffe0ff */
[----:B------:R0:W-:Y:S01]  /*2d6b0*/  STL.64 [R1+0x1418], R10 ;  /* 0x0014180a01007387 */ /* 0x0001e20000100a00 */
[----:B------:R-:W-:-:S03]  /*2d6c0*/  IMAD.IADD R28, R14, 0x1, R3 ;  /* 0x000000010e1c7824 */ /* 0x000fc600078e0203 */
[----:B--2---:R1:W2:Y:S04]  /*2d6d0*/  LDL R13, [R44] ;  /* 0x000000002c0d7983 */ /* 0x0042a80000100800 */
[----:B------:R-:W2:Y:S01]  /*2d6e0*/  LDL R12, [R40+0x9c4] ;  /* 0x0009c400280c7983 */ /* 0x000ea20000100800 */
[----:B------:R-:W-:-:S03]  /*2d6f0*/  IADD3 R26, PT, PT, R28, R3, RZ ;  /* 0x000000031c1a7210 */ /* 0x000fc60007ffe0ff */
[----:B------:R-:W3:Y:S01]  /*2d700*/  LDL R14, [R14] ;  /* 0x000000000e0e7983 */ /* 0x000ee20000100800 */
[--C-:B0-----:R-:W-:Y:S01]  /*2d710*/  IMAD.IADD R10, R32, 0x1, R3.reuse ;  /* 0x00000001200a7824 */ /* 0x101fe200078e0203 */
[-C--:B------:R-:W-:Y:S02]  /*2d720*/  IADD3 R15, PT, PT, R26, R3.reuse, RZ ;  /* 0x000000031a0f7210 */ /* 0x080fe40007ffe0ff */
[----:B------:R0:W4:Y:S02]  /*2d730*/  LDL R0, [R40] ;  /* 0x0000000028007983 */ /* 0x0001240000100800 */
[----:B------:R-:W-:Y:S02]  /*2d740*/  IADD3 R9, PT, PT, R10, R3, RZ ;  /* 0x000000030a097210 */ /* 0x000fe40007ffe0ff */
[----:B------:R-:W4:Y:S04]  /*2d750*/  LDL R11, [R32] ;  /* 0x00000000200b7983 */ /* 0x000f280000100800 */
[----:B------:R-:W5:Y:S01]  /*2d760*/  LDL R8, [R28] ;  /* 0x000000001c087983 */ /* 0x000f620000100800 */
[----:B-1----:R-:W-:-:S03]  /*2d770*/  IMAD.IADD R44, R15, 0x1, R3 ;  /* 0x000000010f2c7824 */ /* 0x002fc600078e0203 */
[----:B------:R-:W5:Y:S01]  /*2d780*/  LDL R10, [R10] ;  /* 0x000000000a0a7983 */ /* 0x000f620000100800 */
[----:B0-----:R-:W-:-:S03]  /*2d790*/  IADD3 R40, PT, PT, R9, R3, RZ ;  /* 0x0000000309287210 */ /* 0x001fc60007ffe0ff */
[----:B------:R-:W5:Y:S04]  /*2d7a0*/  LDL R26, [R26] ;  /* 0x000000001a1a7983 */ /* 0x000f680000100800 */
[----:B------:R-:W5:Y:S01]  /*2d7b0*/  LDL R9, [R9] ;  /* 0x0000000009097983 */ /* 0x000f620000100800 */
[----:B------:R-:W-:-:S03]  /*2d7c0*/  IADD3 R42, PT, PT, R44, R3, RZ ;  /* 0x000000032c2a7210 */ /* 0x000fc60007ffe0ff */
[----:B------:R-:W5:Y:S04]  /*2d7d0*/  LDL R15, [R15] ;  /* 0x000000000f0f7983 */ /* 0x000f680000100800 */
[----:B------:R-:W5:Y:S04]  /*2d7e0*/  LDL R44, [R44] ;  /* 0x000000002c2c7983 */ /* 0x000f680000100800 */
[----:B------:R0:W5:Y:S04]  /*2d7f0*/  LDL R32, [R40] ;  /* 0x0000000028207983 */ /* 0x0001680000100800 */
[----:B------:R1:W5:Y:S01]  /*2d800*/  LDL R28, [R42] ;  /* 0x000000002a1c7983 */ /* 0x0003620000100800 */
[----:B------:R-:W-:-:S05]  /*2d810*/  FSEL R25, R25, R7, P1 ;  /* 0x0000000719197208 */ /* 0x000fca0000800000 */
[----:B--2---:R-:W-:-:S04]  /*2d820*/  FFMA.FTZ R13, R25, R12, R13 ;  /* 0x0000000c190d7223 */ /* 0x004fc8000001000d */
[C---:B---3--:R-:W-:Y:S01]  /*2d830*/  FFMA.FTZ R13, R25.reuse, R13, R14 ;  /* 0x0000000d190d7223 */ /* 0x048fe2000001000e */
[----:B----4-:R-:W-:-:S03]  /*2d840*/  FFMA.FTZ R11, R25, R0, R11 ;  /* 0x00000000190b7223 */ /* 0x010fc6000001000b */
[C---:B-----5:R-:W-:Y:S01]  /*2d850*/  FFMA.FTZ R13, R25.reuse, R13, R8 ;  /* 0x0000000d190d7223 */ /* 0x060fe20000010008 */
[----:B------:R-:W-:-:S03]  /*2d860*/  FFMA.FTZ R10, R25, R11, R10 ;  /* 0x0000000b190a7223 */ /* 0x000fc6000001000a */
[C---:B------:R-:W-:Y:S01]  /*2d870*/  FFMA.FTZ R26, R25.reuse, R13, R26 ;  /* 0x0000000d191a7223 */ /* 0x040fe2000001001a */
[----:B------:R-:W-:Y:S02]  /*2d880*/  IMAD.IADD R8, R42, 0x1, R3 ;  /* 0x000000012a087824 */ /* 0x000fe400078e0203 */
[C---:B------:R-:W-:Y:S01]  /*2d890*/  FFMA.FTZ R9, R25.reuse, R10, R9 ;  /* 0x0000000a19097223 */ /* 0x040fe20000010009 */
[-C--:B------:R-:W-:Y:S01]  /*2d8a0*/  IADD3 R10, PT, PT, R40, R3.reuse, RZ ;  /* 0x00000003280a7210 */ /* 0x080fe20007ffe0ff */
[----:B------:R-:W-:Y:S01]  /*2d8b0*/  FFMA.FTZ R15, R25, R26, R15 ;  /* 0x0000001a190f7223 */ /* 0x000fe2000001000f */
[----:B------:R-:W-:-:S03]  /*2d8c0*/  IADD3 R0, PT, PT, R8, R3, RZ ;  /* 0x0000000308007210 */ /* 0x000fc60007ffe0ff */
[----:B------:R2:W3:Y:S01]  /*2d8d0*/  LDL R13, [R10] ;  /* 0x000000000a0d7983 */ /* 0x0004e20000100800 */
[C---:B------:R-:W-:Y:S01]  /*2d8e0*/  FFMA.FTZ R15, R25.reuse, R15, R44 ;  /* 0x0000000f190f7223 */ /* 0x040fe2000001002c */
[--C-:B------:R-:W-:Y:S01]  /*2d8f0*/  IMAD.IADD R44, R10, 0x1, R3.reuse ;  /* 0x000000010a2c7824 */ /* 0x100fe200078e0203 */
[----:B0-----:R-:W-:Y:S01]  /*2d900*/  IADD3 R40, PT, PT, R0, R3, RZ ;  /* 0x0000000300287210 */ /* 0x001fe20007ffe0ff */
[----:B------:R-:W4:Y:S01]  /*2d910*/  LDL R11, [R0] ;  /* 0x00000000000b7983 */ /* 0x000f220000100800 */
[C---:B-1----:R-:W-:Y:S02]  /*2d920*/  FFMA.FTZ R42, R25.reuse, R9, R32 ;  /* 0x00000009192a7223 */ /* 0x042fe40000010020 */
[----:B------:R-:W-:Y:S01]  /*2d930*/  IADD3 R32, PT, PT, R44, R3, RZ ;  /* 0x000000032c207210 */ /* 0x000fe20007ffe0ff */
[----:B------:R-:W-:Y:S01]  /*2d940*/  FFMA.FTZ R9, R25, R15, R28 ;  /* 0x0000000f19097223 */ /* 0x000fe2000001001c */
[----:B------:R-:W5:Y:S04]  /*2d950*/  LDL R44, [R44] ;  /* 0x000000002c2c7983 */ /* 0x000f680000100800 */
[----:B------:R0:W4:Y:S01]  /*2d960*/  LDL R15, [R8] ;  /* 0x00000000080f7983 */ /* 0x0001220000100800 */
[----:B------:R-:W-:Y:S01]  /*2d970*/  IADD3 R26, PT, PT, R32, R3, RZ ;  /* 0x00000003201a7210 */ /* 0x000fe20007ffe0ff */
[----:B------:R-:W-:-:S02]  /*2d980*/  IMAD.IADD R28, R40, 0x1, R3 ;  /* 0x00000001281c7824 */ /* 0x000fc400078e0203 */
[----:B------:R-:W5:Y:S02]  /*2d990*/  LDL R40, [R40] ;  /* 0x0000000028287983 */ /* 0x000f640000100800 */
[----:B------:R-:W-:Y:S01]  /*2d9a0*/  IMAD.IADD R12, R26, 0x1, R3 ;  /* 0x000000011a0c7824 */ /* 0x000fe200078e0203 */
[-C--:B------:R-:W-:Y:S01]  /*2d9b0*/  IADD3 R14, PT, PT, R28, R3.reuse, RZ ;  /* 0x000000031c0e7210 */ /* 0x080fe20007ffe0ff */
[----:B------:R-:W5:Y:S04]  /*2d9c0*/  LDL R32, [R32] ;  /* 0x0000000020207983 */ /* 0x000f680000100800 */
[----:B------:R-:W5:Y:S01]  /*2d9d0*/  LDL R28, [R28] ;  /* 0x000000001c1c7983 */ /* 0x000f620000100800 */
[----:B--2---:R-:W-:-:S03]  /*2d9e0*/  IADD3 R10, PT, PT, R12, R3, RZ ;  /* 0x000000030c0a7210 */ /* 0x004fc60007ffe0ff */
[----:B------:R-:W2:Y:S01]  /*2d9f0*/  LDL R26, [R26] ;  /* 0x000000001a1a7983 */ /* 0x000ea20000100800 */
[----:B0-----:R-:W-:-:S03]  /*2da00*/  IADD3 R8, PT, PT, R10, R3, RZ ;  /* 0x000000030a087210 */ /* 0x001fc60007ffe0ff */
[----:B------:R-:W2:Y:S04]  /*2da10*/  LDL R14, [R14] ;  /* 0x000000000e0e7983 */ /* 0x000ea80000100800 */
[----:B------:R-:W2:Y:S01]  /*2da20*/  LDL R12, [R12] ;  /* 0x000000000c0c7983 */ /* 0x000ea20000100800 */
[----:B------:R-:W-:-:S03]  /*2da30*/  IMAD.IADD R0, R8, 0x1, R3 ;  /* 0x0000000108007824 */ /* 0x000fc600078e0203 */
[----:B------:R-:W2:Y:S04]  /*2da40*/  LDL R10, [R10] ;  /* 0x000000000a0a7983 */ /* 0x000ea80000100800 */
[----:B------:R-:W2:Y:S04]  /*2da50*/  LDL R8, [R8] ;  /* 0x0000000008087983 */ /* 0x000ea80000100800 */
[----:B------:R-:W2:Y:S01]  /*2da60*/  LDL R0, [R0] ;  /* 0x0000000000007983 */ /* 0x000ea20000100800 */
[----:B------:R-:W0:Y:S01]  /*2da70*/  @P1 MUFU.LG2 R3, R7 ;  /* 0x0000000700031308 */ /* 0x000e220000000c00 */
[C---:B---3--:R-:W-:Y:S01]  /*2da80*/  FFMA.FTZ R13, R25.reuse, R42, R13 ;  /* 0x0000002a190d7223 */ /* 0x048fe2000001000d */
[----:B----4-:R-:W-:-:S03]  /*2da90*/  FFMA.FTZ R9, R25, R9, R15 ;  /* 0x0000000919097223 */ /* 0x010fc6000001000f */
[C---:B-----5:R-:W-:Y:S01]  /*2daa0*/  FFMA.FTZ R13, R25.reuse, R13, R44 ;  /* 0x0000000d190d7223 */ /* 0x060fe2000001002c */
[----:B------:R-:W-:Y:S01]  /*2dab0*/  FFMA.FTZ R9, R25, R9, R11 ;  /* 0x0000000919097223 */ /* 0x000fe2000001000b */
[----:B0-----:R-:W-:-:S03]  /*2dac0*/  @P1 FMUL.FTZ R11, RZ, R3 ;  /* 0x00000003ff0b1220 */ /* 0x001fc60000410000 */
[C---:B------:R-:W-:Y:S01]  /*2dad0*/  FFMA.FTZ R9, R25.reuse, R9, R40 ;  /* 0x0000000919097223 */ /* 0x040fe20000010028 */
[----:B------:R-:W-:-:S03]  /*2dae0*/  FFMA.FTZ R13, R25, R13, R32 ;  /* 0x0000000d190d7223 */ /* 0x000fc60000010020 */
[C---:B------:R-:W-:Y:S01]  /*2daf0*/  FFMA.FTZ R9, R25.reuse, R9, R28 ;  /* 0x0000000919097223 */ /* 0x040fe2000001001c */
[----:B------:R-:W0:Y:S01]  /*2db00*/  @P1 MUFU.EX2 R11, R11 ;  /* 0x0000000b000b1308 */ /* 0x000e220000000800 */
[C---:B--2---:R-:W-:Y:S02]  /*2db10*/  FFMA.FTZ R13, R25.reuse, R13, R26 ;  /* 0x0000000d190d7223 */ /* 0x044fe4000001001a */
[C---:B------:R-:W-:Y:S02]  /*2db20*/  FFMA.FTZ R9, R25.reuse, R9, R14 ;  /* 0x0000000919097223 */ /* 0x040fe4000001000e */
        /* <DEDUP_REMOVED lines=27> */
.L_x_1476:
        /* <DEDUP_REMOVED lines=25> */
[----:B------:R-:W-:-:S04]  /*2de70*/  FFMA.FTZ R15, R4, -R25, 0.10546888411045074463 ;  /* 0x3dd80012040f7423 */ /* 0x000fc80000010819 */
        /* <DEDUP_REMOVED lines=8> */
[----:B------:R-:W-:Y:S01]  /*2df00*/  FFMA.FTZ R25, R4, R13, 0.33333510160446166992 ;  /* 0x3eaaaae604197423 */ /* 0x000fe2000001000d */
[----:B------:R-:W-:-:S03]  /*2df10*/  DMUL R12, R20, -UR4 ;  /* 0x80000004140c7c28 */ /* 0x000fc60008000000 */
        /* <DEDUP_REMOVED lines=8> */
[----:B------:R-:W-:-:S05]  /*2dfa0*/  @P0 FSETP.NEU.FTZ.AND P1, PT, R3, RZ, PT ;  /* 0x000000ff0300020b */ /* 0x000fca0003f3d000 */
        /* <DEDUP_REMOVED lines=10> */
[----:B------:R-:W-:Y:S02]  /*2e050*/  MOV R28, R12 ;  /* 0x0000000c001c7202 */ /* 0x000fe40000000f00 */
[----:B------:R-:W-:Y:S02]  /*2e060*/  MOV R10, R8 ;  /* 0x00000008000a7202 */ /* 0x000fe40000000f00 */
[----:B------:R-:W-:-:S07]  /*2e070*/  MOV R25, 0x2e090 ;  /* 0x0002e09000197802 */ /* 0x000fce0000000f00 */
[----:B------:R-:W-:Y:S05]  /*2e080*/  CALL.REL.NOINC `($__internal_2_$__cuda_sm20_div_rn_f64_full) ;  /* 0x000000a800707944 */ /* 0x000fea0003c00000 */
.L_x_1478:
[----:B------:R-:W-:Y:S05]  /*2e090*/  BSYNC.RECONVERGENT B6 ;  /* 0x0000000000067941 */ /* 0x000fea0003800200 */
.L_x_1477:
[----:B------:R-:W-:Y:S01]  /*2e0a0*/  DADD R20, R20, R10 ;  /* 0x0000000014147229 */ /* 0x000fe2000000000a */
[----:B------:R-:W-:Y:S01]  /*2e0b0*/  IMAD.MOV.U32 R8, RZ, RZ, 0x652b82fe ;  /* 0x652b82feff087424 */ /* 0x000fe200078e00ff */
[----:B------:R-:W-:Y:S01]  /*2e0c0*/  MOV R9, 0x3ff71547 ;  /* 0x3ff7154700097802 */ /* 0x000fe20000000f00 */
[----:B------:R-:W-:Y:S01]  /*2e0d0*/  UMOV UR4, 0xfefa39ef ;  /* 0xfefa39ef00047882 */ /* 0x000fe20000000000 */
[----:B------:R-:W-:Y:S01]  /*2e0e0*/  UMOV UR5, 0x3fe62e42 ;  /* 0x3fe62e4200057882 */ /* 0x000fe20000000000 */
[----:B------:R-:W-:Y:S03]  /*2e0f0*/  BSSY.RECONVERGENT B3, `(.L_x_1479) ;  /* 0x0000038000037945 */ /* 0x000fe60003800200 */
        /* <DEDUP_REMOVED lines=55> */
.L_x_1480:
[----:B------:R-:W-:Y:S05]  /*2e470*/  BSYNC.RECONVERGENT B3 ;  /* 0x0000000000037941 */ /* 0x000fea0003800200 */
.L_x_1479:
[----:B0-----:R-:W-:Y:S01]  /*2e480*/  DMUL R10, R10, R12 ;  /* 0x0000000c0a0a7228 */ /* 0x001fe20000000000 */
[----:B------:R-:W-:Y:S01]  /*2e490*/  UMOV UR4, 0xf0000000 ;  /* 0xf000000000047882 */ /* 0x000fe20000000000 */
[----:B------:R-:W-:-:S04]  /*2e4a0*/  UMOV UR5, 0x380fffff ;  /* 0x380fffff00057882 */ /* 0x000fc80000000000 */
[----:B------:R-:W0:Y:S02]  /*2e4b0*/  F2F.F32.F64 R0, R10 ;  /* 0x0000000a00007310 */ /* 0x000e240000301000 */
[----:B------:R-:W-:-:S14]  /*2e4c0*/  DSETP.GEU.AND P0, PT, |R10|, UR4, PT ;  /* 0x000000040a007e2a */ /* 0x000fdc000bf0e200 */
[----:B0-----:R-:W-:-:S07]  /*2e4d0*/  @!P0 FMUL R0, R0, 1.175494350822287508e-38 ;  /* 0x0080000000008820 */ /* 0x001fce0000400000 */
.L_x_1475:
[----:B------:R-:W-:Y:S05]  /*2e4e0*/  BSYNC.RECONVERGENT B5 ;  /* 0x0000000000057941 */ /* 0x000fea0003800200 */
.L_x_1464:
[----:B0-----:R-:W-:Y:S01]  /*2e4f0*/  FSETP.NEU.FTZ.AND P0, PT, R0, RZ, PT ;  /* 0x000000ff0000720b */ /* 0x001fe20003f1d000 */
[----:B------:R-:W-:Y:S01]  /*2e500*/  BSSY.RECONVERGENT B3, `(.L_x_1481) ;  /* 0x0000016000037945 */ /* 0x000fe20003800200 */
[----:B------:R-:W-:-:S11]  /*2e510*/  IMAD.MOV.U32 R6, RZ, RZ, RZ ;  /* 0x000000ffff067224 */ /* 0x000fd600078e00ff */
[----:B------:R-:W-:Y:S05]  /*2e520*/  @!P0 BRA `(.L_x_1482) ;  /* 0x00000000004c8947 */ /* 0x000fea0003800000 */
[----:B------:R-:W-:Y:S01]  /*2e530*/  HFMA2 R4, -RZ, RZ, 1.875, 0 ;  /* 0x3f800000ff047431 */ /* 0x000fe200000001ff */
[----:B------:R-:W-:Y:S01]  /*2e540*/  BSSY.RECONVERGENT B5, `(.L_x_1483) ;  /* 0x000000e000057945 */ /* 0x000fe20003800200 */
[----:B------:R-:W-:Y:S01]  /*2e550*/  MOV R3, RZ ;  /* 0x000000ff00037202 */ /* 0x000fe20000000f00 */
[----:B------:R-:W-:Y:S01]  /*2e560*/  IMAD.MOV.U32 R6, RZ, RZ, R7 ;  /* 0x000000ffff067224 */ /* 0x000fe200078e0007 */
[----:B------:R-:W-:-:S07]  /*2e570*/  MOV R9, 0x3f800000 ;  /* 0x3f80000000097802 */ /* 0x000fce0000000f00 */
.L_x_1484:
        /* <DEDUP_REMOVED lines=11> */
.L_x_1483:
[----:B------:R-:W0:Y:S01]  /*2e630*/  MUFU.RCP R3, R7 ;  /* 0x0000000700037308 */ /* 0x000e220000001000 */
[----:B------:R-:W-:-:S04]  /*2e640*/  FMUL.FTZ R0, R9, R0 ;  /* 0x0000000009007220 */ /* 0x000fc80000410000 */
[----:B0-----:R-:W-:-:S07]  /*2e650*/  FMUL.FTZ R6, R0, R3 ;  /* 0x0000000300067220 */ /* 0x001fce0000410000 */
.L_x_1482:
[----:B------:R-:W-:Y:S05]  /*2e660*/  BSYNC.RECONVERGENT B3 ;  /* 0x0000000000037941 */ /* 0x000fea0003800200 */
.L_x_1481:
[----:B------:R-:W-:Y:S01]  /*2e670*/  FADD.FTZ R6, -R6, 1 ;  /* 0x3f80000006067421 */ /* 0x000fe20000010100 */
[----:B------:R-:W-:Y:S06]  /*2e680*/  BRA `(.L_x_1337) ;  /* 0x000000a000e47947 */ /* 0x000fec0003800000 */
.L_x_1463:
        /* <DEDUP_REMOVED lines=16> */
[----:B------:R-:W-:Y:S01]  /*2e790*/  VIADD R0, R3, 0xc0d55555 ;  /* 0xc0d5555503007836 */ /* 0x000fe20000000000 */
[----:B------:R-:W-:Y:S01]  /*2e7a0*/  MOV R9, 0x3e055027 ;  /* 0x3e05502700097802 */ /* 0x000fe20000000f00 */
[----:B------:R-:W-:Y:S01]  /*2e7b0*/  FADD.FTZ R11, |R7|, -0.5 ;  /* 0xbf000000070b7421 */ /* 0x000fe20000010200 */
[----:B------:R-:W-:Y:S02]  /*2e7c0*/  ISETP.GT.U32.AND P0, PT, R3, 0x7f7fffff, PT ;  /* 0x7f7fffff0300780c */ /* 0x000fe40003f04070 */
        /* <DEDUP_REMOVED lines=16> */
[----:B------:R-:W-:-:S03]  /*2e8d0*/  IMAD.MOV.U32 R8, RZ, RZ, 0x7f800000 ;  /* 0x7f800000ff087424 */ /* 0x000fc600078e00ff */
        /* <DEDUP_REMOVED lines=10> */
[----:B------:R-:W-:-:S03]  /*2e980*/  FFMA.FTZ R9, R4, R9, 0.91893851757049560547 ;  /* 0x3f6b3f8e04097423 */ /* 0x000fc60000010009 */
[--C-:B------:R-:W-:Y:S01]  /*2e990*/  FADD.FTZ R8, -R3, R10.reuse ;  /* 0x0000000a03087221 */ /* 0x100fe20000010100 */
[----:B------:R-:W-:-:S04]  /*2e9a0*/  FADD.FTZ R9, R9, R10 ;  /* 0x0000000a09097221 */ /* 0x000fc80000010000 */
[----:B------:R-:W-:Y:S01]  /*2e9b0*/  FADD.FTZ R8, R8, R9 ;  /* 0x0000000908087221 */ /* 0x000fe20000010000 */
[----:B------:R-:W-:Y:S06]  /*2e9c0*/  BRA `(.L_x_1490) ;  /* 0x0000000400407947 */ /* 0x000fec0003800000 */
.L_x_1489:
[----:B------:R-:W-:-:S04]  /*2e9d0*/  FADD.FTZ R8, |R7|, -3 ;  /* 0xc040000007087421 */ /* 0x000fc80000010200 */
[----:B------:R-:W-:-:S04]  /*2e9e0*/  FADD.FTZ R9, R8, -259.2509765625 ;  /* 0xc381a02008097421 */ /* 0x000fc80000010000 */
[----:B------:R-:W-:-:S04]  /*2e9f0*/  FFMA.FTZ R9, R8, R9, -10777.1796875 ;  /* 0xc62864b808097423 */ /* 0x000fc80000010009 */
[----:B------:R-:W-:Y:S01]  /*2ea00*/  FFMA.FTZ R11, R8, R9, -92685.046875 ;  /* 0xc7b50686080b7423 */ /* 0x000fe20000010009 */
[----:B------:R-:W-:-:S03]  /*2ea10*/  MOV R9, 0x443b38fb ;  /* 0x443b38fb00097802 */ /* 0x000fc60000000f00 */
[C---:B------:R-:W-:Y:S02]  /*2ea20*/  FFMA.FTZ R11, R8.reuse, R11, -206353.578125 ;  /* 0xc8498465080b7423 */ /* 0x040fe4000001000b */
[----:B------:R-:W-:-:S04]  /*2ea30*/  FFMA.FTZ R9, R8, -R9, -12349.7421875 ;  /* 0xc640f6f808097423 */ /* 0x000fc80000010809 */
[----:B------:R-:W0:Y:S01]  /*2ea40*/  MUFU.RCP R11, R11 ;  /* 0x0000000b000b7308 */ /* 0x000e220000001000 */
[----:B------:R-:W-:-:S04]  /*2ea50*/  FFMA.FTZ R9, R8, R9, -41061.375 ;  /* 0xc720656008097423 */ /* 0x000fc80000010009 */
[----:B------:R-:W-:-:S04]  /*2ea60*/  FFMA.FTZ R9, R8, R9, -48310.6640625 ;  /* 0xc73cb6aa08097423 */ /* 0x000fc80000010009 */
[----:B------:R-:W-:-:S04]  /*2ea70*/  FFMA.FTZ R9, R8, R9, -143033.40625 ;  /* 0xc80bae5a08097423 */ /* 0x000fc80000010009 */
[----:B0-----:R-:W-:Y:S01]  /*2ea80*/  FFMA.FTZ R8, R9, R11, R8 ;  /* 0x0000000b09087223 */ /* 0x001fe20000010008 */
[----:B------:R-:W-:Y:S06]  /*2ea90*/  BRA `(.L_x_1490) ;  /* 0x00000004000c7947 */ /* 0x000fec0003800000 */
.L_x_1488:
        /* <DEDUP_REMOVED lines=15> */
.L_x_1491:
        /* <DEDUP_REMOVED lines=16> */
.L_x_1492:
        /* <DEDUP_REMOVED lines=36> */
.L_x_1490:
[----:B------:R-:W-:Y:S05]  /*2eed0*/  BSYNC.RECONVERGENT B3 ;  /* 0x0000000000037941 */ /* 0x000fea0003800200 */
.L_x_1487:
        /* <DEDUP_REMOVED lines=39> */
.L_x_1495:
[--C-:B------:R-:W-:Y:S01]  /*2f150*/  FADD.FTZ R0, |R7|, |R7|.reuse ;  /* 0x4000000707007221 */ /* 0x100fe20000010200 */
[----:B------:R-:W-:Y:S02]  /*2f160*/  HFMA2 R12, -RZ, RZ, 0.487060546875, -0.0625 ;  /* 0x37cbac00ff0c7431 */ /* 0x000fe400000001ff */
[----:B------:R-:W-:Y:S01]  /*2f170*/  IMAD.MOV.U32 R13, RZ, RZ, 0x3effffff ;  /* 0x3effffffff0d7424 */ /* 0x000fe200078e00ff */
[----:B------:R-:W0:Y:S08]  /*2f180*/  FRND R10, R0 ;  /* 0x00000000000a7307 */ /* 0x000e300000201000 */
[----:B------:R-:W1:Y:S01]  /*2f190*/  F2I.NTZ R3, R0 ;  /* 0x0000000000037305 */ /* 0x000e620000203100 */
[----:B0-----:R-:W-:-:S04]  /*2f1a0*/  FFMA.FTZ R10, R10, -0.5, |R7| ;  /* 0xbf0000000a0a7823 */ /* 0x001fc80000010407 */
[----:B------:R-:W-:Y:S01]  /*2f1b0*/  FMUL.FTZ R10, R10, 3.1415927410125732422 ;  /* 0x40490fdb0a0a7820 */ /* 0x000fe20000410000 */
[----:B-1----:R-:W-:-:S03]  /*2f1c0*/  LOP3.LUT R11, R3, 0x1, RZ, 0xc0, !PT ;  /* 0x00000001030b7812 */ /* 0x002fc600078ec0ff */
[C---:B------:R-:W-:Y:S01]  /*2f1d0*/  FMUL.FTZ R9, R10.reuse, R10 ;  /* 0x0000000a0a097220 */ /* 0x040fe20000410000 */
[----:B------:R-:W-:Y:S02]  /*2f1e0*/  LOP3.LUT P1, RZ, R3, 0x2, RZ, 0xc0, !PT ;  /* 0x0000000203ff7812 */ /* 0x000fe4000782c0ff */
[----:B------:R-:W-:Y:S01]  /*2f1f0*/  ISETP.NE.U32.AND P0, PT, R11, 0x1, PT ;  /* 0x000000010b00780c */ /* 0x000fe20003f05070 */
[----:B------:R-:W-:Y:S01]  /*2f200*/  FFMA.FTZ R12, R9, R12, -0.0013887860113754868507 ;  /* 0xbab607ed090c7423 */ /* 0x000fe2000001000c */
[----:B------:R-:W-:Y:S02]  /*2f210*/  MOV R11, 0x3d2aaabb ;  /* 0x3d2aaabb000b7802 */ /* 0x000fe40000000f00 */
[----:B------:R-:W-:Y:S02]  /*2f220*/  FSEL R0, R10, 1, P0 ;  /* 0x3f8000000a007808 */ /* 0x000fe40000000000 */
[----:B------:R-:W-:Y:S02]  /*2f230*/  FSEL R14, R11, 0.0083327032625675201416, !P0 ;  /* 0x3c0885e40b0e7808 */ /* 0x000fe40004000000 */
[----:B------:R-:W-:Y:S01]  /*2f240*/  FSEL R12, R12, -0.00019574658654164522886, !P0 ;  /* 0xb94d41530c0c7808 */ /* 0x000fe20004000000 */
[----:B------:R-:W-:Y:S01]  /*2f250*/  FFMA.FTZ R3, R9, R0, RZ ;  /* 0x0000000009037223 */ /* 0x000fe200000100ff */
[----:B------:R-:W-:-:S03]  /*2f260*/  FSEL R13, -R13, -0.16666662693023681641, !P0 ;  /* 0xbe2aaaa80d0d7808 */ /* 0x000fc60004000100 */
[----:B------:R-:W-:-:S04]  /*2f270*/  FFMA.FTZ R12, R9, R12, R14 ;  /* 0x0000000c090c7223 */ /* 0x000fc8000001000e */
[----:B------:R-:W-:-:S04]  /*2f280*/  FFMA.FTZ R12, R9, R12, R13 ;  /* 0x0000000c090c7223 */ /* 0x000fc8000001000d */
[----:B------:R-:W-:Y:S01]  /*2f290*/  FFMA.FTZ R0, R3, R12, R0 ;  /* 0x0000000c03007223 */ /* 0x000fe20000010000 */
[----:B------:R-:W-:-:S03]  /*2f2a0*/  IMAD.MOV.U32 R12, RZ, RZ, 0x3e055027 ;  /* 0x3e055027ff0c7424 */ /* 0x000fc600078e00ff */
        /* <DEDUP_REMOVED lines=28> */
.L_x_1494:
[----:B------:R-:W-:Y:S05]  /*2f470*/  BSYNC.RECONVERGENT B3 ;  /* 0x0000000000037941 */ /* 0x000fea0003800200 */
.L_x_1493:
        /* <DEDUP_REMOVED lines=10> */
.L_x_1486:
[----:B------:R-:W-:Y:S01]  /*2f520*/  FSETP.GT.FTZ.AND P1, PT, |R7|, 1, PT ;  /* 0x3f8000000700780b */ /* 0x000fe20003f34200 */
[----:B------:R-:W-:Y:S01]  /*2f530*/  IMAD.MOV.U32 R8, RZ, RZ, 0x45d95fff ;  /* 0x45d95fffff087424 */ /* 0x000fe200078e00ff */
[----:B------:R-:W-:Y:S01]  /*2f540*/  MOV R14, 0x419c28d0 ;  /* 0x419c28d0000e7802 */ /* 0x000fe20000000f00 */
[----:B------:R-:W-:Y:S01]  /*2f550*/  IMAD.MOV.U32 R11, RZ, RZ, 0x4a5481c1 ;  /* 0x4a5481c1ff0b7424 */ /* 0x000fe200078e00ff */
[----:B------:R-:W-:Y:S01]  /*2f560*/  MOV R15, 0x43e0f8e7 ;  /* 0x43e0f8e7000f7802 */ /* 0x000fe20000000f00 */
[----:B------:R-:W-:Y:S01]  /*2f570*/  IMAD.MOV.U32 R29, RZ, RZ, 0x3f0284fc ;  /* 0x3f0284fcff1d7424 */ /* 0x000fe200078e00ff */
[----:B------:R-:W-:Y:S01]  /*2f580*/  MOV R9, 0x47946fa6 ;  /* 0x47946fa600097802 */ /* 0x000fe20000000f00 */
[----:B------:R-:W-:Y:S01]  /*2f590*/  STL [R1+0x13ec], R27 ;  /* 0x0013ec1b01007387 */ /* 0x000fe20000100800 */
[----:B------:R-:W-:Y:S02]  /*2f5a0*/  MOV R10, 0x4912f03a ;  /* 0x4912f03a000a7802 */ /* 0x000fe40000000f00 */
[----:B------:R-:W-:Y:S01]  /*2f5b0*/  MOV R28, 0x3bc6a26b ;  /* 0x3bc6a26b001c7802 */ /* 0x000fe20000000f00 */
[----:B------:R0:W-:Y:S01]  /*2f5c0*/  STL.64 [R1+0xa30], R14 ;  /* 0x000a300e01007387 */ /* 0x0001e20000100a00 */
[----:B------:R-:W-:-:S02]  /*2f5d0*/  MOV R3, 0xfffffffc ;  /* 0xfffffffc00037802 */ /* 0x000fc40000000f00 */
[----:B------:R-:W-:Y:S01]  /*2f5e0*/  MOV R12, 0x4b5edd0a ;  /* 0x4b5edd0a000c7802 */ /* 0x000fe20000000f00 */
[----:B------:R1:W-:Y:S01]  /*2f5f0*/  STL.64 [R1+0xa38], R8 ;  /* 0x000a380801007387 */ /* 0x0003e20000100a00 */
[----:B------:R-:W-:Y:S02]  /*2f600*/  MOV R13, 0x4c255322 ;  /* 0x4c255322000d7802 */ /* 0x000fe40000000f00 */
[C---:B------:R-:W-:Y:S01]  /*2f610*/  IADD3 R32, PT, PT, R0.reuse, 0x9c4, RZ ;  /* 0x000009c400207810 */ /* 0x040fe20007ffe0ff */
[----:B------:R2:W-:Y:S01]  /*2f620*/  STL.64 [R1+0xa40], R10 ;  /* 0x000a400a01007387 */ /* 0x0005e20000100a00 */
[----:B------:R-:W-:Y:S01]  /*2f630*/  SEL R3, R3, 0x4, P1 ;  /* 0x0000000403037807 */ /* 0x000fe20000800000 */
[----:B------:R-:W-:Y:S01]  /*2f640*/  @P1 VIADD R32, R0, 0x9f4 ;  /* 0x000009f400201836 */ /* 0x000fe20000000000 */
[----:B0-----:R-:W-:Y:S01]  /*2f650*/  MOV R14, 0x42840000 ;  /* 0x42840000000e7802 */ /* 0x001fe20000000f00 */
[----:B------:R-:W-:Y:S01]  /*2f660*/  IMAD.MOV.U32 R15, RZ, RZ, 0x44f0a000 ;  /* 0x44f0a000ff0f7424 */ /* 0x000fe200078e00ff */
[----:B------:R0:W-:Y:S01]  /*2f670*/  STL.64 [R1+0xa28], R28 ;  /* 0x000a281c01007387 */ /* 0x0001e20000100a00 */
[----:B------:R-:W-:Y:S01]  /*2f680*/  IMAD.IADD R42, R32, 0x1, R3 ;  /* 0x00000001202a7824 */ /* 0x000fe200078e0203 */
[----:B-1----:R-:W-:-:S02]  /*2f690*/  MOV R8, 0x46ff3c00 ;  /* 0x46ff3c0000087802 */ /* 0x002fc40000000f00 */
[----:B------:R-:W-:Y:S01]  /*2f6a0*/  MOV R9, 0x48ae85e0 ;  /* 0x48ae85e000097802 */ /* 0x000fe20000000f00 */
[----:B------:R1:W-:Y:S01]  /*2f6b0*/  STL.64 [R1+0x13f0], R14 ;  /* 0x0013f00e01007387 */ /* 0x0003e20000100a00 */
[----:B--2---:R-:W-:Y:S01]  /*2f6c0*/  IMAD.MOV.U32 R10, RZ, RZ, 0x4a20fbd8 ;  /* 0x4a20fbd8ff0a7424 */ /* 0x004fe200078e00ff */
[----:B------:R-:W-:Y:S02]  /*2f6d0*/  MOV R11, 0x4b4b8b8f ;  /* 0x4b4b8b8f000b7802 */ /* 0x000fe40000000f00 */
[----:B------:R2:W-:Y:S01]  /*2f6e0*/  STL.64 [R1+0xa48], R12 ;  /* 0x000a480c01007387 */ /* 0x0005e20000100a00 */
[----:B0-----:R-:W-:Y:S01]  /*2f6f0*/  IMAD.MOV.U32 R28, RZ, RZ, 0x4ca4b97f ;  /* 0x4ca4b97fff1c7424 */ /* 0x001fe200078e00ff */
[----:B------:R-:W-:Y:S02]  /*2f700*/  MOV R29, 0x4cc5f8af ;  /* 0x4cc5f8af001d7802 */ /* 0x000fe40000000f00 */
[----:B------:R0:W-:Y:S01]  /*2f710*/  STL.64 [R1+0x13f8], R8 ;  /* 0x0013f80801007387 */ /* 0x0001e20000100a00 */
[----:B-1----:R-:W-:-:S03]  /*2f720*/  SEL R15, RZ, 0x30, !P1 ;  /* 0x00000030ff0f7807 */ /* 0x002fc60004800000 */
[----:B------:R1:W-:Y:S01]  /*2f730*/  STL.64 [R1+0x1400], R10 ;  /* 0x0014000a01007387 */ /* 0x0003e20000100a00 */
[----:B------:R-:W-:Y:S02]  /*2f740*/  MOV R14, 0x4c5914c6 ;  /* 0x4c5914c6000e7802 */ /* 0x000fe40000000f00 */
[----:B--2---:R-:W-:Y:S01]  /*2f750*/  MOV R12, 0x4c2f75b4 ;  /* 0x4c2f75b4000c7802 */ /* 0x004fe20000000f00 */
[----:B------:R-:W-:Y:S01]  /*2f760*/  IMAD.MOV.U32 R13, RZ, RZ, 0x4cc8c38c ;  /* 0x4cc8c38cff0d7424 */ /* 0x000fe200078e00ff */
[----:B------:R2:W-:Y:S01]  /*2f770*/  STL.64 [R1+0xa50], R28 ;  /* 0x000a501c01007387 */ /* 0x0005e20000100a00 */
[----:B0-----:R-:W-:Y:S01]  /*2f780*/  IMAD.MOV.U32 R8, RZ, RZ, 0x4d0fed36 ;  /* 0x4d0fed36ff087424 */ /* 0x001fe200078e00ff */
[----:B------:R-:W-:Y:S02]  /*2f790*/  MOV R9, 0x4ce5eb4c ;  /* 0x4ce5eb4c00097802 */ /* 0x000fe40000000f00 */
[----:B------:R0:W-:Y:S01]  /*2f7a0*/  STL.64 [R1+0x1408], R12 ;  /* 0x0014080c01007387 */ /* 0x0001e20000100a00 */
[----:B-1----:R-:W-:-:S02]  /*2f7b0*/  MOV R10, 0x4c184540 ;  /* 0x4c184540000a7802 */ /* 0x002fc40000000f00 */
[----:B------:R-:W-:Y:S01]  /*2f7c0*/  MOV R11, RZ ;  /* 0x000000ff000b7202 */ /* 0x000fe20000000f00 */
[----:B------:R1:W-:Y:S01]  /*2f7d0*/  STL.64 [R1+0x1410], R8 ;  /* 0x0014100801007387 */ /* 0x0003e20000100a00 */
[----:B--2---:R-:W-:-:S03]  /*2f7e0*/  IADD3 R28, PT, PT, R0, R15, RZ ;  /* 0x0000000f001c7210 */ /* 0x004fc60007ffe0ff */
[----:B------:R2:W-:Y:S04]  /*2f7f0*/  STL.64 [R1+0x1418], R10 ;  /* 0x0014180a01007387 */ /* 0x0005e80000100a00 */
[----:B------:R3:W-:Y:S04]  /*2f800*/  STL [R1+0xa58], R14 ;  /* 0x000a580e01007387 */ /* 0x0007e80000100800 */
[----:B0-----:R-:W4:Y:S01]  /*2f810*/  LDL R12, [R42] ;  /* 0x000000002a0c7983 */ /* 0x001f220000100800 */
[----:B------:R-:W-:-:S03]  /*2f820*/  IADD3 R32, PT, PT, R42, R3, RZ ;  /* 0x000000032a207210 */ /* 0x000fc60007ffe0ff */
[----:B------:R-:W4:Y:S04]  /*2f830*/  LDL R0, [R28+0x9c4] ;  /* 0x0009c4001c007983 */ /* 0x000f280000100800 */
[----:B------:R-:W5:Y:S01]  /*2f840*/  LDL R13, [R32] ;  /* 0x00000000200d7983 */ /* 0x000f620000100800 */
[----:B------:R-:W-:Y:S02]  /*2f850*/  FSEL R25, R25, R7, P1 ;  /* 0x0000000719197208 */ /* 0x000fe40000800000 */
[----:B------:R-:W-:Y:S01]  /*2f860*/  IADD3 R44, PT, PT, R3, R28, RZ ;  /* 0x0000001c032c7210 */ /* 0x000fe20007ffe0ff */
[----:B------:R-:W3:Y:S04]  /*2f870*/  LDL R42, [R28] ;  /* 0x000000001c2a7983 */ /* 0x000ee80000100800 */
[----:B-1----:R-:W3:Y:S01]  /*2f880*/  LDL R9, [R44] ;  /* 0x000000002c097983 */ /* 0x002ee20000100800 */
[----:B----4-:R-:W-:Y:S01]  /*2f890*/  FFMA.FTZ R0, R25, R0, R12 ;  /* 0x0000000019007223 */ /* 0x010fe2000001000c */
[----:B------:R-:W-:-:S03]  /*2f8a0*/  IMAD.IADD R12, R32, 0x1, R3 ;  /* 0x00000001200c7824 */ /* 0x000fc600078e0203 */
[----:B-----5:R-:W-:Y:S02]  /*2f8b0*/  FFMA.FTZ R0, R25, R0, R13 ;  /* 0x0000000019007223 */ /* 0x020fe4000001000d */
[-C--:B------:R-:W-:Y:S01]  /*2f8c0*/  IADD3 R40, PT, PT, R12, R3.reuse, RZ ;  /* 0x000000030c287210 */ /* 0x080fe20007ffe0ff */
[----:B------:R-:W4:Y:S04]  /*2f8d0*/  LDL R8, [R12] ;  /* 0x000000000c087983 */ /* 0x000f280000100800 */
[----:B------:R-:W-:Y:S01]  /*2f8e0*/  IMAD.IADD R27, R40, 0x1, R3 ;  /* 0x00000001281b7824 */ /* 0x000fe200078e0203 */
[----:B------:R-:W5:Y:S04]  /*2f8f0*/  LDL R15, [R40] ;  /* 0x00000000280f7983 */ /* 0x000f680000100800 */
[----:B------:R-:W-:-:S02]  /*2f900*/  IADD3 R29, PT, PT, R27, R3, RZ ;  /* 0x000000031b1d7210 */ /* 0x000fc40007ffe0ff */
[----:B------:R-:W5:Y:S02]  /*2f910*/  LDL R27, [R27] ;  /* 0x000000001b1b7983 */ /* 0x000f640000100800 */
[-C--:B------:R-:W-:Y:S02]  /*2f920*/  IADD3 R31, PT, PT, R29, R3.reuse, RZ ;  /* 0x000000031d1f7210 */ /* 0x080fe40007ffe0ff */
[----:B------:R-:W-:Y:S01]  /*2f930*/  IADD3 R32, PT, PT, R44, R3, RZ ;  /* 0x000000032c207210 */ /* 0x000fe20007ffe0ff */
[----:B------:R-:W5:Y:S02]  /*2f940*/  LDL R29, [R29] ;  /* 0x000000001d1d7983 */ /* 0x000f640000100800 */
[--C-:B--2---:R-:W-:Y:S02]  /*2f950*/  IMAD.IADD R10, R31, 0x1, R3.reuse ;  /* 0x000000011f0a7824 */ /* 0x104fe400078e0203 */
[----:B------:R-:W2:Y:S01]  /*2f960*/  LDL R31, [R31] ;  /* 0x000000001f1f7983 */ /* 0x000ea20000100800 */
[----:B------:R-:W-:-:S03]  /*2f970*/  IMAD.IADD R13, R32, 0x1, R3 ;  /* 0x00000001200d7824 */ /* 0x000fc600078e0203 */
[----:B------:R-:W2:Y:S02]  /*2f980*/  LDL R11, [R32] ;  /* 0x00000000200b7983 */ /* 0x000ea40000100800 */
[-C--:B---3--:R-:W-:Y:S02]  /*2f990*/  IADD3 R14, PT, PT, R13, R3.reuse, RZ ;  /* 0x000000030d0e7210 */ /* 0x088fe40007ffe0ff */
[----:B------:R-:W3:Y:S04]  /*2f9a0*/  LDL R13, [R13] ;  /* 0x000000000d0d7983 */ /* 0x000ee80000100800 */
[----:B------:R-:W3:Y:S04]  /*2f9b0*/  LDL R28, [R14] ;  /* 0x000000000e1c7983 */ /* 0x000ee80000100800 */
[----:B------:R0:W3:Y:S01]  /*2f9c0*/  LDL R12, [R10] ;  /* 0x000000000a0c7983 */ /* 0x0000e20000100800 */
[----:B------:R-:W-:Y:S01]  /*2f9d0*/  FFMA.FTZ R42, R25, R42, R9 ;  /* 0x0000002a192a7223 */ /* 0x000fe20000010009 */
[----:B0-----:R-:W-:-:S04]  /*2f9e0*/  IADD3 R10, PT, PT, R10, R3, RZ ;  /* 0x000000030a0a7210 */ /* 0x001fc80007ffe0ff */
[----:B------:R-:W-:-:S05]  /*2f9f0*/  IADD3 R44, PT, PT, R10, R3, RZ ;  /* 0x000000030a2c7210 */ /* 0x000fca0007ffe0ff */
[----:B------:R-:W-:Y:S02]  /*2fa00*/  IMAD.IADD R40, R44, 0x1, R3 ;  /* 0x000000012c287824 */ /* 0x000fe400078e0203 */
[----:B------:R-:W3:Y:S01]  /*2fa10*/  LDL R44, [R44] ;  /* 0x000000002c2c7983 */ /* 0x000ee20000100800 */
[----:B----4-:R-:W-:-:S04]  /*2fa20*/  FFMA.FTZ R0, R25, R0, R8 ;  /* 0x0000000019007223 */ /* 0x010fc80000010008 */
[----:B-----5:R-:W-:-:S04]  /*2fa30*/  FFMA.FTZ R0, R25, R0, R15 ;  /* 0x0000000019007223 */ /* 0x020fc8000001000f */
[----:B------:R-:W-:-:S04]  /*2fa40*/  FFMA.FTZ R0, R25, R0, R27 ;  /* 0x0000000019007223 */ /* 0x000fc8000001001b */
[----:B------:R-:W-:-:S04]  /*2fa50*/  FFMA.FTZ R0, R25, R0, R29 ;  /* 0x0000000019007223 */ /* 0x000fc8000001001d */
[C---:B--2---:R-:W-:Y:S01]  /*2fa60*/  FFMA.FTZ R9, R25.reuse, R0, R31 ;  /* 0x0000000019097223 */ /* 0x044fe2000001001f */
[----:B------:R-:W-:Y:S01]  /*2fa70*/  IADD3 R0, PT, PT, R14, R3, RZ ;  /* 0x000000030e007210 */ /* 0x000fe20007ffe0ff */
[----:B------:R-:W-:-:S04]  /*2fa80*/  FFMA.FTZ R42, R25, R42, R11 ;  /* 0x0000002a192a7223 */ /* 0x000fc8000001000b */
[----:B------:R-:W-:Y:S01]  /*2fa90*/  IMAD.IADD R8, R0, 0x1, R3 ;  /* 0x0000000100087824 */ /* 0x000fe200078e0203 */
[----:B------:R-:W2:Y:S01]  /*2faa0*/  LDL R11, [R0] ;  /* 0x00000000000b7983 */ /* 0x000ea20000100800 */
[----:B---3--:R-:W-:-:S03]  /*2fab0*/  FFMA.FTZ R13, R25, R42, R13 ;  /* 0x0000002a190d7223 */ /* 0x008fc6000001000d */
[----:B------:R-:W-:Y:S01]  /*2fac0*/  IADD3 R42, PT, PT, R8, R3, RZ ;  /* 0x00000003082a7210 */ /* 0x000fe20007ffe0ff */
[C---:B------:R-:W-:Y:S01]  /*2fad0*/  FFMA.FTZ R28, R25.reuse, R13, R28 ;  /* 0x0000000d191c7223 */ /* 0x040fe2000001001c */
[----:B------:R-:W3:Y:S02]  /*2fae0*/  LDL R15, [R8] ;  /* 0x00000000080f7983 */ /* 0x000ee40000100800 */
[----:B------:R-:W-:Y:S02]  /*2faf0*/  IADD3 R32, PT, PT, R42, R3, RZ ;  /* 0x000000032a207210 */ /* 0x000fe40007ffe0ff */
[----:B------:R0:W4:Y:S01]  /*2fb00*/  LDL R13, [R10] ;  /* 0x000000000a0d7983 */ /* 0x0001220000100800 */
[----:B------:R-:W-:Y:S01]  /*2fb10*/  FFMA.FTZ R9, R25, R9, R12 ;  /* 0x0000000919097223 */ /* 0x000fe2000001000c */
[-C--:B------:R-:W-:Y:S01]  /*2fb20*/  IADD3 R12, PT, PT, R40, R3.reuse, RZ ;  /* 0x00000003280c7210 */ /* 0x080fe20007ffe0ff */
[----:B------:R-:W-:Y:S01]  /*2fb30*/  IMAD.IADD R14, R32, 0x1, R3 ;  /* 0x00000001200e7824 */ /* 0x000fe200078e0203 */
[----:B------:R-:W5:Y:S04]  /*2fb40*/  LDL R42, [R42] ;  /* 0x000000002a2a7983 */ /* 0x000f680000100800 */
[----:B------:R-:W5:Y:S01]  /*2fb50*/  LDL R40, [R40] ;  /* 0x0000000028287983 */ /* 0x000f620000100800 */
[----:B0-----:R-:W-:-:S03]  /*2fb60*/  IADD3 R10, PT, PT, R14, R3, RZ ;  /* 0x000000030e0a7210 */ /* 0x001fc60007ffe0ff */
        /* <DEDUP_REMOVED lines=8> */
[----:B------:R-:W0:Y:S01]  /*2fbf0*/  @P1 MUFU.LG2 R3, R7 ;  /* 0x0000000700031308 */ /* 0x000e220000000c00 */
[----:B--2---:R-:W-:-:S04]  /*2fc00*/  FFMA.FTZ R28, R25, R28, R11 ;  /* 0x0000001c191c7223 */ /* 0x004fc8000001000b */
[C---:B---3--:R-:W-:Y:S01]  /*2fc10*/  FFMA.FTZ R15, R25.reuse, R28, R15 ;  /* 0x0000001c190f7223 */ /* 0x048fe2000001000f */
[----:B----4-:R-:W-:-:S04]  /*2fc20*/  FFMA.FTZ R9, R25, R9, R13 ;  /* 0x0000000919097223 */ /* 0x010fc8000001000d */
[C---:B------:R-:W-:Y:S01]  /*2fc30*/  FFMA.FTZ R9, R25.reuse, R9, R44 ;  /* 0x0000000919097223 */ /* 0x040fe2000001002c */
[C---:B-----5:R-:W-:Y:S01]  /*2fc40*/  FFMA.FTZ R15, R25.reuse, R15, R42 ;  /* 0x0000000f190f7223 */ /* 0x060fe2000001002a */
[----:B0-----:R-:W-:Y:S02]  /*2fc50*/  @P1 FMUL.FTZ R13, RZ, R3 ;  /* 0x00000003ff0d1220 */ /* 0x001fe40000410000 */
[C---:B------:R-:W-:Y:S01]  /*2fc60*/  FFMA.FTZ R9, R25.reuse, R9, R40 ;  /* 0x0000000919097223 */ /* 0x040fe20000010028 */
[----:B------:R-:W-:-:S03]  /*2fc70*/  FFMA.FTZ R15, R25, R15, R32 ;  /* 0x0000000f190f7223 */ /* 0x000fc60000010020 */
[----:B------:R-:W0:Y:S01]  /*2fc80*/  @P1 MUFU.EX2 R13, R13 ;  /* 0x0000000d000d1308 */ /* 0x000e220000000800 */
[C---:B------:R-:W-:Y:S01]  /*2fc90*/  FFMA.FTZ R9, R25.reuse, R9, R12 ;  /* 0x0000000919097223 */ /* 0x040fe2000001000c */
[----:B------:R-:W-:-:S06]  /*2fca0*/  FFMA.FTZ R15, R25, R15, R14 ;  /* 0x0000000f190f7223 */ /* 0x000fcc000001000e */
        /* <DEDUP_REMOVED lines=26> */
.L_x_1497:
[----:B------:R-:W0:Y:S01]  /*2fe50*/  MUFU.RCP R10, R11 ;  /* 0x0000000b000a7308 */ /* 0x000e220000001000 */
[----:B------:R-:W-:Y:S01]  /*2fe60*/  FMUL.FTZ R8, R11, 1 ;  /* 0x3f8000000b087820 */ /* 0x000fe20000410000 */
[----:B------:R-:W-:Y:S01]  /*2fe70*/  FADD.FTZ R4, R4, -6.0246801376342773438 ;  /* 0xc0c0ca2e04047421 */ /* 0x000fe20000010000 */
[----:B------:R-:W-:Y:S01]  /*2fe80*/  MOV R15, 0x3e800000 ;  /* 0x3e800000000f7802 */ /* 0x000fe20000000f00 */
[----:B------:R-:W-:Y:S01]  /*2fe90*/  HFMA2 R25, -RZ, RZ, 1.3056640625, -1.8671875 ;  /* 0x3d39bf78ff197431 */ /* 0x000fe200000001ff */
[----:B------:R-:W-:Y:S01]  /*2fea0*/  MOV R12, 0x1 ;  /* 0x00000001000c7802 */ /* 0x000fe20000000f00 */
        /* <DEDUP_REMOVED lines=16> */
[----:B0-----:R-:W-:Y:S01]  /*2ffb0*/  DFMA R10, -R8, R12, 1 ;  /* 0x3ff00000080a742b */ /* 0x001fe2000000010c */
[----:B------:R-:W-:Y:S02]  /*2ffc0*/  FMUL.FTZ R26, R26, 1.1920928955078125e-07 ;  /* 0x340000001a1a7820 */ /* 0x000fe40000410000 */
[----:B------:R-:W-:-:S04]  /*2ffd0*/  FADD.FTZ R4, R4, R15 ;  /* 0x0000000f04047221 */ /* 0x000fc80000010000 */
[----:B------:R-:W-:Y:S01]  /*2ffe0*/  FFMA.FTZ R15, R4, -R25, 0.10546888411045074463 ;  /* 0x3dd80012040f7423 */ /* 0x000fe20000010819 */
[----:B------:R-:W-:-:S03]  /*2fff0*/  DFMA R10, R10, R10, R10 ;  /* 0x0000000a0a0a722b */ /* 0x000fc6000000000a */
[----:B------:R-:W-:-:S04]  /*30000*/  FFMA.FTZ R15, R4, R15, -0.13229703903198242188 ;  /* 0xbe0778e0040f7423 */ /* 0x000fc8000001000f */
[----:B------:R-:W-:Y:S01]  /*30010*/  FFMA.FTZ R15, R4, R15, 0.14491446316242218018 ;  /* 0x3e146475040f7423 */ /* 0x000fe2000001000f */
[----:B------:R-:W-:-:S03]  /*30020*/  DFMA R12, R12, R10, R12 ;  /* 0x0000000a0c0c722b */ /* 0x000fc6000000000c */
[----:B------:R-:W-:-:S04]  /*30030*/  FFMA.FTZ R15, R4, R15, -0.16641564667224884033 ;  /* 0xbe2a68dd040f7423 */ /* 0x000fc8000001000f */
[----:B------:R-:W-:Y:S01]  /*30040*/  FFMA.FTZ R11, R4, R15, 0.19988867640495300293 ;  /* 0x3e4caf9e040b7423 */ /* 0x000fe2000001000f */
[----:B------:R-:W-:-:S03]  /*30050*/  DFMA R14, -R8, R12, 1 ;  /* 0x3ff00000080e742b */ /* 0x000fc6000000010c */
[----:B------:R-:W-:-:S04]  /*30060*/  FFMA.FTZ R11, R4, R11, -0.25000196695327758789 ;  /* 0xbe800042040b7423 */ /* 0x000fc8000001000b */
[C---:B------:R-:W-:Y:S01]  /*30070*/  FFMA.FTZ R25, R4.reuse, R11, 0.33333510160446166992 ;  /* 0x3eaaaae604197423 */ /* 0x040fe2000001000b */
[----:B------:R-:W-:Y:S02]  /*30080*/  DMUL R10, R20, -UR4 ;  /* 0x80000004140a7c28 */ /* 0x000fe40008000000 */
[----:B------:R-:W-:Y:S01]  /*30090*/  DFMA R14, R12, R14, R12 ;  /* 0x0000000e0c0e722b */ /* 0x000fe2000000000c */
[----:B------:R-:W-:-:S04]  /*300a0*/  FFMA.FTZ R25, R4, R25, -0.5 ;  /* 0xbf00000004197423 */ /* 0x000fc80000010019 */
[----:B------:R-:W-:-:S03]  /*300b0*/  FMUL.FTZ R25, R4, R25 ;  /* 0x0000001904197220 */ /* 0x000fc60000410000 */
[----:B------:R-:W-:Y:S01]  /*300c0*/  DMUL R12, R10, R14 ;  /* 0x0000000e0a0c7228 */ /* 0x000fe20000000000 */
[----:B------:R-:W-:Y:S01]  /*300d0*/  FFMA.FTZ R25, R4, R25, R4 ;  /* 0x0000001904197223 */ /* 0x000fe20000010004 */
[----:B------:R-:W-:-:S03]  /*300e0*/  @P0 IMAD.MOV.U32 R4, RZ, RZ, 0x7f800000 ;  /* 0x7f800000ff040424 */ /* 0x000fc600078e00ff */
[----:B------:R-:W-:Y:S01]  /*300f0*/  FFMA.FTZ R26, R26, 0.69314718246459960938, R25 ;  /* 0x3f3172181a1a7823 */ /* 0x000fe20000010019 */
[C---:B------:R-:W-:Y:S01]  /*30100*/  @P1 FFMA.FTZ R26, R3.reuse, R4, +INF ;  /* 0x7f800000031a1423 */ /* 0x040fe20000010004 */
[----:B------:R-:W-:Y:S01]  /*30110*/  @P0 FSETP.NEU.FTZ.AND P1, PT, R3, RZ, PT ;  /* 0x000000ff0300020b */ /* 0x000fe20003f3d000 */
[----:B------:R-:W-:-:S03]  /*30120*/  DFMA R20, -R8, R12, R10 ;  /* 0x0000000c0814722b */ /* 0x000fc6000000010a */
[----:B------:R-:W-:Y:S02]  /*30130*/  @P0 FSEL R26, R26, -RZ, P1 ;  /* 0x800000ff1a1a0208 */ /* 0x000fe40000800000 */
[----:B------:R-:W-:-:S03]  /*30140*/  FSETP.GEU.AND P1, PT, |R11|, 6.5827683646048100446e-37, PT ;  /* 0x036000000b00780b */ /* 0x000fc60003f2e200 */
[----:B------:R-:W-:Y:S01]  /*30150*/  DFMA R12, R14, R20, R12 ;  /* 0x000000140e0c722b */ /* 0x000fe2000000000c */
[----:B------:R-:W-:-:S04]  /*30160*/  FADD.FTZ R26, -R3, R26 ;  /* 0x0000001a031a7221 */ /* 0x000fc80000010100 */
[----:B------:R-:W-:-:S05]  /*30170*/  FMUL.FTZ R20, R7, R26 ;  /* 0x0000001a07147220 */ /* 0x000fca0000410000 */
[----:B------:R-:W-:Y:S01]  /*30180*/  FFMA R3, RZ, R9, R13 ;  /* 0x00000009ff037223 */ /* 0x000fe2000000000d */
[----:B------:R-:W0:Y:S04]  /*30190*/  F2F.F64.F32 R20, R20 ;  /* 0x0000001400147310 */ /* 0x000e280000201800 */
[----:B------:R-:W-:-:S13]  /*301a0*/  FSETP.GT.AND P0, PT, |R3|, 1.469367938527859385e-39, PT ;  /* 0x001000000300780b */ /* 0x000fda0003f04200 */
[----:B0-----:R-:W-:Y:S05]  /*301b0*/  @P0 BRA P1, `(.L_x_1499) ;  /* 0x00000000001c0947 */ /* 0x001fea0000800000 */
[----:B------:R-:W-:Y:S01]  /*301c0*/  MOV R28, R10 ;  /* 0x0000000a001c7202 */ /* 0x000fe20000000f00 */
[----:B------:R-:W-:Y:S01]  /*301d0*/  IMAD.MOV.U32 R10, RZ, RZ, R8 ;  /* 0x000000ffff0a7224 */ /* 0x000fe200078e0008 */
[----:B------:R-:W-:Y:S02]  /*301e0*/  MOV R13, R11 ;  /* 0x0000000b000d7202 */ /* 0x000fe40000000f00 */
[----:B------:R-:W-:-:S07]  /*301f0*/  MOV R25, 0x30210 ;  /* 0x0003021000197802 */ /* 0x000fce0000000f00 */
[----:B------:R-:W-:Y:S05]  /*30200*/  CALL.REL.NOINC `($__internal_2_$__cuda_sm20_div_rn_f64_full) ;  /* 0x0000008800107944 */ /* 0x000fea0003c00000 */
[----:B------:R-:W-:Y:S02]  /*30210*/  MOV R12, R10 ;  /* 0x0000000a000c7202 */ /* 0x000fe40000000f00 */
[----:B------:R-:W-:-:S07]  /*30220*/  MOV R13, R11 ;  /* 0x0000000b000d7202 */ /* 0x000fce0000000f00 */
.L_x_1499:
[----:B------:R-:W-:Y:S05]  /*30230*/  BSYNC.RECONVERGENT B6 ;  /* 0x0000000000067941 */ /* 0x000fea0003800200 */
.L_x_1498:
        /* <DEDUP_REMOVED lines=61> */
.L_x_1501:
[----:B------:R-:W-:Y:S05]  /*30610*/  BSYNC.RECONVERGENT B3 ;  /* 0x0000000000037941 */ /* 0x000fea0003800200 */
.L_x_1500:
[----:B0-----:R-:W-:Y:S01]  /*30620*/  DMUL R12, R12, R14 ;  /* 0x0000000e0c0c7228 */ /* 0x001fe20000000000 */
[----:B------:R-:W-:Y:S01]  /*30630*/  UMOV UR4, 0xf0000000 ;  /* 0xf000000000047882 */ /* 0x000fe20000000000 */
[----:B------:R-:W-:-:S04]  /*30640*/  UMOV UR5, 0x380fffff ;  /* 0x380fffff00057882 */ /* 0x000fc80000000000 */
[----:B------:R-:W0:Y:S02]  /*30650*/  F2F.F32.F64 R0, R12 ;  /* 0x0000000c00007310 */ /* 0x000e240000301000 */
[----:B------:R-:W-:-:S14]  /*30660*/  DSETP.GEU.AND P0, PT, |R12|, UR4, PT ;  /* 0x000000040c007e2a */ /* 0x000fdc000bf0e200 */
[----:B0-----:R-:W-:-:S07]  /*30670*/  @!P0 FMUL R0, R0, 1.175494350822287508e-38 ;  /* 0x0080000000008820 */ /* 0x001fce0000400000 */
.L_x_1496:
[----:B------:R-:W-:Y:S05]  /*30680*/  BSYNC.RECONVERGENT B5 ;  /* 0x0000000000057941 */ /* 0x000fea0003800200 */
.L_x_1485:
        /* <DEDUP_REMOVED lines=13> */
.L_x_1503:
        /* <DEDUP_REMOVED lines=29> */
.L_x_1502:
[----:B------:R-:W-:Y:S01]  /*30930*/  FMUL.FTZ R6, R11, R0 ;  /* 0x000000000b067220 */ /* 0x000fe20000410000 */
[----:B------:R-:W-:Y:S06]  /*30940*/  BRA `(.L_x_1337) ;  /* 0x0000008000347947 */ /* 0x000fec0003800000 */
.L_x_1462:
        /* <DEDUP_REMOVED lines=24> */
[----:B------:R-:W-:Y:S02]  /*30ad0*/  MOV R28, 0x9999999a ;  /* 0x9999999a001c7802 */ /* 0x000fe40000000f00 */
[----:B------:R-:W-:-:S07]  /*30ae0*/  MOV R25, 0x30b00 ;  /* 0x00030b0000197802 */ /* 0x000fce0000000f00 */
[----:B------:R-:W-:Y:S05]  /*30af0*/  CALL.REL.NOINC `($__internal_2_$__cuda_sm20_div_rn_f64_full) ;  /* 0x0000007c00d47944 */ /* 0x000fea0003c00000 */
.L_x_1506:
[----:B------:R-:W-:Y:S05]  /*30b00*/  BSYNC.RECONVERGENT B5 ;  /* 0x0000000000057941 */ /* 0x000fea0003800200 */
.L_x_1505:
        /* <DEDUP_REMOVED lines=9> */
.L_x_1509:
        /* <DEDUP_REMOVED lines=14> */
.L_x_1508:
        /* <DEDUP_REMOVED lines=46> */
.L_x_1512:
        /* <DEDUP_REMOVED lines=13> */
.L_x_1511:
        /* <DEDUP_REMOVED lines=15> */
.L_x_1514:
        /* <DEDUP_REMOVED lines=16> */
.L_x_1515:
        /* <DEDUP_REMOVED lines=36> */
.L_x_1513:
[----:B------:R-:W-:Y:S05]  /*31460*/  BSYNC.RECONVERGENT B3 ;  /* 0x0000000000037941 */ /* 0x000fea0003800200 */
.L_x_1510:
        /* <DEDUP_REMOVED lines=38> */
.L_x_1518:
        /* <DEDUP_REMOVED lines=50> */
.L_x_1517:
[----:B------:R-:W-:Y:S05]  /*319f0*/  BSYNC.RECONVERGENT B3 ;  /* 0x0000000000037941 */ /* 0x000fea0003800200 */
.L_x_1516:
        /* <DEDUP_REMOVED lines=67> */
.L_x_1521:
        /* <DEDUP_REMOVED lines=13> */
.L_x_1520:
        /* <DEDUP_REMOVED lines=15> */
.L_x_1523:
        /* <DEDUP_REMOVED lines=16> */
.L_x_1524:
        /* <DEDUP_REMOVED lines=36> */
.L_x_1522:
[----:B------:R-:W-:Y:S05]  /*32330*/  BSYNC.RECONVERGENT B3 ;  /* 0x0000000000037941 */ /* 0x000fea0003800200 */
.L_x_1519:
        /* <DEDUP_REMOVED lines=39> */
.L_x_1527:
        /* <DEDUP_REMOVED lines=21> */
[----:B------:R-:W-:-:S03]  /*32700*/  HFMA2 R12, -RZ, RZ, 1.5048828125, 33.21875 ;  /* 0x3e055027ff0c7431 */ /* 0x000fc600000001ff */
        /* <DEDUP_REMOVED lines=28> */
.L_x_1526:
[----:B------:R-:W-:Y:S05]  /*328d0*/  BSYNC.RECONVERGENT B3 ;  /* 0x0000000000037941 */ /* 0x000fea0003800200 */
.L_x_1525:
[----:B------:R-:W-:-:S04]  /*328e0*/  FADD.FTZ R11, R6, -R11 ;  /* 0x8000000b060b7221 */ /* 0x000fc80000010000 */
[----:B------:R-:W-:-:S06]  /*328f0*/  FMUL.FTZ R11, R11, 1.4426950216293334961 ;  /* 0x3fb8aa3b0b0b7820 */ /* 0x000fcc0000410000 */
[----:B------:R-:W0:Y:S02]  /*32900*/  MUFU.EX2 R11, R11 ;  /* 0x0000000b000b7308 */ /* 0x000e240000000800 */
[----:B0-----:R-:W-:Y:S01]  /*32910*/  FFMA.FTZ R6, -R4, R11, -R5 ;  /* 0x0000000b04067223 */ /* 0x001fe20000010905 */
[----:B------:R-:W-:Y:S06]  /*32920*/  BRA `(.L_x_1337) ;  /* 0x00000060003c7947 */ /* 0x000fec0003800000 */
.L_x_1507:
        /* <DEDUP_REMOVED lines=17> */
[----:B------:R-:W-:Y:S01]  /*32a40*/  IADD3 R0, PT, PT, R3, -0x3f2aaaab, RZ ;  /* 0xc0d5555503007810 */ /* 0x000fe20007ffe0ff */
[----:B------:R-:W-:Y:S01]  /*32a50*/  FADD.FTZ R11, |R7|, -0.5 ;  /* 0xbf000000070b7421 */ /* 0x000fe20000010200 */
[----:B------:R-:W-:Y:S02]  /*32a60*/  MOV R9, 0x3e055027 ;  /* 0x3e05502700097802 */ /* 0x000fe40000000f00 */
[----:B------:R-:W-:Y:S02]  /*32a70*/  LOP3.LUT R0, R0, 0xff800000, RZ, 0xc0, !PT ;  /* 0xff80000000007812 */ /* 0x000fe400078ec0ff */
[----:B------:R-:W-:-:S03]  /*32a80*/  ISETP.GT.U32.AND P0, PT, R3, 0x7f7fffff, PT ;  /* 0x7f7fffff0300780c */ /* 0x000fc60003f04070 */
[----:B------:R-:W-:Y:S01]  /*32a90*/  IMAD.IADD R4, R3, 0x1, -R0 ;  /* 0x0000000103047824 */ /* 0x000fe200078e0a00 */
        /* <DEDUP_REMOVED lines=16> */
[----:B------:R-:W-:Y:S02]  /*32ba0*/  IMAD.MOV.U32 R9, RZ, RZ, 0x3a4be755 ;  /* 0x3a4be755ff097424 */ /* 0x000fe400078e00ff */
[C---:B------:R-:W-:Y:S01]  /*32bb0*/  @P0 FFMA.FTZ R10, |R7|.reuse, R8, +INF ;  /* 0x7f800000070a0423 */ /* 0x040fe20000010208 */
[----:B0-----:R-:W-:Y:S01]  /*32bc0*/  FMUL.FTZ R0, R4, R4 ;  /* 0x0000000404007220 */ /* 0x001fe20000410000 */
[----:B------:R-:W-:Y:S02]  /*32bd0*/  FSETP.NEU.FTZ.AND P0, PT, |R7|, RZ, PT ;  /* 0x000000ff0700720b */ /* 0x000fe40003f1d200 */
        /* <DEDUP_REMOVED lines=10> */
.L_x_1532:
        /* <DEDUP_REMOVED lines=13> */
.L_x_1531:
        /* <DEDUP_REMOVED lines=15> */
.L_x_1534:
        /* <DEDUP_REMOVED lines=16> */
.L_x_1535:
        /* <DEDUP_REMOVED lines=36> */
.L_x_1533:
[----:B------:R-:W-:Y:S05]  /*33180*/  BSYNC.RECONVERGENT B3 ;  /* 0x0000000000037941 */ /* 0x000fea0003800200 */
.L_x_1530:
        /* <DEDUP_REMOVED lines=39> */
.L_x_1538:
        /* <DEDUP_REMOVED lines=50> */
.L_x_1537:
[----:B------:R-:W-:Y:S05]  /*33720*/  BSYNC.RECONVERGENT B3 ;  /* 0x0000000000037941 */ /* 0x000fea0003800200 */
.L_x_1536:
[----:B------:R-:W-:-:S04]  /*33730*/  FADD.FTZ R3, -R5, R6 ;  /* 0x0000000605037221 */ /* 0x000fc80000010100 */
[----:B------:R-:W-:Y:S01]  /*33740*/  FADD.FTZ R3, R3, -R0 ;  /* 0x8000000003037221 */ /* 0x000fe20000010000 */
[----:B------:R-:W-:-:S04]  /*33750*/  IMAD.MOV.U32 R0, RZ, RZ, RZ ;  /* 0x000000ffff007224 */ /* 0x000fc800078e00ff */
[----:B------:R-:W-:-:S13]  /*33760*/  FSETP.GEU.FTZ.AND P0, PT, R3, -88.72283935546875, PT ;  /* 0xc2b172180300780b */ /* 0x000fda0003f1e000 */
[----:B------:R-:W-:Y:S05]  /*33770*/  @!P0 BRA `(.L_x_1539) ;  /* 0x0000001000648947 */ /* 0x000fea0003800000 */
[----:B------:R-:W-:-:S06]  /*33780*/  FMUL.FTZ R0, R3, 1.4426950216293334961 ;  /* 0x3fb8aa3b03007820 */ /* 0x000fcc0000410000 */
[----:B------:R-:W0:Y:S01]  /*33790*/  MUFU.EX2 R0, R0 ;  /* 0x0000000000007308 */ /* 0x000e220000000800 */
[----:B------:R-:W-:Y:S05]  /*337a0*/  BRA `(.L_x_1539) ;  /* 0x0000001000587947 */ /* 0x000fea0003800000 */
.L_x_1529:
[----:B------:R-:W-:Y:S01]  /*337b0*/  FSETP.GT.FTZ.AND P0, PT, |R7|, 1, PT ;  /* 0x3f8000000700780b */ /* 0x000fe20003f14200 */
[----:B------:R-:W-:Y:S01]  /*337c0*/  IMAD.MOV.U32 R8, RZ, RZ, 0x419c28d0 ;  /* 0x419c28d0ff087424 */ /* 0x000fe200078e00ff */
[----:B------:R-:W-:Y:S01]  /*337d0*/  MOV R9, 0x43e0f8e7 ;  /* 0x43e0f8e700097802 */ /* 0x000fe20000000f00 */
[----:B------:R-:W-:Y:S01]  /*337e0*/  IMAD.MOV.U32 R3, RZ, RZ, -0x4 ;  /* 0xfffffffcff037424 */ /* 0x000fe200078e00ff */
[----:B------:R-:W-:Y:S01]  /*337f0*/  MOV R12, 0x4912f03a ;  /* 0x4912f03a000c7802 */ /* 0x000fe20000000f00 */
[----:B------:R-:W-:Y:S01]  /*33800*/  IMAD.MOV.U32 R14, RZ, RZ, 0x4b5edd0a ;  /* 0x4b5edd0aff0e7424 */ /* 0x000fe200078e00ff */
[----:B------:R-:W-:Y:S01]  /*33810*/  MOV R13, 0x4a5481c1 ;  /* 0x4a5481c1000d7802 */ /* 0x000fe20000000f00 */
[----:B------:R0:W-:Y:S01]  /*33820*/  STL.64 [R1+0xa30], R8 ;  /* 0x000a300801007387 */ /* 0x0001e20000100a00 */
[----:B------:R-:W-:Y:S01]  /*33830*/  MOV R15, 0x4c255322 ;  /* 0x4c255322000f7802 */ /* 0x000fe20000000f00 */
[----:B------:R-:W-:Y:S01]  /*33840*/  IMAD.MOV.U32 R11, RZ, RZ, 0x47946fa6 ;  /* 0x47946fa6ff0b7424 */ /* 0x000fe200078e00ff */
[C---:B------:R-:W-:Y:S01]  /*33850*/  IADD3 R6, PT, PT, R0.reuse, 0x9c4, RZ ;  /* 0x000009c400067810 */ /* 0x040fe20007ffe0ff */
[----:B------:R1:W-:Y:S01]  /*33860*/  STL.64 [R1+0xa40], R12 ;  /* 0x000a400c01007387 */ /* 0x0003e20000100a00 */
[----:B------:R-:W-:Y:S01]  /*33870*/  SEL R3, R3, 0x4, P0 ;  /* 0x0000000403037807 */ /* 0x000fe20000000000 */
[----:B------:R-:W-:Y:S01]  /*33880*/  @P0 VIADD R6, R0, 0x9f4 ;  /* 0x000009f400060836 */ /* 0x000fe20000000000 */
[----:B------:R-:W-:Y:S01]  /*33890*/  MOV R28, 0x3bc6a26b ;  /* 0x3bc6a26b001c7802 */ /* 0x000fe20000000f00 */
[----:B------:R-:W-:Y:S01]  /*338a0*/  IMAD.MOV.U32 R27, RZ, RZ, 0x4cc5f8af ;  /* 0x4cc5f8afff1b7424 */ /* 0x000fe200078e00ff */
[----:B------:R-:W-:Y:S01]  /*338b0*/  MOV R29, 0x3f0284fc ;  /* 0x3f0284fc001d7802 */ /* 0x000fe20000000f00 */
[----:B------:R2:W-:Y:S01]  /*338c0*/  STL.64 [R1+0xa48], R14 ;  /* 0x000a480e01007387 */ /* 0x0005e20000100a00 */
[----:B------:R-:W-:Y:S01]  /*338d0*/  MOV R10, 0x45d95fff ;  /* 0x45d95fff000a7802 */ /* 0x000fe20000000f00 */
[----:B------:R-:W-:Y:S01]  /*338e0*/  IMAD.IADD R40, R6, 0x1, R3 ;  /* 0x0000000106287824 */ /* 0x000fe200078e0203 */
[----:B0-----:R-:W-:Y:S01]  /*338f0*/  MOV R8, 0x42840000 ;  /* 0x4284000000087802 */ /* 0x001fe20000000f00 */
[----:B------:R0:W-:Y:S01]  /*33900*/  STL.64 [R1+0xa28], R28 ;  /* 0x000a281c01007387 */ /* 0x0001e20000100a00 */
[----:B------:R-:W-:Y:S01]  /*33910*/  MOV R9, 0x44f0a000 ;  /* 0x44f0a00000097802 */ /* 0x000fe20000000f00 */
[----:B-1----:R-:W-:Y:S01]  /*33920*/  IMAD.MOV.U32 R13, RZ, RZ, 0x4b4b8b8f ;  /* 0x4b4b8b8fff0d7424 */ /* 0x002fe200078e00ff */
[----:B------:R-:W-:Y:S01]  /*33930*/  MOV R26, 0x4ca4b97f ;  /* 0x4ca4b97f001a7802 */ /* 0x000fe20000000f00 */
[----:B------:R1:W-:Y:S01]  /*33940*/  STL.64 [R1+0xa38], R10 ;  /* 0x000a380a01007387 */ /* 0x0003e20000100a00 */
[----:B------:R-:W-:-:S02]  /*33950*/  MOV R12, 0x4a20fbd8 ;  /* 0x4a20fbd8000c7802 */ /* 0x000fc40000000f00 */
[----:B------:R-:W-:Y:S01]  /*33960*/  MOV R32, 0x4c5914c6 ;  /* 0x4c5914c600207802 */ /* 0x000fe20000000f00 */
[----:B------:R3:W-:Y:S01]  /*33970*/  STL.64 [R1+0x13f0], R8 ;  /* 0x0013f00801007387 */ /* 0x0007e20000100a00 */
[----:B--2---:R-:W-:Y:S02]  /*33980*/  MOV R14, 0x4c2f75b4 ;  /* 0x4c2f75b4000e7802 */ /* 0x004fe40000000f00 */
[----:B------:R-:W-:Y:S01]  /*33990*/  MOV R15, 0x4cc8c38c ;  /* 0x4cc8c38c000f7802 */ /* 0x000fe20000000f00 */
[----:B------:R2:W-:Y:S01]  /*339a0*/  STL.64 [R1+0xa50], R26 ;  /* 0x000a501a01007387 */ /* 0x0005e20000100a00 */
[----:B0-----:R-:W-:Y:S02]  /*339b0*/  MOV R28, 0x4c184540 ;  /* 0x4c184540001c7802 */ /* 0x001fe40000000f00 */
[----:B------:R-:W-:Y:S01]  /*339c0*/  MOV R29, RZ ;  /* 0x000000ff001d7202 */ /* 0x000fe20000000f00 */
[----:B------:R0:W-:Y:S01]  /*339d0*/  STL.64 [R1+0x1400], R12 ;  /* 0x0014000c01007387 */ /* 0x0001e20000100a00 */
[----:B-1----:R-:W-:Y:S01]  /*339e0*/  IMAD.MOV.U32 R10, RZ, RZ, 0x46ff3c00 ;  /* 0x46ff3c00ff0a7424 */ /* 0x002fe200078e00ff */
[----:B------:R-:W-:-:S02]  /*339f0*/  MOV R11, 0x48ae85e0 ;  /* 0x48ae85e0000b7802 */ /* 0x000fc40000000f00 */
[----:B---3--:R-:W-:Y:S01]  /*33a00*/  SEL R9, RZ, 0x30, !P0 ;  /* 0x00000030ff097807 */ /* 0x008fe20004000000 */
[----:B------:R1:W-:Y:S01]  /*33a10*/  STL.64 [R1+0x1408], R14 ;  /* 0x0014080e01007387 */ /* 0x0003e20000100a00 */
[----:B------:R-:W-:Y:S01]  /*33a20*/  IADD3 R8, PT, PT, R40, R3, RZ ;  /* 0x0000000328087210 */ /* 0x000fe20007ffe0ff */
[----:B--2---:R-:W-:Y:S01]  /*33a30*/  IMAD.MOV.U32 R26, RZ, RZ, 0x4d0fed36 ;  /* 0x4d0fed36ff1a7424 */ /* 0x004fe200078e00ff */
[----:B------:R-:W-:Y:S01]  /*33a40*/  MOV R27, 0x4ce5eb4c ;  /* 0x4ce5eb4c001b7802 */ /* 0x000fe20000000f00 */
[----:B------:R2:W-:Y:S01]  /*33a50*/  STL.64 [R1+0x13f8], R10 ;  /* 0x0013f80a01007387 */ /* 0x0005e20000100a00 */
[----:B0-----:R-:W-:-:S03]  /*33a60*/  MOV R12, 0x3f800000 ;  /* 0x3f800000000c7802 */ /* 0x001fc60000000f00 */
[----:B------:R0:W-:Y:S01]  /*33a70*/  STL.64 [R1+0x1410], R26 ;  /* 0x0014101a01007387 */ /* 0x0001e20000100a00 */
[----:B-1----:R-:W-:-:S03]  /*33a80*/  IADD3 R14, PT, PT, R0, R9, RZ ;  /* 0x00000009000e7210 */ /* 0x002fc60007ffe0ff */
[----:B------:R1:W-:Y:S04]  /*33a90*/  STL.64 [R1+0x1418], R28 ;  /* 0x0014181c01007387 */ /* 0x0003e80000100a00 */
[----:B------:R-:W-:Y:S01]  /*33aa0*/  STL [R1+0xa58], R32 ;  /* 0x000a582001007387 */ /* 0x000fe20000100800 */
[----:B--2---:R-:W-:-:S03]  /*33ab0*/  IMAD.IADD R10, R8, 0x1, R3 ;  /* 0x00000001080a7824 */ /* 0x004fc600078e0203 */
[----:B------:R2:W-:Y:S01]  /*33ac0*/  STL [R1+0x13ec], R12 ;  /* 0x0013ec0c01007387 */ /* 0x0005e20000100800 */
[----:B0-----:R-:W-:-:S03]  /*33ad0*/  IADD3 R26, PT, PT, R3, R14, RZ ;  /* 0x0000000e031a7210 */ /* 0x001fc60007ffe0ff */
[----:B------:R0:W3:Y:S04]  /*33ae0*/  LDL R0, [R40] ;  /* 0x0000000028007983 */ /* 0x0000e80000100800 */
[----:B------:R-:W3:Y:S01]  /*33af0*/  LDL R9, [R14+0x9c4] ;  /* 0x0009c4000e097983 */ /* 0x000ee20000100800 */
[-C--:B------:R-:W-:Y:S01]  /*33b00*/  IADD3 R42, PT, PT, R10, R3.reuse, RZ ;  /* 0x000000030a2a7210 */ /* 0x080fe20007ffe0ff */
[----:B-1----:R-:W-:Y:S02]  /*33b10*/  IMAD.IADD R28, R26, 0x1, R3 ;  /* 0x000000011a1c7824 */ /* 0x002fe400078e0203 */
[----:B------:R-:W4:Y:S01]  /*33b20*/  LDL R8, [R8] ;  /* 0x0000000008087983 */ /* 0x000f220000100800 */
[----:B------:R-:W-:-:S03]  /*33b30*/  IADD3 R44, PT, PT, R42, R3, RZ ;  /* 0x000000032a2c7210 */ /* 0x000fc60007ffe0ff */
[----:B------:R-:W5:Y:S01]  /*33b40*/  LDL R10, [R10] ;  /* 0x000000000a0a7983 */ /* 0x000f620000100800 */
[----:B------:R-:W-:-:S03]  /*33b50*/  IADD3 R15, PT, PT, R28, R3, RZ ;  /* 0x000000031c0f7210 */ /* 0x000fc60007ffe0ff */
[----:B------:R-:W5:Y:S04]  /*33b60*/  LDL R6, [R14] ;  /* 0x000000000e067983 */ /* 0x000f680000100800 */
[----:B------:R-:W5:Y:S01]  /*33b70*/  LDL R13, [R26] ;  /* 0x000000001a0d7983 */ /* 0x000f620000100800 */
[----:B0-----:R-:W-:-:S03]  /*33b80*/  IMAD.IADD R40, R44, 0x1, R3 ;  /* 0x000000012c287824 */ /* 0x001fc600078e0203 */
[----:B------:R-:W5:Y:S01]  /*33b90*/  LDL R42, [R42] ;  /* 0x000000002a2a7983 */ /* 0x000f620000100800 */
[----:B--2---:R-:W-:-:S03]  /*33ba0*/  IADD3 R12, PT, PT, R15, R3, RZ ;  /* 0x000000030f0c7210 */ /* 0x004fc60007ffe0ff */
[----:B------:R-:W2:Y:S01]  /*33bb0*/  LDL R28, [R28] ;  /* 0x000000001c1c7983 */ /* 0x000ea20000100800 */
[----:B------:R-:W-:-:S03]  /*33bc0*/  IADD3 R32, PT, PT, R40, R3, RZ ;  /* 0x0000000328207210 */ /* 0x000fc60007ffe0ff */
[----:B------:R-:W2:Y:S04]  /*33bd0*/  LDL R44, [R44] ;  /* 0x000000002c2c7983 */ /* 0x000ea80000100800 */
[----:B------:R-:W2:Y:S04]  /*33be0*/  LDL R15, [R15] ;  /* 0x000000000f0f7983 */ /* 0x000ea80000100800 */
[----:B------:R-:W2:Y:S04]  /*33bf0*/  LDL R40, [R40] ;  /* 0x0000000028287983 */ /* 0x000ea80000100800 */
[----:B------:R0:W2:Y:S04]  /*33c00*/  LDL R26, [R12] ;  /* 0x000000000c1a7983 */ /* 0x0000a80000100800 */
[----:B------:R1:W2:Y:S01]  /*33c10*/  LDL R14, [R32] ;  /* 0x00000000200e7983 */ /* 0x0002a20000100800 */
[----:B------:R-:W0:Y:S02]  /*33c20*/  MUFU.RCP R11, R7 ;  /* 0x00000007000b7308 */ /* 0x000e240000001000 */
[----:B0-----:R-:W-:-:S02]  /*33c30*/  FSEL R11, R11, R7, P0 ;  /* 0x000000070b0b7208 */ /* 0x001fc40000000000 */
[----:B------:R-:W-:-:S03]  /*33c40*/  IADD3 R12, PT, PT, R12, R3, RZ ;  /* 0x000000030c0c7210 */ /* 0x000fc60007ffe0ff */
[----:B---3--:R-:W-:-:S04]  /*33c50*/  FFMA.FTZ R9, R11, R9, R0 ;  /* 0x000000090b097223 */ /* 0x008fc80000010000 */
[----:B----4-:R-:W-:-:S04]  /*33c60*/  FFMA.FTZ R9, R11, R9, R8 ;  /* 0x000000090b097223 */ /* 0x010fc80000010008 */
[C---:B-----5:R-:W-:Y:S01]  /*33c70*/  FFMA.FTZ R9, R11.reuse, R9, R10 ;  /* 0x000000090b097223 */ /* 0x060fe2000001000a */
[----:B------:R-:W-:Y:S02]  /*33c80*/  IMAD.IADD R0, R32, 0x1, R3 ;  /* 0x0000000120007824 */ /* 0x000fe400078e0203 */
[C---:B------:R-:W-:Y:S01]  /*33c90*/  FFMA.FTZ R13, R11.reuse, R6, R13 ;  /* 0x000000060b0d7223 */ /* 0x040fe2000001000d */
[----:B------:R-:W-:-:S03]  /*33ca0*/  FFMA.FTZ R9, R11, R9, R42 ;  /* 0x000000090b097223 */ /* 0x000fc6000001002a */
[C---:B--2---:R-:W-:Y:S01]  /*33cb0*/  FFMA.FTZ R28, R11.reuse, R13, R28 ;  /* 0x0000000d0b1c7223 */ /* 0x044fe2000001001c */
[----:B------:R-:W-:Y:S01]  /*33cc0*/  IMAD.IADD R42, R12, 0x1, R3 ;  /* 0x000000010c2a7824 */ /* 0x000fe200078e0203 */
[----:B------:R0:W2:Y:S01]  /*33cd0*/  LDL R13, [R0] ;  /* 0x00000000000d7983 */ /* 0x0000a20000100800 */
[C---:B------:R-:W-:Y:S01]  /*33ce0*/  FFMA.FTZ R9, R11.reuse, R9, R44 ;  /* 0x000000090b097223 */ /* 0x040fe2000001002c */
[-C--:B------:R-:W-:Y:S01]  /*33cf0*/  IADD3 R44, PT, PT, R0, R3.reuse, RZ ;  /* 0x00000003002c7210 */ /* 0x080fe20007ffe0ff */
[C---:B------:R-:W-:Y:S01]  /*33d00*/  FFMA.FTZ R15, R11.reuse, R28, R15 ;  /* 0x0000001c0b0f7223 */ /* 0x040fe2000001000f */
[----:B-1----:R-:W-:Y:S02]  /*33d10*/  IADD3 R32, PT, PT, R42, R3, RZ ;  /* 0x000000032a207210 */ /* 0x002fe40007ffe0ff */
[----:B------:R-:W3:Y:S01]  /*33d20*/  LDL R42, [R42] ;  /* 0x000000002a2a7983 */ /* 0x000ee20000100800 */
[----:B------:R-:W-:Y:S01]  /*33d30*/  FFMA.FTZ R9, R11, R9, R40 ;  /* 0x000000090b097223 */ /* 0x000fe20000010028 */
[----:B------:R-:W-:-:S02]  /*33d40*/  IADD3 R40, PT, PT, R44, R3, RZ ;  /* 0x000000032c287210 */ /* 0x000fc40007ffe0ff */
[----:B------:R-:W4:Y:S01]  /*33d50*/  LDL R44, [R44] ;  /* 0x000000002c2c7983 */ /* 0x000f220000100800 */
[----:B------:R-:W-:-:S03]  /*33d60*/  FFMA.FTZ R26, R11, R15, R26 ;  /* 0x0000000f0b1a7223 */ /* 0x000fc6000001001a */
[----:B------:R-:W5:Y:S01]  /*33d70*/  LDL R15, [R12] ;  /* 0x000000000c0f7983 */ /* 0x000f620000100800 */
[----:B------:R-:W-:Y:S01]  /*33d80*/  FFMA.FTZ R9, R11, R9, R14 ;  /* 0x000000090b097223 */ /* 0x000fe2000001000e */
[--C-:B------:R-:W-:Y:S01]  /*33d90*/  IMAD.IADD R28, R40, 0x1, R3.reuse ;  /* 0x00000001281c7824 */ /* 0x100fe200078e0203 */
[-C--:B------:R-:W-:Y:S01]  /*33da0*/  IADD3 R14, PT, PT, R32, R3.reuse, RZ ;  /* 0x00000003200e7210 */ /* 0x080fe20007ffe0ff */
[----:B------:R-:W3:Y:S03]  /*33db0*/  LDL R40, [R40] ;  /* 0x0000000028287983 */ /* 0x000ee60000100800 */
[----:B------:R-:W-:Y:S01]  /*33dc0*/  IADD3 R27, PT, PT, R28, R3, RZ ;  /* 0x000000031c1b7210 */ /* 0x000fe20007ffe0ff */
[----:B------:R-:W3:Y:S01]  /*33dd0*/  LDL R32, [R32] ;  /* 0x0000000020207983 */ /* 0x000ee20000100800 */
[----:B------:R-:W-:-:S03]  /*33de0*/  IMAD.IADD R10, R14, 0x1, R3 ;  /* 0x000000010e0a7824 */ /* 0x000fc600078e0203 */
[----:B------:R-:W3:Y:S02]  /*33df0*/  LDL R28, [R28] ;  /* 0x000000001c1c7983 */ /* 0x000ee40000100800 */
[-C--:B------:R-:W-:Y:S02]  /*33e00*/  IADD3 R6, PT, PT, R10, R3.reuse, RZ ;  /* 0x000000030a067210 */ /* 0x080fe40007ffe0ff */
[----:B------:R-:W3:Y:S04]  /*33e10*/  LDL R14, [R14] ;  /* 0x000000000e0e7983 */ /* 0x000ee80000100800 */
[----:B------:R-:W3:Y:S01]  /*33e20*/  LDL R12, [R27] ;  /* 0x000000001b0c7983 */ /* 0x000ee20000100800 */
[----:B------:R-:W-:-:S03]  /*33e30*/  IADD3 R8, PT, PT, R6, R3, RZ ;  /* 0x0000000306087210 */ /* 0x000fc60007ffe0ff */
[----:B------:R-:W3:Y:S02]  /*33e40*/  LDL R10, [R10] ;  /* 0x000000000a0a7983 */ /* 0x000ee40000100800 */
[----:B0-----:R-:W-:Y:S02]  /*33e50*/  IMAD.IADD R0, R8, 0x1, R3 ;  /* 0x0000000108007824 */ /* 0x001fe400078e0203 */
[----:B------:R-:W3:Y:S04]  /*33e60*/  LDL R6, [R6] ;  /* 0x0000000006067983 */ /* 0x000ee80000100800 */
[----:B------:R-:W3:Y:S04]  /*33e70*/  LDL R8, [R8] ;  /* 0x0000000008087983 */ /* 0x000ee80000100800 */
[----:B------:R-:W3:Y:S01]  /*33e80*/  LDL R0, [R0] ;  /* 0x0000000000007983 */ /* 0x000ee20000100800 */
[----:B------:R-:W0:Y:S01]  /*33e90*/  @P0 MUFU.LG2 R3, R7 ;  /* 0x0000000700030308 */ /* 0x000e220000000c00 */
[----:B------:R-:W-:Y:S01]  /*33ea0*/  FSETP.GEU.FTZ.AND P1, PT, R5, 200, PT ;  /* 0x434800000500780b */ /* 0x000fe20003f3e000 */
[----:B--2---:R-:W-:Y:S01]  /*33eb0*/  FFMA.FTZ R9, R11, R9, R13 ;  /* 0x000000090b097223 */ /* 0x004fe2000001000d */
[----:B0-----:R-:W-:-:S03]  /*33ec0*/  @P0 FMUL.FTZ R13, RZ, R3 ;  /* 0x00000003ff0d0220 */ /* 0x001fc60000410000 */
[C---:B----4-:R-:W-:Y:S01]  /*33ed0*/  FFMA.FTZ R9, R11.reuse, R9, R44 ;  /* 0x000000090b097223 */ /* 0x050fe2000001002c */
[----:B-----5:R-:W-:-:S04]  /*33ee0*/  FFMA.FTZ R15, R11, R26, R15 ;  /* 0x0000001a0b0f7223 */ /* 0x020fc8000001000f */
[C---:B---3--:R-:W-:Y:S01]  /*33ef0*/  FFMA.FTZ R15, R11.reuse, R15, R42 ;  /* 0x0000000f0b0f7223 */ /* 0x048fe2000001002a */
[----:B------:R-:W-:-:S03]  /*33f00*/  FFMA.FTZ R9, R11, R9, R40 ;  /* 0x000000090b097223 */ /* 0x000fc60000010028 */
[C---:B------:R-:W-:Y:S01]  /*33f10*/  FFMA.FTZ R15, R11.reuse, R15, R32 ;  /* 0x0000000f0b0f7223 */ /* 0x040fe20000010020 */
[C---:B------:R-:W-:Y:S01]  /*33f20*/  FFMA.FTZ R9, R11.reuse, R9, R28 ;  /* 0x000000090b097223 */ /* 0x040fe2000001001c */
[----:B------:R-:W0:Y:S02]  /*33f30*/  @P0 MUFU.EX2 R13, R13 ;  /* 0x0000000d000d0308 */ /* 0x000e240000000800 */
        /* <DEDUP_REMOVED lines=29> */
.L_x_1540:
        /* <DEDUP_REMOVED lines=59> */
.L_x_1542:
[----:B------:R-:W-:Y:S05]  /*344c0*/  BSYNC.RECONVERGENT B6 ;  /* 0x0000000000067941 */ /* 0x000fea0003800200 */
.L_x_1541:
        /* <DEDUP_REMOVED lines=61> */
.L_x_1544:
[----:B------:R-:W-:Y:S05]  /*348a0*/  BSYNC.RECONVERGENT B3 ;  /* 0x0000000000037941 */ /* 0x000fea0003800200 */
.L_x_1543:
[----:B0-----:R-:W-:Y:S01]  /*348b0*/  DMUL R10, R10, R12 ;  /* 0x0000000c0a0a7228 */ /* 0x001fe20000000000 */
[----:B------:R-:W-:Y:S01]  /*348c0*/  UMOV UR4, 0xf0000000 ;  /* 0xf000000000047882 */ /* 0x000fe20000000000 */
[----:B------:R-:W-:-:S04]  /*348d0*/  UMOV UR5, 0x380fffff ;  /* 0x380fffff00057882 */ /* 0x000fc80000000000 */
[----:B------:R-:W0:Y:S02]  /*348e0*/  F2F.F32.F64 R0, R10 ;  /* 0x0000000a00007310 */ /* 0x000e240000301000 */
[----:B------:R-:W-:-:S14]  /*348f0*/  DSETP.GEU.AND P0, PT, |R10|, UR4, PT ;  /* 0x000000040a007e2a */ /* 0x000fdc000bf0e200 */
[----:B0-----:R-:W-:-:S07]  /*34900*/  @!P0 FMUL R0, R0, 1.175494350822287508e-38 ;  /* 0x0080000000008820 */ /* 0x001fce0000400000 */
.L_x_1539:
[----:B------:R-:W-:Y:S05]  /*34910*/  BSYNC.RECONVERGENT B5 ;  /* 0x0000000000057941 */ /* 0x000fea0003800200 */
.L_x_1528:
        /* <DEDUP_REMOVED lines=9> */
.L_x_1548:
        /* <DEDUP_REMOVED lines=11> */
.L_x_1547:
[----:B------:R-:W0:Y:S01]  /*34a60*/  MUFU.RCP R3, R7 ;  /* 0x0000000700037308 */ /* 0x000e220000001000 */
[----:B------:R-:W-:-:S04]  /*34a70*/  FMUL.FTZ R0, R9, R0 ;  /* 0x0000000009007220 */ /* 0x000fc80000410000 */
[----:B0-----:R-:W-:-:S07]  /*34a80*/  FMUL.FTZ R6, R0, R3 ;  /* 0x0000000300067220 */ /* 0x001fce0000410000 */
.L_x_1546:
[----:B------:R-:W-:Y:S05]  /*34a90*/  BSYNC.RECONVERGENT B3 ;  /* 0x0000000000037941 */ /* 0x000fea0003800200 */
.L_x_1545:
[----:B------:R-:W-:Y:S01]  /*34aa0*/  FADD.FTZ R6, -R6, 1 ;  /* 0x3f80000006067421 */ /* 0x000fe20000010100 */
[----:B------:R-:W-:Y:S06]  /*34ab0*/  BRA `(.L_x_1337) ;  /* 0x0000003c00d87947 */ /* 0x000fec0003800000 */
.L_x_1504:
[----:B------:R-:W-:Y:S01]  /*34ac0*/  FMUL.FTZ R10, R7, 1 ;  /* 0x3f800000070a7820 */ /* 0x000fe20000410000 */
[----:B------:R-:W-:-:S05]  /*34ad0*/  DMUL R8, R20, R8 ;  /* 0x0000000814087228 */ /* 0x000fca0000000000 */
[----:B------:R-:W0:Y:S03]  /*34ae0*/  F2F.F64.F32 R10, R10 ;  /* 0x0000000a000a7310 */ /* 0x000e260000201800 */
[----:B0-----:R-:W-:-:S14]  /*34af0*/  DSETP.GEU.AND P1, PT, R8, R10, PT ;  /* 0x0000000a0800722a */ /* 0x001fdc0003f2e000 */
[----:B------:R-:W-:Y:S05]  /*34b00*/  @!P1 BRA `(.L_x_1549) ;  /* 0x0000001c00809947 */ /* 0x000fea0003800000 */
[----:B------:R-:W-:Y:S01]  /*34b10*/  BSSY.RECONVERGENT B3, `(.L_x_1550) ;  /* 0x0000012000037945 */ /* 0x000fe20003800200 */
[----:B------:R-:W-:Y:S01]  /*34b20*/  FADD.FTZ R14, -R5, -RZ ;  /* 0x800000ff050e7221 */ /* 0x000fe20000010100 */
[----:B------:R-:W-:Y:S01]  /*34b30*/  IMAD.MOV.U32 R0, RZ, RZ, 0x1 ;  /* 0x00000001ff007424 */ /* 0x000fe200078e00ff */
[----:B------:R-:W-:Y:S02]  /*34b40*/  MOV R4, 0x3f800000 ;  /* 0x3f80000000047802 */ /* 0x000fe40000000f00 */
[----:B------:R-:W-:-:S07]  /*34b50*/  MOV R6, RZ ;  /* 0x000000ff00067202 */ /* 0x000fce0000000f00 */
.L_x_1551:
[----:B------:R-:W-:Y:S02]  /*34b60*/  I2FP.F32.U32 R8, R0 ;  /* 0x0000000000087245 */ /* 0x000fe40000201000 */
[C---:B------:R-:W-:Y:S01]  /*34b70*/  ISETP.LT.U32.AND P1, PT, R0.reuse, 0x7cf, PT ;  /* 0x000007cf0000780c */ /* 0x040fe20003f21070 */
[----:B------:R-:W-:Y:S01]  /*34b80*/  VIADD R0, R0, 0x1 ;  /* 0x0000000100007836 */ /* 0x000fe20000000000 */
[----:B------:R-:W0:Y:S01]  /*34b90*/  MUFU.RCP R9, R8 ;  /* 0x0000000800097308 */ /* 0x000e220000001000 */
[----:B------:R-:W-:-:S07]  /*34ba0*/  FADD.FTZ R10, R7, R8 ;  /* 0x00000008070a7221 */ /* 0x000fce0000010000 */
        /* <DEDUP_REMOVED lines=9> */
.L_x_1550:
        /* <DEDUP_REMOVED lines=10> */
[C---:B------:R-:W-:Y:S01]  /*34ce0*/  IADD3 R0, PT, PT, R9.reuse, -0x3f2aaaab, RZ ;  /* 0xc0d5555509007810 */ /* 0x040fe20007ffe0ff */
[----:B------:R-:W-:Y:S01]  /*34cf0*/  IMAD.MOV.U32 R11, RZ, RZ, 0x3e055027 ;  /* 0x3e055027ff0b7424 */ /* 0x000fe200078e00ff */
[C---:B------:R-:W-:Y:S02]  /*34d00*/  ISETP.GT.U32.AND P0, PT, R9.reuse, 0x7f7fffff, PT ;  /* 0x7f7fffff0900780c */ /* 0x040fe40003f04070 */
[----:B------:R-:W-:Y:S02]  /*34d10*/  LOP3.LUT R0, R0, 0xff800000, RZ, 0xc0, !PT ;  /* 0xff80000000007812 */ /* 0x000fe400078ec0ff */
[----:B------:R-:W-:Y:S02]  /*34d20*/  MOV R13, 0x7f800000 ;  /* 0x7f800000000d7802 */ /* 0x000fe40000000f00 */
        /* <DEDUP_REMOVED lines=22> */
[----:B------:R-:W-:Y:S02]  /*34e90*/  FSEL R10, R10, -INF , P0 ;  /* 0xff8000000a0a7808 */ /* 0x000fe40000000000 */
[----:B------:R-:W-:Y:S01]  /*34ea0*/  FSETP.NEU.FTZ.AND P0, PT, |R8|, +INF , PT ;  /* 0x7f8000000800780b */ /* 0x000fe20003f1d200 */
[----:B------:R-:W-:Y:S01]  /*34eb0*/  FFMA.FTZ R0, R0, R11, 0.083333276212215423584 ;  /* 0x3daaaaa300007423 */ /* 0x000fe2000001000b */
[----:B------:R-:W-:-:S03]  /*34ec0*/  FADD.FTZ R11, |R8|, -0.5 ;  /* 0xbf000000080b7421 */ /* 0x000fc60000010200 */
[----:B------:R-:W-:Y:S01]  /*34ed0*/  FFMA.FTZ R0, R5, R0, 0.91893851757049560547 ;  /* 0x3f6b3f8e05007423 */ /* 0x000fe20000010000 */
[----:B------:R-:W-:-:S04]  /*34ee0*/  FMUL.FTZ R10, R10, R11 ;  /* 0x0000000b0a0a7220 */ /* 0x000fc80000410000 */
[--C-:B------:R-:W-:Y:S01]  /*34ef0*/  FADD.FTZ R5, R0, R10.reuse ;  /* 0x0000000a00057221 */ /* 0x100fe20000010000 */
[----:B------:R-:W-:-:S04]  /*34f00*/  FADD.FTZ R10, -R9, R10 ;  /* 0x0000000a090a7221 */ /* 0x000fc80000010100 */
[----:B------:R-:W-:-:S05]  /*34f10*/  FADD.FTZ R5, R10, R5 ;  /* 0x000000050a057221 */ /* 0x000fca0000010000 */
[----:B------:R-:W-:Y:S01]  /*34f20*/  FSEL R5, R5, +INF , P0 ;  /* 0x7f80000005057808 */ /* 0x000fe20000000000 */
[----:B------:R-:W-:Y:S06]  /*34f30*/  BRA `(.L_x_1555) ;  /* 0x0000000400407947 */ /* 0x000fec0003800000 */
.L_x_1554:
        /* <DEDUP_REMOVED lines=13> */
.L_x_1553:
        /* <DEDUP_REMOVED lines=15> */
.L_x_1556:
        /* <DEDUP_REMOVED lines=16> */
.L_x_1557:
        /* <DEDUP_REMOVED lines=36> */
.L_x_1555:
[----:B------:R-:W-:Y:S05]  /*35440*/  BSYNC.RECONVERGENT B3 ;  /* 0x0000000000037941 */ /* 0x000fea0003800200 */
.L_x_1552:
        /* <DEDUP_REMOVED lines=12> */
[----:B------:R-:W-:-:S12]  /*35510*/  HFMA2 R12, -RZ, RZ, 1.5048828125, 33.21875 ;  /* 0x3e055027ff0c7431 */ /* 0x000fd800000001ff */
[----:B------:R-:W-:-:S05]  /*35520*/  @!P0 FMUL.FTZ R9, |R8|, 8388608 ;  /* 0x4b00000008098820 */ /* 0x000fca0000410200 */
        /* <DEDUP_REMOVED lines=24> */
.L_x_1560:
        /* <DEDUP_REMOVED lines=50> */
.L_x_1559:
[----:B------:R-:W-:Y:S05]  /*359d0*/  BSYNC.RECONVERGENT B3 ;  /* 0x0000000000037941 */ /* 0x000fea0003800200 */
.L_x_1558:
[----:B------:R-:W-:Y:S01]  /*359e0*/  FADD.FTZ R11, R4, -R11 ;  /* 0x8000000b040b7221 */ /* 0x000fe20000010000 */
[----:B------:R-:W-:Y:S01]  /*359f0*/  MOV R10, 0x3ab5ebe6 ;  /* 0x3ab5ebe6000a7802 */ /* 0x000fe20000000f00 */
        /* <DEDUP_REMOVED lines=29> */
[C---:B------:R-:W-:Y:S02]  /*35bd0*/  VIADD R0, R3.reuse, 0xc0d55555 ;  /* 0xc0d5555503007836 */ /* 0x040fe40000000000 */
[----:B------:R-:W-:Y:S01]  /*35be0*/  HFMA2 R10, -RZ, RZ, 1.5048828125, 33.21875 ;  /* 0x3e055027ff0a7431 */ /* 0x000fe200000001ff */
        /* <DEDUP_REMOVED lines=19> */
[----:B------:R-:W-:Y:S01]  /*35d20*/  MOV R9, 0x3a4be755 ;  /* 0x3a4be75500097802 */ /* 0x000fe20000000f00 */
[C---:B------:R-:W-:Y:S01]  /*35d30*/  @P0 FFMA.FTZ R11, |R7|.reuse, R10, +INF ;  /* 0x7f800000070b0423 */ /* 0x040fe2000001020a */
[----:B0-----:R-:W-:Y:S01]  /*35d40*/  FMUL.FTZ R0, R8, R8 ;  /* 0x0000000808007220 */ /* 0x001fe20000410000 */
[----:B------:R-:W-:Y:S02]  /*35d50*/  FSETP.NEU.FTZ.AND P0, PT, |R7|, RZ, PT ;  /* 0x000000ff0700720b */ /* 0x000fe40003f1d200 */
[----:B------:R-:W-:Y:S01]  /*35d60*/  FMUL.FTZ R11, R11, 0.5 ;  /* 0x3f0000000b0b7820 */ /* 0x000fe20000410000 */
[----:B------:R-:W-:-:S04]  /*35d70*/  FFMA.FTZ R9, R0, R9, -0.0027776553761214017868 ;  /* 0xbb36095300097423 */ /* 0x000fc80000010009 */
[----:B------:R-:W-:Y:S01]  /*35d80*/  FFMA.FTZ R9, R0, R9, 0.083333276212215423584 ;  /* 0x3daaaaa300097423 */ /* 0x000fe20000010009 */
[----:B------:R-:W-:Y:S01]  /*35d90*/  FSEL R11, R11, -INF , P0 ;  /* 0xff8000000b0b7808 */ /* 0x000fe20000000000 */
[----:B------:R-:W-:Y:S02]  /*35da0*/  FADD.FTZ R0, |R7|, -0.5 ;  /* 0xbf00000007007421 */ /* 0x000fe40000010200 */
[----:B------:R-:W-:Y:S02]  /*35db0*/  FFMA.FTZ R9, R8, R9, 0.91893851757049560547 ;  /* 0x3f6b3f8e08097423 */ /* 0x000fe40000010009 */
[----:B------:R-:W-:-:S04]  /*35dc0*/  FMUL.FTZ R0, R11, R0 ;  /* 0x000000000b007220 */ /* 0x000fc80000410000 */
[--C-:B------:R-:W-:Y:S01]  /*35dd0*/  FADD.FTZ R9, R9, R0.reuse ;  /* 0x0000000009097221 */ /* 0x100fe20000010000 */
[----:B------:R-:W-:-:S04]  /*35de0*/  FADD.FTZ R0, -R3, R0 ;  /* 0x0000000003007221 */ /* 0x000fc80000010100 */
[----:B------:R-:W-:Y:S01]  /*35df0*/  FADD.FTZ R9, R0, R9 ;  /* 0x0000000900097221 */ /* 0x000fe20000010000 */
[----:B------:R-:W-:Y:S06]  /*35e00*/  BRA `(.L_x_1564) ;  /* 0x0000000400407947 */ /* 0x000fec0003800000 */
.L_x_1563:
        /* <DEDUP_REMOVED lines=13> */
.L_x_1562:
        /* <DEDUP_REMOVED lines=15> */
.L_x_1565:
        /* <DEDUP_REMOVED lines=16> */
.L_x_1566:
        /* <DEDUP_REMOVED lines=36> */
.L_x_1564:
[----:B------:R-:W-:Y:S05]  /*36310*/  BSYNC.RECONVERGENT B3 ;  /* 0x0000000000037941 */ /* 0x000fea0003800200 */
.L_x_1561:
        /* <DEDUP_REMOVED lines=39> */
.L_x_1569:
        /* <DEDUP_REMOVED lines=50> */
.L_x_1568:
[----:B------:R-:W-:Y:S05]  /*368b0*/  BSYNC.RECONVERGENT B3 ;  /* 0x0000000000037941 */ /* 0x000fea0003800200 */
.L_x_1567:
[----:B------:R-:W-:-:S04]  /*368c0*/  FADD.FTZ R11, R4, -R11 ;  /* 0x8000000b040b7221 */ /* 0x000fc80000010000 */
[----:B------:R-:W-:-:S06]  /*368d0*/  FMUL.FTZ R11, R11, 1.4426950216293334961 ;  /* 0x3fb8aa3b0b0b7820 */ /* 0x000fcc0000410000 */
[----:B------:R-:W0:Y:S02]  /*368e0*/  MUFU.EX2 R11, R11 ;  /* 0x0000000b000b7308 */ /* 0x000e240000000800 */
[----:B0-----:R-:W-:Y:S01]  /*368f0*/  FFMA.FTZ R6, -R6, R11, -R5 ;  /* 0x0000000b06067223 */ /* 0x001fe20000010905 */
[----:B------:R-:W-:Y:S06]  /*36900*/  BRA `(.L_x_1337) ;  /* 0x0000002000447947 */ /* 0x000fec0003800000 */
.L_x_1549:
        /* <DEDUP_REMOVED lines=52> */
.L_x_1574:
        /* <DEDUP_REMOVED lines=13> */
.L_x_1573:
        /* <DEDUP_REMOVED lines=15> */
.L_x_1576:
        /* <DEDUP_REMOVED lines=16> */
.L_x_1577:
        /* <DEDUP_REMOVED lines=36> */
.L_x_1575:
[----:B------:R-:W-:Y:S05]  /*37150*/  BSYNC.RECONVERGENT B3 ;  /* 0x0000000000037941 */ /* 0x000fea0003800200 */
.L_x_1572:
        /* <DEDUP_REMOVED lines=38> */
.L_x_1580:
        /* <DEDUP_REMOVED lines=50> */
.L_x_1579:
[----:B------:R-:W-:Y:S05]  /*376e0*/  BSYNC.RECONVERGENT B3 ;  /* 0x0000000000037941 */ /* 0x000fea0003800200 */
.L_x_1578:
[----:B------:R-:W0:Y:S02]  /*376f0*/  MUFU.LG2 R3, R5 ;  /* 0x0000000500037308 */ /* 0x000e240000000c00 */
[----:B0-----:R-:W-:-:S04]  /*37700*/  FMUL.FTZ R4, R3, 0.69314718246459960938 ;  /* 0x3f31721803047820 */ /* 0x001fc80000410000 */
[----:B------:R-:W-:-:S04]  /*37710*/  FFMA.FTZ R3, R7, R4, -R5 ;  /* 0x0000000407037223 */ /* 0x000fc80000010805 */
[----:B------:R-:W-:Y:S01]  /*37720*/  FADD.FTZ R3, R3, -R0 ;  /* 0x8000000003037221 */ /* 0x000fe20000010000 */
[----:B------:R-:W-:-:S04]  /*37730*/  MOV R0, RZ ;  /* 0x000000ff00007202 */ /* 0x000fc80000000f00 */
[----:B------:R-:W-:-:S13]  /*37740*/  FSETP.GEU.FTZ.AND P0, PT, R3, -88.72283935546875, PT ;  /* 0xc2b172180300780b */ /* 0x000fda0003f1e000 */
[----:B------:R-:W-:Y:S05]  /*37750*/  @!P0 BRA `(.L_x_1581) ;  /* 0x0000001000588947 */ /* 0x000fea0003800000 */
[----:B------:R-:W-:-:S06]  /*37760*/  FMUL.FTZ R0, R3, 1.4426950216293334961 ;  /* 0x3fb8aa3b03007820 */ /* 0x000fcc0000410000 */
[----:B------:R-:W0:Y:S01]  /*37770*/  MUFU.EX2 R0, R0 ;  /* 0x0000000000007308 */ /* 0x000e220000000800 */
[----:B------:R-:W-:Y:S05]  /*37780*/  BRA `(.L_x_1581) ;  /* 0x00000010004c7947 */ /* 0x000fea0003800000 */
.L_x_1571:
[----:B------:R-:W-:Y:S01]  /*37790*/  FSETP.GT.FTZ.AND P1, PT, |R7|, 1, PT ;  /* 0x3f8000000700780b */ /* 0x000fe20003f34200 */
[----:B------:R-:W-:Y:S01]  /*377a0*/  IMAD.MOV.U32 R3, RZ, RZ, -0x4 ;  /* 0xfffffffcff037424 */ /* 0x000fe200078e00ff */
[----:B------:R-:W-:Y:S01]  /*377b0*/  MOV R12, 0x45d95fff ;  /* 0x45d95fff000c7802 */ /* 0x000fe20000000f00 */
[----:B------:R0:W-:Y:S01]  /*377c0*/  STL [R1+0x13ec], R27 ;  /* 0x0013ec1b01007387 */ /* 0x0001e20000100800 */
[----:B------:R-:W-:Y:S01]  /*377d0*/  MOV R13, 0x47946fa6 ;  /* 0x47946fa6000d7802 */ /* 0x000fe20000000f00 */
[----:B------:R-:W-:Y:S01]  /*377e0*/  IMAD.MOV.U32 R8, RZ, RZ, 0x3bc6a26b ;  /* 0x3bc6a26bff087424 */ /* 0x000fe200078e00ff */
[----:B------:R-:W-:Y:S01]  /*377f0*/  MOV R9, 0x3f0284fc ;  /* 0x3f0284fc00097802 */ /* 0x000fe20000000f00 */
[----:B------:R-:W-:Y:S01]  /*37800*/  IMAD.MOV.U32 R11, RZ, RZ, 0x43e0f8e7 ;  /* 0x43e0f8e7ff0b7424 */ /* 0x000fe200078e00ff */
[----:B------:R-:W-:Y:S01]  /*37810*/  MOV R10, 0x419c28d0 ;  /* 0x419c28d0000a7802 */ /* 0x000fe20000000f00 */
[----:B------:R-:W-:Y:S01]  /*37820*/  IMAD.MOV.U32 R14, RZ, RZ, 0x4912f03a ;  /* 0x4912f03aff0e7424 */ /* 0x000fe200078e00ff */
[----:B------:R-:W-:Y:S01]  /*37830*/  MOV R15, 0x4a5481c1 ;  /* 0x4a5481c1000f7802 */ /* 0x000fe20000000f00 */
[----:B------:R1:W-:Y:S01]  /*37840*/  STL.64 [R1+0xa38], R12 ;  /* 0x000a380c01007387 */ /* 0x0003e20000100a00 */
[----:B------:R-:W-:Y:S01]  /*37850*/  MOV R26, 0x4b5edd0a ;  /* 0x4b5edd0a001a7802 */ /* 0x000fe20000000f00 */
[----:B0-----:R-:W-:Y:S01]  /*37860*/  IMAD.MOV.U32 R27, RZ, RZ, 0x4c255322 ;  /* 0x4c255322ff1b7424 */ /* 0x001fe200078e00ff */
[C---:B------:R-:W-:Y:S01]  /*37870*/  IADD3 R32, PT, PT, R0.reuse, 0x9c4, RZ ;  /* 0x000009c400207810 */ /* 0x040fe20007ffe0ff */
[----:B------:R0:W-:Y:S01]  /*37880*/  STL.64 [R1+0xa28], R8 ;  /* 0x000a280801007387 */ /* 0x0001e20000100a00 */
[----:B------:R-:W-:Y:S01]  /*37890*/  @P1 IADD3 R32, PT, PT, R0, 0x9f4, RZ ;  /* 0x000009f400201810 */ /* 0x000fe20007ffe0ff */
[----:B------:R-:W-:Y:S01]  /*378a0*/  IMAD.MOV.U32 R28, RZ, RZ, 0x4c5914c6 ;  /* 0x4c5914c6ff1c7424 */ /* 0x000fe200078e00ff */
[----:B------:R-:W-:Y:S01]  /*378b0*/  SEL R3, R3, 0x4, P1 ;  /* 0x0000000403037807 */ /* 0x000fe20000800000 */
[----:B------:R2:W-:Y:S03]  /*378c0*/  STL.64 [R1+0xa30], R10 ;  /* 0x000a300a01007387 */ /* 0x0005e60000100a00 */
[----:B------:R-:W-:Y:S01]  /*378d0*/  IADD3 R44, PT, PT, R32, R3, RZ ;  /* 0x00000003202c7210 */ /* 0x000fe20007ffe0ff */
[----:B-1----:R-:W-:Y:S01]  /*378e0*/  IMAD.MOV.U32 R13, RZ, RZ, 0x48ae85e0 ;  /* 0x48ae85e0ff0d7424 */ /* 0x002fe200078e00ff */
[----:B------:R-:W-:Y:S01]  /*378f0*/  MOV R12, 0x46ff3c00 ;  /* 0x46ff3c00000c7802 */ /* 0x000fe20000000f00 */
[----:B------:R1:W-:Y:S01]  /*37900*/  STL.64 [R1+0xa40], R14 ;  /* 0x000a400e01007387 */ /* 0x0003e20000100a00 */
[----:B0-----:R-:W-:-:S03]  /*37910*/  MOV R8, 0x4ca4b97f ;  /* 0x4ca4b97f00087802 */ /* 0x001fc60000000f00 */
[----:B------:R0:W-:Y:S01]  /*37920*/  STL.64 [R1+0xa48], R26 ;  /* 0x000a481a01007387 */ /* 0x0001e20000100a00 */
[----:B------:R-:W-:Y:S01]  /*37930*/  MOV R9, 0x4cc5f8af ;  /* 0x4cc5f8af00097802 */ /* 0x000fe20000000f00 */
[----:B--2---:R-:W-:Y:S01]  /*37940*/  IMAD.MOV.U32 R10, RZ, RZ, 0x42840000 ;  /* 0x42840000ff0a7424 */ /* 0x004fe200078e00ff */
[----:B------:R-:W-:Y:S01]  /*37950*/  MOV R11, 0x44f0a000 ;  /* 0x44f0a000000b7802 */ /* 0x000fe20000000f00 */
[----:B------:R2:W-:Y:S01]  /*37960*/  STL.64 [R1+0x13f8], R12 ;  /* 0x0013f80c01007387 */ /* 0x0005e20000100a00 */
[----:B-1----:R-:W-:-:S03]  /*37970*/  MOV R14, 0x4a20fbd8 ;  /* 0x4a20fbd8000e7802 */ /* 0x002fc60000000f00 */
[----:B------:R1:W-:Y:S01]  /*37980*/  STL.64 [R1+0xa50], R8 ;  /* 0x000a500801007387 */ /* 0x0003e20000100a00 */
[----:B------:R-:W-:Y:S01]  /*37990*/  MOV R15, 0x4b4b8b8f ;  /* 0x4b4b8b8f000f7802 */ /* 0x000fe20000000f00 */
[----:B0-----:R-:W-:Y:S01]  /*379a0*/  IMAD.MOV.U32 R26, RZ, RZ, 0x4c2f75b4 ;  /* 0x4c2f75b4ff1a7424 */ /* 0x001fe200078e00ff */
[----:B------:R-:W-:Y:S01]  /*379b0*/  MOV R27, 0x4cc8c38c ;  /* 0x4cc8c38c001b7802 */ /* 0x000fe20000000f00 */
[----:B------:R0:W-:Y:S01]  /*379c0*/  STL.64 [R1+0x13f0], R10 ;  /* 0x0013f00a01007387 */ /* 0x0001e20000100a00 */
[----:B--2---:R-:W-:-:S03]  /*379d0*/  SEL R13, RZ, 0x30, !P1 ;  /* 0x00000030ff0d7807 */ /* 0x004fc60004800000 */
[----:B------:R2:W-:Y:S01]  /*379e0*/  STL.64 [R1+0x1400], R14 ;  /* 0x0014000e01007387 */ /* 0x0005e20000100a00 */
[----:B-1----:R-:W-:-:S03]  /*379f0*/  MOV R8, 0x4d0fed36 ;  /* 0x4d0fed3600087802 */ /* 0x002fc60000000f00 */
[----:B------:R1:W-:Y:S01]  /*37a00*/  STL.64 [R1+0x1408], R26 ;  /* 0x0014081a01007387 */ /* 0x0003e20000100a00 */
[----:B------:R-:W-:Y:S01]  /*37a10*/  MOV R9, 0x4ce5eb4c ;  /* 0x4ce5eb4c00097802 */ /* 0x000fe20000000f00 */
[----:B0-----:R-:W-:Y:S01]  /*37a20*/  IMAD.MOV.U32 R10, RZ, RZ, 0x4c184540 ;  /* 0x4c184540ff0a7424 */ /* 0x001fe200078e00ff */
[----:B------:R-:W-:-:S03]  /*37a30*/  MOV R11, RZ ;  /* 0x000000ff000b7202 */ /* 0x000fc60000000f00 */
[----:B------:R-:W-:Y:S01]  /*37a40*/  STL.64 [R1+0x1410], R8 ;  /* 0x0014100801007387 */ /* 0x000fe20000100a00 */
[----:B--2---:R-:W-:-:S03]  /*37a50*/  IMAD.IADD R14, R44, 0x1, R3 ;  /* 0x000000012c0e7824 */ /* 0x004fc600078e0203 */
[----:B------:R0:W-:Y:S01]  /*37a60*/  STL.64 [R1+0x1418], R10 ;  /* 0x0014180a01007387 */ /* 0x0001e20000100a00 */
[----:B-1----:R-:W-:-:S03]  /*37a70*/  IADD3 R26, PT, PT, R0, R13, RZ ;  /* 0x0000000d001a7210 */ /* 0x002fc60007ffe0ff */
[----:B------:R1:W-:Y:S01]  /*37a80*/  STL [R1+0xa58], R28 ;  /* 0x000a581c01007387 */ /* 0x0003e20000100800 */
[----:B------:R-:W-:-:S03]  /*37a90*/  IADD3 R40, PT, PT, R14, R3, RZ ;  /* 0x000000030e287210 */ /* 0x000fc60007ffe0ff */
[----:B------:R2:W3:Y:S04]  /*37aa0*/  LDL R12, [R44] ;  /* 0x000000002c0c7983 */ /* 0x0004e80000100800 */
[----:B------:R-:W3:Y:S01]  /*37ab0*/  LDL R13, [R26+0x9c4] ;  /* 0x0009c4001a0d7983 */ /* 0x000ee20000100800 */
[----:B------:R-:W-:Y:S01]  /*37ac0*/  IMAD.IADD R42, R40, 0x1, R3 ;  /* 0x00000001282a7824 */ /* 0x000fe200078e0203 */
[----:B------:R-:W-:Y:S02]  /*37ad0*/  IADD3 R32, PT, PT, R3, R26, RZ ;  /* 0x0000001a03207210 */ /* 0x000fe40007ffe0ff */
[----:B------:R-:W4:Y:S02]  /*37ae0*/  LDL R14, [R14] ;  /* 0x000000000e0e7983 */ /* 0x000f240000100800 */
[----:B0-----:R-:W-:-:S02]  /*37af0*/  IADD3 R10, PT, PT, R32, R3, RZ ;  /* 0x00000003200a7210 */ /* 0x001fc40007ffe0ff */
[----:B------:R0:W5:Y:S01]  /*37b00*/  LDL R8, [R40] ;  /* 0x0000000028087983 */ /* 0x0001620000100800 */
[----:B------:R-:W-:-:S03]  /*37b10*/  IADD3 R11, PT, PT, R42, R3, RZ ;  /* 0x000000032a0b7210 */ /* 0x000fc60007ffe0ff */
[----:B------:R-:W5:Y:S01]  /*37b20*/  LDL R42, [R42] ;  /* 0x000000002a2a7983 */ /* 0x000f620000100800 */
[----:B--2---:R-:W-:Y:S01]  /*37b30*/  IADD3 R44, PT, PT, R11, R3, RZ ;  /* 0x000000030b2c7210 */ /* 0x004fe20007ffe0ff */
[--C-:B------:R-:W-:Y:S02]  /*37b40*/  IMAD.IADD R15, R10, 0x1, R3.reuse ;  /* 0x000000010a0f7824 */ /* 0x100fe400078e0203 */
[----:B------:R2:W5:Y:S04]  /*37b50*/  LDL R0, [R26] ;  /* 0x000000001a007983 */ /* 0x0005680000100800 */
[----:B------:R-:W5:Y:S01]  /*37b60*/  LDL R9, [R32] ;  /* 0x0000000020097983 */ /* 0x000f620000100800 */
[----:B0-----:R-:W-:-:S03]  /*37b70*/  IMAD.IADD R40, R44, 0x1, R3 ;  /* 0x000000012c287824 */ /* 0x001fc600078e0203 */
[----:B------:R-:W5:Y:S01]  /*37b80*/  LDL R11, [R11] ;  /* 0x000000000b0b7983 */ /* 0x000f620000100800 */
[----:B--2---:R-:W-:-:S03]  /*37b90*/  IADD3 R26, PT, PT, R15, R3, RZ ;  /* 0x000000030f1a7210 */ /* 0x004fc60007ffe0ff */
[----:B------:R-:W2:Y:S04]  /*37ba0*/  LDL R10, [R10] ;  /* 0x000000000a0a7983 */ /* 0x000ea80000100800 */
[----:B------:R-:W2:Y:S04]  /*37bb0*/  LDL R44, [R44] ;  /* 0x000000002c2c7983 */ /* 0x000ea80000100800 */
[----:B------:R-:W2:Y:S04]  /*37bc0*/  LDL R15, [R15] ;  /* 0x000000000f0f7983 */ /* 0x000ea80000100800 */
[----:B------:R0:W2:Y:S04]  /*37bd0*/  LDL R32, [R26] ;  /* 0x000000001a207983 */ /* 0x0000a80000100800 */
[----:B-1----:R1:W2:Y:S01]  /*37be0*/  LDL R28, [R40] ;  /* 0x00000000281c7983 */ /* 0x0022a20000100800 */
[----:B------:R-:W-:-:S02]  /*37bf0*/  FSEL R25, R25, R7, P1 ;  /* 0x0000000719197208 */ /* 0x000fc40000800000 */
[----:B0-----:R-:W-:-:S03]  /*37c00*/  IADD3 R26, PT, PT, R26, R3, RZ ;  /* 0x000000031a1a7210 */ /* 0x001fc60007ffe0ff */
[----:B---3--:R-:W-:-:S04]  /*37c10*/  FFMA.FTZ R13, R25, R13, R12 ;  /* 0x0000000d190d7223 */ /* 0x008fc8000001000c */
[----:B----4-:R-:W-:-:S04]  /*37c20*/  FFMA.FTZ R13, R25, R13, R14 ;  /* 0x0000000d190d7223 */ /* 0x010fc8000001000e */
[----:B-----5:R-:W-:-:S04]  /*37c30*/  FFMA.FTZ R13, R25, R13, R8 ;  /* 0x0000000d190d7223 */ /* 0x020fc80000010008 */
[C---:B------:R-:W-:Y:S01]  /*37c40*/  FFMA.FTZ R42, R25.reuse, R13, R42 ;  /* 0x0000000d192a7223 */ /* 0x040fe2000001002a */
[C---:B------:R-:W-:Y:S01]  /*37c50*/  FFMA.FTZ R9, R25.reuse, R0, R9 ;  /* 0x0000000019097223 */ /* 0x040fe20000010009 */
[----:B------:R-:W-:Y:S02]  /*37c60*/  IADD3 R0, PT, PT, R40, R3, RZ ;  /* 0x0000000328007210 */ /* 0x000fe40007ffe0ff */
[C---:B------:R-:W-:Y:S01]  /*37c70*/  FFMA.FTZ R11, R25.reuse, R42, R11 ;  /* 0x0000002a190b7223 */ /* 0x040fe2000001000b */
[C---:B--2---:R-:W-:Y:S02]  /*37c80*/  FFMA.FTZ R10, R25.reuse, R9, R10 ;  /* 0x00000009190a7223 */ /* 0x044fe4000001000a */
[----:B------:R-:W-:Y:S01]  /*37c90*/  IMAD.IADD R8, R0, 0x1, R3 ;  /* 0x0000000100087824 */ /* 0x000fe200078e0203 */
[----:B------:R-:W2:Y:S01]  /*37ca0*/  LDL R13, [R0] ;  /* 0x00000000000d7983 */ /* 0x000ea20000100800 */
[----:B------:R-:W-:Y:S01]  /*37cb0*/  FFMA.FTZ R11, R25, R11, R44 ;  /* 0x0000000b190b7223 */ /* 0x000fe2000001002c */
[----:B------:R-:W-:-:S02]  /*37cc0*/  IADD3 R44, PT, PT, R26, R3, RZ ;  /* 0x000000031a2c7210 */ /* 0x000fc40007ffe0ff */
[----:B------:R0:W3:Y:S01]  /*37cd0*/  LDL R9, [R8] ;  /* 0x0000000008097983 */ /* 0x0000e20000100800 */
[C---:B------:R-:W-:Y:S01]  /*37ce0*/  FFMA.FTZ R15, R25.reuse, R10, R15 ;  /* 0x0000000a190f7223 */ /* 0x040fe2000001000f */
[----:B------:R-:W-:Y:S01]  /*37cf0*/  IADD3 R42, PT, PT, R8, R3, RZ ;  /* 0x00000003082a7210 */ /* 0x000fe20007ffe0ff */
[----:B-1----:R-:W-:Y:S02]  /*37d00*/  IMAD.IADD R40, R44, 0x1, R3 ;  /* 0x000000012c287824 */ /* 0x002fe400078e0203 */
[C---:B------:R-:W-:Y:S01]  /*37d10*/  FFMA.FTZ R32, R25.reuse, R15, R32 ;  /* 0x0000000f19207223 */ /* 0x040fe20000010020 */
[----:B------:R-:W4:Y:S01]  /*37d20*/  LDL R44, [R44] ;  /* 0x000000002c2c7983 */ /* 0x000f220000100800 */
[----:B------:R-:W-:-:S03]  /*37d30*/  FFMA.FTZ R11, R25, R11, R28 ;  /* 0x0000000b190b7223 */ /* 0x000fc6000001001c */
[----:B------:R-:W5:Y:S01]  /*37d40*/  LDL R15, [R26] ;  /* 0x000000001a0f7983 */ /* 0x000f620000100800 */
[-C--:B------:R-:W-:Y:S02]  /*37d50*/  IADD3 R28, PT, PT, R42, R3.reuse, RZ ;  /* 0x000000032a1c7210 */ /* 0x080fe40007ffe0ff */
[-C--:B------:R-:W-:Y:S01]  /*37d60*/  IADD3 R27, PT, PT, R40, R3.reuse, RZ ;  /* 0x00000003281b7210 */ /* 0x080fe20007ffe0ff */
[----:B------:R-:W4:Y:S02]  /*37d70*/  LDL R42, [R42] ;  /* 0x000000002a2a7983 */ /* 0x000f240000100800 */
[----:B------:R-:W-:Y:S01]  /*37d80*/  IMAD.IADD R14, R28, 0x1, R3 ;  /* 0x000000011c0e7824 */ /* 0x000fe200078e0203 */
[-C--:B------:R-:W-:Y:S01]  /*37d90*/  IADD3 R12, PT, PT, R27, R3.reuse, RZ ;  /* 0x000000031b0c7210 */ /* 0x080fe20007ffe0ff */
[----:B------:R-:W4:Y:S04]  /*37da0*/  LDL R40, [R40] ;  /* 0x0000000028287983 */ /* 0x000f280000100800 */
[----:B------:R-:W4:Y:S01]  /*37db0*/  LDL R28, [R28] ;  /* 0x000000001c1c7983 */ /* 0x000f220000100800 */
[----:B0-----:R-:W-:-:S03]  /*37dc0*/  IADD3 R8, PT, PT, R12, R3, RZ ;  /* 0x000000030c087210 */ /* 0x001fc60007ffe0ff */
[----:B------:R-:W4:Y:S04]  /*37dd0*/  LDL R26, [R27] ;  /* 0x000000001b1a7983 */ /* 0x000f280000100800 */
[----:B------:R-:W4:Y:S01]  /*37de0*/  LDL R14, [R14] ;  /* 0x000000000e0e7983 */ /* 0x000f220000100800 */
[----:B------:R-:W-:-:S03]  /*37df0*/  IMAD.IADD R10, R8, 0x1, R3 ;  /* 0x00000001080a7824 */ /* 0x000fc600078e0203 */
[----:B------:R-:W4:Y:S02]  /*37e00*/  LDL R12, [R12] ;  /* 0x000000000c0c7983 */ /* 0x000f240000100800 */
[----:B------:R-:W-:Y:S02]  /*37e10*/  IADD3 R0, PT, PT, R10, R3, RZ ;  /* 0x000000030a007210 */ /* 0x000fe40007ffe0ff */
[----:B------:R-:W4:Y:S04]  /*37e20*/  LDL R8, [R8] ;  /* 0x0000000008087983 */ /* 0x000f280000100800 */
[----:B------:R-:W4:Y:S04]  /*37e30*/  LDL R10, [R10] ;  /* 0x000000000a0a7983 */ /* 0x000f280000100800 */
[----:B------:R-:W4:Y:S01]  /*37e40*/  LDL R0, [R0] ;  /* 0x0000000000007983 */ /* 0x000f220000100800 */
[----:B------:R-:W0:Y:S01]  /*37e50*/  @P1 MUFU.LG2 R3, R7 ;  /* 0x0000000700031308 */ /* 0x000e220000000c00 */
[----:B--2---:R-:W-:-:S04]  /*37e60*/  FFMA.FTZ R11, R25, R11, R13 ;  /* 0x0000000b190b7223 */ /* 0x004fc8000001000d */
[C---:B---3--:R-:W-:Y:S01]  /*37e70*/  FFMA.FTZ R9, R25.reuse, R11, R9 ;  /* 0x0000000b19097223 */ /* 0x048fe20000010009 */
[----:B0-----:R-:W-:Y:S01]  /*37e80*/  @P1 FMUL.FTZ R11, RZ, R3 ;  /* 0x00000003ff0b1220 */ /* 0x001fe20000410000 */
[----:B-----5:R-:W-:-:S04]  /*37e90*/  FFMA.FTZ R15, R25, R32, R15 ;  /* 0x00000020190f7223 */ /* 0x020fc8000001000f */
[C---:B----4-:R-:W-:Y:S01]  /*37ea0*/  FFMA.FTZ R15, R25.reuse, R15, R44 ;  /* 0x0000000f190f7223 */ /* 0x050fe2000001002c */
        /* <DEDUP_REMOVED lines=33> */
.L_x_1582:
        /* <DEDUP_REMOVED lines=55> */
[----:B------:R-:W-:Y:S01]  /*38430*/  MOV R28, R12 ;  /* 0x0000000c001c7202 */ /* 0x000fe20000000f00 */
[----:B------:R-:W-:Y:S01]  /*38440*/  IMAD.MOV.U32 R10, RZ, RZ, R8 ;  /* 0x000000ffff0a7224 */ /* 0x000fe200078e0008 */
[----:B------:R-:W-:-:S07]  /*38450*/  MOV R25, 0x38470 ;  /* 0x0003847000197802 */ /* 0x000fce0000000f00 */
[----:B------:R-:W-:Y:S05]  /*38460*/  CALL.REL.NOINC `($__internal_2_$__cuda_sm20_div_rn_f64_full) ;  /* 0x0000000400787944 */ /* 0x000fea0003c00000 */
.L_x_1584:
[----:B------:R-:W-:Y:S05]  /*38470*/  BSYNC.RECONVERGENT B6 ;  /* 0x0000000000067941 */ /* 0x000fea0003800200 */
.L_x_1583:
[----:B------:R-:W-:Y:S01]  /*38480*/  DADD R20, R20, R10 ;  /* 0x0000000014147229 */ /* 0x000fe2000000000a */
[----:B------:R-:W-:Y:S01]  /*38490*/  HFMA2 R9, -RZ, RZ, 1.9912109375, 0.00128841400146484375 ;  /* 0x3ff71547ff097431 */ /* 0x000fe200000001ff */
        /* <DEDUP_REMOVED lines=59> */
.L_x_1586:
[----:B------:R-:W-:Y:S05]  /*38850*/  BSYNC.RECONVERGENT B3 ;  /* 0x0000000000037941 */ /* 0x000fea0003800200 */
.L_x_1585:
[----:B0-----:R-:W-:Y:S01]  /*38860*/  DMUL R10, R10, R12 ;  /* 0x0000000c0a0a7228 */ /* 0x001fe20000000000 */
[----:B------:R-:W-:Y:S01]  /*38870*/  UMOV UR4, 0xf0000000 ;  /* 0xf000000000047882 */ /* 0x000fe20000000000 */
[----:B------:R-:W-:-:S04]  /*38880*/  UMOV UR5, 0x380fffff ;  /* 0x380fffff00057882 */ /* 0x000fc80000000000 */
[----:B------:R-:W0:Y:S02]  /*38890*/  F2F.F32.F64 R0, R10 ;  /* 0x0000000a00007310 */ /* 0x000e240000301000 */
[----:B------:R-:W-:-:S14]  /*388a0*/  DSETP.GEU.AND P0, PT, |R10|, UR4, PT ;  /* 0x000000040a007e2a */ /* 0x000fdc000bf0e200 */
[----:B0-----:R-:W-:-:S07]  /*388b0*/  @!P0 FMUL R0, R0, 1.175494350822287508e-38 ;  /* 0x0080000000008820 */ /* 0x001fce0000400000 */
.L_x_1581:
[----:B------:R-:W-:Y:S05]  /*388c0*/  BSYNC.RECONVERGENT B5 ;  /* 0x0000000000057941 */ /* 0x000fea0003800200 */
.L_x_1570:
[----:B0-----:R-:W-:Y:S02]  /*388d0*/  FSETP.NEU.FTZ.AND P0, PT, R0, RZ, PT ;  /* 0x000000ff0000720b */ /* 0x001fe40003f1d000 */
[----:B------:R-:W-:-:S11]  /*388e0*/  MOV R6, RZ ;  /* 0x000000ff00067202 */ /* 0x000fd60000000f00 */
[----:B------:R-:W-:Y:S05]  /*388f0*/  @!P0 BRA `(.L_x_1587) ;  /* 0x0000000000448947 */ /* 0x000fea0003800000 */
[----:B------:R-:W-:Y:S02]  /*38900*/  HFMA2 R3, -RZ, RZ, 0, 0 ;  /* 0x00000000ff037431 */ /* 0x000fe400000001ff */
[----:B------:R-:W-:Y:S02]  /*38910*/  IMAD.MOV.U32 R4, RZ, RZ, 0x3f800000 ;  /* 0x3f800000ff047424 */ /* 0x000fe400078e00ff */
[----:B------:R-:W-:Y:S01]  /*38920*/  HFMA2 R9, -RZ, RZ, 1.875, 0 ;  /* 0x3f800000ff097431 */ /* 0x000fe200000001ff */
[----:B------:R-:W-:-:S07]  /*38930*/  MOV R6, R7 ;  /* 0x0000000700067202 */ /* 0x000fce0000000f00 */
.L_x_1588:
        /* <DEDUP_REMOVED lines=13> */
.L_x_1587:
[----:B------:R-:W-:-:S07]  /*38a10*/  FADD.FTZ R6, -R6, 1 ;  /* 0x3f80000006067421 */ /* 0x000fce0000010100 */
.L_x_1337:
[----:B------:R-:W-:Y:S05]  /*38a20*/  BSYNC.RECONVERGENT B0 ;  /* 0x0000000000007941 */ /* 0x000fea0003800200 */
.L_x_1336:
[----:B------:R-:W-:-:S04]  /*38a30*/  MOV R31, 0x0 ;  /* 0x00000000001f7802 */ /* 0x000fc80000000f00 */
[----:B------:R-:W-:Y:S05]  /*38a40*/  RET.REL.NODEC R30 `(_ZN2at6native27unrolled_elementwise_kernelIN48_GLOBAL__N__08322988_15_IGammaKernel_cu_cb51a28d10CalcIgammaIfEESt5arrayIPcLm3EELi4E23TrivialOffsetCalculatorILi2EjES8_ILi1EjENS0_6memory12LoadWithCastILi2EEENSB_13StoreWithCastILi1EEEEEviT_T0_T2_T3_T4_T5_) ;  /* 0xfffffc741e6c7950 */ /* 0x000fea0003c3ffff */
        .weak           $__internal_2_$__cuda_sm20_div_rn_f64_full
        .type           $__internal_2_$__cuda_sm20_div_rn_f64_full,@function
        .size           $__internal_2_$__cuda_sm20_div_rn_f64_full,($__internal_3_$__cuda_sm20_dsqrt_rn_f64_mediumpath_v1 - $__internal_2_$__cuda_sm20_div_rn_f64_full)
$__internal_2_$__cuda_sm20_div_rn_f64_full:
[----:B------:R-:W-:Y:S01]  /*38a50*/  MOV R29, R13 ;  /* 0x0000000d001d7202 */ /* 0x000fe20000000f00 */
[----:B------:R-:W-:Y:S01]  /*38a60*/  IMAD.MOV.U32 R12, RZ, RZ, R10 ;  /* 0x000000ffff0c7224 */ /* 0x000fe200078e000a */
[----:B------:R-:W-:Y:S01]  /*38a70*/  FSETP.GEU.AND P0, PT, |R9|, 1.469367938527859385e-39, PT ;  /* 0x001000000900780b */ /* 0x000fe20003f0e200 */
[----:B------:R-:W-:Y:S01]  /*38a80*/  IMAD.MOV.U32 R37, RZ, RZ, 0x1ca00000 ;  /* 0x1ca00000ff257424 */ /* 0x000fe200078e00ff */
[----:B------:R-:W-:Y:S01]  /*38a90*/  FSETP.GEU.AND P2, PT, |R29|, 1.469367938527859385e-39, PT ;  /* 0x001000001d00780b */ /* 0x000fe20003f4e200 */
[----:B------:R-:W-:Y:S01]  /*38aa0*/  BSSY.RECONVERGENT B3, `(.L_x_1589) ;  /* 0x000005a000037945 */ /* 0x000fe20003800200 */
[----:B------:R-:W-:Y:S02]  /*38ab0*/  LOP3.LUT R14, R9, 0x800fffff, RZ, 0xc0, !PT ;  /* 0x800fffff090e7812 */ /* 0x000fe400078ec0ff */
[----:B------:R-:W-:Y:S02]  /*38ac0*/  MOV R13, R9 ;  /* 0x00000009000d7202 */ /* 0x000fe40000000f00 */
[----:B------:R-:W-:-:S02]  /*38ad0*/  LOP3.LUT R15, R14, 0x3ff00000, RZ, 0xfc, !PT ;  /* 0x3ff000000e0f7812 */ /* 0x000fc400078efcff */
[----:B------:R-:W-:Y:S02]  /*38ae0*/  LOP3.LUT R35, R29, 0x7ff00000, RZ, 0xc0, !PT ;  /* 0x7ff000001d237812 */ /* 0x000fe400078ec0ff */
[----:B------:R-:W-:Y:S01]  /*38af0*/  MOV R14, R10 ;  /* 0x0000000a000e7202 */ /* 0x000fe20000000f00 */
[----:B------:R-:W-:Y:S01]  /*38b00*/  @!P0 DMUL R14, R12, 8.98846567431157953865e+307 ;  /* 0x7fe000000c0e8828 */ /* 0x000fe20000000000 */
[----:B------:R-:W-:Y:S02]  /*38b10*/  LOP3.LUT R31, R9, 0x7ff00000, RZ, 0xc0, !PT ;  /* 0x7ff00000091f7812 */ /* 0x000fe400078ec0ff */
[----:B------:R-:W-:Y:S02]  /*38b20*/  @!P2 LOP3.LUT R8, R13, 0x7ff00000, RZ, 0xc0, !PT ;  /* 0x7ff000000d08a812 */ /* 0x000fe400078ec0ff */
[C---:B------:R-:W-:Y:S01]  /*38b30*/  ISETP.GE.U32.AND P1, PT, R35.reuse, R31, PT ;  /* 0x0000001f2300720c */ /* 0x040fe20003f26070 */
[----:B------:R-:W0:Y:S01]  /*38b40*/  MUFU.RCP64H R9, R15 ;  /* 0x0000000f00097308 */ /* 0x000e220000001800 */
[----:B------:R-:W-:Y:S01]  /*38b50*/  @!P2 ISETP.GE.U32.AND P3, PT, R35, R8, PT ;  /* 0x000000082300a20c */ /* 0x000fe20003f66070 */
[----:B------:R-:W-:Y:S01]  /*38b60*/  IMAD.MOV.U32 R8, RZ, RZ, 0x1 ;  /* 0x00000001ff087424 */ /* 0x000fe200078e00ff */
[----:B------:R-:W-:-:S02]  /*38b70*/  SEL R10, R37, 0x63400000, !P1 ;  /* 0x63400000250a7807 */ /* 0x000fc40004800000 */
[----:B------:R-:W-:Y:S02]  /*38b80*/  @!P2 SEL R26, R37, 0x63400000, !P3 ;  /* 0x63400000251aa807 */ /* 0x000fe40005800000 */
[--C-:B------:R-:W-:Y:S02]  /*38b90*/  LOP3.LUT R11, R10, 0x800fffff, R29.reuse, 0xf8, !PT ;  /* 0x800fffff0a0b7812 */ /* 0x100fe400078ef81d */
[----:B------:R-:W-:Y:S02]  /*38ba0*/  @!P2 LOP3.LUT R26, R26, 0x80000000, R29, 0xf8, !PT ;  /* 0x800000001a1aa812 */ /* 0x000fe400078ef81d */
[----:B------:R-:W-:Y:S02]  /*38bb0*/  MOV R10, R28 ;  /* 0x0000001c000a7202 */ /* 0x000fe40000000f00 */
[----:B------:R-:W-:Y:S02]  /*38bc0*/  @!P2 LOP3.LUT R27, R26, 0x100000, RZ, 0xfc, !PT ;  /* 0x001000001a1ba812 */ /* 0x000fe400078efcff */
[----:B------:R-:W-:-:S02]  /*38bd0*/  @!P2 MOV R26, RZ ;  /* 0x000000ff001aa202 */ /* 0x000fc40000000f00 */
[----:B------:R-:W-:-:S04]  /*38be0*/  @!P0 LOP3.LUT R31, R15, 0x7ff00000, RZ, 0xc0, !PT ;  /* 0x7ff000000f1f8812 */ /* 0x000fc800078ec0ff */
[----:B------:R-:W-:Y:S02]  /*38bf0*/  @!P2 DFMA R10, R10, 2, -R26 ;  /* 0x400000000a0aa82b */ /* 0x000fe4000000081a */
[----:B0-----:R-:W-:-:S08]  /*38c00*/  DFMA R26, R8, -R14, 1 ;  /* 0x3ff00000081a742b */ /* 0x001fd0000000080e */
[----:B------:R-:W-:-:S08]  /*38c10*/  DFMA R26, R26, R26, R26 ;  /* 0x0000001a1a1a722b */ /* 0x000fd0000000001a */
[----:B------:R-:W-:-:S08]  /*38c20*/  DFMA R8, R8, R26, R8 ;  /* 0x0000001a0808722b */ /* 0x000fd00000000008 */
[----:B------:R-:W-:-:S08]  /*38c30*/  DFMA R26, R8, -R14, 1 ;  /* 0x3ff00000081a742b */ /* 0x000fd0000000080e */
[----:B------:R-:W-:-:S08]  /*38c40*/  DFMA R8, R8, R26, R8 ;  /* 0x0000001a0808722b */ /* 0x000fd00000000008 */
[----:B------:R-:W-:-:S08]  /*38c50*/  DMUL R26, R8, R10 ;  /* 0x0000000a081a7228 */ /* 0x000fd00000000000 */
[----:B------:R-:W-:-:S08]  /*38c60*/  DFMA R32, R26, -R14, R10 ;  /* 0x8000000e1a20722b */ /* 0x000fd0000000000a */
[----:B------:R-:W-:Y:S01]  /*38c70*/  DFMA R8, R8, R32, R26 ;  /* 0x000000200808722b */ /* 0x000fe2000000001a */
[----:B------:R-:W-:Y:S02]  /*38c80*/  MOV R32, R35 ;  /* 0x0000002300207202 */ /* 0x000fe40000000f00 */
[----:B------:R-:W-:-:S04]  /*38c90*/  @!P2 LOP3.LUT R32, R11, 0x7ff00000, RZ, 0xc0, !PT ;  /* 0x7ff000000b20a812 */ /* 0x000fc800078ec0ff */
[----:B------:R-:W-:-:S04]  /*38ca0*/  IADD3 R26, PT, PT, R32, -0x1, RZ ;  /* 0xffffffff201a7810 */ /* 0x000fc80007ffe0ff */
[----:B------:R-:W-:Y:S01]  /*38cb0*/  ISETP.GT.U32.AND P0, PT, R26, 0x7feffffe, PT ;  /* 0x7feffffe1a00780c */ /* 0x000fe20003f04070 */
[----:B------:R-:W-:-:S05]  /*38cc0*/  VIADD R26, R31, 0xffffffff ;  /* 0xffffffff1f1a7836 */ /* 0x000fca0000000000 */
[----:B------:R-:W-:-:S13]  /*38cd0*/  ISETP.GT.U32.OR P0, PT, R26, 0x7feffffe, P0 ;  /* 0x7feffffe1a00780c */ /* 0x000fda0000704470 */
[----:B------:R-:W-:Y:S05]  /*38ce0*/  @P0 BRA `(.L_x_1590) ;  /* 0x0000000000740947 */ /* 0x000fea0003800000 */
[----:B------:R-:W-:Y:S01]  /*38cf0*/  LOP3.LUT R26, R13, 0x7ff00000, RZ, 0xc0, !PT ;  /* 0x7ff000000d1a7812 */ /* 0x000fe200078ec0ff */
[----:B------:R-:W-:-:S03]  /*38d00*/  IMAD.MOV.U32 R28, RZ, RZ, RZ ;  /* 0x000000ffff1c7224 */ /* 0x000fc600078e00ff */
[CC--:B------:R-:W-:Y:S02]  /*38d10*/  VIADDMNMX R27, R35.reuse, -R26.reuse, 0xb9600000, !PT ;  /* 0xb9600000231b7446 */ /* 0x0c0fe4000780091a */
[----:B------:R-:W-:Y:S02]  /*38d20*/  ISETP.GE.U32.AND P0, PT, R35, R26, PT ;  /* 0x0000001a2300720c */ /* 0x000fe40003f06070 */
[----:B------:R-:W-:Y:S02]  /*38d30*/  VIMNMX R27, PT, PT, R27, 0x46a00000, PT ;  /* 0x46a000001b1b7848 */ /* 0x000fe40003fe0100 */
[----:B------:R-:W-:-:S04]  /*38d40*/  SEL R31, R37, 0x63400000, !P0 ;  /* 0x63400000251f7807 */ /* 0x000fc80004000000 */
[----:B------:R-:W-:-:S04]  /*38d50*/  IADD3 R31, PT, PT, -R31, R27, RZ ;  /* 0x0000001b1f1f7210 */ /* 0x000fc80007ffe1ff */
[----:B------:R-:W-:-:S06]  /*38d60*/  IADD3 R29, PT, PT, R31, 0x7fe00000, RZ ;  /* 0x7fe000001f1d7810 */ /* 0x000fcc0007ffe0ff */
        /* <DEDUP_REMOVED lines=9> */
[C---:B------:R-:W-:Y:S01]  /*38e00*/  IADD3 R11, PT, PT, -R31.reuse, RZ, RZ ;  /* 0x000000ff1f0b7210 */ /* 0x040fe20007ffe1ff */
[----:B------:R-:W-:Y:S01]  /*38e10*/  IMAD.MOV.U32 R10, RZ, RZ, RZ ;  /* 0x000000ffff0a7224 */ /* 0x000fe200078e00ff */
[----:B------:R-:W-:-:S05]  /*38e20*/  IADD3 R31, PT, PT, -R31, -0x43300000, RZ ;  /* 0xbcd000001f1f7810 */ /* 0x000fca0007ffe1ff */
[----:B------:R-:W-:Y:S02]  /*38e30*/  DFMA R10, R26, -R10, R8 ;  /* 0x8000000a1a0a722b */ /* 0x000fe40000000008 */
[----:B------:R-:W-:-:S08]  /*38e40*/  DMUL.RP R8, R8, R28 ;  /* 0x0000001c08087228 */ /* 0x000fd00000008000 */
[----:B------:R-:W-:Y:S02]  /*38e50*/  FSETP.NEU.AND P0, PT, |R11|, R31, PT ;  /* 0x0000001f0b00720b */ /* 0x000fe40003f0d200 */
[----:B------:R-:W-:Y:S02]  /*38e60*/  LOP3.LUT R12, R9, R12, RZ, 0x3c, !PT ;  /* 0x0000000c090c7212 */ /* 0x000fe400078e3cff */
[----:B------:R-:W-:Y:S02]  /*38e70*/  FSEL R8, R8, R26, !P0 ;  /* 0x0000001a08087208 */ /* 0x000fe40004000000 */
[----:B------:R-:W-:Y:S02]  /*38e80*/  FSEL R12, R12, R27, !P0 ;  /* 0x0000001b0c0c7208 */ /* 0x000fe40004000000 */
[----:B------:R-:W-:Y:S02]  /*38e90*/  MOV R26, R8 ;  /* 0x00000008001a7202 */ /* 0x000fe40000000f00 */
[----:B------:R-:W-:Y:S01]  /*38ea0*/  MOV R27, R12 ;  /* 0x0000000c001b7202 */ /* 0x000fe20000000f00 */
[----:B------:R-:W-:Y:S06]  /*38eb0*/  BRA `(.L_x_1591) ;  /* 0x0000000000607947 */ /* 0x000fec0003800000 */
.L_x_1590:
[----:B------:R-:W-:-:S14]  /*38ec0*/  DSETP.NAN.AND P0, PT, R28, R28, PT ;  /* 0x0000001c1c00722a */ /* 0x000fdc0003f08000 */
[----:B------:R-:W-:Y:S05]  /*38ed0*/  @P0 BRA `(.L_x_1592) ;  /* 0x00000000004c0947 */ /* 0x000fea0003800000 */
[----:B------:R-:W-:-:S14]  /*38ee0*/  DSETP.NAN.AND P0, PT, R12, R12, PT ;  /* 0x0000000c0c00722a */ /* 0x000fdc0003f08000 */
[----:B------:R-:W-:Y:S05]  /*38ef0*/  @P0 BRA `(.L_x_1593) ;  /* 0x0000000000340947 */ /* 0x000fea0003800000 */
[----:B------:R-:W-:Y:S01]  /*38f00*/  ISETP.NE.AND P0, PT, R32, R31, PT ;  /* 0x0000001f2000720c */ /* 0x000fe20003f05270 */
[----:B------:R-:W-:Y:S01]  /*38f10*/  IMAD.MOV.U32 R26, RZ, RZ, 0x0 ;  /* 0x00000000ff1a7424 */ /* 0x000fe200078e00ff */
[----:B------:R-:W-:-:S11]  /*38f20*/  MOV R27, 0xfff80000 ;  /* 0xfff80000001b7802 */ /* 0x000fd60000000f00 */
[----:B------:R-:W-:Y:S05]  /*38f30*/  @!P0 BRA `(.L_x_1591) ;  /* 0x0000000000408947 */ /* 0x000fea0003800000 */
[----:B------:R-:W-:Y:S02]  /*38f40*/  ISETP.NE.AND P0, PT, R32, 0x7ff00000, PT ;  /* 0x7ff000002000780c */ /* 0x000fe40003f05270 */
[----:B------:R-:W-:Y:S02]  /*38f50*/  LOP3.LUT R12, R29, 0x80000000, R13, 0x48, !PT ;  /* 0x800000001d0c7812 */ /* 0x000fe400078e480d */
[----:B------:R-:W-:-:S13]  /*38f60*/  ISETP.EQ.OR P0, PT, R31, RZ, !P0 ;  /* 0x000000ff1f00720c */ /* 0x000fda0004702670 */
[----:B------:R-:W-:Y:S01]  /*38f70*/  @P0 LOP3.LUT R8, R12, 0x7ff00000, RZ, 0xfc, !PT ;  /* 0x7ff000000c080812 */ /* 0x000fe200078efcff */
[----:B------:R-:W-:Y:S01]  /*38f80*/  @!P0 IMAD.MOV.U32 R27, RZ, RZ, R12 ;  /* 0x000000ffff1b8224 */ /* 0x000fe200078e000c */
[----:B------:R-:W-:Y:S02]  /*38f90*/  @!P0 MOV R26, RZ ;  /* 0x000000ff001a8202 */ /* 0x000fe40000000f00 */
[----:B------:R-:W-:Y:S02]  /*38fa0*/  @P0 MOV R26, RZ ;  /* 0x000000ff001a0202 */ /* 0x000fe40000000f00 */
[----:B------:R-:W-:Y:S01]  /*38fb0*/  @P0 MOV R27, R8 ;  /* 0x00000008001b0202 */ /* 0x000fe20000000f00 */
[----:B------:R-:W-:Y:S06]  /*38fc0*/  BRA `(.L_x_1591) ;  /* 0x00000000001c7947 */ /* 0x000fec0003800000 */
.L_x_1593:
[----:B------:R-:W-:-:S05]  /*38fd0*/  LOP3.LUT R26, R13, 0x80000, RZ, 0xfc, !PT ;  /* 0x000800000d1a7812 */ /* 0x000fca00078efcff */
[----:B------:R-:W-:Y:S01]  /*38fe0*/  IMAD.MOV.U32 R27, RZ, RZ, R26 ;  /* 0x000000ffff1b7224 */ /* 0x000fe200078e001a */
[----:B------:R-:W-:Y:S01]  /*38ff0*/  MOV R26, R12 ;  /* 0x0000000c001a7202 */ /* 0x000fe20000000f00 */
[----:B------:R-:W-:Y:S06]  /*39000*/  BRA `(.L_x_1591) ;  /* 0x00000000000c7947 */ /* 0x000fec0003800000 */
.L_x_1592:
[----:B------:R-:W-:-:S04]  /*39010*/  LOP3.LUT R26, R29, 0x80000, RZ, 0xfc, !PT ;  /* 0x000800001d1a7812 */ /* 0x000fc800078efcff */
[----:B------:R-:W-:Y:S01]  /*39020*/  MOV R27, R26 ;  /* 0x0000001a001b7202 */ /* 0x000fe20000000f00 */
[----:B------:R-:W-:-:S07]  /*39030*/  IMAD.MOV.U32 R26, RZ, RZ, R28 ;  /* 0x000000ffff1a7224 */ /* 0x000fce00078e001c */
.L_x_1591:
[----:B------:R-:W-:Y:S05]  /*39040*/  BSYNC.RECONVERGENT B3 ;  /* 0x0000000000037941 */ /* 0x000fea0003800200 */
.L_x_1589:
[----:B------:R-:W-:Y:S02]  /*39050*/  HFMA2 R9, -RZ, RZ, 0, 0 ;  /* 0x00000000ff097431 */ /* 0x000fe400000001ff */
[----:B------:R-:W-:Y:S01]  /*39060*/  IMAD.MOV.U32 R8, RZ, RZ, R25 ;  /* 0x000000ffff087224 */ /* 0x000fe200078e0019 */
[----:B------:R-:W-:Y:S02]  /*39070*/  MOV R10, R26 ;  /* 0x0000001a000a7202 */ /* 0x000fe40000000f00 */
[----:B------:R-:W-:Y:S01]  /*39080*/  MOV R11, R27 ;  /* 0x0000001b000b7202 */ /* 0x000fe20000000f00 */
[----:B------:R-:W-:Y:S06]  /*39090*/  RET.REL.NODEC R8 `(_ZN2at6native27unrolled_elementwise_kernelIN48_GLOBAL__N__08322988_15_IGammaKernel_cu_cb51a28d10CalcIgammaIfEESt5arrayIPcLm3EELi4E23TrivialOffsetCalculatorILi2EjES8_ILi1EjENS0_6memory12LoadWithCastILi2EEENSB_13StoreWithCastILi1EEEEEviT_T0_T2_T3_T4_T5_) ;  /* 0xfffffc6c08d87950 */ /* 0x000fec0003c3ffff */
        .weak           $__internal_3_$__cuda_sm20_dsqrt_rn_f64_mediumpath_v1
        .type           $__internal_3_$__cuda_sm20_dsqrt_rn_f64_mediumpath_v1,@function
        .size           $__internal_3_$__cuda_sm20_dsqrt_rn_f64_mediumpath_v1,(.L_x_11516 - $__internal_3_$__cuda_sm20_dsqrt_rn_f64_mediumpath_v1)
$__internal_3_$__cuda_sm20_dsqrt_rn_f64_mediumpath_v1:
[----:B------:R-:W-:Y:S01]  /*390a0*/  ISETP.GE.U32.AND P0, PT, R14, -0x3400000, PT ;  /* 0xfcc000000e00780c */ /* 0x000fe20003f06070 */
[----:B------:R-:W-:Y:S01]  /*390b0*/  BSSY.RECONVERGENT B3, `(.L_x_1594) ;  /* 0x0000027000037945 */ /* 0x000fe20003800200 */
[----:B------:R-:W-:Y:S01]  /*390c0*/  MOV R5, R4 ;  /* 0x0000000400057202 */ /* 0x000fe20000000f00 */
[----:B------:R-:W-:Y:S01]  /*390d0*/  IMAD.MOV.U32 R4, RZ, RZ, R9 ;  /* 0x000000ffff047224 */ /* 0x000fe200078e0009 */
[----:B------:R-:W-:-:S09]  /*390e0*/  MOV R9, R15 ;  /* 0x0000000f00097202 */ /* 0x000fd20000000f00 */
        /* <DEDUP_REMOVED lines=9> */
.L_x_1595:
[----:B------:R-:W-:-:S14]  /*39180*/  DSETP.NE.AND P0, PT, R4, RZ, PT ;  /* 0x000000ff0400722a */ /* 0x000fdc0003f05000 */
[----:B------:R-:W-:Y:S05]  /*39190*/  @!P0 BRA `(.L_x_1597) ;  /* 0x00000000005c8947 */ /* 0x000fea0003800000 */
[----:B------:R-:W-:-:S13]  /*391a0*/  ISETP.GE.AND P0, PT, R5, RZ, PT ;  /* 0x000000ff0500720c */ /* 0x000fda0003f06270 */
[----:B------:R-:W-:Y:S01]  /*391b0*/  @!P0 IMAD.MOV.U32 R6, RZ, RZ, 0x0 ;  /* 0x00000000ff068424 */ /* 0x000fe200078e00ff */
[----:B------:R-:W-:Y:S01]  /*391c0*/  @!P0 MOV R7, 0xfff80000 ;  /* 0xfff8000000078802 */ /* 0x000fe20000000f00 */
        /* <DEDUP_REMOVED lines=17> */
[----:B------:R-:W-:Y:S01]  /*392e0*/  VIADD R7, R5, 0xfcb00000 ;  /* 0xfcb0000005077836 */ /* 0x000fe20000000000 */
[----:B------:R-:W-:Y:S01]  /*392f0*/  MOV R6, R4 ;  /* 0x0000000400067202 */ /* 0x000fe20000000f00 */
[----:B------:R-:W-:Y:S06]  /*39300*/  BRA `(.L_x_1596) ;  /* 0x0000000000047947 */ /* 0x000fec0003800000 */
.L_x_1597:
[----:B------:R-:W-:-:S11]  /*39310*/  DADD R6, R4, R4 ;  /* 0x0000000004067229 */ /* 0x000fd60000000004 */
.L_x_1596:
[----:B------:R-:W-:Y:S05]  /*39320*/  BSYNC.RECONVERGENT B3 ;  /* 0x0000000000037941 */ /* 0x000fea0003800200 */
.L_x_1594:
[----:B------:R-:W-:Y:S01]  /*39330*/  HFMA2 R5, -RZ, RZ, 0, 0 ;  /* 0x00000000ff057431 */ /* 0x000fe200000001ff */
[----:B------:R-:W-:Y:S01]  /*39340*/  MOV R4, R3 ;  /* 0x0000000300047202 */ /* 0x000fe20000000f00 */
[----:B------:R-:W-:Y:S01]  /*39350*/  IMAD.MOV.U32 R9, RZ, RZ, R7 ;  /* 0x000000ffff097224 */ /* 0x000fe200078e0007 */
[----:B------:R-:W-:Y:S02]  /*39360*/  MOV R8, R6 ;  /* 0x0000000600087202 */ /* 0x000fe40000000f00 */
[----:B------:R-:W-:Y:S05]  /*39370*/  RET.REL.NODEC R4 `(_ZN2at6native27unrolled_elementwise_kernelIN48_GLOBAL__N__08322988_15_IGammaKernel_cu_cb51a28d10CalcIgammaIfEESt5arrayIPcLm3EELi4E23TrivialOffsetCalculatorILi2EjES8_ILi1EjENS0_6memory12LoadWithCastILi2EEENSB_13StoreWithCastILi1EEEEEviT_T0_T2_T3_T4_T5_) ;  /* 0xfffffc6c04207950 */ /* 0x000fea0003c3ffff */
.L_x_1598:
        /* <DEDUP_REMOVED lines=16> */
.L_x_11516:


//--------------------- .text._ZN2at6native18elementwise_kernelILi128ELi2EZNS0_22gpu_kernel_impl_nocastIN48_GLOBAL__N__08322988_15_IGammaKernel_cu_cb51a28d10CalcIgammaIfEEEEvRNS_18TensorIteratorBaseERKT_EUliE_EEviT1_ --------------------------
	.section	.text._ZN2at6native18elementwise_kernelILi128ELi2EZNS0_22gpu_kernel_impl_nocastIN48_GLOBAL__N__08322988_15_IGammaKernel_cu_cb51a28d10CalcIgammaIfEEEEvRNS_18TensorIteratorBaseERKT_EUliE_EEviT1_,"ax",@progbits
	.align	128
        .global         _ZN2at6native18elementwise_kernelILi128ELi2EZNS0_22gpu_kernel_impl_nocastIN48_GLOBAL__N__08322988_15_IGammaKernel_cu_cb51a28d10CalcIgammaIfEEEEvRNS_18TensorIteratorBaseERKT_EUliE_EEviT1_
        .type           _ZN2at6native18elementwise_kernelILi128ELi2EZNS0_22gpu_kernel_impl_nocastIN48_GLOBAL__N__08322988_15_IGammaKernel_cu_cb51a28d10CalcIgammaIfEEEEvRNS_18TensorIteratorBaseERKT_EUliE_EEviT1_,@function
        .size           _ZN2at6native18elementwise_kernelILi128ELi2EZNS0_22gpu_kernel_impl_nocastIN48_GLOBAL__N__08322988_15_IGammaKernel_cu_cb51a28d10CalcIgammaIfEEEEvRNS_18TensorIteratorBaseERKT_EUliE_EEviT1_,(.L_x_11524 - _ZN2at6native18elementwise_kernelILi128ELi2EZNS0_22gpu_kernel_impl_nocastIN48_GLOBAL__N__08322988_15_IGammaKernel_cu_cb51a28d10CalcIgammaIfEEEEvRNS_18TensorIteratorBaseERKT_EUliE_EEviT1_)
        .other          _ZN2at6native18elementwise_kernelILi128ELi2EZNS0_22gpu_kernel_impl_nocastIN48_GLOBAL__N__08322988_15_IGammaKernel_cu_cb51a28d10CalcIgammaIfEEEEvRNS_18TensorIteratorBaseERKT_EUliE_EEviT1_,@"STO_CUDA_ENTRY STV_DEFAULT"
_ZN2at6native18elementwise_kernelILi128ELi2EZNS0_22gpu_kernel_impl_nocastIN48_GLOBAL__N__08322988_15_IGammaKernel_cu_cb51a28d10CalcIgammaIfEEEEvRNS_18TensorIteratorBaseERKT_EUliE_EEviT1_:
.text._ZN2at6native18elementwise_kernelILi128ELi2EZNS0_22gpu_kernel_impl_nocastIN48_GLOBAL__N__08322988_15_IGammaKernel_cu_cb51a28d10CalcIgammaIfEEEEvRNS_18TensorIteratorBaseERKT_EUliE_EEviT1_:
[----:B------:R-:W0:Y:S08]  /*0000*/  LDC R1, c[0x0][0x37c] ;  /* 0x0000df00ff017b82 */ /* 0x000e300000000800 */
[----:B------:R-:W1:Y:S01]  /*0010*/  LDC R38, c[0x0][0x388] ;  /* 0x0000e200ff267b82 */ /* 0x000e620000000800 */
[----:B------:R-:W2:Y:S01]  /*0020*/  S2R R39, SR_TID.X ;  /* 0x0000000000277919 */ /* 0x000ea20000002100 */
[----:B------:R-:W3:Y:S01]  /*0030*/  LDCU.64 UR6, c[0x0][0x358] ;  /* 0x00006b00ff0677ac */ /* 0x000ee20008000a00 */
[----:B0-----:R-:W-:Y:S01]  /*0040*/  IADD3 R1, PT, PT, R1, -0x1450, RZ ;  /* 0xffffebb001017810 */ /* 0x001fe20007ffe0ff */
[----:B------:R-:W0:Y:S04]  /*0050*/  LDCU.U8 UR5, c[0x0][0x600] ;  /* 0x0000c000ff0577ac */ /* 0x000e280008000000 */
[----:B------:R-:W4:Y:S01]  /*0060*/  S2UR UR4, SR_CTAID.X ;  /* 0x00000000000479c3 */ /* 0x000f220000002500 */
[----:B-1----:R-:W-:Y:S01]  /*0070*/  ISETP.NE.AND P0, PT, R38, RZ, PT ;  /* 0x000000ff2600720c */ /* 0x002fe20003f05270 */
[----:B----4-:R-:W-:-:S06]  /*0080*/  USHF.L.U32 UR4, UR4, 0x8, URZ ;  /* 0x0000000804047899 */ /* 0x010fcc00080006ff */
[----:B--2---:R-:W-:-:S06]  /*0090*/  LOP3.LUT R39, R39, UR4, RZ, 0xfc, !PT ;  /* 0x0000000427277c12 */ /* 0x004fcc000f8efcff */
[----:B0--3--:R-:W-:Y:S05]  /*00a0*/  @P0 BRA `(.L_x_1599) ;  /* 0x0000000000f80947 */ /* 0x009fea0003800000 */
[----:B------:R-:W-:-:S09]  /*00b0*/  UISETP.NE.AND UP0, UPT, UR5, URZ, UPT ;  /* 0x000000ff0500728c */ /* 0x000fd2000bf05270 */
[----:B------:R-:W-:Y:S05]  /*00c0*/  BRA.U UP0, `(.L_x_1600) ;  /* 0x0000000100787547 */ /* 0x000fea000b800000 */
[----:B------:R-:W0:Y:S01]  /*00d0*/  LDCU UR4, c[0x0][0x380] ;  /* 0x00007000ff0477ac */ /* 0x000e220008000800 */
[----:B------:R-:W-:Y:S01]  /*00e0*/  BSSY.RECONVERGENT B5, `(.L_x_1601) ;  /* 0x000000e000057945 */ /* 0x000fe20003800200 */
[----:B0-----:R-:W-:-:S13]  /*00f0*/  ISETP.GE.AND P0, PT, R39, UR4, PT ;  /* 0x0000000427007c0c */ /* 0x001fda000bf06270 */
[----:B------:R-:W-:Y:S05]  /*0100*/  @P0 BRA `(.L_x_1602) ;  /* 0x00000000002c0947 */ /* 0x000fea0003800000 */
[----:B------:R-:W0:Y:S08]  /*0110*/  LDC.64 R2, c[0x0][0x5f8] ;  /* 0x00017e00ff027b82 */ /* 0x000e300000000a00 */
[----:B------:R-:W1:Y:S01]  /*0120*/  LDC.64 R4, c[0x0][0x5f0] ;  /* 0x00017c00ff047b82 */ /* 0x000e620000000a00 */
[----:B0-----:R0:W5:Y:S04]  /*0130*/  LDG.E R0, desc[UR6][R2.64] ;  /* 0x0000000602007981 */ /* 0x001168000c1e1900 */
[----:B-1----:R0:W5:Y:S01]  /*0140*/  LDG.E R7, desc[UR6][R4.64] ;  /* 0x0000000604077981 */ /* 0x002162000c1e1900 */
[----:B------:R-:W-:Y:S01]  /*0150*/  BSSY.RECONVERGENT B6, `(.L_x_1603) ;  /* 0x0000003000067945 */ /* 0x000fe20003800200 */
[----:B------:R-:W-:-:S07]  /*0160*/  MOV R40, 0x180 ;  /* 0x0000018000287802 */ /* 0x000fce0000000f00 */
[----:B0----5:R-:W-:Y:S05]  /*0170*/  CALL.REL.NOINC `($_ZN2at6native18elementwise_kernelILi128ELi2EZNS0_22gpu_kernel_impl_nocastIN48_GLOBAL__N__08322988_15_IGammaKernel_cu_cb51a28d10CalcIgammaIfEEEEvRNS_18TensorIteratorBaseERKT_EUliE_EEviT1_$_ZN46_INTERNAL_08322988_15_IGammaKernel_cu_cb51a28d48_GLOBAL__N__08322988_15_IGammaKernel_cu_cb51a28d11calc_igammaIfEET_S2_S2_) ;  /* 0x0000005c00e07944 */ /* 0x021fea0003c00000 */
[----:B------:R-:W-:Y:S05]  /*0180*/  BSYNC.RECONVERGENT B6 ;  /* 0x0000000000067941 */ /* 0x000fea0003800200 */
.L_x_1603:
[----:B------:R-:W0:Y:S01]  /*0190*/  LDC.64 R2, c[0x0][0x5e8] ;  /* 0x00017a00ff027b82 */ /* 0x000e220000000a00 */
[----:B------:R-:W-:Y:S01]  /*01a0*/  IADD3 R39, PT, PT, R39, 0x80, RZ ;  /* 0x0000008027277810 */ /* 0x000fe20007ffe0ff */
[----:B0-----:R0:W-:Y:S06]  /*01b0*/  STG.E desc[UR6][R2.64], R4 ;  /* 0x0000000402007986 */ /* 0x0011ec000c101906 */
.L_x_1602:
[----:B------:R-:W-:Y:S05]  /*01c0*/  BSYNC.RECONVERGENT B5 ;  /* 0x0000000000057941 */ /* 0x000fea0003800200 */
.L_x_1601:
[----:B------:R-:W1:Y:S02]  /*01d0*/  LDCU UR4, c[0x0][0x380] ;  /* 0x00007000ff0477ac */ /* 0x000e640008000800 */
[----:B-1----:R-:W-:-:S13]  /*01e0*/  ISETP.GE.AND P0, PT, R39, UR4, PT ;  /* 0x0000000427007c0c */ /* 0x002fda000bf06270 */
[----:B------:R-:W-:Y:S05]  /*01f0*/  @P0 EXIT ;  /* 0x000000000000094d */ /* 0x000fea0003800000 */
[----:B0-----:R-:W0:Y:S08]  /*0200*/  LDC.64 R2, c[0x0][0x5f8] ;  /* 0x00017e00ff027b82 */ /* 0x001e300000000a00 */
[----:B------:R-:W1:Y:S01]  /*0210*/  LDC.64 R4, c[0x0][0x5f0] ;  /* 0x00017c00ff047b82 */ /* 0x000e620000000a00 */
[----:B0-----:R0:W5:Y:S04]  /*0220*/  LDG.E R0, desc[UR6][R2.64] ;  /* 0x0000000602007981 */ /* 0x001168000c1e1900 */
[----:B-1----:R0:W5:Y:S01]  /*0230*/  LDG.E R7, desc[UR6][R4.64] ;  /* 0x0000000604077981 */ /* 0x002162000c1e1900 */
[----:B------:R-:W-:Y:S01]  /*0240*/  BSSY.RECONVERGENT B5, `(.L_x_1604) ;  /* 0x0000003000057945 */ /* 0x000fe20003800200 */
[----:B------:R-:W-:-:S07]  /*0250*/  MOV R40, 0x270 ;  /* 0x0000027000287802 */ /* 0x000fce0000000f00 */
[----:B0----5:R-:W-:Y:S05]  /*0260*/  CALL.REL.NOINC `($_ZN2at6native18elementwise_kernelILi128ELi2EZNS0_22gpu_kernel_impl_nocastIN48_GLOBAL__N__08322988_15_IGammaKernel_cu_cb51a28d10CalcIgammaIfEEEEvRNS_18TensorIteratorBaseERKT_EUliE_EEviT1_$_ZN46_INTERNAL_08322988_15_IGammaKernel_cu_cb51a28d48_GLOBAL__N__08322988_15_IGammaKernel_cu_cb51a28d11calc_igammaIfEET_S2_S2_) ;  /* 0x0000005c00a47944 */ /* 0x021fea0003c00000 */
[----:B------:R-:W-:Y:S05]  /*0270*/  BSYNC.RECONVERGENT B5 ;  /* 0x0000000000057941 */ /* 0x000fea0003800200 */
.L_x_1604:
[----:B------:R-:W0:Y:S02]  /*0280*/  LDC.64 R2, c[0x0][0x5e8] ;  /* 0x00017a00ff027b82 */ /* 0x000e240000000a00 */
[----:B0-----:R-:W-:Y:S01]  /*0290*/  STG.E desc[UR6][R2.64], R4 ;  /* 0x0000000402007986 */ /* 0x001fe2000c101906 */
[----:B------:R-:W-:Y:S05]  /*02a0*/  EXIT ;  /* 0x000000000000794d */ /* 0x000fea0003800000 */
.L_x_1600:
        /* <DEDUP_REMOVED lines=10> */
[----:B0----5:R-:W-:Y:S05]  /*0350*/  CALL.REL.NOINC `($_ZN2at6native18elementwise_kernelILi128ELi2EZNS0_22gpu_kernel_impl_nocastIN48_GLOBAL__N__08322988_15_IGammaKernel_cu_cb51a28d10CalcIgammaIfEEEEvRNS_18TensorIteratorBaseERKT_EUliE_EEviT1_$_ZN46_INTERNAL_08322988_15_IGammaKernel_cu_cb51a28d48_GLOBAL__N__08322988_15_IGammaKernel_cu_cb51a28d12calc_igammacIfEET_S2_S2_) ;  /* 0x0000017400ec7944 */ /* 0x021fea0003c00000 */
[----:B------:R-:W-:Y:S05]  /*0360*/  BSYNC.RECONVERGENT B5 ;  /* 0x0000000000057941 */ /* 0x000fea0003800200 */
.L_x_1607:
[----:B------:R-:W0:Y:S01]  /*0370*/  LDC.64 R2, c[0x0][0x5e8] ;  /* 0x00017a00ff027b82 */ /* 0x000e220000000a00 */
[----:B------:R-:W-:Y:S01]  /*0380*/  VIADD R39, R39, 0x80 ;  /* 0x0000008027277836 */ /* 0x000fe20000000000 */
[----:B0-----:R0:W-:Y:S06]  /*0390*/  STG.E desc[UR6][R2.64], R5 ;  /* 0x0000000502007986 */ /* 0x0011ec000c101906 */
.L_x_1606:
[----:B------:R-:W-:Y:S05]  /*03a0*/  BSYNC.RECONVERGENT B1 ;  /* 0x0000000000017941 */ /* 0x000fea0003800200 */
.L_x_1605:
        /* <DEDUP_REMOVED lines=9> */
[----:B0----5:R-:W-:Y:S05]  /*0440*/  CALL.REL.NOINC `($_ZN2at6native18elementwise_kernelILi128ELi2EZNS0_22gpu_kernel_impl_nocastIN48_GLOBAL__N__08322988_15_IGammaKernel_cu_cb51a28d10CalcIgammaIfEEEEvRNS_18TensorIteratorBaseERKT_EUliE_EEviT1_$_ZN46_INTERNAL_08322988_15_IGammaKernel_cu_cb51a28d48_GLOBAL__N__08322988_15_IGammaKernel_cu_cb51a28d12calc_igammacIfEET_S2_S2_) ;  /* 0x0000017400b07944 */ /* 0x021fea0003c00000 */
[----:B------:R-:W-:Y:S05]  /*0450*/  BSYNC.RECONVERGENT B1 ;  /* 0x0000000000017941 */ /* 0x000fea0003800200 */
.L_x_1608:
[----:B------:R-:W0:Y:S02]  /*0460*/  LDC.64 R2, c[0x0][0x5e8] ;  /* 0x00017a00ff027b82 */ /* 0x000e240000000a00 */
[----:B0-----:R-:W-:Y:S01]  /*0470*/  STG.E desc[UR6][R2.64], R5 ;  /* 0x0000000502007986 */ /* 0x001fe2000c101906 */
[----:B------:R-:W-:Y:S05]  /*0480*/  EXIT ;  /* 0x000000000000794d */ /* 0x000fea0003800000 */
.L_x_1599:
[----:B------:R-:W-:Y:S01]  /*0490*/  UISETP.NE.AND UP0, UPT, UR5, URZ, UPT ;  /* 0x000000ff0500728c */ /* 0x000fe2000bf05270 */
[----:B------:R-:W-:-:S08]  /*04a0*/  IADD3 R38, PT, PT, R38, -0x1, RZ ;  /* 0xffffffff26267810 */ /* 0x000fd00007ffe0ff */
[----:B------:R-:W-:Y:S05]  /*04b0*/  BRA.U UP0, `(.L_x_1609) ;  /* 0x0000002d00887547 */ /* 0x000fea000b800000 */
[----:B------:R-:W0:Y:S01]  /*04c0*/  LDCU UR4, c[0x0][0x380] ;  /* 0x00007000ff0477ac */ /* 0x000e220008000800 */
[----:B------:R-:W-:Y:S01]  /*04d0*/  VIMNMX.U32 R41, PT, PT, R38, 0x18, PT ;  /* 0x0000001826297848 */ /* 0x000fe20003fe0000 */
[----:B------:R-:W-:Y:S03]  /*04e0*/  BSSY.RECONVERGENT B5, `(.L_x_1610) ;  /* 0x0000170000057945 */ /* 0x000fe60003800200 */
[----:B------:R-:W-:Y:S02]  /*04f0*/  IADD3 R41, PT, PT, R41, 0x1, RZ ;  /* 0x0000000129297810 */ /* 0x000fe40007ffe0ff */
[----:B0-----:R-:W-:-:S13]  /*0500*/  ISETP.GE.AND P0, PT, R39, UR4, PT ;  /* 0x0000000427007c0c */ /* 0x001fda000bf06270 */
[----:B------:R-:W-:Y:S05]  /*0510*/  @P0 BRA `(.L_x_1611) ;  /* 0x0000001400b00947 */ /* 0x000fea0003800000 */
[----:B------:R-:W0:Y:S01]  /*0520*/  LDCU.64 UR4, c[0x0][0x390] ;  /* 0x00007200ff0477ac */ /* 0x000e220008000a00 */
[----:B------:R-:W-:Y:S01]  /*0530*/  MOV R3, R39 ;  /* 0x0000002700037202 */ /* 0x000fe20000000f00 */
[----:B------:R-:W-:Y:S01]  /*0540*/  IMAD.MOV.U32 R2, RZ, RZ, RZ ;  /* 0x000000ffff027224 */ /* 0x000fe200078e00ff */
[----:B------:R-:W-:Y:S01]  /*0550*/  ISETP.NE.AND P0, PT, R38, RZ, PT ;  /* 0x000000ff2600720c */ /* 0x000fe20003f05270 */
[----:B------:R-:W1:Y:S01]  /*0560*/  LDCU UR8, c[0x0][0x38c] ;  /* 0x00007180ff0877ac */ /* 0x000e620008000800 */
[----:B------:R-:W2:Y:S01]  /*0570*/  LDCU.64 UR10, c[0x0][0x4b8] ;  /* 0x00009700ff0a77ac */ /* 0x000ea20008000a00 */
[----:B0-----:R-:W-:Y:S01]  /*0580*/  IMAD.HI.U32 R4, R39, UR4, R2 ;  /* 0x0000000427047c27 */ /* 0x001fe2000f8e0002 */
[----:B------:R-:W0:Y:S04]  /*0590*/  LDCU UR4, c[0x0][0x4c0] ;  /* 0x00009800ff0477ac */ /* 0x000e280008000800 */
[----:B------:R-:W-:-:S04]  /*05a0*/  SHF.R.U32.HI R5, RZ, UR5, R4 ;  /* 0x00000005ff057c19 */ /* 0x000fc80008011604 */
[----:B------:R-:W-:-:S05]  /*05b0*/  IADD3 R2, PT, PT, -R5, RZ, RZ ;  /* 0x000000ff05027210 */ /* 0x000fca0007ffe1ff */
[----:B-1----:R-:W-:-:S04]  /*05c0*/  IMAD R2, R2, UR8, R39 ;  /* 0x0000000802027c24 */ /* 0x002fc8000f8e0227 */
[C---:B--2---:R-:W-:Y:S02]  /*05d0*/  IMAD R25, R2.reuse, UR10, RZ ;  /* 0x0000000a02197c24 */ /* 0x044fe4000f8e02ff */
[C---:B------:R-:W-:Y:S02]  /*05e0*/  IMAD R0, R2.reuse, UR11, RZ ;  /* 0x0000000b02007c24 */ /* 0x040fe4000f8e02ff */
[----:B0-----:R-:W-:Y:S01]  /*05f0*/  IMAD R2, R2, UR4, RZ ;  /* 0x0000000402027c24 */ /* 0x001fe2000f8e02ff */
[----:B------:R-:W-:Y:S06]  /*0600*/  @!P0 BRA `(.L_x_1612) ;  /* 0x0000001400348947 */ /* 0x000fec0003800000 */
[----:B------:R-:W0:Y:S01]  /*0610*/  LDCU.64 UR8, c[0x0][0x398] ;  /* 0x00007300ff0877ac */ /* 0x000e220008000a00 */
[----:B------:R-:W-:Y:S01]  /*0620*/  IMAD.MOV.U32 R4, RZ, RZ, RZ ;  /* 0x000000ffff047224 */ /* 0x000fe200078e00ff */
[----:B------:R-:W-:Y:S01]  /*0630*/  ISETP.NE.AND P0, PT, R41, 0x2, PT ;  /* 0x000000022900780c */ /* 0x000fe20003f05270 */
[----:B------:R-:W1:Y:S01]  /*0640*/  LDCU UR4, c[0x0][0x3a0] ;  /* 0x00007400ff0477ac */ /* 0x000e620008000800 */
[----:B------:R-:W2:Y:S01]  /*0650*/  LDCU UR5, c[0x0][0x4c4] ;  /* 0x00009880ff0577ac */ /* 0x000ea20008000800 */
[----:B------:R-:W3:Y:S01]  /*0660*/  LDCU.64 UR10, c[0x0][0x4c8] ;  /* 0x00009900ff0a77ac */ /* 0x000ee20008000a00 */
[----:B0-----:R-:W-:-:S05]  /*0670*/  IMAD.HI.U32 R6, R5, UR9, R4 ;  /* 0x0000000905067c27 */ /* 0x001fca000f8e0004 */
[----:B-1----:R-:W-:-:S04]  /*0680*/  SHF.R.U32.HI R7, RZ, UR4, R6 ;  /* 0x00000004ff077c19 */ /* 0x002fc80008011606 */
[----:B------:R-:W-:-:S05]  /*0690*/  IADD3 R3, PT, PT, -R7, RZ, RZ ;  /* 0x000000ff07037210 */ /* 0x000fca0007ffe1ff */
[----:B------:R-:W-:-:S04]  /*06a0*/  IMAD R5, R3, UR8, R5 ;  /* 0x0000000803057c24 */ /* 0x000fc8000f8e0205 */
[C---:B--2---:R-:W-:Y:S02]  /*06b0*/  IMAD R25, R5.reuse, UR5, R25 ;  /* 0x0000000505197c24 */ /* 0x044fe4000f8e0219 */
[C---:B---3--:R-:W-:Y:S02]  /*06c0*/  IMAD R0, R5.reuse, UR10, R0 ;  /* 0x0000000a05007c24 */ /* 0x048fe4000f8e0200 */
[----:B------:R-:W-:Y:S01]  /*06d0*/  IMAD R2, R5, UR11, R2 ;  /* 0x0000000b05027c24 */ /* 0x000fe2000f8e0202 */
[----:B------:R-:W-:Y:S06]  /*06e0*/  @!P0 BRA `(.L_x_1612) ;  /* 0x0000001000fc8947 */ /* 0x000fec0003800000 */
[----:B------:R-:W0:Y:S01]  /*06f0*/  LDCU.64 UR4, c[0x0][0x3a8] ;  /* 0x00007500ff0477ac */ /* 0x000e220008000a00 */
[----:B------:R-:W-:Y:S01]  /*0700*/  HFMA2 R6, -RZ, RZ, 0, 0 ;  /* 0x00000000ff067431 */ /* 0x000fe200000001ff */
[----:B------:R-:W-:Y:S01]  /*0710*/  ISETP.NE.AND P0, PT, R41, 0x3, PT ;  /* 0x000000032900780c */ /* 0x000fe20003f05270 */
[----:B------:R-:W1:Y:S01]  /*0720*/  LDCU UR8, c[0x0][0x3a4] ;  /* 0x00007480ff0877ac */ /* 0x000e620008000800 */
[----:B------:R-:W2:Y:S02]  /*0730*/  LDCU.64 UR10, c[0x0][0x4d0] ;  /* 0x00009a00ff0a77ac */ /* 0x000ea40008000a00 */
        /* <DEDUP_REMOVED lines=8> */
[----:B------:R-:W-:Y:S06]  /*07c0*/  @!P0 BRA `(.L_x_1612) ;  /* 0x0000001000c48947 */ /* 0x000fec0003800000 */
[----:B------:R-:W0:Y:S01]  /*07d0*/  LDCU.64 UR8, c[0x0][0x3b0] ;  /* 0x00007600ff0877ac */ /* 0x000e220008000a00 */
[----:B------:R-:W-:Y:S02]  /*07e0*/  MOV R4, RZ ;  /* 0x000000ff00047202 */ /* 0x000fe40000000f00 */
        /* <DEDUP_REMOVED lines=13> */
[----:B------:R-:W-:Y:S01]  /*08c0*/  IMAD.MOV.U32 R6, RZ, RZ, RZ ;  /* 0x000000ffff067224 */ /* 0x000fe200078e00ff */
[----:B------:R-:W-:Y:S01]  /*08d0*/  ISETP.NE.AND P0, PT, R41, 0x5, PT ;  /* 0x000000052900780c */ /* 0x000fe20003f05270 */
[----:B------:R-:W1:Y:S01]  /*08e0*/  LDCU UR8, c[0x0][0x3bc] ;  /* 0x00007780ff0877ac */ /* 0x000e620008000800 */
[----:B------:R-:W2:Y:S01]  /*08f0*/  LDCU.64 UR10, c[0x0][0x4e8] ;  /* 0x00009d00ff0a77ac */ /* 0x000ea20008000a00 */
[----:B0-----:R-:W-:Y:S01]  /*0900*/  IMAD.HI.U32 R4, R7, UR4, R6 ;  /* 0x0000000407047c27 */ /* 0x001fe2000f8e0006 */
[----:B------:R-:W0:Y:S04]  /*0910*/  LDCU UR4, c[0x0][0x4f0] ;  /* 0x00009e00ff0477ac */ /* 0x000e280008000800 */
[----:B------:R-:W-:-:S04]  /*0920*/  SHF.R.U32.HI R5, RZ, UR5, R4 ;  /* 0x00000005ff057c19 */ /* 0x000fc80008011604 */
[----:B------:R-:W-:-:S05]  /*0930*/  IADD3 R3, PT, PT, -R5, RZ, RZ ;  /* 0x000000ff05037210 */ /* 0x000fca0007ffe1ff */
        /* <DEDUP_REMOVED lines=12> */
[----:B-1----:R-:W-:-:S05]  /*0a00*/  SHF.R.U32.HI R7, RZ, UR4, R6 ;  /* 0x00000004ff077c19 */ /* 0x002fca0008011606 */
[----:B------:R-:W-:-:S04]  /*0a10*/  IMAD.MOV R3, RZ, RZ, -R7 ;  /* 0x000000ffff037224 */ /* 0x000fc800078e0a07 */
        /* <DEDUP_REMOVED lines=34> */
[----:B------:R-:W-:Y:S02]  /*0c40*/  MOV R6, RZ ;  /* 0x000000ff00067202 */ /* 0x000fe40000000f00 */
[----:B------:R-:W-:Y:S01]  /*0c50*/  ISETP.NE.AND P0, PT, R41, 0x9, PT ;  /* 0x000000092900780c */ /* 0x000fe20003f05270 */
[----:B------:R-:W1:Y:S01]  /*0c60*/  LDCU UR8, c[0x0][0x3ec] ;  /* 0x00007d80ff0877ac */ /* 0x000e620008000800 */
[----:B------:R-:W2:Y:S01]  /*0c70*/  LDCU.64 UR10, c[0x0][0x518] ;  /* 0x0000a300ff0a77ac */ /* 0x000ea20008000a00 */
        /* <DEDUP_REMOVED lines=10> */
[----:B------:R-:W-:Y:S01]  /*0d20*/  HFMA2 R4, -RZ, RZ, 0, 0 ;  /* 0x00000000ff047431 */ /* 0x000fe200000001ff */
        /* <DEDUP_REMOVED lines=194> */
[----:B------:R-:W-:Y:S01]  /*1950*/  ISETP.NE.AND P0, PT, R41, 0x18, PT ;  /* 0x000000182900780c */ /* 0x000fe20003f05270 */
[----:B------:R-:W0:Y:S01]  /*1960*/  LDCU.64 UR8, c[0x0][0x4a0] ;  /* 0x00009400ff0877ac */ /* 0x000e220008000a00 */
[----:B------:R-:W-:Y:S01]  /*1970*/  MOV R4, RZ ;  /* 0x000000ff00047202 */ /* 0x000fe20000000f00 */
[----:B------:R-:W1:Y:S01]  /*1980*/  LDCU UR4, c[0x0][0x4a8] ;  /* 0x00009500ff0477ac */ /* 0x000e620008000800 */
[----:B------:R-:W2:Y:S09]  /*1990*/  LDCU UR5, c[0x0][0x5cc] ;  /* 0x0000b980ff0577ac */ /* 0x000eb20008000800 */
[----:B------:R-:W3:Y:S01]  /*19a0*/  @P0 LDC.64 R8, c[0x0][0x4b0] ;  /* 0x00012c00ff080b82 */ /* 0x000ee20000000a00 */
[----:B------:R-:W4:Y:S01]  /*19b0*/  LDCU.64 UR10, c[0x0][0x5d0] ;  /* 0x0000ba00ff0a77ac */ /* 0x000f220008000a00 */
[----:B0-----:R-:W-:-:S06]  /*19c0*/  IMAD.HI.U32 R6, R5, UR9, R4 ;  /* 0x0000000905067c27 */ /* 0x001fcc000f8e0004 */
[----:B------:R-:W0:Y:S01]  /*19d0*/  @P0 LDC R11, c[0x0][0x4ac] ;  /* 0x00012b00ff0b0b82 */ /* 0x000e220000000800 */
[----:B-1----:R-:W-:Y:S01]  /*19e0*/  SHF.R.U32.HI R7, RZ, UR4, R6 ;  /* 0x00000004ff077c19 */ /* 0x002fe20008011606 */
[----:B------:R-:W-:-:S03]  /*19f0*/  @P0 IMAD.MOV.U32 R6, RZ, RZ, RZ ;  /* 0x000000ffff060224 */ /* 0x000fc600078e00ff */
[----:B------:R-:W-:-:S03]  /*1a00*/  IADD3 R3, PT, PT, -R7, RZ, RZ ;  /* 0x000000ff07037210 */ /* 0x000fc60007ffe1ff */
[----:B------:R-:W1:Y:S02]  /*1a10*/  @P0 LDC.64 R12, c[0x0][0x5d8] ;  /* 0x00017600ff0c0b82 */ /* 0x000e640000000a00 */
[----:B------:R-:W-:-:S06]  /*1a20*/  IMAD R5, R3, UR8, R5 ;  /* 0x0000000803057c24 */ /* 0x000fcc000f8e0205 */
[----:B------:R-:W5:Y:S01]  /*1a30*/  @P0 LDC R10, c[0x0][0x5e0] ;  /* 0x00017800ff0a0b82 */ /* 0x000f620000000800 */
[----:B---3--:R-:W-:-:S04]  /*1a40*/  @P0 IMAD.HI.U32 R4, R7, R8, R6 ;  /* 0x0000000807040227 */ /* 0x008fc800078e0006 */
[C---:B--2---:R-:W-:Y:S01]  /*1a50*/  IMAD R25, R5.reuse, UR5, R25 ;  /* 0x0000000505197c24 */ /* 0x044fe2000f8e0219 */
[----:B------:R-:W-:Y:S01]  /*1a60*/  @P0 SHF.R.U32.HI R4, RZ, R9, R4 ;  /* 0x00000009ff040219 */ /* 0x000fe20000011604 */
[C---:B----4-:R-:W-:Y:S02]  /*1a70*/  IMAD R0, R5.reuse, UR10, R0 ;  /* 0x0000000a05007c24 */ /* 0x050fe4000f8e0200 */
[----:B------:R-:W-:Y:S01]  /*1a80*/  IMAD R2, R5, UR11, R2 ;  /* 0x0000000b05027c24 */ /* 0x000fe2000f8e0202 */
[----:B------:R-:W-:-:S05]  /*1a90*/  @P0 IADD3 R6, PT, PT, -R4, RZ, RZ ;  /* 0x000000ff04060210 */ /* 0x000fca0007ffe1ff */
[----:B0-----:R-:W-:-:S04]  /*1aa0*/  @P0 IMAD R7, R6, R11, R7 ;  /* 0x0000000b06070224 */ /* 0x001fc800078e0207 */
[C---:B-1----:R-:W-:Y:S02]  /*1ab0*/  @P0 IMAD R25, R7.reuse, R12, R25 ;  /* 0x0000000c07190224 */ /* 0x042fe400078e0219 */
[C---:B------:R-:W-:Y:S02]  /*1ac0*/  @P0 IMAD R0, R7.reuse, R13, R0 ;  /* 0x0000000d07000224 */ /* 0x040fe400078e0200 */
[----:B-----5:R-:W-:-:S07]  /*1ad0*/  @P0 IMAD R2, R7, R10, R2 ;  /* 0x0000000a07020224 */ /* 0x020fce00078e0202 */
.L_x_1612:
[----:B------:R-:W0:Y:S01]  /*1ae0*/  LDCU.128 UR8, c[0x0][0x5f0] ;  /* 0x0000be00ff0877ac */ /* 0x000e220008000c00 */
[----:B------:R-:W1:Y:S01]  /*1af0*/  LDCU.64 UR4, c[0x0][0x5e8] ;  /* 0x0000bd00ff0477ac */ /* 0x000e620008000a00 */
[----:B0-----:R-:W-:Y:S02]  /*1b00*/  IADD3 R2, P1, PT, R2, UR10, RZ ;  /* 0x0000000a02027c10 */ /* 0x001fe4000ff3e0ff */
[----:B------:R-:W-:-:S03]  /*1b10*/  IADD3 R4, P0, PT, R0, UR8, RZ ;  /* 0x0000000800047c10 */ /* 0x000fc6000ff1e0ff */
[----:B------:R-:W-:Y:S01]  /*1b20*/  IMAD.X R3, RZ, RZ, UR11, P1 ;  /* 0x0000000bff037e24 */ /* 0x000fe200088e06ff */
[----:B------:R-:W-:-:S04]  /*1b30*/  IADD3.X R5, PT, PT, RZ, UR9, RZ, P0, !PT ;  /* 0x00000009ff057c10 */ /* 0x000fc800087fe4ff */
[----:B------:R0:W5:Y:S04]  /*1b40*/  LDG.E R0, desc[UR6][R2.64] ;  /* 0x0000000602007981 */ /* 0x000168000c1e1900 */
[----:B------:R0:W5:Y:S01]  /*1b50*/  LDG.E R7, desc[UR6][R4.64] ;  /* 0x0000000604077981 */ /* 0x000162000c1e1900 */
[----:B-1----:R-:W-:Y:S01]  /*1b60*/  IADD3 R24, P0, PT, R25, UR4, RZ ;  /* 0x0000000419187c10 */ /* 0x002fe2000ff1e0ff */
[----:B------:R-:W-:Y:S01]  /*1b70*/  BSSY.RECONVERGENT B6, `(.L_x_1613) ;  /* 0x0000004000067945 */ /* 0x000fe20003800200 */
[----:B------:R-:W-:Y:S02]  /*1b80*/  MOV R40, 0x1bb0 ;  /* 0x00001bb000287802 */ /* 0x000fe40000000f00 */
[----:B------:R-:W-:-:S09]  /*1b90*/  IADD3.X R25, PT, PT, RZ, UR5, RZ, P0, !PT ;  /* 0x00000005ff197c10 */ /* 0x000fd200087fe4ff */
[----:B0----5:R-:W-:Y:S05]  /*1ba0*/  CALL.REL.NOINC `($_ZN2at6native18elementwise_kernelILi128ELi2EZNS0_22gpu_kernel_impl_nocastIN48_GLOBAL__N__08322988_15_IGammaKernel_cu_cb51a28d10CalcIgammaIfEEEEvRNS_18TensorIteratorBaseERKT_EUliE_EEviT1_$_ZN46_INTERNAL_08322988_15_IGammaKernel_cu_cb51a28d48_GLOBAL__N__08322988_15_IGammaKernel_cu_cb51a28d11calc_igammaIfEET_S2_S2_) ;  /* 0x0000004400547944 */ /* 0x021fea0003c00000 */
[----:B------:R-:W-:Y:S05]  /*1bb0*/  BSYNC.RECONVERGENT B6 ;  /* 0x0000000000067941 */ /* 0x000fea0003800200 */
.L_x_1613:
[----:B------:R0:W-:Y:S01]  /*1bc0*/  STG.E desc[UR6][R24.64], R4 ;  /* 0x0000000418007986 */ /* 0x0001e2000c101906 */
[----:B------:R-:W-:-:S07]  /*1bd0*/  VIADD R39, R39, 0x80 ;  /* 0x0000008027277836 */ /* 0x000fce0000000000 */
.L_x_1611:
[----:B------:R-:W-:Y:S05]  /*1be0*/  BSYNC.RECONVERGENT B5 ;  /* 0x0000000000057941 */ /* 0x000fea0003800200 */
.L_x_1610:
[----:B------:R-:W1:Y:S02]  /*1bf0*/  LDCU UR4, c[0x0][0x380] ;  /* 0x00007000ff0477ac */ /* 0x000e640008000800 */
[----:B-1----:R-:W-:-:S13]  /*1c00*/  ISETP.GE.AND P0, PT, R39, UR4, PT ;  /* 0x0000000427007c0c */ /* 0x002fda000bf06270 */
[----:B------:R-:W-:Y:S05]  /*1c10*/  @P0 EXIT ;  /* 0x000000000000094d */ /* 0x000fea0003800000 */
[----:B------:R-:W0:Y:S01]  /*1c20*/  LDCU.64 UR4, c[0x0][0x390] ;  /* 0x00007200ff0477ac */ /* 0x000e220008000a00 */
[----:B------:R-:W-:Y:S01]  /*1c30*/  HFMA2 R2, -RZ, RZ, 0, 0 ;  /* 0x00000000ff027431 */ /* 0x000fe200000001ff */
[----:B------:R-:W-:Y:S01]  /*1c40*/  MOV R3, R39 ;  /* 0x0000002700037202 */ /* 0x000fe20000000f00 */
[----:B------:R-:W1:Y:S01]  /*1c50*/  LDCU UR8, c[0x0][0x38c] ;  /* 0x00007180ff0877ac */ /* 0x000e620008000800 */
[----:B------:R-:W-:Y:S01]  /*1c60*/  ISETP.NE.AND P0, PT, R38, RZ, PT ;  /* 0x000000ff2600720c */ /* 0x000fe20003f05270 */
[----:B------:R-:W2:Y:S01]  /*1c70*/  LDCU.64 UR10, c[0x0][0x4b8] ;  /* 0x00009700ff0a77ac */ /* 0x000ea20008000a00 */
        /* <DEDUP_REMOVED lines=319> */
[----:B------:R-:W-:Y:S01]  /*3070*/  IMAD.MOV.U32 R4, RZ, RZ, RZ ;  /* 0x000000ffff047224 */ /* 0x000fe200078e00ff */
[----:B------:R-:W1:Y:S01]  /*3080*/  LDCU UR4, c[0x0][0x4a8] ;  /* 0x00009500ff0477ac */ /* 0x000e620008000800 */
[----:B------:R-:W2:Y:S09]  /*3090*/  LDCU UR5, c[0x0][0x5cc] ;  /* 0x0000b980ff0577ac */ /* 0x000eb20008000800 */
[----:B------:R-:W3:Y:S01]  /*30a0*/  @P0 LDC.64 R8, c[0x0][0x4b0] ;  /* 0x00012c00ff080b82 */ /* 0x000ee20000000a00 */
[----:B------:R-:W4:Y:S01]  /*30b0*/  LDCU.64 UR10, c[0x0][0x5d0] ;  /* 0x0000ba00ff0a77ac */ /* 0x000f220008000a00 */
[----:B0-----:R-:W-:-:S06]  /*30c0*/  IMAD.HI.U32 R6, R5, UR9, R4 ;  /* 0x0000000905067c27 */ /* 0x001fcc000f8e0004 */
[----:B------:R-:W0:Y:S01]  /*30d0*/  @P0 LDC R11, c[0x0][0x4ac] ;  /* 0x00012b00ff0b0b82 */ /* 0x000e220000000800 */
[----:B-1----:R-:W-:Y:S02]  /*30e0*/  SHF.R.U32.HI R7, RZ, UR4, R6 ;  /* 0x00000004ff077c19 */ /* 0x002fe40008011606 */
[----:B------:R-:W-:Y:S02]  /*30f0*/  @P0 MOV R6, RZ ;  /* 0x000000ff00060202 */ /* 0x000fe40000000f00 */
        /* <DEDUP_REMOVED lines=8> */
[----:B------:R-:W-:Y:S02]  /*3180*/  IMAD R2, R5, UR11, R2 ;  /* 0x0000000b05027c24 */ /* 0x000fe4000f8e0202 */
[----:B------:R-:W-:-:S04]  /*3190*/  @P0 IMAD.MOV R6, RZ, RZ, -R4 ;  /* 0x000000ffff060224 */ /* 0x000fc800078e0a04 */
[----:B0-----:R-:W-:-:S04]  /*31a0*/  @P0 IMAD R7, R11, R6, R7 ;  /* 0x000000060b070224 */ /* 0x001fc800078e0207 */
[C---:B-1----:R-:W-:Y:S02]  /*31b0*/  @P0 IMAD R25, R7.reuse, R12, R25 ;  /* 0x0000000c07190224 */ /* 0x042fe400078e0219 */
[C---:B------:R-:W-:Y:S02]  /*31c0*/  @P0 IMAD R0, R7.reuse, R13, R0 ;  /* 0x0000000d07000224 */ /* 0x040fe400078e0200 */
[----:B-----5:R-:W-:-:S07]  /*31d0*/  @P0 IMAD R2, R7, R10, R2 ;  /* 0x0000000a07020224 */ /* 0x020fce00078e0202 */
.L_x_1614:
[----:B------:R-:W0:Y:S01]  /*31e0*/  LDCU.128 UR8, c[0x0][0x5f0] ;  /* 0x0000be00ff0877ac */ /* 0x000e220008000c00 */
[----:B------:R-:W1:Y:S01]  /*31f0*/  LDCU.64 UR4, c[0x0][0x5e8] ;  /* 0x0000bd00ff0477ac */ /* 0x000e620008000a00 */
[----:B0-----:R-:W-:Y:S02]  /*3200*/  IADD3 R2, P1, PT, R2, UR10, RZ ;  /* 0x0000000a02027c10 */ /* 0x001fe4000ff3e0ff */
[----:B------:R-:W-:Y:S02]  /*3210*/  IADD3 R4, P0, PT, R0, UR8, RZ ;  /* 0x0000000800047c10 */ /* 0x000fe4000ff1e0ff */
[----:B------:R-:W-:Y:S02]  /*3220*/  IADD3.X R3, PT, PT, RZ, UR11, RZ, P1, !PT ;  /* 0x0000000bff037c10 */ /* 0x000fe40008ffe4ff */
[----:B------:R-:W-:-:S03]  /*3230*/  IADD3.X R5, PT, PT, RZ, UR9, RZ, P0, !PT ;  /* 0x00000009ff057c10 */ /* 0x000fc600087fe4ff */
[----:B------:R0:W5:Y:S04]  /*3240*/  LDG.E R0, desc[UR6][R2.64] ;  /* 0x0000000602007981 */ /* 0x000168000c1e1900 */
[----:B------:R0:W5:Y:S01]  /*3250*/  LDG.E R7, desc[UR6][R4.64] ;  /* 0x0000000604077981 */ /* 0x000162000c1e1900 */
[----:B-1----:R-:W-:Y:S01]  /*3260*/  IADD3 R24, P0, PT, R25, UR4, RZ ;  /* 0x0000000419187c10 */ /* 0x002fe2000ff1e0ff */
[----:B------:R-:W-:Y:S01]  /*3270*/  BSSY.RECONVERGENT B5, `(.L_x_1615) ;  /* 0x0000004000057945 */ /* 0x000fe20003800200 */
[----:B------:R-:W-:-:S03]  /*3280*/  MOV R40, 0x32b0 ;  /* 0x000032b000287802 */ /* 0x000fc60000000f00 */
[----:B------:R-:W-:-:S08]  /*3290*/  IMAD.X R25, RZ, RZ, UR5, P0 ;  /* 0x00000005ff197e24 */ /* 0x000fd000080e06ff */
[----:B0----5:R-:W-:Y:S05]  /*32a0*/  CALL.REL.NOINC `($_ZN2at6native18elementwise_kernelILi128ELi2EZNS0_22gpu_kernel_impl_nocastIN48_GLOBAL__N__08322988_15_IGammaKernel_cu_cb51a28d10CalcIgammaIfEEEEvRNS_18TensorIteratorBaseERKT_EUliE_EEviT1_$_ZN46_INTERNAL_08322988_15_IGammaKernel_cu_cb51a28d48_GLOBAL__N__08322988_15_IGammaKernel_cu_cb51a28d11calc_igammaIfEET_S2_S2_) ;  /* 0x0000002c00947944 */ /* 0x021fea0003c00000 */
[----:B------:R-:W-:Y:S05]  /*32b0*/  BSYNC.RECONVERGENT B5 ;  /* 0x0000000000057941 */ /* 0x000fea0003800200 */
.L_x_1615:
[----:B------:R-:W-:Y:S01]  /*32c0*/  STG.E desc[UR6][R24.64], R4 ;  /* 0x0000000418007986 */ /* 0x000fe2000c101906 */
[----:B------:R-:W-:Y:S05]  /*32d0*/  EXIT ;  /* 0x000000000000794d */ /* 0x000fea0003800000 */
.L_x_1609:
[----:B------:R-:W0:Y:S01]  /*32e0*/  LDCU UR4, c[0x0][0x380] ;  /* 0x00007000ff0477ac */ /* 0x000e220008000800 */
[----:B------:R-:W-:Y:S01]  /*32f0*/  VIMNMX.U32 R40, PT, PT, R38, 0x18, PT ;  /* 0x0000001826287848 */ /* 0x000fe20003fe0000 */
[----:B------:R-:W-:Y:S03]  /*3300*/  BSSY.RECONVERGENT B1, `(.L_x_1616) ;  /* 0x0000170000017945 */ /* 0x000fe60003800200 */
[----:B------:R-:W-:Y:S02]  /*3310*/  IADD3 R40, PT, PT, R40, 0x1, RZ ;  /* 0x0000000128287810 */ /* 0x000fe40007ffe0ff */
[----:B0-----:R-:W-:-:S13]  /*3320*/  ISETP.GE.AND P0, PT, R39, UR4, PT ;  /* 0x0000000427007c0c */ /* 0x001fda000bf06270 */
[----:B------:R-:W-:Y:S05]  /*3330*/  @P0 BRA `(.L_x_1617) ;  /* 0x0000001400b00947 */ /* 0x000fea0003800000 */
[----:B------:R-:W0:Y:S01]  /*3340*/  LDCU.64 UR4, c[0x0][0x390] ;  /* 0x00007200ff0477ac */ /* 0x000e220008000a00 */
[----:B------:R-:W-:Y:S01]  /*3350*/  MOV R2, RZ ;  /* 0x000000ff00027202 */ /* 0x000fe20000000f00 */
[----:B------:R-:W-:Y:S01]  /*3360*/  IMAD.MOV.U32 R3, RZ, RZ, R39 ;  /* 0x000000ffff037224 */ /* 0x000fe200078e0027 */
        /* <DEDUP_REMOVED lines=320> */
[----:B------:R-:W-:Y:S01]  /*4770*/  ISETP.NE.AND P0, PT, R40, 0x18, PT ;  /* 0x000000182800780c */ /* 0x000fe20003f05270 */
[----:B------:R-:W0:Y:S01]  /*4780*/  LDCU.64 UR8, c[0x0][0x4a0] ;  /* 0x00009400ff0877ac */ /* 0x000e220008000a00 */
[----:B------:R-:W-:Y:S01]  /*4790*/  HFMA2 R4, -RZ, RZ, 0, 0 ;  /* 0x00000000ff047431 */ /* 0x000fe200000001ff */
[----:B------:R-:W1:Y:S01]  /*47a0*/  LDCU UR4, c[0x0][0x4a8] ;  /* 0x00009500ff0477ac */ /* 0x000e620008000800 */
[----:B------:R-:W2:Y:S09]  /*47b0*/  LDCU UR5, c[0x0][0x5cc] ;  /* 0x0000b980ff0577ac */ /* 0x000eb20008000800 */
[----:B------:R-:W3:Y:S01]  /*47c0*/  @P0 LDC.64 R8, c[0x0][0x4b0] ;  /* 0x00012c00ff080b82 */ /* 0x000ee20000000a00 */
[----:B------:R-:W4:Y:S01]  /*47d0*/  LDCU.64 UR10, c[0x0][0x5d0] ;  /* 0x0000ba00ff0a77ac */ /* 0x000f220008000a00 */
[----:B0-----:R-:W-:-:S06]  /*47e0*/  IMAD.HI.U32 R6, R5, UR9, R4 ;  /* 0x0000000905067c27 */ /* 0x001fcc000f8e0004 */
[----:B------:R-:W0:Y:S01]  /*47f0*/  @P0 LDC R11, c[0x0][0x4ac] ;  /* 0x00012b00ff0b0b82 */ /* 0x000e220000000800 */
[----:B-1----:R-:W-:Y:S02]  /*4800*/  SHF.R.U32.HI R7, RZ, UR4, R6 ;  /* 0x00000004ff077c19 */ /* 0x002fe40008011606 */
[----:B------:R-:W-:-:S05]  /*4810*/  @P0 MOV R6, RZ ;  /* 0x000000ff00060202 */ /* 0x000fca0000000f00 */
[----:B------:R-:W1:Y:S01]  /*4820*/  @P0 LDC.64 R12, c[0x0][0x5d8] ;  /* 0x00017600ff0c0b82 */ /* 0x000e620000000a00 */
[----:B------:R-:W-:-:S04]  /*4830*/  IMAD.MOV R3, RZ, RZ, -R7 ;  /* 0x000000ffff037224 */ /* 0x000fc800078e0a07 */
[----:B------:R-:W-:-:S03]  /*4840*/  IMAD R5, R3, UR8, R5 ;  /* 0x0000000803057c24 */ /* 0x000fc6000f8e0205 */
        /* <DEDUP_REMOVED lines=11> */
.L_x_1618:
        /* <DEDUP_REMOVED lines=12> */
[----:B0----5:R-:W-:Y:S05]  /*49c0*/  CALL.REL.NOINC `($_ZN2at6native18elementwise_kernelILi128ELi2EZNS0_22gpu_kernel_impl_nocastIN48_GLOBAL__N__08322988_15_IGammaKernel_cu_cb51a28d10CalcIgammaIfEEEEvRNS_18TensorIteratorBaseERKT_EUliE_EEviT1_$_ZN46_INTERNAL_08322988_15_IGammaKernel_cu_cb51a28d48_GLOBAL__N__08322988_15_IGammaKernel_cu_cb51a28d12calc_igammacIfEET_S2_S2_) ;  /* 0x0000013000507944 */ /* 0x021fea0003c00000 */
[----:B------:R-:W-:Y:S05]  /*49d0*/  BSYNC.RECONVERGENT B5 ;  /* 0x0000000000057941 */ /* 0x000fea0003800200 */
.L_x_1619:
[----:B------:R0:W-:Y:S01]  /*49e0*/  STG.E desc[UR6][R24.64], R5 ;  /* 0x0000000518007986 */ /* 0x0001e2000c101906 */
[----:B------:R-:W-:-:S07]  /*49f0*/  IADD3 R39, PT, PT, R39, 0x80, RZ ;  /* 0x0000008027277810 */ /* 0x000fce0007ffe0ff */
.L_x_1617:
[----:B------:R-:W-:Y:S05]  /*4a00*/  BSYNC.RECONVERGENT B1 ;  /* 0x0000000000017941 */ /* 0x000fea0003800200 */
.L_x_1616:
[----:B------:R-:W1:Y:S02]  /*4a10*/  LDCU UR4, c[0x0][0x380] ;  /* 0x00007000ff0477ac */ /* 0x000e640008000800 */
[----:B-1----:R-:W-:-:S13]  /*4a20*/  ISETP.GE.AND P0, PT, R39, UR4, PT ;  /* 0x0000000427007c0c */ /* 0x002fda000bf06270 */
[----:B------:R-:W-:Y:S05]  /*4a30*/  @P0 EXIT ;  /* 0x000000000000094d */ /* 0x000fea0003800000 */
[----:B------:R-:W1:Y:S01]  /*4a40*/  LDCU.64 UR4, c[0x0][0x390] ;  /* 0x00007200ff0477ac */ /* 0x000e620008000a00 */
[----:B------:R-:W-:Y:S01]  /*4a50*/  MOV R3, R39 ;  /* 0x0000002700037202 */ /* 0x000fe20000000f00 */
[----:B------:R-:W-:Y:S01]  /*4a60*/  IMAD.MOV.U32 R2, RZ, RZ, RZ ;  /* 0x000000ffff027224 */ /* 0x000fe200078e00ff */
[----:B------:R-:W-:Y:S01]  /*4a70*/  ISETP.NE.AND P0, PT, R38, RZ, PT ;  /* 0x000000ff2600720c */ /* 0x000fe20003f05270 */
[----:B------:R-:W2:Y:S01]  /*4a80*/  LDCU UR8, c[0x0][0x38c] ;  /* 0x00007180ff0877ac */ /* 0x000ea20008000800 */
[----:B------:R-:W3:Y:S01]  /*4a90*/  LDCU.64 UR10, c[0x0][0x4b8] ;  /* 0x00009700ff0a77ac */ /* 0x000ee20008000a00 */
[----:B-1----:R-:W-:Y:S01]  /*4aa0*/  IMAD.HI.U32 R4, R39, UR4, R2 ;  /* 0x0000000427047c27 */ /* 0x002fe2000f8e0002 */
[----:B------:R-:W1:Y:S04]  /*4ab0*/  LDCU UR4, c[0x0][0x4c0] ;  /* 0x00009800ff0477ac */ /* 0x000e680008000800 */
[----:B0-----:R-:W-:-:S04]  /*4ac0*/  SHF.R.U32.HI R5, RZ, UR5, R4 ;  /* 0x00000005ff057c19 */ /* 0x001fc80008011604 */
[----:B------:R-:W-:-:S05]  /*4ad0*/  IADD3 R2, PT, PT, -R5, RZ, RZ ;  /* 0x000000ff05027210 */ /* 0x000fca0007ffe1ff */
[----:B--2---:R-:W-:-:S04]  /*4ae0*/  IMAD R2, R2, UR8, R39 ;  /* 0x0000000802027c24 */ /* 0x004fc8000f8e0227 */
[C---:B---3--:R-:W-:Y:S02]  /*4af0*/  IMAD R25, R2.reuse, UR10, RZ ;  /* 0x0000000a02197c24 */ /* 0x048fe4000f8e02ff */
[C---:B------:R-:W-:Y:S02]  /*4b00*/  IMAD R0, R2.reuse, UR11, RZ ;  /* 0x0000000b02007c24 */ /* 0x040fe4000f8e02ff */
[----:B-1----:R-:W-:Y:S01]  /*4b10*/  IMAD R2, R2, UR4, RZ ;  /* 0x0000000402027c24 */ /* 0x002fe2000f8e02ff */
        /* <DEDUP_REMOVED lines=334> */
.L_x_1620:
        /* <DEDUP_REMOVED lines=14> */
.L_x_1621:
[----:B------:R-:W-:Y:S01]  /*60e0*/  STG.E desc[UR6][R24.64], R5 ;  /* 0x0000000518007986 */ /* 0x000fe2000c101906 */
[----:B------:R-:W-:Y:S05]  /*60f0*/  EXIT ;  /* 0x000000000000794d */ /* 0x000fea0003800000 */
        .type           $_ZN2at6native18elementwise_kernelILi128ELi2EZNS0_22gpu_kernel_impl_nocastIN48_GLOBAL__N__08322988_15_IGammaKernel_cu_cb51a28d10CalcIgammaIfEEEEvRNS_18TensorIteratorBaseERKT_EUliE_EEviT1_$_ZN46_INTERNAL_08322988_15_IGammaKernel_cu_cb51a28d48_GLOBAL__N__08322988_15_IGammaKernel_cu_cb51a28d11calc_igammaIfEET_S2_S2_,@function
        .size           $_ZN2at6native18elementwise_kernelILi128ELi2EZNS0_22gpu_kernel_impl_nocastIN48_GLOBAL__N__08322988_15_IGammaKernel_cu_cb51a28d10CalcIgammaIfEEEEvRNS_18TensorIteratorBaseERKT_EUliE_EEviT1_$_ZN46_INTERNAL_08322988_15_IGammaKernel_cu_cb51a28d48_GLOBAL__N__08322988_15_IGammaKernel_cu_cb51a28d11calc_igammaIfEET_S2_S2_,($_ZN2at6native18elementwise_kernelILi128ELi2EZNS0_22gpu_kernel_impl_nocastIN48_GLOBAL__N__08322988_15_IGammaKernel_cu_cb51a28d10CalcIgammaIfEEEEvRNS_18TensorIteratorBaseERKT_EUliE_EEviT1_$_ZN46_INTERNAL_08322988_15_IGammaKernel_cu_cb51a28d48_GLOBAL__N__08322988_15_IGammaKernel_cu_cb51a28d12calc_igammacIfEET_S2_S2_ - $_ZN2at6native18elementwise_kernelILi128ELi2EZNS0_22gpu_kernel_impl_nocastIN48_GLOBAL__N__08322988_15_IGammaKernel_cu_cb51a28d10CalcIgammaIfEEEEvRNS_18TensorIteratorBaseERKT_EUliE_EEviT1_$_ZN46_INTERNAL_08322988_15_IGammaKernel_cu_cb51a28d48_GLOBAL__N__08322988_15_IGammaKernel_cu_cb51a28d11calc_igammaIfEET_S2_S2_)
$_ZN2at6native18elementwise_kernelILi128ELi2EZNS0_22gpu_kernel_impl_nocastIN48_GLOBAL__N__08322988_15_IGammaKernel_cu_cb51a28d10CalcIgammaIfEEEEvRNS_18TensorIteratorBaseERKT_EUliE_EEviT1_$_ZN46_INTERNAL_08322988_15_IGammaKernel_cu_cb51a28d48_GLOBAL__N__08322988_15_IGammaKernel_cu_cb51a28d11calc_igammaIfEET_S2_S2_:
[----:B------:R-:W-:Y:S01]  /*6100*/  FMNMX.FTZ R2, R7, R0, PT ;  /* 0x0000000007027209 */ /* 0x000fe20003810000 */
[----:B------:R-:W-:Y:S01]  /*6110*/  BSSY.RECONVERGENT B1, `(.L_x_1622) ;  /* 0x000119c000017945 */ /* 0x000fe20003800200 */
[----:B------:R-:W-:Y:S02]  /*6120*/  IMAD.MOV.U32 R4, RZ, RZ, 0x7fc00000 ;  /* 0x7fc00000ff047424 */ /* 0x000fe400078e00ff */
[----:B------:R-:W-:-:S13]  /*6130*/  FSETP.GEU.FTZ.AND P0, PT, R2, RZ, PT ;  /* 0x000000ff0200720b */ /* 0x000fda0003f1e000 */
[----:B------:R-:W-:Y:S05]  /*6140*/  @!P0 BRA `(.L_x_1623) ;  /* 0x0000011800608947 */ /* 0x000fea0003800000 */
[----:B------:R-:W-:Y:S02]  /*6150*/  FSETP.NEU.FTZ.AND P0, PT, R7, RZ, PT ;  /* 0x000000ff0700720b */ /* 0x000fe40003f1d000 */
[----:B------:R-:W-:-:S11]  /*6160*/  MOV R4, 0x7fc00000 ;  /* 0x7fc0000000047802 */ /* 0x000fd60000000f00 */
        /* <DEDUP_REMOVED lines=23> */
[----:B------:R-:W-:Y:S01]  /*62e0*/  IMAD.MOV.U32 R10, RZ, RZ, 0x39b8ef1d ;  /* 0x39b8ef1dff0a7424 */ /* 0x000fe200078e00ff */
[----:B------:R-:W-:Y:S01]  /*62f0*/  MOV R11, 0xb93b7038 ;  /* 0xb93b7038000b7802 */ /* 0x000fe20000000f00 */
[----:B------:R-:W-:Y:S02]  /*6300*/  HFMA2 R12, -RZ, RZ, 0.517578125, 866.5 ;  /* 0x382462c5ff0c7431 */ /* 0x000fe400000001ff */
[----:B------:R-:W-:Y:S02]  /*6310*/  IMAD.MOV.U32 R13, RZ, RZ, -0x49ed5648 ;  /* 0xb612a9b8ff0d7424 */ /* 0x000fe400078e00ff */
[----:B------:R-:W-:Y:S01]  /*6320*/  HFMA2 R15, -RZ, RZ, 0.33544921875, -0.410400390625 ;  /* 0x355eb691ff0f7431 */ /* 0x000fe200000001ff */
[----:B------:R-:W-:Y:S01]  /*6330*/  MOV R14, 0xb5f8d918 ;  /* 0xb5f8d918000e7802 */ /* 0x000fe20000000f00 */
[----:B------:R0:W-:Y:S01]  /*6340*/  STL.64 [R1+0x10], R10 ;  /* 0x0000100a01007387 */ /* 0x0001e20000100a00 */
[----:B------:R-:W-:Y:S02]  /*6350*/  HFMA2 R4, -RZ, RZ, -1.666015625, -0.052093505859375 ;  /* 0xbeaaaaabff047431 */ /* 0x000fe400000001ff */
[----:B------:R-:W-:-:S02]  /*6360*/  IMAD.MOV.U32 R5, RZ, RZ, 0x3daaaaab ;  /* 0x3daaaaabff057424 */ /* 0x000fc400078e00ff */
[----:B------:R-:W-:Y:S01]  /*6370*/  HFMA2 R9, -RZ, RZ, 0.82373046875, -0.25927734375 ;  /* 0x3a97b426ff097431 */ /* 0x000fe200000001ff */
[----:B------:R1:W-:Y:S01]  /*6380*/  STL.64 [R1+0x18], R12 ;  /* 0x0000180c01007387 */ /* 0x0003e20000100a00 */
[----:B------:R-:W-:Y:S01]  /*6390*/  MOV R8, 0xbc72b9d6 ;  /* 0xbc72b9d600087802 */ /* 0x000fe20000000f00 */
[----:B------:R-:W-:Y:S01]  /*63a0*/  IMAD.MOV.U32 R16, RZ, RZ, -0x4bc25033 ;  /* 0xb43dafcdff107424 */ /* 0x000fe200078e00ff */
[----:B------:R-:W-:Y:S01]  /*63b0*/  MOV R17, 0x31e67ae7 ;  /* 0x31e67ae700117802 */ /* 0x000fe20000000f00 */
[----:B------:R2:W-:Y:S01]  /*63c0*/  STL.64 [R1+0x20], R14 ;  /* 0x0000200e01007387 */ /* 0x0005e20000100a00 */
[----:B------:R-:W-:Y:S01]  /*63d0*/  HFMA2 R21, -RZ, RZ, -0.091796875, 4972 ;  /* 0xade06cdbff157431 */ /* 0x000fe200000001ff */
[----:B------:R-:W-:Y:S01]  /*63e0*/  MOV R20, 0x307b7337 ;  /* 0x307b733700147802 */ /* 0x000fe20000000f00 */
[----:B------:R-:W-:Y:S01]  /*63f0*/  HFMA2 R18, -RZ, RZ, 0.193359375, 15.8359375 ;  /* 0x32304bebff127431 */ /* 0x000fe200000001ff */
[----:B0-----:R-:W-:Y:S01]  /*6400*/  MOV R10, 0x2abdd03b ;  /* 0x2abdd03b000a7802 */ /* 0x001fe20000000f00 */
[----:B------:R-:W-:Y:S01]  /*6410*/  HFMA2 R11, -RZ, RZ, -0.0477294921875, -4.87109375 ;  /* 0xaa1cc4dfff0b7431 */ /* 0x000fe200000001ff */
[----:B------:R0:W-:Y:S01]  /*6420*/  STL.64 [R1], R4 ;  /* 0x0000000401007387 */ /* 0x0001e20000100a00 */
[----:B------:R-:W-:Y:S01]  /*6430*/  IMAD.MOV.U32 R19, RZ, RZ, -0x4e696f34 ;  /* 0xb19690ccff137424 */ /* 0x000fe200078e00ff */
[----:B-1----:R-:W-:Y:S01]  /*6440*/  MOV R13, 0xa6141ff4 ;  /* 0xa6141ff4000d7802 */ /* 0x002fe20000000f00 */
[----:B------:R-:W-:Y:S01]  /*6450*/  IMAD.MOV.U32 R12, RZ, RZ, 0x2900827e ;  /* 0x2900827eff0c7424 */ /* 0x000fe200078e00ff */
[----:B------:R1:W-:Y:S01]  /*6460*/  STL.64 [R1+0x8], R8 ;  /* 0x0000080801007387 */ /* 0x0003e20000100a00 */
[----:B------:R-:W-:Y:S01]  /*6470*/  MOV R2, 0x3ef9425d ;  /* 0x3ef9425d00027802 */ /* 0x000fe20000000f00 */
[----:B--2---:R-:W-:-:S02]  /*6480*/  HFMA2 R14, -RZ, RZ, -0.027557373046875, 72.625 ;  /* 0xa70e548aff0e7431 */ /* 0x004fc400000001ff */
[----:B------:R-:W-:Y:S01]  /*6490*/  IMAD.MOV.U32 R15, RZ, RZ, -0x450d462a ;  /* 0xbaf2b9d6ff0f7424 */ /* 0x000fe200078e00ff */
[----:B------:R2:W-:Y:S01]  /*64a0*/  STL.64 [R1+0x50], R10 ;  /* 0x0000500a01007387 */ /* 0x0005e20000100a00 */
[----:B------:R-:W-:Y:S03]  /*64b0*/  BSSY.RECONVERGENT B0, `(.L_x_1625) ;  /* 0x00003e0000007945 */ /* 0x000fe60003800200 */
[----:B------:R3:W-:Y:S01]  /*64c0*/  STL.64 [R1+0x58], R12 ;  /* 0x0000580c01007387 */ /* 0x0007e20000100a00 */
[----:B0-----:R-:W-:Y:S01]  /*64d0*/  IMAD.MOV.U32 R4, RZ, RZ, -0x517fc7ac ;  /* 0xae803854ff047424 */ /* 0x001fe200078e00ff */
[----:B------:R-:W-:Y:S01]  /*64e0*/  MOV R5, 0x2dd64a3b ;  /* 0x2dd64a3b00057802 */ /* 0x000fe20000000f00 */
[----:B-1----:R-:W-:Y:S02]  /*64f0*/  HFMA2 R8, -RZ, RZ, -0.0732421875, -1336 ;  /* 0xacb0e538ff087431 */ /* 0x002fe400000001ff */
[----:B------:R-:W-:Y:S01]  /*6500*/  IMAD.MOV.U32 R9, RZ, RZ, 0x29f7cc00 ;  /* 0x29f7cc00ff097424 */ /* 0x000fe200078e00ff */
[----:B------:R0:W-:Y:S01]  /*6510*/  STL.64 [R1+0x60], R14 ;  /* 0x0000600e01007387 */ /* 0x0001e20000100a00 */
[----:B--2---:R-:W-:-:S02]  /*6520*/  HFMA2 R10, -RZ, RZ, -0.2332763671875, 0.000720977783203125 ;  /* 0xb37711e8ff0a7431 */ /* 0x004fc400000001ff */
[----:B------:R-:W-:Y:S01]  /*6530*/  IMAD.MOV.U32 R11, RZ, RZ, 0x324d53d2 ;  /* 0x324d53d2ff0b7424 */ /* 0x000fe200078e00ff */
[----:B------:R1:W-:Y:S01]  /*6540*/  STL.64 [R1+0x28], R16 ;  /* 0x0000281001007387 */ /* 0x0003e20000100a00 */
[----:B---3--:R-:W-:Y:S01]  /*6550*/  HFMA2 R13, -RZ, RZ, -0.141845703125, -0.201904296875 ;  /* 0xb08ab276ff0d7431 */ /* 0x008fe200000001ff */
[----:B------:R-:W-:Y:S02]  /*6560*/  MOV R12, 0xad9a4fde ;  /* 0xad9a4fde000c7802 */ /* 0x000fe40000000f00 */
[----:B------:R2:W-:Y:S04]  /*6570*/  STL.64 [R1+0x40], R4 ;  /* 0x0000400401007387 */ /* 0x0005e80000100a00 */
[----:B------:R3:W-:Y:S01]  /*6580*/  STL.64 [R1+0x90], R10 ;  /* 0x0000900a01007387 */ /* 0x0007e20000100a00 */
[----:B0-----:R-:W-:Y:S01]  /*6590*/  IMAD.MOV.U32 R14, RZ, RZ, 0x2fe4da1a ;  /* 0x2fe4da1aff0e7424 */ /* 0x001fe200078e00ff */
[----:B------:R-:W-:-:S02]  /*65a0*/  MOV R15, 0xaebc5283 ;  /* 0xaebc5283000f7802 */ /* 0x000fc40000000f00 */
[----:B------:R0:W-:Y:S01]  /*65b0*/  STL.64 [R1+0x98], R12 ;  /* 0x0000980c01007387 */ /* 0x0001e20000100a00 */
[----:B-1----:R-:W-:Y:S01]  /*65c0*/  HFMA2 R17, -RZ, RZ, 0.89697265625, 533.5 ;  /* 0x3b2d602bff117431 */ /* 0x002fe200000001ff */
[----:B------:R-:W-:Y:S01]  /*65d0*/  MOV R16, 0xbb638e39 ;  /* 0xbb638e3900107802 */ /* 0x000fe20000000f00 */
[----:B--2---:R-:W-:Y:S01]  /*65e0*/  IMAD.MOV.U32 R4, RZ, RZ, -0x457e3585 ;  /* 0xba81ca7bff047424 */ /* 0x004fe200078e00ff */
[----:B------:R-:W-:Y:S01]  /*65f0*/  MOV R5, 0x3957c1a2 ;  /* 0x3957c1a200057802 */ /* 0x000fe20000000f00 */
[----:B------:R1:W-:Y:S01]  /*6600*/  STL.64 [R1+0x48], R8 ;  /* 0x0000480801007387 */ /* 0x0003e20000100a00 */
[----:B---3--:R-:W-:Y:S01]  /*6610*/  HFMA2 R11, -RZ, RZ, -0.89794921875, -0.650390625 ;  /* 0xbb2fb934ff0b7431 */ /* 0x008fe200000001ff */
[----:B------:R-:W-:Y:S02]  /*6620*/  MOV R10, 0x3b877322 ;  /* 0x3b877322000a7802 */ /* 0x000fe40000000f00 */
[----:B------:R2:W-:Y:S01]  /*6630*/  STL.64 [R1+0xa0], R14 ;  /* 0x0000a00e01007387 */ /* 0x0005e20000100a00 */
[----:B0-----:R-:W-:-:S02]  /*6640*/  HFMA2 R12, -RZ, RZ, -0.60986328125, 0.046630859375 ;  /* 0xb8e129f8ff0c7431 */ /* 0x001fc400000001ff */
[----:B------:R-:W-:Y:S01]  /*6650*/  IMAD.MOV.U32 R13, RZ, RZ, 0x385dfa1f ;  /* 0x385dfa1fff0d7424 */ /* 0x000fe200078e00ff */
[----:B------:R0:W-:Y:S04]  /*6660*/  STL.64 [R1+0x70], R4 ;  /* 0x0000700401007387 */ /* 0x0001e80000100a00 */
[----:B------:R3:W-:Y:S01]  /*6670*/  STL.64 [R1+0xc8], R10 ;  /* 0x0000c80a01007387 */ /* 0x0007e20000100a00 */
[----:B-1----:R-:W-:Y:S01]  /*6680*/  IMAD.MOV.U32 R8, RZ, RZ, 0x319fac92 ;  /* 0x319fac92ff087424 */ /* 0x002fe200078e00ff */
[----:B------:R-:W-:Y:S01]  /*6690*/  MOV R9, 0x34140796 ;  /* 0x3414079600097802 */ /* 0x000fe20000000f00 */
[----:B--2---:R-:W-:Y:S01]  /*66a0*/  HFMA2 R15, -RZ, RZ, 0.2210693359375, 0.00020277500152587890625 ;  /* 0x33130aa5ff0f7431 */ /* 0x004fe200000001ff */
[----:B------:R1:W-:Y:S01]  /*66b0*/  STL.64 [R1+0xd8], R12 ;  /* 0x0000d80c01007387 */ /* 0x0003e20000100a00 */
[----:B------:R-:W-:Y:S01]  /*66c0*/  MOV R14, 0xb7561683 ;  /* 0xb7561683000e7802 */ /* 0x000fe20000000f00 */
[----:B0-----:R-:W-:-:S02]  /*66d0*/  HFMA2 R5, -RZ, RZ, 0.055908203125, -13.5 ;  /* 0x2b28cac0ff057431 */ /* 0x001fc400000001ff */
[----:B------:R0:W-:Y:S01]  /*66e0*/  STL.64 [R1+0x68], R16 ;  /* 0x0000681001007387 */ /* 0x0001e20000100a00 */
[----:B------:R-:W-:Y:S01]  /*66f0*/  MOV R4, 0xac4e6798 ;  /* 0xac4e679800047802 */ /* 0x000fe20000000f00 */
[----:B---3--:R-:W-:Y:S02]  /*6700*/  HFMA2 R10, -RZ, RZ, 0.11016845703125, -0.00012719631195068359375 ;  /* 0x2f0d882bff0a7431 */ /* 0x008fe400000001ff */
[----:B------:R-:W-:Y:S01]  /*6710*/  IMAD.MOV.U32 R11, RZ, RZ, -0x518b4439 ;  /* 0xae74bbc7ff0b7424 */ /* 0x000fe200078e00ff */
[----:B------:R2:W-:Y:S01]  /*6720*/  STL.64 [R1+0x88], R8 ;  /* 0x0000880801007387 */ /* 0x0005e20000100a00 */
[----:B-1----:R-:W-:Y:S01]  /*6730*/  HFMA2 R13, -RZ, RZ, -0.029632568359375, 0.25244140625 ;  /* 0xa796340aff0d7431 */ /* 0x002fe200000001ff */
[----:B------:R-:W-:Y:S02]  /*6740*/  MOV R12, 0x2d52aed2 ;  /* 0x2d52aed2000c7802 */ /* 0x000fe40000000f00 */
[----:B------:R1:W-:Y:S01]  /*6750*/  STL.64 [R1+0x108], R10 ;  /* 0x0001080a01007387 */ /* 0x0003e20000100a00 */
[----:B0-----:R-:W-:-:S02]  /*6760*/  HFMA2 R16, -RZ, RZ, 0.043212890625, -0.006946563720703125 ;  /* 0x29889f1dff107431 */ /* 0x001fc400000001ff */
[----:B------:R-:W-:Y:S01]  /*6770*/  IMAD.MOV.U32 R17, RZ, RZ, 0x2cfc020e ;  /* 0x2cfc020eff117424 */ /* 0x000fe200078e00ff */
[----:B------:R0:W-:Y:S01]  /*6780*/  STL.64 [R1+0xe0], R14 ;  /* 0x0000e00e01007387 */ /* 0x0001e20000100a00 */
[----:B--2---:R-:W-:Y:S02]  /*6790*/  HFMA2 R8, -RZ, RZ, 0.03680419921875, -5.30859375 ;  /* 0x28b6c54fff087431 */ /* 0x004fe400000001ff */
[----:B------:R-:W-:Y:S01]  /*67a0*/  IMAD.MOV.U32 R9, RZ, RZ, -0x586b27e4 ;  /* 0xa794d81cff097424 */ /* 0x000fe200078e00ff */
[----:B------:R2:W-:Y:S01]  /*67b0*/  STL.64 [R1+0xb0], R4 ;  /* 0x0000b00401007387 */ /* 0x0005e20000100a00 */
[----:B-1----:R-:W-:Y:S01]  /*67c0*/  HFMA2 R11, -RZ, RZ, 0.451416015625, -7820 ;  /* 0x3739efa3ff0b7431 */ /* 0x002fe200000001ff */
[----:B------:R-:W-:Y:S02]  /*67d0*/  MOV R10, 0xb480a951 ;  /* 0xb480a951000a7802 */ /* 0x000fe40000000f00 */
[----:B------:R1:W-:Y:S01]  /*67e0*/  STL.64 [R1+0x110], R12 ;  /* 0x0001100c01007387 */ /* 0x0003e20000100a00 */
[----:B0-----:R-:W-:Y:S01]  /*67f0*/  IMAD.MOV.U32 R14, RZ, RZ, -0x54660630 ;  /* 0xab99f9d0ff0e7424 */ /* 0x001fe200078e00ff */
[----:B------:R-:W-:-:S02]  /*6800*/  MOV R15, 0x2b033afb ;  /* 0x2b033afb000f7802 */ /* 0x000fc40000000f00 */
[----:B------:R0:W-:Y:S01]  /*6810*/  STL.64 [R1+0xa8], R16 ;  /* 0x0000a81001007387 */ /* 0x0001e20000100a00 */
[----:B--2---:R-:W-:Y:S01]  /*6820*/  IMAD.MOV.U32 R4, RZ, RZ, 0x35b82c49 ;  /* 0x35b82c49ff047424 */ /* 0x004fe200078e00ff */
[----:B------:R-:W-:Y:S02]  /*6830*/  MOV R5, 0xb5291658 ;  /* 0xb529165800057802 */ /* 0x000fe40000000f00 */
[----:B------:R2:W-:Y:S01]  /*6840*/  STL.64 [R1+0xc0], R8 ;  /* 0x0000c00801007387 */ /* 0x0005e20000100a00 */
[----:B-1----:R-:W-:Y:S02]  /*6850*/  HFMA2 R12, -RZ, RZ, -0.09307861328125, 0.000680446624755859375 ;  /* 0xadf51193ff0c7431 */ /* 0x002fe400000001ff */
[----:B------:R-:W-:Y:S01]  /*6860*/  IMAD.MOV.U32 R13, RZ, RZ, -0x4bc9e918 ;  /* 0xb43616e8ff0d7424 */ /* 0x000fe200078e00ff */
[----:B------:R1:W-:Y:S01]  /*6870*/  STL.64 [R1+0x140], R10 ;  /* 0x0001400a01007387 */ /* 0x0003e20000100a00 */
[----:B0-----:R-:W-:Y:S02]  /*6880*/  HFMA2 R16, -RZ, RZ, 0.256103515625, 100.0625 ;  /* 0x34195641ff107431 */ /* 0x001fe400000001ff */
[----:B------:R-:W-:Y:S01]  /*6890*/  IMAD.MOV.U32 R17, RZ, RZ, -0x509eda18 ;  /* 0xaf6125e8ff117424 */ /* 0x000fe200078e00ff */
[----:B------:R0:W-:Y:S01]  /*68a0*/  STL.64 [R1+0x118], R14 ;  /* 0x0001180e01007387 */ /* 0x0001e20000100a00 */
[----:B--2---:R-:W-:Y:S01]  /*68b0*/  IMAD.MOV.U32 R8, RZ, RZ, -0x4f441d3f ;  /* 0xb0bbe2c1ff087424 */ /* 0x004fe200078e00ff */
[----:B------:R-:W-:-:S02]  /*68c0*/  MOV R9, 0x2b84b13c ;  /* 0x2b84b13c00097802 */ /* 0x000fc40000000f00 */
[----:B------:R2:W-:Y:S01]  /*68d0*/  STL.64 [R1+0xe8], R4 ;  /* 0x0000e80401007387 */ /* 0x0005e20000100a00 */
[----:B-1----:R-:W-:Y:S02]  /*68e0*/  HFMA2 R10, -RZ, RZ, 0.0178070068359375, 0.050018310546875 ;  /* 0x248f2a67ff0a7431 */ /* 0x002fe400000001ff */
[----:B------:R-:W-:Y:S01]  /*68f0*/  IMAD.MOV.U32 R11, RZ, RZ, 0x2a6f79fa ;  /* 0x2a6f79faff0b7424 */ /* 0x000fe200078e00ff */
[----:B------:R1:W-:Y:S01]  /*6900*/  STL.64 [R1+0x150], R12 ;  /* 0x0001500c01007387 */ /* 0x0003e20000100a00 */
[----:B0-----:R-:W-:Y:S01]  /*6910*/  HFMA2 R15, -RZ, RZ, -0.20751953125, 0.046112060546875 ;  /* 0xb2a429e7ff0f7431 */ /* 0x001fe200000001ff */
[----:B------:R-:W-:Y:S02]  /*6920*/  MOV R14, 0x33adef47 ;  /* 0x33adef47000e7802 */ /* 0x000fe40000000f00 */
[----:B------:R0:W-:Y:S01]  /*6930*/  STL.64 [R1+0xf0], R16 ;  /* 0x0000f01001007387 */ /* 0x0001e20000100a00 */
[----:B--2---:R-:W-:Y:S01]  /*6940*/  HFMA2 R5, -RZ, RZ, 0.7705078125, 1.697265625 ;  /* 0x3a2a3ecaff057431 */ /* 0x004fe200000001ff */
[----:B------:R-:W-:-:S02]  /*6950*/  MOV R4, 0x281f97f3 ;  /* 0x281f97f300047802 */ /* 0x000fc40000000f00 */
[----:B------:R2:W-:Y:S01]  /*6960*/  STL.64 [R1+0x100], R8 ;  /* 0x0001000801007387 */ /* 0x0005e20000100a00 */
[----:B-1----:R-:W-:Y:S01]  /*6970*/  HFMA2 R13, -RZ, RZ, 0.036865234375, 0.869140625 ;  /* 0x28b83af4ff0d7431 */ /* 0x002fe200000001ff */
[----:B------:R-:W-:Y:S02]  /*6980*/  MOV R12, 0xa9d26c77 ;  /* 0xa9d26c77000c7802 */ /* 0x000fe40000000f00 */
[----:B------:R1:W-:Y:S01]  /*6990*/  STL.64 [R1+0x180], R10 ;  /* 0x0001800a01007387 */ /* 0x0003e20000100a00 */
[----:B0-----:R-:W-:Y:S01]  /*69a0*/  IMAD.MOV.U32 R16, RZ, RZ, 0x39709e72 ;  /* 0x39709e72ff107424 */ /* 0x001fe200078e00ff */
[----:B------:R-:W-:Y:S02]  /*69b0*/  MOV R17, 0xb9f5fd8c ;  /* 0xb9f5fd8c00117802 */ /* 0x000fe40000000f00 */
[----:B------:R0:W-:Y:S01]  /*69c0*/  STL.64 [R1+0x158], R14 ;  /* 0x0001580e01007387 */ /* 0x0001e20000100a00 */
[----:B--2---:R-:W-:Y:S02]  /*69d0*/  HFMA2 R8, -RZ, RZ, 0.693359375, 310.75 ;  /* 0x398c5cdbff087431 */ /* 0x004fe400000001ff */
[----:B------:R-:W-:Y:S01]  /*69e0*/  IMAD.MOV.U32 R9, RZ, RZ, -0x47616ae3 ;  /* 0xb89e951dff097424 */ /* 0x000fe200078e00ff */
[----:B------:R2:W-:Y:S01]  /*69f0*/  STL.64 [R1+0x128], R4 ;  /* 0x0001280401007387 */ /* 0x0005e20000100a00 */
[----:B-1----:R-:W-:Y:S01]  /*6a00*/  HFMA2 R11, -RZ, RZ, 0.0938720703125, 0.00019967555999755859375 ;  /* 0x2e020a8bff0b7431 */ /* 0x002fe200000001ff */
[----:B------:R-:W-:-:S02]  /*6a10*/  MOV R10, 0xb47633b6 ;  /* 0xb47633b6000a7802 */ /* 0x000fc40000000f00 */
[----:B------:R1:W-:Y:S01]  /*6a20*/  STL.64 [R1+0x130], R16 ;  /* 0x0001301001007387 */ /* 0x0003e20000100a00 */
[----:B0-----:R-:W-:Y:S01]  /*6a30*/  IMAD.MOV.U32 R14, RZ, RZ, -0x459e0fa8 ;  /* 0xba61f058ff0e7424 */ /* 0x001fe200078e00ff */
[----:B------:R-:W-:Y:S02]  /*6a40*/  MOV R15, 0x3a4d87fb ;  /* 0x3a4d87fb000f7802 */ /* 0x000fe40000000f00 */
[----:B------:R0:W-:Y:S01]  /*6a50*/  STL.64 [R1+0x188], R12 ;  /* 0x0001880c01007387 */ /* 0x0001e20000100a00 */
[----:B--2---:R-:W-:Y:S01]  /*6a60*/  IMAD.MOV.U32 R4, RZ, RZ, 0x2c2861f8 ;  /* 0x2c2861f8ff047424 */ /* 0x004fe200078e00ff */
[----:B------:R-:W-:Y:S02]  /*6a70*/  MOV R5, 0x310db352 ;  /* 0x310db35200057802 */ /* 0x000fe40000000f00 */
[----:B------:R2:W-:Y:S01]  /*6a80*/  STL.64 [R1+0x138], R8 ;  /* 0x0001380801007387 */ /* 0x0005e20000100a00 */
[----:B-1----:R-:W-:Y:S02]  /*6a90*/  HFMA2 R16, -RZ, RZ, -0.140869140625, 9.405612945556640625e-05 ;  /* 0xb082062aff107431 */ /* 0x002fe400000001ff */
[----:B------:R-:W-:Y:S01]  /*6aa0*/  IMAD.MOV.U32 R17, RZ, RZ, 0x2f6cd8aa ;  /* 0x2f6cd8aaff117424 */ /* 0x000fe200078e00ff */
[----:B------:R1:W-:Y:S01]  /*6ab0*/  STL.64 [R1+0x190], R14 ;  /* 0x0001900e01007387 */ /* 0x0003e20000100a00 */
[----:B0-----:R-:W-:-:S02]  /*6ac0*/  HFMA2 R12, -RZ, RZ, 0.16943359375, -79.5625 ;  /* 0x316cd4f9ff0c7431 */ /* 0x001fc400000001ff */
[----:B------:R-:W-:Y:S01]  /*6ad0*/  IMAD.MOV.U32 R13, RZ, RZ, -0x557e622c ;  /* 0xaa819dd4ff0d7424 */ /* 0x000fe200078e00ff */
[----:B------:R0:W-:Y:S01]  /*6ae0*/  STL.64 [R1+0x160], R4 ;  /* 0x0001600401007387 */ /* 0x0001e20000100a00 */
[----:B--2---:R-:W-:Y:S01]  /*6af0*/  IMAD.MOV.U32 R8, RZ, RZ, 0x2d2c3ebd ;  /* 0x2d2c3ebdff087424 */ /* 0x004fe200078e00ff */
[----:B------:R-:W-:Y:S02]  /*6b00*/  MOV R9, 0xac19474f ;  /* 0xac19474f00097802 */ /* 0x000fe40000000f00 */
[----:B------:R2:W-:Y:S01]  /*6b10*/  STL.64 [R1+0x1b8], R10 ;  /* 0x0001b80a01007387 */ /* 0x0005e20000100a00 */
[----:B-1----:R-:W-:Y:S01]  /*6b20*/  HFMA2 R15, -RZ, RZ, 0.114013671875, -0.0001504421234130859375 ;  /* 0x2f4c88eeff0f7431 */ /* 0x002fe200000001ff */
[----:B------:R-:W-:Y:S02]  /*6b30*/  MOV R14, 0xafd8a791 ;  /* 0xafd8a791000e7802 */ /* 0x000fe40000000f00 */
[----:B------:R1:W-:Y:S01]  /*6b40*/  STL.64 [R1+0x168], R16 ;  /* 0x0001681001007387 */ /* 0x0003e20000100a00 */
[----:B0-----:R-:W-:Y:S01]  /*6b50*/  HFMA2 R5, -RZ, RZ, -0.5185546875, 12280 ;  /* 0xb82671ffff057431 */ /* 0x001fe200000001ff */
[----:B------:R-:W-:-:S02]  /*6b60*/  MOV R4, 0x388b4846 ;  /* 0x388b484600047802 */ /* 0x000fc40000000f00 */
[----:B------:R0:W-:Y:S01]  /*6b70*/  STL.64 [R1+0x178], R8 ;  /* 0x0001780801007387 */ /* 0x0001e20000100a00 */
[----:B--2---:R-:W-:Y:S02]  /*6b80*/  HFMA2 R10, -RZ, RZ, -0.5712890625, 0.8759765625 ;  /* 0xb8923b02ff0a7431 */ /* 0x004fe400000001ff */
[----:B------:R-:W-:Y:S01]  /*6b90*/  IMAD.MOV.U32 R11, RZ, RZ, 0x39915f44 ;  /* 0x39915f44ff0b7424 */ /* 0x000fe200078e00ff */
[----:B------:R2:W-:Y:S01]  /*6ba0*/  STL.64 [R1+0x1c8], R12 ;  /* 0x0001c80c01007387 */ /* 0x0005e20000100a00 */
[----:B-1----:R-:W-:Y:S01]  /*6bb0*/  IMAD.MOV.U32 R16, RZ, RZ, 0x373eda60 ;  /* 0x373eda60ff107424 */ /* 0x002fe200078e00ff */
[----:B------:R-:W-:Y:S02]  /*6bc0*/  MOV R17, 0x2f89d9e3 ;  /* 0x2f89d9e300117802 */ /* 0x000fe40000000f00 */
[----:B------:R1:W-:Y:S01]  /*6bd0*/  STL.64 [R1+0x38], R20 ;  /* 0x0000381401007387 */ /* 0x0003e20000100a00 */
[----:B0-----:R-:W-:Y:S02]  /*6be0*/  HFMA2 R8, -RZ, RZ, -0.367919921875, -0.00036716461181640625 ;  /* 0xb5e38e04ff087431 */ /* 0x001fe400000001ff */
[----:B------:R-:W-:Y:S01]  /*6bf0*/  IMAD.MOV.U32 R9, RZ, RZ, 0x356f1bed ;  /* 0x356f1bedff097424 */ /* 0x000fe200078e00ff */
[----:B------:R0:W-:Y:S01]  /*6c00*/  STL.64 [R1+0x1d0], R14 ;  /* 0x0001d00e01007387 */ /* 0x0001e20000100a00 */
[----:B--2---:R-:W-:Y:S01]  /*6c10*/  HFMA2 R13, -RZ, RZ, 0.5693359375, -0.000445842742919921875 ;  /* 0x388e8f4eff0d7431 */ /* 0x004fe200000001ff */
[----:B------:R-:W-:-:S02]  /*6c20*/  MOV R12, 0xb9510216 ;  /* 0xb9510216000c7802 */ /* 0x000fc40000000f00 */
[----:B------:R2:W-:Y:S01]  /*6c30*/  STL.64 [R1+0x30], R18 ;  /* 0x0000301201007387 */ /* 0x0005e20000100a00 */
[----:B-1----:R-:W-:-:S03]  /*6c40*/  HFMA2 R21, -RZ, RZ, -0.365234375, 447.5 ;  /* 0xb5d85efeff157431 */ /* 0x002fc600000001ff */
[----:B------:R1:W-:Y:S01]  /*6c50*/  STL.64 [R1+0x1a0], R4 ;  /* 0x0001a00401007387 */ /* 0x0003e20000100a00 */
[----:B------:R-:W-:Y:S01]  /*6c60*/  MOV R20, 0x370054e5 ;  /* 0x370054e500147802 */ /* 0x000fe20000000f00 */
[----:B0-----:R-:W-:Y:S02]  /*6c70*/  IMAD.MOV.U32 R14, RZ, RZ, 0x34185ee8 ;  /* 0x34185ee8ff0e7424 */ /* 0x001fe400078e00ff */
[----:B------:R0:W-:Y:S01]  /*6c80*/  STL.64 [R1+0x1f8], R10 ;  /* 0x0001f80a01007387 */ /* 0x0001e20000100a00 */
[----:B------:R-:W-:Y:S01]  /*6c90*/  MOV R15, 0xb76411fe ;  /* 0xb76411fe000f7802 */ /* 0x000fe20000000f00 */
[----:B--2---:R-:W-:Y:S02]  /*6ca0*/  HFMA2 R18, -RZ, RZ, -0.302490234375, -2.81640625 ;  /* 0xb4d7c1a2ff127431 */ /* 0x004fe400000001ff */
[----:B------:R2:W-:Y:S01]  /*6cb0*/  STL.64 [R1+0x1a8], R16 ;  /* 0x0001a81001007387 */ /* 0x0005e20000100a00 */
[----:B------:R-:W-:Y:S02]  /*6cc0*/  IMAD.MOV.U32 R19, RZ, RZ, -0x48682da9 ;  /* 0xb797d257ff137424 */ /* 0x000fe400078e00ff */
[----:B-1----:R-:W-:Y:S01]  /*6cd0*/  IMAD.MOV.U32 R4, RZ, RZ, -0x51c0682a ;  /* 0xae3f97d6ff047424 */ /* 0x002fe200078e00ff */
[----:B------:R-:W-:Y:S01]  /*6ce0*/  MOV R5, 0x26b84405 ;  /* 0x26b8440500057802 */ /* 0x000fe20000000f00 */
[----:B------:R1:W-:Y:S01]  /*6cf0*/  STL.64 [R1+0x1b0], R8 ;  /* 0x0001b00801007387 */ /* 0x0003e20000100a00 */
[----:B0-----:R-:W-:Y:S01]  /*6d00*/  HFMA2 R11, -RZ, RZ, -0.1356201171875, -0.00011593103408813476562 ;  /* 0xb0578799ff0b7431 */ /* 0x001fe200000001ff */
[----:B------:R-:W-:-:S02]  /*6d10*/  MOV R10, 0x315951d7 ;  /* 0x315951d7000a7802 */ /* 0x000fc40000000f00 */
[----:B------:R0:W-:Y:S01]  /*6d20*/  STL.64 [R1+0x200], R12 ;  /* 0x0002000c01007387 */ /* 0x0001e20000100a00 */
[----:B--2---:R-:W-:Y:S02]  /*6d30*/  HFMA2 R16, -RZ, RZ, 0.072509765625, -0.0139923095703125 ;  /* 0x2ca4a32aff107431 */ /* 0x004fe400000001ff */
[----:B------:R-:W-:Y:S01]  /*6d40*/  IMAD.MOV.U32 R17, RZ, RZ, -0x53e8c29e ;  /* 0xac173d62ff117424 */ /* 0x000fe200078e00ff */
[----:B------:R2:W-:Y:S01]  /*6d50*/  STL.64 [R1+0x208], R14 ;  /* 0x0002080e01007387 */ /* 0x0005e20000100a00 */
[----:B-1----:R-:W-:Y:S01]  /*6d60*/  IMAD.MOV.U32 R8, RZ, RZ, -0x569cc748 ;  /* 0xa96338b8ff087424 */ /* 0x002fe200078e00ff */
[----:B------:R-:W-:Y:S02]  /*6d70*/  MOV R9, 0xb9b09456 ;  /* 0xb9b0945600097802 */ /* 0x000fe40000000f00 */
[----:B------:R1:W-:Y:S01]  /*6d80*/  STL.64 [R1+0x80], R20 ;  /* 0x0000801401007387 */ /* 0x0003e20000100a00 */
[----:B0-----:R-:W-:Y:S02]  /*6d90*/  HFMA2 R12, -RZ, RZ, -0.0980224609375, -1.0073184967041015625e-05 ;  /* 0xae4680a9ff0c7431 */ /* 0x001fe400000001ff */
[----:B------:R-:W-:Y:S01]  /*6da0*/  IMAD.MOV.U32 R13, RZ, RZ, 0x2d3dfaf5 ;  /* 0x2d3dfaf5ff0d7424 */ /* 0x000fe200078e00ff */
[----:B------:R0:W-:Y:S01]  /*6db0*/  STL.64 [R1+0x1d8], R4 ;  /* 0x0001d80401007387 */ /* 0x0001e20000100a00 */
[----:B--2---:R-:W-:-:S03]  /*6dc0*/  HFMA2 R15, -RZ, RZ, -0.05987548828125, 3760 ;  /* 0xabaa6b58ff0f7431 */ /* 0x004fc600000001ff */
[----:B------:R2:W-:Y:S01]  /*6dd0*/  STL.64 [R1+0x78], R18 ;  /* 0x0000781201007387 */ /* 0x0005e20000100a00 */
[----:B------:R-:W-:Y:S01]  /*6de0*/  MOV R14, 0xa428dfed ;  /* 0xa428dfed000e7802 */ /* 0x000fe20000000f00 */
[----:B-1----:R-:W-:Y:S01]  /*6df0*/  IMAD.MOV.U32 R20, RZ, RZ, 0x3a4a4588 ;  /* 0x3a4a4588ff147424 */ /* 0x002fe200078e00ff */
[----:B------:R-:W-:Y:S01]  /*6e00*/  MOV R21, 0x3606d905 ;  /* 0x3606d90500157802 */ /* 0x000fe20000000f00 */
[----:B------:R1:W-:Y:S01]  /*6e10*/  STL.64 [R1+0x230], R10 ;  /* 0x0002300a01007387 */ /* 0x0003e20000100a00 */
[----:B0-----:R-:W-:Y:S01]  /*6e20*/  HFMA2 R5, -RZ, RZ, 0.29541015625, 0.0001986026763916015625 ;  /* 0x34ba0a82ff057431 */ /* 0x001fe200000001ff */
[----:B------:R-:W-:Y:S02]  /*6e30*/  MOV R4, 0xafb2ce7f ;  /* 0xafb2ce7f00047802 */ /* 0x000fe40000000f00 */
[----:B------:R0:W-:Y:S01]  /*6e40*/  STL.64 [R1+0x1e0], R16 ;  /* 0x0001e01001007387 */ /* 0x0001e20000100a00 */
[----:B--2---:R-:W-:Y:S01]  /*6e50*/  IMAD.MOV.U32 R18, RZ, RZ, -0x5a86242d ;  /* 0xa579dbd3ff127424 */ /* 0x004fe200078e00ff */
[----:B------:R-:W-:-:S02]  /*6e60*/  MOV R19, 0xa960345a ;  /* 0xa960345a00137802 */ /* 0x000fc40000000f00 */
[----:B------:R2:W-:Y:S01]  /*6e70*/  STL.64 [R1+0x1f0], R8 ;  /* 0x0001f00801007387 */ /* 0x0005e20000100a00 */
[----:B-1----:R-:W-:Y:S02]  /*6e80*/  HFMA2 R10, -RZ, RZ, -0.474853515625, -2.73828125 ;  /* 0xb799c17aff0a7431 */ /* 0x002fe400000001ff */
[----:B------:R-:W-:Y:S01]  /*6e90*/  IMAD.MOV.U32 R11, RZ, RZ, -0x4eac5ede ;  /* 0xb153a122ff0b7424 */ /* 0x000fe200078e00ff */
[----:B------:R1:W-:Y:S01]  /*6ea0*/  STL.64 [R1+0xd0], R20 ;  /* 0x0000d01401007387 */ /* 0x0003e20000100a00 */
[----:B0-----:R-:W-:Y:S01]  /*6eb0*/  IMAD.MOV.U32 R16, RZ, RZ, -0x4bb9ecc2 ;  /* 0xb446133eff107424 */ /* 0x001fe200078e00ff */
[----:B------:R-:W-:Y:S02]  /*6ec0*/  MOV R17, 0x334f3181 ;  /* 0x334f318100117802 */ /* 0x000fe40000000f00 */
[----:B------:R0:W-:Y:S01]  /*6ed0*/  STL.64 [R1+0x240], R12 ;  /* 0x0002400c01007387 */ /* 0x0001e20000100a00 */
[----:B--2---:R-:W-:Y:S02]  /*6ee0*/  HFMA2 R8, -RZ, RZ, -0.03619384765625, 0.00014913082122802734375 ;  /* 0xa8a208e3ff087431 */ /* 0x004fe400000001ff */
[----:B------:R-:W-:Y:S01]  /*6ef0*/  IMAD.MOV.U32 R9, RZ, RZ, -0x4e275220 ;  /* 0xb1d8ade0ff097424 */ /* 0x000fe200078e00ff */
[----:B------:R2:W-:Y:S01]  /*6f00*/  STL.64 [R1+0x248], R14 ;  /* 0x0002480e01007387 */ /* 0x0005e20000100a00 */
[----:B-1----:R-:W-:-:S03]  /*6f10*/  HFMA2 R20, -RZ, RZ, -0.045867919921875, 0.000215053558349609375 ;  /* 0xa9df0b0cff147431 */ /* 0x002fc600000001ff */
[----:B------:R1:W-:Y:S01]  /*6f20*/  STL.64 [R1+0xb8], R18 ;  /* 0x0000b81201007387 */ /* 0x0003e20000100a00 */
[----:B------:R-:W-:Y:S02]  /*6f30*/  IMAD.MOV.U32 R21, RZ, RZ, 0x23ae9da1 ;  /* 0x23ae9da1ff157424 */ /* 0x000fe400078e00ff */
[----:B0-----:R-:W-:Y:S01]  /*6f40*/  HFMA2 R13, -RZ, RZ, -0.376953125, 0.066162109375 ;  /* 0xb6082c3cff0d7431 */ /* 0x001fe200000001ff */
[----:B------:R0:W-:Y:S01]  /*6f50*/  STL.64 [R1+0x218], R4 ;  /* 0x0002180401007387 */ /* 0x0001e20000100a00 */
[----:B------:R-:W-:Y:S01]  /*6f60*/  MOV R12, 0x36688aea ;  /* 0x36688aea000c7802 */ /* 0x000fe20000000f00 */
[----:B--2---:R-:W-:Y:S01]  /*6f70*/  IMAD.MOV.U32 R14, RZ, RZ, 0x351b6448 ;  /* 0x351b6448ff0e7424 */ /* 0x004fe200078e00ff */
[----:B------:R-:W-:Y:S01]  /*6f80*/  MOV R15, 0x2a83a738 ;  /* 0x2a83a738000f7802 */ /* 0x000fe20000000f00 */
[----:B------:R2:W-:Y:S01]  /*6f90*/  STL.64 [R1+0x220], R16 ;  /* 0x0002201001007387 */ /* 0x0005e20000100a00 */
[----:B-1----:R-:W-:-:S03]  /*6fa0*/  HFMA2 R19, -RZ, RZ, 0.182373046875, 0.00010126829147338867188 ;  /* 0x31d606a3ff137431 */ /* 0x002fc600000001ff */
[----:B------:R1:W-:Y:S01]  /*6fb0*/  STL.64 [R1+0x270], R10 ;  /* 0x0002700a01007387 */ /* 0x0003e20000100a00 */
[----:B------:R-:W-:Y:S01]  /*6fc0*/  MOV R18, 0xb2721b9a ;  /* 0xb2721b9a00127802 */ /* 0x000fe20000000f00 */
[----:B0-----:R-:W-:Y:S01]  /*6fd0*/  IMAD.MOV.U32 R4, RZ, RZ, 0x2b1fe612 ;  /* 0x2b1fe612ff047424 */ /* 0x001fe200078e00ff */
[----:B------:R-:W-:Y:S01]  /*6fe0*/  MOV R5, 0xaa152d8b ;  /* 0xaa152d8b00057802 */ /* 0x000fe20000000f00 */
[----:B------:R0:W-:Y:S01]  /*6ff0*/  STL.64 [R1+0x228], R8 ;  /* 0x0002280801007387 */ /* 0x0001e20000100a00 */
[----:B--2---:R-:W-:Y:S02]  /*7000*/  HFMA2 R16, -RZ, RZ, 0.75537109375, 7.47265625 ;  /* 0x3a0b4779ff107431 */ /* 0x004fe400000001ff */
[----:B------:R-:W-:Y:S01]  /*7010*/  IMAD.MOV.U32 R17, RZ, RZ, -0x45e4c462 ;  /* 0xba1b3b9eff117424 */ /* 0x000fe200078e00ff */
[----:B------:R2:W-:Y:S01]  /*7020*/  STL.64 [R1+0x280], R14 ;  /* 0x0002800e01007387 */ /* 0x0005e20000100a00 */
[----:B-1----:R-:W-:Y:S01]  /*7030*/  HFMA2 R11, -RZ, RZ, 0.08428955078125, -213.875 ;  /* 0x2d65daafff0b7431 */ /* 0x002fe200000001ff */
[----:B------:R-:W-:-:S02]  /*7040*/  MOV R10, 0xadea538c ;  /* 0xadea538c000a7802 */ /* 0x000fc40000000f00 */
[----:B------:R1:W-:Y:S01]  /*7050*/  STL.64 [R1+0x120], R20 ;  /* 0x0001201401007387 */ /* 0x0003e20000100a00 */
[----:B0-----:R-:W-:Y:S01]  /*7060*/  IMAD.MOV.U32 R8, RZ, RZ, -0x4754ffb6 ;  /* 0xb8ab004aff087424 */ /* 0x001fe200078e00ff */
[----:B------:R-:W-:Y:S02]  /*7070*/  MOV R9, 0x386b5efc ;  /* 0x386b5efc00097802 */ /* 0x000fe40000000f00 */
[----:B------:R0:W-:Y:S01]  /*7080*/  STL.64 [R1+0x250], R4 ;  /* 0x0002500401007387 */ /* 0x0001e20000100a00 */
[----:B--2---:R-:W-:-:S03]  /*7090*/  HFMA2 R15, -RZ, RZ, -0.71044921875, -0.0028133392333984375 ;  /* 0xb9af99c3ff0f7431 */ /* 0x004fc600000001ff */
[----:B------:R2:W-:Y:S01]  /*70a0*/  STL.64 [R1+0x278], R12 ;  /* 0x0002780c01007387 */ /* 0x0005e20000100a00 */
[----:B------:R-:W-:Y:S01]  /*70b0*/  MOV R14, 0x3858ebaf ;  /* 0x3858ebaf000e7802 */ /* 0x000fe20000000f00 */
[----:B-1----:R-:W-:Y:S02]  /*70c0*/  HFMA2 R21, -RZ, RZ, -0.08984375, -0.00161647796630859375 ;  /* 0xadc0969fff157431 */ /* 0x002fe400000001ff */
[----:B------:R1:W-:Y:S01]  /*70d0*/  STL.64 [R1+0xf8], R18 ;  /* 0x0000f81201007387 */ /* 0x0003e20000100a00 */
[----:B------:R-:W-:Y:S01]  /*70e0*/  MOV R20, 0xa87a302c ;  /* 0xa87a302c00147802 */ /* 0x000fe20000000f00 */
[----:B0-----:R-:W-:Y:S01]  /*70f0*/  HFMA2 R5, -RZ, RZ, 0.04498291015625, -5.83203125 ;  /* 0x29c2c5d5ff057431 */ /* 0x001fe200000001ff */
[----:B------:R-:W-:Y:S01]  /*7100*/  MOV R4, 0xb2578752 ;  /* 0xb257875200047802 */ /* 0x000fe20000000f00 */
[----:B------:R0:W-:Y:S01]  /*7110*/  STL.64 [R1+0x258], R16 ;  /* 0x0002581001007387 */ /* 0x0001e20000100a00 */
[----:B--2---:R-:W-:Y:S02]  /*7120*/  HFMA2 R12, -RZ, RZ, 0.053192138671875, -1.634765625 ;  /* 0x2acfbe8aff0c7431 */ /* 0x004fe400000001ff */
[----:B------:R-:W-:Y:S01]  /*7130*/  IMAD.MOV.U32 R13, RZ, RZ, 0x39b48c3d ;  /* 0x39b48c3dff0d7424 */ /* 0x000fe200078e00ff */
[----:B------:R2:W-:Y:S01]  /*7140*/  STL.64 [R1+0x268], R8 ;  /* 0x0002680801007387 */ /* 0x0005e20000100a00 */
[----:B-1----:R-:W-:Y:S01]  /*7150*/  IMAD.MOV.U32 R18, RZ, RZ, -0x49419487 ;  /* 0xb6be6b79ff127424 */ /* 0x002fe200078e00ff */
[----:B------:R-:W-:-:S02]  /*7160*/  MOV R19, 0x35bf0101 ;  /* 0x35bf010100137802 */ /* 0x000fc40000000f00 */
[----:B------:R1:W-:Y:S01]  /*7170*/  STL.64 [R1+0x2a8], R10 ;  /* 0x0002a80a01007387 */ /* 0x0003e20000100a00 */
[----:B0-----:R-:W-:Y:S01]  /*7180*/  IMAD.MOV.U32 R16, RZ, RZ, 0x30e787cd ;  /* 0x30e787cdff107424 */ /* 0x001fe200078e00ff */
[----:B------:R-:W-:Y:S02]  /*7190*/  MOV R17, 0xb06bb8ab ;  /* 0xb06bb8ab00117802 */ /* 0x000fe40000000f00 */
[----:B------:R0:W-:Y:S01]  /*71a0*/  STL.64 [R1+0x2c0], R14 ;  /* 0x0002c00e01007387 */ /* 0x0001e20000100a00 */
[----:B--2---:R-:W-:Y:S02]  /*71b0*/  HFMA2 R8, -RZ, RZ, 0.11602783203125, 45856 ;  /* 0x2f6d7999ff087431 */ /* 0x004fe400000001ff */
[----:B------:R-:W-:Y:S01]  /*71c0*/  IMAD.MOV.U32 R9, RZ, RZ, -0x59a49046 ;  /* 0xa65b6fbaff097424 */ /* 0x000fe200078e00ff */
[----:B------:R2:W-:Y:S01]  /*71d0*/  STL.64 [R1+0x148], R18 ;  /* 0x0001481201007387 */ /* 0x0005e20000100a00 */
[----:B-1----:R-:W-:Y:S02]  /*71e0*/  HFMA2 R10, -RZ, RZ, 0.321533203125, -0.00016295909881591796875 ;  /* 0x35258957ff0a7431 */ /* 0x002fe400000001ff */
[----:B------:R-:W-:Y:S01]  /*71f0*/  IMAD.MOV.U32 R11, RZ, RZ, -0x4bc36b44 ;  /* 0xb43c94bcff0b7424 */ /* 0x000fe200078e00ff */
[----:B------:R1:W-:Y:S04]  /*7200*/  STL.64 [R1+0x170], R20 ;  /* 0x0001701401007387 */ /* 0x0003e80000100a00 */
[----:B------:R3:W-:Y:S01]  /*7210*/  STL.64 [R1+0x290], R4 ;  /* 0x0002900401007387 */ /* 0x0007e20000100a00 */
[----:B0-----:R-:W-:Y:S01]  /*7220*/  IMAD.MOV.U32 R14, RZ, RZ, -0x4d858bba ;  /* 0xb27a7446ff0e7424 */ /* 0x001fe200078e00ff */
[----:B------:R-:W-:-:S02]  /*7230*/  MOV R15, 0x31859418 ;  /* 0x31859418000f7802 */ /* 0x000fc40000000f00 */
[----:B------:R0:W-:Y:S01]  /*7240*/  STL.64 [R1+0x2b8], R12 ;  /* 0x0002b80c01007387 */ /* 0x0001e20000100a00 */
[----:B--2---:R-:W-:Y:S02]  /*7250*/  HFMA2 R18, -RZ, RZ, -0.701171875, -19.3125 ;  /* 0xb99cccd4ff127431 */ /* 0x004fe400000001ff */
[----:B------:R-:W-:Y:S02]  /*7260*/  IMAD.MOV.U32 R19, RZ, RZ, -0x4a3b86a9 ;  /* 0xb5c47957ff137424 */ /* 0x000fe400078e00ff */
[----:B-1----:R-:W-:Y:S01]  /*7270*/  IMAD.MOV.U32 R20, RZ, RZ, 0x32f7f4a2 ;  /* 0x32f7f4a2ff147424 */ /* 0x002fe200078e00ff */
[----:B------:R-:W-:Y:S01]  /*7280*/  MOV R21, 0xb273c722 ;  /* 0xb273c72200157802 */ /* 0x000fe20000000f00 */
[----:B------:R1:W-:Y:S01]  /*7290*/  STL.64 [R1+0x298], R16 ;  /* 0x0002981001007387 */ /* 0x0003e20000100a00 */
[----:B---3--:R-:W-:Y:S01]  /*72a0*/  IMAD.MOV.U32 R4, RZ, RZ, 0x3993775b ;  /* 0x3993775bff047424 */ /* 0x008fe200078e00ff */
[----:B------:R-:W-:Y:S02]  /*72b0*/  MOV R5, 0xb8e63214 ;  /* 0xb8e6321400057802 */ /* 0x000fe40000000f00 */
[----:B------:R2:W-:Y:S01]  /*72c0*/  STL.64 [R1+0x2a0], R8 ;  /* 0x0002a00801007387 */ /* 0x0005e20000100a00 */
[----:B0-----:R-:W-:Y:S01]  /*72d0*/  HFMA2 R13, -RZ, RZ, 0.2156982421875, -0.0001523494720458984375 ;  /* 0x32e788feff0d7431 */ /* 0x001fe200000001ff */
[----:B------:R-:W-:-:S02]  /*72e0*/  MOV R12, 0xabb69977 ;  /* 0xabb69977000c7802 */ /* 0x000fc40000000f00 */
[----:B------:R0:W-:Y:S01]  /*72f0*/  STL.64 [R1+0x2e8], R10 ;  /* 0x0002e80a01007387 */ /* 0x0001e20000100a00 */
[----:B-1----:R-:W-:Y:S02]  /*7300*/  HFMA2 R16, -RZ, RZ, -0.251953125, -24.875 ;  /* 0xb408ce38ff107431 */ /* 0x002fe400000001ff */
[----:B------:R-:W-:Y:S01]  /*7310*/  IMAD.MOV.U32 R17, RZ, RZ, 0x37e8bcc2 ;  /* 0x37e8bcc2ff117424 */ /* 0x000fe200078e00ff */
[----:B------:R1:W-:Y:S01]  /*7320*/  STL.64 [R1+0x2f8], R14 ;  /* 0x0002f80e01007387 */ /* 0x0003e20000100a00 */
[----:B--2---:R-:W-:Y:S01]  /*7330*/  IMAD.MOV.U32 R8, RZ, RZ, 0x3007c16d ;  /* 0x3007c16dff087424 */ /* 0x004fe200078e00ff */
[----:B------:R-:W-:Y:S02]  /*7340*/  MOV R9, 0xb58e3567 ;  /* 0xb58e356700097802 */ /* 0x000fe40000000f00 */
[----:B------:R2:W-:Y:S01]  /*7350*/  STL.64 [R1+0x1c0], R20 ;  /* 0x0001c01401007387 */ /* 0x0005e20000100a00 */
[----:B0-----:R-:W-:Y:S01]  /*7360*/  HFMA2 R11, -RZ, RZ, 0.794921875, 0.00070858001708984375 ;  /* 0x3a5c11ceff0b7431 */ /* 0x001fe200000001ff */
[----:B------:R-:W-:-:S02]  /*7370*/  MOV R10, 0xba2b14da ;  /* 0xba2b14da000a7802 */ /* 0x000fc40000000f00 */
[----:B------:R0:W-:Y:S01]  /*7380*/  STL.64 [R1+0x2c8], R4 ;  /* 0x0002c80401007387 */ /* 0x0001e20000100a00 */
[----:B-1----:R-:W-:-:S03]  /*7390*/  HFMA2 R15, -RZ, RZ, 0.17529296875, -0.0038089752197265625 ;  /* 0x319c9bcdff0f7431 */ /* 0x002fc600000001ff */
[----:B------:R1:W-:Y:S01]  /*73a0*/  STL.64 [R1+0x198], R18 ;  /* 0x0001981201007387 */ /* 0x0003e20000100a00 */
[----:B------:R-:W-:Y:S01]  /*73b0*/  MOV R14, 0x384231bf ;  /* 0x384231bf000e7802 */ /* 0x000fe20000000f00 */
[----:B--2---:R-:W-:Y:S02]  /*73c0*/  HFMA2 R20, -RZ, RZ, 0.43896484375, -0.00010782480239868164062 ;  /* 0x37068711ff147431 */ /* 0x004fe400000001ff */
[----:B------:R2:W-:Y:S01]  /*73d0*/  STL.64 [R1+0x2f0], R12 ;  /* 0x0002f00c01007387 */ /* 0x0005e20000100a00 */
[----:B------:R-:W-:Y:S02]  /*73e0*/  IMAD.MOV.U32 R21, RZ, RZ, -0x49e638a7 ;  /* 0xb619c759ff157424 */ /* 0x000fe400078e00ff */
[----:B0-----:R-:W-:Y:S01]  /*73f0*/  HFMA2 R5, -RZ, RZ, -0.10308837890625, -109.3125 ;  /* 0xae99d6d5ff057431 */ /* 0x001fe200000001ff */
[----:B------:R-:W-:Y:S01]  /*7400*/  MOV R4, 0x2f96d785 ;  /* 0x2f96d78500047802 */ /* 0x000fe20000000f00 */
[----:B------:R0:W-:Y:S01]  /*7410*/  STL.64 [R1+0x2d0], R16 ;  /* 0x0002d01001007387 */ /* 0x0001e20000100a00 */
[----:B-1----:R-:W-:-:S03]  /*7420*/  HFMA2 R19, -RZ, RZ, -0.01349639892578125, -201.75 ;  /* 0xa2e9da4eff137431 */ /* 0x002fc600000001ff */
[----:B------:R1:W-:Y:S01]  /*7430*/  STL.64 [R1+0x2e0], R8 ;  /* 0x0002e00801007387 */ /* 0x0003e20000100a00 */
[----:B------:R-:W-:Y:S01]  /*7440*/  MOV R18, 0x2b0a2bbf ;  /* 0x2b0a2bbf00127802 */ /* 0x000fe20000000f00 */
[----:B--2---:R-:W-:Y:S02]  /*7450*/  HFMA2 R12, -RZ, RZ, 0.6474609375, -0.000142574310302734375 ;  /* 0x392e88acff0c7431 */ /* 0x004fe400000001ff */
[----:B------:R-:W-:Y:S01]  /*7460*/  IMAD.MOV.U32 R13, RZ, RZ, -0x46f9f482 ;  /* 0xb9060b7eff0d7424 */ /* 0x000fe200078e00ff */
[----:B------:R2:W-:Y:S01]  /*7470*/  STL.64 [R1+0x320], R10 ;  /* 0x0003200a01007387 */ /* 0x0005e20000100a00 */
[----:B0-----:R-:W-:Y:S01]  /*7480*/  IMAD.MOV.U32 R16, RZ, RZ, 0x23eee253 ;  /* 0x23eee253ff107424 */ /* 0x001fe200078e00ff */
[----:B------:R-:W-:Y:S02]  /*7490*/  MOV R17, 0x2d1bcefb ;  /* 0x2d1bcefb00117802 */ /* 0x000fe40000000f00 */
[----:B------:R0:W-:Y:S01]  /*74a0*/  STL.64 [R1+0x338], R14 ;  /* 0x0003380e01007387 */ /* 0x0001e20000100a00 */
[----:B-1----:R-:W-:-:S02]  /*74b0*/  HFMA2 R8, -RZ, RZ, -0.0718994140625, -4320 ;  /* 0xac9aec38ff087431 */ /* 0x002fc400000001ff */
[----:B------:R-:W-:Y:S01]  /*74c0*/  IMAD.MOV.U32 R9, RZ, RZ, 0x2b98eb50 ;  /* 0x2b98eb50ff097424 */ /* 0x000fe200078e00ff */
[----:B------:R1:W-:Y:S01]  /*74d0*/  STL.64 [R1+0x210], R20 ;  /* 0x0002101401007387 */ /* 0x0003e20000100a00 */
[----:B--2---:R-:W-:-:S03]  /*74e0*/  HFMA2 R10, -RZ, RZ, -0.19189453125, -3.482421875 ;  /* 0xb224c2f7ff0a7431 */ /* 0x004fc600000001ff */
[----:B------:R2:W-:Y:S01]  /*74f0*/  STL.64 [R1+0x308], R4 ;  /* 0x0003080401007387 */ /* 0x0005e20000100a00 */
[----:B------:R-:W-:Y:S02]  /*7500*/  IMAD.MOV.U32 R11, RZ, RZ, 0x31b31feb ;  /* 0x31b31febff0b7424 */ /* 0x000fe400078e00ff */
[----:B0-----:R-:W-:Y:S01]  /*7510*/  IMAD.MOV.U32 R14, RZ, RZ, 0x2f563c98 ;  /* 0x2f563c98ff0e7424 */ /* 0x001fe200078e00ff */
[----:B------:R-:W-:Y:S01]  /*7520*/  MOV R15, 0xaedeb390 ;  /* 0xaedeb390000f7802 */ /* 0x000fe20000000f00 */
[----:B------:R0:W-:Y:S01]  /*7530*/  STL.64 [R1+0x1e8], R18 ;  /* 0x0001e81201007387 */ /* 0x0001e20000100a00 */
[----:B-1----:R-:W-:Y:S01]  /*7540*/  HFMA2 R21, -RZ, RZ, 0.3330078125, 0.00890350341796875 ;  /* 0x3554208fff157431 */ /* 0x002fe200000001ff */
        /* <DEDUP_REMOVED lines=8> */
[----:B-1----:R-:W-:Y:S02]  /*75d0*/  HFMA2 R16, -RZ, RZ, -0.378173828125, 7572 ;  /* 0xb60d6f65ff107431 */ /* 0x002fe400000001ff */
[----:B------:R-:W-:Y:S01]  /*75e0*/  IMAD.MOV.U32 R17, RZ, RZ, -0x5268961f ;  /* 0xad9769e1ff117424 */ /* 0x000fe200078e00ff */
[----:B------:R1:W-:Y:S01]  /*75f0*/  STL.64 [R1+0x370], R14 ;  /* 0x0003700e01007387 */ /* 0x0003e20000100a00 */
[----:B--2---:R-:W-:Y:S01]  /*7600*/  HFMA2 R13, -RZ, RZ, 0.0238494873046875, 0.0089569091796875 ;  /* 0x261b2096ff0d7431 */ /* 0x004fe200000001ff */
[----:B------:R-:W-:-:S02]  /*7610*/  MOV R12, 0xb0c04c88 ;  /* 0xb0c04c88000c7802 */ /* 0x000fc40000000f00 */
[----:B------:R2:W-:Y:S01]  /*7620*/  STL.64 [R1+0x340], R4 ;  /* 0x0003400401007387 */ /* 0x0005e20000100a00 */
[----:B0-----:R-:W-:Y:S01]  /*7630*/  IMAD.MOV.U32 R8, RZ, RZ, 0x33859412 ;  /* 0x33859412ff087424 */ /* 0x001fe200078e00ff */
[----:B------:R-:W-:Y:S02]  /*7640*/  MOV R9, 0x263e2a76 ;  /* 0x263e2a7600097802 */ /* 0x000fe40000000f00 */
[----:B------:R0:W-:Y:S01]  /*7650*/  STL.64 [R1+0x360], R10 ;  /* 0x0003600a01007387 */ /* 0x0001e20000100a00 */
[----:B-1----:R-:W-:Y:S01]  /*7660*/  HFMA2 R15, -RZ, RZ, 0.338134765625, -3.265625 ;  /* 0x3569c288ff0f7431 */ /* 0x002fe200000001ff */
[----:B------:R-:W-:Y:S02]  /*7670*/  MOV R14, 0xb63ec69d ;  /* 0xb63ec69d000e7802 */ /* 0x000fe40000000f00 */
[----:B------:R1:W-:Y:S01]  /*7680*/  STL.64 [R1+0x238], R18 ;  /* 0x0002381201007387 */ /* 0x0003e20000100a00 */
[----:B--2---:R-:W-:Y:S01]  /*7690*/  HFMA2 R5, -RZ, RZ, -0.763671875, 8164 ;  /* 0xba1c6ff9ff057431 */ /* 0x004fe200000001ff */
[----:B------:R-:W-:-:S02]  /*76a0*/  MOV R4, 0xac6d4b31 ;  /* 0xac6d4b3100047802 */ /* 0x000fc40000000f00 */
[----:B------:R2:W-:Y:S01]  /*76b0*/  STL.64 [R1+0x260], R20 ;  /* 0x0002601401007387 */ /* 0x0005e20000100a00 */
[----:B0-----:R-:W-:Y:S01]  /*76c0*/  HFMA2 R11, -RZ, RZ, -0.58642578125, -64.125 ;  /* 0xb8b1d402ff0b7431 */ /* 0x001fe200000001ff */
[----:B------:R-:W-:Y:S02]  /*76d0*/  MOV R10, 0x3443638e ;  /* 0x3443638e000a7802 */ /* 0x000fe40000000f00 */
[----:B------:R0:W-:Y:S01]  /*76e0*/  STL.64 [R1+0x348], R16 ;  /* 0x0003481001007387 */ /* 0x0001e20000100a00 */
[----:B-1----:R-:W-:Y:S02]  /*76f0*/  HFMA2 R18, -RZ, RZ, -0.2418212890625, -0.00189113616943359375 ;  /* 0xb3bd97bfff127431 */ /* 0x002fe400000001ff */
[----:B------:R-:W-:Y:S01]  /*7700*/  IMAD.MOV.U32 R19, RZ, RZ, 0x334bbc63 ;  /* 0x334bbc63ff137424 */ /* 0x000fe200078e00ff */
[----:B------:R1:W-:Y:S01]  /*7710*/  STL.64 [R1+0x358], R8 ;  /* 0x0003580801007387 */ /* 0x0003e20000100a00 */
[----:B--2---:R-:W-:Y:S01]  /*7720*/  IMAD.MOV.U32 R20, RZ, RZ, -0x53a03bb8 ;  /* 0xac5fc448ff147424 */ /* 0x004fe200078e00ff */
[----:B------:R-:W-:-:S02]  /*7730*/  MOV R21, 0x22adcde9 ;  /* 0x22adcde900157802 */ /* 0x000fc40000000f00 */
[----:B------:R2:W-:Y:S01]  /*7740*/  STL.64 [R1+0x368], R12 ;  /* 0x0003680c01007387 */ /* 0x0005e20000100a00 */
[----:B0-----:R-:W-:Y:S01]  /*7750*/  IMAD.MOV.U32 R16, RZ, RZ, -0x4768e703 ;  /* 0xb89718fdff107424 */ /* 0x001fe200078e00ff */
[----:B------:R-:W-:Y:S02]  /*7760*/  MOV R17, 0x3a31cb4e ;  /* 0x3a31cb4e00117802 */ /* 0x000fe40000000f00 */
[----:B------:R0:W-:Y:S01]  /*7770*/  STL.64 [R1+0x3b0], R14 ;  /* 0x0003b00e01007387 */ /* 0x0001e20000100a00 */
[----:B-1----:R-:W-:Y:S02]  /*7780*/  HFMA2 R8, -RZ, RZ, -0.76904296875, -30.296875 ;  /* 0xba27cf93ff087431 */ /* 0x002fe400000001ff */
[----:B------:R-:W-:Y:S01]  /*7790*/  IMAD.MOV.U32 R9, RZ, RZ, 0x39917d90 ;  /* 0x39917d90ff097424 */ /* 0x000fe200078e00ff */
[----:B------:R1:W-:Y:S01]  /*77a0*/  STL.64 [R1+0x2b0], R20 ;  /* 0x0002b01401007387 */ /* 0x0003e20000100a00 */
[----:B--2---:R-:W-:Y:S02]  /*77b0*/  HFMA2 R12, -RZ, RZ, -0.1390380859375, -1.1861324310302734375e-05 ;  /* 0xb07380c7ff0c7431 */ /* 0x004fe400000001ff */
[----:B------:R-:W-:Y:S01]  /*77c0*/  IMAD.MOV.U32 R13, RZ, RZ, 0x3697f31f ;  /* 0x3697f31fff0d7424 */ /* 0x000fe200078e00ff */
[----:B------:R2:W-:Y:S04]  /*77d0*/  STL.64 [R1+0x380], R4 ;  /* 0x0003800401007387 */ /* 0x0005e80000100a00 */
[----:B------:R3:W-:Y:S01]  /*77e0*/  STL.64 [R1+0x398], R10 ;  /* 0x0003980a01007387 */ /* 0x0007e20000100a00 */
[----:B0-----:R-:W-:Y:S01]  /*77f0*/  IMAD.MOV.U32 R14, RZ, RZ, 0x3aaea573 ;  /* 0x3aaea573ff0e7424 */ /* 0x001fe200078e00ff */
[----:B------:R-:W-:Y:S01]  /*7800*/  MOV R15, 0xbafaede5 ;  /* 0xbafaede5000f7802 */ /* 0x000fe20000000f00 */
[----:B-1----:R-:W-:Y:S01]  /*7810*/  HFMA2 R20, -RZ, RZ, -0.016387939453125, -55616 ;  /* 0xa432facaff147431 */ /* 0x002fe200000001ff */
        /* <DEDUP_REMOVED lines=303> */
[----:B0-----:R-:W-:Y:S02]  /*8b10*/  HFMA2 R4, -RZ, RZ, 1.501953125, -0.36376953125 ;  /* 0x3e02b5d2ff047431 */ /* 0x001fe400000001ff */
[----:B------:R-:W-:Y:S01]  /*8b20*/  IMAD.MOV.U32 R5, RZ, RZ, -0x4299bf87 ;  /* 0xbd664079ff057424 */ /* 0x000fe200078e00ff */
[----:B------:R0:W-:Y:S01]  /*8b30*/  STL.64 [R1+0x6a8], R12 ;  /* 0x0006a80c01007387 */ /* 0x0001e20000100a00 */
[----:B-1----:R-:W-:Y:S01]  /*8b40*/  HFMA2 R17, -RZ, RZ, 1.6328125, 1742 ;  /* 0x3e8866ceff117431 */ /* 0x002fe200000001ff */
[----:B------:R-:W-:Y:S01]  /*8b50*/  MOV R16, 0xbeedbf89 ;  /* 0xbeedbf8900107802 */ /* 0x000fe20000000f00 */
[----:B--2---:R-:W-:-:S02]  /*8b60*/  HFMA2 R15, -RZ, RZ, -0.324951171875, 174.125 ;  /* 0xb5335971ff0f7431 */ /* 0x004fc400000001ff */
        /* <DEDUP_REMOVED lines=11> */
[----:B--2---:R-:W-:Y:S01]  /*8c20*/  HFMA2 R4, -RZ, RZ, 0.04046630859375, -355 ;  /* 0x292edd8cff047431 */ /* 0x004fe200000001ff */
[----:B------:R-:W-:Y:S02]  /*8c30*/  MOV R5, 0xb66d3d31 ;  /* 0xb66d3d3100057802 */ /* 0x000fe40000000f00 */
[----:B------:R2:W-:Y:S01]  /*8c40*/  STL.64 [R1+0x6b0], R16 ;  /* 0x0006b01001007387 */ /* 0x0005e20000100a00 */
[----:B0-----:R-:W-:Y:S01]  /*8c50*/  HFMA2 R14, -RZ, RZ, -0.97021484375, -9288 ;  /* 0xbbc3f089ff0e7431 */ /* 0x001fe200000001ff */
[----:B------:R-:W-:Y:S02]  /*8c60*/  MOV R15, 0xaef836cd ;  /* 0xaef836cd000f7802 */ /* 0x000fe40000000f00 */
[----:B------:R0:W-:Y:S01]  /*8c70*/  STL.64 [R1+0x6d8], R10 ;  /* 0x0006d80a01007387 */ /* 0x0001e20000100a00 */
[----:B-1----:R-:W-:Y:S02]  /*8c80*/  HFMA2 R9, -RZ, RZ, -0.81689453125, 142.75 ;  /* 0xba895876ff097431 */ /* 0x002fe400000001ff */
[----:B------:R-:W-:Y:S01]  /*8c90*/  IMAD.MOV.U32 R8, RZ, RZ, 0x3ac6cd85 ;  /* 0x3ac6cd85ff087424 */ /* 0x000fe200078e00ff */
[----:B------:R1:W-:Y:S01]  /*8ca0*/  STL.64 [R1+0x6e8], R12 ;  /* 0x0006e80c01007387 */ /* 0x0003e20000100a00 */
[----:B--2---:R-:W-:Y:S01]  /*8cb0*/  MOV R16, 0xb867519f ;  /* 0xb867519f00107802 */ /* 0x004fe20000000f00 */
[----:B------:R-:W-:-:S02]  /*8cc0*/  IMAD.MOV.U32 R17, RZ, RZ, 0x37950fca ;  /* 0x37950fcaff117424 */ /* 0x000fc400078e00ff */
        /* <DEDUP_REMOVED lines=13> */
[----:B-1----:R-:W-:-:S03]  /*8da0*/  HFMA2 R8, -RZ, RZ, -1.9365234375, 0.294677734375 ;  /* 0xbfbf34b7ff087431 */ /* 0x002fc600000001ff */
[----:B------:R1:W-:Y:S01]  /*8db0*/  STL.64 [R1+0x6f8], R4 ;  /* 0x0006f80401007387 */ /* 0x0003e20000100a00 */
[----:B------:R-:W-:Y:S01]  /*8dc0*/  MOV R9, 0x3f30567c ;  /* 0x3f30567c00097802 */ /* 0x000fe20000000f00 */
[----:B--2---:R-:W-:Y:S02]  /*8dd0*/  HFMA2 R16, -RZ, RZ, 1.56640625, -40512 ;  /* 0x3e44f8f2ff107431 */ /* 0x004fe400000001ff */
[----:B------:R2:W-:Y:S01]  /*8de0*/  STL.64 [R1+0x718], R10 ;  /* 0x0007180a01007387 */ /* 0x0005e20000100a00 */
[----:B------:R-:W-:Y:S01]  /*8df0*/  MOV R17, 0xbe29f5e1 ;  /* 0xbe29f5e100117802 */ /* 0x000fe20000000f00 */
[----:B0-----:R-:W-:Y:S02]  /*8e00*/  HFMA2 R13, -RZ, RZ, 0.0341796875, -0.00926971435546875 ;  /* 0x2860a0bfff0d7431 */ /* 0x001fe400000001ff */
        /* <DEDUP_REMOVED lines=8> */
[----:B0-----:R-:W-:-:S03]  /*8e90*/  HFMA2 R18, -RZ, RZ, 0.81884765625, -30.46875 ;  /* 0x3a8dcf9eff127431 */ /* 0x001fc600000001ff */
[----:B------:R0:W-:Y:S01]  /*8ea0*/  STL.64 [R1+0x788], R8 ;  /* 0x0007880801007387 */ /* 0x0001e20000100a00 */
[----:B------:R-:W-:Y:S01]  /*8eb0*/  MOV R19, 0xb9c3f089 ;  /* 0xb9c3f08900137802 */ /* 0x000fe20000000f00 */
[----:B-1----:R-:W-:Y:S01]  /*8ec0*/  IMAD.MOV.U32 R20, RZ, RZ, 0x380ec44f ;  /* 0x380ec44fff147424 */ /* 0x002fe200078e00ff */
[----:B------:R-:W-:Y:S01]  /*8ed0*/  MOV R21, 0xbe0d26d1 ;  /* 0xbe0d26d100157802 */ /* 0x000fe20000000f00 */
        /* <DEDUP_REMOVED lines=8> */
[----:B-1----:R-:W-:Y:S01]  /*8f60*/  HFMA2 R4, -RZ, RZ, 1.482421875, -0.1220703125 ;  /* 0x3deeafd0ff047431 */ /* 0x002fe200000001ff */
[----:B------:R-:W-:-:S02]  /*8f70*/  MOV R5, 0xc0550bb4 ;  /* 0xc0550bb400057802 */ /* 0x000fc40000000f00 */
[----:B--2---:R-:W-:Y:S01]  /*8f80*/  MOV R16, 0x365283b7 ;  /* 0x365283b700107802 */ /* 0x004fe20000000f00 */
[----:B------:R-:W-:Y:S01]  /*8f90*/  IMAD.MOV.U32 R17, RZ, RZ, 0x3fd55cd1 ;  /* 0x3fd55cd1ff117424 */ /* 0x000fe200078e00ff */
        /* <DEDUP_REMOVED lines=15> */
[----:B------:R2:W-:Y:S04]  /*9090*/  STL.64 [R1+0x7c0], R8 ;  /* 0x0007c00801007387 */ /* 0x0005e80000100a00 */
[----:B------:R3:W-:Y:S01]  /*90a0*/  STL.64 [R1+0x770], R4 ;  /* 0x0007700401007387 */ /* 0x0007e20000100a00 */
[----:B-1----:R-:W-:-:S02]  /*90b0*/  HFMA2 R13, -RZ, RZ, -0.841796875, 0.006031036376953125 ;  /* 0xbabc1e2dff0d7431 */ /* 0x002fc400000001ff */
[----:B------:R-:W-:Y:S02]  /*90c0*/  IMAD.MOV.U32 R12, RZ, RZ, -0x3ed35ed2 ;  /* 0xc12ca12eff0c7424 */ /* 0x000fe400078e00ff */
[----:B0-----:R-:W-:Y:S01]  /*90d0*/  HFMA2 R15, -RZ, RZ, 2.0390625, -0.00010794401168823242188 ;  /* 0x40148713ff0f7431 */ /* 0x001fe200000001ff */
[----:B------:R0:W-:Y:S01]  /*90e0*/  STL.64 [R1+0x790], R10 ;  /* 0x0007900a01007387 */ /* 0x0001e20000100a00 */
[----:B------:R-:W-:Y:S02]  /*90f0*/  IMAD.MOV.U32 R14, RZ, RZ, -0x3fdb1df7 ;  /* 0xc024e209ff0e7424 */ /* 0x000fe400078e00ff */
[----:B--2---:R-:W-:Y:S01]  /*9100*/  HFMA2 R8, -RZ, RZ, 1.6689453125, -16040 ;  /* 0x3eadf3d5ff087431 */ /* 0x004fe200000001ff */
[----:B------:R-:W-:Y:S01]  /*9110*/  MOV R9, 0xbe88cf1e ;  /* 0xbe88cf1e00097802 */ /* 0x000fe20000000f00 */
[----:B------:R1:W-:Y:S01]  /*9120*/  STL.64 [R1+0x708], R20 ;  /* 0x0007081401007387 */ /* 0x0003e20000100a00 */
[----:B---3--:R-:W-:Y:S01]  /*9130*/  MOV R4, 0x2e596624 ;  /* 0x2e59662400047802 */ /* 0x008fe20000000f00 */
[----:B------:R-:W-:-:S02]  /*9140*/  IMAD.MOV.U32 R5, RZ, RZ, -0x45341f6a ;  /* 0xbacbe096ff057424 */ /* 0x000fc400078e00ff */
[----:B------:R2:W-:Y:S01]  /*9150*/  STL.64 [R1+0x730], R18 ;  /* 0x0007301201007387 */ /* 0x0005e20000100a00 */
[----:B0-----:R-:W-:Y:S01]  /*9160*/  MOV R10, 0xb84a1be1 ;  /* 0xb84a1be1000a7802 */ /* 0x001fe20000000f00 */
[----:B------:R-:W-:Y:S02]  /*9170*/  IMAD.MOV.U32 R11, RZ, RZ, 0x377f78a2 ;  /* 0x377f78a2ff0b7424 */ /* 0x000fe400078e00ff */
[----:B------:R0:W-:Y:S01]  /*9180*/  STL.64 [R1+0x7b0], R4 ;  /* 0x0007b00401007387 */ /* 0x0001e20000100a00 */
[----:B-1----:R-:W-:Y:S01]  /*9190*/  HFMA2 R20, -RZ, RZ, -0.57958984375, 0.002964019775390625 ;  /* 0xb8a31a12ff147431 */ /* 0x002fe200000001ff */
[----:B------:R-:W-:Y:S02]  /*91a0*/  MOV R21, 0x3852efff ;  /* 0x3852efff00157802 */ /* 0x000fe40000000f00 */
[----:B------:R1:W-:Y:S01]  /*91b0*/  STL.64 [R1+0x7a0], R16 ;  /* 0x0007a01001007387 */ /* 0x0003e20000100a00 */
[----:B--2---:R-:W-:Y:S01]  /*91c0*/  MOV R18, 0xb9885993 ;  /* 0xb988599300127802 */ /* 0x004fe20000000f00 */
[----:B------:R-:W-:-:S02]  /*91d0*/  IMAD.MOV.U32 R19, RZ, RZ, 0x3fc4fabc ;  /* 0x3fc4fabcff137424 */ /* 0x000fc400078e00ff */
[----:B------:R2:W-:Y:S01]  /*91e0*/  STL.64 [R1+0x7c8], R10 ;  /* 0x0007c80a01007387 */ /* 0x0005e20000100a00 */
[----:B0-----:R-:W-:-:S03]  /*91f0*/  HFMA2 R4, -RZ, RZ, 2.34375, 103.125 ;  /* 0x40b05672ff047431 */ /* 0x001fc600000001ff */
[----:B------:R0:W-:Y:S01]  /*9200*/  STL.64 [R1+0x7d8], R12 ;  /* 0x0007d80c01007387 */ /* 0x0001e20000100a00 */
[----:B------:R-:W-:-:S03]  /*9210*/  MOV R5, 0x3749bc93 ;  /* 0x3749bc9300057802 */ /* 0x000fc60000000f00 */
[----:B------:R3:W-:Y:S01]  /*9220*/  STL.64 [R1+0x7f0], R14 ;  /* 0x0007f00e01007387 */ /* 0x0007e20000100a00 */
[----:B-1----:R-:W-:Y:S01]  /*9230*/  MOV R16, 0x4113bbe2 ;  /* 0x4113bbe200107802 */ /* 0x002fe20000000f00 */
[----:B------:R-:W-:Y:S02]  /*9240*/  IMAD.MOV.U32 R17, RZ, RZ, -0x3ed8b1f6 ;  /* 0xc1274e0aff117424 */ /* 0x000fe400078e00ff */
[----:B------:R1:W-:Y:S01]  /*9250*/  STL.64 [R1+0x800], R8 ;  /* 0x0008000801007387 */ /* 0x0003e20000100a00 */
[----:B--2---:R-:W-:Y:S02]  /*9260*/  HFMA2 R11, -RZ, RZ, 0.1375732421875, -23.09375 ;  /* 0x3067cdc6ff0b7431 */ /* 0x004fe400000001ff */
[----:B------:R-:W-:Y:S01]  /*9270*/  IMAD.MOV.U32 R10, RZ, RZ, 0x3dd19e34 ;  /* 0x3dd19e34ff0a7424 */ /* 0x000fe200078e00ff */
[----:B0-----:R-:W-:Y:S01]  /*9280*/  MOV R12, 0xbce55ca9 ;  /* 0xbce55ca9000c7802 */ /* 0x001fe20000000f00 */
[----:B------:R-:W-:Y:S01]  /*9290*/  IMAD.MOV.U32 R13, RZ, RZ, 0x3ca46207 ;  /* 0x3ca46207ff0d7424 */ /* 0x000fe200078e00ff */
[----:B------:R0:W-:Y:S01]  /*92a0*/  STL.64 [R1+0x758], R20 ;  /* 0x0007581401007387 */ /* 0x0001e20000100a00 */
[----:B---3--:R-:W-:Y:S01]  /*92b0*/  HFMA2 R14, -RZ, RZ, -0.578125, 0.0023345947265625 ;  /* 0xb8a018c8ff0e7431 */ /* 0x008fe200000001ff */
[----:B------:R-:W-:-:S02]  /*92c0*/  MOV R15, 0xc188e6d2 ;  /* 0xc188e6d2000f7802 */ /* 0x000fc40000000f00 */
[----:B------:R2:W-:Y:S01]  /*92d0*/  STL.64 [R1+0x780], R18 ;  /* 0x0007801201007387 */ /* 0x0005e20000100a00 */
[----:B-1----:R-:W-:Y:S02]  /*92e0*/  HFMA2 R9, -RZ, RZ, 3.0390625, -0.00010883808135986328125 ;  /* 0x42148722ff097431 */ /* 0x002fe400000001ff */
[----:B------:R-:W-:Y:S01]  /*92f0*/  IMAD.MOV.U32 R8, RZ, RZ, -0x4070897b ;  /* 0xbf8f7685ff087424 */ /* 0x000fe200078e00ff */
[----:B------:R1:W-:Y:S01]  /*9300*/  STL.64 [R1+0x7e0], R16 ;  /* 0x0007e01001007387 */ /* 0x0003e20000100a00 */
[----:B0-----:R-:W-:-:S03]  /*9310*/  HFMA2 R21, -RZ, RZ, 0.97705078125, -0.0060577392578125 ;  /* 0x3bd19e34ff157431 */ /* 0x001fc600000001ff */
[----:B------:R0:W-:Y:S01]  /*9320*/  STL.64 [R1+0x810], R12 ;  /* 0x0008100c01007387 */ /* 0x0001e20000100a00 */
[----:B------:R-:W-:Y:S02]  /*9330*/  IMAD.MOV.U32 R20, RZ, RZ, -0x436e1202 ;  /* 0xbc91edfeff147424 */ /* 0x000fe400078e00ff */
[----:B--2---:R-:W-:Y:S01]  /*9340*/  HFMA2 R18, -RZ, RZ, -2.412109375, -21.8125 ;  /* 0xc0d3cd74ff127431 */ /* 0x004fe200000001ff */
[----:B------:R-:W-:Y:S01]  /*9350*/  MOV R19, 0x41565e26 ;  /* 0x41565e2600137802 */ /* 0x000fe20000000f00 */
[----:B------:R2:W-:Y:S01]  /*9360*/  STL.64 [R1+0x7e8], R4 ;  /* 0x0007e80401007387 */ /* 0x0005e20000100a00 */
[----:B-1----:R-:W-:Y:S01]  /*9370*/  HFMA2 R16, -RZ, RZ, -0.98779296875, 0.1654052734375 ;  /* 0xbbe7314bff107431 */ /* 0x002fe200000001ff */
[----:B------:R-:W-:Y:S02]  /*9380*/  MOV R17, 0x2c0887f7 ;  /* 0x2c0887f700117802 */ /* 0x000fe40000000f00 */
[----:B------:R1:W-:Y:S01]  /*9390*/  STL.64 [R1+0x808], R10 ;  /* 0x0008080a01007387 */ /* 0x0003e20000100a00 */
[----:B0-----:R-:W-:-:S03]  /*93a0*/  HFMA2 R13, -RZ, RZ, -2.5625, -0.900390625 ;  /* 0xc120bb34ff0d7431 */ /* 0x001fc600000001ff */
[----:B------:R0:W-:Y:S01]  /*93b0*/  STL.64 [R1+0x830], R14 ;  /* 0x0008300e01007387 */ /* 0x0001e20000100a00 */
[----:B------:R-:W-:Y:S01]  /*93c0*/  IMAD.MOV.U32 R12, RZ, RZ, 0x41a71805 ;  /* 0x41a71805ff0c7424 */ /* 0x000fe200078e00ff */
[----:B--2---:R-:W-:Y:S01]  /*93d0*/  MOV R4, 0x39bf9a7a ;  /* 0x39bf9a7a00047802 */ /* 0x004fe20000000f00 */
[----:B------:R-:W-:Y:S01]  /*93e0*/  IMAD.MOV.U32 R5, RZ, RZ, -0x519e6c8f ;  /* 0xae619371ff057424 */ /* 0x000fe200078e00ff */
[----:B------:R2:W-:Y:S01]  /*93f0*/  STL.64 [R1+0x838], R8 ;  /* 0x0008380801007387 */ /* 0x0005e20000100a00 */
[----:B-1----:R-:W-:Y:S01]  /*9400*/  MOV R10, 0xc251316e ;  /* 0xc251316e000a7802 */ /* 0x002fe20000000f00 */
[----:B------:R-:W-:Y:S02]  /*9410*/  IMAD.MOV.U32 R11, RZ, RZ, 0x42043bff ;  /* 0x42043bffff0b7424 */ /* 0x000fe400078e00ff */
[----:B------:R1:W-:Y:S01]  /*9420*/  STL.64 [R1+0x7a8], R20 ;  /* 0x0007a81401007387 */ /* 0x0003e20000100a00 */
[----:B0-----:R-:W-:Y:S02]  /*9430*/  HFMA2 R15, -RZ, RZ, -1.7236328125, 298.25 ;  /* 0xbee55ca9ff0f7431 */ /* 0x001fe400000001ff */
[----:B------:R-:W-:Y:S01]  /*9440*/  IMAD.MOV.U32 R14, RZ, RZ, 0x33993e87 ;  /* 0x33993e87ff0e7424 */ /* 0x000fe200078e00ff */
[----:B------:R0:W-:Y:S01]  /*9450*/  STL.64 [R1+0x7d0], R18 ;  /* 0x0007d01201007387 */ /* 0x0001e20000100a00 */
[----:B--2---:R-:W-:Y:S01]  /*9460*/  HFMA2 R8, -RZ, RZ, -0.11907958984375, 0.0731201171875 ;  /* 0xaf9f2caeff087431 */ /* 0x004fe200000001ff */
[----:B------:R-:W-:-:S02]  /*9470*/  MOV R9, 0x3d07aee5 ;  /* 0x3d07aee500097802 */ /* 0x000fc40000000f00 */
[----:B------:R2:W-:Y:S01]  /*9480*/  STL.64 [R1+0x828], R4 ;  /* 0x0008280401007387 */ /* 0x0005e20000100a00 */
[----:B-1----:R-:W-:Y:S01]  /*9490*/  MOV R20, 0xbf8095d8 ;  /* 0xbf8095d800147802 */ /* 0x002fe20000000f00 */
[----:B------:R-:W-:Y:S02]  /*94a0*/  IMAD.MOV.U32 R21, RZ, RZ, -0x4c24c9d8 ;  /* 0xb3db3628ff157424 */ /* 0x000fe400078e00ff */
[----:B------:R1:W-:Y:S01]  /*94b0*/  STL.64 [R1+0x818], R16 ;  /* 0x0008181001007387 */ /* 0x0003e20000100a00 */
[----:B0-----:R-:W-:Y:S02]  /*94c0*/  HFMA2 R19, -RZ, RZ, -0.82080078125, 4.03515625 ;  /* 0xba914409ff137431 */ /* 0x001fe400000001ff */
[----:B------:R-:W-:Y:S01]  /*94d0*/  IMAD.MOV.U32 R18, RZ, RZ, 0x3ad917d5 ;  /* 0x3ad917d5ff127424 */ /* 0x000fe200078e00ff */
[----:B------:R0:W-:Y:S04]  /*94e0*/  STL.64 [R1+0x840], R10 ;  /* 0x0008400a01007387 */ /* 0x0001e80000100a00 */
[----:B------:R3:W-:Y:S01]  /*94f0*/  STL.64 [R1+0x850], R12 ;  /* 0x0008500c01007387 */ /* 0x0007e20000100a00 */
[----:B--2---:R-:W-:Y:S01]  /*9500*/  HFMA2 R4, -RZ, RZ, -2.18359375, 36.53125 ;  /* 0xc05e5091ff047431 */ /* 0x004fe200000001ff */
[----:B------:R-:W-:-:S02]  /*9510*/  MOV R5, 0x3fb76a6c ;  /* 0x3fb76a6c00057802 */ /* 0x000fc40000000f00 */
[----:B-1----:R-:W-:Y:S01]  /*9520*/  MOV R16, 0xb74d552d ;  /* 0xb74d552d00107802 */ /* 0x002fe20000000f00 */
[----:B------:R-:W-:Y:S01]  /*9530*/  IMAD.MOV.U32 R17, RZ, RZ, 0x408276e5 ;  /* 0x408276e5ff117424 */ /* 0x000fe200078e00ff */
[----:B------:R1:W-:Y:S01]  /*9540*/  STL.64 [R1+0x868], R14 ;  /* 0x0008680e01007387 */ /* 0x0003e20000100a00 */
[----:B0-----:R-:W-:Y:S02]  /*9550*/  HFMA2 R11, -RZ, RZ, 1.0029296875, -0.775390625 ;  /* 0x3c03ba34ff0b7431 */ /* 0x001fe400000001ff */
[----:B------:R-:W-:Y:S01]  /*9560*/  IMAD.MOV.U32 R10, RZ, RZ, -0x434156b4 ;  /* 0xbcbea94cff0a7424 */ /* 0x000fe200078e00ff */
[----:B------:R0:W-:Y:S01]  /*9570*/  STL.64 [R1+0x878], R8 ;  /* 0x0008780801007387 */ /* 0x0001e20000100a00 */
[----:B---3--:R-:W-:Y:S01]  /*9580*/  MOV R12, 0xb0a1e056 ;  /* 0xb0a1e056000c7802 */ /* 0x008fe20000000f00 */
[----:B------:R-:W-:Y:S02]  /*9590*/  IMAD.MOV.U32 R13, RZ, RZ, -0x450fdad4 ;  /* 0xbaf0252cff0d7424 */ /* 0x000fe400078e00ff */
[----:B------:R2:W-:Y:S01]  /*95a0*/  STL.64 [R1+0x7f8], R20 ;  /* 0x0007f81401007387 */ /* 0x0005e20000100a00 */
[----:B-1----:R-:W-:Y:S01]  /*95b0*/  HFMA2 R14, -RZ, RZ, -3.482421875, 71.4375 ;  /* 0xc2f75477ff0e7431 */ /* 0x002fe200000001ff */
[----:B------:R-:W-:-:S02]  /*95c0*/  MOV R15, 0x431234f7 ;  /* 0x431234f7000f7802 */ /* 0x000fc40000000f00 */
[----:B------:R1:W-:Y:S01]  /*95d0*/  STL.64 [R1+0x820], R18 ;  /* 0x0008201201007387 */ /* 0x0003e20000100a00 */
[----:B0-----:R-:W-:Y:S02]  /*95e0*/  HFMA2 R9, -RZ, RZ, -0.615234375, 0.0134124755859375 ;  /* 0xb8ec22deff097431 */ /* 0x001fe400000001ff */
[----:B------:R-:W-:Y:S01]  /*95f0*/  IMAD.MOV.U32 R8, RZ, RZ, -0x3d5f44d2 ;  /* 0xc2a0bb2eff087424 */ /* 0x000fe200078e00ff */
[----:B------:R0:W-:Y:S01]  /*9600*/  STL.64 [R1+0x858], R16 ;  /* 0x0008581001007387 */ /* 0x0001e20000100a00 */
[----:B--2---:R-:W-:Y:S01]  /*9610*/  HFMA2 R20, -RZ, RZ, 0.8916015625, 40128 ;  /* 0x3b2278e6ff147431 */ /* 0x004fe200000001ff */
[----:B------:R-:W-:Y:S02]  /*9620*/  MOV R21, 0xc1a4e31c ;  /* 0xc1a4e31c00157802 */ /* 0x000fe40000000f00 */
[----:B------:R2:W-:Y:S01]  /*9630*/  STL.64 [R1+0x888], R12 ;  /* 0x0008880c01007387 */ /* 0x0005e20000100a00 */
[----:B-1----:R-:W-:Y:S01]  /*9640*/  MOV R18, 0x3eaea827 ;  /* 0x3eaea82700127802 */ /* 0x002fe20000000f00 */
[----:B------:R-:W-:-:S02]  /*9650*/  IMAD.MOV.U32 R19, RZ, RZ, -0x41fdf446 ;  /* 0xbe020bbaff137424 */ /* 0x000fc400078e00ff */
[----:B------:R1:W-:Y:S01]  /*9660*/  STL.64 [R1+0x860], R4 ;  /* 0x0008600401007387 */ /* 0x0003e20000100a00 */
[----:B0-----:R-:W-:Y:S01]  /*9670*/  HFMA2 R16, -RZ, RZ, 0.8271484375, -0.291015625 ;  /* 0x3a9eb4a8ff107431 */ /* 0x001fe200000001ff */
[----:B------:R-:W-:Y:S02]  /*9680*/  MOV R17, 0xb9cefd15 ;  /* 0xb9cefd1500117802 */ /* 0x000fe40000000f00 */
[----:B------:R0:W-:Y:S01]  /*9690*/  STL.64 [R1+0x880], R10 ;  /* 0x0008800a01007387 */ /* 0x0001e20000100a00 */
[----:B--2---:R-:W-:Y:S02]  /*96a0*/  HFMA2 R13, -RZ, RZ, 2.318359375, -1.4111328125 ;  /* 0x40a3bda5ff0d7431 */ /* 0x004fe400000001ff */
[----:B------:R-:W-:Y:S01]  /*96b0*/  IMAD.MOV.U32 R12, RZ, RZ, -0x3f374eec ;  /* 0xc0c8b114ff0c7424 */ /* 0x000fe200078e00ff */
[----:B------:R2:W-:Y:S01]  /*96c0*/  STL.64 [R1+0x8a8], R14 ;  /* 0x0008a80e01007387 */ /* 0x0005e20000100a00 */
[----:B-1----:R-:W-:Y:S01]  /*96d0*/  MOV R4, 0x430437bf ;  /* 0x430437bf00047802 */ /* 0x002fe20000000f00 */
[----:B------:R-:W-:-:S02]  /*96e0*/  IMAD.MOV.U32 R5, RZ, RZ, 0x3c605817 ;  /* 0x3c605817ff057424 */ /* 0x000fc400078e00ff */
[----:B------:R1:W-:Y:S01]  /*96f0*/  STL.64 [R1+0x8b0], R8 ;  /* 0x0008b00801007387 */ /* 0x0003e20000100a00 */
[----:B0-----:R-:W-:Y:S01]  /*9700*/  MOV R10, 0x4223149e ;  /* 0x4223149e000a7802 */ /* 0x001fe20000000f00 */
[----:B------:R-:W-:Y:S02]  /*9710*/  IMAD.MOV.U32 R11, RZ, RZ, -0x3de7289d ;  /* 0xc218d763ff0b7424 */ /* 0x000fe400078e00ff */
[----:B------:R0:W-:Y:S01]  /*9720*/  STL.64 [R1+0x848], R20 ;  /* 0x0008481401007387 */ /* 0x0001e20000100a00 */
[----:B--2---:R-:W-:Y:S02]  /*9730*/  HFMA2 R15, -RZ, RZ, -0.21337890625, 25280 ;  /* 0xb2d4762cff0f7431 */ /* 0x004fe400000001ff */
[----:B------:R-:W-:Y:S01]  /*9740*/  IMAD.MOV.U32 R14, RZ, RZ, 0x3e24a8c0 ;  /* 0x3e24a8c0ff0e7424 */ /* 0x000fe200078e00ff */
[----:B------:R2:W-:Y:S01]  /*9750*/  STL.64 [R1+0x870], R18 ;  /* 0x0008701201007387 */ /* 0x0005e20000100a00 */
[----:B-1----:R-:W-:-:S03]  /*9760*/  HFMA2 R8, -RZ, RZ, -1.0263671875, 1.4521484375 ;  /* 0xbc1b3dcfff087431 */ /* 0x002fc600000001ff */
[----:B------:R1:W-:Y:S01]  /*9770*/  STL.64 [R1+0x8a0], R4 ;  /* 0x0008a00401007387 */ /* 0x0003e20000100a00 */
[----:B------:R-:W-:Y:S01]  /*9780*/  MOV R9, 0x36d76ab6 ;  /* 0x36d76ab600097802 */ /* 0x000fe20000000f00 */
[----:B0-----:R-:W-:Y:S02]  /*9790*/  HFMA2 R21, -RZ, RZ, -3.5546875, -20.640625 ;  /* 0xc31ccd29ff157431 */ /* 0x001fe400000001ff */
[----:B------:R0:W-:Y:S01]  /*97a0*/  STL.64 [R1+0x890], R16 ;  /* 0x0008901001007387 */ /* 0x0001e20000100a00 */
[----:B------:R-:W-:Y:S02]  /*97b0*/  IMAD.MOV.U32 R20, RZ, RZ, 0x4293c7da ;  /* 0x4293c7daff147424 */ /* 0x000fe400078e00ff */
[----:B--2---:R-:W-:Y:S01]  /*97c0*/  HFMA2 R18, -RZ, RZ, 2.767578125, -0.0004770755767822265625 ;  /* 0x41898fd1ff127431 */ /* 0x004fe200000001ff */
[----:B------:R2:W-:Y:S01]  /*97d0*/  STL.64 [R1+0x8b8], R10 ;  /* 0x0008b80a01007387 */ /* 0x0005e20000100a00 */
[----:B------:R-:W-:-:S03]  /*97e0*/  MOV R19, 0x357b0a41 ;  /* 0x357b0a4100137802 */ /* 0x000fc60000000f00 */
[----:B------:R3:W-:Y:S01]  /*97f0*/  STL.64 [R1+0x8c8], R12 ;  /* 0x0008c80c01007387 */ /* 0x0007e20000100a00 */
[----:B-1----:R-:W-:Y:S01]  /*9800*/  HFMA2 R4, -RZ, RZ, 1.7734375, -0.0185699462890625 ;  /* 0x3f18a4c1ff047431 */ /* 0x002fe200000001ff */
[----:B------:R-:W-:Y:S02]  /*9810*/  MOV R5, 0xbee2690b ;  /* 0xbee2690b00057802 */ /* 0x000fe40000000f00 */
[----:B0-----:R-:W-:Y:S01]  /*9820*/  MOV R16, 0xc0020bba ;  /* 0xc0020bba00107802 */ /* 0x001fe20000000f00 */
[----:B------:R-:W-:Y:S01]  /*9830*/  IMAD.MOV.U32 R17, RZ, RZ, -0x4e55e4fe ;  /* 0xb1aa1b02ff117424 */ /* 0x000fe200078e00ff */
[----:B------:R0:W-:Y:S01]  /*9840*/  STL.64 [R1+0x8e0], R14 ;  /* 0x0008e00e01007387 */ /* 0x0001e20000100a00 */
[----:B--2---:R-:W-:Y:S02]  /*9850*/  HFMA2 R11, -RZ, RZ, 3.6640625, 0.05548095703125 ;  /* 0x43542b1aff0b7431 */ /* 0x004fe400000001ff */
[----:B------:R-:W-:Y:S01]  /*9860*/  IMAD.MOV.U32 R10, RZ, RZ, 0x3b0b43e3 ;  /* 0x3b0b43e3ff0a7424 */ /* 0x000fe200078e00ff */
[----:B------:R1:W-:Y:S01]  /*9870*/  STL.64 [R1+0x8f0], R8 ;  /* 0x0008f00801007387 */ /* 0x0003e20000100a00 */
[----:B---3--:R-:W-:Y:S01]  /*9880*/  MOV R12, 0x4151b9cf ;  /* 0x4151b9cf000c7802 */ /* 0x008fe20000000f00 */
[----:B------:R-:W-:-:S02]  /*9890*/  IMAD.MOV.U32 R13, RZ, RZ, -0x3c078232 ;  /* 0xc3f87dceff0d7424 */ /* 0x000fc400078e00ff */
        /* <DEDUP_REMOVED lines=9> */
[----:B------:R-:W-:-:S03]  /*9930*/  IMAD.MOV.U32 R21, RZ, RZ, 0x3ce423b1 ;  /* 0x3ce423b1ff157424 */ /* 0x000fc600078e00ff */
[----:B------:R3:W-:Y:S01]  /*9940*/  STL.64 [R1+0x8d8], R4 ;  /* 0x0008d80401007387 */ /* 0x0007e20000100a00 */
[----:B0-----:R-:W-:Y:S02]  /*9950*/  HFMA2 R19, -RZ, RZ, 3.818359375, 0.00131893157958984375 ;  /* 0x43a31567ff137431 */ /* 0x001fe400000001ff */
[----:B------:R-:W-:Y:S02]  /*9960*/  IMAD.MOV.U32 R18, RZ, RZ, -0x4313edd9 ;  /* 0xbcec1227ff127424 */ /* 0x000fe400078e00ff */
[----:B-1----:R-:W-:Y:S01]  /*9970*/  HFMA2 R16, -RZ, RZ, 4.2109375, -23.28125 ;  /* 0x4436cdd2ff107431 */ /* 0x002fe200000001ff */
[----:B------:R0:W-:Y:S01]  /*9980*/  STL.64 [R1+0x8f8], R10 ;  /* 0x0008f80a01007387 */ /* 0x0001e20000100a00 */
[----:B------:R-:W-:Y:S01]  /*9990*/  MOV R17, 0xc3f111b1 ;  /* 0xc3f111b100117802 */ /* 0x000fe20000000f00 */
[----:B--2---:R-:W-:Y:S02]  /*99a0*/  HFMA2 R13, -RZ, RZ, -1.826171875, 508.5 ;  /* 0xbf4e5ff2ff0d7431 */ /* 0x004fe400000001ff */
[----:B------:R-:W-:Y:S01]  /*99b0*/  IMAD.MOV.U32 R12, RZ, RZ, -0x4b05c0b0 ;  /* 0xb4fa3f50ff0c7424 */ /* 0x000fe200078e00ff */
[----:B------:R1:W-:Y:S01]  /*99c0*/  STL.64 [R1+0x8e8], R20 ;  /* 0x0008e81401007387 */ /* 0x0003e20000100a00 */
[----:B---3--:R-:W-:Y:S01]  /*99d0*/  MOV R4, 0xc3abf25b ;  /* 0xc3abf25b00047802 */ /* 0x008fe20000000f00 */
[----:B------:R-:W-:-:S02]  /*99e0*/  IMAD.MOV.U32 R5, RZ, RZ, 0x432bf3b2 ;  /* 0x432bf3b2ff057424 */ /* 0x000fc400078e00ff */
[----:B------:R2:W-:Y:S01]  /*99f0*/  STL.64 [R1+0x920], R14 ;  /* 0x0009200e01007387 */ /* 0x0005e20000100a00 */
[----:B0-----:R-:W-:Y:S01]  /*9a00*/  MOV R10, 0xb54c60f7 ;  /* 0xb54c60f7000a7802 */ /* 0x001fe20000000f00 */
[----:B------:R-:W-:Y:S02]  /*9a10*/  IMAD.MOV.U32 R11, RZ, RZ, 0x4118a4c2 ;  /* 0x4118a4c2ff0b7424 */ /* 0x000fe400078e00ff */
[----:B------:R0:W-:Y:S01]  /*9a20*/  STL.64 [R1+0x928], R8 ;  /* 0x0009280801007387 */ /* 0x0001e20000100a00 */
[----:B-1----:R-:W-:-:S03]  /*9a30*/  HFMA2 R20, -RZ, RZ, -2.46875, -0.0004642009735107421875 ;  /* 0xc0f08f9bff147431 */ /* 0x002fc600000001ff */
[----:B------:R1:W-:Y:S01]  /*9a40*/  STL.64 [R1+0x918], R4 ;  /* 0x0009180401007387 */ /* 0x0003e20000100a00 */
[----:B------:R-:W-:Y:S01]  /*9a50*/  MOV R21, 0x40393dd8 ;  /* 0x40393dd800157802 */ /* 0x000fe20000000f00 */
[----:B--2---:R-:W-:Y:S02]  /*9a60*/  HFMA2 R15, -RZ, RZ, 1.1162109375, -0.000296115875244140625 ;  /* 0x3c778cdaff0f7431 */ /* 0x004fe400000001ff */
[----:B------:R2:W-:Y:S01]  /*9a70*/  STL.64 [R1+0x908], R16 ;  /* 0x0009081001007387 */ /* 0x0005e20000100a00 */
[----:B------:R-:W-:Y:S02]  /*9a80*/  IMAD.MOV.U32 R14, RZ, RZ, -0x42f88f86 ;  /* 0xbd07707aff0e7424 */ /* 0x000fe400078e00ff */
[----:B0-----:R-:W-:Y:S01]  /*9a90*/  HFMA2 R8, -RZ, RZ, -4.94140625, 0.0002281665802001953125 ;  /* 0xc4f10b7aff087431 */ /* 0x001fe200000001ff */
[----:B------:R0:W-:Y:S01]  /*9aa0*/  STL.64 [R1+0x910], R18 ;  /* 0x0009101201007387 */ /* 0x0001e20000100a00 */
[----:B------:R-:W-:Y:S01]  /*9ab0*/  MOV R9, 0xbe23145e ;  /* 0xbe23145e00097802 */ /* 0x000fe20000000f00 */
[----:B-1----:R-:W-:-:S02]  /*9ac0*/  HFMA2 R4, -RZ, RZ, 0.6376953125, -75.125 ;  /* 0x391ad4b2ff047431 */ /* 0x002fc400000001ff */
[----:B------:R1:W-:Y:S01]  /*9ad0*/  STL.64 [R1+0x930], R10 ;  /* 0x0009300a01007387 */ /* 0x0003e20000100a00 */
[----:B------:R-:W-:Y:S02]  /*9ae0*/  MOV R5, 0x3d50e5d5 ;  /* 0x3d50e5d500057802 */ /* 0x000fe40000000f00 */
[----:B--2---:R-:W-:Y:S01]  /*9af0*/  MOV R16, 0x3f15b76c ;  /* 0x3f15b76c00107802 */ /* 0x004fe20000000f00 */
[----:B------:R2:W-:Y:S01]  /*9b00*/  STL.64 [R1+0x940], R12 ;  /* 0x0009400c01007387 */ /* 0x0005e20000100a00 */
[----:B------:R-:W-:Y:S01]  /*9b10*/  IMAD.MOV.U32 R17, RZ, RZ, -0x41aa8b03 ;  /* 0xbe5574fdff117424 */ /* 0x000fe200078e00ff */
[----:B0-----:R-:W-:Y:S01]  /*9b20*/  MOV R18, 0xc477662c ;  /* 0xc477662c00127802 */ /* 0x001fe20000000f00 */
[----:B------:R-:W-:Y:S01]  /*9b30*/  IMAD.MOV.U32 R19, RZ, RZ, 0x450908e3 ;  /* 0x450908e3ff137424 */ /* 0x000fe200078e00ff */
[----:B------:R0:W-:Y:S01]  /*9b40*/  STL.64 [R1+0x938], R20 ;  /* 0x0009381401007387 */ /* 0x0001e20000100a00 */
[----:B-1----:R-:W-:Y:S02]  /*9b50*/  HFMA2 R11, -RZ, RZ, -5.0859375, 16480 ;  /* 0xc5167406ff0b7431 */ /* 0x002fe400000001ff */
[----:B------:R-:W-:Y:S01]  /*9b60*/  IMAD.MOV.U32 R10, RZ, RZ, 0x44f49ff4 ;  /* 0x44f49ff4ff0a7424 */ /* 0x000fe200078e00ff */
[----:B------:R1:W-:Y:S01]  /*9b70*/  STL.64 [R1+0x948], R16 ;  /* 0x0009481001007387 */ /* 0x0003e20000100a00 */
[----:B--2---:R-:W-:Y:S01]  /*9b80*/  MOV R12, 0x44abf3ae ;  /* 0x44abf3ae000c7802 */ /* 0x004fe20000000f00 */
        /* <DEDUP_REMOVED lines=10> */
[----:B------:R-:W-:Y:S02]  /*9c30*/  MOV R15, 0xb704f033 ;  /* 0xb704f033000f7802 */ /* 0x000fe40000000f00 */
[----:B------:R2:W-:Y:S01]  /*9c40*/  STL.64 [R1+0x950], R4 ;  /* 0x0009500401007387 */ /* 0x0005e20000100a00 */
[----:B---3--:R-:W-:Y:S01]  /*9c50*/  HFMA2 R18, -RZ, RZ, 1.8896484375, -0.00586700439453125 ;  /* 0x3f8f9e02ff127431 */ /* 0x008fe200000001ff */
[----:B------:R-:W-:Y:S01]  /*9c60*/  MOV R19, 0xbf42b1b0 ;  /* 0xbf42b1b000137802 */ /* 0x000fe20000000f00 */
[----:B0-----:R-:W-:Y:S01]  /*9c70*/  HFMA2 R9, -RZ, RZ, 2.595703125, -11.6328125 ;  /* 0x4131c9d1ff097431 */ /* 0x001fe200000001ff */
[----:B------:R0:W-:Y:S01]  /*9c80*/  STL.64 [R1+0x970], R10 ;  /* 0x0009700a01007387 */ /* 0x0001e20000100a00 */
[----:B------:R-:W-:Y:S02]  /*9c90*/  IMAD.MOV.U32 R8, RZ, RZ, -0x3e97d410 ;  /* 0xc1682bf0ff087424 */ /* 0x000fe400078e00ff */
[----:B-1----:R-:W-:-:S02]  /*9ca0*/  HFMA2 R13, -RZ, RZ, 1.5966796875, 2.83718109130859375e-05 ;  /* 0x3e6301dcff0d7431 */ /* 0x002fc400000001ff */
[----:B------:R-:W-:Y:S01]  /*9cb0*/  IMAD.MOV.U32 R12, RZ, RZ, 0x3eb9a9a3 ;  /* 0x3eb9a9a3ff0c7424 */ /* 0x000fe200078e00ff */
[----:B------:R-:W-:Y:S01]  /*9cc0*/  STL.64 [R1+0x980], R16 ;  /* 0x0009801001007387 */ /* 0x000fe20000100a00 */
[----:B--2---:R-:W-:Y:S01]  /*9cd0*/  MOV R4, 0x43059029 ;  /* 0x4305902900047802 */ /* 0x004fe20000000f00 */
[----:B------:R-:W-:Y:S02]  /*9ce0*/  IMAD.MOV.U32 R5, RZ, RZ, -0x3d1e795e ;  /* 0xc2e186a2ff057424 */ /* 0x000fe400078e00ff */
[----:B------:R-:W-:Y:S01]  /*9cf0*/  STL.64 [R1+0x988], R20 ;  /* 0x0009881401007387 */ /* 0x000fe20000100a00 */
[----:B0-----:R-:W-:Y:S01]  /*9d00*/  MOV R10, 0xc085691e ;  /* 0xc085691e000a7802 */ /* 0x001fe20000000f00 */
[----:B------:R-:W-:Y:S02]  /*9d10*/  IMAD.MOV.U32 R11, RZ, RZ, 0x3b4b3729 ;  /* 0x3b4b3729ff0b7424 */ /* 0x000fe400078e00ff */
[----:B------:R0:W-:Y:S04]  /*9d20*/  STL.64 [R1+0x990], R4 ;  /* 0x0009900401007387 */ /* 0x0001e80000100a00 */
[----:B------:R-:W-:Y:S04]  /*9d30*/  STL.64 [R1+0x998], R14 ;  /* 0x0009980e01007387 */ /* 0x000fe80000100a00 */
[----:B------:R-:W-:Y:S04]  /*9d40*/  STL.64 [R1+0x9a0], R8 ;  /* 0x0009a00801007387 */ /* 0x000fe80000100a00 */
[----:B------:R-:W-:Y:S01]  /*9d50*/  STL.64 [R1+0x9a8], R10 ;  /* 0x0009a80a01007387 */ /* 0x000fe20000100a00 */
[----:B0-----:R-:W-:Y:S01]  /*9d60*/  FMUL.FTZ R4, R0, R23 ;  /* 0x0000001700047220 */ /* 0x001fe20000410000 */
[----:B------:R-:W-:-:S02]  /*9d70*/  VIADD R0, R1, 0x9c4 ;  /* 0x000009c401007836 */ /* 0x000fc40000000000 */
[----:B------:R-:W-:Y:S02]  /*9d80*/  STL.64 [R1+0x9b0], R18 ;  /* 0x0009b01201007387 */ /* 0x000fe40000100a00 */
[----:B------:R-:W-:Y:S02]  /*9d90*/  FSETP.GT.FTZ.AND P0, PT, R4, 1, PT ;  /* 0x3f8000000400780b */ /* 0x000fe40003f14000 */
[----:B------:R-:W-:Y:S04]  /*9da0*/  STL.64 [R1+0x9b8], R12 ;  /* 0x0009b80c01007387 */ /* 0x000fe80000100a00 */
[----:B------:R-:W-:Y:S04]  /*9db0*/  STL.64 [R1+0x9c8], RZ ;  /* 0x0009c8ff01007387 */ /* 0x000fe80000100a00 */
        /* <DEDUP_REMOVED lines=11> */
[----:B------:R0:W-:Y:S02]  /*9e70*/  STL.64 [R1+0x9c0], R2 ;  /* 0x0009c00201007387 */ /* 0x0001e40000100a00 */
[----:B0-----:R-:W-:Y:S01]  /*9e80*/  FMUL.FTZ R2, R22, R23 ;  /* 0x0000001716027220 */ /* 0x001fe20000410000 */
[----:B------:R-:W-:Y:S06]  /*9e90*/  @!P0 BRA `(.L_x_1626) ;  /* 0x00000000007c8947 */ /* 0x000fec0003800000 */
[C---:B------:R-:W-:Y:S01]  /*9ea0*/  FADD.FTZ.RZ R4, R2.reuse, 1 ;  /* 0x3f80000002047421 */ /* 0x040fe2000001c000 */
[----:B------:R-:W-:-:S04]  /*9eb0*/  ISETP.GE.U32.AND P0, PT, R2, 0x7f800000, PT ;  /* 0x7f8000000200780c */ /* 0x000fc80003f06070 */
[----:B------:R-:W-:Y:S02]  /*9ec0*/  IADD3 R4, PT, PT, R4, -0x3f400000, RZ ;  /* 0xc0c0000004047810 */ /* 0x000fe40007ffe0ff */
[----:B------:R-:W-:Y:S02]  /*9ed0*/  ISETP.GT.AND P1, PT, R2, -0x40800000, P0 ;  /* 0xbf8000000200780c */ /* 0x000fe40000724270 */
[----:B------:R-:W-:-:S04]  /*9ee0*/  LOP3.LUT R5, R4, 0xff800000, RZ, 0xc0, !PT ;  /* 0xff80000004057812 */ /* 0x000fc800078ec0ff */
[----:B------:R-:W-:Y:S02]  /*9ef0*/  IADD3 R6, PT, PT, -R5, 0x40800000, RZ ;  /* 0x4080000005067810 */ /* 0x000fe40007ffe1ff */
[-C--:B------:R-:W-:Y:S02]  /*9f00*/  IADD3 R4, PT, PT, R2, -R5.reuse, RZ ;  /* 0x8000000502047210 */ /* 0x080fe40007ffe0ff */
[----:B------:R-:W-:Y:S01]  /*9f10*/  I2FP.F32.S32 R5, R5 ;  /* 0x0000000500057245 */ /* 0x000fe20000201400 */
[----:B------:R-:W-:Y:S01]  /*9f20*/  FFMA.FTZ R3, R6, 0.25, -R3 ;  /* 0x3e80000006037823 */ /* 0x000fe20000010803 */
[----:B------:R-:W-:-:S03]  /*9f30*/  IMAD.MOV.U32 R6, RZ, RZ, 0x3d39bf78 ;  /* 0x3d39bf78ff067424 */ /* 0x000fc600078e00ff */
        /* <DEDUP_REMOVED lines=21> */
.L_x_1626:
[----:B------:R-:W-:Y:S02]  /*a090*/  FSETP.GEU.FTZ.AND P0, PT, R4, 1, PT ;  /* 0x3f8000000400780b */ /* 0x000fe40003f1e000 */
[----:B------:R-:W-:-:S11]  /*a0a0*/  MOV R5, RZ ;  /* 0x000000ff00057202 */ /* 0x000fd60000000f00 */
[----:B------:R-:W-:Y:S05]  /*a0b0*/  @P0 BRA `(.L_x_1627) ;  /* 0x00000000007c0947 */ /* 0x000fea0003800000 */
[C---:B------:R-:W-:Y:S01]  /*a0c0*/  FADD.FTZ.RZ R4, R2.reuse, 1 ;  /* 0x3f80000002047421 */ /* 0x040fe2000001c000 */
[----:B------:R-:W-:-:S03]  /*a0d0*/  ISETP.GE.U32.AND P0, PT, R2, 0x7f800000, PT ;  /* 0x7f8000000200780c */ /* 0x000fc60003f06070 */
[----:B------:R-:W-:Y:S01]  /*a0e0*/  VIADD R4, R4, 0xc0c00000 ;  /* 0xc0c0000004047836 */ /* 0x000fe20000000000 */
[----:B------:R-:W-:-:S04]  /*a0f0*/  ISETP.GT.AND P1, PT, R2, -0x40800000, P0 ;  /* 0xbf8000000200780c */ /* 0x000fc80000724270 */
[----:B------:R-:W-:-:S04]  /*a100*/  LOP3.LUT R5, R4, 0xff800000, RZ, 0xc0, !PT ;  /* 0xff80000004057812 */ /* 0x000fc800078ec0ff */
[----:B------:R-:W-:Y:S01]  /*a110*/  IADD3 R6, PT, PT, -R5, 0x40800000, RZ ;  /* 0x4080000005067810 */ /* 0x000fe20007ffe1ff */
[----:B------:R-:W-:Y:S01]  /*a120*/  @P0 IMAD.MOV.U32 R9, RZ, RZ, 0x7f800000 ;  /* 0x7f800000ff090424 */ /* 0x000fe200078e00ff */
[-C--:B------:R-:W-:Y:S02]  /*a130*/  IADD3 R4, PT, PT, R2, -R5.reuse, RZ ;  /* 0x8000000502047210 */ /* 0x080fe40007ffe0ff */
[----:B------:R-:W-:Y:S01]  /*a140*/  I2FP.F32.S32 R5, R5 ;  /* 0x0000000500057245 */ /* 0x000fe20000201400 */
[----:B------:R-:W-:Y:S01]  /*a150*/  FFMA.FTZ R3, R6, 0.25, -R3 ;  /* 0x3e80000006037823 */ /* 0x000fe20000010803 */
[----:B------:R-:W-:-:S03]  /*a160*/  HFMA2 R6, -RZ, RZ, 1.3056640625, -1.8671875 ;  /* 0x3d39bf78ff067431 */ /* 0x000fc600000001ff */
        /* <DEDUP_REMOVED lines=20> */
.L_x_1627:
[----:B------:R-:W-:Y:S05]  /*a2b0*/  BSYNC.RECONVERGENT B0 ;  /* 0x0000000000007941 */ /* 0x000fea0003800200 */
.L_x_1625:
[----:B------:R-:W-:Y:S01]  /*a2c0*/  HFMA2 R3, -RZ, RZ, 0, 5.9604644775390625e-08 ;  /* 0x00000001ff037431 */ /* 0x000fe200000001ff */
[----:B------:R-:W-:Y:S01]  /*a2d0*/  BSSY.RECONVERGENT B0, `(.L_x_1628) ;  /* 0x0000016000007945 */ /* 0x000fe20003800200 */
[----:B0-----:R-:W-:Y:S01]  /*a2e0*/  MOV R2, RZ ;  /* 0x000000ff00027202 */ /* 0x001fe20000000f00 */
[----:B------:R-:W-:-:S07]  /*a2f0*/  IMAD.MOV.U32 R4, RZ, RZ, -0x41555555 ;  /* 0xbeaaaaabff047424 */ /* 0x000fce00078e00ff */
.L_x_1629:
[----:B------:R-:W-:-:S13]  /*a300*/  ISETP.GT.AND P1, PT, R3, R2, PT ;  /* 0x000000020300720c */ /* 0x000fda0003f24270 */
[C---:B------:R-:W-:Y:S02]  /*a310*/  @P1 IADD3 R9, PT, PT, R3.reuse, -0x1, RZ ;  /* 0xffffffff03091810 */ /* 0x040fe40007ffe0ff */
        /* <DEDUP_REMOVED lines=18> */
.L_x_1628:
        /* <DEDUP_REMOVED lines=9> */
.L_x_1633:
        /* <DEDUP_REMOVED lines=19> */
.L_x_1632:
        /* <DEDUP_REMOVED lines=12> */
.L_x_1635:
        /* <DEDUP_REMOVED lines=19> */
.L_x_1634:
        /* <DEDUP_REMOVED lines=12> */
.L_x_1637:
        /* <DEDUP_REMOVED lines=19> */
.L_x_1636:
        /* <DEDUP_REMOVED lines=12> */
.L_x_1639:
        /* <DEDUP_REMOVED lines=19> */
.L_x_1638:
        /* <DEDUP_REMOVED lines=12> */
.L_x_1641:
        /* <DEDUP_REMOVED lines=19> */
.L_x_1640:
        /* <DEDUP_REMOVED lines=12> */
.L_x_1643:
        /* <DEDUP_REMOVED lines=19> */
.L_x_1642:
        /* <DEDUP_REMOVED lines=12> */
.L_x_1645:
        /* <DEDUP_REMOVED lines=19> */
.L_x_1644:
        /* <DEDUP_REMOVED lines=12> */
.L_x_1647:
        /* <DEDUP_REMOVED lines=19> */
.L_x_1646:
        /* <DEDUP_REMOVED lines=12> */
.L_x_1649:
        /* <DEDUP_REMOVED lines=19> */
.L_x_1648:
        /* <DEDUP_REMOVED lines=12> */
.L_x_1651:
        /* <DEDUP_REMOVED lines=19> */
.L_x_1650:
        /* <DEDUP_REMOVED lines=12> */
.L_x_1653:
        /* <DEDUP_REMOVED lines=19> */
.L_x_1652:
        /* <DEDUP_REMOVED lines=12> */
.L_x_1655:
        /* <DEDUP_REMOVED lines=19> */
.L_x_1654:
        /* <DEDUP_REMOVED lines=12> */
.L_x_1657:
        /* <DEDUP_REMOVED lines=19> */
.L_x_1656:
        /* <DEDUP_REMOVED lines=12> */
.L_x_1659:
        /* <DEDUP_REMOVED lines=19> */
.L_x_1658:
        /* <DEDUP_REMOVED lines=12> */
.L_x_1661:
        /* <DEDUP_REMOVED lines=19> */
.L_x_1660:
        /* <DEDUP_REMOVED lines=12> */
.L_x_1663:
        /* <DEDUP_REMOVED lines=19> */
.L_x_1662:
        /* <DEDUP_REMOVED lines=12> */
.L_x_1665:
        /* <DEDUP_REMOVED lines=19> */
.L_x_1664:
        /* <DEDUP_REMOVED lines=12> */
.L_x_1667:
        /* <DEDUP_REMOVED lines=19> */
.L_x_1666:
        /* <DEDUP_REMOVED lines=12> */
.L_x_1669:
        /* <DEDUP_REMOVED lines=19> */
.L_x_1668:
        /* <DEDUP_REMOVED lines=12> */
.L_x_1671:
        /* <DEDUP_REMOVED lines=19> */
.L_x_1670:
        /* <DEDUP_REMOVED lines=12> */
.L_x_1673:
        /* <DEDUP_REMOVED lines=19> */
.L_x_1672:
        /* <DEDUP_REMOVED lines=12> */
.L_x_1675:
        /* <DEDUP_REMOVED lines=19> */
.L_x_1674:
        /* <DEDUP_REMOVED lines=12> */
.L_x_1677:
        /* <DEDUP_REMOVED lines=19> */
.L_x_1676:
        /* <DEDUP_REMOVED lines=10> */
.L_x_1679:
        /* <DEDUP_REMOVED lines=19> */
.L_x_1678:
[----:B------:R-:W1:Y:S02]  /*d270*/  MUFU.RCP R0, R7 ;  /* 0x0000000700007308 */ /* 0x000e640000001000 */
[----:B-1----:R-:W-:-:S04]  /*d280*/  FMUL.FTZ R3, R17, R0 ;  /* 0x0000000011037220 */ /* 0x002fc80000410000 */
[----:B------:R-:W-:-:S05]  /*d290*/  FMUL.FTZ R3, R6, R3 ;  /* 0x0000000306037220 */ /* 0x000fca0000410000 */
[----:B------:R-:W-:-:S13]  /*d2a0*/  FSETP.GT.FTZ.AND P0, PT, |R3|, |R15|, PT ;  /* 0x4000000f0300720b */ /* 0x000fda0003f14200 */
[----:B------:R-:W-:-:S07]  /*d2b0*/  @!P0 FADD.FTZ R4, R4, R3 ;  /* 0x0000000304048221 */ /* 0x000fce0000010000 */
.L_x_1631:
[----:B------:R-:W-:Y:S05]  /*d2c0*/  BSYNC.RECONVERGENT B0 ;  /* 0x0000000000007941 */ /* 0x000fea0003800200 */
.L_x_1630:
        /* <DEDUP_REMOVED lines=27> */
[----:B------:R-:W-:Y:S01]  /*d480*/  FMUL.FTZ R19, R6, 1.4426950216293334961 ;  /* 0x3fb8aa3b06137820 */ /* 0x000fe20000410000 */
[----:B------:R-:W-:-:S03]  /*d490*/  FADD.FTZ R7, R18, 1 ;  /* 0x3f80000012077421 */ /* 0x000fc60000010000 */
[----:B------:R0:W1:Y:S01]  /*d4a0*/  FRND.TRUNC R16, R19 ;  /* 0x0000001300107307 */ /* 0x000062000020d000 */
[----:B------:R-:W-:Y:S01]  /*d4b0*/  DFMA R12, R12, -UR4, R14 ;  /* 0x800000040c0c7c2b */ /* 0x000fe2000800000e */
[----:B------:R-:W-:Y:S01]  /*d4c0*/  UMOV UR4, 0x69ce2bdf ;  /* 0x69ce2bdf00047882 */ /* 0x000fe20000000000 */
[----:B------:R-:W-:Y:S01]  /*d4d0*/  HFMA2 R15, -RZ, RZ, 1.642578125, -0.00021207332611083984375 ;  /* 0x3e928af3ff0f7431 */ /* 0x000fe200000001ff */
[----:B------:R-:W-:Y:S01]  /*d4e0*/  MOV R14, 0xfca213ea ;  /* 0xfca213ea000e7802 */ /* 0x000fe20000000f00 */
[----:B------:R-:W-:Y:S01]  /*d4f0*/  UMOV UR5, 0x3e5ade15 ;  /* 0x3e5ade1500057882 */ /* 0x000fe20000000000 */
[----:B------:R-:W-:-:S04]  /*d500*/  FFMA.FTZ R7, R7, -4, |R0| ;  /* 0xc080000007077823 */ /* 0x000fc80000010400 */
[----:B------:R-:W-:Y:S01]  /*d510*/  FFMA.FTZ R7, |R0|, -R18, R7 ;  /* 0x8000001200077223 */ /* 0x000fe20000010207 */
[----:B------:R-:W-:Y:S01]  /*d520*/  DFMA R14, R12, UR4, R14 ;  /* 0x000000040c0e7c2b */ /* 0x000fe2000800000e */
[----:B------:R-:W-:Y:S01]  /*d530*/  UMOV UR4, 0x62401315 ;  /* 0x6240131500047882 */ /* 0x000fe20000000000 */
[----:B------:R-:W-:Y:S01]  /*d540*/  UMOV UR5, 0x3ec71dee ;  /* 0x3ec71dee00057882 */ /* 0x000fe20000000000 */
[----:B------:R-:W-:Y:S01]  /*d550*/  FFMA.FTZ R7, R17, R7, R18 ;  /* 0x0000000711077223 */ /* 0x000fe20000010012 */
[----:B------:R-:W-:-:S04]  /*d560*/  MOV R18, 0x3a69a091 ;  /* 0x3a69a09100127802 */ /* 0x000fc80000000f00 */
        /* <DEDUP_REMOVED lines=24> */
[----:B------:R-:W-:Y:S01]  /*d6f0*/  IMAD R13, R10, 0x100000, R15 ;  /* 0x001000000a0d7824 */ /* 0x000fe200078e020f */
[----:B------:R-:W-:Y:S01]  /*d700*/  MOV R12, R14 ;  /* 0x0000000e000c7202 */ /* 0x000fe20000000f00 */
[----:B01----:R-:W-:Y:S06]  /*d710*/  @!P0 BRA `(.L_x_1681) ;  /* 0x0000000000308947 */ /* 0x003fec0003800000 */
        /* <DEDUP_REMOVED lines=12> */
.L_x_1681:
[----:B------:R-:W-:Y:S05]  /*d7e0*/  BSYNC.RECONVERGENT B0 ;  /* 0x0000000000007941 */ /* 0x000fea0003800200 */
.L_x_1680:
[C---:B------:R-:W-:Y:S01]  /*d7f0*/  FFMA.FTZ R8, R7.reuse, R18, 0.0070457882247865200043 ;  /* 0x3be6e05b07087423 */ /* 0x040fe20000010012 */
[----:B------:R-:W-:Y:S01]  /*d800*/  UMOV UR4, 0x54411744 ;  /* 0x5441174400047882 */ /* 0x000fe20000000000 */
[----:B------:R-:W-:Y:S01]  /*d810*/  UMOV UR5, 0x401921fb ;  /* 0x401921fb00057882 */ /* 0x000fe20000000000 */
[----:B------:R-:W-:Y:S02]  /*d820*/  IMAD.MOV.U32 R11, RZ, RZ, 0x42fc0000 ;  /* 0x42fc0000ff0b7424 */ /* 0x000fe400078e00ff */
[C---:B------:R-:W-:Y:S01]  /*d830*/  FFMA.FTZ R8, R7.reuse, R8, -0.015866896137595176697 ;  /* 0xbc81fb4b07087423 */ /* 0x040fe20000010008 */
[----:B------:R-:W-:Y:S01]  /*d840*/  DMUL R2, R2, UR4 ;  /* 0x0000000402027c28 */ /* 0x000fe20008000000 */
[----:B------:R-:W-:Y:S01]  /*d850*/  FSETP.GT.FTZ.AND P0, PT, |R16|, 126, PT ;  /* 0x42fc00001000780b */ /* 0x000fe20003f14200 */
[----:B------:R-:W-:Y:S01]  /*d860*/  FMUL.FTZ R4, R4, 1 ;  /* 0x3f80000004047820 */ /* 0x000fe20000410000 */
[----:B------:R-:W-:Y:S01]  /*d870*/  FFMA.FTZ R8, R7, R8, 0.036429625004529953003 ;  /* 0x3d15373b07087423 */ /* 0x000fe20000010008 */
[----:B------:R-:W-:Y:S01]  /*d880*/  LOP3.LUT R11, R11, 0x80000000, R16, 0xb8, !PT ;  /* 0x800000000b0b7812 */ /* 0x000fe200078eb810 */
[----:B------:R-:W-:Y:S01]  /*d890*/  BSSY.RECONVERGENT B0, `(.L_x_1682) ;  /* 0x0000037000007945 */ /* 0x000fe20003800200 */
[----:B------:R-:W-:Y:S01]  /*d8a0*/  MOV R15, 0x40000000 ;  /* 0x40000000000f7802 */ /* 0x000fe20000000f00 */
[----:B------:R-:W-:Y:S01]  /*d8b0*/  FFMA.FTZ R8, R7, R8, -0.066643431782722473145 ;  /* 0xbd887c5a07087423 */ /* 0x000fe20000010008 */
[----:B------:R-:W0:Y:S01]  /*d8c0*/  MUFU.RSQ64H R9, R3 ;  /* 0x0000000300097308 */ /* 0x000e220000001c00 */
[----:B------:R-:W-:-:S02]  /*d8d0*/  FSEL R17, R11, R16, P0 ;  /* 0x000000100b117208 */ /* 0x000fc40000000000 */
[----:B------:R-:W-:Y:S01]  /*d8e0*/  FFMA.FTZ R10, R7, R8, 0.093814529478549957275 ;  /* 0x3dc021d5070a7423 */ /* 0x000fe20000010008 */
[----:B------:R-:W-:Y:S01]  /*d8f0*/  FFMA.FTZ R16, |R0|, R15, 1 ;  /* 0x3f80000000107423 */ /* 0x000fe2000001020f */
[----:B------:R-:W-:Y:S01]  /*d900*/  IADD3 R8, PT, PT, R3, -0x3500000, RZ ;  /* 0xfcb0000003087810 */ /* 0x000fe20007ffe0ff */
[----:B------:R-:W-:Y:S01]  /*d910*/  FFMA.FTZ R18, R17, -0.69314718246459960938, R6 ;  /* 0xbf31721811127823 */ /* 0x000fe20000010006 */
[----:B------:R-:W-:Y:S01]  /*d920*/  FFMA.FTZ R14, R7, R10, -0.10099056363105773926 ;  /* 0xbdced424070e7423 */ /* 0x000fe2000001000a */
[C---:B------:R-:W-:Y:S01]  /*d930*/  FADD.FTZ R20, R17.reuse, 12583039 ;  /* 0x4b40007f11147421 */ /* 0x040fe20000010000 */
[----:B------:R-:W-:Y:S01]  /*d940*/  MOV R15, 0x3fd80000 ;  /* 0x3fd80000000f7802 */ /* 0x000fe20000000f00 */
[----:B------:R-:W1:Y:S01]  /*d950*/  MUFU.RCP R16, R16 ;  /* 0x0000001000107308 */ /* 0x000e620000001000 */
[----:B------:R-:W-:Y:S01]  /*d960*/  FFMA.FTZ R18, R17, 1.9046542121259335545e-09, R18 ;  /* 0x3102e30811127823 */ /* 0x000fe20000010012 */
[C---:B------:R-:W-:Y:S01]  /*d970*/  FFMA.FTZ R14, R7.reuse, R14, 0.06809400022029876709 ;  /* 0x3d8b74de070e7423 */ /* 0x040fe2000001000e */
[----:B------:R-:W-:Y:S01]  /*d980*/  SHF.L.U32 R20, R20, 0x17, RZ ;  /* 0x0000001714147819 */ /* 0x000fe200000006ff */
[----:B------:R-:W-:Y:S01]  /*d990*/  FFMA.FTZ R6, |R0|, -R5, -R6 ;  /* 0x8000000500067223 */ /* 0x000fe20000010a06 */
[----:B------:R-:W-:Y:S01]  /*d9a0*/  FMUL.FTZ R19, R18, 1.4426950216293334961 ;  /* 0x3fb8aa3b12137820 */ /* 0x000fe20000410000 */
[C---:B------:R-:W-:Y:S01]  /*d9b0*/  FFMA.FTZ R18, R7.reuse, R14, 0.015377387404441833496 ;  /* 0x3c7bf17007127423 */ /* 0x040fe2000001000e */
[----:B0-----:R-:W-:Y:S01]  /*d9c0*/  DMUL R10, R8, R8 ;  /* 0x00000008080a7228 */ /* 0x001fe20000000000 */
[----:B------:R-:W-:Y:S01]  /*d9d0*/  IMAD.MOV.U32 R14, RZ, RZ, 0x0 ;  /* 0x00000000ff0e7424 */ /* 0x000fe200078e00ff */
[C---:B------:R-:W-:Y:S01]  /*d9e0*/  FSETP.GT.FTZ.AND P0, PT, |R0|.reuse, 10.05500030517578125, PT ;  /* 0x4120e1480000780b */ /* 0x040fe20003f14200 */
[----:B------:R-:W-:Y:S01]  /*d9f0*/  FFMA.FTZ R18, R7, R18, -0.1396210789680480957 ;  /* 0xbe0ef8d407127423 */ /* 0x000fe20000010012 */
[----:B------:R-:W0:Y:S01]  /*da00*/  MUFU.EX2 R19, R19 ;  /* 0x0000001300137308 */ /* 0x000e220000000800 */
[----:B------:R-:W-:-:S02]  /*da10*/  FSETP.GEU.FTZ.AND P1, PT, R0, RZ, PT ;  /* 0x000000ff0000720b */ /* 0x000fc40003f3e000 */
[----:B------:R-:W-:Y:S01]  /*da20*/  FFMA.FTZ R7, R7, R18, 1.232995152473449707 ;  /* 0x3f9dd2c907077423 */ /* 0x000fe20000010012 */
[----:B------:R-:W-:-:S03]  /*da30*/  DFMA R10, R2, -R10, 1 ;  /* 0x3ff00000020a742b */ /* 0x000fc6000000080a */
[----:B-1----:R-:W-:Y:S01]  /*da40*/  FMUL.FTZ R17, R7, R16 ;  /* 0x0000001007117220 */ /* 0x002fe20000410000 */
[----:B------:R-:W1:Y:S03]  /*da50*/  F2F.F64.F32 R4, R4 ;  /* 0x0000000400047310 */ /* 0x000e660000201800 */
[----:B------:R-:W-:Y:S01]  /*da60*/  FMUL.FTZ R18, R17, -2 ;  /* 0xc000000011127820 */ /* 0x000fe20000410000 */
[----:B------:R-:W-:Y:S02]  /*da70*/  DFMA R14, R10, R14, 0.5 ;  /* 0x3fe000000a0e742b */ /* 0x000fe4000000000e */
[----:B------:R-:W-:Y:S01]  /*da80*/  DMUL R10, R8, R10 ;  /* 0x0000000a080a7228 */ /* 0x000fe20000000000 */
[----:B------:R-:W-:Y:S01]  /*da90*/  FFMA.FTZ R18, |R0|, R18, R7 ;  /* 0x0000001200127223 */ /* 0x000fe20000010207 */
[----:B0-----:R-:W-:-:S03]  /*daa0*/  FMUL.FTZ R19, R20, R19 ;  /* 0x0000001314137220 */ /* 0x001fc60000410000 */
[----:B------:R-:W-:Y:S01]  /*dab0*/  FADD.FTZ R18, -R17, R18 ;  /* 0x0000001211127221 */ /* 0x000fe20000010100 */
[----:B------:R-:W-:Y:S02]  /*dac0*/  FFMA.FTZ R19, R19, R6, R19 ;  /* 0x0000000613137223 */ /* 0x000fe40000010013 */
[----:B------:R-:W-:Y:S01]  /*dad0*/  DFMA R14, R14, R10, R8 ;  /* 0x0000000a0e0e722b */ /* 0x000fe20000000008 */
[----:B------:R-:W-:Y:S01]  /*dae0*/  FFMA.FTZ R18, R16, R18, R17 ;  /* 0x0000001210127223 */ /* 0x000fe20000010011 */
[----:B-1----:R-:W-:-:S03]  /*daf0*/  DMUL R12, R4, R12 ;  /* 0x0000000c040c7228 */ /* 0x002fc60000000000 */
[----:B------:R-:W-:-:S03]  /*db00*/  FMUL.FTZ R18, R18, R19 ;  /* 0x0000001312127220 */ /* 0x000fc60000410000 */
[----:B------:R-:W-:Y:S02]  /*db10*/  DMUL R10, R2, R14 ;  /* 0x0000000e020a7228 */ /* 0x000fe40000000000 */
[----:B------:R-:W-:Y:S01]  /*db20*/  FSEL R0, R18, RZ, !P0 ;  /* 0x000000ff12007208 */ /* 0x000fe20004000000 */
[----:B------:R-:W-:Y:S01]  /*db30*/  VIADD R7, R15, 0xfff00000 ;  /* 0xfff000000f077836 */ /* 0x000fe20000000000 */
[----:B------:R-:W-:Y:S02]  /*db40*/  ISETP.GE.U32.AND P0, PT, R8, 0x7ca00000, PT ;  /* 0x7ca000000800780c */ /* 0x000fe40003f06070 */
[----:B------:R-:W-:Y:S01]  /*db50*/  MOV R6, R14 ;  /* 0x0000000e00067202 */ /* 0x000fe20000000f00 */
[----:B------:R-:W-:Y:S01]  /*db60*/  @!P1 FADD.FTZ R0, -R0, 2 ;  /* 0x4000000000009421 */ /* 0x000fe20000010100 */
[----:B------:R-:W-:-:S08]  /*db70*/  DFMA R16, R10, -R10, R2 ;  /* 0x8000000a0a10722b */ /* 0x000fd00000000002 */
[----:B------:R-:W-:Y:S01]  /*db80*/  DFMA R4, R16, R6, R10 ;  /* 0x000000061004722b */ /* 0x000fe2000000000a */
[----:B------:R-:W-:Y:S10]  /*db90*/  @!P0 BRA `(.L_x_1683) ;  /* 0x0000000000188947 */ /* 0x000ff40003800000 */
[----:B------:R-:W-:Y:S01]  /*dba0*/  MOV R6, R14 ;  /* 0x0000000e00067202 */ /* 0x000fe20000000f00 */
[----:B------:R-:W-:Y:S01]  /*dbb0*/  IMAD.MOV.U32 R4, RZ, RZ, R16 ;  /* 0x000000ffff047224 */ /* 0x000fe200078e0010 */
[----:B------:R-:W-:Y:S02]  /*dbc0*/  MOV R5, R17 ;  /* 0x0000001100057202 */ /* 0x000fe40000000f00 */
[----:B------:R-:W-:Y:S02]  /*dbd0*/  MOV R16, R8 ;  /* 0x0000000800107202 */ /* 0x000fe40000000f00 */
[----:B------:R-:W-:-:S07]  /*dbe0*/  MOV R14, 0xdc00 ;  /* 0x0000dc00000e7802 */ /* 0x000fce0000000f00 */
[----:B------:R-:W-:Y:S05]  /*dbf0*/  CALL.REL.NOINC `($__internal_5_$__cuda_sm20_dsqrt_rn_f64_mediumpath_v1) ;  /* 0x00000260009c7944 */ /* 0x000fea0003c00000 */
.L_x_1683:
[----:B------:R-:W-:Y:S05]  /*dc00*/  BSYNC.RECONVERGENT B0 ;  /* 0x0000000000007941 */ /* 0x000fea0003800200 */
.L_x_1682:
        /* <DEDUP_REMOVED lines=16> */
[----:B------:R-:W-:Y:S05]  /*dd10*/  CALL.REL.NOINC `($__internal_4_$__cuda_sm20_div_rn_f64_full) ;  /* 0x0000025800e87944 */ /* 0x000fea0003c00000 */
.L_x_1685:
[----:B------:R-:W-:Y:S05]  /*dd20*/  BSYNC.RECONVERGENT B0 ;  /* 0x0000000000007941 */ /* 0x000fea0003800200 */
.L_x_1684:
        /* <DEDUP_REMOVED lines=9> */
.L_x_1624:
        /* <DEDUP_REMOVED lines=9> */
[----:B------:R-:W-:Y:S02]  /*de50*/  HFMA2 R16, -RZ, RZ, -0.264892578125, -0.12188720703125 ;  /* 0xb43dafcdff107431 */ /* 0x000fe400000001ff */
[----:B------:R-:W-:Y:S02]  /*de60*/  IMAD.MOV.U32 R17, RZ, RZ, 0x31e67ae7 ;  /* 0x31e67ae7ff117424 */ /* 0x000fe400078e00ff */
[----:B------:R-:W-:Y:S02]  /*de70*/  HFMA2 R10, -RZ, RZ, 0.71484375, -7284 ;  /* 0x39b8ef1dff0a7431 */ /* 0x000fe400000001ff */
[----:B------:R-:W-:Y:S01]  /*de80*/  IMAD.MOV.U32 R11, RZ, RZ, -0x46c48fc8 ;  /* 0xb93b7038ff0b7424 */ /* 0x000fe200078e00ff */
[----:B------:R0:W-:Y:S01]  /*de90*/  STL.64 [R1+0x8], R8 ;  /* 0x0000080801007387 */ /* 0x0001e20000100a00 */
[----:B------:R-:W-:Y:S01]  /*dea0*/  HFMA2 R13, -RZ, RZ, -0.37939453125, -0.044677734375 ;  /* 0xb612a9b8ff0d7431 */ /* 0x000fe200000001ff */
[----:B------:R-:W-:Y:S01]  /*deb0*/  MOV R12, 0x382462c5 ;  /* 0x382462c5000c7802 */ /* 0x000fe20000000f00 */
[----:B------:R-:W-:Y:S01]  /*dec0*/  IMAD.MOV.U32 R14, RZ, RZ, -0x4a0726e8 ;  /* 0xb5f8d918ff0e7424 */ /* 0x000fe200078e00ff */
[----:B------:R1:W-:Y:S01]  /*ded0*/  STL.64 [R1+0x28], R16 ;  /* 0x0000281001007387 */ /* 0x0003e20000100a00 */
[----:B------:R-:W-:Y:S01]  /*dee0*/  MOV R15, 0x355eb691 ;  /* 0x355eb691000f7802 */ /* 0x000fe20000000f00 */
[----:B------:R-:W-:Y:S01]  /*def0*/  HFMA2 R5, -RZ, RZ, 1.416015625, -0.052093505859375 ;  /* 0x3daaaaabff057431 */ /* 0x000fe200000001ff */
[----:B------:R-:W-:Y:S01]  /*df00*/  MOV R4, 0xbeaaaaab ;  /* 0xbeaaaaab00047802 */ /* 0x000fe20000000f00 */
[----:B------:R2:W-:Y:S01]  /*df10*/  STL.64 [R1+0x10], R10 ;  /* 0x0000100a01007387 */ /* 0x0005e20000100a00 */
[----:B------:R-:W-:Y:S01]  /*df20*/  HFMA2 R19, -RZ, RZ, -0.174560546875, -0.0005855560302734375 ;  /* 0xb19690ccff137431 */ /* 0x000fe200000001ff */
[----:B------:R-:W-:Y:S01]  /*df30*/  MOV R18, 0x32304beb ;  /* 0x32304beb00127802 */ /* 0x000fe20000000f00 */
[----:B------:R-:W-:-:S02]  /*df40*/  IMAD.MOV.U32 R20, RZ, RZ, 0x307b7337 ;  /* 0x307b7337ff147424 */ /* 0x000fc400078e00ff */
[----:B0-----:R-:W-:Y:S01]  /*df50*/  HFMA2 R9, -RZ, RZ, 0.046600341796875, -16 ;  /* 0x29f7cc00ff097431 */ /* 0x001fe200000001ff */
[----:B------:R-:W-:Y:S01]  /*df60*/  MOV R8, 0xacb0e538 ;  /* 0xacb0e53800087802 */ /* 0x000fe20000000f00 */
[----:B------:R0:W-:Y:S01]  /*df70*/  STL.64 [R1+0x18], R12 ;  /* 0x0000180c01007387 */ /* 0x0001e20000100a00 */
[----:B------:R-:W-:Y:S01]  /*df80*/  MOV R21, 0xade06cdb ;  /* 0xade06cdb00157802 */ /* 0x000fe20000000f00 */
[----:B-1----:R-:W-:Y:S01]  /*df90*/  IMAD.MOV.U32 R16, RZ, RZ, -0x449c71c7 ;  /* 0xbb638e39ff107424 */ /* 0x002fe200078e00ff */
[----:B------:R-:W-:Y:S01]  /*dfa0*/  MOV R17, 0x3b2d602b ;  /* 0x3b2d602b00117802 */ /* 0x000fe20000000f00 */
[----:B------:R1:W-:Y:S01]  /*dfb0*/  STL.64 [R1+0x20], R14 ;  /* 0x0000200e01007387 */ /* 0x0003e20000100a00 */
[----:B------:R-:W-:Y:S01]  /*dfc0*/  BSSY.RECONVERGENT B0, `(.L_x_1687) ;  /* 0x00003e5000007945 */ /* 0x000fe20003800200 */
[----:B--2---:R-:W-:Y:S01]  /*dfd0*/  IMAD.MOV.U32 R10, RZ, RZ, 0x2abdd03b ;  /* 0x2abdd03bff0a7424 */ /* 0x004fe200078e00ff */
[----:B------:R-:W-:Y:S01]  /*dfe0*/  MOV R11, 0xaa1cc4df ;  /* 0xaa1cc4df000b7802 */ /* 0x000fe20000000f00 */
[----:B------:R2:W-:Y:S01]  /*dff0*/  STL.64 [R1+0x48], R8 ;  /* 0x0000480801007387 */ /* 0x0005e20000100a00 */
[----:B------:R-:W-:-:S03]  /*e000*/  FMUL.FTZ R2, R22, R23 ;  /* 0x0000001716027220 */ /* 0x000fc60000410000 */
[----:B------:R3:W-:Y:S01]  /*e010*/  STL.64 [R1+0x68], R16 ;  /* 0x0000681001007387 */ /* 0x0007e20000100a00 */
[----:B0-----:R-:W-:Y:S02]  /*e020*/  HFMA2 R12, -RZ, RZ, 0.0390625, -3.802776336669921875e-05 ;  /* 0x2900827eff0c7431 */ /* 0x001fe400000001ff */
[----:B------:R-:W-:Y:S01]  /*e030*/  IMAD.MOV.U32 R13, RZ, RZ, -0x59ebe00c ;  /* 0xa6141ff4ff0d7424 */ /* 0x000fe200078e00ff */
[----:B------:R0:W-:Y:S01]  /*e040*/  STL.64 [R1+0x50], R10 ;  /* 0x0000500a01007387 */ /* 0x0001e20000100a00 */
[----:B-1----:R-:W-:Y:S01]  /*e050*/  HFMA2 R15, -RZ, RZ, -0.8681640625, -0.7294921875 ;  /* 0xbaf2b9d6ff0f7431 */ /* 0x002fe200000001ff */
[----:B------:R-:W-:Y:S01]  /*e060*/  MOV R14, 0xa70e548a ;  /* 0xa70e548a000e7802 */ /* 0x000fe20000000f00 */
[----:B--2---:R-:W-:Y:S02]  /*e070*/  HFMA2 R8, -RZ, RZ, 0.1756591796875, -0.0714111328125 ;  /* 0x319fac92ff087431 */ /* 0x004fe400000001ff */
[----:B------:R-:W-:Y:S01]  /*e080*/  IMAD.MOV.U32 R9, RZ, RZ, 0x34140796 ;  /* 0x34140796ff097424 */ /* 0x000fe200078e00ff */
[----:B------:R1:W-:Y:S01]  /*e090*/  STL.64 [R1], R4 ;  /* 0x0000000401007387 */ /* 0x0003e20000100a00 */
[----:B---3--:R-:W-:Y:S01]  /*e0a0*/  HFMA2 R17, -RZ, RZ, 0.077880859375, 3.135204315185546875e-05 ;  /* 0x2cfc020eff117431 */ /* 0x008fe200000001ff */
[----:B------:R-:W-:-:S02]  /*e0b0*/  MOV R16, 0x29889f1d ;  /* 0x29889f1d00107802 */ /* 0x000fc40000000f00 */
[----:B------:R2:W-:Y:S01]  /*e0c0*/  STL.64 [R1+0x58], R12 ;  /* 0x0000580c01007387 */ /* 0x0005e20000100a00 */
[----:B0-----:R-:W-:Y:S01]  /*e0d0*/  HFMA2 R11, -RZ, RZ, 0.1968994140625, 62.5625 ;  /* 0x324d53d2ff0b7431 */ /* 0x001fe200000001ff */
[----:B------:R-:W-:Y:S02]  /*e0e0*/  MOV R10, 0xb37711e8 ;  /* 0xb37711e8000a7802 */ /* 0x000fe40000000f00 */
[----:B------:R0:W-:Y:S04]  /*e0f0*/  STL.64 [R1+0x88], R8 ;  /* 0x0000880801007387 */ /* 0x0001e80000100a00 */
[----:B------:R3:W-:Y:S01]  /*e100*/  STL.64 [R1+0xa8], R16 ;  /* 0x0000a81001007387 */ /* 0x0007e20000100a00 */
[----:B-1----:R-:W-:Y:S02]  /*e110*/  HFMA2 R4, -RZ, RZ, -0.1015625, 0.541015625 ;  /* 0xae803854ff047431 */ /* 0x002fe400000001ff */
[----:B------:R-:W-:Y:S01]  /*e120*/  IMAD.MOV.U32 R5, RZ, RZ, 0x2dd64a3b ;  /* 0x2dd64a3bff057424 */ /* 0x000fe200078e00ff */
[----:B------:R1:W-:Y:S01]  /*e130*/  STL.64 [R1+0x90], R10 ;  /* 0x0000900a01007387 */ /* 0x0003e20000100a00 */
[----:B--2---:R-:W-:Y:S01]  /*e140*/  IMAD.MOV.U32 R12, RZ, RZ, -0x5265b022 ;  /* 0xad9a4fdeff0c7424 */ /* 0x004fe200078e00ff */
[----:B------:R-:W-:Y:S01]  /*e150*/  MOV R13, 0xb08ab276 ;  /* 0xb08ab276000d7802 */ /* 0x000fe20000000f00 */
[----:B0-----:R-:W-:Y:S01]  /*e160*/  HFMA2 R9, -RZ, RZ, -0.02960205078125, -131.5 ;  /* 0xa794d81cff097431 */ /* 0x001fe200000001ff */
[----:B------:R-:W-:Y:S01]  /*e170*/  MOV R8, 0x28b6c54f ;  /* 0x28b6c54f00087802 */ /* 0x000fe20000000f00 */
[----:B------:R0:W-:Y:S01]  /*e180*/  STL.64 [R1+0x60], R14 ;  /* 0x0000600e01007387 */ /* 0x0001e20000100a00 */
[----:B---3--:R-:W-:Y:S01]  /*e190*/  HFMA2 R17, -RZ, RZ, -0.11529541015625, 0.0230712890625 ;  /* 0xaf6125e8ff117431 */ /* 0x008fe200000001ff */
[----:B------:R-:W-:-:S02]  /*e1a0*/  MOV R16, 0x34195641 ;  /* 0x3419564100107802 */ /* 0x000fc40000000f00 */
[----:B------:R2:W-:Y:S01]  /*e1b0*/  STL.64 [R1+0x40], R4 ;  /* 0x0000400401007387 */ /* 0x0005e20000100a00 */
[----:B-1----:R-:W-:Y:S01]  /*e1c0*/  IMAD.MOV.U32 R10, RZ, RZ, 0x3b877322 ;  /* 0x3b877322ff0a7424 */ /* 0x002fe200078e00ff */
[----:B------:R-:W-:Y:S02]  /*e1d0*/  MOV R11, 0xbb2fb934 ;  /* 0xbb2fb934000b7802 */ /* 0x000fe40000000f00 */
[----:B------:R1:W-:Y:S01]  /*e1e0*/  STL.64 [R1+0xc0], R8 ;  /* 0x0000c00801007387 */ /* 0x0003e20000100a00 */
[----:B0-----:R-:W-:Y:S02]  /*e1f0*/  HFMA2 R14, -RZ, RZ, 0.123291015625, -195.25 ;  /* 0x2fe4da1aff0e7431 */ /* 0x001fe400000001ff */
[----:B------:R-:W-:Y:S01]  /*e200*/  IMAD.MOV.U32 R15, RZ, RZ, -0x5143ad7d ;  /* 0xaebc5283ff0f7424 */ /* 0x000fe200078e00ff */
[----:B------:R0:W-:Y:S01]  /*e210*/  STL.64 [R1+0xf0], R16 ;  /* 0x0000f01001007387 */ /* 0x0001e20000100a00 */
[----:B--2---:R-:W-:Y:S02]  /*e220*/  HFMA2 R4, -RZ, RZ, -0.81298828125, -12.9609375 ;  /* 0xba81ca7bff047431 */ /* 0x004fe400000001ff */
[----:B------:R-:W-:Y:S01]  /*e230*/  IMAD.MOV.U32 R5, RZ, RZ, 0x3957c1a2 ;  /* 0x3957c1a2ff057424 */ /* 0x000fe200078e00ff */
[----:B------:R2:W-:Y:S01]  /*e240*/  STL.64 [R1+0x98], R12 ;  /* 0x0000980c01007387 */ /* 0x0005e20000100a00 */
[----:B-1----:R-:W-:-:S02]  /*e250*/  HFMA2 R8, -RZ, RZ, -0.1478271484375, -864.5 ;  /* 0xb0bbe2c1ff087431 */ /* 0x002fc400000001ff */
[----:B------:R-:W-:Y:S01]  /*e260*/  IMAD.MOV.U32 R9, RZ, RZ, 0x2b84b13c ;  /* 0x2b84b13cff097424 */ /* 0x000fe200078e00ff */
[----:B------:R1:W-:Y:S01]  /*e270*/  STL.64 [R1+0xc8], R10 ;  /* 0x0000c80a01007387 */ /* 0x0003e20000100a00 */
[----:B0-----:R-:W-:Y:S02]  /*e280*/  HFMA2 R16, -RZ, RZ, 0.6796875, -0.00629425048828125 ;  /* 0x39709e72ff107431 */ /* 0x001fe400000001ff */
[----:B------:R-:W-:Y:S01]  /*e290*/  IMAD.MOV.U32 R17, RZ, RZ, -0x460a0274 ;  /* 0xb9f5fd8cff117424 */ /* 0x000fe200078e00ff */
[----:B------:R0:W-:Y:S01]  /*e2a0*/  STL.64 [R1+0x100], R8 ;  /* 0x0001000801007387 */ /* 0x0001e20000100a00 */
[----:B--2---:R-:W-:Y:S01]  /*e2b0*/  HFMA2 R13, -RZ, RZ, 0.54541015625, -50144 ;  /* 0x385dfa1fff0d7431 */ /* 0x004fe200000001ff */
[----:B------:R-:W-:Y:S02]  /*e2c0*/  MOV R12, 0xb8e129f8 ;  /* 0xb8e129f8000c7802 */ /* 0x000fe40000000f00 */
[----:B------:R2:W-:Y:S01]  /*e2d0*/  STL.64 [R1+0xa0], R14 ;  /* 0x0000a00e01007387 */ /* 0x0005e20000100a00 */
[----:B-1----:R-:W-:Y:S01]  /*e2e0*/  HFMA2 R11, -RZ, RZ, -0.100830078125, -0.97216796875 ;  /* 0xae74bbc7ff0b7431 */ /* 0x002fe200000001ff */
[----:B------:R-:W-:-:S02]  /*e2f0*/  MOV R10, 0x2f0d882b ;  /* 0x2f0d882b000a7802 */ /* 0x000fc40000000f00 */
[----:B------:R1:W-:Y:S01]  /*e300*/  STL.64 [R1+0x70], R4 ;  /* 0x0000700401007387 */ /* 0x0003e20000100a00 */
[----:B0-----:R-:W-:Y:S01]  /*e310*/  HFMA2 R9, -RZ, RZ, -0.5771484375, -0.00124835968017578125 ;  /* 0xb89e951dff097431 */ /* 0x001fe200000001ff */
[----:B------:R-:W-:Y:S02]  /*e320*/  MOV R8, 0x398c5cdb ;  /* 0x398c5cdb00087802 */ /* 0x000fe40000000f00 */
[----:B------:R0:W-:Y:S01]  /*e330*/  STL.64 [R1+0x130], R16 ;  /* 0x0001301001007387 */ /* 0x0001e20000100a00 */
[----:B--2---:R-:W-:Y:S01]  /*e340*/  IMAD.MOV.U32 R14, RZ, RZ, -0x48a9e97d ;  /* 0xb7561683ff0e7424 */ /* 0x004fe200078e00ff */
[----:B------:R-:W-:Y:S02]  /*e350*/  MOV R15, 0x33130aa5 ;  /* 0x33130aa5000f7802 */ /* 0x000fe40000000f00 */
[----:B------:R2:W-:Y:S01]  /*e360*/  STL.64 [R1+0xd8], R12 ;  /* 0x0000d80c01007387 */ /* 0x0005e20000100a00 */
[----:B-1----:R-:W-:Y:S01]  /*e370*/  IMAD.MOV.U32 R4, RZ, RZ, -0x53b19868 ;  /* 0xac4e6798ff047424 */ /* 0x002fe200078e00ff */
[----:B------:R-:W-:-:S02]  /*e380*/  MOV R5, 0x2b28cac0 ;  /* 0x2b28cac000057802 */ /* 0x000fc40000000f00 */
[----:B------:R1:W-:Y:S01]  /*e390*/  STL.64 [R1+0x108], R10 ;  /* 0x0001080a01007387 */ /* 0x0003e20000100a00 */
[----:B0-----:R-:W-:-:S03]  /*e3a0*/  HFMA2 R17, -RZ, RZ, 0.115966796875, -149.25 ;  /* 0x2f6cd8aaff117431 */ /* 0x001fc600000001ff */
[----:B------:R0:W-:Y:S01]  /*e3b0*/  STL.64 [R1+0xe0], R14 ;  /* 0x0000e00e01007387 */ /* 0x0001e20000100a00 */
[----:B------:R-:W-:Y:S01]  /*e3c0*/  MOV R16, 0xb082062a ;  /* 0xb082062a00107802 */ /* 0x000fe20000000f00 */
[----:B--2---:R-:W-:Y:S01]  /*e3d0*/  IMAD.MOV.U32 R12, RZ, RZ, 0x2d52aed2 ;  /* 0x2d52aed2ff0c7424 */ /* 0x004fe200078e00ff */
[----:B------:R-:W-:Y:S01]  /*e3e0*/  MOV R13, 0xa796340a ;  /* 0xa796340a000d7802 */ /* 0x000fe20000000f00 */
[----:B------:R2:W-:Y:S01]  /*e3f0*/  STL.64 [R1+0x138], R8 ;  /* 0x0001380801007387 */ /* 0x0005e20000100a00 */
[----:B-1----:R-:W-:Y:S01]  /*e400*/  IMAD.MOV.U32 R10, RZ, RZ, -0x4b7f56af ;  /* 0xb480a951ff0a7424 */ /* 0x002fe200078e00ff */
[----:B------:R-:W-:Y:S02]  /*e410*/  MOV R11, 0x3739efa3 ;  /* 0x3739efa3000b7802 */ /* 0x000fe40000000f00 */
[----:B------:R1:W-:Y:S01]  /*e420*/  STL.64 [R1+0xb0], R4 ;  /* 0x0000b00401007387 */ /* 0x0003e20000100a00 */
[----:B0-----:R-:W-:Y:S02]  /*e430*/  HFMA2 R14, -RZ, RZ, -0.059356689453125, -47616 ;  /* 0xab99f9d0ff0e7431 */ /* 0x001fe400000001ff */
[----:B------:R-:W-:Y:S01]  /*e440*/  IMAD.MOV.U32 R15, RZ, RZ, 0x2b033afb ;  /* 0x2b033afbff0f7424 */ /* 0x000fe200078e00ff */
[----:B------:R0:W-:Y:S01]  /*e450*/  STL.64 [R1+0x110], R12 ;  /* 0x0001100c01007387 */ /* 0x0001e20000100a00 */
[----:B--2---:R-:W-:-:S02]  /*e460*/  HFMA2 R8, -RZ, RZ, 0.080810546875, 1.6845703125 ;  /* 0x2d2c3ebdff087431 */ /* 0x004fc400000001ff */
[----:B------:R-:W-:Y:S01]  /*e470*/  IMAD.MOV.U32 R9, RZ, RZ, -0x53e6b8b1 ;  /* 0xac19474fff097424 */ /* 0x000fe200078e00ff */
[----:B------:R2:W-:Y:S01]  /*e480*/  STL.64 [R1+0x140], R10 ;  /* 0x0001400a01007387 */ /* 0x0005e20000100a00 */
[----:B-1----:R-:W-:Y:S02]  /*e490*/  HFMA2 R4, -RZ, RZ, 0.357421875, 0.06695556640625 ;  /* 0x35b82c49ff047431 */ /* 0x002fe400000001ff */
[----:B------:R-:W-:Y:S01]  /*e4a0*/  IMAD.MOV.U32 R5, RZ, RZ, -0x4ad6e9a8 ;  /* 0xb5291658ff057424 */ /* 0x000fe200078e00ff */
[----:B------:R1:W-:Y:S01]  /*e4b0*/  STL.64 [R1+0x168], R16 ;  /* 0x0001681001007387 */ /* 0x0003e20000100a00 */
[----:B0-----:R-:W-:-:S03]  /*e4c0*/  HFMA2 R13, -RZ, RZ, -0.26318359375, 0.00168609619140625 ;  /* 0xb43616e8ff0d7431 */ /* 0x001fc600000001ff */
[----:B------:R0:W-:Y:S01]  /*e4d0*/  STL.64 [R1+0x118], R14 ;  /* 0x0001180e01007387 */ /* 0x0001e20000100a00 */
[----:B------:R-:W-:Y:S01]  /*e4e0*/  MOV R12, 0xadf51193 ;  /* 0xadf51193000c7802 */ /* 0x000fe20000000f00 */
[----:B--2---:R-:W-:Y:S01]  /*e4f0*/  HFMA2 R11, -RZ, RZ, 0.050262451171875, 48960 ;  /* 0x2a6f79faff0b7431 */ /* 0x004fe200000001ff */
[----:B------:R-:W-:Y:S01]  /*e500*/  MOV R10, 0x248f2a67 ;  /* 0x248f2a67000a7802 */ /* 0x000fe20000000f00 */
[----:B------:R2:W-:Y:S01]  /*e510*/  STL.64 [R1+0x178], R8 ;  /* 0x0001780801007387 */ /* 0x0005e20000100a00 */
[----:B-1----:R-:W-:Y:S02]  /*e520*/  HFMA2 R16, -RZ, RZ, 0.45263671875, -204 ;  /* 0x373eda60ff107431 */ /* 0x002fe400000001ff */
[----:B------:R-:W-:Y:S01]  /*e530*/  IMAD.MOV.U32 R17, RZ, RZ, 0x2f89d9e3 ;  /* 0x2f89d9e3ff117424 */ /* 0x000fe200078e00ff */
[----:B------:R1:W-:Y:S01]  /*e540*/  STL.64 [R1+0xe8], R4 ;  /* 0x0000e80401007387 */ /* 0x0003e20000100a00 */
[----:B0-----:R-:W-:Y:S01]  /*e550*/  IMAD.MOV.U32 R14, RZ, RZ, 0x33adef47 ;  /* 0x33adef47ff0e7424 */ /* 0x001fe200078e00ff */
[----:B------:R-:W-:-:S02]  /*e560*/  MOV R15, 0xb2a429e7 ;  /* 0xb2a429e7000f7802 */ /* 0x000fc40000000f00 */
[----:B------:R0:W-:Y:S01]  /*e570*/  STL.64 [R1+0x150], R12 ;  /* 0x0001500c01007387 */ /* 0x0001e20000100a00 */
[----:B--2---:R-:W-:Y:S01]  /*e580*/  HFMA2 R9, -RZ, RZ, 0.339599609375, 0.0038700103759765625 ;  /* 0x356f1bedff097431 */ /* 0x004fe200000001ff */
[----:B------:R-:W-:Y:S02]  /*e590*/  MOV R8, 0xb5e38e04 ;  /* 0xb5e38e0400087802 */ /* 0x000fe40000000f00 */
[----:B------:R2:W-:Y:S01]  /*e5a0*/  STL.64 [R1+0x180], R10 ;  /* 0x0001800a01007387 */ /* 0x0005e20000100a00 */
[----:B-1----:R-:W-:Y:S01]  /*e5b0*/  IMAD.MOV.U32 R4, RZ, RZ, 0x281f97f3 ;  /* 0x281f97f3ff047424 */ /* 0x002fe200078e00ff */
[----:B------:R-:W-:Y:S02]  /*e5c0*/  MOV R5, 0x3a2a3eca ;  /* 0x3a2a3eca00057802 */ /* 0x000fe40000000f00 */
[----:B------:R1:W-:Y:S01]  /*e5d0*/  STL.64 [R1+0x1a8], R16 ;  /* 0x0001a81001007387 */ /* 0x0003e20000100a00 */
[----:B0-----:R-:W-:Y:S01]  /*e5e0*/  IMAD.MOV.U32 R12, RZ, RZ, -0x562d9389 ;  /* 0xa9d26c77ff0c7424 */ /* 0x001fe200078e00ff */
[----:B------:R-:W-:-:S02]  /*e5f0*/  MOV R13, 0x28b83af4 ;  /* 0x28b83af4000d7802 */ /* 0x000fc40000000f00 */
[----:B------:R0:W-:Y:S01]  /*e600*/  STL.64 [R1+0x158], R14 ;  /* 0x0001580e01007387 */ /* 0x0001e20000100a00 */
[----:B--2---:R-:W-:Y:S01]  /*e610*/  IMAD.MOV.U32 R10, RZ, RZ, -0x4b89cc4a ;  /* 0xb47633b6ff0a7424 */ /* 0x004fe200078e00ff */
[----:B------:R-:W-:Y:S02]  /*e620*/  MOV R11, 0x2e020a8b ;  /* 0x2e020a8b000b7802 */ /* 0x000fe40000000f00 */
[----:B------:R2:W-:Y:S01]  /*e630*/  STL.64 [R1+0x128], R4 ;  /* 0x0001280401007387 */ /* 0x0005e20000100a00 */
[----:B-1----:R-:W-:Y:S01]  /*e640*/  HFMA2 R17, -RZ, RZ, -0.06390380859375, 1.345703125 ;  /* 0xac173d62ff117431 */ /* 0x002fe200000001ff */
[----:B------:R-:W-:Y:S02]  /*e650*/  MOV R16, 0x2ca4a32a ;  /* 0x2ca4a32a00107802 */ /* 0x000fe40000000f00 */
[----:B------:R1:W-:Y:S01]  /*e660*/  STL.64 [R1+0x1b0], R8 ;  /* 0x0001b00801007387 */ /* 0x0003e20000100a00 */
[----:B0-----:R-:W-:Y:S02]  /*e670*/  HFMA2 R14, -RZ, RZ, -0.79736328125, -8896 ;  /* 0xba61f058ff0e7431 */ /* 0x001fe400000001ff */
[----:B------:R-:W-:Y:S01]  /*e680*/  IMAD.MOV.U32 R15, RZ, RZ, 0x3a4d87fb ;  /* 0x3a4d87fbff0f7424 */ /* 0x000fe200078e00ff */
[----:B------:R0:W-:Y:S01]  /*e690*/  STL.64 [R1+0x188], R12 ;  /* 0x0001880c01007387 */ /* 0x0001e20000100a00 */
[----:B--2---:R-:W-:-:S03]  /*e6a0*/  HFMA2 R4, -RZ, RZ, 0.06494140625, 764 ;  /* 0x2c2861f8ff047431 */ /* 0x004fc600000001ff */
[----:B------:R2:W-:Y:S01]  /*e6b0*/  STL.64 [R1+0x1b8], R10 ;  /* 0x0001b80a01007387 */ /* 0x0005e20000100a00 */
[----:B------:R-:W-:Y:S02]  /*e6c0*/  IMAD.MOV.U32 R5, RZ, RZ, 0x310db352 ;  /* 0x310db352ff057424 */ /* 0x000fe400078e00ff */
[----:B-1----:R-:W-:Y:S02]  /*e6d0*/  HFMA2 R8, -RZ, RZ, -0.042083740234375, 0.58984375 ;  /* 0xa96338b8ff087431 */ /* 0x002fe400000001ff */
[----:B------:R-:W-:Y:S01]  /*e6e0*/  IMAD.MOV.U32 R9, RZ, RZ, -0x464f6baa ;  /* 0xb9b09456ff097424 */ /* 0x000fe200078e00ff */
[----:B------:R1:W-:Y:S01]  /*e6f0*/  STL.64 [R1+0x1e0], R16 ;  /* 0x0001e01001007387 */ /* 0x0003e20000100a00 */
[----:B0-----:R-:W-:Y:S01]  /*e700*/  HFMA2 R13, -RZ, RZ, -0.050811767578125, -0.0056915283203125 ;  /* 0xaa819dd4ff0d7431 */ /* 0x001fe200000001ff */
[----:B------:R-:W-:Y:S02]  /*e710*/  MOV R12, 0x316cd4f9 ;  /* 0x316cd4f9000c7802 */ /* 0x000fe40000000f00 */
[----:B------:R0:W-:Y:S01]  /*e720*/  STL.64 [R1+0x190], R14 ;  /* 0x0001900e01007387 */ /* 0x0001e20000100a00 */
[----:B--2---:R-:W-:Y:S01]  /*e730*/  HFMA2 R11, -RZ, RZ, 0.69580078125, 465 ;  /* 0x39915f44ff0b7431 */ /* 0x004fe200000001ff */
[----:B------:R-:W-:-:S02]  /*e740*/  MOV R10, 0xb8923b02 ;  /* 0xb8923b02000a7802 */ /* 0x000fc40000000f00 */
[----:B------:R2:W-:Y:S01]  /*e750*/  STL.64 [R1+0x30], R18 ;  /* 0x0000301201007387 */ /* 0x0005e20000100a00 */
[----:B-1----:R-:W-:Y:S02]  /*e760*/  HFMA2 R16, -RZ, RZ, -0.26708984375, 0.00088405609130859375 ;  /* 0xb446133eff107431 */ /* 0x002fe400000001ff */
[----:B------:R-:W-:Y:S01]  /*e770*/  IMAD.MOV.U32 R17, RZ, RZ, 0x334f3181 ;  /* 0x334f3181ff117424 */ /* 0x000fe200078e00ff */
[----:B------:R1:W-:Y:S01]  /*e780*/  STL.64 [R1+0x38], R20 ;  /* 0x0000381401007387 */ /* 0x0003e20000100a00 */
[----:B0-----:R-:W-:Y:S01]  /*e790*/  IMAD.MOV.U32 R14, RZ, RZ, -0x5027586f ;  /* 0xafd8a791ff0e7424 */ /* 0x001fe200078e00ff */
[----:B------:R-:W-:Y:S02]  /*e7a0*/  MOV R15, 0x2f4c88ee ;  /* 0x2f4c88ee000f7802 */ /* 0x000fe40000000f00 */
[----:B------:R0:W-:Y:S01]  /*e7b0*/  STL.64 [R1+0x160], R4 ;  /* 0x0001600401007387 */ /* 0x0001e20000100a00 */
[----:B--2---:R-:W-:-:S03]  /*e7c0*/  HFMA2 R19, -RZ, RZ, -0.474365234375, -50.71875 ;  /* 0xb797d257ff137431 */ /* 0x004fc600000001ff */
[----:B------:R2:W-:Y:S01]  /*e7d0*/  STL.64 [R1+0x1f0], R8 ;  /* 0x0001f00801007387 */ /* 0x0005e20000100a00 */
[----:B------:R-:W-:Y:S01]  /*e7e0*/  MOV R18, 0xb4d7c1a2 ;  /* 0xb4d7c1a200127802 */ /* 0x000fe20000000f00 */
[----:B-1----:R-:W-:Y:S01]  /*e7f0*/  IMAD.MOV.U32 R20, RZ, RZ, 0x370054e5 ;  /* 0x370054e5ff147424 */ /* 0x002fe200078e00ff */
[----:B------:R-:W-:Y:S01]  /*e800*/  MOV R21, 0xb5d85efe ;  /* 0xb5d85efe00157802 */ /* 0x000fe20000000f00 */
[----:B------:R1:W-:Y:S01]  /*e810*/  STL.64 [R1+0x1c8], R12 ;  /* 0x0001c80c01007387 */ /* 0x0003e20000100a00 */
[----:B0-----:R-:W-:Y:S01]  /*e820*/  IMAD.MOV.U32 R4, RZ, RZ, 0x388b4846 ;  /* 0x388b4846ff047424 */ /* 0x001fe200078e00ff */
[----:B------:R-:W-:Y:S02]  /*e830*/  MOV R5, 0xb82671ff ;  /* 0xb82671ff00057802 */ /* 0x000fe40000000f00 */
[----:B------:R0:W-:Y:S01]  /*e840*/  STL.64 [R1+0x1f8], R10 ;  /* 0x0001f80a01007387 */ /* 0x0001e20000100a00 */
[----:B--2---:R-:W-:Y:S01]  /*e850*/  HFMA2 R9, -RZ, RZ, -0.1826171875, -0.091796875 ;  /* 0xb1d8ade0ff097431 */ /* 0x004fe200000001ff */
[----:B------:R-:W-:-:S02]  /*e860*/  MOV R8, 0xa8a208e3 ;  /* 0xa8a208e300087802 */ /* 0x000fc40000000f00 */
[----:B------:R2:W-:Y:S01]  /*e870*/  STL.64 [R1+0x1d0], R14 ;  /* 0x0001d00e01007387 */ /* 0x0005e20000100a00 */
[----:B-1----:R-:W-:Y:S01]  /*e880*/  IMAD.MOV.U32 R12, RZ, RZ, -0x46aefdea ;  /* 0xb9510216ff0c7424 */ /* 0x002fe200078e00ff */
[----:B------:R-:W-:Y:S02]  /*e890*/  MOV R13, 0x388e8f4e ;  /* 0x388e8f4e000d7802 */ /* 0x000fe40000000f00 */
[----:B------:R1:W-:Y:S01]  /*e8a0*/  STL.64 [R1+0x220], R16 ;  /* 0x0002201001007387 */ /* 0x0003e20000100a00 */
[----:B0-----:R-:W-:Y:S01]  /*e8b0*/  IMAD.MOV.U32 R10, RZ, RZ, 0x315951d7 ;  /* 0x315951d7ff0a7424 */ /* 0x001fe200078e00ff */
[----:B------:R-:W-:Y:S02]  /*e8c0*/  MOV R11, 0xb0578799 ;  /* 0xb0578799000b7802 */ /* 0x000fe40000000f00 */
[----:B------:R0:W-:Y:S01]  /*e8d0*/  STL.64 [R1+0x78], R18 ;  /* 0x0000781201007387 */ /* 0x0001e20000100a00 */
[----:B--2---:R-:W-:Y:S02]  /*e8e0*/  HFMA2 R14, -RZ, RZ, 0.255859375, 442 ;  /* 0x34185ee8ff0e7431 */ /* 0x004fe400000001ff */
[----:B------:R-:W-:Y:S01]  /*e8f0*/  IMAD.MOV.U32 R15, RZ, RZ, -0x489bee02 ;  /* 0xb76411feff0f7424 */ /* 0x000fe200078e00ff */
[----:B------:R2:W-:Y:S01]  /*e900*/  STL.64 [R1+0x80], R20 ;  /* 0x0000801401007387 */ /* 0x0005e20000100a00 */
[----:B-1----:R-:W-:-:S03]  /*e910*/  HFMA2 R17, -RZ, RZ, -0.76318359375, 0.9521484375 ;  /* 0xba1b3b9eff117431 */ /* 0x002fc600000001ff */
[----:B------:R1:W-:Y:S01]  /*e920*/  STL.64 [R1+0x1a0], R4 ;  /* 0x0001a00401007387 */ /* 0x0003e20000100a00 */
[----:B------:R-:W-:Y:S01]  /*e930*/  MOV R16, 0x3a0b4779 ;  /* 0x3a0b477900107802 */ /* 0x000fe20000000f00 */
[----:B0-----:R-:W-:Y:S02]  /*e940*/  HFMA2 R18, -RZ, RZ, -0.0213775634765625, -250.375 ;  /* 0xa579dbd3ff127431 */ /* 0x001fe400000001ff */
[----:B------:R0:W-:Y:S01]  /*e950*/  STL.64 [R1+0x200], R12 ;  /* 0x0002000c01007387 */ /* 0x0001e20000100a00 */
[----:B------:R-:W-:Y:S02]  /*e960*/  IMAD.MOV.U32 R19, RZ, RZ, -0x569fcba6 ;  /* 0xa960345aff137424 */ /* 0x000fe400078e00ff */
[----:B--2---:R-:W-:Y:S01]  /*e970*/  HFMA2 R20, -RZ, RZ, 0.7861328125, 5.53125 ;  /* 0x3a4a4588ff147431 */ /* 0x004fe200000001ff */
[----:B------:R2:W-:Y:S01]  /*e980*/  STL.64 [R1+0x228], R8 ;  /* 0x0002280801007387 */ /* 0x0005e20000100a00 */
[----:B------:R-:W-:Y:S02]  /*e990*/  IMAD.MOV.U32 R21, RZ, RZ, 0x3606d905 ;  /* 0x3606d905ff157424 */ /* 0x000fe400078e00ff */
[----:B-1----:R-:W-:Y:S01]  /*e9a0*/  HFMA2 R4, -RZ, RZ, -0.09759521484375, -0.0019130706787109375 ;  /* 0xae3f97d6ff047431 */ /* 0x002fe200000001ff */
[----:B------:R1:W-:Y:S01]  /*e9b0*/  STL.64 [R1+0x230], R10 ;  /* 0x0002300a01007387 */ /* 0x0003e20000100a00 */
[----:B------:R-:W-:-:S02]  /*e9c0*/  IMAD.MOV.U32 R5, RZ, RZ, 0x26b84405 ;  /* 0x26b84405ff057424 */ /* 0x000fc400078e00ff */
[----:B0-----:R-:W-:Y:S01]  /*e9d0*/  HFMA2 R13, -RZ, RZ, 0.08184814453125, -56992 ;  /* 0x2d3dfaf5ff0d7431 */ /* 0x001fe200000001ff */
[----:B------:R0:W-:Y:S01]  /*e9e0*/  STL.64 [R1+0x208], R14 ;  /* 0x0002080e01007387 */ /* 0x0001e20000100a00 */
[----:B------:R-:W-:Y:S01]  /*e9f0*/  MOV R12, 0xae4680a9 ;  /* 0xae4680a9000c7802 */ /* 0x000fe20000000f00 */
[----:B--2---:R-:W-:Y:S02]  /*ea00*/  HFMA2 R8, -RZ, RZ, -0.58349609375, 4.41074371337890625e-06 ;  /* 0xb8ab004aff087431 */ /* 0x004fe400000001ff */
[----:B------:R-:W-:Y:S01]  /*ea10*/  IMAD.MOV.U32 R9, RZ, RZ, 0x386b5efc ;  /* 0x386b5efcff097424 */ /* 0x000fe200078e00ff */
[----:B------:R2:W-:Y:S01]  /*ea20*/  STL.64 [R1+0x258], R16 ;  /* 0x0002581001007387 */ /* 0x0005e20000100a00 */
[----:B-1----:R-:W-:Y:S01]  /*ea30*/  HFMA2 R11, -RZ, RZ, -0.1663818359375, -0.0100250244140625 ;  /* 0xb153a122ff0b7431 */ /* 0x002fe200000001ff */
[----:B------:R-:W-:Y:S02]  /*ea40*/  MOV R10, 0xb799c17a ;  /* 0xb799c17a000a7802 */ /* 0x000fe40000000f00 */
[----:B------:R1:W-:Y:S01]  /*ea50*/  STL.64 [R1+0xb8], R18 ;  /* 0x0000b81201007387 */ /* 0x0003e20000100a00 */
[----:B0-----:R-:W-:Y:S01]  /*ea60*/  IMAD.MOV.U32 R14, RZ, RZ, -0x5bd72013 ;  /* 0xa428dfedff0e7424 */ /* 0x001fe200078e00ff */
[----:B------:R-:W-:-:S02]  /*ea70*/  MOV R15, 0xabaa6b58 ;  /* 0xabaa6b58000f7802 */ /* 0x000fc40000000f00 */
[----:B------:R0:W-:Y:S01]  /*ea80*/  STL.64 [R1+0xd0], R20 ;  /* 0x0000d01401007387 */ /* 0x0001e20000100a00 */
[----:B--2---:R-:W-:-:S03]  /*ea90*/  HFMA2 R16, -RZ, RZ, 0.1531982421875, -0.00011903047561645507812 ;  /* 0x30e787cdff107431 */ /* 0x004fc600000001ff */
[----:B------:R2:W-:Y:S01]  /*eaa0*/  STL.64 [R1+0x1d8], R4 ;  /* 0x0001d80401007387 */ /* 0x0005e20000100a00 */
[----:B------:R-:W-:Y:S02]  /*eab0*/  IMAD.MOV.U32 R17, RZ, RZ, -0x4f944755 ;  /* 0xb06bb8abff117424 */ /* 0x000fe400078e00ff */
[----:B-1----:R-:W-:Y:S01]  /*eac0*/  IMAD.MOV.U32 R18, RZ, RZ, -0x4d8de466 ;  /* 0xb2721b9aff127424 */ /* 0x002fe200078e00ff */
[----:B------:R-:W-:Y:S01]  /*ead0*/  MOV R19, 0x31d606a3 ;  /* 0x31d606a300137802 */ /* 0x000fe20000000f00 */
[----:B------:R1:W-:Y:S01]  /*eae0*/  STL.64 [R1+0x240], R12 ;  /* 0x0002400c01007387 */ /* 0x0003e20000100a00 */
[----:B0-----:R-:W-:Y:S01]  /*eaf0*/  HFMA2 R21, -RZ, RZ, 0.0149993896484375, -0.005496978759765625 ;  /* 0x23ae9da1ff157431 */ /* 0x001fe200000001ff */
[----:B------:R-:W-:Y:S02]  /*eb00*/  MOV R20, 0xa9df0b0c ;  /* 0xa9df0b0c00147802 */ /* 0x000fe40000000f00 */
[----:B------:R0:W-:Y:S01]  /*eb10*/  STL.64 [R1+0x268], R8 ;  /* 0x0002680801007387 */ /* 0x0001e20000100a00 */
[----:B--2---:R-:W-:Y:S01]  /*eb20*/  IMAD.MOV.U32 R4, RZ, RZ, -0x504d3181 ;  /* 0xafb2ce7fff047424 */ /* 0x004fe200078e00ff */
[----:B------:R-:W-:-:S02]  /*eb30*/  MOV R5, 0x34ba0a82 ;  /* 0x34ba0a8200057802 */ /* 0x000fc40000000f00 */
[----:B------:R2:W-:Y:S04]  /*eb40*/  STL.64 [R1+0x270], R10 ;  /* 0x0002700a01007387 */ /* 0x0005e80000100a00 */
[----:B------:R3:W-:Y:S01]  /*eb50*/  STL.64 [R1+0x248], R14 ;  /* 0x0002480e01007387 */ /* 0x0007e20000100a00 */
[----:B-1----:R-:W-:Y:S01]  /*eb60*/  IMAD.MOV.U32 R12, RZ, RZ, 0x36688aea ;  /* 0x36688aeaff0c7424 */ /* 0x002fe200078e00ff */
[----:B------:R-:W-:Y:S01]  /*eb70*/  MOV R13, 0xb6082c3c ;  /* 0xb6082c3c000d7802 */ /* 0x000fe20000000f00 */
[----:B0-----:R-:W-:Y:S01]  /*eb80*/  HFMA2 R9, -RZ, RZ, -0.0248260498046875, 7912 ;  /* 0xa65b6fbaff097431 */ /* 0x001fe200000001ff */
[----:B------:R-:W-:Y:S01]  /*eb90*/  MOV R8, 0x2f6d7999 ;  /* 0x2f6d799900087802 */ /* 0x000fe20000000f00 */
[----:B------:R0:W-:Y:S01]  /*eba0*/  STL.64 [R1+0xf8], R18 ;  /* 0x0000f81201007387 */ /* 0x0001e20000100a00 */
[----:B--2---:R-:W-:Y:S01]  /*ebb0*/  IMAD.MOV.U32 R10, RZ, RZ, -0x5215ac74 ;  /* 0xadea538cff0a7424 */ /* 0x004fe200078e00ff */
[----:B------:R-:W-:-:S02]  /*ebc0*/  MOV R11, 0x2d65daaf ;  /* 0x2d65daaf000b7802 */ /* 0x000fc40000000f00 */
[----:B------:R1:W-:Y:S01]  /*ebd0*/  STL.64 [R1+0x218], R4 ;  /* 0x0002180401007387 */ /* 0x0003e20000100a00 */
[----:B---3--:R-:W-:Y:S02]  /*ebe0*/  HFMA2 R14, -RZ, RZ, 0.319091796875, 1096 ;  /* 0x351b6448ff0e7431 */ /* 0x008fe400000001ff */
[----:B------:R-:W-:Y:S01]  /*ebf0*/  IMAD.MOV.U32 R15, RZ, RZ, 0x2a83a738 ;  /* 0x2a83a738ff0f7424 */ /* 0x000fe200078e00ff */
[----:B------:R2:W-:Y:S01]  /*ec00*/  STL.64 [R1+0x298], R16 ;  /* 0x0002981001007387 */ /* 0x0005e20000100a00 */
[----:B0-----:R-:W-:-:S03]  /*ec10*/  HFMA2 R18, -RZ, RZ, -0.42138671875, 3826 ;  /* 0xb6be6b79ff127431 */ /* 0x001fc600000001ff */
[----:B------:R0:W-:Y:S01]  /*ec20*/  STL.64 [R1+0x120], R20 ;  /* 0x0001201401007387 */ /* 0x0001e20000100a00 */
[----:B------:R-:W-:Y:S02]  /*ec30*/  IMAD.MOV.U32 R19, RZ, RZ, 0x35bf0101 ;  /* 0x35bf0101ff137424 */ /* 0x000fe400078e00ff */
[----:B-1----:R-:W-:Y:S01]  /*ec40*/  HFMA2 R4, -RZ, RZ, 0.055633544921875, -1554 ;  /* 0x2b1fe612ff047431 */ /* 0x002fe200000001ff */
[----:B------:R1:W-:Y:S01]  /*ec50*/  STL.64 [R1+0x278], R12 ;  /* 0x0002780c01007387 */ /* 0x0003e20000100a00 */
[----:B------:R-:W-:Y:S02]  /*ec60*/  IMAD.MOV.U32 R5, RZ, RZ, -0x55ead275 ;  /* 0xaa152d8bff057424 */ /* 0x000fe400078e00ff */
[----:B--2---:R-:W-:Y:S01]  /*ec70*/  HFMA2 R17, -RZ, RZ, 0.494140625, -1.189453125 ;  /* 0x37e8bcc2ff117431 */ /* 0x004fe200000001ff */
[----:B------:R2:W-:Y:S01]  /*ec80*/  STL.64 [R1+0x2a8], R10 ;  /* 0x0002a80a01007387 */ /* 0x0005e20000100a00 */
[----:B------:R-:W-:Y:S01]  /*ec90*/  MOV R16, 0xb408ce38 ;  /* 0xb408ce3800107802 */ /* 0x000fe20000000f00 */
[----:B0-----:R-:W-:Y:S01]  /*eca0*/  IMAD.MOV.U32 R20, RZ, RZ, -0x5785cfd4 ;  /* 0xa87a302cff147424 */ /* 0x001fe200078e00ff */
[----:B------:R-:W-:Y:S01]  /*ecb0*/  MOV R21, 0xadc0969f ;  /* 0xadc0969f00157802 */ /* 0x000fe20000000f00 */
[----:B------:R0:W-:Y:S01]  /*ecc0*/  STL.64 [R1+0x2a0], R8 ;  /* 0x0002a00801007387 */ /* 0x0001e20000100a00 */
[----:B-1----:R-:W-:Y:S01]  /*ecd0*/  HFMA2 R13, -RZ, RZ, 0.712890625, -0.0002586841583251953125 ;  /* 0x39b48c3dff0d7431 */ /* 0x002fe200000001ff */
[----:B------:R-:W-:-:S02]  /*ece0*/  MOV R12, 0x2acfbe8a ;  /* 0x2acfbe8a000c7802 */ /* 0x000fc40000000f00 */
[----:B------:R1:W-:Y:S01]  /*ecf0*/  STL.64 [R1+0x280], R14 ;  /* 0x0002800e01007387 */ /* 0x0003e20000100a00 */
[----:B--2---:R-:W-:Y:S01]  /*ed00*/  HFMA2 R11, -RZ, RZ, -0.2646484375, -0.001155853271484375 ;  /* 0xb43c94bcff0b7431 */ /* 0x004fe200000001ff */
[----:B------:R-:W-:Y:S02]  /*ed10*/  MOV R10, 0x35258957 ;  /* 0x35258957000a7802 */ /* 0x000fe40000000f00 */
[----:B------:R2:W-:Y:S01]  /*ed20*/  STL.64 [R1+0x148], R18 ;  /* 0x0001481201007387 */ /* 0x0005e20000100a00 */
[----:B0-----:R-:W-:Y:S02]  /*ed30*/  HFMA2 R8, -RZ, RZ, 0.1258544921875, -2.712890625 ;  /* 0x3007c16dff087431 */ /* 0x001fe400000001ff */
[----:B------:R-:W-:Y:S01]  /*ed40*/  IMAD.MOV.U32 R9, RZ, RZ, -0x4a71ca99 ;  /* 0xb58e3567ff097424 */ /* 0x000fe200078e00ff */
[----:B------:R0:W-:Y:S01]  /*ed50*/  STL.64 [R1+0x170], R20 ;  /* 0x0001701401007387 */ /* 0x0001e20000100a00 */
[----:B-1----:R-:W-:Y:S01]  /*ed60*/  IMAD.MOV.U32 R14, RZ, RZ, 0x3858ebaf ;  /* 0x3858ebafff0e7424 */ /* 0x002fe200078e00ff */
[----:B------:R-:W-:-:S02]  /*ed70*/  MOV R15, 0xb9af99c3 ;  /* 0xb9af99c3000f7802 */ /* 0x000fc40000000f00 */
[----:B------:R1:W-:Y:S01]  /*ed80*/  STL.64 [R1+0x250], R4 ;  /* 0x0002500401007387 */ /* 0x0003e20000100a00 */
[----:B--2---:R-:W-:Y:S01]  /*ed90*/  HFMA2 R19, -RZ, RZ, -0.3603515625, 43744 ;  /* 0xb5c47957ff137431 */ /* 0x004fe200000001ff */
[----:B------:R-:W-:Y:S02]  /*eda0*/  MOV R18, 0xb99cccd4 ;  /* 0xb99cccd400127802 */ /* 0x000fe40000000f00 */
[----:B------:R2:W-:Y:S01]  /*edb0*/  STL.64 [R1+0x2d0], R16 ;  /* 0x0002d01001007387 */ /* 0x0005e20000100a00 */
[----:B0-----:R-:W-:-:S03]  /*edc0*/  HFMA2 R20, -RZ, RZ, 0.2176513671875, -18976 ;  /* 0x32f7f4a2ff147431 */ /* 0x001fc600000001ff */
[----:B------:R0:W-:Y:S01]  /*edd0*/  STL.64 [R1+0x2b8], R12 ;  /* 0x0002b80c01007387 */ /* 0x0001e20000100a00 */
[----:B------:R-:W-:Y:S02]  /*ede0*/  IMAD.MOV.U32 R21, RZ, RZ, -0x4d8c38de ;  /* 0xb273c722ff157424 */ /* 0x000fe400078e00ff */
[----:B-1----:R-:W-:Y:S01]  /*edf0*/  IMAD.MOV.U32 R4, RZ, RZ, -0x4da878ae ;  /* 0xb2578752ff047424 */ /* 0x002fe200078e00ff */
[----:B------:R-:W-:Y:S01]  /*ee00*/  MOV R5, 0x29c2c5d5 ;  /* 0x29c2c5d500057802 */ /* 0x000fe20000000f00 */
[----:B------:R1:W-:Y:S01]  /*ee10*/  STL.64 [R1+0x2e8], R10 ;  /* 0x0002e80a01007387 */ /* 0x0003e20000100a00 */
[----:B--2---:R-:W-:Y:S02]  /*ee20*/  HFMA2 R16, -RZ, RZ, 0.0154876708984375, -809.5 ;  /* 0x23eee253ff107431 */ /* 0x004fe400000001ff */
[----:B------:R-:W-:Y:S01]  /*ee30*/  IMAD.MOV.U32 R17, RZ, RZ, 0x2d1bcefb ;  /* 0x2d1bcefbff117424 */ /* 0x000fe200078e00ff */
[----:B------:R2:W-:Y:S01]  /*ee40*/  STL.64 [R1+0x2c0], R14 ;  /* 0x0002c00e01007387 */ /* 0x0005e20000100a00 */
[----:B0-----:R-:W-:Y:S01]  /*ee50*/  IMAD.MOV.U32 R12, RZ, RZ, -0x54496689 ;  /* 0xabb69977ff0c7424 */ /* 0x001fe200078e00ff */
[----:B------:R-:W-:-:S02]  /*ee60*/  MOV R13, 0x32e788fe ;  /* 0x32e788fe000d7802 */ /* 0x000fc40000000f00 */
[----:B------:R0:W-:Y:S01]  /*ee70*/  STL.64 [R1+0x2e0], R8 ;  /* 0x0002e00801007387 */ /* 0x0001e20000100a00 */
[----:B-1----:R-:W-:Y:S01]  /*ee80*/  IMAD.MOV.U32 R10, RZ, RZ, -0x45d4eb26 ;  /* 0xba2b14daff0a7424 */ /* 0x002fe200078e00ff */
[----:B------:R-:W-:Y:S02]  /*ee90*/  MOV R11, 0x3a5c11ce ;  /* 0x3a5c11ce000b7802 */ /* 0x000fe40000000f00 */
[----:B------:R1:W-:Y:S01]  /*eea0*/  STL.64 [R1+0x290], R4 ;  /* 0x0002900401007387 */ /* 0x0003e20000100a00 */
[----:B--2---:R-:W-:Y:S02]  /*eeb0*/  HFMA2 R14, -RZ, RZ, -0.202392578125, 17504 ;  /* 0xb27a7446ff0e7431 */ /* 0x004fe400000001ff */
[----:B------:R-:W-:Y:S01]  /*eec0*/  IMAD.MOV.U32 R15, RZ, RZ, 0x31859418 ;  /* 0x31859418ff0f7424 */ /* 0x000fe200078e00ff */
[----:B------:R2:W-:Y:S01]  /*eed0*/  STL.64 [R1+0x198], R18 ;  /* 0x0001981201007387 */ /* 0x0005e20000100a00 */
[----:B0-----:R-:W-:Y:S01]  /*eee0*/  HFMA2 R9, -RZ, RZ, 0.059326171875, -3744 ;  /* 0x2b98eb50ff097431 */ /* 0x001fe200000001ff */
[----:B------:R-:W-:-:S02]  /*eef0*/  MOV R8, 0xac9aec38 ;  /* 0xac9aec3800087802 */ /* 0x000fc40000000f00 */
[----:B------:R0:W-:Y:S01]  /*ef00*/  STL.64 [R1+0x1c0], R20 ;  /* 0x0001c01401007387 */ /* 0x0001e20000100a00 */
[----:B-1----:R-:W-:-:S03]  /*ef10*/  HFMA2 R4, -RZ, RZ, 0.69677734375, 30128 ;  /* 0x3993775bff047431 */ /* 0x002fc600000001ff */
[----:B------:R1:W-:Y:S01]  /*ef20*/  STL.64 [R1+0x2f0], R12 ;  /* 0x0002f00c01007387 */ /* 0x0003e20000100a00 */
[----:B------:R-:W-:Y:S02]  /*ef30*/  IMAD.MOV.U32 R5, RZ, RZ, -0x4719cdec ;  /* 0xb8e63214ff057424 */ /* 0x000fe400078e00ff */
[----:B--2---:R-:W-:Y:S01]  /*ef40*/  IMAD.MOV.U32 R18, RZ, RZ, 0x2b0a2bbf ;  /* 0x2b0a2bbfff127424 */ /* 0x004fe200078e00ff */
[----:B------:R2:W-:Y:S01]  /*ef50*/  STL.64 [R1+0x310], R16 ;  /* 0x0003101001007387 */ /* 0x0005e20000100a00 */
[----:B------:R-:W-:-:S03]  /*ef60*/  MOV R19, 0xa2e9da4e ;  /* 0xa2e9da4e00137802 */ /* 0x000fc60000000f00 */
[----:B------:R3:W-:Y:S01]  /*ef70*/  STL.64 [R1+0x320], R10 ;  /* 0x0003200a01007387 */ /* 0x0007e20000100a00 */
[----:B0-----:R-:W-:Y:S01]  /*ef80*/  HFMA2 R21, -RZ, RZ, -0.381103515625, -7.34765625 ;  /* 0xb619c759ff157431 */ /* 0x001fe200000001ff */
[----:B------:R-:W-:Y:S01]  /*ef90*/  MOV R20, 0x37068711 ;  /* 0x3706871100147802 */ /* 0x000fe20000000f00 */
[----:B-1----:R-:W-:Y:S01]  /*efa0*/  HFMA2 R13, -RZ, RZ, -0.6279296875, 0.0002286434173583984375 ;  /* 0xb9060b7eff0d7431 */ /* 0x002fe200000001ff */
[----:B------:R0:W-:Y:S01]  /*efb0*/  STL.64 [R1+0x2f8], R14 ;  /* 0x0002f80e01007387 */ /* 0x0001e20000100a00 */
[----:B------:R-:W-:Y:S01]  /*efc0*/  MOV R12, 0x392e88ac ;  /* 0x392e88ac000c7802 */ /* 0x000fe20000000f00 */
[----:B--2---:R-:W-:Y:S01]  /*efd0*/  HFMA2 R17, -RZ, RZ, -0.08734130859375, 3010 ;  /* 0xad9769e1ff117431 */ /* 0x004fe200000001ff */
[----:B------:R-:W-:Y:S01]  /*efe0*/  MOV R16, 0xb60d6f65 ;  /* 0xb60d6f6500107802 */ /* 0x000fe20000000f00 */
[----:B------:R1:W-:Y:S01]  /*eff0*/  STL.64 [R1+0x318], R8 ;  /* 0x0003180801007387 */ /* 0x0003e20000100a00 */
[----:B---3--:R-:W-:Y:S01]  /*f000*/  HFMA2 R11, -RZ, RZ, 0.1781005859375, 0.007732391357421875 ;  /* 0x31b31febff0b7431 */ /* 0x008fe200000001ff */
[----:B------:R-:W-:-:S02]  /*f010*/  MOV R10, 0xb224c2f7 ;  /* 0xb224c2f7000a7802 */ /* 0x000fc40000000f00 */
[----:B------:R2:W-:Y:S01]  /*f020*/  STL.64 [R1+0x1e8], R18 ;  /* 0x0001e81201007387 */ /* 0x0005e20000100a00 */
[----:B0-----:R-:W-:Y:S01]  /*f030*/  IMAD.MOV.U32 R14, RZ, RZ, 0x384231bf ;  /* 0x384231bfff0e7424 */ /* 0x001fe200078e00ff */
[----:B------:R-:W-:Y:S02]  /*f040*/  MOV R15, 0x319c9bcd ;  /* 0x319c9bcd000f7802 */ /* 0x000fe40000000f00 */
[----:B------:R0:W-:Y:S01]  /*f050*/  STL.64 [R1+0x2c8], R4 ;  /* 0x0002c80401007387 */ /* 0x0001e20000100a00 */
[----:B-1----:R-:W-:Y:S02]  /*f060*/  HFMA2 R8, -RZ, RZ, 0.2349853515625, -0.0009937286376953125 ;  /* 0x33859412ff087431 */ /* 0x002fe400000001ff */
[----:B------:R-:W-:Y:S01]  /*f070*/  IMAD.MOV.U32 R9, RZ, RZ, 0x263e2a76 ;  /* 0x263e2a76ff097424 */ /* 0x000fe200078e00ff */
[----:B------:R1:W-:Y:S01]  /*f080*/  STL.64 [R1+0x210], R20 ;  /* 0x0002101401007387 */ /* 0x0003e20000100a00 */
[----:B--2---:R-:W-:Y:S02]  /*f090*/  HFMA2 R18, -RZ, RZ, 0.0301971435546875, 0.00146770477294921875 ;  /* 0x27bb1603ff127431 */ /* 0x004fe400000001ff */
[----:B------:R-:W-:Y:S01]  /*f0a0*/  IMAD.MOV.U32 R19, RZ, RZ, 0x2ecdce2c ;  /* 0x2ecdce2cff137424 */ /* 0x000fe200078e00ff */
[----:B------:R2:W-:Y:S01]  /*f0b0*/  STL.64 [R1+0x330], R12 ;  /* 0x0003300c01007387 */ /* 0x0005e20000100a00 */
[----:B0-----:R-:W-:Y:S01]  /*f0c0*/  IMAD.MOV.U32 R4, RZ, RZ, 0x2f96d785 ;  /* 0x2f96d785ff047424 */ /* 0x001fe200078e00ff */
[----:B------:R-:W-:-:S02]  /*f0d0*/  MOV R5, 0xae99d6d5 ;  /* 0xae99d6d500057802 */ /* 0x000fc40000000f00 */
[----:B------:R0:W-:Y:S01]  /*f0e0*/  STL.64 [R1+0x348], R16 ;  /* 0x0003481001007387 */ /* 0x0001e20000100a00 */
[----:B-1----:R-:W-:-:S03]  /*f0f0*/  IMAD.MOV.U32 R20, RZ, RZ, 0x398e04a8 ;  /* 0x398e04a8ff147424 */ /* 0x002fc600078e00ff */
[----:B------:R1:W-:Y:S01]  /*f100*/  STL.64 [R1+0x360], R10 ;  /* 0x0003600a01007387 */ /* 0x0003e20000100a00 */
[----:B------:R-:W-:Y:S01]  /*f110*/  MOV R21, 0x3554208f ;  /* 0x3554208f00157802 */ /* 0x000fe20000000f00 */
[----:B--2---:R-:W-:Y:S02]  /*f120*/  IMAD.MOV.U32 R12, RZ, RZ, -0x4f3fb378 ;  /* 0xb0c04c88ff0c7424 */ /* 0x004fe400078e00ff */
[----:B------:R2:W-:Y:S01]  /*f130*/  STL.64 [R1+0x338], R14 ;  /* 0x0003380e01007387 */ /* 0x0005e20000100a00 */
[----:B------:R-:W-:Y:S01]  /*f140*/  MOV R13, 0x261b2096 ;  /* 0x261b2096000d7802 */ /* 0x000fe20000000f00 */
[----:B0-----:R-:W-:Y:S02]  /*f150*/  HFMA2 R16, -RZ, RZ, -0.57373046875, 0.0024356842041015625 ;  /* 0xb89718fdff107431 */ /* 0x001fe400000001ff */
[----:B------:R-:W-:Y:S01]  /*f160*/  IMAD.MOV.U32 R17, RZ, RZ, 0x3a31cb4e ;  /* 0x3a31cb4eff117424 */ /* 0x000fe200078e00ff */
[----:B------:R0:W-:Y:S01]  /*f170*/  STL.64 [R1+0x308], R4 ;  /* 0x0003080401007387 */ /* 0x0001e20000100a00 */
[----:B-1----:R-:W-:-:S02]  /*f180*/  HFMA2 R11, -RZ, RZ, -0.58642578125, -64.125 ;  /* 0xb8b1d402ff0b7431 */ /* 0x002fc400000001ff */
[----:B------:R-:W-:Y:S01]  /*f190*/  IMAD.MOV.U32 R10, RZ, RZ, 0x3443638e ;  /* 0x3443638eff0a7424 */ /* 0x000fe200078e00ff */
[----:B------:R1:W-:Y:S01]  /*f1a0*/  STL.64 [R1+0x358], R8 ;  /* 0x0003580801007387 */ /* 0x0003e20000100a00 */
[----:B--2---:R-:W-:Y:S02]  /*f1b0*/  HFMA2 R14, -RZ, RZ, 0.1146240234375, 1.1484375 ;  /* 0x2f563c98ff0e7431 */ /* 0x004fe400000001ff */
[----:B------:R-:W-:Y:S01]  /*f1c0*/  IMAD.MOV.U32 R15, RZ, RZ, -0x51214c70 ;  /* 0xaedeb390ff0f7424 */ /* 0x000fe200078e00ff */
[----:B------:R2:W-:Y:S01]  /*f1d0*/  STL.64 [R1+0x238], R18 ;  /* 0x0002381201007387 */ /* 0x0005e20000100a00 */
[----:B0-----:R-:W-:-:S03]  /*f1e0*/  HFMA2 R4, -RZ, RZ, -0.449462890625, -3.171875 ;  /* 0xb731c258ff047431 */ /* 0x001fc600000001ff */
[----:B------:R0:W-:Y:S01]  /*f1f0*/  STL.64 [R1+0x260], R20 ;  /* 0x0002601401007387 */ /* 0x0001e20000100a00 */
[----:B------:R-:W-:Y:S01]  /*f200*/  IMAD.MOV.U32 R5, RZ, RZ, 0x36e39c79 ;  /* 0x36e39c79ff057424 */ /* 0x000fe200078e00ff */
[----:B-1----:R-:W-:Y:S02]  /*f210*/  MOV R8, 0xba27cf93 ;  /* 0xba27cf9300087802 */ /* 0x002fe40000000f00 */
[----:B------:R1:W-:Y:S01]  /*f220*/  STL.64 [R1+0x368], R12 ;  /* 0x0003680c01007387 */ /* 0x0003e20000100a00 */
[----:B------:R-:W-:Y:S01]  /*f230*/  MOV R9, 0x39917d90 ;  /* 0x39917d9000097802 */ /* 0x000fe20000000f00 */
[----:B--2---:R-:W-:Y:S02]  /*f240*/  HFMA2 R19, -RZ, RZ, 0.2279052734375, -1.0966796875 ;  /* 0x334bbc63ff137431 */ /* 0x004fe400000001ff */
[----:B------:R2:W-:Y:S01]  /*f250*/  STL.64 [R1+0x388], R16 ;  /* 0x0003881001007387 */ /* 0x0005e20000100a00 */
[----:B------:R-:W-:Y:S01]  /*f260*/  MOV R18, 0xb3bd97bf ;  /* 0xb3bd97bf00127802 */ /* 0x000fe20000000f00 */
[----:B0-----:R-:W-:-:S02]  /*f270*/  HFMA2 R20, -RZ, RZ, -0.06829833984375, -4.28125 ;  /* 0xac5fc448ff147431 */ /* 0x001fc400000001ff */
[----:B------:R0:W-:Y:S01]  /*f280*/  STL.64 [R1+0x398], R10 ;  /* 0x0003980a01007387 */ /* 0x0001e20000100a00 */
[----:B------:R-:W-:Y:S02]  /*f290*/  IMAD.MOV.U32 R21, RZ, RZ, 0x22adcde9 ;  /* 0x22adcde9ff157424 */ /* 0x000fe400078e00ff */
[----:B-1----:R-:W-:Y:S01]  /*f2a0*/  HFMA2 R12, -RZ, RZ, -0.1390380859375, -1.1861324310302734375e-05 ;  /* 0xb07380c7ff0c7431 */ /* 0x002fe200000001ff */
[----:B------:R1:W-:Y:S01]  /*f2b0*/  STL.64 [R1+0x370], R14 ;  /* 0x0003700e01007387 */ /* 0x0003e20000100a00 */
[----:B------:R-:W-:Y:S01]  /*f2c0*/  MOV R13, 0x3697f31f ;  /* 0x3697f31f000d7802 */ /* 0x000fe20000000f00 */
[----:B--2---:R-:W-:Y:S02]  /*f2d0*/  HFMA2 R16, -RZ, RZ, 0.241943359375, 47.40625 ;  /* 0x33be51edff107431 */ /* 0x004fe400000001ff */
[----:B------:R2:W-:Y:S01]  /*f2e0*/  STL.64 [R1+0x390], R8 ;  /* 0x0003900801007387 */ /* 0x0005e20000100a00 */
[----:B------:R-:W-:Y:S01]  /*f2f0*/  MOV R17, 0xb2d855fd ;  /* 0xb2d855fd00117802 */ /* 0x000fe20000000f00 */
[----:B0-----:R-:W-:Y:S01]  /*f300*/  HFMA2 R10, -RZ, RZ, -0.0085296630859375, -367.25 ;  /* 0xa05eddbdff0a7431 */ /* 0x001fe200000001ff */
[----:B------:R-:W-:Y:S01]  /*f310*/  MOV R11, 0xaeb1f868 ;  /* 0xaeb1f868000b7802 */ /* 0x000fe20000000f00 */
[----:B------:R0:W-:Y:S01]  /*f320*/  STL.64 [R1+0x340], R4 ;  /* 0x0003400401007387 */ /* 0x0001e20000100a00 */
[----:B-1----:R-:W-:-:S02]  /*f330*/  HFMA2 R15, -RZ, RZ, 0.338134765625, -3.265625 ;  /* 0x3569c288ff0f7431 */ /* 0x002fc400000001ff */
[----:B------:R-:W-:Y:S01]  /*f340*/  IMAD.MOV.U32 R14, RZ, RZ, -0x49c13963 ;  /* 0xb63ec69dff0e7424 */ /* 0x000fe200078e00ff */
[----:B------:R1:W-:Y:S01]  /*f350*/  STL.64 [R1+0x288], R18 ;  /* 0x0002881201007387 */ /* 0x0003e20000100a00 */
[----:B--2---:R-:W-:Y:S01]  /*f360*/  MOV R8, 0xb11225d7 ;  /* 0xb11225d700087802 */ /* 0x004fe20000000f00 */
[----:B------:R-:W-:Y:S02]  /*f370*/  IMAD.MOV.U32 R9, RZ, RZ, 0x301db2a5 ;  /* 0x301db2a5ff097424 */ /* 0x000fe400078e00ff */
[----:B------:R2:W-:Y:S01]  /*f380*/  STL.64 [R1+0x2b0], R20 ;  /* 0x0002b01401007387 */ /* 0x0005e20000100a00 */
[----:B0-----:R-:W-:Y:S01]  /*f390*/  IMAD.MOV.U32 R4, RZ, RZ, -0x5392b4cf ;  /* 0xac6d4b31ff047424 */ /* 0x001fe200078e00ff */
[----:B------:R-:W-:Y:S02]  /*f3a0*/  MOV R5, 0xba1c6ff9 ;  /* 0xba1c6ff900057802 */ /* 0x000fe40000000f00 */
[----:B------:R0:W-:Y:S01]  /*f3b0*/  STL.64 [R1+0x3a8], R12 ;  /* 0x0003a80c01007387 */ /* 0x0001e20000100a00 */
[----:B-1----:R-:W-:Y:S01]  /*f3c0*/  IMAD.MOV.U32 R18, RZ, RZ, -0x4866cb75 ;  /* 0xb799348bff127424 */ /* 0x002fe200078e00ff */
[----:B------:R-:W-:-:S02]  /*f3d0*/  MOV R19, 0x36c233ec ;  /* 0x36c233ec00137802 */ /* 0x000fc40000000f00 */
[----:B------:R1:W-:Y:S01]  /*f3e0*/  STL.64 [R1+0x3c0], R16 ;  /* 0x0003c01001007387 */ /* 0x0003e20000100a00 */
[----:B--2---:R-:W-:Y:S01]  /*f3f0*/  HFMA2 R21, -RZ, RZ, -0.127197265625, 18128 ;  /* 0xb012746dff157431 */ /* 0x004fe200000001ff */
[----:B------:R-:W-:Y:S02]  /*f400*/  MOV R20, 0xa432faca ;  /* 0xa432faca00147802 */ /* 0x000fe40000000f00 */
[----:B------:R2:W-:Y:S01]  /*f410*/  STL.64 [R1+0x3d0], R8 ;  /* 0x0003d00801007387 */ /* 0x0005e20000100a00 */
[----:B0-----:R-:W-:-:S03]  /*f420*/  HFMA2 R13, -RZ, RZ, -0.08209228515625, -0.0003426074981689453125 ;  /* 0xad418d9dff0d7431 */ /* 0x001fc600000001ff */
[----:B------:R0:W-:Y:S01]  /*f430*/  STL.64 [R1+0x3d8], R10 ;  /* 0x0003d80a01007387 */ /* 0x0001e20000100a00 */
[----:B------:R-:W-:Y:S01]  /*f440*/  IMAD.MOV.U32 R12, RZ, RZ, 0x2e3a66b4 ;  /* 0x2e3a66b4ff0c7424 */ /* 0x000fe200078e00ff */
[----:B-1----:R-:W-:Y:S02]  /*f450*/  MOV R16, 0xb930c724 ;  /* 0xb930c72400107802 */ /* 0x002fe40000000f00 */
[----:B------:R1:W-:Y:S01]  /*f460*/  STL.64 [R1+0x3b0], R14 ;  /* 0x0003b00e01007387 */ /* 0x0003e20000100a00 */
[----:B------:R-:W-:Y:S02]  /*f470*/  IMAD.MOV.U32 R17, RZ, RZ, -0x4df4530d ;  /* 0xb20bacf3ff117424 */ /* 0x000fe400078e00ff */
[----:B--2---:R-:W-:Y:S01]  /*f480*/  HFMA2 R8, -RZ, RZ, 0.52978515625, -7944 ;  /* 0x383defc2ff087431 */ /* 0x004fe200000001ff */
[----:B------:R2:W-:Y:S01]  /*f490*/  STL.64 [R1+0x380], R4 ;  /* 0x0003800401007387 */ /* 0x0005e20000100a00 */
[----:B------:R-:W-:Y:S01]  /*f4a0*/  MOV R9, 0xb803287c ;  /* 0xb803287c00097802 */ /* 0x000fe20000000f00 */
[----:B0-----:R-:W-:-:S02]  /*f4b0*/  HFMA2 R11, -RZ, RZ, 0.09893798828125, 7.9572200775146484375e-05 ;  /* 0x2e550537ff0b7431 */ /* 0x001fc400000001ff */
[----:B------:R-:W-:Y:S01]  /*f4c0*/  IMAD.MOV.U32 R10, RZ, RZ, 0x372f51d8 ;  /* 0x372f51d8ff0a7424 */ /* 0x000fe200078e00ff */
[----:B------:R0:W-:Y:S01]  /*f4d0*/  STL.64 [R1+0x2d8], R18 ;  /* 0x0002d81201007387 */ /* 0x0001e20000100a00 */
[----:B-1----:R-:W-:Y:S01]  /*f4e0*/  MOV R14, 0x3aaea573 ;  /* 0x3aaea573000e7802 */ /* 0x002fe20000000f00 */
[----:B------:R-:W-:Y:S02]  /*f4f0*/  IMAD.MOV.U32 R15, RZ, RZ, -0x4505121b ;  /* 0xbafaede5ff0f7424 */ /* 0x000fe400078e00ff */
[----:B------:R1:W-:Y:S01]  /*f500*/  STL.64 [R1+0x300], R20 ;  /* 0x0003001401007387 */ /* 0x0003e20000100a00 */
[----:B--2---:R-:W-:Y:S01]  /*f510*/  MOV R4, 0x2c81c80c ;  /* 0x2c81c80c00047802 */ /* 0x004fe20000000f00 */
[----:B------:R-:W-:Y:S02]  /*f520*/  IMAD.MOV.U32 R5, RZ, RZ, -0x4bdb3cd3 ;  /* 0xb424c32dff057424 */ /* 0x000fe400078e00ff */
[----:B------:R2:W-:Y:S01]  /*f530*/  STL.64 [R1+0x3e0], R12 ;  /* 0x0003e00c01007387 */ /* 0x0005e20000100a00 */
[----:B0-----:R-:W-:-:S03]  /*f540*/  HFMA2 R18, -RZ, RZ, -0.73681640625, -14.484375 ;  /* 0xb9e5cb3eff127431 */ /* 0x001fc600000001ff */
[----:B------:R0:W-:Y:S01]  /*f550*/  STL.64 [R1+0x400], R16 ;  /* 0x0004001001007387 */ /* 0x0001e20000100a00 */
[----:B------:R-:W-:Y:S02]  /*f560*/  IMAD.MOV.U32 R19, RZ, RZ, -0x4ac4ecc5 ;  /* 0xb53b133bff137424 */ /* 0x000fe400078e00ff */
[----:B-1----:R-:W-:Y:S01]  /*f570*/  IMAD.MOV.U32 R20, RZ, RZ, 0x34ca97cc ;  /* 0x34ca97ccff147424 */ /* 0x002fe200078e00ff */
[----:B------:R-:W-:Y:S01]  /*f580*/  MOV R21, 0xb46accf2 ;  /* 0xb46accf200157802 */ /* 0x000fe20000000f00 */
[----:B------:R1:W-:Y:S01]  /*f590*/  STL.64 [R1+0x3e8], R14 ;  /* 0x0003e80e01007387 */ /* 0x0003e20000100a00 */
[----:B--2---:R-:W-:Y:S01]  /*f5a0*/  HFMA2 R12, -RZ, RZ, -0.302734375, 95.6875 ;  /* 0xb4d855fbff0c7431 */ /* 0x004fe200000001ff */
[----:B------:R-:W-:Y:S02]  /*f5b0*/  MOV R13, 0xaa45cbf6 ;  /* 0xaa45cbf6000d7802 */ /* 0x000fe40000000f00 */
[----:B------:R2:W-:Y:S01]  /*f5c0*/  STL.64 [R1+0x3b8], R4 ;  /* 0x0003b80401007387 */ /* 0x0005e20000100a00 */
[----:B0-----:R-:W-:-:S03]  /*f5d0*/  HFMA2 R16, -RZ, RZ, -0.15478515625, -0.347412109375 ;  /* 0xb0f4b58fff107431 */ /* 0x001fc600000001ff */
[----:B------:R0:W-:Y:S01]  /*f5e0*/  STL.64 [R1+0x408], R8 ;  /* 0x0004080801007387 */ /* 0x0001e20000100a00 */
[----:B------:R-:W-:Y:S01]  /*f5f0*/  MOV R17, 0x3085f9d1 ;  /* 0x3085f9d100117802 */ /* 0x000fe20000000f00 */
[----:B-1----:R-:W-:Y:S02]  /*f600*/  HFMA2 R15, -RZ, RZ, -0.2242431640625, -0.000300884246826171875 ;  /* 0xb32d8ceeff0f7431 */ /* 0x002fe400000001ff */
[----:B------:R1:W-:Y:S01]  /*f610*/  STL.64 [R1+0x410], R10 ;  /* 0x0004100a01007387 */ /* 0x0003e20000100a00 */
[----:B------:R-:W-:Y:S02]  /*f620*/  IMAD.MOV.U32 R14, RZ, RZ, 0x3396a2a5 ;  /* 0x3396a2a5ff0e7424 */ /* 0x000fe400078e00ff */
[----:B--2---:R-:W-:Y:S02]  /*f630*/  HFMA2 R5, -RZ, RZ, 0.734375, 0.000367641448974609375 ;  /* 0x39e00e06ff057431 */ /* 0x004fe400000001ff */
[----:B------:R-:W-:Y:S01]  /*f640*/  IMAD.MOV.U32 R4, RZ, RZ, -0x45faa2b3 ;  /* 0xba055d4dff047424 */ /* 0x000fe200078e00ff */
[----:B------:R2:W-:Y:S01]  /*f650*/  STL.64 [R1+0x328], R18 ;  /* 0x0003281201007387 */ /* 0x0005e20000100a00 */
[----:B0-----:R-:W-:Y:S01]  /*f660*/  MOV R8, 0x2e259399 ;  /* 0x2e25939900087802 */ /* 0x001fe20000000f00 */
[----:B------:R-:W-:-:S02]  /*f670*/  IMAD.MOV.U32 R9, RZ, RZ, 0x3acf0edd ;  /* 0x3acf0eddff097424 */ /* 0x000fc400078e00ff */
[----:B------:R0:W-:Y:S01]  /*f680*/  STL.64 [R1+0x350], R20 ;  /* 0x0003501401007387 */ /* 0x0001e20000100a00 */
[----:B-1----:R-:W-:Y:S01]  /*f690*/  HFMA2 R10, -RZ, RZ, 0.6455078125, 2626 ;  /* 0x392a6921ff0a7431 */ /* 0x002fe200000001ff */
[----:B------:R-:W-:Y:S02]  /*f6a0*/  MOV R11, 0xbb073923 ;  /* 0xbb073923000b7802 */ /* 0x000fe40000000f00 */
[----:B------:R1:W-:Y:S01]  /*f6b0*/  STL.64 [R1+0x420], R12 ;  /* 0x0004200c01007387 */ /* 0x0003e20000100a00 */
[----:B--2---:R-:W-:-:S03]  /*f6c0*/  HFMA2 R19, -RZ, RZ, -0.01314544677734375, -22.578125 ;  /* 0xa2bbcda5ff137431 */ /* 0x004fc600000001ff */
[----:B------:R2:W-:Y:S01]  /*f6d0*/  STL.64 [R1+0x438], R16 ;  /* 0x0004381001007387 */ /* 0x0005e20000100a00 */
[----:B------:R-:W-:Y:S02]  /*f6e0*/  MOV R18, 0x2de560f7 ;  /* 0x2de560f700127802 */ /* 0x000fe40000000f00 */
[----:B0-----:R-:W-:Y:S01]  /*f6f0*/  MOV R20, 0x38800900 ;  /* 0x3880090000147802 */ /* 0x001fe20000000f00 */
[----:B------:R-:W-:Y:S01]  /*f700*/  IMAD.MOV.U32 R21, RZ, RZ, -0x484f381a ;  /* 0xb7b0c7e6ff157424 */ /* 0x000fe200078e00ff */
[----:B------:R0:W-:Y:S01]  /*f710*/  STL.64 [R1+0x448], R8 ;  /* 0x0004480801007387 */ /* 0x0001e20000100a00 */
[----:B-1----:R-:W-:-:S03]  /*f720*/  IMAD.MOV.U32 R12, RZ, RZ, 0x3b0c2df0 ;  /* 0x3b0c2df0ff0c7424 */ /* 0x002fc600078e00ff */
[----:B------:R1:W-:Y:S01]  /*f730*/  STL.64 [R1+0x428], R14 ;  /* 0x0004280e01007387 */ /* 0x0003e20000100a00 */
[----:B------:R-:W-:Y:S01]  /*f740*/  MOV R13, 0xba847eb2 ;  /* 0xba847eb2000d7802 */ /* 0x000fe20000000f00 */
[----:B--2---:R-:W-:Y:S02]  /*f750*/  HFMA2 R16, -RZ, RZ, 0.47265625, -36224 ;  /* 0x3790f86cff107431 */ /* 0x004fe400000001ff */
[----:B------:R2:W-:Y:S01]  /*f760*/  STL.64 [R1+0x3f8], R4 ;  /* 0x0003f80401007387 */ /* 0x0005e20000100a00 */
[----:B------:R-:W-:Y:S02]  /*f770*/  IMAD.MOV.U32 R17, RZ, RZ, -0x4942b4f0 ;  /* 0xb6bd4b10ff117424 */ /* 0x000fe400078e00ff */
[----:B0-----:R-:W-:Y:S01]  /*f780*/  HFMA2 R9, -RZ, RZ, 0.34912109375, -0.01309967041015625 ;  /* 0x3596a2b5ff097431 */ /* 0x001fe200000001ff */
[----:B------:R0:W-:Y:S01]  /*f790*/  STL.64 [R1+0x450], R10 ;  /* 0x0004500a01007387 */ /* 0x0001e20000100a00 */
[----:B------:R-:W-:Y:S01]  /*f7a0*/  MOV R8, 0xad41f120 ;  /* 0xad41f12000087802 */ /* 0x000fe20000000f00 */
[----:B-1----:R-:W-:-:S02]  /*f7b0*/  HFMA2 R14, -RZ, RZ, -0.30224609375, 7.60546875 ;  /* 0xb4d6479bff0e7431 */ /* 0x002fc400000001ff */
[----:B------:R1:W-:Y:S01]  /*f7c0*/  STL.64 [R1+0x3a0], R20 ;  /* 0x0003a01401007387 */ /* 0x0003e20000100a00 */
[----:B------:R-:W-:Y:S01]  /*f7d0*/  IMAD.MOV.U32 R15, RZ, RZ, 0x39bdf9d4 ;  /* 0x39bdf9d4ff0f7424 */ /* 0x000fe200078e00ff */
[----:B--2---:R-:W-:Y:S01]  /*f7e0*/  MOV R4, 0x32451f4e ;  /* 0x32451f4e00047802 */ /* 0x004fe20000000f00 */
[----:B------:R-:W-:Y:S01]  /*f7f0*/  IMAD.MOV.U32 R5, RZ, RZ, 0x22924184 ;  /* 0x22924184ff057424 */ /* 0x000fe200078e00ff */
[----:B------:R2:W-:Y:S01]  /*f800*/  STL.64 [R1+0x378], R18 ;  /* 0x0003781201007387 */ /* 0x0005e20000100a00 */
[----:B0-----:R-:W-:Y:S01]  /*f810*/  IMAD.MOV.U32 R10, RZ, RZ, -0x4ac79a42 ;  /* 0xb53865beff0a7424 */ /* 0x001fe200078e00ff */
[----:B------:R-:W-:Y:S02]  /*f820*/  MOV R11, 0x345dc32f ;  /* 0x345dc32f000b7802 */ /* 0x000fe40000000f00 */
[----:B------:R0:W-:Y:S01]  /*f830*/  STL.64 [R1+0x458], R12 ;  /* 0x0004580c01007387 */ /* 0x0001e20000100a00 */
[----:B-1----:R-:W-:Y:S01]  /*f840*/  HFMA2 R20, -RZ, RZ, 0.82080078125, 184 ;  /* 0x3a9159c0ff147431 */ /* 0x002fe200000001ff */
[----:B------:R-:W-:-:S02]  /*f850*/  MOV R21, 0x35854f7b ;  /* 0x35854f7b00157802 */ /* 0x000fc40000000f00 */
[----:B------:R1:W-:Y:S01]  /*f860*/  STL.64 [R1+0x430], R4 ;  /* 0x0004300401007387 */ /* 0x0003e20000100a00 */
[----:B--2---:R-:W-:-:S03]  /*f870*/  HFMA2 R19, -RZ, RZ, 0.1724853515625, -1513 ;  /* 0x3185e5e9ff137431 */ /* 0x004fc600000001ff */
[----:B------:R2:W-:Y:S01]  /*f880*/  STL.64 [R1+0x478], R16 ;  /* 0x0004781001007387 */ /* 0x0005e20000100a00 */
[----:B------:R-:W-:Y:S02]  /*f890*/  IMAD.MOV.U32 R18, RZ, RZ, -0x57c7c94e ;  /* 0xa83836b2ff127424 */ /* 0x000fe400078e00ff */
[----:B0-----:R-:W-:Y:S01]  /*f8a0*/  HFMA2 R13, -RZ, RZ, -0.1805419921875, -0.0029468536376953125 ;  /* 0xb1c79a09ff0d7431 */ /* 0x001fe200000001ff */
[----:B------:R0:W-:Y:S01]  /*f8b0*/  STL.64 [R1+0x480], R8 ;  /* 0x0004800801007387 */ /* 0x0001e20000100a00 */
[----:B------:R-:W-:Y:S01]  /*f8c0*/  MOV R12, 0x32afd7e3 ;  /* 0x32afd7e3000c7802 */ /* 0x000fe20000000f00 */
[----:B-1----:R-:W-:Y:S02]  /*f8d0*/  IMAD.MOV.U32 R4, RZ, RZ, 0x3111c386 ;  /* 0x3111c386ff047424 */ /* 0x002fe400078e00ff */
[----:B------:R1:W-:Y:S01]  /*f8e0*/  STL.64 [R1+0x488], R10 ;  /* 0x0004880a01007387 */ /* 0x0003e20000100a00 */
[----:B------:R-:W-:Y:S01]  /*f8f0*/  MOV R5, 0xb7d840e1 ;  /* 0xb7d840e100057802 */ /* 0x000fe20000000f00 */
[----:B--2---:R-:W-:-:S02]  /*f900*/  HFMA2 R17, -RZ, RZ, 0.97705078125, -58.40625 ;  /* 0x3bd1d34dff117431 */ /* 0x004fc400000001ff */
[----:B------:R2:W-:Y:S01]  /*f910*/  STL.64 [R1+0x460], R14 ;  /* 0x0004600e01007387 */ /* 0x0005e20000100a00 */
[----:B------:R-:W-:Y:S01]  /*f920*/  MOV R16, 0xbb8572b5 ;  /* 0xbb8572b500107802 */ /* 0x000fe20000000f00 */
[----:B0-----:R-:W-:Y:S02]  /*f930*/  HFMA2 R8, -RZ, RZ, 0.8818359375, 52512 ;  /* 0x3b0e7a69ff087431 */ /* 0x001fe400000001ff */
[----:B------:R-:W-:Y:S01]  /*f940*/  IMAD.MOV.U32 R9, RZ, RZ, -0x44fee425 ;  /* 0xbb011bdbff097424 */ /* 0x000fe200078e00ff */
[----:B------:R0:W-:Y:S01]  /*f950*/  STL.64 [R1+0x3f0], R20 ;  /* 0x0003f01401007387 */ /* 0x0001e20000100a00 */
[----:B-1----:R-:W-:Y:S01]  /*f960*/  HFMA2 R11, -RZ, RZ, 0.2078857421875, 0.0001523494720458984375 ;  /* 0x32a708feff0b7431 */ /* 0x002fe200000001ff */
[----:B------:R-:W-:Y:S02]  /*f970*/  MOV R10, 0x3a5b23f8 ;  /* 0x3a5b23f8000a7802 */ /* 0x000fe40000000f00 */
[----:B------:R1:W-:Y:S01]  /*f980*/  STL.64 [R1+0x3c8], R18 ;  /* 0x0003c81201007387 */ /* 0x0003e20000100a00 */
[----:B--2---:R-:W-:Y:S01]  /*f990*/  IMAD.MOV.U32 R14, RZ, RZ, -0x5ae6560f ;  /* 0xa519a9f1ff0e7424 */ /* 0x004fe200078e00ff */
[----:B------:R-:W-:-:S02]  /*f9a0*/  MOV R15, 0x30785d67 ;  /* 0x30785d67000f7802 */ /* 0x000fc40000000f00 */
[----:B------:R2:W-:Y:S01]  /*f9b0*/  STL.64 [R1+0x470], R4 ;  /* 0x0004700401007387 */ /* 0x0005e20000100a00 */
[----:B0-----:R-:W-:-:S03]  /*f9c0*/  HFMA2 R21, -RZ, RZ, 0.01334381103515625, -14.09375 ;  /* 0x22d5cb0cff157431 */ /* 0x001fc600000001ff */
[----:B------:R0:W-:Y:S01]  /*f9d0*/  STL.64 [R1+0x498], R12 ;  /* 0x0004980c01007387 */ /* 0x0001e20000100a00 */
[----:B------:R-:W-:Y:S01]  /*f9e0*/  IMAD.MOV.U32 R20, RZ, RZ, -0x506ed5ca ;  /* 0xaf912a36ff147424 */ /* 0x000fe200078e00ff */
[----:B-1----:R-:W-:Y:S01]  /*f9f0*/  MOV R18, 0xb6102ac4 ;  /* 0xb6102ac400127802 */ /* 0x002fe20000000f00 */
[----:B------:R-:W-:Y:S01]  /*fa00*/  IMAD.MOV.U32 R19, RZ, RZ, 0x35b26ccc ;  /* 0x35b26cccff137424 */ /* 0x000fe200078e00ff */
[----:B------:R1:W-:Y:S01]  /*fa10*/  STL.64 [R1+0x4a0], R14 ;  /* 0x0004a00e01007387 */ /* 0x0003e20000100a00 */
[----:B--2---:R-:W-:Y:S02]  /*fa20*/  HFMA2 R4, -RZ, RZ, -0.1259765625, 96.625 ;  /* 0xb008560aff047431 */ /* 0x004fe400000001ff */
[----:B------:R-:W-:Y:S01]  /*fa30*/  IMAD.MOV.U32 R5, RZ, RZ, 0x2f143b5a ;  /* 0x2f143b5aff057424 */ /* 0x000fe200078e00ff */
[----:B------:R2:W-:Y:S01]  /*fa40*/  STL.64 [R1+0x4b0], R16 ;  /* 0x0004b01001007387 */ /* 0x0005e20000100a00 */
[----:B0-----:R-:W-:Y:S01]  /*fa50*/  IMAD.MOV.U32 R12, RZ, RZ, -0x4678d77e ;  /* 0xb9872882ff0c7424 */ /* 0x001fe200078e00ff */
[----:B------:R-:W-:-:S02]  /*fa60*/  MOV R13, 0x3947558c ;  /* 0x3947558c000d7802 */ /* 0x000fc40000000f00 */
[----:B------:R0:W-:Y:S01]  /*fa70*/  STL.64 [R1+0x4c0], R8 ;  /* 0x0004c00801007387 */ /* 0x0001e20000100a00 */
[----:B-1----:R-:W-:-:S03]  /*fa80*/  HFMA2 R14, -RZ, RZ, -0.56884765625, -35072 ;  /* 0xb88df848ff0e7431 */ /* 0x002fc600000001ff */
[----:B------:R1:W-:Y:S01]  /*fa90*/  STL.64 [R1+0x4c8], R10 ;  /* 0x0004c80a01007387 */ /* 0x0003e20000100a00 */
[----:B------:R-:W-:Y:S02]  /*faa0*/  IMAD.MOV.U32 R15, RZ, RZ, -0x50e1393e ;  /* 0xaf1ec6c2ff0f7424 */ /* 0x000fe400078e00ff */
[----:B--2---:R-:W-:Y:S02]  /*fab0*/  HFMA2 R16, -RZ, RZ, -0.3232421875, 0.0004680156707763671875 ;  /* 0xb52c0fabff107431 */ /* 0x004fe400000001ff */
[----:B------:R-:W-:Y:S01]  /*fac0*/  IMAD.MOV.U32 R17, RZ, RZ, 0x34d0d05d ;  /* 0x34d0d05dff117424 */ /* 0x000fe200078e00ff */
[----:B------:R2:W-:Y:S01]  /*fad0*/  STL.64 [R1+0x418], R18 ;  /* 0x0004181201007387 */ /* 0x0005e20000100a00 */
[----:B0-----:R-:W-:Y:S01]  /*fae0*/  HFMA2 R9, -RZ, RZ, -0.028472900390625, -40544 ;  /* 0xa74af8f3ff097431 */ /* 0x001fe200000001ff */
[----:B------:R-:W-:Y:S02]  /*faf0*/  MOV R8, 0xb3f9808b ;  /* 0xb3f9808b00087802 */ /* 0x000fe40000000f00 */
[----:B------:R0:W-:Y:S01]  /*fb00*/  STL.64 [R1+0x440], R20 ;  /* 0x0004401401007387 */ /* 0x0001e20000100a00 */
[----:B-1----:R-:W-:Y:S01]  /*fb10*/  IMAD.MOV.U32 R10, RZ, RZ, 0x32aac036 ;  /* 0x32aac036ff0a7424 */ /* 0x002fe200078e00ff */
[----:B------:R-:W-:-:S02]  /*fb20*/  MOV R11, 0xb243fbaf ;  /* 0xb243fbaf000b7802 */ /* 0x000fc40000000f00 */
[----:B------:R1:W-:Y:S01]  /*fb30*/  STL.64 [R1+0x4d0], R12 ;  /* 0x0004d00c01007387 */ /* 0x0003e20000100a00 */
[----:B--2---:R-:W-:-:S03]  /*fb40*/  HFMA2 R19, -RZ, RZ, 0.60693359375, 0.017181396484375 ;  /* 0x38db2466ff137431 */ /* 0x004fc600000001ff */
[----:B------:R2:W-:Y:S01]  /*fb50*/  STL.64 [R1+0x4a8], R4 ;  /* 0x0004a80401007387 */ /* 0x0005e20000100a00 */
[----:B------:R-:W-:Y:S01]  /*fb60*/  MOV R18, 0xb9938e1b ;  /* 0xb9938e1b00127802 */ /* 0x000fe20000000f00 */
[----:B0-----:R-:W-:Y:S02]  /*fb70*/  HFMA2 R20, -RZ, RZ, 0.04156494140625, 827.5 ;  /* 0x29526277ff147431 */ /* 0x001fe400000001ff */
[----:B------:R0:W-:Y:S01]  /*fb80*/  STL.64 [R1+0x500], R10 ;  /* 0x0005000a01007387 */ /* 0x0001e20000100a00 */
[----:B------:R-:W-:Y:S02]  /*fb90*/  IMAD.MOV.U32 R21, RZ, RZ, -0x4ce70e84 ;  /* 0xb318f17cff157424 */ /* 0x000fe400078e00ff */
[----:B-1----:R-:W-:Y:S01]  /*fba0*/  HFMA2 R13, -RZ, RZ, -0.9697265625, -1011 ;  /* 0xbbc2e3e6ff0d7431 */ /* 0x002fe200000001ff */
[----:B------:R1:W-:Y:S01]  /*fbb0*/  STL.64 [R1+0x4d8], R14 ;  /* 0x0004d80e01007387 */ /* 0x0003e20000100a00 */
[----:B------:R-:W-:Y:S01]  /*fbc0*/  MOV R12, 0xb00a9a1c ;  /* 0xb00a9a1c000c7802 */ /* 0x000fe20000000f00 */
[----:B--2---:R-:W-:Y:S01]  /*fbd0*/  IMAD.MOV.U32 R4, RZ, RZ, 0x365dc32f ;  /* 0x365dc32fff047424 */ /* 0x004fe200078e00ff */
[----:B------:R-:W-:Y:S01]  /*fbe0*/  MOV R5, 0x2b60b368 ;  /* 0x2b60b36800057802 */ /* 0x000fe20000000f00 */
[----:B------:R2:W-:Y:S01]  /*fbf0*/  STL.64 [R1+0x4f0], R16 ;  /* 0x0004f01001007387 */ /* 0x0005e20000100a00 */
[----:B0-----:R-:W-:-:S03]  /*fc00*/  HFMA2 R11, -RZ, RZ, 0.5322265625, 0.00020492076873779296875 ;  /* 0x38420ab7ff0b7431 */ /* 0x001fc600000001ff */
[----:B------:R0:W-:Y:S01]  /*fc10*/  STL.64 [R1+0x4f8], R8 ;  /* 0x0004f80801007387 */ /* 0x0001e20000100a00 */
[----:B------:R-:W-:Y:S01]  /*fc20*/  MOV R10, 0xb90c7582 ;  /* 0xb90c7582000a7802 */ /* 0x000fe20000000f00 */
[----:B-1----:R-:W-:Y:S01]  /*fc30*/  IMAD.MOV.U32 R14, RZ, RZ, -0x45f26628 ;  /* 0xba0d99d8ff0e7424 */ /* 0x002fe200078e00ff */
[----:B------:R-:W-:Y:S01]  /*fc40*/  MOV R15, 0x3c10084d ;  /* 0x3c10084d000f7802 */ /* 0x000fe20000000f00 */
[----:B------:R1:W-:Y:S01]  /*fc50*/  STL.64 [R1+0x468], R18 ;  /* 0x0004681201007387 */ /* 0x0003e20000100a00 */
[----:B--2---:R-:W-:Y:S01]  /*fc60*/  HFMA2 R17, -RZ, RZ, -0.87841796875, 0.07373046875 ;  /* 0xbb072cb8ff117431 */ /* 0x004fe200000001ff */
[----:B------:R-:W-:Y:S02]  /*fc70*/  MOV R16, 0x35abe64f ;  /* 0x35abe64f00107802 */ /* 0x000fe40000000f00 */
[----:B------:R2:W-:Y:S01]  /*fc80*/  STL.64 [R1+0x490], R20 ;  /* 0x0004901401007387 */ /* 0x0005e20000100a00 */
[----:B0-----:R-:W-:Y:S02]  /*fc90*/  HFMA2 R8, -RZ, RZ, -0.1851806640625, 0.007030487060546875 ;  /* 0xb1ed1f33ff087431 */ /* 0x001fe400000001ff */
[----:B------:R-:W-:Y:S01]  /*fca0*/  IMAD.MOV.U32 R9, RZ, RZ, 0x3945b5d9 ;  /* 0x3945b5d9ff097424 */ /* 0x000fe200078e00ff */
[----:B------:R0:W-:Y:S01]  /*fcb0*/  STL.64 [R1+0x4e8], R4 ;  /* 0x0004e80401007387 */ /* 0x0001e20000100a00 */
[----:B-1----:R-:W-:-:S03]  /*fcc0*/  IMAD.MOV.U32 R18, RZ, RZ, -0x447b9580 ;  /* 0xbb846a80ff127424 */ /* 0x002fc600078e00ff */
[----:B------:R1:W-:Y:S01]  /*fcd0*/  STL.64 [R1+0x510], R12 ;  /* 0x0005100c01007387 */ /* 0x0003e20000100a00 */
[----:B------:R-:W-:Y:S01]  /*fce0*/  MOV R19, 0xb6128c3e ;  /* 0xb6128c3e00137802 */ /* 0x000fe20000000f00 */
[----:B--2---:R-:W-:Y:S02]  /*fcf0*/  HFMA2 R21, -RZ, RZ, -0.4482421875, -472.25 ;  /* 0xb72cdf61ff157431 */ /* 0x004fe400000001ff */
[----:B------:R2:W-:Y:S01]  /*fd00*/  STL.64 [R1+0x518], R14 ;  /* 0x0005180e01007387 */ /* 0x0005e20000100a00 */
[----:B------:R-:W-:Y:S01]  /*fd10*/  MOV R20, 0x3783ce5d ;  /* 0x3783ce5d00147802 */ /* 0x000fe20000000f00 */
[----:B0-----:R-:W-:Y:S02]  /*fd20*/  HFMA2 R4, -RZ, RZ, -1.0322265625, -2.9027462005615234375e-05 ;  /* 0xbc2181e7ff047431 */ /* 0x001fe400000001ff */
[----:B------:R0:W-:Y:S01]  /*fd30*/  STL.64 [R1+0x540], R10 ;  /* 0x0005400a01007387 */ /* 0x0001e20000100a00 */
[----:B------:R-:W-:Y:S02]  /*fd40*/  IMAD.MOV.U32 R5, RZ, RZ, 0x3ba44808 ;  /* 0x3ba44808ff057424 */ /* 0x000fe400078e00ff */
[----:B-1----:R-:W-:Y:S01]  /*fd50*/  IMAD.MOV.U32 R12, RZ, RZ, 0x2e301289 ;  /* 0x2e301289ff0c7424 */ /* 0x002fe200078e00ff */
[----:B------:R-:W-:Y:S01]  /*fd60*/  MOV R13, 0xb72c0fb2 ;  /* 0xb72c0fb2000d7802 */ /* 0x000fe20000000f00 */
[----:B------:R1:W-:Y:S01]  /*fd70*/  STL.64 [R1+0x528], R16 ;  /* 0x0005281001007387 */ /* 0x0003e20000100a00 */
[----:B--2---:R-:W-:-:S03]  /*fd80*/  HFMA2 R14, -RZ, RZ, 0.428955078125, -345 ;  /* 0x36dddd64ff0e7431 */ /* 0x004fc600000001ff */
[----:B------:R2:W-:Y:S01]  /*fd90*/  STL.64 [R1+0x538], R8 ;  /* 0x0005380801007387 */ /* 0x0005e20000100a00 */
[----:B------:R-:W-:Y:S02]  /*fda0*/  IMAD.MOV.U32 R15, RZ, RZ, -0x49f3a7b4 ;  /* 0xb60c584cff0f7424 */ /* 0x000fe400078e00ff */
[----:B0-----:R-:W-:Y:S01]  /*fdb0*/  IMAD.MOV.U32 R10, RZ, RZ, 0x3c8e8eb3 ;  /* 0x3c8e8eb3ff0a7424 */ /* 0x001fe200078e00ff */
[----:B------:R-:W-:Y:S01]  /*fdc0*/  MOV R11, 0xbcf1e474 ;  /* 0xbcf1e474000b7802 */ /* 0x000fe20000000f00 */
[----:B------:R0:W-:Y:S01]  /*fdd0*/  STL.64 [R1+0x4b8], R18 ;  /* 0x0004b81201007387 */ /* 0x0001e20000100a00 */
[----:B-1----:R-:W-:-:S03]  /*fde0*/  HFMA2 R16, -RZ, RZ, 0.025390625, -0.01085662841796875 ;  /* 0x2680a18fff107431 */ /* 0x002fc600000001ff */
[----:B------:R1:W-:Y:S01]  /*fdf0*/  STL.64 [R1+0x548], R12 ;  /* 0x0005480c01007387 */ /* 0x0003e20000100a00 */
[----:B------:R-:W-:Y:S02]  /*fe00*/  IMAD.MOV.U32 R17, RZ, RZ, -0x4db018d5 ;  /* 0xb24fe72bff117424 */ /* 0x000fe400078e00ff */
[----:B--2---:R-:W-:Y:S01]  /*fe10*/  HFMA2 R9, -RZ, RZ, -0.1571044921875, 0.00469970703125 ;  /* 0xb1071cd0ff097431 */ /* 0x004fe200000001ff */
[----:B------:R-:W-:Y:S01]  /*fe20*/  MOV R8, 0x31ee4973 ;  /* 0x31ee497300087802 */ /* 0x000fe20000000f00 */
[----:B------:R2:W-:Y:S01]  /*fe30*/  STL.64 [R1+0x4e0], R20 ;  /* 0x0004e01401007387 */ /* 0x0005e20000100a00 */
[----:B0-----:R-:W-:-:S03]  /*fe40*/  HFMA2 R18, -RZ, RZ, 0.167724609375, 160.875 ;  /* 0x315e5907ff127431 */ /* 0x001fc600000001ff */
[----:B------:R0:W-:Y:S01]  /*fe50*/  STL.64 [R1+0x520], R4 ;  /* 0x0005200401007387 */ /* 0x0001e20000100a00 */
[----:B------:R-:W-:Y:S02]  /*fe60*/  IMAD.MOV.U32 R19, RZ, RZ, 0x1f453419 ;  /* 0x1f453419ff137424 */ /* 0x000fe400078e00ff */
[----:B-1----:R-:W-:Y:S01]  /*fe70*/  HFMA2 R13, -RZ, RZ, 1.06640625, 0.52685546875 ;  /* 0x3c443837ff0d7431 */ /* 0x002fe200000001ff */
[----:B------:R1:W-:Y:S01]  /*fe80*/  STL.64 [R1+0x578], R10 ;  /* 0x0005780a01007387 */ /* 0x0003e20000100a00 */
[----:B------:R-:W-:Y:S01]  /*fe90*/  MOV R12, 0xbc4ac247 ;  /* 0xbc4ac247000c7802 */ /* 0x000fe20000000f00 */
[----:B--2---:R-:W-:Y:S01]  /*fea0*/  IMAD.MOV.U32 R20, RZ, RZ, 0x3ae040b6 ;  /* 0x3ae040b6ff147424 */ /* 0x004fe200078e00ff */
[----:B------:R-:W-:Y:S01]  /*feb0*/  MOV R21, 0xba31758e ;  /* 0xba31758e00157802 */ /* 0x000fe20000000f00 */
[----:B------:R2:W-:Y:S01]  /*fec0*/  STL.64 [R1+0x550], R14 ;  /* 0x0005500e01007387 */ /* 0x0005e20000100a00 */
[----:B0-----:R-:W-:Y:S01]  /*fed0*/  IMAD.MOV.U32 R4, RZ, RZ, -0x4b7f62d5 ;  /* 0xb4809d2bff047424 */ /* 0x001fe200078e00ff */
[----:B------:R-:W-:-:S02]  /*fee0*/  MOV R5, 0x3398dd34 ;  /* 0x3398dd3400057802 */ /* 0x000fc40000000f00 */
[----:B------:R0:W-:Y:S01]  /*fef0*/  STL.64 [R1+0x568], R16 ;  /* 0x0005681001007387 */ /* 0x0001e20000100a00 */
[----:B-1----:R-:W-:Y:S01]  /*ff00*/  HFMA2 R11, -RZ, RZ, -0.412109375, -0.82958984375 ;  /* 0xb698baa3ff0b7431 */ /* 0x002fe200000001ff */
[----:B------:R-:W-:Y:S02]  /*ff10*/  MOV R10, 0x36f01e4e ;  /* 0x36f01e4e000a7802 */ /* 0x000fe40000000f00 */
[----:B------:R1:W-:Y:S01]  /*ff20*/  STL.64 [R1+0x570], R8 ;  /* 0x0005700801007387 */ /* 0x0003e20000100a00 */
[----:B--2---:R-:W-:Y:S01]  /*ff30*/  IMAD.MOV.U32 R14, RZ, RZ, -0x444e8a9f ;  /* 0xbbb17561ff0e7424 */ /* 0x004fe200078e00ff */
[----:B------:R-:W-:Y:S02]  /*ff40*/  MOV R15, 0xb387ea89 ;  /* 0xb387ea89000f7802 */ /* 0x000fe40000000f00 */
[----:B------:R2:W-:Y:S01]  /*ff50*/  STL.64 [R1+0x508], R18 ;  /* 0x0005081201007387 */ /* 0x0005e20000100a00 */
[----:B0-----:R-:W-:Y:S01]  /*ff60*/  HFMA2 R17, -RZ, RZ, 0.126953125, 0.0003681182861328125 ;  /* 0x30100e08ff117431 */ /* 0x001fe200000001ff */
[----:B------:R-:W-:-:S02]  /*ff70*/  MOV R16, 0x3a118808 ;  /* 0x3a11880800107802 */ /* 0x000fc40000000f00 */
[----:B------:R0:W-:Y:S01]  /*ff80*/  STL.64 [R1+0x530], R20 ;  /* 0x0005301401007387 */ /* 0x0001e20000100a00 */
[----:B-1----:R-:W-:Y:S02]  /*ff90*/  HFMA2 R8, -RZ, RZ, -0.505859375, 137.5 ;  /* 0xb80c584cff087431 */ /* 0x002fe400000001ff */
[----:B------:R-:W-:Y:S01]  /*ffa0*/  IMAD.MOV.U32 R9, RZ, RZ, -0x53846403 ;  /* 0xac7b9bfdff097424 */ /* 0x000fe200078e00ff */
[----:B------:R1:W-:Y:S04]  /*ffb0*/  STL.64 [R1+0x560], R4 ;  /* 0x0005600401007387 */ /* 0x0003e80000100a00 */
[----:B------:R3:W-:Y:S01]  /*ffc0*/  STL.64 [R1+0x588], R12 ;  /* 0x0005880c01007387 */ /* 0x0007e20000100a00 */
[----:B--2---:R-:W-:Y:S01]  /*ffd0*/  HFMA2 R19, -RZ, RZ, 0.302001953125, 8744 ;  /* 0x34d57045ff137431 */ /* 0x004fe200000001ff */
[----:B------:R-:W-:Y:S01]  /*ffe0*/  MOV R18, 0xaa6be562 ;  /* 0xaa6be56200127802 */ /* 0x000fe20000000f00 */
[----:B0-----:R-:W-:Y:S01]  /*fff0*/  HFMA2 R20, -RZ, RZ, 1.16015625, 0.452880859375 ;  /* 0x3ca4373fff147431 */ /* 0x001fe200000001ff */
[----:B------:R0:W-:Y:S01]  /*10000*/  STL.64 [R1+0x590], R14 ;  /* 0x0005900e01007387 */ /* 0x0001e20000100a00 */
[----:B------:R-:W-:-:S02]  /*10010*/  IMAD.MOV.U32 R21, RZ, RZ, 0x36ebda3c ;  /* 0x36ebda3cff157424 */ /* 0x000fc400078e00ff */
[----:B-1----:R-:W-:Y:S01]  /*10020*/  HFMA2 R4, -RZ, RZ, 0.87060546875, 0.01421356201171875 ;  /* 0x3af72347ff047431 */ /* 0x002fe200000001ff */
[----:B------:R1:W-:Y:S01]  /*10030*/  STL.64 [R1+0x5b8], R10 ;  /* 0x0005b80a01007387 */ /* 0x0003e20000100a00 */
[----:B------:R-:W-:Y:S02]  /*10040*/  IMAD.MOV.U32 R5, RZ, RZ, -0x453ede71 ;  /* 0xbac1218fff057424 */ /* 0x000fe400078e00ff */
[----:B---3--:R-:W-:Y:S01]  /*10050*/  IMAD.MOV.U32 R12, RZ, RZ, 0x35bf1481 ;  /* 0x35bf1481ff0c7424 */ /* 0x008fe200078e00ff */
[----:B------:R-:W-:Y:S01]  /*10060*/  MOV R13, 0x28a95d1c ;  /* 0x28a95d1c000d7802 */ /* 0x000fe20000000f00 */
[----:B------:R2:W-:Y:S01]  /*10070*/  STL.64 [R1+0x5a0], R16 ;  /* 0x0005a01001007387 */ /* 0x0005e20000100a00 */
[----:B0-----:R-:W-:Y:S02]  /*10080*/  HFMA2 R14, -RZ, RZ, -0.28466796875, -7092 ;  /* 0xb48eeeedff0e7431 */ /* 0x001fe400000001ff */
[----:B------:R-:W-:Y:S01]  /*10090*/  IMAD.MOV.U32 R15, RZ, RZ, 0x342b44cb ;  /* 0x342b44cbff0f7424 */ /* 0x000fe200078e00ff */
[----:B------:R0:W-:Y:S01]  /*100a0*/  STL.64 [R1+0x5b0], R8 ;  /* 0x0005b00801007387 */ /* 0x0001e20000100a00 */
[----:B-1----:R-:W-:Y:S01]  /*100b0*/  IMAD.MOV.U32 R10, RZ, RZ, -0x4940066f ;  /* 0xb6bff991ff0a7424 */ /* 0x002fe200078e00ff */
[----:B------:R-:W-:-:S02]  /*100c0*/  MOV R11, 0x3c772822 ;  /* 0x3c772822000b7802 */ /* 0x000fc40000000f00 */
[----:B------:R1:W-:Y:S01]  /*100d0*/  STL.64 [R1+0x5c0], R12 ;  /* 0x0005c00c01007387 */ /* 0x0003e20000100a00 */
[----:B--2---:R-:W-:-:S03]  /*100e0*/  HFMA2 R16, -RZ, RZ, 0.8916015625, -0.0185546875 ;  /* 0x3b22a4c0ff107431 */ /* 0x004fc600000001ff */
[----:B------:R2:W-:Y:S01]  /*100f0*/  STL.64 [R1+0x558], R18 ;  /* 0x0005581201007387 */ /* 0x0005e20000100a00 */
[----:B------:R-:W-:Y:S02]  /*10100*/  IMAD.MOV.U32 R17, RZ, RZ, -0x42b37306 ;  /* 0xbd4c8cfaff117424 */ /* 0x000fe400078e00ff */
[----:B0-----:R-:W-:Y:S01]  /*10110*/  HFMA2 R9, -RZ, RZ, -1.2548828125, 0.0003120899200439453125 ;  /* 0xbd050d1dff097431 */ /* 0x001fe200000001ff */
[----:B------:R0:W-:Y:S01]  /*10120*/  STL.64 [R1+0x580], R20 ;  /* 0x0005801401007387 */ /* 0x0001e20000100a00 */
[----:B------:R-:W-:Y:S01]  /*10130*/  MOV R8, 0x3d756a1b ;  /* 0x3d756a1b00087802 */ /* 0x000fe20000000f00 */
[----:B-1----:R-:W-:Y:S02]  /*10140*/  HFMA2 R13, -RZ, RZ, -0.85986328125, -76.3125 ;  /* 0xbae1d4c5ff0d7431 */ /* 0x002fe400000001ff */
[----:B------:R1:W-:Y:S01]  /*10150*/  STL.64 [R1+0x598], R4 ;  /* 0x0005980401007387 */ /* 0x0003e20000100a00 */
[----:B------:R-:W-:Y:S01]  /*10160*/  MOV R12, 0x3301fab9 ;  /* 0x3301fab9000c7802 */ /* 0x000fe20000000f00 */
[----:B--2---:R-:W-:-:S02]  /*10170*/  IMAD.MOV.U32 R18, RZ, RZ, -0x46e97245 ;  /* 0xb9168dbbff127424 */ /* 0x004fc400078e00ff */
[----:B------:R2:W-:Y:S01]  /*10180*/  STL.64 [R1+0x5f0], R10 ;  /* 0x0005f00a01007387 */ /* 0x0005e20000100a00 */
[----:B------:R-:W-:Y:S01]  /*10190*/  MOV R19, 0x38cfff8d ;  /* 0x38cfff8d00137802 */ /* 0x000fe20000000f00 */
[----:B0-----:R-:W-:Y:S02]  /*101a0*/  HFMA2 R21, -RZ, RZ, -0.017913818359375, 0.00958251953125 ;  /* 0xa49620e8ff157431 */ /* 0x001fe400000001ff */
[----:B------:R0:W-:Y:S01]  /*101b0*/  STL.64 [R1+0x5c8], R14 ;  /* 0x0005c80e01007387 */ /* 0x0001e20000100a00 */
[----:B------:R-:W-:Y:S01]  /*101c0*/  MOV R20, 0xb34aab39 ;  /* 0xb34aab3900147802 */ /* 0x000fe20000000f00 */
[----:B-1----:R-:W-:Y:S01]  /*101d0*/  IMAD.MOV.U32 R4, RZ, RZ, 0x32091641 ;  /* 0x32091641ff047424 */ /* 0x002fe200078e00ff */
[----:B------:R-:W-:Y:S01]  /*101e0*/  MOV R5, 0x3cf7cd03 ;  /* 0x3cf7cd0300057802 */ /* 0x000fe20000000f00 */
[----:B------:R1:W-:Y:S01]  /*101f0*/  STL.64 [R1+0x5a8], R18 ;  /* 0x0005a81201007387 */ /* 0x0003e20000100a00 */
[----:B--2---:R-:W-:Y:S01]  /*10200*/  HFMA2 R11, -RZ, RZ, 0.268798828125, -0.01050567626953125 ;  /* 0x344da161ff0b7431 */ /* 0x004fe200000001ff */
[----:B------:R-:W-:-:S02]  /*10210*/  MOV R10, 0xa7ca1510 ;  /* 0xa7ca1510000a7802 */ /* 0x000fc40000000f00 */
[----:B------:R2:W-:Y:S01]  /*10220*/  STL.64 [R1+0x5d8], R4 ;  /* 0x0005d80401007387 */ /* 0x0005e20000100a00 */
[----:B0-----:R-:W-:Y:S01]  /*10230*/  IMAD.MOV.U32 R14, RZ, RZ, 0x3aa8ffa4 ;  /* 0x3aa8ffa4ff0e7424 */ /* 0x001fe200078e00ff */
[----:B------:R-:W-:Y:S02]  /*10240*/  MOV R15, 0xb9f59a7b ;  /* 0xb9f59a7b000f7802 */ /* 0x000fe40000000f00 */
[----:B------:R0:W-:Y:S01]  /*10250*/  STL.64 [R1+0x5e0], R16 ;  /* 0x0005e01001007387 */ /* 0x0001e20000100a00 */
[----:B-1----:R-:W-:-:S03]  /*10260*/  HFMA2 R18, -RZ, RZ, -1.0869140625, 6.0234375 ;  /* 0xbc594606ff127431 */ /* 0x002fc600000001ff */
[----:B------:R1:W-:Y:S01]  /*10270*/  STL.64 [R1+0x5e8], R8 ;  /* 0x0005e80801007387 */ /* 0x0003e20000100a00 */
[----:B------:R-:W-:Y:S02]  /*10280*/  IMAD.MOV.U32 R19, RZ, RZ, 0x3bb5e994 ;  /* 0x3bb5e994ff137424 */ /* 0x000fe400078e00ff */
[----:B--2---:R-:W-:Y:S01]  /*10290*/  HFMA2 R4, -RZ, RZ, -0.11383056640625, 1.3095703125 ;  /* 0xaf493d3dff047431 */ /* 0x004fe200000001ff */
[----:B------:R2:W-:Y:S01]  /*102a0*/  STL.64 [R1+0x600], R12 ;  /* 0x0006000c01007387 */ /* 0x0005e20000100a00 */
[----:B------:R-:W-:-:S03]  /*102b0*/  IMAD.MOV.U32 R5, RZ, RZ, 0x38f01e51 ;  /* 0x38f01e51ff057424 */ /* 0x000fc600078e00ff */
[----:B------:R3:W-:Y:S01]  /*102c0*/  STL.64 [R1+0x608], R14 ;  /* 0x0006080e01007387 */ /* 0x0007e20000100a00 */
[----:B0-----:R-:W-:Y:S01]  /*102d0*/  HFMA2 R17, -RZ, RZ, 0.48974609375, -28928 ;  /* 0x37d6f710ff117431 */ /* 0x001fe200000001ff */
[----:B------:R-:W-:Y:S01]  /*102e0*/  MOV R16, 0xb8a2464d ;  /* 0xb8a2464d00107802 */ /* 0x000fe20000000f00 */
[----:B-1----:R-:W-:Y:S01]  /*102f0*/  HFMA2 R8, -RZ, RZ, 0.3984375, -12.578125 ;  /* 0x3660ca4aff087431 */ /* 0x002fe200000001ff */
[----:B------:R0:W-:Y:S01]  /*10300*/  STL.64 [R1+0x5d0], R20 ;  /* 0x0005d01401007387 */ /* 0x0001e20000100a00 */
[----:B------:R-:W-:Y:S02]  /*10310*/  IMAD.MOV.U32 R9, RZ, RZ, -0x4a74aa49 ;  /* 0xb58b55b7ff097424 */ /* 0x000fe400078e00ff */
[----:B--2---:R-:W-:Y:S01]  /*10320*/  IMAD.MOV.U32 R12, RZ, RZ, -0x4c0acadf ;  /* 0xb3f53521ff0c7424 */ /* 0x004fe200078e00ff */
[----:B------:R-:W-:Y:S01]  /*10330*/  MOV R13, 0x33108b6f ;  /* 0x33108b6f000d7802 */ /* 0x000fe20000000f00 */
[----:B------:R1:W-:Y:S01]  /*10340*/  STL.64 [R1+0x630], R10 ;  /* 0x0006300a01007387 */ /* 0x0003e20000100a00 */
[----:B---3--:R-:W-:-:S02]  /*10350*/  HFMA2 R14, -RZ, RZ, -1.447265625, -232.375 ;  /* 0xbdcadb43ff0e7431 */ /* 0x008fc400000001ff */
[----:B------:R-:W-:Y:S01]  /*10360*/  IMAD.MOV.U32 R15, RZ, RZ, 0x3e37d95d ;  /* 0x3e37d95dff0f7424 */ /* 0x000fe200078e00ff */
[----:B------:R2:W-:Y:S01]  /*10370*/  STL.64 [R1+0x638], R12 ;  /* 0x0006380c01007387 */ /* 0x0005e20000100a00 */
[----:B0-----:R-:W-:Y:S01]  /*10380*/  IMAD.MOV.U32 R20, RZ, RZ, 0x2b978533 ;  /* 0x2b978533ff147424 */ /* 0x001fe200078e00ff */
[----:B------:R-:W-:Y:S02]  /*10390*/  MOV R21, 0xb6b2aaa9 ;  /* 0xb6b2aaa900157802 */ /* 0x000fe40000000f00 */
[----:B------:R0:W-:Y:S01]  /*103a0*/  STL.64 [R1+0x5f8], R18 ;  /* 0x0005f81201007387 */ /* 0x0001e20000100a00 */
[----:B-1----:R-:W-:Y:S01]  /*103b0*/  HFMA2 R11, -RZ, RZ, 1.1015625, 480 ;  /* 0x3c685f80ff0b7431 */ /* 0x002fe200000001ff */
[----:B------:R-:W-:Y:S02]  /*103c0*/  MOV R10, 0xbc8d24f9 ;  /* 0xbc8d24f9000a7802 */ /* 0x000fe40000000f00 */
[----:B------:R1:W-:Y:S01]  /*103d0*/  STL.64 [R1+0x610], R4 ;  /* 0x0006100401007387 */ /* 0x0003e20000100a00 */
[----:B--2---:R-:W-:Y:S01]  /*103e0*/  HFMA2 R13, -RZ, RZ, 0.08795166015625, -0.0002505779266357421875 ;  /* 0x2da18c1bff0d7431 */ /* 0x004fe200000001ff */
[----:B------:R-:W-:-:S02]  /*103f0*/  MOV R12, 0x39d6f710 ;  /* 0x39d6f710000c7802 */ /* 0x000fc40000000f00 */
[----:B------:R2:W-:Y:S01]  /*10400*/  STL.64 [R1+0x618], R16 ;  /* 0x0006181001007387 */ /* 0x0005e20000100a00 */
[----:B0-----:R-:W-:-:S03]  /*10410*/  HFMA2 R19, -RZ, RZ, -0.501953125, 0.00012767314910888671875 ;  /* 0xb804082fff137431 */ /* 0x001fc600000001ff */
[----:B------:R0:W-:Y:S01]  /*10420*/  STL.64 [R1+0x620], R20 ;  /* 0x0006201401007387 */ /* 0x0001e20000100a00 */
[----:B------:R-:W-:-:S03]  /*10430*/  MOV R18, 0xbe050379 ;  /* 0xbe05037900127802 */ /* 0x000fc60000000f00 */
[----:B------:R3:W-:Y:S01]  /*10440*/  STL.64 [R1+0x628], R8 ;  /* 0x0006280801007387 */ /* 0x0007e20000100a00 */
[----:B-1----:R-:W-:Y:S01]  /*10450*/  IMAD.MOV.U32 R4, RZ, RZ, 0x3db95da4 ;  /* 0x3db95da4ff047424 */ /* 0x002fe200078e00ff */
[----:B------:R-:W-:Y:S02]  /*10460*/  MOV R5, 0xbdbe1d0a ;  /* 0xbdbe1d0a00057802 */ /* 0x000fe40000000f00 */
[----:B------:R1:W-:Y:S01]  /*10470*/  STL.64 [R1+0x640], R14 ;  /* 0x0006400e01007387 */ /* 0x0003e20000100a00 */
[----:B--2---:R-:W-:Y:S01]  /*10480*/  IMAD.MOV.U32 R16, RZ, RZ, -0x4447cc25 ;  /* 0xbbb833dbff107424 */ /* 0x004fe200078e00ff */
[----:B------:R-:W-:Y:S02]  /*10490*/  MOV R17, 0xb124a69e ;  /* 0xb124a69e00117802 */ /* 0x000fe40000000f00 */
[----:B------:R2:W-:Y:S01]  /*104a0*/  STL.64 [R1+0x660], R10 ;  /* 0x0006600a01007387 */ /* 0x0005e20000100a00 */
[----:B0-----:R-:W-:Y:S02]  /*104b0*/  HFMA2 R20, -RZ, RZ, 0.8525390625, 0.0031871795654296875 ;  /* 0x3ad21a87ff147431 */ /* 0x001fe400000001ff */
[----:B------:R-:W-:Y:S01]  /*104c0*/  IMAD.MOV.U32 R21, RZ, RZ, -0x4567de18 ;  /* 0xba9821e8ff157424 */ /* 0x000fe200078e00ff */
[----:B------:R0:W-:Y:S01]  /*104d0*/  STL.64 [R1+0x678], R12 ;  /* 0x0006780c01007387 */ /* 0x0001e20000100a00 */
[----:B---3--:R-:W-:-:S02]  /*104e0*/  HFMA2 R8, -RZ, RZ, 1.3017578125, -2804 ;  /* 0x3d35e97aff087431 */ /* 0x008fc400000001ff */
[----:B------:R-:W-:Y:S01]  /*104f0*/  IMAD.MOV.U32 R9, RZ, RZ, 0x3495237e ;  /* 0x3495237eff097424 */ /* 0x000fe200078e00ff */
[----:B------:R3:W-:Y:S01]  /*10500*/  STL.64 [R1+0x668], R16 ;  /* 0x0006681001007387 */ /* 0x0007e20000100a00 */
[----:B-1----:R-:W-:Y:S02]  /*10510*/  HFMA2 R14, -RZ, RZ, -0.47998046875, 0.055816650390625 ;  /* 0xb7ae2b25ff0e7431 */ /* 0x002fe400000001ff */
[----:B------:R-:W-:Y:S02]  /*10520*/  IMAD.MOV.U32 R15, RZ, RZ, -0x55fb1376 ;  /* 0xaa04ec8aff0f7424 */ /* 0x000fe400078e00ff */
[----:B--2---:R-:W-:Y:S02]  /*10530*/  HFMA2 R10, -RZ, RZ, -0.25732421875, 0.037445068359375 ;  /* 0xb41e28cbff0a7431 */ /* 0x004fe400000001ff */
[----:B------:R-:W-:Y:S01]  /*10540*/  IMAD.MOV.U32 R11, RZ, RZ, -0x41b34182 ;  /* 0xbe4cbe7eff0b7424 */ /* 0x000fe200078e00ff */
[----:B------:R1:W-:Y:S01]  /*10550*/  STL.64 [R1+0x650], R4 ;  /* 0x0006500401007387 */ /* 0x0003e20000100a00 */
[----:B0-----:R-:W-:Y:S01]  /*10560*/  HFMA2 R13, -RZ, RZ, 1.681640625, -0.7841796875 ;  /* 0x3ebaba46ff0d7431 */ /* 0x001fe200000001ff */
[----:B------:R-:W-:-:S02]  /*10570*/  MOV R12, 0xbc76adea ;  /* 0xbc76adea000c7802 */ /* 0x000fc40000000f00 */
[----:B------:R0:W-:Y:S01]  /*10580*/  STL.64 [R1+0x658], R8 ;  /* 0x0006580801007387 */ /* 0x0001e20000100a00 */
[----:B---3--:R-:W-:Y:S01]  /*10590*/  IMAD.MOV.U32 R16, RZ, RZ, -0x41124077 ;  /* 0xbeedbf89ff107424 */ /* 0x008fe200078e00ff */
[----:B------:R-:W-:Y:S02]  /*105a0*/  MOV R17, 0x3e8866ce ;  /* 0x3e8866ce00117802 */ /* 0x000fe40000000f00 */
[----:B------:R2:W-:Y:S01]  /*105b0*/  STL.64 [R1+0x6a0], R10 ;  /* 0x0006a00a01007387 */ /* 0x0005e20000100a00 */
[----:B-1----:R-:W-:Y:S01]  /*105c0*/  IMAD.MOV.U32 R4, RZ, RZ, -0x47370002 ;  /* 0xb8c8fffeff047424 */ /* 0x002fe200078e00ff */
[----:B------:R-:W-:Y:S02]  /*105d0*/  MOV R5, 0x3885781c ;  /* 0x3885781c00057802 */ /* 0x000fe40000000f00 */
[----:B------:R1:W-:Y:S01]  /*105e0*/  STL.64 [R1+0x6a8], R12 ;  /* 0x0006a80c01007387 */ /* 0x0003e20000100a00 */
[----:B0-----:R-:W-:Y:S01]  /*105f0*/  IMAD.MOV.U32 R8, RZ, RZ, 0x3558d126 ;  /* 0x3558d126ff087424 */ /* 0x001fe200078e00ff */
[----:B------:R-:W-:-:S02]  /*10600*/  MOV R9, 0x262d4d18 ;  /* 0x262d4d1800097802 */ /* 0x000fc40000000f00 */
[----:B------:R0:W-:Y:S01]  /*10610*/  STL.64 [R1+0x6b0], R16 ;  /* 0x0006b01001007387 */ /* 0x0001e20000100a00 */
[----:B--2---:R-:W-:Y:S01]  /*10620*/  HFMA2 R11, -RZ, RZ, -0.84814453125, 0 ;  /* 0xbac90000ff0b7431 */ /* 0x004fe200000001ff */
[----:B------:R-:W-:Y:S02]  /*10630*/  MOV R10, 0x3091fe30 ;  /* 0x3091fe30000a7802 */ /* 0x000fe40000000f00 */
[----:B------:R2:W-:Y:S01]  /*10640*/  STL.64 [R1+0x680], R4 ;  /* 0x0006800401007387 */ /* 0x0005e20000100a00 */
[----:B-1----:R-:W-:Y:S02]  /*10650*/  HFMA2 R12, -RZ, RZ, -0.07666015625, -43.65625 ;  /* 0xace8d175ff0c7431 */ /* 0x002fe400000001ff */
[----:B------:R-:W-:Y:S01]  /*10660*/  IMAD.MOV.U32 R13, RZ, RZ, 0x38b0b6af ;  /* 0x38b0b6afff0d7424 */ /* 0x000fe200078e00ff */
[----:B------:R1:W-:Y:S01]  /*10670*/  STL.64 [R1+0x6d8], R10 ;  /* 0x0006d80a01007387 */ /* 0x0003e20000100a00 */
[----:B0-----:R-:W-:Y:S01]  /*10680*/  HFMA2 R17, -RZ, RZ, 0.473876953125, 0.000475406646728515625 ;  /* 0x37950fcaff117431 */ /* 0x001fe200000001ff */
[----:B------:R-:W-:-:S02]  /*10690*/  MOV R16, 0xb867519f ;  /* 0xb867519f00107802 */ /* 0x000fc40000000f00 */
[----:B------:R0:W-:Y:S01]  /*106a0*/  STL.64 [R1+0x688], R14 ;  /* 0x0006880e01007387 */ /* 0x0001e20000100a00 */
[----:B--2---:R-:W-:Y:S01]  /*106b0*/  HFMA2 R5, -RZ, RZ, -1.349609375, 2.236328125 ;  /* 0xbd664079ff057431 */ /* 0x004fe200000001ff */
[----:B------:R-:W-:Y:S02]  /*106c0*/  MOV R4, 0x3e02b5d2 ;  /* 0x3e02b5d200047802 */ /* 0x000fe40000000f00 */
[----:B------:R2:W-:Y:S01]  /*106d0*/  STL.64 [R1+0x698], R8 ;  /* 0x0006980801007387 */ /* 0x0005e20000100a00 */
[----:B-1----:R-:W-:Y:S02]  /*106e0*/  HFMA2 R10, -RZ, RZ, -1.8310546875, -0.73486328125 ;  /* 0xbf53b9e1ff0a7431 */ /* 0x002fe400000001ff */
[----:B------:R-:W-:Y:S01]  /*106f0*/  IMAD.MOV.U32 R11, RZ, RZ, 0x3f64be03 ;  /* 0x3f64be03ff0b7424 */ /* 0x000fe200078e00ff */
[----:B------:R1:W-:Y:S01]  /*10700*/  STL.64 [R1+0x6e8], R12 ;  /* 0x0006e80c01007387 */ /* 0x0003e20000100a00 */
[----:B0-----:R-:W-:Y:S01]  /*10710*/  IMAD.MOV.U32 R14, RZ, RZ, -0x4bc3c1c1 ;  /* 0xb43c3e3fff0e7424 */ /* 0x001fe200078e00ff */
[----:B------:R-:W-:-:S02]  /*10720*/  MOV R15, 0x3c9d93f6 ;  /* 0x3c9d93f6000f7802 */ /* 0x000fc40000000f00 */
[----:B------:R0:W-:Y:S01]  /*10730*/  STL.64 [R1+0x6f0], R16 ;  /* 0x0006f01001007387 */ /* 0x0001e20000100a00 */
[----:B--2---:R-:W-:Y:S02]  /*10740*/  HFMA2 R8, -RZ, RZ, -1.1162109375, 0.44384765625 ;  /* 0xbc77371aff087431 */ /* 0x004fe400000001ff */
[----:B------:R-:W-:Y:S01]  /*10750*/  IMAD.MOV.U32 R9, RZ, RZ, 0x3bbc182a ;  /* 0x3bbc182aff097424 */ /* 0x000fe200078e00ff */
[----:B------:R2:W-:Y:S01]  /*10760*/  STL.64 [R1+0x6c0], R4 ;  /* 0x0006c00401007387 */ /* 0x0005e20000100a00 */
[----:B-1----:R-:W-:Y:S01]  /*10770*/  HFMA2 R13, -RZ, RZ, -0.365234375, 0.14404296875 ;  /* 0xb5d8309cff0d7431 */ /* 0x002fe200000001ff */
[----:B------:R-:W-:Y:S02]  /*10780*/  MOV R12, 0xbee64065 ;  /* 0xbee64065000c7802 */ /* 0x000fe40000000f00 */
[----:B------:R1:W-:Y:S01]  /*10790*/  STL.64 [R1+0x6c8], R14 ;  /* 0x0006c80e01007387 */ /* 0x0003e20000100a00 */
[----:B0-----:R-:W-:Y:S01]  /*107a0*/  IMAD.MOV.U32 R16, RZ, RZ, 0x3e44f8f2 ;  /* 0x3e44f8f2ff107424 */ /* 0x001fe200078e00ff */
[----:B------:R-:W-:-:S02]  /*107b0*/  MOV R17, 0xbe29f5e1 ;  /* 0xbe29f5e100117802 */ /* 0x000fc40000000f00 */
[----:B------:R0:W-:Y:S01]  /*107c0*/  STL.64 [R1+0x718], R10 ;  /* 0x0007180a01007387 */ /* 0x0001e20000100a00 */
[----:B--2---:R-:W-:Y:S01]  /*107d0*/  IMAD.MOV.U32 R4, RZ, RZ, 0x292edd8c ;  /* 0x292edd8cff047424 */ /* 0x004fe200078e00ff */
[----:B------:R-:W-:Y:S02]  /*107e0*/  MOV R5, 0xb66d3d31 ;  /* 0xb66d3d3100057802 */ /* 0x000fe40000000f00 */
[----:B------:R2:W-:Y:S01]  /*107f0*/  STL.64 [R1+0x6d0], R8 ;  /* 0x0006d00801007387 */ /* 0x0005e20000100a00 */
[----:B-1----:R-:W-:Y:S02]  /*10800*/  HFMA2 R14, -RZ, RZ, 0.37939453125, -1.3037109375 ;  /* 0x3612bd37ff0e7431 */ /* 0x002fe400000001ff */
[----:B------:R-:W-:Y:S01]  /*10810*/  IMAD.MOV.U32 R15, RZ, RZ, -0x4acca68f ;  /* 0xb5335971ff0f7424 */ /* 0x000fe200078e00ff */
[----:B------:R1:W-:Y:S01]  /*10820*/  STL.64 [R1+0x720], R12 ;  /* 0x0007200c01007387 */ /* 0x0003e20000100a00 */
[----:B0-----:R-:W-:Y:S01]  /*10830*/  HFMA2 R11, -RZ, RZ, 0.057769775390625, -50528 ;  /* 0x2b65fa2bff0b7431 */ /* 0x001fe200000001ff */
[----:B------:R-:W-:-:S02]  /*10840*/  MOV R10, 0x39ba53bc ;  /* 0x39ba53bc000a7802 */ /* 0x000fc40000000f00 */
[----:B------:R0:W-:Y:S01]  /*10850*/  STL.64 [R1+0x728], R16 ;  /* 0x0007281001007387 */ /* 0x0001e20000100a00 */
[----:B--2---:R-:W-:Y:S01]  /*10860*/  IMAD.MOV.U32 R8, RZ, RZ, 0x3f885f7f ;  /* 0x3f885f7fff087424 */ /* 0x004fe200078e00ff */
[----:B------:R-:W-:Y:S02]  /*10870*/  MOV R9, 0x3944bb29 ;  /* 0x3944bb2900097802 */ /* 0x000fe40000000f00 */
[----:B------:R2:W-:Y:S01]  /*10880*/  STL.64 [R1+0x6f8], R4 ;  /* 0x0006f80401007387 */ /* 0x0005e20000100a00 */
[----:B-1----:R-:W-:-:S03]  /*10890*/  HFMA2 R12, -RZ, RZ, -0.47021484375, -4.7028064727783203125e-05 ;  /* 0xb7868315ff0c7431 */ /* 0x002fc600000001ff */
[----:B------:R1:W-:Y:S01]  /*108a0*/  STL.64 [R1+0x648], R18 ;  /* 0x0006481201007387 */ /* 0x0003e20000100a00 */
[----:B------:R-:W-:Y:S02]  /*108b0*/  IMAD.MOV.U32 R13, RZ, RZ, 0x2860a0bf ;  /* 0x2860a0bfff0d7424 */ /* 0x000fe400078e00ff */
[----:B0-----:R-:W-:Y:S01]  /*108c0*/  HFMA2 R17, -RZ, RZ, 1.9580078125, 308.25 ;  /* 0x3fd55cd1ff117431 */ /* 0x001fe200000001ff */
[----:B------:R-:W-:Y:S01]  /*108d0*/  MOV R16, 0x365283b7 ;  /* 0x365283b700107802 */ /* 0x000fe20000000f00 */
[----:B------:R0:W-:Y:S01]  /*108e0*/  STL.64 [R1+0x700], R14 ;  /* 0x0007000e01007387 */ /* 0x0001e20000100a00 */
[----:B--2---:R-:W-:Y:S01]  /*108f0*/  HFMA2 R5, -RZ, RZ, 1.12890625, -13600 ;  /* 0x3c84f2a4ff057431 */ /* 0x004fe200000001ff */
[----:B------:R-:W-:Y:S02]  /*10900*/  MOV R4, 0xbcafe000 ;  /* 0xbcafe00000047802 */ /* 0x000fe40000000f00 */
[----:B------:R2:W-:Y:S01]  /*10910*/  STL.64 [R1+0x750], R10 ;  /* 0x0007500a01007387 */ /* 0x0005e20000100a00 */
[----:B-1----:R-:W-:Y:S01]  /*10920*/  HFMA2 R19, -RZ, RZ, -0.38671875, 1.546875 ;  /* 0xb6303e30ff137431 */ /* 0x002fe200000001ff */
[----:B------:R-:W-:-:S02]  /*10930*/  MOV R18, 0x368d5ef3 ;  /* 0x368d5ef300127802 */ /* 0x000fc40000000f00 */
[----:B------:R1:W-:Y:S01]  /*10940*/  STL.64 [R1+0x710], R8 ;  /* 0x0007100801007387 */ /* 0x0003e20000100a00 */
[----:B0-----:R-:W-:Y:S01]  /*10950*/  IMAD.MOV.U32 R14, RZ, RZ, -0x443c0f77 ;  /* 0xbbc3f089ff0e7424 */ /* 0x001fe200078e00ff */
[----:B------:R-:W-:Y:S02]  /*10960*/  MOV R15, 0xaef836cd ;  /* 0xaef836cd000f7802 */ /* 0x000fe40000000f00 */
[----:B------:R0:W-:Y:S01]  /*10970*/  STL.64 [R1+0x670], R20 ;  /* 0x0006701401007387 */ /* 0x0001e20000100a00 */
[----:B--2---:R-:W-:Y:S02]  /*10980*/  HFMA2 R10, -RZ, RZ, 0.355224609375, -8.9824199676513671875e-05 ;  /* 0x35af85e3ff0a7431 */ /* 0x004fe400000001ff */
[----:B------:R-:W-:Y:S01]  /*10990*/  IMAD.MOV.U32 R11, RZ, RZ, -0x417c17f8 ;  /* 0xbe83e808ff0b7424 */ /* 0x000fe200078e00ff */
[----:B------:R2:W-:Y:S01]  /*109a0*/  STL.64 [R1+0x760], R12 ;  /* 0x0007600c01007387 */ /* 0x0005e20000100a00 */
[----:B-1----:R-:W-:-:S03]  /*109b0*/  HFMA2 R8, -RZ, RZ, 0.8466796875, -22.078125 ;  /* 0x3ac6cd85ff087431 */ /* 0x002fc600000001ff */
[----:B------:R1:W-:Y:S01]  /*109c0*/  STL.64 [R1+0x768], R16 ;  /* 0x0007681001007387 */ /* 0x0003e20000100a00 */
[----:B------:R-:W-:Y:S02]  /*109d0*/  IMAD.MOV.U32 R9, RZ, RZ, -0x4576a78a ;  /* 0xba895876ff097424 */ /* 0x000fe400078e00ff */
[----:B0-----:R-:W-:Y:S01]  /*109e0*/  HFMA2 R20, -RZ, RZ, 0.5068359375, -4.30859375 ;  /* 0x380ec44fff147431 */ /* 0x001fe200000001ff */
[----:B------:R0:W-:Y:S01]  /*109f0*/  STL.64 [R1+0x738], R4 ;  /* 0x0007380401007387 */ /* 0x0001e20000100a00 */
[----:B------:R-:W-:Y:S02]  /*10a00*/  IMAD.MOV.U32 R21, RZ, RZ, -0x41f2d92f ;  /* 0xbe0d26d1ff157424 */ /* 0x000fe400078e00ff */
[----:B--2---:R-:W-:Y:S01]  /*10a10*/  HFMA2 R13, -RZ, RZ, -1.4169921875, 13232 ;  /* 0xbdab7276ff0d7431 */ /* 0x004fe200000001ff */
[----:B------:R2:W-:Y:S01]  /*10a20*/  STL.64 [R1+0x690], R18 ;  /* 0x0006901201007387 */ /* 0x0005e20000100a00 */
[----:B------:R-:W-:Y:S01]  /*10a30*/  MOV R12, 0x3e580a4b ;  /* 0x3e580a4b000c7802 */ /* 0x000fe20000000f00 */
[----:B-1----:R-:W-:Y:S01]  /*10a40*/  IMAD.MOV.U32 R16, RZ, RZ, -0x4dfa223c ;  /* 0xb205ddc4ff107424 */ /* 0x002fe200078e00ff */
[----:B------:R-:W-:Y:S01]  /*10a50*/  MOV R17, 0x3cc6cd86 ;  /* 0x3cc6cd8600117802 */ /* 0x000fe20000000f00 */
[----:B------:R1:W-:Y:S01]  /*10a60*/  STL.64 [R1+0x740], R14 ;  /* 0x0007400e01007387 */ /* 0x0003e20000100a00 */
[----:B0-----:R-:W-:Y:S01]  /*10a70*/  IMAD.MOV.U32 R4, RZ, RZ, 0x3deeafd0 ;  /* 0x3deeafd0ff047424 */ /* 0x001fe200078e00ff */
[----:B------:R-:W-:-:S02]  /*10a80*/  MOV R5, 0xc0550bb4 ;  /* 0xc0550bb400057802 */ /* 0x000fc40000000f00 */
[----:B------:R0:W-:Y:S01]  /*10a90*/  STL.64 [R1+0x790], R10 ;  /* 0x0007900a01007387 */ /* 0x0001e20000100a00 */
[----:B--2---:R-:W-:Y:S01]  /*10aa0*/  IMAD.MOV.U32 R18, RZ, RZ, 0x3a8dcf9e ;  /* 0x3a8dcf9eff127424 */ /* 0x004fe200078e00ff */
[----:B------:R-:W-:Y:S02]  /*10ab0*/  MOV R19, 0xb9c3f089 ;  /* 0xb9c3f08900137802 */ /* 0x000fe40000000f00 */
[----:B------:R2:W-:Y:S01]  /*10ac0*/  STL.64 [R1+0x748], R8 ;  /* 0x0007480801007387 */ /* 0x0005e20000100a00 */
[----:B-1----:R-:W-:Y:S02]  /*10ad0*/  HFMA2 R14, -RZ, RZ, 2.279296875, 6.03199005126953125e-05 ;  /* 0x408f03f4ff0e7431 */ /* 0x002fe400000001ff */
[----:B------:R-:W-:Y:S01]  /*10ae0*/  IMAD.MOV.U32 R15, RZ, RZ, -0x3fd357bf ;  /* 0xc02ca841ff0f7424 */ /* 0x000fe200078e00ff */
[----:B------:R1:W-:Y:S01]  /*10af0*/  STL.64 [R1+0x7a0], R16 ;  /* 0x0007a01001007387 */ /* 0x0003e20000100a00 */
[----:B0-----:R-:W-:-:S03]  /*10b00*/  HFMA2 R11, -RZ, RZ, 0.468505859375, 37952 ;  /* 0x377f78a2ff0b7431 */ /* 0x001fc600000001ff */
[----:B------:R0:W-:Y:S01]  /*10b10*/  STL.64 [R1+0x770], R4 ;  /* 0x0007700401007387 */ /* 0x0001e20000100a00 */
[----:B------:R-:W-:Y:S01]  /*10b20*/  MOV R10, 0xb84a1be1 ;  /* 0xb84a1be1000a7802 */ /* 0x000fe20000000f00 */
[----:B--2---:R-:W-:Y:S01]  /*10b30*/  IMAD.MOV.U32 R8, RZ, RZ, -0x4040cb49 ;  /* 0xbfbf34b7ff087424 */ /* 0x004fe200078e00ff */
[----:B------:R-:W-:Y:S01]  /*10b40*/  MOV R9, 0x3f30567c ;  /* 0x3f30567c00097802 */ /* 0x000fe20000000f00 */
[----:B------:R2:W-:Y:S01]  /*10b50*/  STL.64 [R1+0x6b8], R20 ;  /* 0x0006b81401007387 */ /* 0x0005e20000100a00 */
[----:B-1----:R-:W-:-:S03]  /*10b60*/  HFMA2 R17, -RZ, RZ, -2.576171875, 24.15625 ;  /* 0xc1274e0aff117431 */ /* 0x002fc600000001ff */
[----:B------:R1:W-:Y:S01]  /*10b70*/  STL.64 [R1+0x6e0], R18 ;  /* 0x0006e01201007387 */ /* 0x0003e20000100a00 */
[----:B------:R-:W-:Y:S01]  /*10b80*/  MOV R16, 0x4113bbe2 ;  /* 0x4113bbe200107802 */ /* 0x000fe20000000f00 */
[----:B0-----:R-:W-:Y:S02]  /*10b90*/  HFMA2 R5, -RZ, RZ, -0.84912109375, -587 ;  /* 0xbacbe096ff057431 */ /* 0x001fe400000001ff */
[----:B------:R0:W-:Y:S01]  /*10ba0*/  STL.64 [R1+0x798], R12 ;  /* 0x0007980c01007387 */ /* 0x0001e20000100a00 */
[----:B------:R-:W-:Y:S01]  /*10bb0*/  MOV R4, 0x2e596624 ;  /* 0x2e59662400047802 */ /* 0x000fe20000000f00 */
[----:B--2---:R-:W-:Y:S02]  /*10bc0*/  HFMA2 R21, -RZ, RZ, -1.923828125, 0.025543212890625 ;  /* 0xbfb2268aff157431 */ /* 0x004fe400000001ff */
[----:B------:R2:W-:Y:S01]  /*10bd0*/  STL.64 [R1+0x778], R14 ;  /* 0x0007780e01007387 */ /* 0x0005e20000100a00 */
[----:B------:R-:W-:Y:S01]  /*10be0*/  MOV R20, 0x3f39715e ;  /* 0x3f39715e00147802 */ /* 0x000fe20000000f00 */
[----:B-1----:R-:W-:-:S02]  /*10bf0*/  HFMA2 R18, -RZ, RZ, 1.3876953125, 0.000747203826904296875 ;  /* 0x3d8d121fff127431 */ /* 0x002fc400000001ff */
[----:B------:R-:W-:Y:S01]  /*10c00*/  IMAD.MOV.U32 R19, RZ, RZ, 0x326ef93b ;  /* 0x326ef93bff137424 */ /* 0x000fe200078e00ff */
[----:B------:R1:W-:Y:S01]  /*10c10*/  STL.64 [R1+0x788], R8 ;  /* 0x0007880801007387 */ /* 0x0003e20000100a00 */
[----:B0-----:R-:W-:Y:S02]  /*10c20*/  HFMA2 R12, -RZ, RZ, -2.5859375, -0.0101165771484375 ;  /* 0xc12ca12eff0c7431 */ /* 0x001fe400000001ff */
[----:B------:R-:W-:Y:S01]  /*10c30*/  IMAD.MOV.U32 R13, RZ, RZ, -0x4543e1d3 ;  /* 0xbabc1e2dff0d7424 */ /* 0x000fe200078e00ff */
[----:B------:R0:W-:Y:S01]  /*10c40*/  STL.64 [R1+0x7c8], R10 ;  /* 0x0007c80a01007387 */ /* 0x0001e20000100a00 */
[----:B--2---:R-:W-:Y:S01]  /*10c50*/  IMAD.MOV.U32 R14, RZ, RZ, 0x3a8a6d7f ;  /* 0x3a8a6d7fff0e7424 */ /* 0x004fe200078e00ff */
[----:B------:R-:W-:Y:S02]  /*10c60*/  MOV R15, 0xb9b8f43c ;  /* 0xb9b8f43c000f7802 */ /* 0x000fe40000000f00 */
[----:B------:R2:W-:Y:S01]  /*10c70*/  STL.64 [R1+0x7e0], R16 ;  /* 0x0007e01001007387 */ /* 0x0005e20000100a00 */
[----:B-1----:R-:W-:-:S03]  /*10c80*/  HFMA2 R8, -RZ, RZ, 0.045440673828125, 4296 ;  /* 0x29d16c32ff087431 */ /* 0x002fc600000001ff */
[----:B------:R1:W-:Y:S01]  /*10c90*/  STL.64 [R1+0x7b0], R4 ;  /* 0x0007b00401007387 */ /* 0x0003e20000100a00 */
[----:B------:R-:W-:Y:S02]  /*10ca0*/  IMAD.MOV.U32 R9, RZ, RZ, 0x389de2c9 ;  /* 0x389de2c9ff097424 */ /* 0x000fe400078e00ff */
[----:B0-----:R-:W-:Y:S02]  /*10cb0*/  HFMA2 R10, -RZ, RZ, 1.4541015625, -0.0060577392578125 ;  /* 0x3dd19e34ff0a7431 */ /* 0x001fe400000001ff */
[----:B------:R-:W-:Y:S01]  /*10cc0*/  IMAD.MOV.U32 R11, RZ, RZ, 0x3067cdc6 ;  /* 0x3067cdc6ff0b7424 */ /* 0x000fe200078e00ff */
[----:B------:R0:W-:Y:S01]  /*10cd0*/  STL.64 [R1+0x708], R20 ;  /* 0x0007081401007387 */ /* 0x0001e20000100a00 */
[----:B--2---:R-:W-:Y:S01]  /*10ce0*/  IMAD.MOV.U32 R16, RZ, RZ, -0x4418ceb5 ;  /* 0xbbe7314bff107424 */ /* 0x004fe200078e00ff */
[----:B------:R-:W-:Y:S02]  /*10cf0*/  MOV R17, 0x2c0887f7 ;  /* 0x2c0887f700117802 */ /* 0x000fe40000000f00 */
[----:B------:R2:W-:Y:S01]  /*10d00*/  STL.64 [R1+0x730], R18 ;  /* 0x0007301201007387 */ /* 0x0005e20000100a00 */
[----:B-1----:R-:W-:Y:S01]  /*10d10*/  IMAD.MOV.U32 R4, RZ, RZ, 0x40b05672 ;  /* 0x40b05672ff047424 */ /* 0x002fe200078e00ff */
[----:B------:R-:W-:-:S02]  /*10d20*/  MOV R5, 0x3749bc93 ;  /* 0x3749bc9300057802 */ /* 0x000fc40000000f00 */
[----:B------:R1:W-:Y:S01]  /*10d30*/  STL.64 [R1+0x7b8], R14 ;  /* 0x0007b80e01007387 */ /* 0x0003e20000100a00 */
[----:B0-----:R-:W-:-:S03]  /*10d40*/  IMAD.MOV.U32 R20, RZ, RZ, -0x475ce5ee ;  /* 0xb8a31a12ff147424 */ /* 0x001fc600078e00ff */
[----:B------:R0:W-:Y:S01]  /*10d50*/  STL.64 [R1+0x7d8], R12 ;  /* 0x0007d80c01007387 */ /* 0x0001e20000100a00 */
[----:B------:R-:W-:Y:S01]  /*10d60*/  MOV R21, 0x3852efff ;  /* 0x3852efff00157802 */ /* 0x000fe20000000f00 */
[----:B--2---:R-:W-:Y:S01]  /*10d70*/  HFMA2 R19, -RZ, RZ, 1.94140625, -55168 ;  /* 0x3fc4fabcff137431 */ /* 0x004fe200000001ff */
[----:B------:R-:W-:Y:S01]  /*10d80*/  MOV R18, 0xb9885993 ;  /* 0xb988599300127802 */ /* 0x000fe20000000f00 */
[----:B------:R2:W-:Y:S01]  /*10d90*/  STL.64 [R1+0x7c0], R8 ;  /* 0x0007c00801007387 */ /* 0x0005e20000100a00 */
[----:B-1----:R-:W-:Y:S02]  /*10da0*/  HFMA2 R14, -RZ, RZ, -2.0703125, -772.5 ;  /* 0xc024e209ff0e7431 */ /* 0x002fe400000001ff */
[----:B------:R-:W-:Y:S01]  /*10db0*/  IMAD.MOV.U32 R15, RZ, RZ, 0x40148713 ;  /* 0x40148713ff0f7424 */ /* 0x000fe200078e00ff */
[----:B------:R1:W-:Y:S01]  /*10dc0*/  STL.64 [R1+0x808], R10 ;  /* 0x0008080a01007387 */ /* 0x0003e20000100a00 */
[----:B0-----:R-:W-:Y:S01]  /*10dd0*/  HFMA2 R13, -RZ, RZ, 1.16015625, 771.5 ;  /* 0x3ca46207ff0d7431 */ /* 0x001fe200000001ff */
[----:B------:R-:W-:-:S02]  /*10de0*/  MOV R12, 0xbce55ca9 ;  /* 0xbce55ca9000c7802 */ /* 0x000fc40000000f00 */
[----:B------:R0:W-:Y:S01]  /*10df0*/  STL.64 [R1+0x818], R16 ;  /* 0x0008181001007387 */ /* 0x0001e20000100a00 */
[----:B--2---:R-:W-:Y:S01]  /*10e00*/  IMAD.MOV.U32 R8, RZ, RZ, 0x3eadf3d5 ;  /* 0x3eadf3d5ff087424 */ /* 0x004fe200078e00ff */
[----:B------:R-:W-:Y:S02]  /*10e10*/  MOV R9, 0xbe88cf1e ;  /* 0xbe88cf1e00097802 */ /* 0x000fe40000000f00 */
[----:B------:R2:W-:Y:S01]  /*10e20*/  STL.64 [R1+0x7e8], R4 ;  /* 0x0007e80401007387 */ /* 0x0005e20000100a00 */
[----:B-1----:R-:W-:Y:S01]  /*10e30*/  HFMA2 R11, -RZ, RZ, 3.0078125, 0.99951171875 ;  /* 0x42043bffff0b7431 */ /* 0x002fe200000001ff */
[----:B------:R-:W-:Y:S02]  /*10e40*/  MOV R10, 0xc251316e ;  /* 0xc251316e000a7802 */ /* 0x000fe40000000f00 */
[----:B------:R1:W-:Y:S01]  /*10e50*/  STL.64 [R1+0x758], R20 ;  /* 0x0007581401007387 */ /* 0x0003e20000100a00 */
[----:B0-----:R-:W-:Y:S01]  /*10e60*/  HFMA2 R17, -RZ, RZ, 2.25390625, 28240 ;  /* 0x408276e5ff117431 */ /* 0x001fe200000001ff */
[----:B------:R-:W-:-:S02]  /*10e70*/  MOV R16, 0xb74d552d ;  /* 0xb74d552d00107802 */ /* 0x000fc40000000f00 */
[----:B------:R0:W-:Y:S01]  /*10e80*/  STL.64 [R1+0x780], R18 ;  /* 0x0007801201007387 */ /* 0x0001e20000100a00 */
[----:B--2---:R-:W-:-:S03]  /*10e90*/  HFMA2 R5, -RZ, RZ, -0.09967041015625, -0.000908374786376953125 ;  /* 0xae619371ff057431 */ /* 0x004fc600000001ff */
[----:B------:R2:W-:Y:S01]  /*10ea0*/  STL.64 [R1+0x7f0], R14 ;  /* 0x0007f00e01007387 */ /* 0x0005e20000100a00 */
[----:B------:R-:W-:Y:S01]  /*10eb0*/  MOV R4, 0x39bf9a7a ;  /* 0x39bf9a7a00047802 */ /* 0x000fe20000000f00 */
[----:B-1----:R-:W-:Y:S02]  /*10ec0*/  HFMA2 R20, -RZ, RZ, -1.1416015625, -6136 ;  /* 0xbc91edfeff147431 */ /* 0x002fe400000001ff */
[----:B------:R1:W-:Y:S01]  /*10ed0*/  STL.64 [R1+0x810], R12 ;  /* 0x0008100c01007387 */ /* 0x0003e20000100a00 */
[----:B------:R-:W-:Y:S02]  /*10ee0*/  IMAD.MOV.U32 R21, RZ, RZ, 0x3bd19e34 ;  /* 0x3bd19e34ff157424 */ /* 0x000fe400078e00ff */
[----:B0-----:R-:W-:Y:S01]  /*10ef0*/  IMAD.MOV.U32 R18, RZ, RZ, -0x3f2c328c ;  /* 0xc0d3cd74ff127424 */ /* 0x001fe200078e00ff */
[----:B------:R-:W-:Y:S01]  /*10f00*/  MOV R19, 0x41565e26 ;  /* 0x41565e2600137802 */ /* 0x000fe20000000f00 */
[----:B------:R0:W-:Y:S01]  /*10f10*/  STL.64 [R1+0x800], R8 ;  /* 0x0008000801007387 */ /* 0x0001e20000100a00 */
[----:B--2---:R-:W-:Y:S01]  /*10f20*/  IMAD.MOV.U32 R14, RZ, RZ, -0x475fe738 ;  /* 0xb8a018c8ff0e7424 */ /* 0x004fe200078e00ff */
[----:B------:R-:W-:-:S02]  /*10f30*/  MOV R15, 0xc188e6d2 ;  /* 0xc188e6d2000f7802 */ /* 0x000fc40000000f00 */
[----:B------:R2:W-:Y:S01]  /*10f40*/  STL.64 [R1+0x840], R10 ;  /* 0x0008400a01007387 */ /* 0x0005e20000100a00 */
[----:B-1----:R-:W-:Y:S02]  /*10f50*/  HFMA2 R12, -RZ, RZ, 2.826171875, 0.0019626617431640625 ;  /* 0x41a71805ff0c7431 */ /* 0x002fe400000001ff */
[----:B------:R-:W-:Y:S01]  /*10f60*/  IMAD.MOV.U32 R13, RZ, RZ, -0x3edf44cc ;  /* 0xc120bb34ff0d7424 */ /* 0x000fe200078e00ff */
[----:B------:R1:W-:Y:S01]  /*10f70*/  STL.64 [R1+0x858], R16 ;  /* 0x0008581001007387 */ /* 0x0003e20000100a00 */
[----:B0-----:R-:W-:-:S03]  /*10f80*/  HFMA2 R8, -RZ, RZ, -1.8896484375, 26704 ;  /* 0xbf8f7685ff087431 */ /* 0x001fc600000001ff */
[----:B------:R0:W-:Y:S01]  /*10f90*/  STL.64 [R1+0x828], R4 ;  /* 0x0008280401007387 */ /* 0x0001e20000100a00 */
[----:B------:R-:W-:Y:S02]  /*10fa0*/  IMAD.MOV.U32 R9, RZ, RZ, 0x42148722 ;  /* 0x42148722ff097424 */ /* 0x000fe400078e00ff */
[----:B--2---:R-:W-:Y:S01]  /*10fb0*/  HFMA2 R10, -RZ, RZ, -1.185546875, -0.0413818359375 ;  /* 0xbcbea94cff0a7431 */ /* 0x004fe200000001ff */
[----:B------:R2:W-:Y:S01]  /*10fc0*/  STL.64 [R1+0x7a8], R20 ;  /* 0x0007a81401007387 */ /* 0x0005e20000100a00 */
[----:B------:R-:W-:Y:S02]  /*10fd0*/  IMAD.MOV.U32 R11, RZ, RZ, 0x3c03ba34 ;  /* 0x3c03ba34ff0b7424 */ /* 0x000fe400078e00ff */
[----:B-1----:R-:W-:Y:S01]  /*10fe0*/  IMAD.MOV.U32 R16, RZ, RZ, 0x3a9eb4a8 ;  /* 0x3a9eb4a8ff107424 */ /* 0x002fe200078e00ff */
[----:B------:R-:W-:Y:S01]  /*10ff0*/  MOV R17, 0xb9cefd15 ;  /* 0xb9cefd1500117802 */ /* 0x000fe20000000f00 */
[----:B------:R1:W-:Y:S01]  /*11000*/  STL.64 [R1+0x7d0], R18 ;  /* 0x0007d01201007387 */ /* 0x0003e20000100a00 */
[----:B0-----:R-:W-:Y:S01]  /*11010*/  IMAD.MOV.U32 R4, RZ, RZ, -0x3fa1af6f ;  /* 0xc05e5091ff047424 */ /* 0x001fe200078e00ff */
[----:B------:R-:W-:-:S02]  /*11020*/  MOV R5, 0x3fb76a6c ;  /* 0x3fb76a6c00057802 */ /* 0x000fc40000000f00 */
[----:B------:R0:W-:Y:S01]  /*11030*/  STL.64 [R1+0x830], R14 ;  /* 0x0008300e01007387 */ /* 0x0001e20000100a00 */
[----:B--2---:R-:W-:-:S03]  /*11040*/  HFMA2 R21, -RZ, RZ, -0.2454833984375, 0.384765625 ;  /* 0xb3db3628ff157431 */ /* 0x004fc600000001ff */
[----:B------:R2:W-:Y:S01]  /*11050*/  STL.64 [R1+0x850], R12 ;  /* 0x0008500c01007387 */ /* 0x0005e20000100a00 */
[----:B------:R-:W-:Y:S01]  /*11060*/  MOV R20, 0xbf8095d8 ;  /* 0xbf8095d800147802 */ /* 0x000fe20000000f00 */
[----:B-1----:R-:W-:Y:S02]  /*11070*/  HFMA2 R18, -RZ, RZ, 0.85595703125, 0.00191211700439453125 ;  /* 0x3ad917d5ff127431 */ /* 0x002fe400000001ff */
[----:B------:R-:W-:Y:S01]  /*11080*/  IMAD.MOV.U32 R19, RZ, RZ, -0x456ebbf7 ;  /* 0xba914409ff137424 */ /* 0x000fe200078e00ff */
[----:B------:R1:W-:Y:S01]  /*11090*/  STL.64 [R1+0x838], R8 ;  /* 0x0008380801007387 */ /* 0x0003e20000100a00 */
[----:B0-----:R-:W-:Y:S02]  /*110a0*/  HFMA2 R14, -RZ, RZ, 0.2374267578125, 1.6318359375 ;  /* 0x33993e87ff0e7431 */ /* 0x001fe400000001ff */
[----:B------:R-:W-:Y:S01]  /*110b0*/  IMAD.MOV.U32 R15, RZ, RZ, -0x411aa357 ;  /* 0xbee55ca9ff0f7424 */ /* 0x000fe200078e00ff */
[----:B------:R0:W-:Y:S01]  /*110c0*/  STL.64 [R1+0x890], R16 ;  /* 0x0008901001007387 */ /* 0x0001e20000100a00 */
[----:B--2---:R-:W-:Y:S01]  /*110d0*/  HFMA2 R13, -RZ, RZ, -0.8671875, 0.02020263671875 ;  /* 0xbaf0252cff0d7431 */ /* 0x004fe200000001ff */
[----:B------:R-:W-:-:S02]  /*110e0*/  MOV R12, 0xb0a1e056 ;  /* 0xb0a1e056000c7802 */ /* 0x000fc40000000f00 */
[----:B------:R2:W-:Y:S01]  /*110f0*/  STL.64 [R1+0x860], R4 ;  /* 0x0008600401007387 */ /* 0x0005e20000100a00 */
[----:B-1----:R-:W-:Y:S01]  /*11100*/  IMAD.MOV.U32 R8, RZ, RZ, -0x5060d352 ;  /* 0xaf9f2caeff087424 */ /* 0x002fe200078e00ff */
[----:B------:R-:W-:Y:S02]  /*11110*/  MOV R9, 0x3d07aee5 ;  /* 0x3d07aee500097802 */ /* 0x000fe40000000f00 */
[----:B------:R1:W-:Y:S01]  /*11120*/  STL.64 [R1+0x880], R10 ;  /* 0x0008800a01007387 */ /* 0x0003e20000100a00 */
[----:B0-----:R-:W-:Y:S01]  /*11130*/  HFMA2 R17, -RZ, RZ, -0.177001953125, 0.003421783447265625 ;  /* 0xb1aa1b02ff117431 */ /* 0x001fe200000001ff */
[----:B------:R-:W-:Y:S02]  /*11140*/  MOV R16, 0xc0020bba ;  /* 0xc0020bba00107802 */ /* 0x000fe40000000f00 */
[----:B------:R0:W-:Y:S01]  /*11150*/  STL.64 [R1+0x7f8], R20 ;  /* 0x0007f81401007387 */ /* 0x0001e20000100a00 */
[----:B--2---:R-:W-:Y:S01]  /*11160*/  HFMA2 R5, -RZ, RZ, 1.09375, 130.875 ;  /* 0x3c605817ff057431 */ /* 0x004fe200000001ff */
[----:B------:R-:W-:-:S02]  /*11170*/  MOV R4, 0x430437bf ;  /* 0x430437bf00047802 */ /* 0x000fc40000000f00 */
[----:B------:R2:W-:Y:S01]  /*11180*/  STL.64 [R1+0x820], R18 ;  /* 0x0008201201007387 */ /* 0x0005e20000100a00 */
[----:B-1----:R-:W-:-:S03]  /*11190*/  HFMA2 R11, -RZ, RZ, -3.046875, -118.1875 ;  /* 0xc218d763ff0b7431 */ /* 0x002fc600000001ff */
[----:B------:R1:W-:Y:S01]  /*111a0*/  STL.64 [R1+0x868], R14 ;  /* 0x0008680e01007387 */ /* 0x0003e20000100a00 */
[----:B------:R-:W-:Y:S01]  /*111b0*/  MOV R10, 0x4223149e ;  /* 0x4223149e000a7802 */ /* 0x000fe20000000f00 */
[----:B0-----:R-:W-:Y:S01]  /*111c0*/  IMAD.MOV.U32 R20, RZ, RZ, 0x3b2278e6 ;  /* 0x3b2278e6ff147424 */ /* 0x001fe200078e00ff */
[----:B------:R-:W-:Y:S01]  /*111d0*/  MOV R21, 0xc1a4e31c ;  /* 0xc1a4e31c00157802 */ /* 0x000fe20000000f00 */
[----:B------:R0:W-:Y:S01]  /*111e0*/  STL.64 [R1+0x878], R8 ;  /* 0x0008780801007387 */ /* 0x0001e20000100a00 */
[----:B--2---:R-:W-:Y:S01]  /*111f0*/  HFMA2 R19, -RZ, RZ, -1.501953125, 0.0002357959747314453125 ;  /* 0xbe020bbaff137431 */ /* 0x004fe200000001ff */
[----:B------:R-:W-:Y:S02]  /*11200*/  MOV R18, 0x3eaea827 ;  /* 0x3eaea82700127802 */ /* 0x000fe40000000f00 */
[----:B------:R2:W-:Y:S01]  /*11210*/  STL.64 [R1+0x888], R12 ;  /* 0x0008880c01007387 */ /* 0x0005e20000100a00 */
[----:B-1----:R-:W-:Y:S01]  /*11220*/  IMAD.MOV.U32 R14, RZ, RZ, -0x3d08ab89 ;  /* 0xc2f75477ff0e7424 */ /* 0x002fe200078e00ff */
[----:B------:R-:W-:-:S02]  /*11230*/  MOV R15, 0x431234f7 ;  /* 0x431234f7000f7802 */ /* 0x000fc40000000f00 */
[----:B------:R1:W-:Y:S01]  /*11240*/  STL.64 [R1+0x8d0], R16 ;  /* 0x0008d01001007387 */ /* 0x0003e20000100a00 */
[----:B0-----:R-:W-:-:S03]  /*11250*/  HFMA2 R8, -RZ, RZ, -3.3125, -0.8974609375 ;  /* 0xc2a0bb2eff087431 */ /* 0x001fc600000001ff */
[----:B------:R0:W-:Y:S01]  /*11260*/  STL.64 [R1+0x8a0], R4 ;  /* 0x0008a00401007387 */ /* 0x0001e20000100a00 */
[----:B------:R-:W-:Y:S02]  /*11270*/  IMAD.MOV.U32 R9, RZ, RZ, -0x4713dd22 ;  /* 0xb8ec22deff097424 */ /* 0x000fe400078e00ff */
[----:B--2---:R-:W-:Y:S02]  /*11280*/  HFMA2 R12, -RZ, RZ, -2.390625, -0.15869140625 ;  /* 0xc0c8b114ff0c7431 */ /* 0x004fe400000001ff */
[----:B------:R-:W-:Y:S01]  /*11290*/  IMAD.MOV.U32 R13, RZ, RZ, 0x40a3bda5 ;  /* 0x40a3bda5ff0d7424 */ /* 0x000fe200078e00ff */
[----:B------:R2:W-:Y:S01]  /*112a0*/  STL.64 [R1+0x848], R20 ;  /* 0x0008481401007387 */ /* 0x0005e20000100a00 */
[----:B-1----:R-:W-:-:S03]  /*112b0*/  HFMA2 R17, -RZ, RZ, -3.970703125, 0.000694751739501953125 ;  /* 0xc3f111b1ff117431 */ /* 0x002fc600000001ff */
[----:B------:R1:W-:Y:S01]  /*112c0*/  STL.64 [R1+0x8a8], R14 ;  /* 0x0008a80e01007387 */ /* 0x0003e20000100a00 */
[----:B------:R-:W-:Y:S02]  /*112d0*/  IMAD.MOV.U32 R16, RZ, RZ, 0x4436cdd2 ;  /* 0x4436cdd2ff107424 */ /* 0x000fe400078e00ff */
[----:B0-----:R-:W-:Y:S01]  /*112e0*/  IMAD.MOV.U32 R4, RZ, RZ, 0x3f18a4c1 ;  /* 0x3f18a4c1ff047424 */ /* 0x001fe200078e00ff */
[----:B------:R0:W-:Y:S01]  /*112f0*/  STL.64 [R1+0x8b8], R10 ;  /* 0x0008b80a01007387 */ /* 0x0001e20000100a00 */
[----:B------:R-:W-:Y:S01]  /*11300*/  MOV R5, 0xbee2690b ;  /* 0xbee2690b00057802 */ /* 0x000fe20000000f00 */
[----:B--2---:R-:W-:Y:S02]  /*11310*/  HFMA2 R20, -RZ, RZ, 3.287109375, -7.8515625 ;  /* 0x4293c7daff147431 */ /* 0x004fe400000001ff */
[----:B------:R2:W-:Y:S01]  /*11320*/  STL.64 [R1+0x870], R18 ;  /* 0x0008701201007387 */ /* 0x0005e20000100a00 */
[----:B------:R-:W-:Y:S02]  /*11330*/  IMAD.MOV.U32 R21, RZ, RZ, -0x3ce332d7 ;  /* 0xc31ccd29ff157424 */ /* 0x000fe400078e00ff */
[----:B-1----:R-:W-:-:S02]  /*11340*/  HFMA2 R14, -RZ, RZ, 1.53515625, -0.037109375 ;  /* 0x3e24a8c0ff0e7431 */ /* 0x002fc400000001ff */
[----:B------:R-:W-:Y:S01]  /*11350*/  IMAD.MOV.U32 R15, RZ, RZ, -0x4d2b89d4 ;  /* 0xb2d4762cff0f7424 */ /* 0x000fe200078e00ff */
[----:B------:R1:W-:Y:S01]  /*11360*/  STL.64 [R1+0x8b0], R8 ;  /* 0x0008b00801007387 */ /* 0x0003e20000100a00 */
[----:B0-----:R-:W-:Y:S02]  /*11370*/  HFMA2 R10, -RZ, RZ, 0.88037109375, 3.943359375 ;  /* 0x3b0b43e3ff0a7431 */ /* 0x001fe400000001ff */
[----:B------:R-:W-:Y:S01]  /*11380*/  IMAD.MOV.U32 R11, RZ, RZ, 0x43542b1a ;  /* 0x43542b1aff0b7424 */ /* 0x000fe200078e00ff */
[----:B------:R0:W-:Y:S01]  /*11390*/  STL.64 [R1+0x8c8], R12 ;  /* 0x0008c80c01007387 */ /* 0x0001e20000100a00 */
[----:B--2---:R-:W-:Y:S01]  /*113a0*/  IMAD.MOV.U32 R18, RZ, RZ, 0x41898fd1 ;  /* 0x41898fd1ff127424 */ /* 0x004fe200078e00ff */
[----:B------:R-:W-:Y:S02]  /*113b0*/  MOV R19, 0x357b0a41 ;  /* 0x357b0a4100137802 */ /* 0x000fe40000000f00 */
[----:B------:R2:W-:Y:S01]  /*113c0*/  STL.64 [R1+0x8d8], R4 ;  /* 0x0008d80401007387 */ /* 0x0005e20000100a00 */
[----:B-1----:R-:W-:Y:S01]  /*113d0*/  IMAD.MOV.U32 R8, RZ, RZ, -0x43e4c231 ;  /* 0xbc1b3dcfff087424 */ /* 0x002fe200078e00ff */
[----:B------:R-:W-:-:S02]  /*113e0*/  MOV R9, 0x36d76ab6 ;  /* 0x36d76ab600097802 */ /* 0x000fc40000000f00 */
[----:B------:R1:W-:Y:S01]  /*113f0*/  STL.64 [R1+0x908], R16 ;  /* 0x0009081001007387 */ /* 0x0003e20000100a00 */
[----:B0-----:R-:W-:Y:S02]  /*11400*/  MOV R12, 0x4151b9cf ;  /* 0x4151b9cf000c7802 */ /* 0x001fe40000000f00 */
[----:B------:R-:W-:Y:S01]  /*11410*/  MOV R13, 0xc3f87dce ;  /* 0xc3f87dce000d7802 */ /* 0x000fe20000000f00 */
[----:B------:R0:W-:Y:S01]  /*11420*/  STL.64 [R1+0x898], R20 ;  /* 0x0008981401007387 */ /* 0x0001e20000100a00 */
[----:B--2---:R-:W-:Y:S01]  /*11430*/  HFMA2 R4, -RZ, RZ, -3.833984375, -13016 ;  /* 0xc3abf25bff047431 */ /* 0x004fe200000001ff */
[----:B------:R-:W-:Y:S02]  /*11440*/  MOV R5, 0x432bf3b2 ;  /* 0x432bf3b200057802 */ /* 0x000fe40000000f00 */
[----:B------:R2:W-:Y:S01]  /*11450*/  STL.64 [R1+0x8c0], R18 ;  /* 0x0008c01201007387 */ /* 0x0005e20000100a00 */
[----:B-1----:R-:W-:-:S03]  /*11460*/  HFMA2 R16, -RZ, RZ, 1.7705078125, -0.4638671875 ;  /* 0x3f15b76cff107431 */ /* 0x002fc600000001ff */
[----:B------:R1:W-:Y:S01]  /*11470*/  STL.64 [R1+0x8e0], R14 ;  /* 0x0008e00e01007387 */ /* 0x0003e20000100a00 */
[----:B------:R-:W-:-:S03]  /*11480*/  MOV R17, 0xbe5574fd ;  /* 0xbe5574fd00117802 */ /* 0x000fc60000000f00 */
[----:B------:R3:W-:Y:S01]  /*11490*/  STL.64 [R1+0x8f8], R10 ;  /* 0x0008f80a01007387 */ /* 0x0007e20000100a00 */
[----:B0-----:R-:W-:Y:S01]  /*114a0*/  HFMA2 R21, -RZ, RZ, 1.22265625, 0.01502227783203125 ;  /* 0x3ce423b1ff157431 */ /* 0x001fe200000001ff */
[----:B------:R-:W-:Y:S02]  /*114b0*/  MOV R20, 0xbd25198e ;  /* 0xbd25198e00147802 */ /* 0x000fe40000000f00 */
[----:B--2---:R-:W-:Y:S01]  /*114c0*/  MOV R18, 0xbcec1227 ;  /* 0xbcec122700127802 */ /* 0x004fe20000000f00 */
        /* <DEDUP_REMOVED lines=14> */
[----:B--2---:R-:W-:Y:S02]  /*115b0*/  HFMA2 R5, -RZ, RZ, 1.328125, -1493 ;  /* 0x3d50e5d5ff057431 */ /* 0x004fe400000001ff */
[----:B------:R-:W-:Y:S01]  /*115c0*/  IMAD.MOV.U32 R4, RZ, RZ, 0x391ad4b2 ;  /* 0x391ad4b2ff047424 */ /* 0x000fe200078e00ff */
[----:B------:R2:W-:Y:S01]  /*115d0*/  STL.64 [R1+0x8e8], R20 ;  /* 0x0008e81401007387 */ /* 0x0005e20000100a00 */
[----:B0-----:R-:W-:-:S03]  /*115e0*/  HFMA2 R18, -RZ, RZ, -4.46484375, 1580 ;  /* 0xc477662cff127431 */ /* 0x001fc600000001ff */
[----:B------:R0:W-:Y:S01]  /*115f0*/  STL.64 [R1+0x920], R14 ;  /* 0x0009200e01007387 */ /* 0x0001e20000100a00 */
[----:B------:R-:W-:Y:S01]  /*11600*/  MOV R19, 0x450908e3 ;  /* 0x450908e300137802 */ /* 0x000fe20000000f00 */
[----:B-1----:R-:W-:Y:S02]  /*11610*/  HFMA2 R17, -RZ, RZ, 4.2109375, -6008 ;  /* 0x4436eddeff117431 */ /* 0x002fe400000001ff */
[----:B------:R1:W-:Y:S01]  /*11620*/  STL.64 [R1+0x928], R8 ;  /* 0x0009280801007387 */ /* 0x0003e20000100a00 */
[----:B------:R-:W-:Y:S02]  /*11630*/  IMAD.MOV.U32 R16, RZ, RZ, -0x3bc3d9f9 ;  /* 0xc43c2607ff107424 */ /* 0x000fe400078e00ff */
        /* <DEDUP_REMOVED lines=16> */
[----:B0-----:R-:W-:Y:S01]  /*11740*/  HFMA2 R4, -RZ, RZ, 3.509765625, -0.000507831573486328125 ;  /* 0x43059029ff047431 */ /* 0x001fe200000001ff */
[----:B------:R-:W-:Y:S02]  /*11750*/  MOV R5, 0xc2e186a2 ;  /* 0xc2e186a200057802 */ /* 0x000fe40000000f00 */
[----:B------:R0:W-:Y:S01]  /*11760*/  STL.64 [R1+0x980], R16 ;  /* 0x0009801001007387 */ /* 0x0001e20000100a00 */
[----:B-1----:R-:W-:Y:S02]  /*11770*/  HFMA2 R15, -RZ, RZ, -0.4384765625, -8600 ;  /* 0xb704f033ff0f7431 */ /* 0x002fe400000001ff */
[----:B------:R-:W-:-:S02]  /*11780*/  IMAD.MOV.U32 R14, RZ, RZ, 0x42393dd8 ;  /* 0x42393dd8ff0e7424 */ /* 0x000fc400078e00ff */
[----:B--2---:R-:W-:Y:S01]  /*11790*/  HFMA2 R19, -RZ, RZ, -1.814453125, -0.177734375 ;  /* 0xbf42b1b0ff137431 */ /* 0x004fe200000001ff */
[----:B------:R1:W-:Y:S01]  /*117a0*/  STL.64 [R1+0x938], R20 ;  /* 0x0009381401007387 */ /* 0x0003e20000100a00 */
[----:B------:R-:W-:Y:S02]  /*117b0*/  IMAD.MOV.U32 R18, RZ, RZ, 0x3f8f9e02 ;  /* 0x3f8f9e02ff127424 */ /* 0x000fe400078e00ff */
[----:B---3--:R-:W-:Y:S01]  /*117c0*/  HFMA2 R10, -RZ, RZ, -2.259765625, 2620 ;  /* 0xc085691eff0a7431 */ /* 0x008fe200000001ff */
[----:B------:R2:W-:Y:S01]  /*117d0*/  STL.64 [R1+0x968], R8 ;  /* 0x0009680801007387 */ /* 0x0005e20000100a00 */
[----:B------:R-:W-:Y:S01]  /*117e0*/  MOV R11, 0x3b4b3729 ;  /* 0x3b4b3729000b7802 */ /* 0x000fe20000000f00 */
[----:B0-----:R-:W-:Y:S02]  /*117f0*/  HFMA2 R16, -RZ, RZ, 1.7431640625, 3.181640625 ;  /* 0x3ef9425dff107431 */ /* 0x001fe400000001ff */
[----:B------:R0:W-:Y:S01]  /*11800*/  STL.64 [R1+0x978], R12 ;  /* 0x0009780c01007387 */ /* 0x0001e20000100a00 */
[----:B------:R-:W-:-:S02]  /*11810*/  MOV R17, 0x3f800000 ;  /* 0x3f80000000117802 */ /* 0x000fc40000000f00 */
[----:B-1----:R-:W-:Y:S01]  /*11820*/  MOV R20, 0xc3aaaf64 ;  /* 0xc3aaaf6400147802 */ /* 0x002fe20000000f00 */
[----:B------:R-:W-:Y:S01]  /*11830*/  IMAD.MOV.U32 R21, RZ, RZ, -0x48d87794 ;  /* 0xb727886cff157424 */ /* 0x000fe200078e00ff */
[----:B------:R1:W-:Y:S01]  /*11840*/  STL.64 [R1+0x990], R4 ;  /* 0x0009900401007387 */ /* 0x0003e20000100a00 */
[----:B--2---:R-:W-:Y:S01]  /*11850*/  MOV R8, 0xc1682bf0 ;  /* 0xc1682bf000087802 */ /* 0x004fe20000000f00 */
[----:B------:R-:W-:Y:S02]  /*11860*/  IMAD.MOV.U32 R9, RZ, RZ, 0x4131c9d1 ;  /* 0x4131c9d1ff097424 */ /* 0x000fe400078e00ff */
[----:B------:R2:W-:Y:S01]  /*11870*/  STL.64 [R1+0x988], R20 ;  /* 0x0009881401007387 */ /* 0x0005e20000100a00 */
[----:B0-----:R-:W-:Y:S01]  /*11880*/  MOV R12, 0x3eb9a9a3 ;  /* 0x3eb9a9a3000c7802 */ /* 0x001fe20000000f00 */
[----:B------:R-:W-:Y:S02]  /*11890*/  IMAD.MOV.U32 R13, RZ, RZ, 0x3e6301dc ;  /* 0x3e6301dcff0d7424 */ /* 0x000fe400078e00ff */
[----:B------:R2:W-:Y:S04]  /*118a0*/  STL.64 [R1+0x998], R14 ;  /* 0x0009980e01007387 */ /* 0x0005e80000100a00 */
[----:B------:R2:W-:Y:S01]  /*118b0*/  STL.64 [R1+0x9a0], R8 ;  /* 0x0009a00801007387 */ /* 0x0005e20000100a00 */
[----:B-1----:R-:W-:Y:S01]  /*118c0*/  FMUL.FTZ R4, R0, R23 ;  /* 0x0000001700047220 */ /* 0x002fe20000410000 */
[----:B------:R-:W-:-:S02]  /*118d0*/  VIADD R0, R1, 0x9c4 ;  /* 0x000009c401007836 */ /* 0x000fc40000000000 */
[----:B------:R2:W-:Y:S02]  /*118e0*/  STL.64 [R1+0x9a8], R10 ;  /* 0x0009a80a01007387 */ /* 0x0005e40000100a00 */
[----:B------:R-:W-:Y:S02]  /*118f0*/  FSETP.GT.FTZ.AND P0, PT, R4, 1, PT ;  /* 0x3f8000000400780b */ /* 0x000fe40003f14000 */
        /* <DEDUP_REMOVED lines=47> */
.L_x_1688:
        /* <DEDUP_REMOVED lines=9> */
[----:B--2---:R-:W-:Y:S01]  /*11c80*/  @P0 IMAD.MOV.U32 R9, RZ, RZ, 0x7f800000 ;  /* 0x7f800000ff090424 */ /* 0x004fe200078e00ff */
        /* <DEDUP_REMOVED lines=24> */
.L_x_1689:
[----:B------:R-:W-:Y:S05]  /*11e10*/  BSYNC.RECONVERGENT B0 ;  /* 0x0000000000007941 */ /* 0x000fea0003800200 */
.L_x_1687:
[----:B------:R-:W-:Y:S01]  /*11e20*/  HFMA2 R3, -RZ, RZ, 0, 5.9604644775390625e-08 ;  /* 0x00000001ff037431 */ /* 0x000fe200000001ff */
[----:B------:R-:W-:Y:S01]  /*11e30*/  BSSY.RECONVERGENT B0, `(.L_x_1690) ;  /* 0x0000016000007945 */ /* 0x000fe20003800200 */
[----:B0-----:R-:W-:Y:S01]  /*11e40*/  MOV R2, RZ ;  /* 0x000000ff00027202 */ /* 0x001fe20000000f00 */
[----:B------:R-:W-:-:S07]  /*11e50*/  IMAD.MOV.U32 R4, RZ, RZ, -0x41555555 ;  /* 0xbeaaaaabff047424 */ /* 0x000fce00078e00ff */
.L_x_1691:
[----:B------:R-:W-:-:S13]  /*11e60*/  ISETP.GT.AND P1, PT, R3, R2, PT ;  /* 0x000000020300720c */ /* 0x000fda0003f24270 */
[C---:B--2---:R-:W-:Y:S02]  /*11e70*/  @P1 IADD3 R9, PT, PT, R3.reuse, -0x1, RZ ;  /* 0xffffffff03091810 */ /* 0x044fe40007ffe0ff */
        /* <DEDUP_REMOVED lines=18> */
.L_x_1690:
        /* <DEDUP_REMOVED lines=9> */
.L_x_1695:
        /* <DEDUP_REMOVED lines=19> */
.L_x_1694:
        /* <DEDUP_REMOVED lines=12> */
.L_x_1697:
        /* <DEDUP_REMOVED lines=19> */
.L_x_1696:
        /* <DEDUP_REMOVED lines=12> */
.L_x_1699:
        /* <DEDUP_REMOVED lines=19> */
.L_x_1698:
        /* <DEDUP_REMOVED lines=12> */
.L_x_1701:
        /* <DEDUP_REMOVED lines=19> */
.L_x_1700:
        /* <DEDUP_REMOVED lines=12> */
.L_x_1703:
        /* <DEDUP_REMOVED lines=19> */
.L_x_1702:
        /* <DEDUP_REMOVED lines=12> */
.L_x_1705:
        /* <DEDUP_REMOVED lines=19> */
.L_x_1704:
        /* <DEDUP_REMOVED lines=12> */
.L_x_1707:
        /* <DEDUP_REMOVED lines=19> */
.L_x_1706:
        /* <DEDUP_REMOVED lines=12> */
.L_x_1709:
        /* <DEDUP_REMOVED lines=19> */
.L_x_1708:
        /* <DEDUP_REMOVED lines=12> */
.L_x_1711:
        /* <DEDUP_REMOVED lines=19> */
.L_x_1710:
        /* <DEDUP_REMOVED lines=12> */
.L_x_1713:
        /* <DEDUP_REMOVED lines=19> */
.L_x_1712:
        /* <DEDUP_REMOVED lines=12> */
.L_x_1715:
        /* <DEDUP_REMOVED lines=19> */
.L_x_1714:
        /* <DEDUP_REMOVED lines=12> */
.L_x_1717:
        /* <DEDUP_REMOVED lines=19> */
.L_x_1716:
        /* <DEDUP_REMOVED lines=12> */
.L_x_1719:
        /* <DEDUP_REMOVED lines=19> */
.L_x_1718:
        /* <DEDUP_REMOVED lines=12> */
.L_x_1721:
        /* <DEDUP_REMOVED lines=19> */
.L_x_1720:
        /* <DEDUP_REMOVED lines=12> */
.L_x_1723:
        /* <DEDUP_REMOVED lines=19> */
.L_x_1722:
        /* <DEDUP_REMOVED lines=12> */
.L_x_1725:
        /* <DEDUP_REMOVED lines=19> */
.L_x_1724:
        /* <DEDUP_REMOVED lines=12> */
.L_x_1727:
        /* <DEDUP_REMOVED lines=19> */
.L_x_1726:
        /* <DEDUP_REMOVED lines=12> */
.L_x_1729:
        /* <DEDUP_REMOVED lines=19> */
.L_x_1728:
        /* <DEDUP_REMOVED lines=12> */
.L_x_1731:
        /* <DEDUP_REMOVED lines=19> */
.L_x_1730:
        /* <DEDUP_REMOVED lines=12> */
.L_x_1733:
        /* <DEDUP_REMOVED lines=19> */
.L_x_1732:
        /* <DEDUP_REMOVED lines=12> */
.L_x_1735:
        /* <DEDUP_REMOVED lines=19> */
.L_x_1734:
        /* <DEDUP_REMOVED lines=12> */
.L_x_1737:
        /* <DEDUP_REMOVED lines=19> */
.L_x_1736:
        /* <DEDUP_REMOVED lines=12> */
.L_x_1739:
        /* <DEDUP_REMOVED lines=19> */
.L_x_1738:
        /* <DEDUP_REMOVED lines=10> */
.L_x_1741:
        /* <DEDUP_REMOVED lines=19> */
.L_x_1740:
[----:B------:R-:W1:Y:S02]  /*14dd0*/  MUFU.RCP R0, R7 ;  /* 0x0000000700007308 */ /* 0x000e640000001000 */
[----:B-1----:R-:W-:-:S04]  /*14de0*/  FMUL.FTZ R3, R17, R0 ;  /* 0x0000000011037220 */ /* 0x002fc80000410000 */
[----:B------:R-:W-:-:S05]  /*14df0*/  FMUL.FTZ R3, R6, R3 ;  /* 0x0000000306037220 */ /* 0x000fca0000410000 */
[----:B------:R-:W-:-:S13]  /*14e00*/  FSETP.GT.FTZ.AND P0, PT, |R3|, |R15|, PT ;  /* 0x4000000f0300720b */ /* 0x000fda0003f14200 */
[----:B------:R-:W-:-:S07]  /*14e10*/  @!P0 FADD.FTZ R4, R4, R3 ;  /* 0x0000000304048221 */ /* 0x000fce0000010000 */
.L_x_1693:
[----:B------:R-:W-:Y:S05]  /*14e20*/  BSYNC.RECONVERGENT B0 ;  /* 0x0000000000007941 */ /* 0x000fea0003800200 */
.L_x_1692:
        /* <DEDUP_REMOVED lines=11> */
[----:B-1----:R-:W-:-:S04]  /*14ee0*/  FMUL.FTZ R0, R0, -R5 ;  /* 0x8000000500007220 */ /* 0x002fc80000410000 */
[C---:B0-----:R-:W-:Y:S01]  /*14ef0*/  FADD.FTZ R7, |R0|.reuse, 4 ;  /* 0x4080000000077421 */ /* 0x041fe20000010200 */
        /* <DEDUP_REMOVED lines=17> */
[----:B------:R-:W-:Y:S01]  /*15010*/  HFMA2 R15, -RZ, RZ, 1.642578125, -0.00021207332611083984375 ;  /* 0x3e928af3ff0f7431 */ /* 0x000fe200000001ff */
        /* <DEDUP_REMOVED lines=33> */
[----:B------:R-:W-:-:S03]  /*15230*/  IMAD R13, R10, 0x100000, R15 ;  /* 0x001000000a0d7824 */ /* 0x000fc600078e020f */
[----:B------:R-:W-:Y:S01]  /*15240*/  FFMA.FTZ R7, R7, R12, R18 ;  /* 0x0000000c07077223 */ /* 0x000fe20000010012 */
[----:B------:R-:W-:Y:S02]  /*15250*/  MOV R18, 0x3a69a091 ;  /* 0x3a69a09100127802 */ /* 0x000fe40000000f00 */
        /* <DEDUP_REMOVED lines=14> */
.L_x_1743:
[----:B------:R-:W-:Y:S05]  /*15340*/  BSYNC.RECONVERGENT B0 ;  /* 0x0000000000007941 */ /* 0x000fea0003800200 */
.L_x_1742:
        /* <DEDUP_REMOVED lines=65> */
.L_x_1745:
[----:B------:R-:W-:Y:S05]  /*15760*/  BSYNC.RECONVERGENT B0 ;  /* 0x0000000000007941 */ /* 0x000fea0003800200 */
.L_x_1744:
        /* <DEDUP_REMOVED lines=17> */
.L_x_1747:
[----:B------:R-:W-:Y:S05]  /*15880*/  BSYNC.RECONVERGENT B0 ;  /* 0x0000000000007941 */ /* 0x000fea0003800200 */
.L_x_1746:
        /* <DEDUP_REMOVED lines=9> */
.L_x_1686:
[C---:B------:R-:W-:Y:S02]  /*15920*/  FSETP.GT.FTZ.AND P1, PT, R0.reuse, 1, PT ;  /* 0x3f8000000000780b */ /* 0x040fe40003f34000 */
[----:B------:R-:W-:-:S04]  /*15930*/  FSETP.GT.FTZ.AND P2, PT, R0, R7, PT ;  /* 0x000000070000720b */ /* 0x000fc80003f54000 */
[----:B------:R-:W-:-:S13]  /*15940*/  PLOP3.LUT P1, PT, P1, P2, PT, 0x2f, 0xf2 ;  /* 0x0000000000f2781c */ /* 0x000fda0000f24577 */
[----:B------:R-:W-:Y:S05]  /*15950*/  @P1 BRA `(.L_x_1748) ;  /* 0x0000000000181947 */ /* 0x000fea0003800000 */
[----:B------:R-:W-:Y:S01]  /*15960*/  BSSY.RECONVERGENT B7, `(.L_x_1749) ;  /* 0x0000003000077945 */ /* 0x000fe20003800200 */
[----:B------:R-:W-:-:S07]  /*15970*/  MOV R8, 0x15990 ;  /* 0x0001599000087802 */ /* 0x000fce0000000f00 */
[----:B------:R-:W-:Y:S05]  /*15980*/  CALL.REL.NOINC `($_ZN2at6native18elementwise_kernelILi128ELi2EZNS0_22gpu_kernel_impl_nocastIN48_GLOBAL__N__08322988_15_IGammaKernel_cu_cb51a28d10CalcIgammaIfEEEEvRNS_18TensorIteratorBaseERKT_EUliE_EEviT1_$_ZN46_INTERNAL_08322988_15_IGammaKernel_cu_cb51a28d48_GLOBAL__N__08322988_15_IGammaKernel_cu_cb51a28d12calc_igammacIfEET_S2_S2_) ;  /* 0x0000002000607944 */ /* 0x000fea0003c00000 */
[----:B------:R-:W-:Y:S05]  /*15990*/  BSYNC.RECONVERGENT B7 ;  /* 0x0000000000077941 */ /* 0x000fea0003800200 */
.L_x_1749:
[----:B------:R-:W-:Y:S01]  /*159a0*/  FADD.FTZ R4, -R5, 1 ;  /* 0x3f80000005047421 */ /* 0x000fe20000010100 */
[----:B------:R-:W-:Y:S06]  /*159b0*/  BRA `(.L_x_1623) ;  /* 0x0000002000447947 */ /* 0x000fec0003800000 */
.L_x_1748:
        /* <DEDUP_REMOVED lines=52> */
.L_x_1754:
        /* <DEDUP_REMOVED lines=13> */
.L_x_1753:
        /* <DEDUP_REMOVED lines=15> */
.L_x_1756:
        /* <DEDUP_REMOVED lines=16> */
.L_x_1757:
        /* <DEDUP_REMOVED lines=15> */
[----:B------:R-:W-:Y:S02]  /*160b0*/  I2FP.F32.S32 R6, R5 ;  /* 0x0000000500067245 */ /* 0x000fe40000201400 */
[----:B------:R-:W-:Y:S01]  /*160c0*/  MOV R5, 0x7f800000 ;  /* 0x7f80000000057802 */ /* 0x000fe20000000f00 */
        /* <DEDUP_REMOVED lines=19> */
.L_x_1755:
[----:B------:R-:W-:Y:S05]  /*16200*/  BSYNC.RECONVERGENT B2 ;  /* 0x0000000000027941 */ /* 0x000fea0003800200 */
.L_x_1752:
        /* <DEDUP_REMOVED lines=38> */
.L_x_1760:
        /* <DEDUP_REMOVED lines=50> */
.L_x_1759:
[----:B------:R-:W-:Y:S05]  /*16790*/  BSYNC.RECONVERGENT B2 ;  /* 0x0000000000027941 */ /* 0x000fea0003800200 */
.L_x_1758:
        /* <DEDUP_REMOVED lines=10> */
.L_x_1751:
[----:B------:R-:W-:Y:S01]  /*16840*/  FSETP.GT.FTZ.AND P1, PT, |R7|, 1, PT ;  /* 0x3f8000000700780b */ /* 0x000fe20003f34200 */
[----:B------:R0:W-:Y:S01]  /*16850*/  STL [R1+0x9c4], R3 ;  /* 0x0009c40301007387 */ /* 0x0001e20000100800 */
[----:B------:R-:W-:Y:S01]  /*16860*/  MOV R2, 0xfffffffc ;  /* 0xfffffffc00027802 */ /* 0x000fe20000000f00 */
[----:B------:R-:W-:Y:S01]  /*16870*/  IMAD.MOV.U32 R18, RZ, RZ, 0x42840000 ;  /* 0x42840000ff127424 */ /* 0x000fe200078e00ff */
[----:B------:R-:W-:Y:S01]  /*16880*/  MOV R19, 0x44f0a000 ;  /* 0x44f0a00000137802 */ /* 0x000fe20000000f00 */
[----:B------:R-:W-:Y:S01]  /*16890*/  IMAD.MOV.U32 R4, RZ, RZ, 0x3bc6a26b ;  /* 0x3bc6a26bff047424 */ /* 0x000fe200078e00ff */
[----:B------:R-:W-:Y:S01]  /*168a0*/  SEL R2, R2, 0x4, P1 ;  /* 0x0000000402027807 */ /* 0x000fe20000800000 */
[----:B------:R-:W-:Y:S01]  /*168b0*/  IMAD.MOV.U32 R9, RZ, RZ, 0x43e0f8e7 ;  /* 0x43e0f8e7ff097424 */ /* 0x000fe200078e00ff */
[----:B------:R-:W-:Y:S01]  /*168c0*/  MOV R5, 0x3f0284fc ;  /* 0x3f0284fc00057802 */ /* 0x000fe20000000f00 */
[----:B------:R1:W-:Y:S01]  /*168d0*/  STL.64 [R1+0x9c8], R18 ;  /* 0x0009c81201007387 */ /* 0x0003e20000100a00 */
[----:B------:R-:W-:Y:S01]  /*168e0*/  MOV R8, 0x419c28d0 ;  /* 0x419c28d000087802 */ /* 0x000fe20000000f00 */
[C---:B0-----:R-:W-:Y:S01]  /*168f0*/  VIADD R3, R1.reuse, 0x9c4 ;  /* 0x000009c401037836 */ /* 0x041fe20000000000 */
[----:B------:R-:W-:Y:S01]  /*16900*/  MOV R10, 0x45d95fff ;  /* 0x45d95fff000a7802 */ /* 0x000fe20000000f00 */
[----:B------:R-:W-:Y:S01]  /*16910*/  IMAD.MOV.U32 R12, RZ, RZ, 0x4912f03a ;  /* 0x4912f03aff0c7424 */ /* 0x000fe200078e00ff */
[----:B------:R-:W-:Y:S01]  /*16920*/  @P1 IADD3 R3, PT, PT, R1, 0x9f4, RZ ;  /* 0x000009f401031810 */ /* 0x000fe20007ffe0ff */
[----:B------:R0:W-:Y:S01]  /*16930*/  STL.64 [R1], R4 ;  /* 0x0000000401007387 */ /* 0x0001e20000100a00 */
[----:B------:R-:W-:Y:S01]  /*16940*/  MOV R11, 0x47946fa6 ;  /* 0x47946fa6000b7802 */ /* 0x000fe20000000f00 */
[----:B------:R-:W-:Y:S01]  /*16950*/  IMAD.MOV.U32 R15, RZ, RZ, 0x4c255322 ;  /* 0x4c255322ff0f7424 */ /* 0x000fe200078e00ff */
[----:B------:R-:W-:Y:S01]  /*16960*/  MOV R13, 0x4a5481c1 ;  /* 0x4a5481c1000d7802 */ /* 0x000fe20000000f00 */
[----:B------:R2:W-:Y:S01]  /*16970*/  STL.64 [R1+0x8], R8 ;  /* 0x0000080801007387 */ /* 0x0005e20000100a00 */
[----:B------:R-:W-:Y:S01]  /*16980*/  MOV R16, 0x4ca4b97f ;  /* 0x4ca4b97f00107802 */ /* 0x000fe20000000f00 */
[----:B------:R-:W-:Y:S01]  /*16990*/  IMAD.MOV.U32 R27, RZ, RZ, 0x48ae85e0 ;  /* 0x48ae85e0ff1b7424 */ /* 0x000fe200078e00ff */
[----:B-1----:R-:W-:Y:S01]  /*169a0*/  IADD3 R19, PT, PT, R3, R2, RZ ;  /* 0x0000000203137210 */ /* 0x002fe20007ffe0ff */
[----:B------:R1:W-:Y:S01]  /*169b0*/  STL.64 [R1+0x10], R10 ;  /* 0x0000100a01007387 */ /* 0x0003e20000100a00 */
[----:B------:R-:W-:Y:S01]  /*169c0*/  MOV R17, 0x4cc5f8af ;  /* 0x4cc5f8af00117802 */ /* 0x000fe20000000f00 */
[----:B------:R-:W-:Y:S01]  /*169d0*/  IMAD.MOV.U32 R30, RZ, RZ, 0x4c184540 ;  /* 0x4c184540ff1e7424 */ /* 0x000fe200078e00ff */
[----:B------:R-:W-:Y:S01]  /*169e0*/  MOV R14, 0x4b5edd0a ;  /* 0x4b5edd0a000e7802 */ /* 0x000fe20000000f00 */
[----:B0-----:R-:W-:Y:S01]  /*169f0*/  IMAD.IADD R5, R19, 0x1, R2 ;  /* 0x0000000113057824 */ /* 0x001fe200078e0202 */
[----:B------:R-:W-:Y:S01]  /*16a00*/  SEL R4, RZ, 0x30, !P1 ;  /* 0x00000030ff047807 */ /* 0x000fe20004800000 */
[----:B------:R0:W-:Y:S01]  /*16a10*/  STL.64 [R1+0x18], R12 ;  /* 0x0000180c01007387 */ /* 0x0001e20000100a00 */
[----:B------:R-:W-:-:S02]  /*16a20*/  MOV R26, 0x46ff3c00 ;  /* 0x46ff3c00001a7802 */ /* 0x000fc40000000f00 */
[----:B--2---:R-:W-:Y:S01]  /*16a30*/  MOV R8, 0x4a20fbd8 ;  /* 0x4a20fbd800087802 */ /* 0x004fe20000000f00 */
[----:B------:R2:W-:Y:S01]  /*16a40*/  STL.64 [R1+0x28], R16 ;  /* 0x0000281001007387 */ /* 0x0005e20000100a00 */
[----:B------:R-:W-:Y:S01]  /*16a50*/  MOV R9, 0x4b4b8b8f ;  /* 0x4b4b8b8f00097802 */ /* 0x000fe20000000f00 */
[----:B-1----:R-:W-:Y:S01]  /*16a60*/  IMAD.MOV.U32 R10, RZ, RZ, 0x4c5914c6 ;  /* 0x4c5914c6ff0a7424 */ /* 0x002fe200078e00ff */
[----:B------:R-:W-:Y:S01]  /*16a70*/  MOV R28, 0x4d0fed36 ;  /* 0x4d0fed36001c7802 */ /* 0x000fe20000000f00 */
[----:B------:R1:W-:Y:S01]  /*16a80*/  STL.64 [R1+0x20], R14 ;  /* 0x0000200e01007387 */ /* 0x0003e20000100a00 */
[----:B------:R-:W-:Y:S02]  /*16a90*/  MOV R29, 0x4ce5eb4c ;  /* 0x4ce5eb4c001d7802 */ /* 0x000fe40000000f00 */
[----:B------:R-:W-:Y:S01]  /*16aa0*/  MOV R31, RZ ;  /* 0x000000ff001f7202 */ /* 0x000fe20000000f00 */
[----:B0-----:R-:W-:Y:S01]  /*16ab0*/  IMAD.MOV.U32 R12, RZ, RZ, 0x4c2f75b4 ;  /* 0x4c2f75b4ff0c7424 */ /* 0x001fe200078e00ff */
[----:B------:R-:W-:Y:S01]  /*16ac0*/  MOV R13, 0x4cc8c38c ;  /* 0x4cc8c38c000d7802 */ /* 0x000fe20000000f00 */
[----:B------:R-:W-:Y:S01]  /*16ad0*/  STL.64 [R1+0x9d0], R26 ;  /* 0x0009d01a01007387 */ /* 0x000fe20000100a00 */
[----:B------:R-:W-:-:S02]  /*16ae0*/  IADD3 R11, PT, PT, R5, R2, RZ ;  /* 0x00000002050b7210 */ /* 0x000fc40007ffe0ff */
[----:B--2---:R-:W-:Y:S01]  /*16af0*/  IADD3 R17, PT, PT, R1, R4, RZ ;  /* 0x0000000401117210 */ /* 0x004fe20007ffe0ff */
[----:B------:R0:W-:Y:S04]  /*16b00*/  STL.64 [R1+0x9d8], R8 ;  /* 0x0009d80801007387 */ /* 0x0001e80000100a00 */
[----:B------:R2:W-:Y:S01]  /*16b10*/  STL.64 [R1+0x9e0], R12 ;  /* 0x0009e00c01007387 */ /* 0x0005e20000100a00 */
[----:B-1----:R-:W-:-:S03]  /*16b20*/  IADD3 R15, PT, PT, R2, R17, RZ ;  /* 0x00000011020f7210 */ /* 0x002fc60007ffe0ff */
[----:B------:R1:W-:Y:S04]  /*16b30*/  STL.64 [R1+0x9e8], R28 ;  /* 0x0009e81c01007387 */ /* 0x0003e80000100a00 */
[----:B------:R3:W-:Y:S01]  /*16b40*/  STL.64 [R1+0x9f0], R30 ;  /* 0x0009f01e01007387 */ /* 0x0007e20000100a00 */
[----:B0-----:R-:W-:-:S03]  /*16b50*/  IMAD.IADD R9, R11, 0x1, R2 ;  /* 0x000000010b097824 */ /* 0x001fc600078e0202 */
[----:B------:R0:W-:Y:S04]  /*16b60*/  STL [R1+0x30], R10 ;  /* 0x0000300a01007387 */ /* 0x0001e80000100800 */
[----:B------:R-:W4:Y:S04]  /*16b70*/  LDL R3, [R19] ;  /* 0x0000000013037983 */ /* 0x000f280000100800 */
[----:B------:R-:W4:Y:S01]  /*16b80*/  LDL R4, [R17+0x9c4] ;  /* 0x0009c40011047983 */ /* 0x000f220000100800 */
[----:B--2---:R-:W-:-:S03]  /*16b90*/  IADD3 R13, PT, PT, R15, R2, RZ ;  /* 0x000000020f0d7210 */ /* 0x004fc60007ffe0ff */
[----:B------:R-:W2:Y:S01]  /*16ba0*/  LDL R5, [R5] ;  /* 0x0000000005057983 */ /* 0x000ea20000100800 */
[-C--:B-1----:R-:W-:Y:S01]  /*16bb0*/  IADD3 R29, PT, PT, R9, R2.reuse, RZ ;  /* 0x00000002091d7210 */ /* 0x082fe20007ffe0ff */
[----:B------:R-:W-:Y:S02]  /*16bc0*/  IMAD.IADD R35, R13, 0x1, R2 ;  /* 0x000000010d237824 */ /* 0x000fe400078e0202 */
[----:B------:R-:W5:Y:S01]  /*16bd0*/  LDL R6, [R11] ;  /* 0x000000000b067983 */ /* 0x000f620000100800 */
[----:B------:R-:W-:-:S03]  /*16be0*/  IADD3 R27, PT, PT, R29, R2, RZ ;  /* 0x000000021d1b7210 */ /* 0x000fc60007ffe0ff */
[----:B------:R1:W5:Y:S01]  /*16bf0*/  LDL R44, [R9] ;  /* 0x00000000092c7983 */ /* 0x0003620000100800 */
[-C--:B------:R-:W-:Y:S01]  /*16c00*/  IADD3 R33, PT, PT, R35, R2.reuse, RZ ;  /* 0x0000000223217210 */ /* 0x080fe20007ffe0ff */
[----:B---3--:R-:W-:Y:S02]  /*16c10*/  IMAD.IADD R31, R27, 0x1, R2 ;  /* 0x000000011b1f7824 */ /* 0x008fe400078e0202 */
[----:B------:R3:W5:Y:S04]  /*16c20*/  LDL R8, [R17] ;  /* 0x0000000011087983 */ /* 0x0007680000100800 */
[----:B------:R-:W5:Y:S01]  /*16c30*/  LDL R21, [R15] ;  /* 0x000000000f157983 */ /* 0x000f620000100800 */
[----:B------:R-:W-:-:S03]  /*16c40*/  IADD3 R43, PT, PT, R33, R2, RZ ;  /* 0x00000002212b7210 */ /* 0x000fc60007ffe0ff */
[----:B------:R0:W5:Y:S01]  /*16c50*/  LDL R42, [R29] ;  /* 0x000000001d2a7983 */ /* 0x0001620000100800 */
[----:B-1----:R-:W-:-:S03]  /*16c60*/  IADD3 R9, PT, PT, R31, R2, RZ ;  /* 0x000000021f097210 */ /* 0x002fc60007ffe0ff */
[----:B------:R-:W5:Y:S04]  /*16c70*/  LDL R19, [R13] ;  /* 0x000000000d137983 */ /* 0x000f680000100800 */
[----:B------:R-:W5:Y:S01]  /*16c80*/  LDL R36, [R27] ;  /* 0x000000001b247983 */ /* 0x000f620000100800 */
[--C-:B---3--:R-:W-:Y:S01]  /*16c90*/  IMAD.IADD R17, R43, 0x1, R2.reuse ;  /* 0x000000012b117824 */ /* 0x108fe200078e0202 */
[-C--:B0-----:R-:W-:Y:S02]  /*16ca0*/  IADD3 R29, PT, PT, R9, R2.reuse, RZ ;  /* 0x00000002091d7210 */ /* 0x081fe40007ffe0ff */
[----:B------:R0:W3:Y:S04]  /*16cb0*/  LDL R34, [R35] ;  /* 0x0000000023227983 */ /* 0x0000e80000100800 */
[----:B------:R-:W3:Y:S01]  /*16cc0*/  LDL R32, [R31] ;  /* 0x000000001f207983 */ /* 0x000ee20000100800 */
[----:B------:R-:W-:Y:S01]  /*16cd0*/  IADD3 R37, PT, PT, R17, R2, RZ ;  /* 0x0000000211257210 */ /* 0x000fe20007ffe0ff */
[----:B------:R-:W-:-:S02]  /*16ce0*/  IMAD.IADD R11, R29, 0x1, R2 ;  /* 0x000000011d0b7824 */ /* 0x000fc400078e0202 */
[----:B------:R1:W3:Y:S04]  /*16cf0*/  LDL R30, [R33] ;  /* 0x00000000211e7983 */ /* 0x0002e80000100800 */
[----:B------:R-:W3:Y:S01]  /*16d00*/  LDL R28, [R9] ;  /* 0x00000000091c7983 */ /* 0x000ee20000100800 */
[----:B0-----:R-:W-:-:S03]  /*16d10*/  IADD3 R35, PT, PT, R37, R2, RZ ;  /* 0x0000000225237210 */ /* 0x001fc60007ffe0ff */
[----:B------:R-:W3:Y:S01]  /*16d20*/  LDL R26, [R43] ;  /* 0x000000002b1a7983 */ /* 0x000ee20000100800 */
[----:B------:R-:W-:-:S03]  /*16d30*/  IADD3 R27, PT, PT, R11, R2, RZ ;  /* 0x000000020b1b7210 */ /* 0x000fc60007ffe0ff */
[----:B------:R0:W3:Y:S01]  /*16d40*/  LDL R18, [R29] ;  /* 0x000000001d127983 */ /* 0x0000e20000100800 */
[----:B-1----:R-:W-:-:S03]  /*16d50*/  IMAD.IADD R33, R35, 0x1, R2 ;  /* 0x0000000123217824 */ /* 0x002fc600078e0202 */
[----:B------:R-:W3:Y:S01]  /*16d60*/  LDL R17, [R17] ;  /* 0x0000000011117983 */ /* 0x000ee20000100800 */
[----:B------:R-:W-:-:S03]  /*16d70*/  IADD3 R13, PT, PT, R27, R2, RZ ;  /* 0x000000021b0d7210 */ /* 0x000fc60007ffe0ff */
[----:B------:R-:W3:Y:S04]  /*16d80*/  LDL R16, [R11] ;  /* 0x000000000b107983 */ /* 0x000ee80000100800 */
[----:B------:R-:W3:Y:S01]  /*16d90*/  LDL R14, [R37] ;  /* 0x00000000250e7983 */ /* 0x000ee20000100800 */
[----:B------:R-:W-:-:S03]  /*16da0*/  IADD3 R31, PT, PT, R33, R2, RZ ;  /* 0x00000002211f7210 */ /* 0x000fc60007ffe0ff */
[----:B------:R-:W3:Y:S04]  /*16db0*/  LDL R15, [R27] ;  /* 0x000000001b0f7983 */ /* 0x000ee80000100800 */
[----:B------:R-:W3:Y:S04]  /*16dc0*/  LDL R9, [R35] ;  /* 0x0000000023097983 */ /* 0x000ee80000100800 */
[----:B------:R-:W3:Y:S01]  /*16dd0*/  LDL R13, [R13] ;  /* 0x000000000d0d7983 */ /* 0x000ee20000100800 */
[----:B0-----:R-:W-:-:S03]  /*16de0*/  IMAD.IADD R29, R31, 0x1, R2 ;  /* 0x000000011f1d7824 */ /* 0x001fc600078e0202 */
[----:B------:R-:W3:Y:S02]  /*16df0*/  LDL R12, [R33] ;  /* 0x00000000210c7983 */ /* 0x000ee40000100800 */
[----:B------:R-:W-:Y:S02]  /*16e00*/  IADD3 R2, PT, PT, R29, R2, RZ ;  /* 0x000000021d027210 */ /* 0x000fe40007ffe0ff */
[----:B------:R-:W3:Y:S04]  /*16e10*/  LDL R10, [R31] ;  /* 0x000000001f0a7983 */ /* 0x000ee80000100800 */
[----:B------:R-:W3:Y:S04]  /*16e20*/  LDL R11, [R29] ;  /* 0x000000001d0b7983 */ /* 0x000ee80000100800 */
[----:B------:R-:W3:Y:S01]  /*16e30*/  LDL R2, [R2] ;  /* 0x0000000002027983 */ /* 0x000ee20000100800 */
[----:B------:R-:W-:-:S05]  /*16e40*/  FSEL R23, R23, R7, P1 ;  /* 0x0000000717177208 */ /* 0x000fca0000800000 */
[----:B----4-:R-:W-:-:S04]  /*16e50*/  FFMA.FTZ R4, R23, R4, R3 ;  /* 0x0000000417047223 */ /* 0x010fc80000010003 */
[----:B--2---:R-:W-:-:S04]  /*16e60*/  FFMA.FTZ R5, R23, R4, R5 ;  /* 0x0000000417057223 */ /* 0x004fc80000010005 */
[----:B-----5:R-:W-:-:S04]  /*16e70*/  FFMA.FTZ R5, R23, R5, R6 ;  /* 0x0000000517057223 */ /* 0x020fc80000010006 */
[C---:B------:R-:W-:Y:S01]  /*16e80*/  FFMA.FTZ R5, R23.reuse, R5, R44 ;  /* 0x0000000517057223 */ /* 0x040fe2000001002c */
[----:B------:R-:W-:-:S03]  /*16e90*/  FFMA.FTZ R8, R23, R8, R21 ;  /* 0x0000000817087223 */ /* 0x000fc60000010015 */
[C---:B------:R-:W-:Y:S01]  /*16ea0*/  FFMA.FTZ R5, R23.reuse, R5, R42 ;  /* 0x0000000517057223 */ /* 0x040fe2000001002a */
[C---:B------:R-:W-:Y:S01]  /*16eb0*/  FFMA.FTZ R19, R23.reuse, R8, R19 ;  /* 0x0000000817137223 */ /* 0x040fe20000010013 */
[----:B------:R-:W0:Y:S02]  /*16ec0*/  @P1 MUFU.LG2 R3, R7 ;  /* 0x0000000700031308 */ /* 0x000e240000000c00 */
[C---:B------:R-:W-:Y:S01]  /*16ed0*/  FFMA.FTZ R5, R23.reuse, R5, R36 ;  /* 0x0000000517057223 */ /* 0x040fe20000010024 */
        /* <DEDUP_REMOVED lines=41> */
.L_x_1762:
[----:B------:R-:W0:Y:S01]  /*17170*/  MUFU.RCP R3, R10 ;  /* 0x0000000a00037308 */ /* 0x000e220000001000 */
[----:B------:R-:W-:Y:S01]  /*17180*/  FMUL.FTZ R4, R10, 1 ;  /* 0x3f8000000a047820 */ /* 0x000fe20000410000 */
[----:B------:R-:W-:Y:S01]  /*17190*/  FADD.FTZ R22, R22, -6.0246801376342773438 ;  /* 0xc0c0ca2e16167421 */ /* 0x000fe20000010000 */
[----:B------:R-:W-:Y:S02]  /*171a0*/  IMAD.MOV.U32 R11, RZ, RZ, 0x3e800000 ;  /* 0x3e800000ff0b7424 */ /* 0x000fe400078e00ff */
[----:B------:R-:W-:Y:S02]  /*171b0*/  HFMA2 R15, -RZ, RZ, 1.3056640625, -1.8671875 ;  /* 0x3d39bf78ff0f7431 */ /* 0x000fe400000001ff */
[----:B------:R-:W-:Y:S01]  /*171c0*/  FMUL.FTZ R16, R0, 1 ;  /* 0x3f80000000107820 */ /* 0x000fe20000410000 */
[----:B------:R-:W-:Y:S01]  /*171d0*/  FADD.FTZ R6, R22, 0.5 ;  /* 0x3f00000016067421 */ /* 0x000fe20000010000 */
[----:B------:R-:W-:Y:S01]  /*171e0*/  UMOV UR4, 0xc0000000 ;  /* 0xc000000000047882 */ /* 0x000fe20000000000 */
[----:B------:R-:W1:Y:S01]  /*171f0*/  F2F.F64.F32 R4, R4 ;  /* 0x0000000400047310 */ /* 0x000e620000201800 */
[----:B------:R-:W-:Y:S01]  /*17200*/  UMOV UR5, 0x40161945 ;  /* 0x4016194500057882 */ /* 0x000fe20000000000 */
[----:B------:R-:W-:Y:S01]  /*17210*/  BSSY.RECONVERGENT B3, `(.L_x_1763) ;  /* 0x0000031000037945 */ /* 0x000fe20003800200 */
[----:B0-----:R-:W-:-:S04]  /*17220*/  FMUL.FTZ R6, R6, R3 ;  /* 0x0000000306067220 */ /* 0x001fc80000410000 */
[C---:B------:R-:W-:Y:S01]  /*17230*/  FADD.FTZ.RZ R2, R6.reuse, 1 ;  /* 0x3f80000006027421 */ /* 0x040fe2000001c000 */
[----:B------:R-:W-:Y:S01]  /*17240*/  ISETP.GE.U32.AND P0, PT, R6, 0x7f800000, PT ;  /* 0x7f8000000600780c */ /* 0x000fe20003f06070 */
        /* <DEDUP_REMOVED lines=15> */
[C---:B------:R-:W-:Y:S01]  /*17340*/  FFMA.FTZ R11, R10.reuse, R11, 0.14491446316242218018 ;  /* 0x3e1464750a0b7423 */ /* 0x040fe2000001000b */
[----:B------:R-:W0:Y:S03]  /*17350*/  F2F.F64.F32 R12, R16 ;  /* 0x00000010000c7310 */ /* 0x000e260000201800 */
        /* <DEDUP_REMOVED lines=9> */
[----:B------:R-:W-:Y:S01]  /*173f0*/  FMUL.FTZ R11, R10, R11 ;  /* 0x0000000b0a0b7220 */ /* 0x000fe20000410000 */
[----:B------:R-:W-:-:S03]  /*17400*/  @P0 MOV R15, 0x7f800000 ;  /* 0x7f800000000f0802 */ /* 0x000fc60000000f00 */
        /* <DEDUP_REMOVED lines=16> */
[----:B------:R-:W-:Y:S05]  /*17510*/  CALL.REL.NOINC `($__internal_4_$__cuda_sm20_div_rn_f64_full) ;  /* 0x000001c000e87944 */ /* 0x000fea0003c00000 */
.L_x_1764:
[----:B------:R-:W-:Y:S05]  /*17520*/  BSYNC.RECONVERGENT B3 ;  /* 0x0000000000037941 */ /* 0x000fea0003800200 */
.L_x_1763:
[----:B------:R-:W-:Y:S01]  /*17530*/  DADD R10, R10, R18 ;  /* 0x000000000a0a7229 */ /* 0x000fe20000000012 */
[----:B------:R-:W-:Y:S01]  /*17540*/  MOV R2, 0x652b82fe ;  /* 0x652b82fe00027802 */ /* 0x000fe20000000f00 */
[----:B------:R-:W-:Y:S01]  /*17550*/  IMAD.MOV.U32 R3, RZ, RZ, 0x3ff71547 ;  /* 0x3ff71547ff037424 */ /* 0x000fe200078e00ff */
        /* <DEDUP_REMOVED lines=59> */
.L_x_1766:
[----:B------:R-:W-:Y:S05]  /*17910*/  BSYNC.RECONVERGENT B2 ;  /* 0x0000000000027941 */ /* 0x000fea0003800200 */
.L_x_1765:
[----:B0-----:R-:W-:Y:S01]  /*17920*/  DMUL R12, R12, R4 ;  /* 0x000000040c0c7228 */ /* 0x001fe20000000000 */
[----:B------:R-:W-:Y:S01]  /*17930*/  UMOV UR4, 0xf0000000 ;  /* 0xf000000000047882 */ /* 0x000fe20000000000 */
[----:B------:R-:W-:-:S04]  /*17940*/  UMOV UR5, 0x380fffff ;  /* 0x380fffff00057882 */ /* 0x000fc80000000000 */
[----:B------:R-:W0:Y:S02]  /*17950*/  F2F.F32.F64 R8, R12 ;  /* 0x0000000c00087310 */ /* 0x000e240000301000 */
[----:B------:R-:W-:-:S14]  /*17960*/  DSETP.GEU.AND P0, PT, |R12|, UR4, PT ;  /* 0x000000040c007e2a */ /* 0x000fdc000bf0e200 */
[----:B0-----:R-:W-:-:S07]  /*17970*/  @!P0 FMUL R8, R8, 1.175494350822287508e-38 ;  /* 0x0080000008088820 */ /* 0x001fce0000400000 */
.L_x_1761:
[----:B------:R-:W-:Y:S05]  /*17980*/  BSYNC.RECONVERGENT B0 ;  /* 0x0000000000007941 */ /* 0x000fea0003800200 */
.L_x_1750:
[----:B0-----:R-:W-:Y:S01]  /*17990*/  FSETP.NEU.FTZ.AND P0, PT, R8, RZ, PT ;  /* 0x000000ff0800720b */ /* 0x001fe20003f1d000 */
[----:B------:R-:W-:-:S12]  /*179a0*/  IMAD.MOV.U32 R4, RZ, RZ, RZ ;  /* 0x000000ffff047224 */ /* 0x000fd800078e00ff */
[----:B------:R-:W-:Y:S05]  /*179b0*/  @!P0 BRA `(.L_x_1623) ;  /* 0x0000000000448947 */ /* 0x000fea0003800000 */
[----:B------:R-:W-:Y:S01]  /*179c0*/  HFMA2 R3, -RZ, RZ, 1.875, 0 ;  /* 0x3f800000ff037431 */ /* 0x000fe200000001ff */
[----:B------:R-:W-:Y:S01]  /*179d0*/  MOV R2, RZ ;  /* 0x000000ff00027202 */ /* 0x000fe20000000f00 */
[----:B------:R-:W-:Y:S01]  /*179e0*/  IMAD.MOV.U32 R4, RZ, RZ, R7 ;  /* 0x000000ffff047224 */ /* 0x000fe200078e0007 */
[----:B------:R-:W-:-:S07]  /*179f0*/  MOV R5, 0x3f800000 ;  /* 0x3f80000000057802 */ /* 0x000fce0000000f00 */
.L_x_1767:
        /* <DEDUP_REMOVED lines=13> */
.L_x_1623:
[----:B------:R-:W-:Y:S05]  /*17ad0*/  BSYNC.RECONVERGENT B1 ;  /* 0x0000000000017941 */ /* 0x000fea0003800200 */
.L_x_1622:
[----:B------:R-:W-:Y:S02]  /*17ae0*/  HFMA2 R3, -RZ, RZ, 0, 0 ;  /* 0x00000000ff037431 */ /* 0x000fe400000001ff */
[----:B------:R-:W-:-:S04]  /*17af0*/  IMAD.MOV.U32 R2, RZ, RZ, R40 ;  /* 0x000000ffff027224 */ /* 0x000fc800078e0028 */
[----:B------:R-:W-:Y:S05]  /*17b00*/  RET.REL.NODEC R2 `(_ZN2at6native18elementwise_kernelILi128ELi2EZNS0_22gpu_kernel_impl_nocastIN48_GLOBAL__N__08322988_15_IGammaKernel_cu_cb51a28d10CalcIgammaIfEEEEvRNS_18TensorIteratorBaseERKT_EUliE_EEviT1_) ;  /* 0xfffffe84023c7950 */ /* 0x000fea0003c3ffff */
        .type           $_ZN2at6native18elementwise_kernelILi128ELi2EZNS0_22gpu_kernel_impl_nocastIN48_GLOBAL__N__08322988_15_IGammaKernel_cu_cb51a28d10CalcIgammaIfEEEEvRNS_18TensorIteratorBaseERKT_EUliE_EEviT1_$_ZN46_INTERNAL_08322988_15_IGammaKernel_cu_cb51a28d48_GLOBAL__N__08322988_15_IGammaKernel_cu_cb51a28d12calc_igammacIfEET_S2_S2_,@function
        .size           $_ZN2at6native18elementwise_kernelILi128ELi2EZNS0_22gpu_kernel_impl_nocastIN48_GLOBAL__N__08322988_15_IGammaKernel_cu_cb51a28d10CalcIgammaIfEEEEvRNS_18TensorIteratorBaseERKT_EUliE_EEviT1_$_ZN46_INTERNAL_08322988_15_IGammaKernel_cu_cb51a28d48_GLOBAL__N__08322988_15_IGammaKernel_cu_cb51a28d12calc_igammacIfEET_S2_S2_,($__internal_4_$__cuda_sm20_div_rn_f64_full - $_ZN2at6native18elementwise_kernelILi128ELi2EZNS0_22gpu_kernel_impl_nocastIN48_GLOBAL__N__08322988_15_IGammaKernel_cu_cb51a28d10CalcIgammaIfEEEEvRNS_18TensorIteratorBaseERKT_EUliE_EEviT1_$_ZN46_INTERNAL_08322988_15_IGammaKernel_cu_cb51a28d48_GLOBAL__N__08322988_15_IGammaKernel_cu_cb51a28d12calc_igammacIfEET_S2_S2_)
$_ZN2at6native18elementwise_kernelILi128ELi2EZNS0_22gpu_kernel_impl_nocastIN48_GLOBAL__N__08322988_15_IGammaKernel_cu_cb51a28d10CalcIgammaIfEEEEvRNS_18TensorIteratorBaseERKT_EUliE_EEviT1_$_ZN46_INTERNAL_08322988_15_IGammaKernel_cu_cb51a28d48_GLOBAL__N__08322988_15_IGammaKernel_cu_cb51a28d12calc_igammacIfEET_S2_S2_:
        /* <DEDUP_REMOVED lines=14> */
[----:B------:R-:W-:Y:S01]  /*17bf0*/  IMAD.MOV.U32 R13, RZ, RZ, 0x3f800000 ;  /* 0x3f800000ff0d7424 */ /* 0x000fe200078e00ff */
[----:B------:R-:W-:-:S11]  /*17c00*/  MOV R9, RZ ;  /* 0x000000ff00097202 */ /* 0x000fd60000000f00 */
        /* <DEDUP_REMOVED lines=37> */
[----:B------:R-:W-:-:S02]  /*17e60*/  HFMA2 R12, -RZ, RZ, 1.7431640625, 3.181640625 ;  /* 0x3ef9425dff0c7431 */ /* 0x000fc400000001ff */
[----:B-1----:R-:W-:Y:S02]  /*17e70*/  IMAD.MOV.U32 R18, RZ, RZ, 0x2900827e ;  /* 0x2900827eff127424 */ /* 0x002fe400078e00ff */
[----:B------:R-:W-:Y:S01]  /*17e80*/  HFMA2 R19, -RZ, RZ, -0.02374267578125, 0.0077667236328125 ;  /* 0xa6141ff4ff137431 */ /* 0x000fe200000001ff */
        /* <DEDUP_REMOVED lines=606> */
[----:B--2---:R-:W-:Y:S01]  /*1a470*/  HFMA2 R23, -RZ, RZ, 1.6328125, 1742 ;  /* 0x3e8866ceff177431 */ /* 0x004fe200000001ff */
        /* <DEDUP_REMOVED lines=14> */
[----:B0-----:R-:W-:Y:S01]  /*1a560*/  MOV R22, 0xb867519f ;  /* 0xb867519f00167802 */ /* 0x001fe20000000f00 */
[----:B------:R-:W-:Y:S01]  /*1a570*/  IMAD.MOV.U32 R23, RZ, RZ, 0x37950fca ;  /* 0x37950fcaff177424 */ /* 0x000fe200078e00ff */
[----:B-1----:R-:W-:Y:S01]  /*1a580*/  MOV R16, 0x3091fe30 ;  /* 0x3091fe3000107802 */ /* 0x002fe20000000f00 */
[----:B------:R-:W-:Y:S01]  /*1a590*/  IMAD.MOV.U32 R17, RZ, RZ, -0x45370000 ;  /* 0xbac90000ff117424 */ /* 0x000fe200078e00ff */
[----:B------:R0:W-:Y:S01]  /*1a5a0*/  STL.64 [R1+0x10d0], R18 ;  /* 0x0010d01201007387 */ /* 0x0001e20000100a00 */
[----:B--2---:R-:W-:-:S02]  /*1a5b0*/  HFMA2 R21, -RZ, RZ, -0.324951171875, 174.125 ;  /* 0xb5335971ff157431 */ /* 0x004fc400000001ff */
[----:B------:R-:W-:Y:S01]  /*1a5c0*/  IMAD.MOV.U32 R20, RZ, RZ, 0x3612bd37 ;  /* 0x3612bd37ff147424 */ /* 0x000fe200078e00ff */
[----:B------:R1:W-:Y:S01]  /*1a5d0*/  STL.64 [R1+0x1100], R16 ;  /* 0x0011001001007387 */ /* 0x0003e20000100a00 */
[----:B---3--:R-:W-:Y:S01]  /*1a5e0*/  HFMA2 R4, -RZ, RZ, 1.8828125, 479.75 ;  /* 0x3f885f7fff047431 */ /* 0x008fe200000001ff */
[----:B------:R-:W-:Y:S02]  /*1a5f0*/  MOV R5, 0x3944bb29 ;  /* 0x3944bb2900057802 */ /* 0x000fe40000000f00 */
[----:B------:R2:W-:Y:S01]  /*1a600*/  STL.64 [R1+0x1070], R26 ;  /* 0x0010701a01007387 */ /* 0x0005e20000100a00 */
[----:B0-----:R-:W-:-:S03]  /*1a610*/  HFMA2 R19, -RZ, RZ, 0.5859375, -0.417724609375 ;  /* 0x38b0b6afff137431 */ /* 0x001fc600000001ff */
[----:B------:R0:W-:Y:S01]  /*1a620*/  STL.64 [R1+0x1138], R4 ;  /* 0x0011380401007387 */ /* 0x0001e20000100a00 */
[----:B------:R-:W-:Y:S02]  /*1a630*/  IMAD.MOV.U32 R18, RZ, RZ, -0x53172e8b ;  /* 0xace8d175ff127424 */ /* 0x000fe400078e00ff */
[----:B-1----:R-:W-:Y:S02]  /*1a640*/  HFMA2 R17, -RZ, RZ, 1.84765625, -1.5029296875 ;  /* 0x3f64be03ff117431 */ /* 0x002fe400000001ff */
[----:B------:R-:W-:Y:S01]  /*1a650*/  IMAD.MOV.U32 R16, RZ, RZ, -0x40ac461f ;  /* 0xbf53b9e1ff107424 */ /* 0x000fe200078e00ff */
[----:B------:R1:W-:Y:S01]  /*1a660*/  STL.64 [R1+0x1128], R20 ;  /* 0x0011281401007387 */ /* 0x0003e20000100a00 */
[----:B--2---:R-:W-:Y:S02]  /*1a670*/  HFMA2 R26, -RZ, RZ, 0.409423828125, 444.75 ;  /* 0x368d5ef3ff1a7431 */ /* 0x004fe400000001ff */
[----:B------:R-:W-:Y:S01]  /*1a680*/  IMAD.MOV.U32 R27, RZ, RZ, -0x49cfc1d0 ;  /* 0xb6303e30ff1b7424 */ /* 0x000fe200078e00ff */
[----:B------:R2:W-:Y:S01]  /*1a690*/  STL.64 [R1+0x1078], R2 ;  /* 0x0010780201007387 */ /* 0x0005e20000100a00 */
[----:B0-----:R-:W-:-:S02]  /*1a6a0*/  HFMA2 R5, -RZ, RZ, -0.81689453125, 142.75 ;  /* 0xba895876ff057431 */ /* 0x001fc400000001ff */
[----:B------:R-:W-:Y:S01]  /*1a6b0*/  IMAD.MOV.U32 R4, RZ, RZ, 0x3ac6cd85 ;  /* 0x3ac6cd85ff047424 */ /* 0x000fe200078e00ff */
[----:B------:R0:W-:Y:S01]  /*1a6c0*/  STL.64 [R1+0x1110], R18 ;  /* 0x0011101201007387 */ /* 0x0001e20000100a00 */
[----:B-1----:R-:W-:Y:S01]  /*1a6d0*/  HFMA2 R20, -RZ, RZ, -0.97021484375, -9288 ;  /* 0xbbc3f089ff147431 */ /* 0x002fe200000001ff */
[----:B------:R-:W-:Y:S02]  /*1a6e0*/  MOV R21, 0xaef836cd ;  /* 0xaef836cd00157802 */ /* 0x000fe40000000f00 */
[----:B------:R1:W-:Y:S01]  /*1a6f0*/  STL.64 [R1+0x1118], R22 ;  /* 0x0011181601007387 */ /* 0x0003e20000100a00 */
[----:B--2---:R-:W-:Y:S01]  /*1a700*/  HFMA2 R3, -RZ, RZ, 0.56494140625, 33664 ;  /* 0x3885781cff037431 */ /* 0x004fe200000001ff */
[----:B------:R-:W-:Y:S02]  /*1a710*/  MOV R2, 0xb8c8fffe ;  /* 0xb8c8fffe00027802 */ /* 0x000fe40000000f00 */
[----:B------:R2:W-:Y:S01]  /*1a720*/  STL.64 [R1+0x1140], R16 ;  /* 0x0011401001007387 */ /* 0x0005e20000100a00 */
[----:B0-----:R-:W-:Y:S01]  /*1a730*/  MOV R18, 0xbee64065 ;  /* 0xbee6406500127802 */ /* 0x001fe20000000f00 */
[----:B------:R-:W-:-:S02]  /*1a740*/  IMAD.MOV.U32 R19, RZ, RZ, -0x4a27cf64 ;  /* 0xb5d8309cff137424 */ /* 0x000fc400078e00ff */
[----:B------:R0:W-:Y:S01]  /*1a750*/  STL.64 [R1+0x1170], R4 ;  /* 0x0011700401007387 */ /* 0x0001e20000100a00 */
[----:B-1----:R-:W-:Y:S01]  /*1a760*/  HFMA2 R22, -RZ, RZ, 1.56640625, -40512 ;  /* 0x3e44f8f2ff167431 */ /* 0x002fe200000001ff */
[----:B------:R-:W-:Y:S02]  /*1a770*/  MOV R23, 0xbe29f5e1 ;  /* 0xbe29f5e100177802 */ /* 0x000fe40000000f00 */
[----:B------:R1:W-:Y:S01]  /*1a780*/  STL.64 [R1+0x10b8], R26 ;  /* 0x0010b81a01007387 */ /* 0x0003e20000100a00 */
[----:B--2---:R-:W-:Y:S01]  /*1a790*/  MOV R16, 0x39ba53bc ;  /* 0x39ba53bc00107802 */ /* 0x004fe20000000f00 */
[----:B------:R-:W-:Y:S02]  /*1a7a0*/  IMAD.MOV.U32 R17, RZ, RZ, 0x2b65fa2b ;  /* 0x2b65fa2bff117424 */ /* 0x000fe400078e00ff */
[----:B------:R2:W-:Y:S01]  /*1a7b0*/  STL.64 [R1+0x1148], R18 ;  /* 0x0011481201007387 */ /* 0x0005e20000100a00 */
[----:B0-----:R-:W-:Y:S01]  /*1a7c0*/  HFMA2 R4, -RZ, RZ, -1.9365234375, 0.294677734375 ;  /* 0xbfbf34b7ff047431 */ /* 0x001fe200000001ff */
[----:B------:R-:W-:-:S02]  /*1a7d0*/  MOV R5, 0x3f30567c ;  /* 0x3f30567c00057802 */ /* 0x000fc40000000f00 */
[----:B------:R0:W-:Y:S01]  /*1a7e0*/  STL.64 [R1+0x1168], R20 ;  /* 0x0011681401007387 */ /* 0x0001e20000100a00 */
[----:B-1----:R-:W-:-:S03]  /*1a7f0*/  HFMA2 R26, -RZ, RZ, 0.81884765625, -30.46875 ;  /* 0x3a8dcf9eff1a7431 */ /* 0x002fc600000001ff */
[----:B------:R1:W-:Y:S01]  /*1a800*/  STL.64 [R1+0x10a8], R2 ;  /* 0x0010a80201007387 */ /* 0x0003e20000100a00 */
[----:B------:R-:W-:Y:S01]  /*1a810*/  MOV R27, 0xb9c3f089 ;  /* 0xb9c3f089001b7802 */ /* 0x000fe20000000f00 */
[----:B--2---:R-:W-:Y:S02]  /*1a820*/  HFMA2 R19, -RZ, RZ, 0.0341796875, -0.00926971435546875 ;  /* 0x2860a0bfff137431 */ /* 0x004fe400000001ff */
[----:B------:R2:W-:Y:S01]  /*1a830*/  STL.64 [R1+0x1178], R16 ;  /* 0x0011781001007387 */ /* 0x0005e20000100a00 */
[----:B------:R-:W-:Y:S02]  /*1a840*/  IMAD.MOV.U32 R18, RZ, RZ, -0x48797ceb ;  /* 0xb7868315ff127424 */ /* 0x000fe400078e00ff */
[----:B0-----:R-:W-:Y:S02]  /*1a850*/  HFMA2 R21, -RZ, RZ, -2.0859375, -0.033233642578125 ;  /* 0xc02ca841ff157431 */ /* 0x001fe400000001ff */
[----:B------:R-:W-:Y:S01]  /*1a860*/  IMAD.MOV.U32 R20, RZ, RZ, 0x408f03f4 ;  /* 0x408f03f4ff147424 */ /* 0x000fe200078e00ff */
[----:B------:R0:W-:Y:S01]  /*1a870*/  STL.64 [R1+0x1150], R22 ;  /* 0x0011501601007387 */ /* 0x0001e20000100a00 */
[----:B-1----:R-:W-:-:S02]  /*1a880*/  HFMA2 R2, -RZ, RZ, 1.501953125, -0.36376953125 ;  /* 0x3e02b5d2ff027431 */ /* 0x002fc400000001ff */
[----:B------:R-:W-:Y:S01]  /*1a890*/  IMAD.MOV.U32 R3, RZ, RZ, -0x4299bf87 ;  /* 0xbd664079ff037424 */ /* 0x000fe200078e00ff */
[----:B------:R1:W-:Y:S01]  /*1a8a0*/  STL.64 [R1+0x11b0], R4 ;  /* 0x0011b00401007387 */ /* 0x0003e20000100a00 */
[----:B--2---:R-:W-:Y:S02]  /*1a8b0*/  HFMA2 R17, -RZ, RZ, -1.6279296875, -2064 ;  /* 0xbe83e808ff117431 */ /* 0x004fe400000001ff */
[----:B------:R-:W-:Y:S01]  /*1a8c0*/  IMAD.MOV.U32 R16, RZ, RZ, 0x35af85e3 ;  /* 0x35af85e3ff107424 */ /* 0x000fe200078e00ff */
[----:B------:R2:W-:Y:S01]  /*1a8d0*/  STL.64 [R1+0x1098], R28 ;  /* 0x0010981c01007387 */ /* 0x0005e20000100a00 */
[----:B0-----:R-:W-:Y:S01]  /*1a8e0*/  MOV R22, 0x365283b7 ;  /* 0x365283b700167802 */ /* 0x001fe20000000f00 */
[----:B------:R-:W-:Y:S02]  /*1a8f0*/  IMAD.MOV.U32 R23, RZ, RZ, 0x3fd55cd1 ;  /* 0x3fd55cd1ff177424 */ /* 0x000fe400078e00ff */
[----:B------:R0:W-:Y:S01]  /*1a900*/  STL.64 [R1+0x1108], R26 ;  /* 0x0011081a01007387 */ /* 0x0001e20000100a00 */
[----:B-1----:R-:W-:-:S02]  /*1a910*/  HFMA2 R5, -RZ, RZ, 0.57666015625, -868.5 ;  /* 0x389de2c9ff057431 */ /* 0x002fc400000001ff */
[----:B------:R-:W-:Y:S01]  /*1a920*/  IMAD.MOV.U32 R4, RZ, RZ, 0x29d16c32 ;  /* 0x29d16c32ff047424 */ /* 0x000fe200078e00ff */
[----:B------:R1:W-:Y:S01]  /*1a930*/  STL.64 [R1+0x1188], R18 ;  /* 0x0011881201007387 */ /* 0x0003e20000100a00 */
[----:B--2---:R-:W-:Y:S01]  /*1a940*/  IMAD.MOV.U32 R28, RZ, RZ, 0x380ec44f ;  /* 0x380ec44fff1c7424 */ /* 0x004fe200078e00ff */
[----:B------:R-:W-:Y:S02]  /*1a950*/  MOV R29, 0xbe0d26d1 ;  /* 0xbe0d26d1001d7802 */ /* 0x000fe40000000f00 */
[----:B------:R2:W-:Y:S04]  /*1a960*/  STL.64 [R1+0x11a0], R20 ;  /* 0x0011a01401007387 */ /* 0x0005e80000100a00 */
[----:B------:R3:W-:Y:S01]  /*1a970*/  STL.64 [R1+0x10e8], R2 ;  /* 0x0010e80201007387 */ /* 0x0007e20000100a00 */
[----:B0-----:R-:W-:-:S02]  /*1a980*/  HFMA2 R27, -RZ, RZ, 0.200927734375, -42848 ;  /* 0x326ef93bff1b7431 */ /* 0x001fc400000001ff */
[----:B------:R-:W-:Y:S01]  /*1a990*/  IMAD.MOV.U32 R26, RZ, RZ, 0x3d8d121f ;  /* 0x3d8d121fff1a7424 */ /* 0x000fe200078e00ff */
[----:B-1----:R-:W-:Y:S01]  /*1a9a0*/  MOV R18, 0x3e580a4b ;  /* 0x3e580a4b00127802 */ /* 0x002fe20000000f00 */
[----:B------:R-:W-:Y:S01]  /*1a9b0*/  IMAD.MOV.U32 R19, RZ, RZ, -0x42548d8a ;  /* 0xbdab7276ff137424 */ /* 0x000fe200078e00ff */
[----:B------:R0:W-:Y:S01]  /*1a9c0*/  STL.64 [R1+0x1190], R22 ;  /* 0x0011901601007387 */ /* 0x0001e20000100a00 */
[----:B--2---:R-:W-:Y:S01]  /*1a9d0*/  HFMA2 R20, -RZ, RZ, 0.8173828125, 5628 ;  /* 0x3a8a6d7fff147431 */ /* 0x004fe200000001ff */
[----:B------:R-:W-:Y:S02]  /*1a9e0*/  MOV R21, 0xb9b8f43c ;  /* 0xb9b8f43c00157802 */ /* 0x000fe40000000f00 */
[----:B------:R1:W-:Y:S01]  /*1a9f0*/  STL.64 [R1+0x11b8], R16 ;  /* 0x0011b81001007387 */ /* 0x0003e20000100a00 */
[----:B---3--:R-:W-:Y:S01]  /*1aa00*/  HFMA2 R2, -RZ, RZ, 0.04046630859375, -355 ;  /* 0x292edd8cff027431 */ /* 0x008fe200000001ff */
[----:B------:R-:W-:Y:S02]  /*1aa10*/  MOV R3, 0xb66d3d31 ;  /* 0xb66d3d3100037802 */ /* 0x000fe40000000f00 */
[----:B------:R2:W-:Y:S01]  /*1aa20*/  STL.64 [R1+0x10e0], R28 ;  /* 0x0010e01c01007387 */ /* 0x0005e20000100a00 */
[----:B0-----:R-:W-:-:S03]  /*1aa30*/  HFMA2 R22, -RZ, RZ, -0.1881103515625, -369 ;  /* 0xb205ddc4ff167431 */ /* 0x001fc600000001ff */
[----:B------:R0:W-:Y:S01]  /*1aa40*/  STL.64 [R1+0x11e8], R4 ;  /* 0x0011e80401007387 */ /* 0x0001e20000100a00 */
[----:B------:R-:W-:Y:S02]  /*1aa50*/  MOV R23, 0x3cc6cd86 ;  /* 0x3cc6cd8600177802 */ /* 0x000fe40000000f00 */
[----:B-1----:R-:W-:Y:S01]  /*1aa60*/  MOV R16, 0xb84a1be1 ;  /* 0xb84a1be100107802 */ /* 0x002fe20000000f00 */
[----:B------:R-:W-:Y:S01]  /*1aa70*/  IMAD.MOV.U32 R17, RZ, RZ, 0x377f78a2 ;  /* 0x377f78a2ff117424 */ /* 0x000fe200078e00ff */
[----:B------:R1:W-:Y:S01]  /*1aa80*/  STL.64 [R1+0x11c0], R18 ;  /* 0x0011c01201007387 */ /* 0x0003e20000100a00 */
[----:B--2---:R-:W-:Y:S01]  /*1aa90*/  MOV R28, 0x3f39715e ;  /* 0x3f39715e001c7802 */ /* 0x004fe20000000f00 */
[----:B------:R-:W-:Y:S02]  /*1aaa0*/  IMAD.MOV.U32 R29, RZ, RZ, -0x404dd976 ;  /* 0xbfb2268aff1d7424 */ /* 0x000fe400078e00ff */
[----:B------:R2:W-:Y:S01]  /*1aab0*/  STL.64 [R1+0x1158], R26 ;  /* 0x0011581a01007387 */ /* 0x0005e20000100a00 */
[----:B0-----:R-:W-:Y:S01]  /*1aac0*/  HFMA2 R4, -RZ, RZ, 1.6689453125, -16040 ;  /* 0x3eadf3d5ff047431 */ /* 0x001fe200000001ff */
[----:B------:R-:W-:-:S02]  /*1aad0*/  MOV R5, 0xbe88cf1e ;  /* 0xbe88cf1e00057802 */ /* 0x000fc40000000f00 */
[----:B------:R0:W-:Y:S01]  /*1aae0*/  STL.64 [R1+0x11e0], R20 ;  /* 0x0011e01401007387 */ /* 0x0001e20000100a00 */
[----:B-1----:R-:W-:-:S03]  /*1aaf0*/  HFMA2 R19, -RZ, RZ, -0.841796875, 0.006031036376953125 ;  /* 0xbabc1e2dff137431 */ /* 0x002fc600000001ff */
[----:B------:R1:W-:Y:S01]  /*1ab00*/  STL.64 [R1+0x11f0], R16 ;  /* 0x0011f01001007387 */ /* 0x0003e20000100a00 */
[----:B------:R-:W-:Y:S01]  /*1ab10*/  IMAD.MOV.U32 R18, RZ, RZ, -0x3ed35ed2 ;  /* 0xc12ca12eff127424 */ /* 0x000fe200078e00ff */
[----:B--2---:R-:W-:Y:S02]  /*1ab20*/  MOV R26, 0xb9885993 ;  /* 0xb9885993001a7802 */ /* 0x004fe40000000f00 */
[----:B------:R2:W-:Y:S01]  /*1ab30*/  STL.64 [R1+0x1120], R2 ;  /* 0x0011200201007387 */ /* 0x0005e20000100a00 */
[----:B------:R-:W-:Y:S02]  /*1ab40*/  IMAD.MOV.U32 R27, RZ, RZ, 0x3fc4fabc ;  /* 0x3fc4fabcff1b7424 */ /* 0x000fe400078e00ff */
[----:B0-----:R-:W-:Y:S01]  /*1ab50*/  HFMA2 R21, -RZ, RZ, 2.0390625, -0.00010794401168823242188 ;  /* 0x40148713ff157431 */ /* 0x001fe200000001ff */
[----:B------:R0:W-:Y:S01]  /*1ab60*/  STL.64 [R1+0x1130], R28 ;  /* 0x0011301c01007387 */ /* 0x0001e20000100a00 */
[----:B------:R-:W-:Y:S02]  /*1ab70*/  IMAD.MOV.U32 R20, RZ, RZ, -0x3fdb1df7 ;  /* 0xc024e209ff147424 */ /* 0x000fe400078e00ff */
[----:B-1----:R-:W-:Y:S01]  /*1ab80*/  HFMA2 R17, -RZ, RZ, 0.1375732421875, -23.09375 ;  /* 0x3067cdc6ff117431 */ /* 0x002fe200000001ff */
[----:B------:R1:W-:Y:S01]  /*1ab90*/  STL.64 [R1+0x11c8], R22 ;  /* 0x0011c81601007387 */ /* 0x0003e20000100a00 */
[----:B------:R-:W-:Y:S01]  /*1aba0*/  IMAD.MOV.U32 R16, RZ, RZ, 0x3dd19e34 ;  /* 0x3dd19e34ff107424 */ /* 0x000fe200078e00ff */
[----:B--2---:R-:W-:Y:S01]  /*1abb0*/  MOV R2, 0xbcafe000 ;  /* 0xbcafe00000027802 */ /* 0x004fe20000000f00 */
[----:B------:R-:W-:Y:S01]  /*1abc0*/  IMAD.MOV.U32 R3, RZ, RZ, 0x3c84f2a4 ;  /* 0x3c84f2a4ff037424 */ /* 0x000fe200078e00ff */
[----:B------:R2:W-:Y:S01]  /*1abd0*/  STL.64 [R1+0x1228], R4 ;  /* 0x0012280401007387 */ /* 0x0005e20000100a00 */
[----:B0-----:R-:W-:Y:S01]  /*1abe0*/  HFMA2 R28, -RZ, RZ, -0.57958984375, 0.002964019775390625 ;  /* 0xb8a31a12ff1c7431 */ /* 0x001fe200000001ff */
[----:B------:R-:W-:-:S02]  /*1abf0*/  MOV R29, 0x3852efff ;  /* 0x3852efff001d7802 */ /* 0x000fc40000000f00 */
[----:B------:R0:W-:Y:S01]  /*1ac00*/  STL.64 [R1+0x11a8], R26 ;  /* 0x0011a81a01007387 */ /* 0x0001e20000100a00 */
[----:B-1----:R-:W-:Y:S01]  /*1ac10*/  MOV R22, 0x4113bbe2 ;  /* 0x4113bbe200167802 */ /* 0x002fe20000000f00 */
[----:B------:R-:W-:Y:S02]  /*1ac20*/  IMAD.MOV.U32 R23, RZ, RZ, -0x3ed8b1f6 ;  /* 0xc1274e0aff177424 */ /* 0x000fe400078e00ff */
[----:B------:R1:W-:Y:S01]  /*1ac30*/  STL.64 [R1+0x1200], R18 ;  /* 0x0012001201007387 */ /* 0x0003e20000100a00 */
[----:B--2---:R-:W-:-:S03]  /*1ac40*/  HFMA2 R5, -RZ, RZ, 3.0390625, -0.00010883808135986328125 ;  /* 0x42148722ff057431 */ /* 0x004fc600000001ff */
[----:B------:R2:W-:Y:S01]  /*1ac50*/  STL.64 [R1+0x1160], R2 ;  /* 0x0011600201007387 */ /* 0x0005e20000100a00 */
[----:B------:R-:W-:Y:S02]  /*1ac60*/  IMAD.MOV.U32 R4, RZ, RZ, -0x4070897b ;  /* 0xbf8f7685ff047424 */ /* 0x000fe400078e00ff */
[----:B0-----:R-:W-:Y:S01]  /*1ac70*/  HFMA2 R26, -RZ, RZ, -2.412109375, -21.8125 ;  /* 0xc0d3cd74ff1a7431 */ /* 0x001fe200000001ff */
[----:B------:R0:W-:Y:S01]  /*1ac80*/  STL.64 [R1+0x1208], R22 ;  /* 0x0012081601007387 */ /* 0x0001e20000100a00 */
[----:B------:R-:W-:Y:S02]  /*1ac90*/  MOV R27, 0x41565e26 ;  /* 0x41565e26001b7802 */ /* 0x000fe40000000f00 */
[----:B-1----:R-:W-:Y:S01]  /*1aca0*/  MOV R18, 0xbce55ca9 ;  /* 0xbce55ca900127802 */ /* 0x002fe20000000f00 */
[----:B------:R-:W-:Y:S01]  /*1acb0*/  IMAD.MOV.U32 R19, RZ, RZ, 0x3ca46207 ;  /* 0x3ca46207ff137424 */ /* 0x000fe200078e00ff */
[----:B------:R1:W-:Y:S01]  /*1acc0*/  STL.64 [R1+0x1218], R20 ;  /* 0x0012181401007387 */ /* 0x0003e20000100a00 */
[----:B--2---:R-:W-:Y:S01]  /*1acd0*/  HFMA2 R2, -RZ, RZ, 1.482421875, -0.1220703125 ;  /* 0x3deeafd0ff027431 */ /* 0x004fe200000001ff */
[----:B------:R-:W-:-:S02]  /*1ace0*/  MOV R3, 0xc0550bb4 ;  /* 0xc0550bb400037802 */ /* 0x000fc40000000f00 */
[----:B------:R2:W-:Y:S01]  /*1acf0*/  STL.64 [R1+0x1230], R16 ;  /* 0x0012301001007387 */ /* 0x0005e20000100a00 */
[----:B0-----:R-:W-:-:S03]  /*1ad00*/  HFMA2 R22, -RZ, RZ, -0.98779296875, 0.1654052734375 ;  /* 0xbbe7314bff167431 */ /* 0x001fc600000001ff */
[----:B------:R0:W-:Y:S01]  /*1ad10*/  STL.64 [R1+0x1180], R28 ;  /* 0x0011801c01007387 */ /* 0x0001e20000100a00 */
[----:B------:R-:W-:Y:S01]  /*1ad20*/  MOV R23, 0x2c0887f7 ;  /* 0x2c0887f700177802 */ /* 0x000fe20000000f00 */
[----:B-1----:R-:W-:Y:S01]  /*1ad30*/  HFMA2 R20, -RZ, RZ, -0.578125, 0.0023345947265625 ;  /* 0xb8a018c8ff147431 */ /* 0x002fe200000001ff */
[----:B------:R-:W-:Y:S01]  /*1ad40*/  MOV R21, 0xc188e6d2 ;  /* 0xc188e6d200157802 */ /* 0x000fe20000000f00 */
[----:B------:R1:W-:Y:S01]  /*1ad50*/  STL.64 [R1+0x1238], R18 ;  /* 0x0012381201007387 */ /* 0x0003e20000100a00 */
[----:B--2---:R-:W-:Y:S01]  /*1ad60*/  MOV R16, 0xc251316e ;  /* 0xc251316e00107802 */ /* 0x004fe20000000f00 */
[----:B------:R-:W-:Y:S02]  /*1ad70*/  IMAD.MOV.U32 R17, RZ, RZ, 0x42043bff ;  /* 0x42043bffff117424 */ /* 0x000fe400078e00ff */
[----:B------:R2:W-:Y:S01]  /*1ad80*/  STL.64 [R1+0x1260], R4 ;  /* 0x0012600401007387 */ /* 0x0005e20000100a00 */
[----:B0-----:R-:W-:Y:S02]  /*1ad90*/  HFMA2 R29, -RZ, RZ, 0.97705078125, -0.0060577392578125 ;  /* 0x3bd19e34ff1d7431 */ /* 0x001fe400000001ff */
[----:B------:R-:W-:Y:S01]  /*1ada0*/  IMAD.MOV.U32 R28, RZ, RZ, -0x436e1202 ;  /* 0xbc91edfeff1c7424 */ /* 0x000fe200078e00ff */
[----:B------:R0:W-:Y:S01]  /*1adb0*/  STL.64 [R1+0x11f8], R26 ;  /* 0x0011f81a01007387 */ /* 0x0001e20000100a00 */
[----:B-1----:R-:W-:-:S03]  /*1adc0*/  HFMA2 R19, -RZ, RZ, -2.5625, -0.900390625 ;  /* 0xc120bb34ff137431 */ /* 0x002fc600000001ff */
[----:B------:R1:W-:Y:S01]  /*1add0*/  STL.64 [R1+0x1268], R16 ;  /* 0x0012681001007387 */ /* 0x0003e20000100a00 */
[----:B------:R-:W-:Y:S02]  /*1ade0*/  IMAD.MOV.U32 R18, RZ, RZ, 0x41a71805 ;  /* 0x41a71805ff127424 */ /* 0x000fe400078e00ff */
[----:B--2---:R-:W-:Y:S01]  /*1adf0*/  HFMA2 R4, -RZ, RZ, -0.11907958984375, 0.0731201171875 ;  /* 0xaf9f2caeff047431 */ /* 0x004fe200000001ff */
[----:B------:R2:W-:Y:S01]  /*1ae00*/  STL.64 [R1+0x1198], R2 ;  /* 0x0011980201007387 */ /* 0x0005e20000100a00 */
[----:B------:R-:W-:Y:S01]  /*1ae10*/  MOV R5, 0x3d07aee5 ;  /* 0x3d07aee500057802 */ /* 0x000fe20000000f00 */
[----:B0-----:R-:W-:Y:S02]  /*1ae20*/  HFMA2 R27, -RZ, RZ, -0.82080078125, 4.03515625 ;  /* 0xba914409ff1b7431 */ /* 0x001fe400000001ff */
[----:B------:R0:W-:Y:S01]  /*1ae30*/  STL.64 [R1+0x1240], R22 ;  /* 0x0012401601007387 */ /* 0x0001e20000100a00 */
[----:B------:R-:W-:Y:S02]  /*1ae40*/  IMAD.MOV.U32 R26, RZ, RZ, 0x3ad917d5 ;  /* 0x3ad917d5ff1a7424 */ /* 0x000fe400078e00ff */
[----:B-1----:R-:W-:Y:S01]  /*1ae50*/  HFMA2 R17, -RZ, RZ, 1.0029296875, -0.775390625 ;  /* 0x3c03ba34ff117431 */ /* 0x002fe200000001ff */
[----:B------:R1:W-:Y:S01]  /*1ae60*/  STL.64 [R1+0x1258], R20 ;  /* 0x0012581401007387 */ /* 0x0003e20000100a00 */
[----:B------:R-:W-:Y:S01]  /*1ae70*/  IMAD.MOV.U32 R16, RZ, RZ, -0x434156b4 ;  /* 0xbcbea94cff107424 */ /* 0x000fe200078e00ff */
[----:B--2---:R-:W-:Y:S01]  /*1ae80*/  MOV R2, 0x2e596624 ;  /* 0x2e59662400027802 */ /* 0x004fe20000000f00 */
[----:B------:R-:W-:Y:S01]  /*1ae90*/  IMAD.MOV.U32 R3, RZ, RZ, -0x45341f6a ;  /* 0xbacbe096ff037424 */ /* 0x000fe200078e00ff */
[----:B------:R2:W-:Y:S01]  /*1aea0*/  STL.64 [R1+0x11d0], R28 ;  /* 0x0011d01c01007387 */ /* 0x0005e20000100a00 */
[----:B0-----:R-:W-:Y:S01]  /*1aeb0*/  MOV R22, 0xb74d552d ;  /* 0xb74d552d00167802 */ /* 0x001fe20000000f00 */
[----:B------:R-:W-:-:S02]  /*1aec0*/  IMAD.MOV.U32 R23, RZ, RZ, 0x408276e5 ;  /* 0x408276e5ff177424 */ /* 0x000fc400078e00ff */
[----:B------:R0:W-:Y:S01]  /*1aed0*/  STL.64 [R1+0x1278], R18 ;  /* 0x0012781201007387 */ /* 0x0001e20000100a00 */
[----:B-1----:R-:W-:Y:S02]  /*1aee0*/  HFMA2 R21, -RZ, RZ, -1.7236328125, 298.25 ;  /* 0xbee55ca9ff157431 */ /* 0x002fe400000001ff */
[----:B------:R-:W-:Y:S01]  /*1aef0*/  IMAD.MOV.U32 R20, RZ, RZ, 0x33993e87 ;  /* 0x33993e87ff147424 */ /* 0x000fe200078e00ff */
[----:B------:R1:W-:Y:S01]  /*1af00*/  STL.64 [R1+0x12a0], R4 ;  /* 0x0012a00401007387 */ /* 0x0003e20000100a00 */
[----:B--2---:R-:W-:Y:S01]  /*1af10*/  MOV R28, 0xbf8095d8 ;  /* 0xbf8095d8001c7802 */ /* 0x004fe20000000f00 */
[----:B------:R-:W-:Y:S02]  /*1af20*/  IMAD.MOV.U32 R29, RZ, RZ, -0x4c24c9d8 ;  /* 0xb3db3628ff1d7424 */ /* 0x000fe400078e00ff */
[----:B------:R2:W-:Y:S01]  /*1af30*/  STL.64 [R1+0x11d8], R2 ;  /* 0x0011d80201007387 */ /* 0x0005e20000100a00 */
[----:B0-----:R-:W-:Y:S01]  /*1af40*/  MOV R18, 0xb0a1e056 ;  /* 0xb0a1e05600127802 */ /* 0x001fe20000000f00 */
[----:B------:R-:W-:-:S02]  /*1af50*/  IMAD.MOV.U32 R19, RZ, RZ, -0x450fdad4 ;  /* 0xbaf0252cff137424 */ /* 0x000fc400078e00ff */
[----:B------:R0:W-:Y:S01]  /*1af60*/  STL.64 [R1+0x1248], R26 ;  /* 0x0012481a01007387 */ /* 0x0001e20000100a00 */
[----:B-1----:R-:W-:-:S03]  /*1af70*/  HFMA2 R5, -RZ, RZ, -0.615234375, 0.0134124755859375 ;  /* 0xb8ec22deff057431 */ /* 0x002fc600000001ff */
[----:B------:R1:W-:Y:S01]  /*1af80*/  STL.64 [R1+0x1280], R22 ;  /* 0x0012801601007387 */ /* 0x0003e20000100a00 */
[----:B------:R-:W-:Y:S02]  /*1af90*/  IMAD.MOV.U32 R4, RZ, RZ, -0x3d5f44d2 ;  /* 0xc2a0bb2eff047424 */ /* 0x000fe400078e00ff */
[----:B--2---:R-:W-:Y:S01]  /*1afa0*/  HFMA2 R2, -RZ, RZ, 2.34375, 103.125 ;  /* 0x40b05672ff027431 */ /* 0x004fe200000001ff */
[----:B------:R2:W-:Y:S01]  /*1afb0*/  STL.64 [R1+0x12a8], R16 ;  /* 0x0012a81001007387 */ /* 0x0005e20000100a00 */
[----:B------:R-:W-:Y:S02]  /*1afc0*/  MOV R3, 0x3749bc93 ;  /* 0x3749bc9300037802 */ /* 0x000fe40000000f00 */
[----:B0-----:R-:W-:Y:S01]  /*1afd0*/  MOV R26, 0x3eaea827 ;  /* 0x3eaea827001a7802 */ /* 0x001fe20000000f00 */
[----:B------:R-:W-:Y:S01]  /*1afe0*/  IMAD.MOV.U32 R27, RZ, RZ, -0x41fdf446 ;  /* 0xbe020bbaff1b7424 */ /* 0x000fe200078e00ff */
[----:B------:R0:W-:Y:S01]  /*1aff0*/  STL.64 [R1+0x1220], R28 ;  /* 0x0012201c01007387 */ /* 0x0001e20000100a00 */
[----:B-1----:R-:W-:Y:S01]  /*1b000*/  HFMA2 R22, -RZ, RZ, 0.8271484375, -0.291015625 ;  /* 0x3a9eb4a8ff167431 */ /* 0x002fe200000001ff */
[----:B------:R-:W-:-:S02]  /*1b010*/  MOV R23, 0xb9cefd15 ;  /* 0xb9cefd1500177802 */ /* 0x000fc40000000f00 */
[----:B------:R1:W-:Y:S01]  /*1b020*/  STL.64 [R1+0x1290], R20 ;  /* 0x0012901401007387 */ /* 0x0003e20000100a00 */
[----:B--2---:R-:W-:Y:S01]  /*1b030*/  MOV R16, 0x4223149e ;  /* 0x4223149e00107802 */ /* 0x004fe20000000f00 */
[----:B------:R-:W-:Y:S02]  /*1b040*/  IMAD.MOV.U32 R17, RZ, RZ, -0x3de7289d ;  /* 0xc218d763ff117424 */ /* 0x000fe400078e00ff */
[----:B------:R2:W-:Y:S01]  /*1b050*/  STL.64 [R1+0x12b0], R18 ;  /* 0x0012b01201007387 */ /* 0x0005e20000100a00 */
[----:B0-----:R-:W-:Y:S01]  /*1b060*/  HFMA2 R28, -RZ, RZ, 0.8916015625, 40128 ;  /* 0x3b2278e6ff1c7431 */ /* 0x001fe200000001ff */
[----:B------:R-:W-:Y:S02]  /*1b070*/  MOV R29, 0xc1a4e31c ;  /* 0xc1a4e31c001d7802 */ /* 0x000fe40000000f00 */
[----:B------:R0:W-:Y:S01]  /*1b080*/  STL.64 [R1+0x1298], R26 ;  /* 0x0012981a01007387 */ /* 0x0001e20000100a00 */
[----:B-1----:R-:W-:Y:S01]  /*1b090*/  HFMA2 R20, -RZ, RZ, -3.482421875, 71.4375 ;  /* 0xc2f75477ff147431 */ /* 0x002fe200000001ff */
[----:B------:R-:W-:-:S02]  /*1b0a0*/  MOV R21, 0x431234f7 ;  /* 0x431234f700157802 */ /* 0x000fc40000000f00 */
[----:B------:R1:W-:Y:S01]  /*1b0b0*/  STL.64 [R1+0x12d8], R4 ;  /* 0x0012d80401007387 */ /* 0x0003e20000100a00 */
[----:B--2---:R-:W-:-:S03]  /*1b0c0*/  HFMA2 R19, -RZ, RZ, 2.318359375, -1.4111328125 ;  /* 0x40a3bda5ff137431 */ /* 0x004fc600000001ff */
[----:B------:R2:W-:Y:S01]  /*1b0d0*/  STL.64 [R1+0x12e0], R16 ;  /* 0x0012e01001007387 */ /* 0x0005e20000100a00 */
[----:B------:R-:W-:-:S03]  /*1b0e0*/  IMAD.MOV.U32 R18, RZ, RZ, -0x3f374eec ;  /* 0xc0c8b114ff127424 */ /* 0x000fc600078e00ff */
[----:B------:R3:W-:Y:S01]  /*1b0f0*/  STL.64 [R1+0x1210], R2 ;  /* 0x0012100201007387 */ /* 0x0007e20000100a00 */
[----:B0-----:R-:W-:Y:S01]  /*1b100*/  HFMA2 R26, -RZ, RZ, 2.767578125, -0.0004770755767822265625 ;  /* 0x41898fd1ff1a7431 */ /* 0x001fe200000001ff */
[----:B------:R-:W-:Y:S01]  /*1b110*/  MOV R27, 0x357b0a41 ;  /* 0x357b0a41001b7802 */ /* 0x000fe20000000f00 */
[----:B-1----:R-:W-:Y:S01]  /*1b120*/  HFMA2 R4, -RZ, RZ, -1.0263671875, 1.4521484375 ;  /* 0xbc1b3dcfff047431 */ /* 0x002fe200000001ff */
[----:B------:R0:W-:Y:S01]  /*1b130*/  STL.64 [R1+0x12b8], R22 ;  /* 0x0012b81601007387 */ /* 0x0001e20000100a00 */
[----:B------:R-:W-:Y:S01]  /*1b140*/  MOV R5, 0x36d76ab6 ;  /* 0x36d76ab600057802 */ /* 0x000fe20000000f00 */
[----:B--2---:R-:W-:Y:S02]  /*1b150*/  HFMA2 R17, -RZ, RZ, 3.6640625, 0.05548095703125 ;  /* 0x43542b1aff117431 */ /* 0x004fe400000001ff */
[----:B------:R-:W-:Y:S01]  /*1b160*/  IMAD.MOV.U32 R16, RZ, RZ, 0x3b0b43e3 ;  /* 0x3b0b43e3ff107424 */ /* 0x000fe200078e00ff */
[----:B------:R1:W-:Y:S01]  /*1b170*/  STL.64 [R1+0x1270], R28 ;  /* 0x0012701c01007387 */ /* 0x0003e20000100a00 */
[----:B---3--:R-:W-:Y:S01]  /*1b180*/  MOV R2, 0x39bf9a7a ;  /* 0x39bf9a7a00027802 */ /* 0x008fe20000000f00 */
[----:B------:R-:W-:-:S02]  /*1b190*/  IMAD.MOV.U32 R3, RZ, RZ, -0x519e6c8f ;  /* 0xae619371ff037424 */ /* 0x000fc400078e00ff */
[----:B------:R2:W-:Y:S01]  /*1b1a0*/  STL.64 [R1+0x12d0], R20 ;  /* 0x0012d01401007387 */ /* 0x0005e20000100a00 */
[----:B0-----:R-:W-:Y:S01]  /*1b1b0*/  MOV R22, 0xc0020bba ;  /* 0xc0020bba00167802 */ /* 0x001fe20000000f00 */
[----:B------:R-:W-:Y:S02]  /*1b1c0*/  IMAD.MOV.U32 R23, RZ, RZ, -0x4e55e4fe ;  /* 0xb1aa1b02ff177424 */ /* 0x000fe400078e00ff */
[----:B------:R0:W-:Y:S01]  /*1b1d0*/  STL.64 [R1+0x12f0], R18 ;  /* 0x0012f01201007387 */ /* 0x0001e20000100a00 */
[----:B-1----:R-:W-:-:S03]  /*1b1e0*/  HFMA2 R29, -RZ, RZ, -3.5546875, -20.640625 ;  /* 0xc31ccd29ff1d7431 */ /* 0x002fc600000001ff */
[----:B------:R1:W-:Y:S01]  /*1b1f0*/  STL.64 [R1+0x1250], R2 ;  /* 0x0012500201007387 */ /* 0x0003e20000100a00 */
[----:B------:R-:W-:Y:S02]  /*1b200*/  IMAD.MOV.U32 R28, RZ, RZ, 0x4293c7da ;  /* 0x4293c7daff1c7424 */ /* 0x000fe400078e00ff */
[----:B--2---:R-:W-:Y:S02]  /*1b210*/  HFMA2 R21, -RZ, RZ, -0.21337890625, 25280 ;  /* 0xb2d4762cff157431 */ /* 0x004fe400000001ff */
[----:B------:R-:W-:Y:S01]  /*1b220*/  IMAD.MOV.U32 R20, RZ, RZ, 0x3e24a8c0 ;  /* 0x3e24a8c0ff147424 */ /* 0x000fe200078e00ff */
[----:B------:R2:W-:Y:S01]  /*1b230*/  STL.64 [R1+0x12e8], R26 ;  /* 0x0012e81a01007387 */ /* 0x0005e20000100a00 */
[----:B0-----:R-:W-:-:S03]  /*1b240*/  MOV R18, 0x4151b9cf ;  /* 0x4151b9cf00127802 */ /* 0x001fc60000000f00 */
[----:B------:R0:W-:Y:S01]  /*1b250*/  STL.64 [R1+0x12f8], R22 ;  /* 0x0012f81601007387 */ /* 0x0001e20000100a00 */
[----:B------:R-:W-:Y:S01]  /*1b260*/  MOV R19, 0xc3f87dce ;  /* 0xc3f87dce00137802 */ /* 0x000fe20000000f00 */
[----:B-1----:R-:W-:Y:S02]  /*1b270*/  HFMA2 R2, -RZ, RZ, -2.18359375, 36.53125 ;  /* 0xc05e5091ff027431 */ /* 0x002fe400000001ff */
[----:B------:R1:W-:Y:S01]  /*1b280*/  STL.64 [R1+0x1318], R4 ;  /* 0x0013180401007387 */ /* 0x0003e20000100a00 */
[----:B------:R-:W-:-:S03]  /*1b290*/  MOV R3, 0x3fb76a6c ;  /* 0x3fb76a6c00037802 */ /* 0x000fc60000000f00 */
[----:B------:R3:W-:Y:S01]  /*1b2a0*/  STL.64 [R1+0x1320], R16 ;  /* 0x0013201001007387 */ /* 0x0007e20000100a00 */
[----:B--2---:R-:W-:Y:S01]  /*1b2b0*/  HFMA2 R27, -RZ, RZ, 3.818359375, 0.00131893157958984375 ;  /* 0x43a31567ff1b7431 */ /* 0x004fe200000001ff */
[----:B------:R-:W-:Y:S01]  /*1b2c0*/  MOV R26, 0xbcec1227 ;  /* 0xbcec1227001a7802 */ /* 0x000fe20000000f00 */
[----:B0-----:R-:W-:Y:S02]  /*1b2d0*/  HFMA2 R23, -RZ, RZ, -3.970703125, 0.000694751739501953125 ;  /* 0xc3f111b1ff177431 */ /* 0x001fe400000001ff */
[----:B------:R-:W-:Y:S01]  /*1b2e0*/  IMAD.MOV.U32 R22, RZ, RZ, 0x4436cdd2 ;  /* 0x4436cdd2ff167424 */ /* 0x000fe200078e00ff */
[----:B------:R0:W-:Y:S01]  /*1b2f0*/  STL.64 [R1+0x12c0], R28 ;  /* 0x0012c01c01007387 */ /* 0x0001e20000100a00 */
[----:B-1----:R-:W-:Y:S02]  /*1b300*/  HFMA2 R5, -RZ, RZ, -2.943359375, -0.00110340118408203125 ;  /* 0xc1e39485ff057431 */ /* 0x002fe400000001ff */
[----:B------:R-:W-:Y:S01]  /*1b310*/  IMAD.MOV.U32 R4, RZ, RZ, 0x42850a16 ;  /* 0x42850a16ff047424 */ /* 0x000fe200078e00ff */
[----:B------:R1:W-:Y:S01]  /*1b320*/  STL.64 [R1+0x1308], R20 ;  /* 0x0013081401007387 */ /* 0x0003e20000100a00 */
[----:B---3--:R-:W-:Y:S01]  /*1b330*/  HFMA2 R17, -RZ, RZ, 2.546875, -0.018585205078125 ;  /* 0x4118a4c2ff117431 */ /* 0x008fe200000001ff */
[----:B------:R-:W-:-:S02]  /*1b340*/  MOV R16, 0xb54c60f7 ;  /* 0xb54c60f700107802 */ /* 0x000fc40000000f00 */
[----:B------:R2:W-:Y:S01]  /*1b350*/  STL.64 [R1+0x1328], R18 ;  /* 0x0013281201007387 */ /* 0x0005e20000100a00 */
[----:B0-----:R-:W-:Y:S01]  /*1b360*/  MOV R28, 0xbd25198e ;  /* 0xbd25198e001c7802 */ /* 0x001fe20000000f00 */
[----:B------:R-:W-:Y:S02]  /*1b370*/  IMAD.MOV.U32 R29, RZ, RZ, 0x3ce423b1 ;  /* 0x3ce423b1ff1d7424 */ /* 0x000fe400078e00ff */
[----:B------:R0:W-:Y:S01]  /*1b380*/  STL.64 [R1+0x1288], R2 ;  /* 0x0012880201007387 */ /* 0x0001e20000100a00 */
[----:B-1----:R-:W-:Y:S01]  /*1b390*/  HFMA2 R20, -RZ, RZ, 0.63427734375, 0.2242431640625 ;  /* 0x3913332dff147431 */ /* 0x002fe200000001ff */
[----:B------:R-:W-:Y:S02]  /*1b3a0*/  MOV R21, 0xc29684d3 ;  /* 0xc29684d300157802 */ /* 0x000fe40000000f00 */
[----:B------:R1:W-:Y:S01]  /*1b3b0*/  STL.64 [R1+0x1330], R22 ;  /* 0x0013301601007387 */ /* 0x0003e20000100a00 */
[----:B--2---:R-:W-:Y:S01]  /*1b3c0*/  HFMA2 R18, -RZ, RZ, -0.31103515625, 1.828125 ;  /* 0xb4fa3f50ff127431 */ /* 0x004fe200000001ff */
[----:B------:R-:W-:-:S02]  /*1b3d0*/  MOV R19, 0xbf4e5ff2 ;  /* 0xbf4e5ff200137802 */ /* 0x000fc40000000f00 */
[----:B------:R2:W-:Y:S01]  /*1b3e0*/  STL.64 [R1+0x1338], R26 ;  /* 0x0013381a01007387 */ /* 0x0005e20000100a00 */
[----:B0-----:R-:W-:Y:S01]  /*1b3f0*/  MOV R2, 0x430437bf ;  /* 0x430437bf00027802 */ /* 0x001fe20000000f00 */
[----:B------:R-:W-:Y:S02]  /*1b400*/  IMAD.MOV.U32 R3, RZ, RZ, 0x3c605817 ;  /* 0x3c605817ff037424 */ /* 0x000fe400078e00ff */
[----:B------:R0:W-:Y:S01]  /*1b410*/  STL.64 [R1+0x1350], R4 ;  /* 0x0013500401007387 */ /* 0x0001e20000100a00 */
[----:B-1----:R-:W-:Y:S02]  /*1b420*/  HFMA2 R23, -RZ, RZ, -1.5830078125, 20432 ;  /* 0xbe5574fdff177431 */ /* 0x002fe400000001ff */
[----:B------:R-:W-:Y:S01]  /*1b430*/  IMAD.MOV.U32 R22, RZ, RZ, 0x3f15b76c ;  /* 0x3f15b76cff167424 */ /* 0x000fe200078e00ff */
[----:B------:R1:W-:Y:S01]  /*1b440*/  STL.64 [R1+0x1358], R16 ;  /* 0x0013581001007387 */ /* 0x0003e20000100a00 */
[----:B--2---:R-:W-:Y:S01]  /*1b450*/  HFMA2 R26, -RZ, RZ, -4.46484375, 1580 ;  /* 0xc477662cff1a7431 */ /* 0x004fe200000001ff */
[----:B------:R-:W-:-:S02]  /*1b460*/  MOV R27, 0x450908e3 ;  /* 0x450908e3001b7802 */ /* 0x000fc40000000f00 */
[----:B------:R2:W-:Y:S01]  /*1b470*/  STL.64 [R1+0x1310], R28 ;  /* 0x0013101c01007387 */ /* 0x0005e20000100a00 */
[----:B0-----:R-:W-:Y:S02]  /*1b480*/  HFMA2 R5, -RZ, RZ, -1.5341796875, 0.0010662078857421875 ;  /* 0xbe23145eff057431 */ /* 0x001fe400000001ff */
[----:B------:R-:W-:Y:S01]  /*1b490*/  IMAD.MOV.U32 R4, RZ, RZ, -0x3b0ef486 ;  /* 0xc4f10b7aff047424 */ /* 0x000fe200078e00ff */
[----:B------:R0:W-:Y:S01]  /*1b4a0*/  STL.64 [R1+0x1348], R20 ;  /* 0x0013481401007387 */ /* 0x0001e20000100a00 */
[----:B-1----:R-:W-:Y:S01]  /*1b4b0*/  HFMA2 R17, -RZ, RZ, -5.0859375, 16480 ;  /* 0xc5167406ff117431 */ /* 0x002fe200000001ff */
        /* <DEDUP_REMOVED lines=11> */
[----:B--2---:R-:W-:Y:S01]  /*1b570*/  HFMA2 R2, -RZ, RZ, 1.7734375, -0.0185699462890625 ;  /* 0x3f18a4c1ff027431 */ /* 0x004fe200000001ff */
[----:B------:R-:W-:-:S02]  /*1b580*/  MOV R3, 0xbee2690b ;  /* 0xbee2690b00037802 */ /* 0x000fc40000000f00 */
[----:B------:R2:W-:Y:S04]  /*1b590*/  STL.64 [R1+0x1388], R26 ;  /* 0x0013881a01007387 */ /* 0x0005e80000100a00 */
[----:B------:R3:W-:Y:S01]  /*1b5a0*/  STL.64 [R1+0x1390], R4 ;  /* 0x0013900401007387 */ /* 0x0007e20000100a00 */
[----:B0-----:R-:W-:Y:S02]  /*1b5b0*/  HFMA2 R29, -RZ, RZ, -0.447021484375, -0.000134944915771484375 ;  /* 0xb727886cff1d7431 */ /* 0x001fe400000001ff */
[----:B------:R-:W-:Y:S01]  /*1b5c0*/  IMAD.MOV.U32 R28, RZ, RZ, -0x3c55509c ;  /* 0xc3aaaf64ff1c7424 */ /* 0x000fe200078e00ff */
[----:B------:R0:W-:Y:S01]  /*1b5d0*/  STL.64 [R1+0x1398], R16 ;  /* 0x0013981001007387 */ /* 0x0001e20000100a00 */
[----:B-1----:R-:W-:Y:S01]  /*1b5e0*/  HFMA2 R22, -RZ, RZ, -4.234375, 0.0235443115234375 ;  /* 0xc43c2607ff167431 */ /* 0x002fe200000001ff */
[----:B------:R-:W-:Y:S01]  /*1b5f0*/  MOV R23, 0x4436edde ;  /* 0x4436edde00177802 */ /* 0x000fe20000000f00 */
[----:B--2---:R-:W-:Y:S01]  /*1b600*/  HFMA2 R27, -RZ, RZ, -1.814453125, -0.177734375 ;  /* 0xbf42b1b0ff1b7431 */ /* 0x004fe200000001ff */
[----:B------:R1:W-:Y:S01]  /*1b610*/  STL.64 [R1+0x1380], R20 ;  /* 0x0013801401007387 */ /* 0x0003e20000100a00 */
[----:B------:R-:W-:Y:S01]  /*1b620*/  MOV R26, 0x3f8f9e02 ;  /* 0x3f8f9e02001a7802 */ /* 0x000fe20000000f00 */
[----:B---3--:R-:W-:-:S02]  /*1b630*/  HFMA2 R4, -RZ, RZ, -2.703125, 0.06201171875 ;  /* 0xc1682bf0ff047431 */ /* 0x008fc400000001ff */
[----:B------:R2:W-:Y:S01]  /*1b640*/  STL.64 [R1+0x13a0], R18 ;  /* 0x0013a01201007387 */ /* 0x0005e20000100a00 */
[----:B------:R-:W-:Y:S01]  /*1b650*/  MOV R5, 0x4131c9d1 ;  /* 0x4131c9d100057802 */ /* 0x000fe20000000f00 */
[----:B0-----:R-:W-:Y:S02]  /*1b660*/  HFMA2 R17, -RZ, RZ, 0.91162109375, 0.447509765625 ;  /* 0x3b4b3729ff117431 */ /* 0x001fe400000001ff */
[----:B------:R-:W-:Y:S01]  /*1b670*/  IMAD.MOV.U32 R16, RZ, RZ, -0x3f7a96e2 ;  /* 0xc085691eff107424 */ /* 0x000fe200078e00ff */
[----:B------:R0:W-:Y:S01]  /*1b680*/  STL.64 [R1+0x1300], R2 ;  /* 0x0013000201007387 */ /* 0x0001e20000100a00 */
[----:B-1----:R-:W-:Y:S01]  /*1b690*/  IMAD.MOV.U32 R20, RZ, RZ, 0x42393dd8 ;  /* 0x42393dd8ff147424 */ /* 0x002fe200078e00ff */
[----:B------:R-:W-:Y:S02]  /*1b6a0*/  MOV R21, 0xb704f033 ;  /* 0xb704f03300157802 */ /* 0x000fe40000000f00 */
[----:B------:R-:W-:Y:S01]  /*1b6b0*/  STL.64 [R1+0x13a8], R22 ;  /* 0x0013a81601007387 */ /* 0x000fe20000100a00 */
[----:B--2---:R-:W-:Y:S01]  /*1b6c0*/  IMAD.MOV.U32 R18, RZ, RZ, 0x3eb9a9a3 ;  /* 0x3eb9a9a3ff127424 */ /* 0x004fe200078e00ff */
[----:B------:R-:W-:-:S02]  /*1b6d0*/  MOV R19, 0x3e6301dc ;  /* 0x3e6301dc00137802 */ /* 0x000fc40000000f00 */
[----:B------:R-:W-:Y:S01]  /*1b6e0*/  STL.64 [R1+0x13b0], R28 ;  /* 0x0013b01c01007387 */ /* 0x000fe20000100a00 */
[----:B0-----:R-:W-:Y:S01]  /*1b6f0*/  IMAD.MOV.U32 R2, RZ, RZ, -0x3c540da5 ;  /* 0xc3abf25bff027424 */ /* 0x001fe200078e00ff */
[----:B------:R-:W-:Y:S02]  /*1b700*/  MOV R3, 0x432bf3b2 ;  /* 0x432bf3b200037802 */ /* 0x000fe40000000f00 */
[----:B------:R-:W-:Y:S04]  /*1b710*/  STL.64 [R1+0x13c0], R20 ;  /* 0x0013c01401007387 */ /* 0x000fe80000100a00 */
[----:B------:R-:W-:Y:S04]  /*1b720*/  STL.64 [R1+0x13c8], R4 ;  /* 0x0013c80401007387 */ /* 0x000fe80000100a00 */
[----:B------:R-:W-:Y:S04]  /*1b730*/  STL.64 [R1+0x13d0], R16 ;  /* 0x0013d01001007387 */ /* 0x000fe80000100a00 */
[----:B------:R-:W-:Y:S04]  /*1b740*/  STL.64 [R1+0x13d8], R26 ;  /* 0x0013d81a01007387 */ /* 0x000fe80000100a00 */
[----:B------:R-:W-:Y:S04]  /*1b750*/  STL.64 [R1+0x13e0], R18 ;  /* 0x0013e01201007387 */ /* 0x000fe80000100a00 */
        /* <DEDUP_REMOVED lines=14> */
[----:B0-----:R-:W-:Y:S01]  /*1b840*/  HFMA2 R3, -RZ, RZ, 1.328125, -1493 ;  /* 0x3d50e5d5ff037431 */ /* 0x001fe200000001ff */
[----:B------:R-:W-:-:S05]  /*1b850*/  MOV R2, 0x391ad4b2 ;  /* 0x391ad4b200027802 */ /* 0x000fca0000000f00 */
[----:B------:R0:W-:Y:S02]  /*1b860*/  STL.64 [R1+0x1378], R2 ;  /* 0x0013780201007387 */ /* 0x0001e40000100a00 */
[----:B0-----:R-:W-:Y:S01]  /*1b870*/  HFMA2 R3, -RZ, RZ, -3.439453125, -0.00010120868682861328125 ;  /* 0xc2e186a2ff037431 */ /* 0x001fe200000001ff */
[----:B------:R-:W-:-:S05]  /*1b880*/  MOV R2, 0x43059029 ;  /* 0x4305902900027802 */ /* 0x000fca0000000f00 */
[----:B------:R0:W-:Y:S02]  /*1b890*/  STL.64 [R1+0x13b8], R2 ;  /* 0x0013b80201007387 */ /* 0x0001e40000100a00 */
[----:B0-----:R-:W-:Y:S01]  /*1b8a0*/  IADD3 R2, PT, PT, R0, 0x9c4, RZ ;  /* 0x000009c400027810 */ /* 0x001fe20007ffe0ff */
[----:B------:R-:W-:Y:S06]  /*1b8b0*/  @!P0 BRA `(.L_x_1772) ;  /* 0x00000000007c8947 */ /* 0x000fec0003800000 */
        /* <DEDUP_REMOVED lines=31> */
.L_x_1772:
[----:B------:R-:W-:Y:S01]  /*1bab0*/  FSETP.GEU.FTZ.AND P0, PT, R10, 1, PT ;  /* 0x3f8000000a00780b */ /* 0x000fe20003f1e000 */
[----:B------:R-:W-:-:S12]  /*1bac0*/  IMAD.MOV.U32 R6, RZ, RZ, RZ ;  /* 0x000000ffff067224 */ /* 0x000fd800078e00ff */
[----:B------:R-:W-:Y:S05]  /*1bad0*/  @P0 BRA `(.L_x_1773) ;  /* 0x00000000007c0947 */ /* 0x000fea0003800000 */
[C---:B------:R-:W-:Y:S01]  /*1bae0*/  FADD.FTZ.RZ R3, R11.reuse, 1 ;  /* 0x3f8000000b037421 */ /* 0x040fe2000001c000 */
[----:B------:R-:W-:Y:S02]  /*1baf0*/  MOV R10, 0x3d39bf78 ;  /* 0x3d39bf78000a7802 */ /* 0x000fe40000000f00 */
[----:B------:R-:W-:Y:S02]  /*1bb00*/  ISETP.GE.U32.AND P0, PT, R11, 0x7f800000, PT ;  /* 0x7f8000000b00780c */ /* 0x000fe40003f06070 */
        /* <DEDUP_REMOVED lines=28> */
.L_x_1773:
[----:B------:R-:W-:Y:S05]  /*1bcd0*/  BSYNC.RECONVERGENT B2 ;  /* 0x0000000000027941 */ /* 0x000fea0003800200 */
.L_x_1771:
[----:B0-----:R-:W-:Y:S01]  /*1bce0*/  HFMA2 R4, -RZ, RZ, 0, 0 ;  /* 0x00000000ff047431 */ /* 0x001fe200000001ff */
[----:B------:R-:W-:Y:S01]  /*1bcf0*/  BSSY.RECONVERGENT B2, `(.L_x_1774) ;  /* 0x0000016000027945 */ /* 0x000fe20003800200 */
[----:B------:R-:W-:Y:S01]  /*1bd00*/  HFMA2 R5, -RZ, RZ, -1.666015625, -0.052093505859375 ;  /* 0xbeaaaaabff057431 */ /* 0x000fe200000001ff */
[----:B------:R-:W-:-:S07]  /*1bd10*/  MOV R3, 0x1 ;  /* 0x0000000100037802 */ /* 0x000fce0000000f00 */
.L_x_1775:
[----:B------:R-:W-:-:S13]  /*1bd20*/  ISETP.GT.AND P1, PT, R3, R4, PT ;  /* 0x000000040300720c */ /* 0x000fda0003f24270 */
[C---:B------:R-:W-:Y:S01]  /*1bd30*/  @P1 VIADD R11, R3.reuse, 0xffffffff ;  /* 0xffffffff030b1836 */ /* 0x040fe20000000000 */
[----:B------:R-:W-:-:S04]  /*1bd40*/  @!P1 LEA R9, R3, R2, 0x2 ;  /* 0x0000000203099211 */ /* 0x000fc800078e10ff */
[----:B------:R-:W-:Y:S01]  /*1bd50*/  @P1 LEA R11, R11, R2, 0x2 ;  /* 0x000000020b0b1211 */ /* 0x000fe200078e10ff */
[----:B------:R-:W2:Y:S04]  /*1bd60*/  @!P1 LDL R10, [R9] ;  /* 0x00000000090a9983 */ /* 0x000ea80000100800 */
[----:B------:R-:W1:Y:S01]  /*1bd70*/  @P1 LDL R13, [R11] ;  /* 0x000000000b0d1983 */ /* 0x000e620000100800 */
[----:B------:R-:W-:Y:S01]  /*1bd80*/  LEA R12, R3, R0, 0x2 ;  /* 0x00000000030c7211 */ /* 0x000fe200078e10ff */
[----:B-1----:R-:W-:-:S05]  /*1bd90*/  @P1 FMUL.FTZ R10, R13, R6 ;  /* 0x000000060d0a1220 */ /* 0x002fca0000410000 */
        /* <DEDUP_REMOVED lines=12> */
.L_x_1774:
        /* <DEDUP_REMOVED lines=9> */
.L_x_1779:
[----:B------:R-:W-:-:S13]  /*1bef0*/  ISETP.GT.AND P1, PT, R5, R4, PT ;  /* 0x000000040500720c */ /* 0x000fda0003f24270 */
[C---:B------:R-:W-:Y:S02]  /*1bf00*/  @P1 IADD3 R11, PT, PT, R5.reuse, -0x1, RZ ;  /* 0xffffffff050b1810 */ /* 0x040fe40007ffe0ff */
[-C--:B------:R-:W-:Y:S02]  /*1bf10*/  @!P1 LEA R10, R5, R2.reuse, 0x2 ;  /* 0x00000002050a9211 */ /* 0x080fe400078e10ff */
[----:B------:R-:W-:-:S03]  /*1bf20*/  @P1 LEA R12, R11, R2, 0x2 ;  /* 0x000000020b0c1211 */ /* 0x000fc600078e10ff */
        /* <DEDUP_REMOVED lines=15> */
.L_x_1778:
        /* <DEDUP_REMOVED lines=12> */
.L_x_1781:
        /* <DEDUP_REMOVED lines=19> */
.L_x_1780:
        /* <DEDUP_REMOVED lines=12> */
.L_x_1783:
        /* <DEDUP_REMOVED lines=19> */
.L_x_1782:
        /* <DEDUP_REMOVED lines=12> */
.L_x_1785:
        /* <DEDUP_REMOVED lines=19> */
.L_x_1784:
        /* <DEDUP_REMOVED lines=12> */
.L_x_1787:
        /* <DEDUP_REMOVED lines=19> */
.L_x_1786:
        /* <DEDUP_REMOVED lines=12> */
.L_x_1789:
        /* <DEDUP_REMOVED lines=19> */
.L_x_1788:
        /* <DEDUP_REMOVED lines=12> */
.L_x_1791:
        /* <DEDUP_REMOVED lines=19> */
.L_x_1790:
        /* <DEDUP_REMOVED lines=12> */
.L_x_1793:
        /* <DEDUP_REMOVED lines=19> */
.L_x_1792:
        /* <DEDUP_REMOVED lines=12> */
.L_x_1795:
        /* <DEDUP_REMOVED lines=19> */
.L_x_1794:
        /* <DEDUP_REMOVED lines=12> */
.L_x_1797:
        /* <DEDUP_REMOVED lines=19> */
.L_x_1796:
        /* <DEDUP_REMOVED lines=12> */
.L_x_1799:
        /* <DEDUP_REMOVED lines=19> */
.L_x_1798:
        /* <DEDUP_REMOVED lines=12> */
.L_x_1801:
        /* <DEDUP_REMOVED lines=19> */
.L_x_1800:
        /* <DEDUP_REMOVED lines=12> */
.L_x_1803:
        /* <DEDUP_REMOVED lines=19> */
.L_x_1802:
        /* <DEDUP_REMOVED lines=12> */
.L_x_1805:
        /* <DEDUP_REMOVED lines=19> */
.L_x_1804:
        /* <DEDUP_REMOVED lines=12> */
.L_x_1807:
        /* <DEDUP_REMOVED lines=19> */
.L_x_1806:
        /* <DEDUP_REMOVED lines=12> */
.L_x_1809:
        /* <DEDUP_REMOVED lines=19> */
.L_x_1808:
        /* <DEDUP_REMOVED lines=12> */
.L_x_1811:
        /* <DEDUP_REMOVED lines=19> */
.L_x_1810:
        /* <DEDUP_REMOVED lines=12> */
.L_x_1813:
        /* <DEDUP_REMOVED lines=19> */
.L_x_1812:
        /* <DEDUP_REMOVED lines=12> */
.L_x_1815:
        /* <DEDUP_REMOVED lines=19> */
.L_x_1814:
        /* <DEDUP_REMOVED lines=12> */
.L_x_1817:
        /* <DEDUP_REMOVED lines=19> */
.L_x_1816:
        /* <DEDUP_REMOVED lines=12> */
.L_x_1819:
        /* <DEDUP_REMOVED lines=19> */
.L_x_1818:
        /* <DEDUP_REMOVED lines=12> */
.L_x_1821:
        /* <DEDUP_REMOVED lines=19> */
.L_x_1820:
        /* <DEDUP_REMOVED lines=12> */
.L_x_1823:
[----:B------:R-:W-:-:S13]  /*1e990*/  ISETP.GT.AND P1, PT, R9, R4, PT ;  /* 0x000000040900720c */ /* 0x000fda0003f24270 */
[C---:B------:R-:W-:Y:S02]  /*1e9a0*/  @P1 IADD3 R13, PT, PT, R9.reuse, -0x1, RZ ;  /* 0xffffffff090d1810 */ /* 0x040fe40007ffe0ff */
[-C--:B------:R-:W-:Y:S02]  /*1e9b0*/  @!P1 LEA R11, R9, R2.reuse, 0x2 ;  /* 0x00000002090b9211 */ /* 0x080fe400078e10ff */
[----:B------:R-:W-:-:S03]  /*1e9c0*/  @P1 LEA R13, R13, R2, 0x2 ;  /* 0x000000020d0d1211 */ /* 0x000fc600078e10ff */
        /* <DEDUP_REMOVED lines=15> */
.L_x_1822:
        /* <DEDUP_REMOVED lines=9> */
[----:B------:R-:W-:-:S07]  /*1eb50*/  IMAD.MOV.U32 R10, RZ, RZ, -0x3b8899d4 ;  /* 0xc477662cff0a7424 */ /* 0x000fce00078e00ff */
.L_x_1825:
        /* <DEDUP_REMOVED lines=19> */
.L_x_1824:
[----:B------:R-:W1:Y:S02]  /*1ec90*/  MUFU.RCP R0, R7 ;  /* 0x0000000700007308 */ /* 0x000e640000001000 */
[----:B-1----:R-:W-:-:S04]  /*1eca0*/  FMUL.FTZ R5, R5, R0 ;  /* 0x0000000005057220 */ /* 0x002fc80000410000 */
[----:B------:R-:W-:-:S05]  /*1ecb0*/  FMUL.FTZ R5, R10, R5 ;  /* 0x000000050a057220 */ /* 0x000fca0000410000 */
[----:B------:R-:W-:-:S13]  /*1ecc0*/  FSETP.GT.FTZ.AND P0, PT, |R5|, |R18|, PT ;  /* 0x400000120500720b */ /* 0x000fda0003f14200 */
[----:B------:R-:W-:-:S07]  /*1ecd0*/  @!P0 FADD.FTZ R3, R3, R5 ;  /* 0x0000000503038221 */ /* 0x000fce0000010000 */
.L_x_1777:
[----:B------:R-:W-:Y:S05]  /*1ece0*/  BSYNC.RECONVERGENT B2 ;  /* 0x0000000000027941 */ /* 0x000fea0003800200 */
.L_x_1776:
        /* <DEDUP_REMOVED lines=15> */
[C---:B------:R-:W-:Y:S01]  /*1ede0*/  FADD.FTZ R6, |R0|.reuse, -4 ;  /* 0xc080000000067421 */ /* 0x040fe20000010200 */
[----:B------:R-:W-:Y:S01]  /*1edf0*/  MOV R4, 0x652b82fe ;  /* 0x652b82fe00047802 */ /* 0x000fe20000000f00 */
[----:B------:R-:W-:Y:S01]  /*1ee00*/  IMAD.MOV.U32 R5, RZ, RZ, 0x3ff71547 ;  /* 0x3ff71547ff057424 */ /* 0x000fe200078e00ff */
[----:B------:R-:W0:Y:S01]  /*1ee10*/  MUFU.RCP R19, R9 ;  /* 0x0000000900137308 */ /* 0x000e220000001000 */
[----:B------:R-:W-:-:S04]  /*1ee20*/  FMUL.FTZ R7, |R0|, -R2 ;  /* 0x8000000200077220 */ /* 0x000fc80000410200 */
[----:B------:R-:W-:Y:S01]  /*1ee30*/  DFMA R4, R10, R4, 6.75539944105574400000e+15 ;  /* 0x433800000a04742b */ /* 0x000fe20000000004 */
[----:B------:R-:W-:Y:S01]  /*1ee40*/  FMUL.FTZ R18, R7, 1.4426950216293334961 ;  /* 0x3fb8aa3b07127820 */ /* 0x000fe20000410000 */
[----:B------:R-:W-:-:S03]  /*1ee50*/  FSETP.GEU.FTZ.AND P0, PT, |R11|, 4.1917929649353027344, PT ;  /* 0x4086232b0b00780b */ /* 0x000fc60003f1e200 */
[----:B------:R1:W2:Y:S03]  /*1ee60*/  FRND.TRUNC R9, R18 ;  /* 0x0000001200097307 */ /* 0x0002a6000020d000 */
        /* <DEDUP_REMOVED lines=40> */
[----:B------:R-:W-:-:S03]  /*1f0f0*/  LEA R13, R4, R15, 0x14 ;  /* 0x0000000f040d7211 */ /* 0x000fc600078ea0ff */
[----:B------:R-:W-:Y:S01]  /*1f100*/  FFMA.FTZ R6, R19, R12, R6 ;  /* 0x0000000c13067223 */ /* 0x000fe20000010006 */
[----:B------:R-:W-:Y:S01]  /*1f110*/  IMAD.MOV.U32 R19, RZ, RZ, 0x3a69a091 ;  /* 0x3a69a091ff137424 */ /* 0x000fe200078e00ff */
[----:B------:R-:W-:Y:S01]  /*1f120*/  MOV R12, R14 ;  /* 0x0000000e000c7202 */ /* 0x000fe20000000f00 */
[----:B-12---:R-:W-:Y:S06]  /*1f130*/  @!P0 BRA `(.L_x_1827) ;  /* 0x0000000000308947 */ /* 0x006fec0003800000 */
        /* <DEDUP_REMOVED lines=12> */
.L_x_1827:
[----:B------:R-:W-:Y:S05]  /*1f200*/  BSYNC.RECONVERGENT B2 ;  /* 0x0000000000027941 */ /* 0x000fea0003800200 */
.L_x_1826:
[----:B------:R-:W-:Y:S01]  /*1f210*/  UMOV UR4, 0x54411744 ;  /* 0x5441174400047882 */ /* 0x000fe20000000000 */
[----:B------:R-:W-:Y:S01]  /*1f220*/  UMOV UR5, 0x401921fb ;  /* 0x401921fb00057882 */ /* 0x000fe20000000000 */
[C---:B------:R-:W-:Y:S01]  /*1f230*/  FFMA.FTZ R5, R6.reuse, R19, 0.0070457882247865200043 ;  /* 0x3be6e05b06057423 */ /* 0x040fe20000010013 */
[----:B------:R-:W-:Y:S01]  /*1f240*/  DMUL R16, R16, UR4 ;  /* 0x0000000410107c28 */ /* 0x000fe20008000000 */
[----:B------:R-:W-:Y:S01]  /*1f250*/  MOV R20, 0x42fc0000 ;  /* 0x42fc000000147802 */ /* 0x000fe20000000f00 */
[----:B------:R-:W-:Y:S02]  /*1f260*/  HFMA2 R11, -RZ, RZ, 2, 0 ;  /* 0x40000000ff0b7431 */ /* 0x000fe400000001ff */
[C---:B------:R-:W-:Y:S01]  /*1f270*/  FFMA.FTZ R5, R6.reuse, R5, -0.015866896137595176697 ;  /* 0xbc81fb4b06057423 */ /* 0x040fe20000010005 */
[----:B------:R-:W-:Y:S01]  /*1f280*/  FSETP.GT.FTZ.AND P0, PT, |R9|, 126, PT ;  /* 0x42fc00000900780b */ /* 0x000fe20003f14200 */
[----:B------:R-:W-:Y:S01]  /*1f290*/  IMAD.MOV.U32 R10, RZ, RZ, 0x0 ;  /* 0x00000000ff0a7424 */ /* 0x000fe200078e00ff */
[----:B------:R-:W0:Y:S01]  /*1f2a0*/  MUFU.RSQ64H R15, R17 ;  /* 0x00000011000f7308 */ /* 0x000e220000001c00 */
[----:B------:R-:W-:Y:S01]  /*1f2b0*/  FFMA.FTZ R5, R6, R5, 0.036429625004529953003 ;  /* 0x3d15373b06057423 */ /* 0x000fe20000010005 */
[----:B------:R-:W-:Y:S01]  /*1f2c0*/  LOP3.LUT R20, R20, 0x80000000, R9, 0xb8, !PT ;  /* 0x8000000014147812 */ /* 0x000fe200078eb809 */
[----:B------:R-:W-:Y:S01]  /*1f2d0*/  FMUL.FTZ R3, R3, 1 ;  /* 0x3f80000003037820 */ /* 0x000fe20000410000 */
[----:B------:R-:W-:Y:S01]  /*1f2e0*/  IADD3 R14, PT, PT, R17, -0x3500000, RZ ;  /* 0xfcb00000110e7810 */ /* 0x000fe20007ffe0ff */
[----:B------:R-:W-:Y:S01]  /*1f2f0*/  FFMA.FTZ R5, R6, R5, -0.066643431782722473145 ;  /* 0xbd887c5a06057423 */ /* 0x000fe20000010005 */
[----:B------:R-:W-:Y:S01]  /*1f300*/  FSEL R20, R20, R9, P0 ;  /* 0x0000000914147208 */ /* 0x000fe20000000000 */
[C---:B------:R-:W-:Y:S01]  /*1f310*/  FFMA.FTZ R9, |R0|.reuse, R11, 1 ;  /* 0x3f80000000097423 */ /* 0x040fe2000001020b */
[----:B------:R-:W-:Y:S01]  /*1f320*/  FSETP.GT.FTZ.AND P0, PT, |R0|, 10.05500030517578125, PT ;  /* 0x4120e1480000780b */ /* 0x000fe20003f14200 */
[----:B------:R-:W-:Y:S01]  /*1f330*/  FFMA.FTZ R5, R6, R5, 0.093814529478549957275 ;  /* 0x3dc021d506057423 */ /* 0x000fe20000010005 */
[----:B------:R-:W-:Y:S01]  /*1f340*/  FSETP.GEU.FTZ.AND P1, PT, R0, RZ, PT ;  /* 0x000000ff0000720b */ /* 0x000fe20003f3e000 */
[--C-:B------:R-:W-:Y:S01]  /*1f350*/  FFMA.FTZ R19, R20, -0.69314718246459960938, R7.reuse ;  /* 0xbf31721814137823 */ /* 0x100fe20000010007 */
[----:B------:R-:W-:Y:S01]  /*1f360*/  FFMA.FTZ R7, |R0|, -R2, -R7 ;  /* 0x8000000200077223 */ /* 0x000fe20000010a07 */
[----:B------:R-:W-:Y:S01]  /*1f370*/  FFMA.FTZ R11, R6, R5, -0.10099056363105773926 ;  /* 0xbdced424060b7423 */ /* 0x000fe20000010005 */
[----:B------:R-:W1:Y:S01]  /*1f380*/  MUFU.RCP R9, R9 ;  /* 0x0000000900097308 */ /* 0x000e620000001000 */
[C---:B------:R-:W-:Y:S01]  /*1f390*/  FFMA.FTZ R19, R20.reuse, 1.9046542121259335545e-09, R19 ;  /* 0x3102e30814137823 */ /* 0x040fe20000010013 */
[----:B------:R-:W-:Y:S01]  /*1f3a0*/  FADD.FTZ R20, R20, 12583039 ;  /* 0x4b40007f14147421 */ /* 0x000fe20000010000 */
[----:B0-----:R-:W-:Y:S01]  /*1f3b0*/  DMUL R4, R14, R14 ;  /* 0x0000000e0e047228 */ /* 0x001fe20000000000 */
[----:B------:R-:W-:Y:S01]  /*1f3c0*/  FFMA.FTZ R11, R6, R11, 0.06809400022029876709 ;  /* 0x3d8b74de060b7423 */ /* 0x000fe2000001000b */
[----:B------:R-:W-:Y:S01]  /*1f3d0*/  FMUL.FTZ R21, R19, 1.4426950216293334961 ;  /* 0x3fb8aa3b13157820 */ /* 0x000fe20000410000 */
[----:B------:R-:W-:Y:S01]  /*1f3e0*/  BSSY.RECONVERGENT B3, `(.L_x_1828) ;  /* 0x0000026000037945 */ /* 0x000fe20003800200 */
[----:B------:R-:W-:Y:S01]  /*1f3f0*/  SHF.L.U32 R20, R20, 0x17, RZ ;  /* 0x0000001714147819 */ /* 0x000fe200000006ff */
[C---:B------:R-:W-:Y:S01]  /*1f400*/  FFMA.FTZ R19, R6.reuse, R11, 0.015377387404441833496 ;  /* 0x3c7bf17006137423 */ /* 0x040fe2000001000b */
[----:B------:R-:W-:Y:S01]  /*1f410*/  MOV R11, 0x3fd80000 ;  /* 0x3fd80000000b7802 */ /* 0x000fe20000000f00 */
[----:B------:R-:W0:Y:S01]  /*1f420*/  F2F.F64.F32 R2, R3 ;  /* 0x0000000300027310 */ /* 0x000e220000201800 */
[----:B------:R-:W-:Y:S01]  /*1f430*/  DFMA R4, R16, -R4, 1 ;  /* 0x3ff000001004742b */ /* 0x000fe20000000804 */
[----:B------:R-:W-:-:S04]  /*1f440*/  FFMA.FTZ R19, R6, R19, -0.1396210789680480957 ;  /* 0xbe0ef8d406137423 */ /* 0x000fc80000010013 */
[----:B------:R-:W-:Y:S02]  /*1f450*/  FFMA.FTZ R23, R6, R19, 1.232995152473449707 ;  /* 0x3f9dd2c906177423 */ /* 0x000fe40000010013 */
[----:B------:R-:W2:Y:S01]  /*1f460*/  MUFU.EX2 R21, R21 ;  /* 0x0000001500157308 */ /* 0x000ea20000000800 */
[----:B------:R-:W-:Y:S02]  /*1f470*/  DFMA R10, R4, R10, 0.5 ;  /* 0x3fe00000040a742b */ /* 0x000fe4000000000a */
[----:B------:R-:W-:Y:S01]  /*1f480*/  DMUL R18, R14, R4 ;  /* 0x000000040e127228 */ /* 0x000fe20000000000 */
[----:B-1----:R-:W-:Y:S01]  /*1f490*/  FMUL.FTZ R4, R23, R9 ;  /* 0x0000000917047220 */ /* 0x002fe20000410000 */
[----:B0-----:R-:W-:-:S03]  /*1f4a0*/  DMUL R12, R2, R12 ;  /* 0x0000000c020c7228 */ /* 0x001fc60000000000 */
[----:B------:R-:W-:-:S03]  /*1f4b0*/  FMUL.FTZ R5, R4, -2 ;  /* 0xc000000004057820 */ /* 0x000fc60000410000 */
[----:B------:R-:W-:Y:S01]  /*1f4c0*/  DFMA R18, R10, R18, R14 ;  /* 0x000000120a12722b */ /* 0x000fe2000000000e */
[----:B------:R-:W-:Y:S01]  /*1f4d0*/  FFMA.FTZ R5, |R0|, R5, R23 ;  /* 0x0000000500057223 */ /* 0x000fe20000010217 */
[----:B--2---:R-:W-:-:S03]  /*1f4e0*/  FMUL.FTZ R20, R20, R21 ;  /* 0x0000001514147220 */ /* 0x004fc60000410000 */
[----:B------:R-:W-:-:S03]  /*1f4f0*/  FADD.FTZ R5, -R4, R5 ;  /* 0x0000000504057221 */ /* 0x000fc60000010100 */
[----:B------:R-:W-:Y:S01]  /*1f500*/  DMUL R10, R16, R18 ;  /* 0x00000012100a7228 */ /* 0x000fe20000000000 */
[----:B------:R-:W-:Y:S01]  /*1f510*/  FFMA.FTZ R20, R20, R7, R20 ;  /* 0x0000000714147223 */ /* 0x000fe20000010014 */
[----:B------:R-:W-:Y:S01]  /*1f520*/  FFMA.FTZ R5, R9, R5, R4 ;  /* 0x0000000509057223 */ /* 0x000fe20000010004 */
[----:B------:R-:W-:Y:S01]  /*1f530*/  IADD3 R7, PT, PT, R19, -0x100000, RZ ;  /* 0xfff0000013077810 */ /* 0x000fe20007ffe0ff */
[----:B------:R-:W-:Y:S02]  /*1f540*/  IMAD.MOV.U32 R6, RZ, RZ, R18 ;  /* 0x000000ffff067224 */ /* 0x000fe400078e0012 */
[----:B------:R-:W-:Y:S02]  /*1f550*/  FMUL.FTZ R20, R5, R20 ;  /* 0x0000001405147220 */ /* 0x000fe40000410000 */
[----:B------:R-:W-:-:S03]  /*1f560*/  DFMA R4, R10, -R10, R16 ;  /* 0x8000000a0a04722b */ /* 0x000fc60000000010 */
[----:B------:R-:W-:Y:S02]  /*1f570*/  FSEL R0, R20, RZ, !P0 ;  /* 0x000000ff14007208 */ /* 0x000fe40004000000 */
        /* <DEDUP_REMOVED lines=9> */
[----:B------:R-:W-:Y:S05]  /*1f610*/  CALL.REL.NOINC `($__internal_5_$__cuda_sm20_dsqrt_rn_f64_mediumpath_v1) ;  /* 0x0000014800147944 */ /* 0x000fea0003c00000 */
[----:B------:R-:W-:Y:S02]  /*1f620*/  MOV R2, R4 ;  /* 0x0000000400027202 */ /* 0x000fe40000000f00 */
[----:B------:R-:W-:-:S07]  /*1f630*/  MOV R3, R5 ;  /* 0x0000000500037202 */ /* 0x000fce0000000f00 */
.L_x_1829:
[----:B------:R-:W-:Y:S05]  /*1f640*/  BSYNC.RECONVERGENT B3 ;  /* 0x0000000000037941 */ /* 0x000fea0003800200 */
.L_x_1828:
[----:B------:R-:W0:Y:S01]  /*1f650*/  MUFU.RCP64H R5, R3 ;  /* 0x0000000300057308 */ /* 0x000e220000001800 */
[----:B------:R-:W-:Y:S01]  /*1f660*/  HFMA2 R4, -RZ, RZ, 0, 5.9604644775390625e-08 ;  /* 0x00000001ff047431 */ /* 0x000fe200000001ff */
        /* <DEDUP_REMOVED lines=16> */
[----:B------:R-:W-:Y:S05]  /*1f770*/  CALL.REL.NOINC `($__internal_4_$__cuda_sm20_div_rn_f64_full) ;  /* 0x0000014000507944 */ /* 0x000fea0003c00000 */
.L_x_1831:
[----:B------:R-:W-:Y:S05]  /*1f780*/  BSYNC.RECONVERGENT B3 ;  /* 0x0000000000037941 */ /* 0x000fea0003800200 */
.L_x_1830:
        /* <DEDUP_REMOVED lines=9> */
.L_x_1770:
[----:B------:R-:W0:Y:S01]  /*1f820*/  MUFU.SQRT R2, R7 ;  /* 0x0000000700027308 */ /* 0x000e220000002000 */
[----:B------:R-:W-:-:S07]  /*1f830*/  FSETP.GT.FTZ.AND P2, PT, R7, 200, PT ;  /* 0x434800000700780b */ /* 0x000fce0003f54000 */
[----:B0-----:R-:W0:Y:S02]  /*1f840*/  MUFU.RCP R2, R2 ;  /* 0x0000000200027308 */ /* 0x001e240000001000 */
[----:B0-----:R-:W-:-:S05]  /*1f850*/  FMUL.FTZ R3, R2, 4.5 ;  /* 0x4090000002037820 */ /* 0x001fca0000410000 */
[----:B------:R-:W-:-:S04]  /*1f860*/  FSETP.GEU.FTZ.AND P1, PT, R4, R3, PT ;  /* 0x000000030400720b */ /* 0x000fc80003f3e000 */
[----:B------:R-:W-:-:S13]  /*1f870*/  PLOP3.LUT P1, PT, P2, P1, PT, 0x8f, 0xf8 ;  /* 0x0000000000f8781c */ /* 0x000fda0001723177 */
[----:B------:R-:W-:Y:S05]  /*1f880*/  @P1 BRA `(.L_x_1832) ;  /* 0x0000007800cc1947 */ /* 0x000fea0003800000 */
[----:B------:R-:W-:Y:S01]  /*1f890*/  HFMA2 R16, -RZ, RZ, 0.71484375, -7284 ;  /* 0x39b8ef1dff107431 */ /* 0x000fe200000001ff */
[----:B------:R-:W-:Y:S01]  /*1f8a0*/  MOV R17, 0xb93b7038 ;  /* 0xb93b703800117802 */ /* 0x000fe20000000f00 */
[----:B------:R-:W-:Y:S01]  /*1f8b0*/  HFMA2 R3, -RZ, RZ, 1.416015625, -0.052093505859375 ;  /* 0x3daaaaabff037431 */ /* 0x000fe200000001ff */
[----:B------:R-:W-:Y:S01]  /*1f8c0*/  MOV R2, 0xbeaaaaab ;  /* 0xbeaaaaab00027802 */ /* 0x000fe20000000f00 */
[----:B------:R-:W-:Y:S02]  /*1f8d0*/  HFMA2 R19, -RZ, RZ, -0.37939453125, -0.044677734375 ;  /* 0xb612a9b8ff137431 */ /* 0x000fe400000001ff */
[----:B------:R-:W-:Y:S01]  /*1f8e0*/  IMAD.MOV.U32 R18, RZ, RZ, 0x382462c5 ;  /* 0x382462c5ff127424 */ /* 0x000fe200078e00ff */
[----:B------:R-:W-:Y:S01]  /*1f8f0*/  MOV R5, 0x3a97b426 ;  /* 0x3a97b42600057802 */ /* 0x000fe20000000f00 */
[----:B------:R0:W-:Y:S01]  /*1f900*/  STL.64 [R1+0xa38], R16 ;  /* 0x000a381001007387 */ /* 0x0001e20000100a00 */
[----:B------:R-:W-:Y:S02]  /*1f910*/  IMAD.MOV.U32 R4, RZ, RZ, -0x438d462a ;  /* 0xbc72b9d6ff047424 */ /* 0x000fe400078e00ff */
[----:B------:R-:W-:Y:S01]  /*1f920*/  HFMA2 R21, -RZ, RZ, 0.33544921875, -0.410400390625 ;  /* 0x355eb691ff157431 */ /* 0x000fe200000001ff */
[----:B------:R-:W-:Y:S01]  /*1f930*/  MOV R20, 0xb5f8d918 ;  /* 0xb5f8d91800147802 */ /* 0x000fe20000000f00 */
[----:B------:R1:W-:Y:S01]  /*1f940*/  STL.64 [R1+0xa28], R2 ;  /* 0x000a280201007387 */ /* 0x0003e20000100a00 */
[----:B------:R-:W-:Y:S01]  /*1f950*/  IMAD.MOV.U32 R22, RZ, RZ, -0x4bc25033 ;  /* 0xb43dafcdff167424 */ /* 0x000fe200078e00ff */
[----:B------:R-:W-:Y:S01]  /*1f960*/  MOV R23, 0x31e67ae7 ;  /* 0x31e67ae700177802 */ /* 0x000fe20000000f00 */
[----:B------:R-:W-:Y:S01]  /*1f970*/  HFMA2 R29, -RZ, RZ, -0.091796875, 4972 ;  /* 0xade06cdbff1d7431 */ /* 0x000fe200000001ff */
[----:B------:R2:W-:Y:S01]  /*1f980*/  STL.64 [R1+0xa40], R18 ;  /* 0x000a401201007387 */ /* 0x0005e20000100a00 */
[----:B------:R-:W-:-:S02]  /*1f990*/  IMAD.MOV.U32 R28, RZ, RZ, 0x307b7337 ;  /* 0x307b7337ff1c7424 */ /* 0x000fc400078e00ff */
[----:B------:R-:W-:Y:S01]  /*1f9a0*/  HFMA2 R26, -RZ, RZ, 0.193359375, 15.8359375 ;  /* 0x32304bebff1a7431 */ /* 0x000fe200000001ff */
[----:B------:R-:W-:Y:S01]  /*1f9b0*/  MOV R27, 0xb19690cc ;  /* 0xb19690cc001b7802 */ /* 0x000fe20000000f00 */
[----:B0-----:R-:W-:Y:S01]  /*1f9c0*/  HFMA2 R16, -RZ, RZ, 0.052642822265625, -33.84375 ;  /* 0x2abdd03bff107431 */ /* 0x001fe200000001ff */
[----:B------:R-:W-:Y:S01]  /*1f9d0*/  MOV R17, 0xaa1cc4df ;  /* 0xaa1cc4df00117802 */ /* 0x000fe20000000f00 */
[----:B------:R0:W-:Y:S01]  /*1f9e0*/  STL.64 [R1+0xa30], R4 ;  /* 0x000a300401007387 */ /* 0x0001e20000100a00 */
[----:B------:R-:W-:Y:S01]  /*1f9f0*/  FMUL.FTZ R10, R10, R14 ;  /* 0x0000000e0a0a7220 */ /* 0x000fe20000410000 */
[----:B-1----:R-:W-:Y:S01]  /*1fa00*/  HFMA2 R3, -RZ, RZ, 0.0911865234375, 12.4609375 ;  /* 0x2dd64a3bff037431 */ /* 0x002fe200000001ff */
[----:B------:R-:W-:Y:S01]  /*1fa10*/  MOV R2, 0xae803854 ;  /* 0xae80385400027802 */ /* 0x000fe20000000f00 */
[----:B------:R1:W-:Y:S01]  /*1fa20*/  STL.64 [R1+0xa48], R20 ;  /* 0x000a481401007387 */ /* 0x0003e20000100a00 */
[----:B------:R-:W-:Y:S01]  /*1fa30*/  BSSY.RECONVERGENT B2, `(.L_x_1833) ;  /* 0x00003e4000027945 */ /* 0x000fe20003800200 */
[----:B--2---:R-:W-:-:S02]  /*1fa40*/  HFMA2 R19, -RZ, RZ, -0.02374267578125, 0.0077667236328125 ;  /* 0xa6141ff4ff137431 */ /* 0x004fc400000001ff */
[----:B------:R-:W-:Y:S01]  /*1fa50*/  IMAD.MOV.U32 R18, RZ, RZ, 0x2900827e ;  /* 0x2900827eff127424 */ /* 0x000fe200078e00ff */
[----:B------:R2:W-:Y:S01]  /*1fa60*/  STL.64 [R1+0xa78], R16 ;  /* 0x000a781001007387 */ /* 0x0005e20000100a00 */
[----:B------:R-:W-:Y:S01]  /*1fa70*/  FSETP.GT.FTZ.AND P0, PT, R10, 1, PT ;  /* 0x3f8000000a00780b */ /* 0x000fe20003f14000 */
[----:B------:R-:W-:Y:S01]  /*1fa80*/  FMUL.FTZ R11, R11, R14 ;  /* 0x0000000e0b0b7220 */ /* 0x000fe20000410000 */
[----:B0-----:R-:W-:Y:S01]  /*1fa90*/  IMAD.MOV.U32 R4, RZ, RZ, -0x534f1ac8 ;  /* 0xacb0e538ff047424 */ /* 0x001fe200078e00ff */
[----:B------:R-:W-:Y:S01]  /*1faa0*/  MOV R5, 0x29f7cc00 ;  /* 0x29f7cc0000057802 */ /* 0x000fe20000000f00 */
[----:B------:R0:W-:Y:S01]  /*1fab0*/  STL.64 [R1+0xa50], R22 ;  /* 0x000a501601007387 */ /* 0x0001e20000100a00 */
[----:B-1----:R-:W-:Y:S01]  /*1fac0*/  HFMA2 R21, -RZ, RZ, -0.8681640625, -0.7294921875 ;  /* 0xbaf2b9d6ff157431 */ /* 0x002fe200000001ff */
[----:B------:R-:W-:Y:S02]  /*1fad0*/  MOV R20, 0xa70e548a ;  /* 0xa70e548a00147802 */ /* 0x000fe40000000f00 */
[----:B------:R1:W-:Y:S01]  /*1fae0*/  STL.64 [R1+0xa68], R2 ;  /* 0x000a680201007387 */ /* 0x0003e20000100a00 */
[----:B--2---:R-:W-:Y:S01]  /*1faf0*/  HFMA2 R16, -RZ, RZ, -0.2332763671875, 0.000720977783203125 ;  /* 0xb37711e8ff107431 */ /* 0x004fe200000001ff */
[----:B------:R-:W-:-:S02]  /*1fb00*/  MOV R17, 0x324d53d2 ;  /* 0x324d53d200117802 */ /* 0x000fc40000000f00 */
[----:B------:R2:W-:Y:S01]  /*1fb10*/  STL.64 [R1+0xa70], R4 ;  /* 0x000a700401007387 */ /* 0x0005e20000100a00 */
[----:B0-----:R-:W-:Y:S01]  /*1fb20*/  IMAD.MOV.U32 R22, RZ, RZ, -0x449c71c7 ;  /* 0xbb638e39ff167424 */ /* 0x001fe200078e00ff */
[----:B------:R-:W-:Y:S02]  /*1fb30*/  MOV R23, 0x3b2d602b ;  /* 0x3b2d602b00177802 */ /* 0x000fe40000000f00 */
[----:B------:R0:W-:Y:S01]  /*1fb40*/  STL.64 [R1+0xa80], R18 ;  /* 0x000a801201007387 */ /* 0x0001e20000100a00 */
[----:B-1----:R-:W-:Y:S01]  /*1fb50*/  HFMA2 R2, -RZ, RZ, -0.81298828125, -12.9609375 ;  /* 0xba81ca7bff027431 */ /* 0x002fe200000001ff */
[----:B------:R-:W-:Y:S02]  /*1fb60*/  MOV R3, 0x3957c1a2 ;  /* 0x3957c1a200037802 */ /* 0x000fe40000000f00 */
[----:B------:R1:W-:Y:S01]  /*1fb70*/  STL.64 [R1+0xab8], R16 ;  /* 0x000ab81001007387 */ /* 0x0003e20000100a00 */
[----:B--2---:R-:W-:Y:S01]  /*1fb80*/  IMAD.MOV.U32 R4, RZ, RZ, 0x319fac92 ;  /* 0x319fac92ff047424 */ /* 0x004fe200078e00ff */
[----:B------:R-:W-:-:S02]  /*1fb90*/  MOV R5, 0x34140796 ;  /* 0x3414079600057802 */ /* 0x000fc40000000f00 */
[----:B------:R2:W-:Y:S01]  /*1fba0*/  STL.64 [R1+0xa90], R22 ;  /* 0x000a901601007387 */ /* 0x0005e20000100a00 */
[----:B0-----:R-:W-:Y:S02]  /*1fbb0*/  HFMA2 R19, -RZ, RZ, -0.141845703125, -0.201904296875 ;  /* 0xb08ab276ff137431 */ /* 0x001fe400000001ff */
[----:B------:R-:W-:Y:S01]  /*1fbc0*/  IMAD.MOV.U32 R18, RZ, RZ, -0x5265b022 ;  /* 0xad9a4fdeff127424 */ /* 0x000fe200078e00ff */
[----:B------:R0:W-:Y:S01]  /*1fbd0*/  STL.64 [R1+0xa88], R20 ;  /* 0x000a881401007387 */ /* 0x0001e20000100a00 */
[----:B-1----:R-:W-:Y:S01]  /*1fbe0*/  IMAD.MOV.U32 R16, RZ, RZ, 0x3b877322 ;  /* 0x3b877322ff107424 */ /* 0x002fe200078e00ff */
[----:B------:R-:W-:Y:S02]  /*1fbf0*/  MOV R17, 0xbb2fb934 ;  /* 0xbb2fb93400117802 */ /* 0x000fe40000000f00 */
[----:B------:R1:W-:Y:S01]  /*1fc00*/  STL.64 [R1+0xa98], R2 ;  /* 0x000a980201007387 */ /* 0x0003e20000100a00 */
[----:B--2---:R-:W-:Y:S01]  /*1fc10*/  IMAD.MOV.U32 R22, RZ, RZ, 0x29889f1d ;  /* 0x29889f1dff167424 */ /* 0x004fe200078e00ff */
[----:B------:R-:W-:-:S02]  /*1fc20*/  MOV R23, 0x2cfc020e ;  /* 0x2cfc020e00177802 */ /* 0x000fc40000000f00 */
[----:B------:R2:W-:Y:S01]  /*1fc30*/  STL.64 [R1+0xab0], R4 ;  /* 0x000ab00401007387 */ /* 0x0005e20000100a00 */
[----:B0-----:R-:W-:-:S03]  /*1fc40*/  HFMA2 R21, -RZ, RZ, -0.105224609375, 52.09375 ;  /* 0xaebc5283ff157431 */ /* 0x001fc600000001ff */
[----:B------:R0:W-:Y:S01]  /*1fc50*/  STL.64 [R1+0xaf0], R16 ;  /* 0x000af01001007387 */ /* 0x0001e20000100a00 */
[----:B------:R-:W-:Y:S01]  /*1fc60*/  MOV R20, 0x2fe4da1a ;  /* 0x2fe4da1a00147802 */ /* 0x000fe20000000f00 */
[----:B-1----:R-:W-:Y:S02]  /*1fc70*/  HFMA2 R2, -RZ, RZ, -0.0672607421875, 1944 ;  /* 0xac4e6798ff027431 */ /* 0x002fe400000001ff */
[----:B------:R1:W-:Y:S01]  /*1fc80*/  STL.64 [R1+0xac0], R18 ;  /* 0x000ac01201007387 */ /* 0x0003e20000100a00 */
[----:B------:R-:W-:Y:S01]  /*1fc90*/  MOV R3, 0x2b28cac0 ;  /* 0x2b28cac000037802 */ /* 0x000fe20000000f00 */
[----:B--2---:R-:W-:Y:S01]  /*1fca0*/  HFMA2 R5, -RZ, RZ, -0.02960205078125, -131.5 ;  /* 0xa794d81cff057431 */ /* 0x004fe200000001ff */
[----:B------:R-:W-:Y:S01]  /*1fcb0*/  MOV R4, 0x28b6c54f ;  /* 0x28b6c54f00047802 */ /* 0x000fe20000000f00 */
[----:B------:R2:W-:Y:S01]  /*1fcc0*/  STL.64 [R1+0xad0], R22 ;  /* 0x000ad01601007387 */ /* 0x0005e20000100a00 */
[----:B0-----:R-:W-:Y:S01]  /*1fcd0*/  IMAD.MOV.U32 R16, RZ, RZ, 0x2f0d882b ;  /* 0x2f0d882bff107424 */ /* 0x001fe200078e00ff */
[----:B------:R-:W-:-:S02]  /*1fce0*/  MOV R17, 0xae74bbc7 ;  /* 0xae74bbc700117802 */ /* 0x000fc40000000f00 */
[----:B------:R0:W-:Y:S01]  /*1fcf0*/  STL.64 [R1+0xac8], R20 ;  /* 0x000ac81401007387 */ /* 0x0001e20000100a00 */
[----:B-1----:R-:W-:Y:S02]  /*1fd00*/  HFMA2 R19, -RZ, RZ, 0.54541015625, -50144 ;  /* 0x385dfa1fff137431 */ /* 0x002fe400000001ff */
[----:B------:R-:W-:Y:S01]  /*1fd10*/  IMAD.MOV.U32 R18, RZ, RZ, -0x471ed608 ;  /* 0xb8e129f8ff127424 */ /* 0x000fe200078e00ff */
[----:B------:R1:W-:Y:S01]  /*1fd20*/  STL.64 [R1+0xb30], R16 ;  /* 0x000b301001007387 */ /* 0x0003e20000100a00 */
[----:B--2---:R-:W-:Y:S01]  /*1fd30*/  HFMA2 R22, -RZ, RZ, 0.256103515625, 100.0625 ;  /* 0x34195641ff167431 */ /* 0x004fe200000001ff */
[----:B------:R-:W-:Y:S02]  /*1fd40*/  MOV R23, 0xaf6125e8 ;  /* 0xaf6125e800177802 */ /* 0x000fe40000000f00 */
[----:B------:R2:W-:Y:S01]  /*1fd50*/  STL.64 [R1+0xad8], R2 ;  /* 0x000ad80201007387 */ /* 0x0005e20000100a00 */
[----:B0-----:R-:W-:-:S03]  /*1fd60*/  HFMA2 R21, -RZ, RZ, 0.2210693359375, 0.00020277500152587890625 ;  /* 0x33130aa5ff157431 */ /* 0x001fc600000001ff */
[----:B------:R0:W-:Y:S01]  /*1fd70*/  STL.64 [R1+0xae8], R4 ;  /* 0x000ae80401007387 */ /* 0x0001e20000100a00 */
[----:B------:R-:W-:Y:S01]  /*1fd80*/  MOV R20, 0xb7561683 ;  /* 0xb756168300147802 */ /* 0x000fe20000000f00 */
[----:B-1----:R-:W-:Y:S01]  /*1fd90*/  HFMA2 R17, -RZ, RZ, 0.451416015625, -7820 ;  /* 0x3739efa3ff117431 */ /* 0x002fe200000001ff */
[----:B------:R-:W-:Y:S01]  /*1fda0*/  MOV R16, 0xb480a951 ;  /* 0xb480a95100107802 */ /* 0x000fe20000000f00 */
[----:B------:R1:W-:Y:S01]  /*1fdb0*/  STL.64 [R1+0xb00], R18 ;  /* 0x000b001201007387 */ /* 0x0003e20000100a00 */
[----:B--2---:R-:W-:Y:S01]  /*1fdc0*/  IMAD.MOV.U32 R2, RZ, RZ, 0x35b82c49 ;  /* 0x35b82c49ff027424 */ /* 0x004fe200078e00ff */
[----:B------:R-:W-:Y:S02]  /*1fdd0*/  MOV R3, 0xb5291658 ;  /* 0xb529165800037802 */ /* 0x000fe40000000f00 */
[----:B------:R2:W-:Y:S01]  /*1fde0*/  STL.64 [R1+0xb18], R22 ;  /* 0x000b181601007387 */ /* 0x0005e20000100a00 */
[----:B0-----:R-:W-:Y:S01]  /*1fdf0*/  HFMA2 R5, -RZ, RZ, 0.0587158203125, -0.16357421875 ;  /* 0x2b84b13cff057431 */ /* 0x001fe200000001ff */
[----:B------:R-:W-:-:S02]  /*1fe00*/  MOV R4, 0xb0bbe2c1 ;  /* 0xb0bbe2c100047802 */ /* 0x000fc40000000f00 */
[----:B------:R0:W-:Y:S01]  /*1fe10*/  STL.64 [R1+0xb10], R2 ;  /* 0x000b100201007387 */ /* 0x0001e20000100a00 */
[----:B-1----:R-:W-:Y:S01]  /*1fe20*/  HFMA2 R18, -RZ, RZ, 0.0831298828125, -0.1065673828125 ;  /* 0x2d52aed2ff127431 */ /* 0x002fe200000001ff */
[----:B------:R-:W-:Y:S02]  /*1fe30*/  MOV R19, 0xa796340a ;  /* 0xa796340a00137802 */ /* 0x000fe40000000f00 */
[----:B------:R1:W-:Y:S01]  /*1fe40*/  STL.64 [R1+0xb68], R16 ;  /* 0x000b681001007387 */ /* 0x0003e20000100a00 */
[----:B--2---:R-:W-:-:S03]  /*1fe50*/  HFMA2 R22, -RZ, RZ, 0.6796875, -0.00629425048828125 ;  /* 0x39709e72ff167431 */ /* 0x004fc600000001ff */
[----:B------:R2:W-:Y:S01]  /*1fe60*/  STL.64 [R1+0xb08], R20 ;  /* 0x000b081401007387 */ /* 0x0005e20000100a00 */
[----:B------:R-:W-:Y:S01]  /*1fe70*/  MOV R23, 0xb9f5fd8c ;  /* 0xb9f5fd8c00177802 */ /* 0x000fe20000000f00 */
[----:B0-----:R-:W-:Y:S01]  /*1fe80*/  IMAD.MOV.U32 R2, RZ, RZ, 0x281f97f3 ;  /* 0x281f97f3ff027424 */ /* 0x001fe200078e00ff */
[----:B------:R-:W-:Y:S01]  /*1fe90*/  MOV R3, 0x3a2a3eca ;  /* 0x3a2a3eca00037802 */ /* 0x000fe20000000f00 */
[----:B------:R0:W-:Y:S01]  /*1fea0*/  STL.64 [R1+0xb28], R4 ;  /* 0x000b280401007387 */ /* 0x0001e20000100a00 */
[----:B-1----:R-:W-:Y:S01]  /*1feb0*/  HFMA2 R17, -RZ, RZ, 0.050262451171875, 48960 ;  /* 0x2a6f79faff117431 */ /* 0x002fe200000001ff */
[----:B------:R-:W-:Y:S02]  /*1fec0*/  MOV R16, 0x248f2a67 ;  /* 0x248f2a6700107802 */ /* 0x000fe40000000f00 */
[----:B------:R1:W-:Y:S01]  /*1fed0*/  STL.64 [R1+0xb38], R18 ;  /* 0x000b381201007387 */ /* 0x0003e20000100a00 */
[----:B--2---:R-:W-:Y:S02]  /*1fee0*/  HFMA2 R21, -RZ, RZ, 0.054779052734375, 0.87255859375 ;  /* 0x2b033afbff157431 */ /* 0x004fe400000001ff */
[----:B------:R-:W-:Y:S01]  /*1fef0*/  IMAD.MOV.U32 R20, RZ, RZ, -0x54660630 ;  /* 0xab99f9d0ff147424 */ /* 0x000fe200078e00ff */
[----:B------:R2:W-:Y:S01]  /*1ff00*/  STL.64 [R1+0xb50], R2 ;  /* 0x000b500201007387 */ /* 0x0005e20000100a00 */
[----:B0-----:R-:W-:-:S02]  /*1ff10*/  HFMA2 R5, -RZ, RZ, -0.5771484375, -0.00124835968017578125 ;  /* 0xb89e951dff057431 */ /* 0x001fc400000001ff */
[----:B------:R-:W-:Y:S01]  /*1ff20*/  IMAD.MOV.U32 R4, RZ, RZ, 0x398c5cdb ;  /* 0x398c5cdbff047424 */ /* 0x000fe200078e00ff */
[----:B------:R0:W-:Y:S01]  /*1ff30*/  STL.64 [R1+0xb58], R22 ;  /* 0x000b581601007387 */ /* 0x0001e20000100a00 */
[----:B-1----:R-:W-:Y:S01]  /*1ff40*/  HFMA2 R18, -RZ, RZ, -0.09307861328125, 0.000680446624755859375 ;  /* 0xadf51193ff127431 */ /* 0x002fe200000001ff */
[----:B------:R-:W-:Y:S02]  /*1ff50*/  MOV R19, 0xb43616e8 ;  /* 0xb43616e800137802 */ /* 0x000fe40000000f00 */
[----:B------:R1:W-:Y:S01]  /*1ff60*/  STL.64 [R1+0xba8], R16 ;  /* 0x000ba81001007387 */ /* 0x0003e20000100a00 */
[----:B--2---:R-:W-:Y:S01]  /*1ff70*/  HFMA2 R3, -RZ, RZ, 0.1578369140625, -0.228759765625 ;  /* 0x310db352ff037431 */ /* 0x004fe200000001ff */
[----:B------:R-:W-:Y:S02]  /*1ff80*/  MOV R2, 0x2c2861f8 ;  /* 0x2c2861f800027802 */ /* 0x000fe40000000f00 */
[----:B------:R2:W-:Y:S01]  /*1ff90*/  STL.64 [R1+0xb40], R20 ;  /* 0x000b401401007387 */ /* 0x0005e20000100a00 */
[----:B0-----:R-:W-:Y:S01]  /*1ffa0*/  IMAD.MOV.U32 R22, RZ, RZ, -0x4f7df9d6 ;  /* 0xb082062aff167424 */ /* 0x001fe200078e00ff */
[----:B------:R-:W-:-:S02]  /*1ffb0*/  MOV R23, 0x2f6cd8aa ;  /* 0x2f6cd8aa00177802 */ /* 0x000fc40000000f00 */
[----:B------:R0:W-:Y:S01]  /*1ffc0*/  STL.64 [R1+0xb60], R4 ;  /* 0x000b600401007387 */ /* 0x0001e20000100a00 */
[----:B-1----:R-:W-:Y:S02]  /*1ffd0*/  HFMA2 R17, -RZ, RZ, 0.0938720703125, 0.00019967555999755859375 ;  /* 0x2e020a8bff117431 */ /* 0x002fe400000001ff */
[----:B------:R-:W-:Y:S01]  /*1ffe0*/  IMAD.MOV.U32 R16, RZ, RZ, -0x4b89cc4a ;  /* 0xb47633b6ff107424 */ /* 0x000fe200078e00ff */
[----:B------:R1:W-:Y:S01]  /*1fff0*/  STL.64 [R1+0xb78], R18 ;  /* 0x000b781201007387 */ /* 0x0003e20000100a00 */
[----:B--2---:R-:W-:Y:S02]  /*20000*/  HFMA2 R21, -RZ, RZ, -0.20751953125, 0.046112060546875 ;  /* 0xb2a429e7ff157431 */ /* 0x004fe400000001ff */
[----:B------:R-:W-:Y:S01]  /*20010*/  IMAD.MOV.U32 R20, RZ, RZ, 0x33adef47 ;  /* 0x33adef47ff147424 */ /* 0x000fe200078e00ff */
[----:B------:R2:W-:Y:S01]  /*20020*/  STL.64 [R1+0xb90], R22 ;  /* 0x000b901601007387 */ /* 0x0005e20000100a00 */
[----:B0-----:R-:W-:Y:S02]  /*20030*/  HFMA2 R5, -RZ, RZ, -0.06402587890625, 7.30859375 ;  /* 0xac19474fff057431 */ /* 0x001fe400000001ff */
        /* <DEDUP_REMOVED lines=8> */
[----:B0-----:R-:W-:-:S03]  /*200c0*/  HFMA2 R3, -RZ, RZ, -0.5185546875, 12280 ;  /* 0xb82671ffff037431 */ /* 0x001fc600000001ff */
[----:B------:R0:W-:Y:S01]  /*200d0*/  STL.64 [R1+0xb80], R20 ;  /* 0x000b801401007387 */ /* 0x0001e20000100a00 */
[----:B------:R-:W-:Y:S01]  /*200e0*/  MOV R2, 0x388b4846 ;  /* 0x388b484600027802 */ /* 0x000fe20000000f00 */
[----:B-1----:R-:W-:Y:S02]  /*200f0*/  HFMA2 R29, -RZ, RZ, -0.365234375, 447.5 ;  /* 0xb5d85efeff1d7431 */ /* 0x002fe400000001ff */
[----:B------:R1:W-:Y:S01]  /*20100*/  STL.64 [R1+0xba0], R4 ;  /* 0x000ba00401007387 */ /* 0x0003e20000100a00 */
[----:B------:R-:W-:Y:S01]  /*20110*/  MOV R28, 0x370054e5 ;  /* 0x370054e5001c7802 */ /* 0x000fe20000000f00 */
[----:B--2---:R-:W-:Y:S02]  /*20120*/  HFMA2 R17, -RZ, RZ, 0.69580078125, 465 ;  /* 0x39915f44ff117431 */ /* 0x004fe400000001ff */
[----:B------:R2:W-:Y:S01]  /*20130*/  STL.64 [R1+0xbb0], R18 ;  /* 0x000bb01201007387 */ /* 0x0005e20000100a00 */
[----:B------:R-:W-:Y:S02]  /*20140*/  IMAD.MOV.U32 R16, RZ, RZ, -0x476dc4fe ;  /* 0xb8923b02ff107424 */ /* 0x000fe400078e00ff */
[----:B0-----:R-:W-:Y:S01]  /*20150*/  HFMA2 R20, -RZ, RZ, -0.79736328125, -8896 ;  /* 0xba61f058ff147431 */ /* 0x001fe200000001ff */
[----:B------:R0:W-:Y:S01]  /*20160*/  STL.64 [R1+0xbd0], R22 ;  /* 0x000bd01601007387 */ /* 0x0001e20000100a00 */
[----:B------:R-:W-:Y:S01]  /*20170*/  MOV R21, 0x3a4d87fb ;  /* 0x3a4d87fb00157802 */ /* 0x000fe20000000f00 */
[----:B-1----:R-:W-:Y:S01]  /*20180*/  HFMA2 R4, -RZ, RZ, -0.367919921875, -0.00036716461181640625 ;  /* 0xb5e38e04ff047431 */ /* 0x002fe200000001ff */
[----:B------:R-:W-:Y:S01]  /*20190*/  MOV R5, 0x356f1bed ;  /* 0x356f1bed00057802 */ /* 0x000fe20000000f00 */
[----:B------:R1:W-:Y:S01]  /*201a0*/  STL.64 [R1+0xbc8], R2 ;  /* 0x000bc80201007387 */ /* 0x0003e20000100a00 */
[----:B--2---:R-:W-:Y:S01]  /*201b0*/  IMAD.MOV.U32 R18, RZ, RZ, 0x316cd4f9 ;  /* 0x316cd4f9ff127424 */ /* 0x004fe200078e00ff */
[----:B------:R-:W-:-:S02]  /*201c0*/  MOV R19, 0xaa819dd4 ;  /* 0xaa819dd400137802 */ /* 0x000fc40000000f00 */
[----:B------:R2:W-:Y:S01]  /*201d0*/  STL.64 [R1+0xaa8], R28 ;  /* 0x000aa81c01007387 */ /* 0x0005e20000100a00 */
[----:B0-----:R-:W-:Y:S01]  /*201e0*/  HFMA2 R23, -RZ, RZ, -0.06390380859375, 1.345703125 ;  /* 0xac173d62ff177431 */ /* 0x001fe200000001ff */
[----:B------:R-:W-:Y:S02]  /*201f0*/  MOV R22, 0x2ca4a32a ;  /* 0x2ca4a32a00167802 */ /* 0x000fe40000000f00 */
[----:B------:R0:W-:Y:S01]  /*20200*/  STL.64 [R1+0xbf0], R18 ;  /* 0x000bf01201007387 */ /* 0x0001e20000100a00 */
[----:B-1----:R-:W-:-:S03]  /*20210*/  HFMA2 R3, -RZ, RZ, 0.0262451171875, 4.01953125 ;  /* 0x26b84405ff037431 */ /* 0x002fc600000001ff */
[----:B------:R1:W-:Y:S01]  /*20220*/  STL.64 [R1+0xc20], R16 ;  /* 0x000c201001007387 */ /* 0x0003e20000100a00 */
[----:B------:R-:W-:Y:S02]  /*20230*/  IMAD.MOV.U32 R2, RZ, RZ, -0x51c0682a ;  /* 0xae3f97d6ff027424 */ /* 0x000fe400078e00ff */
[----:B--2---:R-:W-:Y:S01]  /*20240*/  HFMA2 R28, -RZ, RZ, 0.7861328125, 5.53125 ;  /* 0x3a4a4588ff1c7431 */ /* 0x004fe200000001ff */
[----:B------:R2:W-:Y:S01]  /*20250*/  STL.64 [R1+0xbb8], R20 ;  /* 0x000bb81401007387 */ /* 0x0005e20000100a00 */
[----:B------:R-:W-:Y:S01]  /*20260*/  MOV R29, 0x3606d905 ;  /* 0x3606d905001d7802 */ /* 0x000fe20000000f00 */
[----:B0-----:R-:W-:Y:S02]  /*20270*/  HFMA2 R19, -RZ, RZ, 0.5693359375, -0.000445842742919921875 ;  /* 0x388e8f4eff137431 */ /* 0x001fe400000001ff */
[----:B------:R0:W-:Y:S01]  /*20280*/  STL.64 [R1+0xbd8], R4 ;  /* 0x000bd80401007387 */ /* 0x0001e20000100a00 */
[----:B------:R-:W-:Y:S01]  /*20290*/  MOV R18, 0xb9510216 ;  /* 0xb951021600127802 */ /* 0x000fe20000000f00 */
[----:B-1----:R-:W-:-:S02]  /*202a0*/  HFMA2 R16, -RZ, RZ, 0.1671142578125, 46.71875 ;  /* 0x315951d7ff107431 */ /* 0x002fc400000001ff */
[----:B------:R1:W-:Y:S01]  /*202b0*/  STL.64 [R1+0xc08], R22 ;  /* 0x000c081601007387 */ /* 0x0003e20000100a00 */
[----:B------:R-:W-:Y:S01]  /*202c0*/  MOV R17, 0xb0578799 ;  /* 0xb057879900117802 */ /* 0x000fe20000000f00 */
[----:B--2---:R-:W-:Y:S01]  /*202d0*/  HFMA2 R20, -RZ, RZ, -0.12255859375, -0.0295562744140625 ;  /* 0xafd8a791ff147431 */ /* 0x004fe200000001ff */
[----:B------:R-:W-:Y:S01]  /*202e0*/  MOV R21, 0x2f4c88ee ;  /* 0x2f4c88ee00157802 */ /* 0x000fe20000000f00 */
[----:B------:R2:W-:Y:S01]  /*202f0*/  STL.64 [R1+0xc00], R2 ;  /* 0x000c000201007387 */ /* 0x0005e20000100a00 */
[----:B0-----:R-:W-:Y:S01]  /*20300*/  HFMA2 R4, -RZ, RZ, -0.042083740234375, 0.58984375 ;  /* 0xa96338b8ff047431 */ /* 0x001fe200000001ff */
[----:B------:R-:W-:Y:S02]  /*20310*/  MOV R5, 0xb9b09456 ;  /* 0xb9b0945600057802 */ /* 0x000fe40000000f00 */
[----:B------:R0:W-:Y:S01]  /*20320*/  STL.64 [R1+0xa58], R26 ;  /* 0x000a581a01007387 */ /* 0x0001e20000100a00 */
[----:B-1----:R-:W-:Y:S01]  /*20330*/  HFMA2 R23, -RZ, RZ, 0.2283935546875, 0.1719970703125 ;  /* 0x334f3181ff177431 */ /* 0x002fe200000001ff */
[----:B------:R-:W-:-:S02]  /*20340*/  MOV R22, 0xb446133e ;  /* 0xb446133e00167802 */ /* 0x000fc40000000f00 */
[----:B------:R1:W-:Y:S01]  /*20350*/  STL.64 [R1+0xaf8], R28 ;  /* 0x000af81c01007387 */ /* 0x0003e20000100a00 */
[----:B--2---:R-:W-:-:S03]  /*20360*/  HFMA2 R3, -RZ, RZ, 0.29541015625, 0.0001986026763916015625 ;  /* 0x34ba0a82ff037431 */ /* 0x004fc600000001ff */
[----:B------:R2:W-:Y:S01]  /*20370*/  STL.64 [R1+0xc28], R18 ;  /* 0x000c281201007387 */ /* 0x0005e20000100a00 */
[----:B------:R-:W-:Y:S02]  /*20380*/  IMAD.MOV.U32 R2, RZ, RZ, -0x504d3181 ;  /* 0xafb2ce7fff027424 */ /* 0x000fe400078e00ff */
[----:B0-----:R-:W-:Y:S01]  /*20390*/  HFMA2 R27, -RZ, RZ, -0.474365234375, -50.71875 ;  /* 0xb797d257ff1b7431 */ /* 0x001fe200000001ff */
[----:B------:R0:W-:Y:S01]  /*203a0*/  STL.64 [R1+0xc58], R16 ;  /* 0x000c581001007387 */ /* 0x0001e20000100a00 */
[----:B------:R-:W-:Y:S02]  /*203b0*/  IMAD.MOV.U32 R26, RZ, RZ, -0x4b283e5e ;  /* 0xb4d7c1a2ff1a7424 */ /* 0x000fe400078e00ff */
[----:B-1----:R-:W-:Y:S01]  /*203c0*/  HFMA2 R29, -RZ, RZ, 0.0149993896484375, -0.005496978759765625 ;  /* 0x23ae9da1ff1d7431 */ /* 0x002fe200000001ff */
[----:B------:R1:W-:Y:S01]  /*203d0*/  STL.64 [R1+0xbf8], R20 ;  /* 0x000bf81401007387 */ /* 0x0003e20000100a00 */
[----:B------:R-:W-:Y:S01]  /*203e0*/  MOV R28, 0xa9df0b0c ;  /* 0xa9df0b0c001c7802 */ /* 0x000fe20000000f00 */
[----:B--2---:R-:W-:-:S02]  /*203f0*/  HFMA2 R19, -RZ, RZ, 0.08184814453125, -56992 ;  /* 0x2d3dfaf5ff137431 */ /* 0x004fc400000001ff */
[----:B------:R2:W-:Y:S01]  /*20400*/  STL.64 [R1+0xc18], R4 ;  /* 0x000c180401007387 */ /* 0x0005e20000100a00 */
[----:B------:R-:W-:Y:S01]  /*20410*/  MOV R18, 0xae4680a9 ;  /* 0xae4680a900127802 */ /* 0x000fe20000000f00 */
[----:B0-----:R-:W-:Y:S02]  /*20420*/  HFMA2 R16, -RZ, RZ, -0.474853515625, -2.73828125 ;  /* 0xb799c17aff107431 */ /* 0x001fe400000001ff */
[----:B------:R0:W-:Y:S01]  /*20430*/  STL.64 [R1+0xc48], R22 ;  /* 0x000c481601007387 */ /* 0x0001e20000100a00 */
[----:B------:R-:W-:Y:S01]  /*20440*/  MOV R17, 0xb153a122 ;  /* 0xb153a12200117802 */ /* 0x000fe20000000f00 */
[----:B-1----:R-:W-:Y:S01]  /*20450*/  IMAD.MOV.U32 R20, RZ, RZ, 0x34185ee8 ;  /* 0x34185ee8ff147424 */ /* 0x002fe200078e00ff */
[----:B------:R-:W-:Y:S01]  /*20460*/  MOV R21, 0xb76411fe ;  /* 0xb76411fe00157802 */ /* 0x000fe20000000f00 */
[----:B------:R1:W-:Y:S01]  /*20470*/  STL.64 [R1+0xc40], R2 ;  /* 0x000c400201007387 */ /* 0x0003e20000100a00 */
[----:B--2---:R-:W-:Y:S01]  /*20480*/  IMAD.MOV.U32 R4, RZ, RZ, -0x575df71d ;  /* 0xa8a208e3ff047424 */ /* 0x004fe200078e00ff */
[----:B------:R-:W-:-:S02]  /*20490*/  MOV R5, 0xb1d8ade0 ;  /* 0xb1d8ade000057802 */ /* 0x000fc40000000f00 */
[----:B------:R2:W-:Y:S01]  /*204a0*/  STL.64 [R1+0xc30], R20 ;  /* 0x000c301401007387 */ /* 0x0005e20000100a00 */
[----:B0-----:R-:W-:Y:S02]  /*204b0*/  HFMA2 R23, -RZ, RZ, -0.76318359375, 0.9521484375 ;  /* 0xba1b3b9eff177431 */ /* 0x001fe400000001ff */
[----:B------:R-:W-:Y:S01]  /*204c0*/  IMAD.MOV.U32 R22, RZ, RZ, 0x3a0b4779 ;  /* 0x3a0b4779ff167424 */ /* 0x000fe200078e00ff */
[----:B------:R0:W-:Y:S01]  /*204d0*/  STL.64 [R1+0xaa0], R26 ;  /* 0x000aa01a01007387 */ /* 0x0001e20000100a00 */
[----:B-1----:R-:W-:-:S03]  /*204e0*/  HFMA2 R2, -RZ, RZ, 0.055633544921875, -1554 ;  /* 0x2b1fe612ff027431 */ /* 0x002fc600000001ff */
[----:B------:R1:W-:Y:S01]  /*204f0*/  STL.64 [R1+0xb48], R28 ;  /* 0x000b481c01007387 */ /* 0x0003e20000100a00 */
[----:B------:R-:W-:Y:S01]  /*20500*/  MOV R3, 0xaa152d8b ;  /* 0xaa152d8b00037802 */ /* 0x000fe20000000f00 */
[----:B--2---:R-:W-:Y:S01]  /*20510*/  IMAD.MOV.U32 R20, RZ, RZ, -0x5bd72013 ;  /* 0xa428dfedff147424 */ /* 0x004fe200078e00ff */
[----:B------:R-:W-:Y:S01]  /*20520*/  MOV R21, 0xabaa6b58 ;  /* 0xabaa6b5800157802 */ /* 0x000fe20000000f00 */
[----:B------:R2:W-:Y:S01]  /*20530*/  STL.64 [R1+0xc50], R4 ;  /* 0x000c500401007387 */ /* 0x0005e20000100a00 */
[----:B0-----:R-:W-:Y:S02]  /*20540*/  HFMA2 R27, -RZ, RZ, -0.0419921875, 0.27197265625 ;  /* 0xa960345aff1b7431 */ /* 0x001fe400000001ff */
[----:B------:R-:W-:Y:S01]  /*20550*/  IMAD.MOV.U32 R26, RZ, RZ, -0x5a86242d ;  /* 0xa579dbd3ff1a7424 */ /* 0x000fe200078e00ff */
[----:B------:R0:W-:Y:S01]  /*20560*/  STL.64 [R1+0xc68], R18 ;  /* 0x000c681201007387 */ /* 0x0001e20000100a00 */
[----:B-1----:R-:W-:-:S03]  /*20570*/  HFMA2 R28, -RZ, RZ, -0.03497314453125, 0.13037109375 ;  /* 0xa87a302cff1c7431 */ /* 0x002fc600000001ff */
[----:B------:R1:W-:Y:S01]  /*20580*/  STL.64 [R1+0xc98], R16 ;  /* 0x000c981001007387 */ /* 0x0003e20000100a00 */
[----:B------:R-:W-:Y:S01]  /*20590*/  MOV R29, 0xadc0969f ;  /* 0xadc0969f001d7802 */ /* 0x000fe20000000f00 */
[----:B--2---:R-:W-:Y:S01]  /*205a0*/  IMAD.MOV.U32 R4, RZ, RZ, -0x4754ffb6 ;  /* 0xb8ab004aff047424 */ /* 0x004fe200078e00ff */
[----:B------:R-:W-:Y:S01]  /*205b0*/  MOV R5, 0x386b5efc ;  /* 0x386b5efc00057802 */ /* 0x000fe20000000f00 */
[----:B------:R2:W-:Y:S01]  /*205c0*/  STL.64 [R1+0xc80], R22 ;  /* 0x000c801601007387 */ /* 0x0005e20000100a00 */
[----:B0-----:R-:W-:Y:S02]  /*205d0*/  HFMA2 R19, -RZ, RZ, -0.376953125, 0.066162109375 ;  /* 0xb6082c3cff137431 */ /* 0x001fe400000001ff */
[----:B------:R-:W-:Y:S01]  /*205e0*/  IMAD.MOV.U32 R18, RZ, RZ, 0x36688aea ;  /* 0x36688aeaff127424 */ /* 0x000fe200078e00ff */
[----:B------:R0:W-:Y:S01]  /*205f0*/  STL.64 [R1+0xc70], R20 ;  /* 0x000c701401007387 */ /* 0x0001e20000100a00 */
[----:B-1----:R-:W-:Y:S01]  /*20600*/  IMAD.MOV.U32 R16, RZ, RZ, -0x5215ac74 ;  /* 0xadea538cff107424 */ /* 0x002fe200078e00ff */
[----:B------:R-:W-:-:S02]  /*20610*/  MOV R17, 0x2d65daaf ;  /* 0x2d65daaf00117802 */ /* 0x000fc40000000f00 */
[----:B------:R1:W-:Y:S01]  /*20620*/  STL.64 [R1+0xc78], R2 ;  /* 0x000c780201007387 */ /* 0x0003e20000100a00 */
[----:B--2---:R-:W-:Y:S02]  /*20630*/  HFMA2 R23, -RZ, RZ, -0.1380615234375, -0.58349609375 ;  /* 0xb06bb8abff177431 */ /* 0x004fe400000001ff */
[----:B------:R-:W-:Y:S01]  /*20640*/  IMAD.MOV.U32 R22, RZ, RZ, 0x30e787cd ;  /* 0x30e787cdff167424 */ /* 0x000fe200078e00ff */
[----:B------:R2:W-:Y:S01]  /*20650*/  STL.64 [R1+0xc90], R4 ;  /* 0x000c900401007387 */ /* 0x0005e20000100a00 */
[----:B0-----:R-:W-:Y:S01]  /*20660*/  HFMA2 R21, -RZ, RZ, 0.050872802734375, -0.0281982421875 ;  /* 0x2a83a738ff157431 */ /* 0x001fe200000001ff */
[----:B------:R-:W-:Y:S02]  /*20670*/  MOV R20, 0x351b6448 ;  /* 0x351b644800147802 */ /* 0x000fe40000000f00 */
[----:B------:R0:W-:Y:S01]  /*20680*/  STL.64 [R1+0xcd0], R16 ;  /* 0x000cd01001007387 */ /* 0x0001e20000100a00 */
[----:B-1----:R-:W-:Y:S01]  /*20690*/  HFMA2 R2, -RZ, RZ, -0.1981201171875, -0.00011169910430908203125 ;  /* 0xb2578752ff027431 */ /* 0x002fe200000001ff */
[----:B------:R-:W-:-:S02]  /*206a0*/  MOV R3, 0x29c2c5d5 ;  /* 0x29c2c5d500037802 */ /* 0x000fc40000000f00 */
[----:B------:R1:W-:Y:S01]  /*206b0*/  STL.64 [R1+0xae0], R26 ;  /* 0x000ae01a01007387 */ /* 0x0003e20000100a00 */
[----:B--2---:R-:W-:-:S03]  /*206c0*/  HFMA2 R5, -RZ, RZ, -0.0248260498046875, 7912 ;  /* 0xa65b6fbaff057431 */ /* 0x004fc600000001ff */
[----:B------:R2:W-:Y:S01]  /*206d0*/  STL.64 [R1+0xb98], R28 ;  /* 0x000b981c01007387 */ /* 0x0005e20000100a00 */
[----:B------:R-:W-:Y:S01]  /*206e0*/  MOV R4, 0x2f6d7999 ;  /* 0x2f6d799900047802 */ /* 0x000fe20000000f00 */
[----:B0-----:R-:W-:Y:S01]  /*206f0*/  IMAD.MOV.U32 R16, RZ, RZ, 0x35258957 ;  /* 0x35258957ff107424 */ /* 0x001fe200078e00ff */
[----:B------:R-:W-:Y:S01]  /*20700*/  MOV R17, 0xb43c94bc ;  /* 0xb43c94bc00117802 */ /* 0x000fe20000000f00 */
[----:B------:R0:W-:Y:S01]  /*20710*/  STL.64 [R1+0xca0], R18 ;  /* 0x000ca01201007387 */ /* 0x0001e20000100a00 */
[----:B-1----:R-:W-:Y:S02]  /*20720*/  HFMA2 R27, -RZ, RZ, 0.182373046875, 0.00010126829147338867188 ;  /* 0x31d606a3ff1b7431 */ /* 0x002fe400000001ff */
[----:B------:R-:W-:Y:S01]  /*20730*/  IMAD.MOV.U32 R26, RZ, RZ, -0x4d8de466 ;  /* 0xb2721b9aff1a7424 */ /* 0x000fe200078e00ff */
[----:B------:R1:W-:Y:S01]  /*20740*/  STL.64 [R1+0xcc0], R22 ;  /* 0x000cc01601007387 */ /* 0x0003e20000100a00 */
[----:B--2---:R-:W-:Y:S01]  /*20750*/  HFMA2 R29, -RZ, RZ, -0.2015380859375, -7.1328125 ;  /* 0xb273c722ff1d7431 */ /* 0x004fe200000001ff */
[----:B------:R-:W-:-:S02]  /*20760*/  MOV R28, 0x32f7f4a2 ;  /* 0x32f7f4a2001c7802 */ /* 0x000fc40000000f00 */
[----:B------:R2:W-:Y:S01]  /*20770*/  STL.64 [R1+0xd10], R16 ;  /* 0x000d101001007387 */ /* 0x0005e20000100a00 */
[----:B0-----:R-:W-:Y:S02]  /*20780*/  HFMA2 R19, -RZ, RZ, 0.712890625, -0.0002586841583251953125 ;  /* 0x39b48c3dff137431 */ /* 0x001fe400000001ff */
[----:B------:R-:W-:Y:S01]  /*20790*/  IMAD.MOV.U32 R18, RZ, RZ, 0x2acfbe8a ;  /* 0x2acfbe8aff127424 */ /* 0x000fe200078e00ff */
[----:B------:R0:W-:Y:S01]  /*207a0*/  STL.64 [R1+0xca8], R20 ;  /* 0x000ca81401007387 */ /* 0x0001e20000100a00 */
[----:B-1----:R-:W-:Y:S01]  /*207b0*/  HFMA2 R22, -RZ, RZ, -0.251953125, -24.875 ;  /* 0xb408ce38ff167431 */ /* 0x002fe200000001ff */
[----:B------:R-:W-:Y:S02]  /*207c0*/  MOV R23, 0x37e8bcc2 ;  /* 0x37e8bcc200177802 */ /* 0x000fe40000000f00 */
[----:B------:R1:W-:Y:S01]  /*207d0*/  STL.64 [R1+0xcb8], R2 ;  /* 0x000cb80201007387 */ /* 0x0003e20000100a00 */
[----:B--2---:R-:W-:-:S03]  /*207e0*/  HFMA2 R17, -RZ, RZ, 0.794921875, 0.00070858001708984375 ;  /* 0x3a5c11ceff117431 */ /* 0x004fc600000001ff */
[----:B------:R2:W-:Y:S01]  /*207f0*/  STL.64 [R1+0xcc8], R4 ;  /* 0x000cc80401007387 */ /* 0x0005e20000100a00 */
[----:B------:R-:W-:Y:S01]  /*20800*/  MOV R16, 0xba2b14da ;  /* 0xba2b14da00107802 */ /* 0x000fe20000000f00 */
[----:B0-----:R-:W-:Y:S02]  /*20810*/  HFMA2 R21, -RZ, RZ, -0.71044921875, -0.0028133392333984375 ;  /* 0xb9af99c3ff157431 */ /* 0x001fe400000001ff */
[----:B------:R0:W-:Y:S01]  /*20820*/  STL.64 [R1+0xb20], R26 ;  /* 0x000b201a01007387 */ /* 0x0001e20000100a00 */
[----:B------:R-:W-:Y:S01]  /*20830*/  MOV R20, 0x3858ebaf ;  /* 0x3858ebaf00147802 */ /* 0x000fe20000000f00 */
[----:B-1----:R-:W-:Y:S01]  /*20840*/  IMAD.MOV.U32 R2, RZ, RZ, 0x3993775b ;  /* 0x3993775bff027424 */ /* 0x002fe200078e00ff */
[----:B------:R-:W-:Y:S01]  /*20850*/  MOV R3, 0xb8e63214 ;  /* 0xb8e6321400037802 */ /* 0x000fe20000000f00 */
[----:B------:R1:W-:Y:S01]  /*20860*/  STL.64 [R1+0xbe8], R28 ;  /* 0x000be81c01007387 */ /* 0x0003e20000100a00 */
[----:B--2---:R-:W-:Y:S01]  /*20870*/  HFMA2 R5, -RZ, RZ, -0.34716796875, 0.337646484375 ;  /* 0xb58e3567ff057431 */ /* 0x004fe200000001ff */
[----:B------:R-:W-:-:S02]  /*20880*/  MOV R4, 0x3007c16d ;  /* 0x3007c16d00047802 */ /* 0x000fc40000000f00 */
[----:B------:R2:W-:Y:S01]  /*20890*/  STL.64 [R1+0xce0], R18 ;  /* 0x000ce01201007387 */ /* 0x0005e20000100a00 */
[----:B0-----:R-:W-:Y:S01]  /*208a0*/  IMAD.MOV.U32 R26, RZ, RZ, -0x49419487 ;  /* 0xb6be6b79ff1a7424 */ /* 0x001fe200078e00ff */
[----:B------:R-:W-:Y:S02]  /*208b0*/  MOV R27, 0x35bf0101 ;  /* 0x35bf0101001b7802 */ /* 0x000fe40000000f00 */
[----:B------:R0:W-:Y:S01]  /*208c0*/  STL.64 [R1+0xcf8], R22 ;  /* 0x000cf81601007387 */ /* 0x0001e20000100a00 */
[----:B-1----:R-:W-:Y:S01]  /*208d0*/  HFMA2 R28, -RZ, RZ, 0.43896484375, -0.00010782480239868164062 ;  /* 0x37068711ff1c7431 */ /* 0x002fe200000001ff */
[----:B------:R-:W-:Y:S02]  /*208e0*/  MOV R29, 0xb619c759 ;  /* 0xb619c759001d7802 */ /* 0x000fe40000000f00 */
[----:B------:R1:W-:Y:S01]  /*208f0*/  STL.64 [R1+0xcf0], R2 ;  /* 0x000cf00201007387 */ /* 0x0003e20000100a00 */
[----:B--2---:R-:W-:Y:S01]  /*20900*/  HFMA2 R18, -RZ, RZ, -0.06024169921875, -0.0026683807373046875 ;  /* 0xabb69977ff127431 */ /* 0x004fe200000001ff */
[----:B------:R-:W-:-:S02]  /*20910*/  MOV R19, 0x32e788fe ;  /* 0x32e788fe00137802 */ /* 0x000fc40000000f00 */
[----:B------:R2:W-:Y:S01]  /*20920*/  STL.64 [R1+0xd48], R16 ;  /* 0x000d481001007387 */ /* 0x0005e20000100a00 */
[----:B0-----:R-:W-:-:S03]  /*20930*/  HFMA2 R22, -RZ, RZ, 0.0154876708984375, -809.5 ;  /* 0x23eee253ff167431 */ /* 0x001fc600000001ff */
[----:B------:R0:W-:Y:S01]  /*20940*/  STL.64 [R1+0xce8], R20 ;  /* 0x000ce81401007387 */ /* 0x0001e20000100a00 */
[----:B------:R-:W-:Y:S01]  /*20950*/  MOV R23, 0x2d1bcefb ;  /* 0x2d1bcefb00177802 */ /* 0x000fe20000000f00 */
[----:B-1----:R-:W-:Y:S01]  /*20960*/  IMAD.MOV.U32 R2, RZ, RZ, 0x2f96d785 ;  /* 0x2f96d785ff027424 */ /* 0x002fe200078e00ff */
[----:B------:R-:W-:Y:S01]  /*20970*/  MOV R3, 0xae99d6d5 ;  /* 0xae99d6d500037802 */ /* 0x000fe20000000f00 */
[----:B------:R1:W-:Y:S01]  /*20980*/  STL.64 [R1+0xb70], R26 ;  /* 0x000b701a01007387 */ /* 0x0003e20000100a00 */
[----:B--2---:R-:W-:Y:S01]  /*20990*/  HFMA2 R17, -RZ, RZ, 0.1781005859375, 0.007732391357421875 ;  /* 0x31b31febff117431 */ /* 0x004fe200000001ff */
[----:B------:R-:W-:Y:S02]  /*209a0*/  MOV R16, 0xb224c2f7 ;  /* 0xb224c2f700107802 */ /* 0x000fe40000000f00 */
[----:B------:R2:W-:Y:S01]  /*209b0*/  STL.64 [R1+0xd08], R4 ;  /* 0x000d080401007387 */ /* 0x0005e20000100a00 */
[----:B0-----:R-:W-:Y:S02]  /*209c0*/  HFMA2 R21, -RZ, RZ, 0.1724853515625, -0.00099945068359375 ;  /* 0x31859418ff157431 */ /* 0x001fe400000001ff */
[----:B------:R-:W-:Y:S01]  /*209d0*/  IMAD.MOV.U32 R20, RZ, RZ, -0x4d858bba ;  /* 0xb27a7446ff147424 */ /* 0x000fe200078e00ff */
[----:B------:R0:W-:Y:S01]  /*209e0*/  STL.64 [R1+0xc38], R28 ;  /* 0x000c381c01007387 */ /* 0x0001e20000100a00 */
[----:B-1----:R-:W-:-:S03]  /*209f0*/  HFMA2 R27, -RZ, RZ, -0.3603515625, 43744 ;  /* 0xb5c47957ff1b7431 */ /* 0x002fc600000001ff */
[----:B------:R1:W-:Y:S01]  /*20a00*/  STL.64 [R1+0xd18], R18 ;  /* 0x000d181201007387 */ /* 0x0003e20000100a00 */
[----:B------:R-:W-:Y:S02]  /*20a10*/  IMAD.MOV.U32 R26, RZ, RZ, -0x4663332c ;  /* 0xb99cccd4ff1a7424 */ /* 0x000fe400078e00ff */
[----:B--2---:R-:W-:Y:S02]  /*20a20*/  HFMA2 R5, -RZ, RZ, 0.059326171875, -3744 ;  /* 0x2b98eb50ff057431 */ /* 0x004fe400000001ff */
[----:B------:R-:W-:Y:S01]  /*20a30*/  IMAD.MOV.U32 R4, RZ, RZ, -0x536513c8 ;  /* 0xac9aec38ff047424 */ /* 0x000fe200078e00ff */
[----:B------:R2:W-:Y:S01]  /*20a40*/  STL.64 [R1+0xd30], R2 ;  /* 0x000d300201007387 */ /* 0x0005e20000100a00 */
[----:B0-----:R-:W-:Y:S01]  /*20a50*/  HFMA2 R29, -RZ, RZ, 0.3330078125, 0.00890350341796875 ;  /* 0x3554208fff1d7431 */ /* 0x001fe200000001ff */
[----:B------:R-:W-:Y:S02]  /*20a60*/  MOV R28, 0x398e04a8 ;  /* 0x398e04a8001c7802 */ /* 0x000fe40000000f00 */
[----:B------:R0:W-:Y:S01]  /*20a70*/  STL.64 [R1+0xd38], R22 ;  /* 0x000d381601007387 */ /* 0x0001e20000100a00 */
[----:B-1----:R-:W-:Y:S01]  /*20a80*/  HFMA2 R18, -RZ, RZ, 0.6474609375, -0.000142574310302734375 ;  /* 0x392e88acff127431 */ /* 0x002fe200000001ff */
[----:B------:R-:W-:-:S02]  /*20a90*/  MOV R19, 0xb9060b7e ;  /* 0xb9060b7e00137802 */ /* 0x000fc40000000f00 */
[----:B------:R1:W-:Y:S01]  /*20aa0*/  STL.64 [R1+0xd88], R16 ;  /* 0x000d881001007387 */ /* 0x0003e20000100a00 */
[----:B--2---:R-:W-:-:S03]  /*20ab0*/  HFMA2 R3, -RZ, RZ, 0.430419921875, -0.004367828369140625 ;  /* 0x36e39c79ff037431 */ /* 0x004fc600000001ff */
[----:B------:R2:W-:Y:S01]  /*20ac0*/  STL.64 [R1+0xd20], R20 ;  /* 0x000d201401007387 */ /* 0x0005e20000100a00 */
[----:B------:R-:W-:Y:S01]  /*20ad0*/  MOV R2, 0xb731c258 ;  /* 0xb731c25800027802 */ /* 0x000fe20000000f00 */
[----:B0-----:R-:W-:Y:S01]  /*20ae0*/  IMAD.MOV.U32 R22, RZ, RZ, -0x49f2909b ;  /* 0xb60d6f65ff167424 */ /* 0x001fe200078e00ff */
[----:B------:R-:W-:Y:S01]  /*20af0*/  MOV R23, 0xad9769e1 ;  /* 0xad9769e100177802 */ /* 0x000fe20000000f00 */
[----:B------:R0:W-:Y:S01]  /*20b00*/  STL.64 [R1+0xbc0], R26 ;  /* 0x000bc01a01007387 */ /* 0x0001e20000100a00 */
[----:B-1----:R-:W-:-:S03]  /*20b10*/  HFMA2 R17, -RZ, RZ, -0.58642578125, -64.125 ;  /* 0xb8b1d402ff117431 */ /* 0x002fc600000001ff */
[----:B------:R1:W-:Y:S01]  /*20b20*/  STL.64 [R1+0xd40], R4 ;  /* 0x000d400401007387 */ /* 0x0003e20000100a00 */
[----:B------:R-:W-:Y:S02]  /*20b30*/  IMAD.MOV.U32 R16, RZ, RZ, 0x3443638e ;  /* 0x3443638eff107424 */ /* 0x000fe400078e00ff */
[----:B--2---:R-:W-:Y:S01]  /*20b40*/  HFMA2 R21, -RZ, RZ, 0.17529296875, -0.0038089752197265625 ;  /* 0x319c9bcdff157431 */ /* 0x004fe200000001ff */
[----:B------:R2:W-:Y:S01]  /*20b50*/  STL.64 [R1+0xc88], R28 ;  /* 0x000c881c01007387 */ /* 0x0005e20000100a00 */
[----:B------:R-:W-:Y:S02]  /*20b60*/  IMAD.MOV.U32 R20, RZ, RZ, 0x384231bf ;  /* 0x384231bfff147424 */ /* 0x000fe400078e00ff */
[----:B0-----:R-:W-:Y:S01]  /*20b70*/  IMAD.MOV.U32 R26, RZ, RZ, 0x2b0a2bbf ;  /* 0x2b0a2bbfff1a7424 */ /* 0x001fe200078e00ff */
[----:B------:R-:W-:Y:S01]  /*20b80*/  MOV R27, 0xa2e9da4e ;  /* 0xa2e9da4e001b7802 */ /* 0x000fe20000000f00 */
[----:B------:R0:W-:Y:S01]  /*20b90*/  STL.64 [R1+0xd58], R18 ;  /* 0x000d581201007387 */ /* 0x0001e20000100a00 */
[----:B-1----:R-:W-:-:S02]  /*20ba0*/  HFMA2 R5, -RZ, RZ, 0.024383544921875, 0.05047607421875 ;  /* 0x263e2a76ff057431 */ /* 0x002fc400000001ff */
[----:B------:R-:W-:Y:S01]  /*20bb0*/  IMAD.MOV.U32 R4, RZ, RZ, 0x33859412 ;  /* 0x33859412ff047424 */ /* 0x000fe200078e00ff */
[----:B------:R1:W-:Y:S01]  /*20bc0*/  STL.64 [R1+0xd70], R22 ;  /* 0x000d701601007387 */ /* 0x0003e20000100a00 */
[----:B--2---:R-:W-:Y:S01]  /*20bd0*/  HFMA2 R28, -RZ, RZ, -0.06829833984375, -4.28125 ;  /* 0xac5fc448ff1c7431 */ /* 0x004fe200000001ff */
        /* <DEDUP_REMOVED lines=8> */
[----:B--2---:R-:W-:Y:S01]  /*20c60*/  HFMA2 R3, -RZ, RZ, -0.763671875, 8164 ;  /* 0xba1c6ff9ff037431 */ /* 0x004fe200000001ff */
[----:B------:R-:W-:Y:S02]  /*20c70*/  MOV R2, 0xac6d4b31 ;  /* 0xac6d4b3100027802 */ /* 0x000fe40000000f00 */
[----:B------:R2:W-:Y:S01]  /*20c80*/  STL.64 [R1+0xd60], R20 ;  /* 0x000d601401007387 */ /* 0x0005e20000100a00 */
[----:B0-----:R-:W-:-:S03]  /*20c90*/  HFMA2 R27, -RZ, RZ, 0.10626220703125, -24.6875 ;  /* 0x2ecdce2cff1b7431 */ /* 0x001fc600000001ff */
[----:B------:R0:W-:Y:S01]  /*20ca0*/  STL.64 [R1+0xd80], R4 ;  /* 0x000d800401007387 */ /* 0x0001e20000100a00 */
[----:B------:R-:W-:Y:S02]  /*20cb0*/  IMAD.MOV.U32 R26, RZ, RZ, 0x27bb1603 ;  /* 0x27bb1603ff1a7424 */ /* 0x000fe400078e00ff */
[----:B-1----:R-:W-:Y:S01]  /*20cc0*/  HFMA2 R17, -RZ, RZ, -0.10455322265625, -36096 ;  /* 0xaeb1f868ff117431 */ /* 0x002fe200000001ff */
[----:B------:R1:W-:Y:S01]  /*20cd0*/  STL.64 [R1+0xd90], R18 ;  /* 0x000d901201007387 */ /* 0x0003e20000100a00 */
[----:B------:R-:W-:Y:S02]  /*20ce0*/  IMAD.MOV.U32 R16, RZ, RZ, -0x5fa12243 ;  /* 0xa05eddbdff107424 */ /* 0x000fe400078e00ff */
[----:B--2---:R-:W-:Y:S01]  /*20cf0*/  HFMA2 R20, -RZ, RZ, 0.1146240234375, 1.1484375 ;  /* 0x2f563c98ff147431 */ /* 0x004fe200000001ff */
[----:B------:R2:W-:Y:S01]  /*20d00*/  STL.64 [R1+0xdb0], R22 ;  /* 0x000db01601007387 */ /* 0x0005e20000100a00 */
[----:B------:R-:W-:Y:S01]  /*20d10*/  MOV R21, 0xaedeb390 ;  /* 0xaedeb39000157802 */ /* 0x000fe20000000f00 */
[----:B0-----:R-:W-:-:S02]  /*20d20*/  HFMA2 R4, -RZ, RZ, -0.76904296875, -30.296875 ;  /* 0xba27cf93ff047431 */ /* 0x001fc400000001ff */
[----:B------:R0:W-:Y:S01]  /*20d30*/  STL.64 [R1+0xcd8], R28 ;  /* 0x000cd81c01007387 */ /* 0x0001e20000100a00 */
[----:B------:R-:W-:Y:S01]  /*20d40*/  MOV R5, 0x39917d90 ;  /* 0x39917d9000057802 */ /* 0x000fe20000000f00 */
[----:B-1----:R-:W-:Y:S01]  /*20d50*/  IMAD.MOV.U32 R18, RZ, RZ, -0x4f8c7f39 ;  /* 0xb07380c7ff127424 */ /* 0x002fe200078e00ff */
[----:B------:R-:W-:Y:S01]  /*20d60*/  MOV R19, 0x3697f31f ;  /* 0x3697f31f00137802 */ /* 0x000fe20000000f00 */
[----:B------:R1:W-:Y:S01]  /*20d70*/  STL.64 [R1+0xda8], R2 ;  /* 0x000da80201007387 */ /* 0x0003e20000100a00 */
[----:B--2---:R-:W-:Y:S01]  /*20d80*/  HFMA2 R23, -RZ, RZ, -0.2138671875, 95.8125 ;  /* 0xb2d855fdff177431 */ /* 0x004fe200000001ff */
[----:B------:R-:W-:Y:S02]  /*20d90*/  MOV R22, 0x33be51ed ;  /* 0x33be51ed00167802 */ /* 0x000fe40000000f00 */
[----:B------:R2:W-:Y:S01]  /*20da0*/  STL.64 [R1+0xc60], R26 ;  /* 0x000c601a01007387 */ /* 0x0005e20000100a00 */
[----:B0-----:R-:W-:Y:S01]  /*20db0*/  HFMA2 R29, -RZ, RZ, -0.127197265625, 18128 ;  /* 0xb012746dff1d7431 */ /* 0x001fe200000001ff */
[----:B------:R-:W-:-:S02]  /*20dc0*/  MOV R28, 0xa432faca ;  /* 0xa432faca001c7802 */ /* 0x000fc40000000f00 */
[----:B------:R0:W-:Y:S01]  /*20dd0*/  STL.64 [R1+0xdd0], R18 ;  /* 0x000dd01201007387 */ /* 0x0001e20000100a00 */
[----:B-1----:R-:W-:-:S03]  /*20de0*/  HFMA2 R3, -RZ, RZ, -0.2587890625, -3.587890625 ;  /* 0xb424c32dff037431 */ /* 0x002fc600000001ff */
[----:B------:R1:W-:Y:S01]  /*20df0*/  STL.64 [R1+0xe00], R16 ;  /* 0x000e001001007387 */ /* 0x0003e20000100a00 */
[----:B------:R-:W-:Y:S02]  /*20e00*/  IMAD.MOV.U32 R2, RZ, RZ, 0x2c81c80c ;  /* 0x2c81c80cff027424 */ /* 0x000fe400078e00ff */
[----:B--2---:R-:W-:Y:S01]  /*20e10*/  IMAD.MOV.U32 R26, RZ, RZ, -0x4c426841 ;  /* 0xb3bd97bfff1a7424 */ /* 0x004fe200078e00ff */
[----:B------:R-:W-:Y:S01]  /*20e20*/  MOV R27, 0x334bbc63 ;  /* 0x334bbc63001b7802 */ /* 0x000fe20000000f00 */
[----:B------:R2:W-:Y:S01]  /*20e30*/  STL.64 [R1+0xd98], R20 ;  /* 0x000d981401007387 */ /* 0x0005e20000100a00 */
[----:B0-----:R-:W-:-:S03]  /*20e40*/  HFMA2 R19, -RZ, RZ, -0.08209228515625, -0.0003426074981689453125 ;  /* 0xad418d9dff137431 */ /* 0x001fc600000001ff */
[----:B------:R0:W-:Y:S01]  /*20e50*/  STL.64 [R1+0xdb8], R4 ;  /* 0x000db80401007387 */ /* 0x0001e20000100a00 */
[----:B------:R-:W-:Y:S01]  /*20e60*/  MOV R18, 0x2e3a66b4 ;  /* 0x2e3a66b400127802 */ /* 0x000fe20000000f00 */
[----:B-1----:R-:W-:Y:S02]  /*20e70*/  HFMA2 R16, -RZ, RZ, 0.448974609375, 46.75 ;  /* 0x372f51d8ff107431 */ /* 0x002fe400000001ff */
[----:B------:R1:W-:Y:S01]  /*20e80*/  STL.64 [R1+0xde8], R22 ;  /* 0x000de81601007387 */ /* 0x0003e20000100a00 */
[----:B------:R-:W-:Y:S01]  /*20e90*/  MOV R17, 0x2e550537 ;  /* 0x2e55053700117802 */ /* 0x000fe20000000f00 */
[----:B--2---:R-:W-:Y:S02]  /*20ea0*/  HFMA2 R20, -RZ, RZ, -0.39013671875, -6.61328125 ;  /* 0xb63ec69dff147431 */ /* 0x004fe400000001ff */
[----:B------:R2:W-:Y:S01]  /*20eb0*/  STL.64 [R1+0xd28], R28 ;  /* 0x000d281c01007387 */ /* 0x0005e20000100a00 */
[----:B------:R-:W-:Y:S01]  /*20ec0*/  MOV R21, 0x3569c288 ;  /* 0x3569c28800157802 */ /* 0x000fe20000000f00 */
[----:B0-----:R-:W-:Y:S01]  /*20ed0*/  HFMA2 R4, -RZ, RZ, -0.158447265625, 0.0228118896484375 ;  /* 0xb11225d7ff047431 */ /* 0x001fe200000001ff */
[----:B------:R-:W-:Y:S01]  /*20ee0*/  MOV R5, 0x301db2a5 ;  /* 0x301db2a500057802 */ /* 0x000fe20000000f00 */
[----:B------:R0:W-:Y:S01]  /*20ef0*/  STL.64 [R1+0xcb0], R26 ;  /* 0x000cb01a01007387 */ /* 0x0001e20000100a00 */
[----:B-1----:R-:W-:Y:S01]  /*20f00*/  HFMA2 R23, -RZ, RZ, -0.1888427734375, -0.07733154296875 ;  /* 0xb20bacf3ff177431 */ /* 0x002fe200000001ff */
[----:B------:R-:W-:-:S02]  /*20f10*/  MOV R22, 0xb930c724 ;  /* 0xb930c72400167802 */ /* 0x000fc40000000f00 */
[----:B------:R1:W-:Y:S01]  /*20f20*/  STL.64 [R1+0xde0], R2 ;  /* 0x000de00201007387 */ /* 0x0003e20000100a00 */
[----:B--2---:R-:W-:Y:S01]  /*20f30*/  HFMA2 R28, -RZ, RZ, 0.29931640625, -0.001903533935546875 ;  /* 0x34ca97ccff1c7431 */ /* 0x004fe200000001ff */
[----:B------:R-:W-:Y:S02]  /*20f40*/  MOV R29, 0xb46accf2 ;  /* 0xb46accf2001d7802 */ /* 0x000fe40000000f00 */
[----:B------:R2:W-:Y:S01]  /*20f50*/  STL.64 [R1+0xe08], R18 ;  /* 0x000e081201007387 */ /* 0x0005e20000100a00 */
[----:B0-----:R-:W-:-:S03]  /*20f60*/  HFMA2 R27, -RZ, RZ, 0.42236328125, 0.24755859375 ;  /* 0x36c233ecff1b7431 */ /* 0x001fc600000001ff */
[----:B------:R0:W-:Y:S01]  /*20f70*/  STL.64 [R1+0xe38], R16 ;  /* 0x000e381001007387 */ /* 0x0001e20000100a00 */
[----:B------:R-:W-:Y:S02]  /*20f80*/  IMAD.MOV.U32 R26, RZ, RZ, -0x4866cb75 ;  /* 0xb799348bff1a7424 */ /* 0x000fe400078e00ff */
[----:B-1----:R-:W-:Y:S01]  /*20f90*/  HFMA2 R3, -RZ, RZ, 0.734375, 0.000367641448974609375 ;  /* 0x39e00e06ff037431 */ /* 0x002fe200000001ff */
[----:B------:R1:W-:Y:S01]  /*20fa0*/  STL.64 [R1+0xdd8], R20 ;  /* 0x000dd81401007387 */ /* 0x0003e20000100a00 */
[----:B------:R-:W-:Y:S02]  /*20fb0*/  IMAD.MOV.U32 R2, RZ, RZ, -0x45faa2b3 ;  /* 0xba055d4dff027424 */ /* 0x000fe400078e00ff */
[----:B--2---:R-:W-:Y:S01]  /*20fc0*/  HFMA2 R19, -RZ, RZ, -0.048980712890625, -15.921875 ;  /* 0xaa45cbf6ff137431 */ /* 0x004fe200000001ff */
[----:B------:R2:W-:Y:S01]  /*20fd0*/  STL.64 [R1+0xdf8], R4 ;  /* 0x000df80401007387 */ /* 0x0005e20000100a00 */
[----:B------:R-:W-:Y:S01]  /*20fe0*/  MOV R18, 0xb4d855fb ;  /* 0xb4d855fb00127802 */ /* 0x000fe20000000f00 */
[----:B0-----:R-:W-:-:S02]  /*20ff0*/  HFMA2 R16, -RZ, RZ, 0.6455078125, 2626 ;  /* 0x392a6921ff107431 */ /* 0x001fc400000001ff */
        /* <DEDUP_REMOVED lines=8> */
[----:B0-----:R-:W-:Y:S02]  /*21080*/  HFMA2 R23, -RZ, RZ, 0.1412353515625, -47648 ;  /* 0x3085f9d1ff177431 */ /* 0x001fe400000001ff */
[----:B------:R-:W-:Y:S01]  /*21090*/  IMAD.MOV.U32 R22, RZ, RZ, -0x4f0b4a71 ;  /* 0xb0f4b58fff167424 */ /* 0x000fe200078e00ff */
[----:B------:R0:W-:Y:S01]  /*210a0*/  STL.64 [R1+0xe20], R2 ;  /* 0x000e200201007387 */ /* 0x0001e20000100a00 */
[----:B-1----:R-:W-:Y:S01]  /*210b0*/  HFMA2 R29, -RZ, RZ, -0.48046875, -7.8984375 ;  /* 0xb7b0c7e6ff1d7431 */ /* 0x002fe200000001ff */
[----:B------:R-:W-:-:S02]  /*210c0*/  MOV R28, 0x38800900 ;  /* 0x38800900001c7802 */ /* 0x000fc40000000f00 */
[----:B------:R1:W-:Y:S01]  /*210d0*/  STL.64 [R1+0xe10], R20 ;  /* 0x000e101401007387 */ /* 0x0003e20000100a00 */
[----:B--2---:R-:W-:Y:S01]  /*210e0*/  IMAD.MOV.U32 R26, RZ, RZ, -0x461a34c2 ;  /* 0xb9e5cb3eff1a7424 */ /* 0x004fe200078e00ff */
[----:B------:R-:W-:Y:S02]  /*210f0*/  MOV R27, 0xb53b133b ;  /* 0xb53b133b001b7802 */ /* 0x000fe40000000f00 */
[----:B------:R2:W-:Y:S01]  /*21100*/  STL.64 [R1+0xe30], R4 ;  /* 0x000e300401007387 */ /* 0x0005e20000100a00 */
[----:B0-----:R-:W-:Y:S01]  /*21110*/  HFMA2 R2, -RZ, RZ, 0.1959228515625, 0.00713348388671875 ;  /* 0x32451f4eff027431 */ /* 0x001fe200000001ff */
        /* <DEDUP_REMOVED lines=11> */
[----:B-1----:R-:W-:Y:S02]  /*211d0*/  HFMA2 R17, -RZ, RZ, 0.272705078125, -3.591796875 ;  /* 0x345dc32fff117431 */ /* 0x002fe400000001ff */
[----:B------:R-:W-:Y:S01]  /*211e0*/  IMAD.MOV.U32 R16, RZ, RZ, -0x4ac79a42 ;  /* 0xb53865beff107424 */ /* 0x000fe200078e00ff */
[----:B------:R1:W-:Y:S01]  /*211f0*/  STL.64 [R1+0xdc8], R28 ;  /* 0x000dc81c01007387 */ /* 0x0003e20000100a00 */
[----:B--2---:R-:W-:Y:S01]  /*21200*/  IMAD.MOV.U32 R22, RZ, RZ, 0x3790f86c ;  /* 0x3790f86cff167424 */ /* 0x004fe200078e00ff */
[----:B------:R-:W-:-:S02]  /*21210*/  MOV R23, 0xb6bd4b10 ;  /* 0xb6bd4b1000177802 */ /* 0x000fc40000000f00 */
[----:B------:R2:W-:Y:S01]  /*21220*/  STL.64 [R1+0xe50], R20 ;  /* 0x000e501401007387 */ /* 0x0005e20000100a00 */
[----:B0-----:R-:W-:Y:S02]  /*21230*/  HFMA2 R27, -RZ, RZ, -0.01314544677734375, -22.578125 ;  /* 0xa2bbcda5ff1b7431 */ /* 0x001fe400000001ff */
[----:B------:R-:W-:Y:S01]  /*21240*/  IMAD.MOV.U32 R26, RZ, RZ, 0x2de560f7 ;  /* 0x2de560f7ff1a7424 */ /* 0x000fe200078e00ff */
[----:B------:R0:W-:Y:S01]  /*21250*/  STL.64 [R1+0xe58], R2 ;  /* 0x000e580201007387 */ /* 0x0001e20000100a00 */
[----:B-1----:R-:W-:-:S03]  /*21260*/  HFMA2 R28, -RZ, RZ, 0.82080078125, 184 ;  /* 0x3a9159c0ff1c7431 */ /* 0x002fc600000001ff */
[----:B------:R1:W-:Y:S01]  /*21270*/  STL.64 [R1+0xe70], R4 ;  /* 0x000e700401007387 */ /* 0x0003e20000100a00 */
[----:B------:R-:W-:Y:S01]  /*21280*/  MOV R29, 0x35854f7b ;  /* 0x35854f7b001d7802 */ /* 0x000fe20000000f00 */
[----:B--2---:R-:W-:Y:S02]  /*21290*/  HFMA2 R20, -RZ, RZ, -0.30224609375, 7.60546875 ;  /* 0xb4d6479bff147431 */ /* 0x004fe400000001ff */
[----:B------:R2:W-:Y:S01]  /*212a0*/  STL.64 [R1+0xe80], R18 ;  /* 0x000e801201007387 */ /* 0x0005e20000100a00 */
[----:B------:R-:W-:Y:S01]  /*212b0*/  MOV R21, 0x39bdf9d4 ;  /* 0x39bdf9d400157802 */ /* 0x000fe20000000f00 */
[----:B0-----:R-:W-:Y:S02]  /*212c0*/  HFMA2 R3, -RZ, RZ, -0.490234375, 2.439453125 ;  /* 0xb7d840e1ff037431 */ /* 0x001fe400000001ff */
[----:B------:R0:W-:Y:S01]  /*212d0*/  STL.64 [R1+0xea0], R22 ;  /* 0x000ea01601007387 */ /* 0x0001e20000100a00 */
[----:B------:R-:W-:Y:S01]  /*212e0*/  MOV R2, 0x3111c386 ;  /* 0x3111c38600027802 */ /* 0x000fe20000000f00 */
[----:B-1----:R-:W-:-:S02]  /*212f0*/  HFMA2 R4, -RZ, RZ, -0.08209228515625, -10496 ;  /* 0xad41f120ff047431 */ /* 0x002fc400000001ff */
[----:B------:R1:W-:Y:S01]  /*21300*/  STL.64 [R1+0xeb0], R16 ;  /* 0x000eb01001007387 */ /* 0x0003e20000100a00 */
[----:B------:R-:W-:Y:S01]  /*21310*/  MOV R5, 0x3596a2b5 ;  /* 0x3596a2b500057802 */ /* 0x000fe20000000f00 */
[----:B--2---:R-:W-:Y:S01]  /*21320*/  IMAD.MOV.U32 R18, RZ, RZ, 0x32afd7e3 ;  /* 0x32afd7e3ff127424 */ /* 0x004fe200078e00ff */
[----:B------:R-:W-:Y:S01]  /*21330*/  MOV R19, 0xb1c79a09 ;  /* 0xb1c79a0900137802 */ /* 0x000fe20000000f00 */
[----:B------:R2:W-:Y:S01]  /*21340*/  STL.64 [R1+0xda0], R26 ;  /* 0x000da01a01007387 */ /* 0x0005e20000100a00 */
[----:B0-----:R-:W-:Y:S01]  /*21350*/  HFMA2 R23, -RZ, RZ, 0.97705078125, -58.40625 ;  /* 0x3bd1d34dff177431 */ /* 0x001fe200000001ff */
[----:B------:R-:W-:Y:S02]  /*21360*/  MOV R22, 0xbb8572b5 ;  /* 0xbb8572b500167802 */ /* 0x000fe40000000f00 */
[----:B------:R0:W-:Y:S01]  /*21370*/  STL.64 [R1+0xe18], R28 ;  /* 0x000e181c01007387 */ /* 0x0001e20000100a00 */
[----:B-1----:R-:W-:Y:S02]  /*21380*/  HFMA2 R17, -RZ, RZ, 0.2078857421875, 0.0001523494720458984375 ;  /* 0x32a708feff117431 */ /* 0x002fe400000001ff */
[----:B------:R-:W-:Y:S01]  /*21390*/  IMAD.MOV.U32 R16, RZ, RZ, 0x3a5b23f8 ;  /* 0x3a5b23f8ff107424 */ /* 0x000fe200078e00ff */
[----:B------:R1:W-:Y:S01]  /*213a0*/  STL.64 [R1+0xec0], R18 ;  /* 0x000ec01201007387 */ /* 0x0003e20000100a00 */
[----:B--2---:R-:W-:Y:S01]  /*213b0*/  IMAD.MOV.U32 R26, RZ, RZ, -0x57c7c94e ;  /* 0xa83836b2ff1a7424 */ /* 0x004fe200078e00ff */
[----:B------:R-:W-:-:S02]  /*213c0*/  MOV R27, 0x3185e5e9 ;  /* 0x3185e5e9001b7802 */ /* 0x000fc40000000f00 */
[----:B------:R2:W-:Y:S01]  /*213d0*/  STL.64 [R1+0xe88], R20 ;  /* 0x000e881401007387 */ /* 0x0005e20000100a00 */
[----:B0-----:R-:W-:Y:S01]  /*213e0*/  HFMA2 R29, -RZ, RZ, 0.01334381103515625, -14.09375 ;  /* 0x22d5cb0cff1d7431 */ /* 0x001fe200000001ff */
[----:B------:R-:W-:Y:S02]  /*213f0*/  MOV R28, 0xaf912a36 ;  /* 0xaf912a36001c7802 */ /* 0x000fe40000000f00 */
[----:B------:R0:W-:Y:S01]  /*21400*/  STL.64 [R1+0xe98], R2 ;  /* 0x000e980201007387 */ /* 0x0001e20000100a00 */
[----:B-1----:R-:W-:Y:S01]  /*21410*/  HFMA2 R19, -RZ, RZ, 0.65966796875, 88.75 ;  /* 0x3947558cff137431 */ /* 0x002fe200000001ff */
[----:B------:R-:W-:Y:S02]  /*21420*/  MOV R18, 0xb9872882 ;  /* 0xb987288200127802 */ /* 0x000fe40000000f00 */
[----:B------:R1:W-:Y:S01]  /*21430*/  STL.64 [R1+0xea8], R4 ;  /* 0x000ea80401007387 */ /* 0x0003e20000100a00 */
[----:B--2---:R-:W-:Y:S01]  /*21440*/  HFMA2 R20, -RZ, RZ, -0.0199127197265625, -0.046417236328125 ;  /* 0xa519a9f1ff147431 */ /* 0x004fe200000001ff */
[----:B------:R-:W-:-:S02]  /*21450*/  MOV R21, 0x30785d67 ;  /* 0x30785d6700157802 */ /* 0x000fc40000000f00 */
[----:B------:R2:W-:Y:S01]  /*21460*/  STL.64 [R1+0xed8], R22 ;  /* 0x000ed81601007387 */ /* 0x0005e20000100a00 */
[----:B0-----:R-:W-:Y:S02]  /*21470*/  HFMA2 R3, -RZ, RZ, 0.110595703125, 0.9189453125 ;  /* 0x2f143b5aff037431 */ /* 0x001fe400000001ff */
[----:B------:R-:W-:Y:S01]  /*21480*/  IMAD.MOV.U32 R2, RZ, RZ, -0x4ff7a9f6 ;  /* 0xb008560aff027424 */ /* 0x000fe200078e00ff */
[----:B------:R0:W-:Y:S01]  /*21490*/  STL.64 [R1+0xef0], R16 ;  /* 0x000ef01001007387 */ /* 0x0001e20000100a00 */
[----:B-1----:R-:W-:Y:S01]  /*214a0*/  HFMA2 R4, -RZ, RZ, 0.8818359375, 52512 ;  /* 0x3b0e7a69ff047431 */ /* 0x002fe200000001ff */
[----:B------:R-:W-:Y:S02]  /*214b0*/  MOV R5, 0xbb011bdb ;  /* 0xbb011bdb00057802 */ /* 0x000fe40000000f00 */
[----:B------:R1:W-:Y:S01]  /*214c0*/  STL.64 [R1+0xdf0], R26 ;  /* 0x000df01a01007387 */ /* 0x0003e20000100a00 */
[----:B--2---:R-:W-:Y:S01]  /*214d0*/  HFMA2 R23, -RZ, RZ, 0.30078125, -34.90625 ;  /* 0x34d0d05dff177431 */ /* 0x004fe200000001ff */
[----:B------:R-:W-:-:S02]  /*214e0*/  MOV R22, 0xb52c0fab ;  /* 0xb52c0fab00167802 */ /* 0x000fc40000000f00 */
[----:B------:R2:W-:Y:S01]  /*214f0*/  STL.64 [R1+0xe68], R28 ;  /* 0x000e681c01007387 */ /* 0x0005e20000100a00 */
[----:B0-----:R-:W-:Y:S01]  /*21500*/  HFMA2 R16, -RZ, RZ, 0.208251953125, -2.10546875 ;  /* 0x32aac036ff107431 */ /* 0x001fe200000001ff */
[----:B------:R-:W-:Y:S02]  /*21510*/  MOV R17, 0xb243fbaf ;  /* 0xb243fbaf00117802 */ /* 0x000fe40000000f00 */
[----:B------:R0:W-:Y:S01]  /*21520*/  STL.64 [R1+0xef8], R18 ;  /* 0x000ef81201007387 */ /* 0x0001e20000100a00 */
[----:B-1----:R-:W-:Y:S02]  /*21530*/  HFMA2 R27, -RZ, RZ, 0.35595703125, 4912 ;  /* 0x35b26cccff1b7431 */ /* 0x002fe400000001ff */
[----:B------:R-:W-:Y:S01]  /*21540*/  IMAD.MOV.U32 R26, RZ, RZ, -0x49efd53c ;  /* 0xb6102ac4ff1a7424 */ /* 0x000fe200078e00ff */
[----:B------:R1:W-:Y:S01]  /*21550*/  STL.64 [R1+0xec8], R20 ;  /* 0x000ec81401007387 */ /* 0x0003e20000100a00 */
[----:B--2---:R-:W-:-:S03]  /*21560*/  HFMA2 R29, -RZ, RZ, -0.2216796875, -11232 ;  /* 0xb318f17cff1d7431 */ /* 0x004fc600000001ff */
[----:B------:R2:W-:Y:S01]  /*21570*/  STL.64 [R1+0xed0], R2 ;  /* 0x000ed00201007387 */ /* 0x0005e20000100a00 */
[----:B------:R-:W-:Y:S01]  /*21580*/  MOV R28, 0x29526277 ;  /* 0x29526277001c7802 */ /* 0x000fe20000000f00 */
[----:B0-----:R-:W-:Y:S02]  /*21590*/  HFMA2 R19, -RZ, RZ, -0.9697265625, -1011 ;  /* 0xbbc2e3e6ff137431 */ /* 0x001fe400000001ff */
[----:B------:R0:W-:Y:S01]  /*215a0*/  STL.64 [R1+0xee8], R4 ;  /* 0x000ee80401007387 */ /* 0x0001e20000100a00 */
[----:B------:R-:W-:Y:S01]  /*215b0*/  MOV R18, 0xb00a9a1c ;  /* 0xb00a9a1c00127802 */ /* 0x000fe20000000f00 */
[----:B-1----:R-:W-:Y:S01]  /*215c0*/  IMAD.MOV.U32 R20, RZ, RZ, -0x477207b8 ;  /* 0xb88df848ff147424 */ /* 0x002fe200078e00ff */
[----:B------:R-:W-:Y:S01]  /*215d0*/  MOV R21, 0xaf1ec6c2 ;  /* 0xaf1ec6c200157802 */ /* 0x000fe20000000f00 */
[----:B------:R1:W-:Y:S01]  /*215e0*/  STL.64 [R1+0xf18], R22 ;  /* 0x000f181601007387 */ /* 0x0003e20000100a00 */
[----:B--2---:R-:W-:-:S03]  /*215f0*/  HFMA2 R3, -RZ, RZ, 0.0576171875, -0.2314453125 ;  /* 0x2b60b368ff037431 */ /* 0x004fc600000001ff */
[----:B------:R2:W-:Y:S01]  /*21600*/  STL.64 [R1+0xf28], R16 ;  /* 0x000f281001007387 */ /* 0x0005e20000100a00 */
[----:B------:R-:W-:Y:S02]  /*21610*/  IMAD.MOV.U32 R2, RZ, RZ, 0x365dc32f ;  /* 0x365dc32fff027424 */ /* 0x000fe400078e00ff */
[----:B0-----:R-:W-:Y:S01]  /*21620*/  IMAD.MOV.U32 R4, RZ, RZ, -0x4c067f75 ;  /* 0xb3f9808bff047424 */ /* 0x001fe200078e00ff */
[----:B------:R-:W-:Y:S01]  /*21630*/  MOV R5, 0xa74af8f3 ;  /* 0xa74af8f300057802 */ /* 0x000fe20000000f00 */
[----:B------:R0:W-:Y:S01]  /*21640*/  STL.64 [R1+0xe40], R26 ;  /* 0x000e401a01007387 */ /* 0x0001e20000100a00 */
[----:B-1----:R-:W-:-:S03]  /*21650*/  HFMA2 R23, -RZ, RZ, -0.87841796875, 0.07373046875 ;  /* 0xbb072cb8ff177431 */ /* 0x002fc600000001ff */
[----:B------:R1:W-:Y:S01]  /*21660*/  STL.64 [R1+0xf00], R20 ;  /* 0x000f001401007387 */ /* 0x0003e20000100a00 */
[----:B------:R-:W-:Y:S02]  /*21670*/  IMAD.MOV.U32 R22, RZ, RZ, 0x35abe64f ;  /* 0x35abe64fff167424 */ /* 0x000fe400078e00ff */
[----:B--2---:R-:W-:Y:S01]  /*21680*/  HFMA2 R16, -RZ, RZ, -0.630859375, 22560 ;  /* 0xb90c7582ff107431 */ /* 0x004fe200000001ff */
[----:B------:R-:W-:Y:S01]  /*21690*/  MOV R17, 0x38420ab7 ;  /* 0x38420ab700117802 */ /* 0x000fe20000000f00 */
[----:B------:R2:W-:Y:S01]  /*216a0*/  STL.64 [R1+0xeb8], R28 ;  /* 0x000eb81c01007387 */ /* 0x0005e20000100a00 */
[----:B0-----:R-:W-:-:S03]  /*216b0*/  HFMA2 R27, -RZ, RZ, 0.60693359375, 0.017181396484375 ;  /* 0x38db2466ff1b7431 */ /* 0x001fc600000001ff */
[----:B------:R0:W-:Y:S01]  /*216c0*/  STL.64 [R1+0xf20], R4 ;  /* 0x000f200401007387 */ /* 0x0001e20000100a00 */
[----:B------:R-:W-:Y:S02]  /*216d0*/  IMAD.MOV.U32 R26, RZ, RZ, -0x466c71e5 ;  /* 0xb9938e1bff1a7424 */ /* 0x000fe400078e00ff */
[----:B-1----:R-:W-:Y:S01]  /*216e0*/  IMAD.MOV.U32 R20, RZ, RZ, -0x45f26628 ;  /* 0xba0d99d8ff147424 */ /* 0x002fe200078e00ff */
[----:B------:R-:W-:Y:S01]  /*216f0*/  MOV R21, 0x3c10084d ;  /* 0x3c10084d00157802 */ /* 0x000fe20000000f00 */
[----:B------:R1:W-:Y:S01]  /*21700*/  STL.64 [R1+0xf38], R18 ;  /* 0x000f381201007387 */ /* 0x0003e20000100a00 */
[----:B--2---:R-:W-:-:S03]  /*21710*/  HFMA2 R28, -RZ, RZ, 0.469482421875, -25.453125 ;  /* 0x3783ce5dff1c7431 */ /* 0x004fc600000001ff */
[----:B------:R2:W-:Y:S01]  /*21720*/  STL.64 [R1+0xf10], R2 ;  /* 0x000f100201007387 */ /* 0x0005e20000100a00 */
[----:B------:R-:W-:Y:S01]  /*21730*/  MOV R29, 0xb72cdf61 ;  /* 0xb72cdf61001d7802 */ /* 0x000fe20000000f00 */
[----:B0-----:R-:W-:Y:S01]  /*21740*/  IMAD.MOV.U32 R4, RZ, RZ, -0x4e12e0cd ;  /* 0xb1ed1f33ff047424 */ /* 0x001fe200078e00ff */
[----:B------:R-:W-:Y:S01]  /*21750*/  MOV R5, 0x3945b5d9 ;  /* 0x3945b5d900057802 */ /* 0x000fe20000000f00 */
[----:B------:R0:W-:Y:S01]  /*21760*/  STL.64 [R1+0xf50], R22 ;  /* 0x000f501601007387 */ /* 0x0001e20000100a00 */
[----:B-1----:R-:W-:Y:S02]  /*21770*/  HFMA2 R19, -RZ, RZ, -0.4482421875, 0.000469684600830078125 ;  /* 0xb72c0fb2ff137431 */ /* 0x002fe400000001ff */
[----:B------:R-:W-:Y:S01]  /*21780*/  IMAD.MOV.U32 R18, RZ, RZ, 0x2e301289 ;  /* 0x2e301289ff127424 */ /* 0x000fe200078e00ff */
[----:B------:R1:W-:Y:S01]  /*21790*/  STL.64 [R1+0xf68], R16 ;  /* 0x000f681001007387 */ /* 0x0003e20000100a00 */
[----:B--2---:R-:W-:Y:S01]  /*217a0*/  HFMA2 R2, -RZ, RZ, -1.0322265625, -2.9027462005615234375e-05 ;  /* 0xbc2181e7ff027431 */ /* 0x004fe200000001ff */
[----:B------:R-:W-:-:S02]  /*217b0*/  MOV R3, 0x3ba44808 ;  /* 0x3ba4480800037802 */ /* 0x000fc40000000f00 */
[----:B------:R2:W-:Y:S01]  /*217c0*/  STL.64 [R1+0xf40], R20 ;  /* 0x000f401401007387 */ /* 0x0005e20000100a00 */
[----:B0-----:R-:W-:-:S03]  /*217d0*/  HFMA2 R23, -RZ, RZ, -0.1971435546875, -1835 ;  /* 0xb24fe72bff177431 */ /* 0x001fc600000001ff */
[----:B------:R0:W-:Y:S01]  /*217e0*/  STL.64 [R1+0xe90], R26 ;  /* 0x000e901a01007387 */ /* 0x0001e20000100a00 */
[----:B------:R-:W-:Y:S02]  /*217f0*/  IMAD.MOV.U32 R22, RZ, RZ, 0x2680a18f ;  /* 0x2680a18fff167424 */ /* 0x000fe400078e00ff */
[----:B-1----:R-:W-:Y:S01]  /*21800*/  IMAD.MOV.U32 R16, RZ, RZ, 0x3c8e8eb3 ;  /* 0x3c8e8eb3ff107424 */ /* 0x002fe200078e00ff */
[----:B------:R-:W-:Y:S01]  /*21810*/  MOV R17, 0xbcf1e474 ;  /* 0xbcf1e47400117802 */ /* 0x000fe20000000f00 */
[----:B------:R1:W-:Y:S01]  /*21820*/  STL.64 [R1+0xf60], R4 ;  /* 0x000f600401007387 */ /* 0x0003e20000100a00 */
[----:B--2---:R-:W-:Y:S01]  /*21830*/  HFMA2 R21, -RZ, RZ, -0.3779296875, 137.5 ;  /* 0xb60c584cff157431 */ /* 0x004fe200000001ff */
[----:B------:R-:W-:Y:S02]  /*21840*/  MOV R20, 0x36dddd64 ;  /* 0x36dddd6400147802 */ /* 0x000fe40000000f00 */
[----:B------:R2:W-:Y:S01]  /*21850*/  STL.64 [R1+0xf08], R28 ;  /* 0x000f081c01007387 */ /* 0x0005e20000100a00 */
[----:B0-----:R-:W-:Y:S01]  /*21860*/  IMAD.MOV.U32 R26, RZ, RZ, -0x447b9580 ;  /* 0xbb846a80ff1a7424 */ /* 0x001fe200078e00ff */
[----:B------:R-:W-:-:S02]  /*21870*/  MOV R27, 0xb6128c3e ;  /* 0xb6128c3e001b7802 */ /* 0x000fc40000000f00 */
[----:B------:R0:W-:Y:S01]  /*21880*/  STL.64 [R1+0xf70], R18 ;  /* 0x000f701201007387 */ /* 0x0001e20000100a00 */
[----:B-1----:R-:W-:Y:S01]  /*21890*/  HFMA2 R5, -RZ, RZ, -0.1571044921875, 0.00469970703125 ;  /* 0xb1071cd0ff057431 */ /* 0x002fe200000001ff */
[----:B------:R-:W-:Y:S02]  /*218a0*/  MOV R4, 0x31ee4973 ;  /* 0x31ee497300047802 */ /* 0x000fe40000000f00 */
[----:B------:R1:W-:Y:S01]  /*218b0*/  STL.64 [R1+0xf48], R2 ;  /* 0x000f480201007387 */ /* 0x0003e20000100a00 */
[----:B--2---:R-:W-:Y:S01]  /*218c0*/  HFMA2 R29, -RZ, RZ, -0.77392578125, 22752 ;  /* 0xba31758eff1d7431 */ /* 0x004fe200000001ff */
[----:B------:R-:W-:Y:S02]  /*218d0*/  MOV R28, 0x3ae040b6 ;  /* 0x3ae040b6001c7802 */ /* 0x000fe40000000f00 */
[----:B------:R2:W-:Y:S01]  /*218e0*/  STL.64 [R1+0xfa0], R16 ;  /* 0x000fa01001007387 */ /* 0x0005e20000100a00 */
[----:B0-----:R-:W-:Y:S02]  /*218f0*/  HFMA2 R19, -RZ, RZ, 1.06640625, 0.52685546875 ;  /* 0x3c443837ff137431 */ /* 0x001fe400000001ff */
[----:B------:R-:W-:Y:S01]  /*21900*/  IMAD.MOV.U32 R18, RZ, RZ, -0x43b53db9 ;  /* 0xbc4ac247ff127424 */ /* 0x000fe200078e00ff */
[----:B------:R0:W-:Y:S01]  /*21910*/  STL.64 [R1+0xee0], R26 ;  /* 0x000ee01a01007387 */ /* 0x0001e20000100a00 */
[----:B-1----:R-:W-:-:S03]  /*21920*/  HFMA2 R2, -RZ, RZ, -0.28125, -0.005046844482421875 ;  /* 0xb4809d2bff027431 */ /* 0x002fc600000001ff */
[----:B------:R1:W-:Y:S01]  /*21930*/  STL.64 [R1+0xf90], R22 ;  /* 0x000f901601007387 */ /* 0x0003e20000100a00 */
[----:B------:R-:W-:Y:S01]  /*21940*/  MOV R3, 0x3398dd34 ;  /* 0x3398dd3400037802 */ /* 0x000fe20000000f00 */
[----:B--2---:R-:W-:Y:S02]  /*21950*/  HFMA2 R17, -RZ, RZ, -0.412109375, -0.82958984375 ;  /* 0xb698baa3ff117431 */ /* 0x004fe400000001ff */
[----:B------:R2:W-:Y:S01]  /*21960*/  STL.64 [R1+0xf78], R20 ;  /* 0x000f781401007387 */ /* 0x0005e20000100a00 */
[----:B------:R-:W-:Y:S02]  /*21970*/  IMAD.MOV.U32 R16, RZ, RZ, 0x36f01e4e ;  /* 0x36f01e4eff107424 */ /* 0x000fe400078e00ff */
[----:B0-----:R-:W-:Y:S01]  /*21980*/  HFMA2 R27, -RZ, RZ, 0.007099151611328125, 0.256103515625 ;  /* 0x1f453419ff1b7431 */ /* 0x001fe200000001ff */
[----:B------:R0:W-:Y:S01]  /*21990*/  STL.64 [R1+0xf98], R4 ;  /* 0x000f980401007387 */ /* 0x0001e20000100a00 */
[----:B------:R-:W-:Y:S02]  /*219a0*/  IMAD.MOV.U32 R26, RZ, RZ, 0x315e5907 ;  /* 0x315e5907ff1a7424 */ /* 0x000fe400078e00ff */
[----:B-1----:R-:W-:Y:S01]  /*219b0*/  HFMA2 R22, -RZ, RZ, 0.75830078125, -0.00012302398681640625 ;  /* 0x3a118808ff167431 */ /* 0x002fe200000001ff */
[----:B------:R-:W-:Y:S01]  /*219c0*/  MOV R23, 0x30100e08 ;  /* 0x30100e0800177802 */ /* 0x000fe20000000f00 */
[----:B------:R1:W-:Y:S01]  /*219d0*/  STL.64 [R1+0xf58], R28 ;  /* 0x000f581c01007387 */ /* 0x0003e20000100a00 */
[----:B--2---:R-:W-:Y:S01]  /*219e0*/  HFMA2 R21, -RZ, RZ, -0.2352294921875, -3346 ;  /* 0xb387ea89ff157431 */ /* 0x004fe200000001ff */
[----:B------:R-:W-:-:S02]  /*219f0*/  MOV R20, 0xbbb17561 ;  /* 0xbbb1756100147802 */ /* 0x000fc40000000f00 */
[----:B------:R2:W-:Y:S01]  /*21a00*/  STL.64 [R1+0xfb0], R18 ;  /* 0x000fb01201007387 */ /* 0x0005e20000100a00 */
[----:B0-----:R-:W-:Y:S01]  /*21a10*/  HFMA2 R4, -RZ, RZ, -0.505859375, 137.5 ;  /* 0xb80c584cff047431 */ /* 0x001fe200000001ff */
[----:B------:R-:W-:Y:S02]  /*21a20*/  MOV R5, 0xac7b9bfd ;  /* 0xac7b9bfd00057802 */ /* 0x000fe40000000f00 */
[----:B------:R0:W-:Y:S01]  /*21a30*/  STL.64 [R1+0xf88], R2 ;  /* 0x000f880201007387 */ /* 0x0001e20000100a00 */
[----:B-1----:R-:W-:-:S03]  /*21a40*/  HFMA2 R28, -RZ, RZ, 1.16015625, 0.452880859375 ;  /* 0x3ca4373fff1c7431 */ /* 0x002fc600000001ff */
[----:B------:R1:W-:Y:S01]  /*21a50*/  STL.64 [R1+0xfe0], R16 ;  /* 0x000fe01001007387 */ /* 0x0003e20000100a00 */
[----:B------:R-:W-:Y:S01]  /*21a60*/  MOV R29, 0x36ebda3c ;  /* 0x36ebda3c001d7802 */ /* 0x000fe20000000f00 */
[----:B--2---:R-:W-:Y:S01]  /*21a70*/  HFMA2 R19, -RZ, RZ, 0.036407470703125, 327 ;  /* 0x28a95d1cff137431 */ /* 0x004fe200000001ff */
[----:B------:R-:W-:Y:S01]  /*21a80*/  MOV R18, 0x35bf1481 ;  /* 0x35bf148100127802 */ /* 0x000fe20000000f00 */
[----:B------:R2:W-:Y:S01]  /*21a90*/  STL.64 [R1+0xf30], R26 ;  /* 0x000f301a01007387 */ /* 0x0005e20000100a00 */
[----:B0-----:R-:W-:Y:S01]  /*21aa0*/  IMAD.MOV.U32 R2, RZ, RZ, 0x3af72347 ;  /* 0x3af72347ff027424 */ /* 0x001fe200078e00ff */
[----:B------:R-:W-:Y:S02]  /*21ab0*/  MOV R3, 0xbac1218f ;  /* 0xbac1218f00037802 */ /* 0x000fe40000000f00 */
[----:B------:R0:W-:Y:S01]  /*21ac0*/  STL.64 [R1+0xfc8], R22 ;  /* 0x000fc81601007387 */ /* 0x0001e20000100a00 */
[----:B-1----:R-:W-:-:S03]  /*21ad0*/  HFMA2 R16, -RZ, RZ, -0.421630859375, -45600 ;  /* 0xb6bff991ff107431 */ /* 0x002fc600000001ff */
[----:B------:R1:W-:Y:S01]  /*21ae0*/  STL.64 [R1+0xfb8], R20 ;  /* 0x000fb81401007387 */ /* 0x0003e20000100a00 */
[----:B------:R-:W-:Y:S01]  /*21af0*/  MOV R17, 0x3c772822 ;  /* 0x3c77282200117802 */ /* 0x000fe20000000f00 */
[----:B--2---:R-:W-:Y:S01]  /*21b00*/  IMAD.MOV.U32 R26, RZ, RZ, -0x55941a9e ;  /* 0xaa6be562ff1a7424 */ /* 0x004fe200078e00ff */
[----:B------:R-:W-:Y:S01]  /*21b10*/  MOV R27, 0x34d57045 ;  /* 0x34d57045001b7802 */ /* 0x000fe20000000f00 */
[----:B------:R2:W-:Y:S01]  /*21b20*/  STL.64 [R1+0xfd8], R4 ;  /* 0x000fd80401007387 */ /* 0x0005e20000100a00 */
[----:B0-----:R-:W-:Y:S01]  /*21b30*/  HFMA2 R23, -RZ, RZ, -1.32421875, -0.000303745269775390625 ;  /* 0xbd4c8cfaff177431 */ /* 0x001fe200000001ff */
        /* <DEDUP_REMOVED lines=8> */
[----:B0-----:R-:W-:Y:S01]  /*21bc0*/  HFMA2 R28, -RZ, RZ, -0.227783203125, -0.056427001953125 ;  /* 0xb34aab39ff1c7431 */ /* 0x001fe200000001ff */
[----:B------:R-:W-:Y:S02]  /*21bd0*/  MOV R29, 0xa49620e8 ;  /* 0xa49620e8001d7802 */ /* 0x000fe40000000f00 */
[----:B------:R0:W-:Y:S01]  /*21be0*/  STL.64 [R1+0xf80], R26 ;  /* 0x000f801a01007387 */ /* 0x0001e20000100a00 */
[----:B-1----:R-:W-:Y:S02]  /*21bf0*/  HFMA2 R3, -RZ, RZ, 1.2412109375, -20.046875 ;  /* 0x3cf7cd03ff037431 */ /* 0x002fe400000001ff */
[----:B------:R-:W-:Y:S01]  /*21c00*/  IMAD.MOV.U32 R2, RZ, RZ, 0x32091641 ;  /* 0x32091641ff027424 */ /* 0x000fe200078e00ff */
[----:B------:R1:W-:Y:S01]  /*21c10*/  STL.64 [R1+0x1018], R16 ;  /* 0x0010181001007387 */ /* 0x0003e20000100a00 */
[----:B--2---:R-:W-:-:S03]  /*21c20*/  HFMA2 R19, -RZ, RZ, -0.85986328125, -76.3125 ;  /* 0xbae1d4c5ff137431 */ /* 0x004fc600000001ff */
[----:B------:R2:W-:Y:S01]  /*21c30*/  STL.64 [R1+0xff0], R20 ;  /* 0x000ff01401007387 */ /* 0x0005e20000100a00 */
[----:B------:R-:W-:Y:S01]  /*21c40*/  MOV R18, 0x3301fab9 ;  /* 0x3301fab900127802 */ /* 0x000fe20000000f00 */
[----:B0-----:R-:W-:Y:S01]  /*21c50*/  IMAD.MOV.U32 R26, RZ, RZ, -0x46e97245 ;  /* 0xb9168dbbff1a7424 */ /* 0x001fe200078e00ff */
[----:B------:R-:W-:Y:S01]  /*21c60*/  MOV R27, 0x38cfff8d ;  /* 0x38cfff8d001b7802 */ /* 0x000fe20000000f00 */
[----:B------:R0:W-:Y:S01]  /*21c70*/  STL.64 [R1+0x1008], R22 ;  /* 0x0010081601007387 */ /* 0x0001e20000100a00 */
[----:B-1----:R-:W-:Y:S01]  /*21c80*/  HFMA2 R16, -RZ, RZ, -0.030426025390625, 0.0012359619140625 ;  /* 0xa7ca1510ff107431 */ /* 0x002fe200000001ff */
[----:B------:R-:W-:Y:S02]  /*21c90*/  MOV R17, 0x344da161 ;  /* 0x344da16100117802 */ /* 0x000fe40000000f00 */
[----:B------:R1:W-:Y:S01]  /*21ca0*/  STL.64 [R1+0x1010], R4 ;  /* 0x0010100401007387 */ /* 0x0003e20000100a00 */
[----:B--2---:R-:W-:Y:S01]  /*21cb0*/  IMAD.MOV.U32 R20, RZ, RZ, 0x3aa8ffa4 ;  /* 0x3aa8ffa4ff147424 */ /* 0x004fe200078e00ff */
[----:B------:R-:W-:-:S02]  /*21cc0*/  MOV R21, 0xb9f59a7b ;  /* 0xb9f59a7b00157802 */ /* 0x000fc40000000f00 */
[----:B------:R2:W-:Y:S01]  /*21cd0*/  STL.64 [R1+0xfd0], R26 ;  /* 0x000fd01a01007387 */ /* 0x0005e20000100a00 */
[----:B0-----:R-:W-:Y:S02]  /*21ce0*/  HFMA2 R23, -RZ, RZ, 0.48974609375, -28928 ;  /* 0x37d6f710ff177431 */ /* 0x001fe400000001ff */
[----:B------:R-:W-:Y:S01]  /*21cf0*/  IMAD.MOV.U32 R22, RZ, RZ, -0x475db9b3 ;  /* 0xb8a2464dff167424 */ /* 0x000fe200078e00ff */
[----:B------:R0:W-:Y:S01]  /*21d00*/  STL.64 [R1+0xff8], R28 ;  /* 0x000ff81c01007387 */ /* 0x0001e20000100a00 */
[----:B-1----:R-:W-:Y:S01]  /*21d10*/  IMAD.MOV.U32 R4, RZ, RZ, 0x3660ca4a ;  /* 0x3660ca4aff047424 */ /* 0x002fe200078e00ff */
[----:B------:R-:W-:Y:S02]  /*21d20*/  MOV R5, 0xb58b55b7 ;  /* 0xb58b55b700057802 */ /* 0x000fe40000000f00 */
[----:B------:R1:W-:Y:S01]  /*21d30*/  STL.64 [R1+0x1000], R2 ;  /* 0x0010000201007387 */ /* 0x0003e20000100a00 */
[----:B--2---:R-:W-:-:S03]  /*21d40*/  HFMA2 R27, -RZ, RZ, 0.96337890625, -2856 ;  /* 0x3bb5e994ff1b7431 */ /* 0x004fc600000001ff */
[----:B------:R2:W-:Y:S01]  /*21d50*/  STL.64 [R1+0x1028], R18 ;  /* 0x0010281201007387 */ /* 0x0005e20000100a00 */
[----:B------:R-:W-:-:S03]  /*21d60*/  IMAD.MOV.U32 R26, RZ, RZ, -0x43a6b9fa ;  /* 0xbc594606ff1a7424 */ /* 0x000fc600078e00ff */
[----:B------:R3:W-:Y:S01]  /*21d70*/  STL.64 [R1+0x1030], R20 ;  /* 0x0010301401007387 */ /* 0x0007e20000100a00 */
[----:B0-----:R-:W-:Y:S01]  /*21d80*/  HFMA2 R29, -RZ, RZ, -0.41845703125, -0.052032470703125 ;  /* 0xb6b2aaa9ff1d7431 */ /* 0x001fe200000001ff */
[----:B------:R-:W-:Y:S01]  /*21d90*/  MOV R28, 0x2b978533 ;  /* 0x2b978533001c7802 */ /* 0x000fe20000000f00 */
[----:B-1----:R-:W-:Y:S01]  /*21da0*/  HFMA2 R2, -RZ, RZ, -0.11383056640625, 1.3095703125 ;  /* 0xaf493d3dff027431 */ /* 0x002fe200000001ff */
[----:B------:R0:W-:Y:S01]  /*21db0*/  STL.64 [R1+0x1050], R4 ;  /* 0x0010500401007387 */ /* 0x0001e20000100a00 */
[----:B------:R-:W-:Y:S01]  /*21dc0*/  MOV R3, 0x38f01e51 ;  /* 0x38f01e5100037802 */ /* 0x000fe20000000f00 */
[----:B--2---:R-:W-:Y:S02]  /*21dd0*/  HFMA2 R19, -RZ, RZ, 0.220703125, -0.00022685527801513671875 ;  /* 0x33108b6fff137431 */ /* 0x004fe400000001ff */
[----:B------:R1:W-:Y:S01]  /*21de0*/  STL.64 [R1+0x1058], R16 ;  /* 0x0010581001007387 */ /* 0x0003e20000100a00 */
[----:B------:R-:W-:Y:S02]  /*21df0*/  IMAD.MOV.U32 R18, RZ, RZ, -0x4c0acadf ;  /* 0xb3f53521ff127424 */ /* 0x000fe400078e00ff */
[----:B---3--:R-:W-:Y:S01]  /*21e00*/  HFMA2 R21, -RZ, RZ, 1.5537109375, -171.625 ;  /* 0x3e37d95dff157431 */ /* 0x008fe200000001ff */
[----:B------:R2:W-:Y:S01]  /*21e10*/  STL.64 [R1+0x1040], R22 ;  /* 0x0010401601007387 */ /* 0x0005e20000100a00 */
[----:B------:R-:W-:Y:S01]  /*21e20*/  MOV R20, 0xbdcadb43 ;  /* 0xbdcadb4300147802 */ /* 0x000fe20000000f00 */
[----:B0-----:R-:W-:-:S02]  /*21e30*/  HFMA2 R5, -RZ, RZ, 0.286376953125, 0.0146331787109375 ;  /* 0x3495237eff057431 */ /* 0x001fc400000001ff */
[----:B------:R-:W-:Y:S01]  /*21e40*/  IMAD.MOV.U32 R4, RZ, RZ, 0x3d35e97a ;  /* 0x3d35e97aff047424 */ /* 0x000fe200078e00ff */
[----:B------:R0:W-:Y:S01]  /*21e50*/  STL.64 [R1+0x1020], R26 ;  /* 0x0010201a01007387 */ /* 0x0001e20000100a00 */
[----:B-1----:R-:W-:Y:S01]  /*21e60*/  HFMA2 R17, -RZ, RZ, 1.1015625, 480 ;  /* 0x3c685f80ff117431 */ /* 0x002fe200000001ff */
[----:B------:R-:W-:Y:S02]  /*21e70*/  MOV R16, 0xbc8d24f9 ;  /* 0xbc8d24f900107802 */ /* 0x000fe40000000f00 */
[----:B------:R1:W-:Y:S01]  /*21e80*/  STL.64 [R1+0x1038], R2 ;  /* 0x0010380201007387 */ /* 0x0003e20000100a00 */
[----:B--2---:R-:W-:Y:S01]  /*21e90*/  IMAD.MOV.U32 R22, RZ, RZ, -0x4447cc25 ;  /* 0xbbb833dbff167424 */ /* 0x004fe200078e00ff */
[----:B------:R-:W-:Y:S02]  /*21ea0*/  MOV R23, 0xb124a69e ;  /* 0xb124a69e00177802 */ /* 0x000fe40000000f00 */
[----:B------:R2:W-:Y:S04]  /*21eb0*/  STL.64 [R1+0x1048], R28 ;  /* 0x0010481c01007387 */ /* 0x0005e80000100a00 */
[----:B------:R3:W-:Y:S01]  /*21ec0*/  STL.64 [R1+0x1060], R18 ;  /* 0x0010601201007387 */ /* 0x0007e20000100a00 */
[----:B0-----:R-:W-:Y:S01]  /*21ed0*/  IMAD.MOV.U32 R26, RZ, RZ, -0x41fafc87 ;  /* 0xbe050379ff1a7424 */ /* 0x001fe200078e00ff */
[----:B------:R-:W-:-:S02]  /*21ee0*/  MOV R27, 0xb804082f ;  /* 0xb804082f001b7802 */ /* 0x000fc40000000f00 */
[----:B------:R0:W-:Y:S01]  /*21ef0*/  STL.64 [R1+0x1068], R20 ;  /* 0x0010681401007387 */ /* 0x0001e20000100a00 */
[----:B-1----:R-:W-:Y:S01]  /*21f00*/  HFMA2 R2, -RZ, RZ, 1.4306640625, 361 ;  /* 0x3db95da4ff027431 */ /* 0x002fe200000001ff */
[----:B------:R-:W-:Y:S02]  /*21f10*/  MOV R3, 0xbdbe1d0a ;  /* 0xbdbe1d0a00037802 */ /* 0x000fe40000000f00 */
[----:B------:R1:W-:Y:S01]  /*21f20*/  STL.64 [R1+0x1080], R4 ;  /* 0x0010800401007387 */ /* 0x0003e20000100a00 */
[----:B--2---:R-:W-:Y:S01]  /*21f30*/  HFMA2 R28, -RZ, RZ, 0.8525390625, 0.0031871795654296875 ;  /* 0x3ad21a87ff1c7431 */ /* 0x004fe200000001ff */
[----:B------:R-:W-:Y:S02]  /*21f40*/  MOV R29, 0xba9821e8 ;  /* 0xba9821e8001d7802 */ /* 0x000fe40000000f00 */
[----:B------:R2:W-:Y:S01]  /*21f50*/  STL.64 [R1+0x1088], R16 ;  /* 0x0010881001007387 */ /* 0x0005e20000100a00 */
[----:B---3--:R-:W-:Y:S02]  /*21f60*/  HFMA2 R19, -RZ, RZ, 0.08795166015625, -0.0002505779266357421875 ;  /* 0x2da18c1bff137431 */ /* 0x008fe400000001ff */
[----:B------:R-:W-:Y:S01]  /*21f70*/  IMAD.MOV.U32 R18, RZ, RZ, 0x39d6f710 ;  /* 0x39d6f710ff127424 */ /* 0x000fe200078e00ff */
[----:B------:R3:W-:Y:S01]  /*21f80*/  STL.64 [R1+0x1090], R22 ;  /* 0x0010901601007387 */ /* 0x0007e20000100a00 */
[----:B0-----:R-:W-:Y:S01]  /*21f90*/  IMAD.MOV.U32 R20, RZ, RZ, -0x4851d4db ;  /* 0xb7ae2b25ff147424 */ /* 0x001fe200078e00ff */
[----:B------:R-:W-:Y:S01]  /*21fa0*/  MOV R21, 0xaa04ec8a ;  /* 0xaa04ec8a00157802 */ /* 0x000fe20000000f00 */
[----:B-1----:R-:W-:-:S02]  /*21fb0*/  HFMA2 R5, -RZ, RZ, 0.0241241455078125, 20.375 ;  /* 0x262d4d18ff057431 */ /* 0x002fc400000001ff */
[----:B------:R-:W-:Y:S01]  /*21fc0*/  IMAD.MOV.U32 R4, RZ, RZ, 0x3558d126 ;  /* 0x3558d126ff047424 */ /* 0x000fe200078e00ff */
[----:B------:R0:W-:Y:S01]  /*21fd0*/  STL.64 [R1+0x10a0], R18 ;  /* 0x0010a01201007387 */ /* 0x0001e20000100a00 */
[----:B--2---:R-:W-:Y:S01]  /*21fe0*/  HFMA2 R17, -RZ, RZ, -1.57421875, -1.623046875 ;  /* 0xbe4cbe7eff117431 */ /* 0x004fe200000001ff */
[----:B------:R-:W-:Y:S02]  /*21ff0*/  MOV R16, 0xb41e28cb ;  /* 0xb41e28cb00107802 */ /* 0x000fe40000000f00 */
[----:B------:R1:W-:Y:S01]  /*22000*/  STL.64 [R1+0x10b0], R20 ;  /* 0x0010b01401007387 */ /* 0x0003e20000100a00 */
[----:B---3--:R-:W-:Y:S01]  /*22010*/  HFMA2 R22, -RZ, RZ, -1.7314453125, -1.8837890625 ;  /* 0xbeedbf89ff167431 */ /* 0x008fe200000001ff */
[----:B------:R-:W-:Y:S02]  /*22020*/  MOV R23, 0x3e8866ce ;  /* 0x3e8866ce00177802 */ /* 0x000fe40000000f00 */
[----:B------:R2:W-:Y:S04]  /*22030*/  STL.64 [R1+0x10c0], R4 ;  /* 0x0010c00401007387 */ /* 0x0005e80000100a00 */
[----:B------:R3:W-:Y:S01]  /*22040*/  STL.64 [R1+0x10c8], R16 ;  /* 0x0010c81001007387 */ /* 0x0007e20000100a00 */
[----:B0-----:R-:W-:Y:S01]  /*22050*/  IMAD.MOV.U32 R18, RZ, RZ, -0x43895216 ;  /* 0xbc76adeaff127424 */ /* 0x001fe200078e00ff */
[----:B------:R-:W-:-:S02]  /*22060*/  MOV R19, 0x3ebaba46 ;  /* 0x3ebaba4600137802 */ /* 0x000fc40000000f00 */
[----:B------:R0:W-:Y:S01]  /*22070*/  STL.64 [R1+0x10d8], R22 ;  /* 0x0010d81601007387 */ /* 0x0001e20000100a00 */
[----:B-1----:R-:W-:Y:S01]  /*22080*/  IMAD.MOV.U32 R20, RZ, RZ, -0x4bc3c1c1 ;  /* 0xb43c3e3fff147424 */ /* 0x002fe200078e00ff */
[----:B------:R-:W-:Y:S01]  /*22090*/  MOV R21, 0x3c9d93f6 ;  /* 0x3c9d93f600157802 */ /* 0x000fe20000000f00 */
[----:B--2---:R-:W-:Y:S01]  /*220a0*/  HFMA2 R4, -RZ, RZ, -1.1162109375, 0.44384765625 ;  /* 0xbc77371aff047431 */ /* 0x004fe200000001ff */
[----:B------:R-:W-:Y:S01]  /*220b0*/  MOV R5, 0x3bbc182a ;  /* 0x3bbc182a00057802 */ /* 0x000fe20000000f00 */
[----:B------:R1:W-:Y:S01]  /*220c0*/  STL.64 [R1+0x10d0], R18 ;  /* 0x0010d01201007387 */ /* 0x0003e20000100a00 */
[----:B---3--:R-:W-:Y:S02]  /*220d0*/  HFMA2 R17, -RZ, RZ, -0.84814453125, 0 ;  /* 0xbac90000ff117431 */ /* 0x008fe400000001ff */
[----:B------:R-:W-:Y:S01]  /*220e0*/  IMAD.MOV.U32 R16, RZ, RZ, 0x3091fe30 ;  /* 0x3091fe30ff107424 */ /* 0x000fe200078e00ff */
[----:B------:R2:W-:Y:S01]  /*220f0*/  STL.64 [R1+0x1070], R26 ;  /* 0x0010701a01007387 */ /* 0x0005e20000100a00 */
[----:B0-----:R-:W-:Y:S01]  /*22100*/  HFMA2 R22, -RZ, RZ, -0.55029296875, 44.96875 ;  /* 0xb867519fff167431 */ /* 0x001fe200000001ff */
[----:B------:R-:W-:-:S02]  /*22110*/  MOV R23, 0x37950fca ;  /* 0x37950fca00177802 */ /* 0x000fc40000000f00 */
[----:B------:R0:W-:Y:S04]  /*22120*/  STL.64 [R1+0x10f8], R4 ;  /* 0x0010f80401007387 */ /* 0x0001e80000100a00 */
[----:B------:R3:W-:Y:S01]  /*22130*/  STL.64 [R1+0x1100], R16 ;  /* 0x0011001001007387 */ /* 0x0007e20000100a00 */
[----:B-1----:R-:W-:Y:S01]  /*22140*/  IMAD.MOV.U32 R18, RZ, RZ, -0x53172e8b ;  /* 0xace8d175ff127424 */ /* 0x002fe200078e00ff */
[----:B------:R-:W-:Y:S02]  /*22150*/  MOV R19, 0x38b0b6af ;  /* 0x38b0b6af00137802 */ /* 0x000fe40000000f00 */
[----:B------:R1:W-:Y:S01]  /*22160*/  STL.64 [R1+0x1118], R22 ;  /* 0x0011181601007387 */ /* 0x0003e20000100a00 */
[----:B--2---:R-:W-:Y:S01]  /*22170*/  HFMA2 R26, -RZ, RZ, 0.409423828125, 444.75 ;  /* 0x368d5ef3ff1a7431 */ /* 0x004fe200000001ff */
[----:B------:R-:W-:Y:S01]  /*22180*/  MOV R27, 0xb6303e30 ;  /* 0xb6303e30001b7802 */ /* 0x000fe20000000f00 */
[----:B0-----:R-:W-:Y:S01]  /*22190*/  HFMA2 R4, -RZ, RZ, 1.8828125, 479.75 ;  /* 0x3f885f7fff047431 */ /* 0x001fe200000001ff */
[----:B------:R-:W-:Y:S01]  /*221a0*/  MOV R5, 0x3944bb29 ;  /* 0x3944bb2900057802 */ /* 0x000fe20000000f00 */
[----:B------:R0:W-:Y:S01]  /*221b0*/  STL.64 [R1+0x10f0], R20 ;  /* 0x0010f01401007387 */ /* 0x0001e20000100a00 */
[----:B---3--:R-:W-:-:S02]  /*221c0*/  HFMA2 R17, -RZ, RZ, 1.84765625, -1.5029296875 ;  /* 0x3f64be03ff117431 */ /* 0x008fc400000001ff */
[----:B------:R-:W-:Y:S01]  /*221d0*/  IMAD.MOV.U32 R16, RZ, RZ, -0x40ac461f ;  /* 0xbf53b9e1ff107424 */ /* 0x000fe200078e00ff */
[----:B------:R2:W-:Y:S01]  /*221e0*/  STL.64 [R1+0x1078], R2 ;  /* 0x0010780201007387 */ /* 0x0005e20000100a00 */
[----:B-1----:R-:W-:Y:S01]  /*221f0*/  IMAD.MOV.U32 R22, RZ, RZ, 0x3e44f8f2 ;  /* 0x3e44f8f2ff167424 */ /* 0x002fe200078e00ff */
[----:B------:R-:W-:Y:S02]  /*22200*/  MOV R23, 0xbe29f5e1 ;  /* 0xbe29f5e100177802 */ /* 0x000fe40000000f00 */
[----:B------:R1:W-:Y:S01]  /*22210*/  STL.64 [R1+0x1110], R18 ;  /* 0x0011101201007387 */ /* 0x0003e20000100a00 */
[----:B0-----:R-:W-:-:S03]  /*22220*/  HFMA2 R21, -RZ, RZ, -0.324951171875, 174.125 ;  /* 0xb5335971ff157431 */ /* 0x001fc600000001ff */
[----:B------:R0:W-:Y:S01]  /*22230*/  STL.64 [R1+0x1150], R22 ;  /* 0x0011501601007387 */ /* 0x0001e20000100a00 */
[----:B------:R-:W-:Y:S01]  /*22240*/  MOV R20, 0x3612bd37 ;  /* 0x3612bd3700147802 */ /* 0x000fe20000000f00 */
[----:B--2---:R-:W-:Y:S01]  /*22250*/  HFMA2 R3, -RZ, RZ, 0.56494140625, 33664 ;  /* 0x3885781cff037431 */ /* 0x004fe200000001ff */
[----:B------:R-:W-:Y:S01]  /*22260*/  MOV R2, 0xb8c8fffe ;  /* 0xb8c8fffe00027802 */ /* 0x000fe20000000f00 */
        /* <DEDUP_REMOVED lines=10> */
[----:B-1----:R-:W-:Y:S01]  /*22310*/  HFMA2 R16, -RZ, RZ, 0.7158203125, 61.875 ;  /* 0x39ba53bcff107431 */ /* 0x002fe200000001ff */
[----:B------:R-:W-:Y:S02]  /*22320*/  MOV R17, 0x2b65fa2b ;  /* 0x2b65fa2b00117802 */ /* 0x000fe40000000f00 */
[----:B------:R1:W-:Y:S01]  /*22330*/  STL.64 [R1+0x1190], R22 ;  /* 0x0011901601007387 */ /* 0x0003e20000100a00 */
[----:B0-----:R-:W-:-:S03]  /*22340*/  HFMA2 R27, -RZ, RZ, -0.72021484375, -9288 ;  /* 0xb9c3f089ff1b7431 */ /* 0x001fc600000001ff */
[----:B------:R0:W-:Y:S01]  /*22350*/  STL.64 [R1+0x10a8], R2 ;  /* 0x0010a80201007387 */ /* 0x0001e20000100a00 */
[----:B------:R-:W-:Y:S01]  /*22360*/  MOV R26, 0x3a8dcf9e ;  /* 0x3a8dcf9e001a7802 */ /* 0x000fe20000000f00 */
[----:B--2---:R-:W-:Y:S02]  /*22370*/  HFMA2 R21, -RZ, RZ, -0.10888671875, 0.425048828125 ;  /* 0xaef836cdff157431 */ /* 0x004fe400000001ff */
[----:B------:R2:W-:Y:S01]  /*22380*/  STL.64 [R1+0x1148], R18 ;  /* 0x0011481201007387 */ /* 0x0005e20000100a00 */
[----:B------:R-:W-:Y:S01]  /*22390*/  MOV R20, 0xbbc3f089 ;  /* 0xbbc3f08900147802 */ /* 0x000fe20000000f00 */
[----:B-1----:R-:W-:Y:S02]  /*223a0*/  HFMA2 R23, -RZ, RZ, 1.193359375, -22.09375 ;  /* 0x3cc6cd86ff177431 */ /* 0x002fe400000001ff */
[----:B------:R1:W-:Y:S01]  /*223b0*/  STL.64 [R1+0x1170], R4 ;  /* 0x0011700401007387 */ /* 0x0003e20000100a00 */
[----:B------:R-:W-:Y:S01]  /*223c0*/  MOV R22, 0xb205ddc4 ;  /* 0xb205ddc400167802 */ /* 0x000fe20000000f00 */
[----:B0-----:R-:W-:Y:S01]  /*223d0*/  HFMA2 R3, -RZ, RZ, -1.349609375, 2.236328125 ;  /* 0xbd664079ff037431 */ /* 0x001fe200000001ff */
[----:B------:R-:W-:Y:S01]  /*223e0*/  MOV R2, 0x3e02b5d2 ;  /* 0x3e02b5d200027802 */ /* 0x000fe20000000f00 */
[----:B------:R0:W-:Y:S01]  /*223f0*/  STL.64 [R1+0x1178], R16 ;  /* 0x0011781001007387 */ /* 0x0001e20000100a00 */
[----:B--2---:R-:W-:Y:S01]  /*22400*/  HFMA2 R19, -RZ, RZ, 0.0341796875, -0.00926971435546875 ;  /* 0x2860a0bfff137431 */ /* 0x004fe200000001ff */
[----:B------:R-:W-:-:S02]  /*22410*/  MOV R18, 0xb7868315 ;  /* 0xb786831500127802 */ /* 0x000fc40000000f00 */
[----:B------:R2:W-:Y:S01]  /*22420*/  STL.64 [R1+0x1108], R26 ;  /* 0x0011081a01007387 */ /* 0x0005e20000100a00 */
[----:B-1----:R-:W-:Y:S01]  /*22430*/  IMAD.MOV.U32 R4, RZ, RZ, -0x4040cb49 ;  /* 0xbfbf34b7ff047424 */ /* 0x002fe200078e00ff */
[----:B------:R-:W-:Y:S02]  /*22440*/  MOV R5, 0x3f30567c ;  /* 0x3f30567c00057802 */ /* 0x000fe40000000f00 */
[----:B------:R1:W-:Y:S01]  /*22450*/  STL.64 [R1+0x1168], R20 ;  /* 0x0011681401007387 */ /* 0x0003e20000100a00 */
[----:B0-----:R-:W-:Y:S01]  /*22460*/  HFMA2 R16, -RZ, RZ, 0.355224609375, -8.9824199676513671875e-05 ;  /* 0x35af85e3ff107431 */ /* 0x001fe200000001ff */
[----:B------:R-:W-:Y:S02]  /*22470*/  MOV R17, 0xbe83e808 ;  /* 0xbe83e80800117802 */ /* 0x000fe40000000f00 */
[----:B------:R0:W-:Y:S01]  /*22480*/  STL.64 [R1+0x11b0], R4 ;  /* 0x0011b00401007387 */ /* 0x0001e20000100a00 */
[----:B--2---:R-:W-:-:S03]  /*22490*/  HFMA2 R26, -RZ, RZ, 1.3876953125, 0.000747203826904296875 ;  /* 0x3d8d121fff1a7431 */ /* 0x004fc600000001ff */
[----:B------:R2:W-:Y:S01]  /*224a0*/  STL.64 [R1+0x11c8], R22 ;  /* 0x0011c81601007387 */ /* 0x0005e20000100a00 */
[----:B------:R-:W-:Y:S01]  /*224b0*/  MOV R27, 0x326ef93b ;  /* 0x326ef93b001b7802 */ /* 0x000fe20000000f00 */
[----:B-1----:R-:W-:Y:S02]  /*224c0*/  HFMA2 R21, -RZ, RZ, -2.0859375, -0.033233642578125 ;  /* 0xc02ca841ff157431 */ /* 0x002fe400000001ff */
[----:B------:R1:W-:Y:S01]  /*224d0*/  STL.64 [R1+0x10e8], R2 ;  /* 0x0010e80201007387 */ /* 0x0003e20000100a00 */
[----:B------:R-:W-:Y:S02]  /*224e0*/  IMAD.MOV.U32 R20, RZ, RZ, 0x408f03f4 ;  /* 0x408f03f4ff147424 */ /* 0x000fe400078e00ff */
[----:B0-----:R-:W-:Y:S01]  /*224f0*/  HFMA2 R5, -RZ, RZ, 0.57666015625, -868.5 ;  /* 0x389de2c9ff057431 */ /* 0x001fe200000001ff */
[----:B------:R0:W-:Y:S01]  /*22500*/  STL.64 [R1+0x1098], R28 ;  /* 0x0010981c01007387 */ /* 0x0001e20000100a00 */
[----:B------:R-:W-:Y:S01]  /*22510*/  MOV R4, 0x29d16c32 ;  /* 0x29d16c3200047802 */ /* 0x000fe20000000f00 */
[----:B--2---:R-:W-:-:S02]  /*22520*/  HFMA2 R23, -RZ, RZ, -2.576171875, 24.15625 ;  /* 0xc1274e0aff177431 */ /* 0x004fc400000001ff */
[----:B------:R2:W-:Y:S01]  /*22530*/  STL.64 [R1+0x1188], R18 ;  /* 0x0011881201007387 */ /* 0x0005e20000100a00 */
[----:B------:R-:W-:Y:S01]  /*22540*/  MOV R22, 0x4113bbe2 ;  /* 0x4113bbe200167802 */ /* 0x000fe20000000f00 */
[----:B-1----:R-:W-:Y:S02]  /*22550*/  HFMA2 R3, -RZ, RZ, -0.401611328125, 1.2978515625 ;  /* 0xb66d3d31ff037431 */ /* 0x002fe400000001ff */
[----:B------:R-:W-:Y:S01]  /*22560*/  IMAD.MOV.U32 R2, RZ, RZ, 0x292edd8c ;  /* 0x292edd8cff027424 */ /* 0x000fe200078e00ff */
[----:B------:R1:W-:Y:S01]  /*22570*/  STL.64 [R1+0x11b8], R16 ;  /* 0x0011b81001007387 */ /* 0x0003e20000100a00 */
[----:B0-----:R-:W-:Y:S02]  /*22580*/  HFMA2 R29, -RZ, RZ, -1.5126953125, 0.0266265869140625 ;  /* 0xbe0d26d1ff1d7431 */ /* 0x001fe400000001ff */
[----:B------:R-:W-:Y:S01]  /*22590*/  IMAD.MOV.U32 R28, RZ, RZ, 0x380ec44f ;  /* 0x380ec44fff1c7424 */ /* 0x000fe200078e00ff */
[----:B------:R0:W-:Y:S01]  /*225a0*/  STL.64 [R1+0x1158], R26 ;  /* 0x0011581a01007387 */ /* 0x0001e20000100a00 */
[----:B--2---:R-:W-:-:S02]  /*225b0*/  HFMA2 R19, -RZ, RZ, -1.4169921875, 13232 ;  /* 0xbdab7276ff137431 */ /* 0x004fc400000001ff */
[----:B------:R-:W-:Y:S01]  /*225c0*/  IMAD.MOV.U32 R18, RZ, RZ, 0x3e580a4b ;  /* 0x3e580a4bff127424 */ /* 0x000fe200078e00ff */
[----:B------:R2:W-:Y:S01]  /*225d0*/  STL.64 [R1+0x11a0], R20 ;  /* 0x0011a01401007387 */ /* 0x0005e20000100a00 */
[----:B-1----:R-:W-:Y:S01]  /*225e0*/  IMAD.MOV.U32 R16, RZ, RZ, -0x47b5e41f ;  /* 0xb84a1be1ff107424 */ /* 0x002fe200078e00ff */
[----:B------:R-:W-:Y:S02]  /*225f0*/  MOV R17, 0x377f78a2 ;  /* 0x377f78a200117802 */ /* 0x000fe40000000f00 */
[----:B------:R1:W-:Y:S01]  /*22600*/  STL.64 [R1+0x11e8], R4 ;  /* 0x0011e80401007387 */ /* 0x0003e20000100a00 */
[----:B0-----:R-:W-:-:S03]  /*22610*/  HFMA2 R27, -RZ, RZ, 1.94140625, -55168 ;  /* 0x3fc4fabcff1b7431 */ /* 0x001fc600000001ff */
[----:B------:R0:W-:Y:S01]  /*22620*/  STL.64 [R1+0x1208], R22 ;  /* 0x0012081601007387 */ /* 0x0001e20000100a00 */
[----:B------:R-:W-:Y:S01]  /*22630*/  MOV R26, 0xb9885993 ;  /* 0xb9885993001a7802 */ /* 0x000fe20000000f00 */
[----:B--2---:R-:W-:Y:S02]  /*22640*/  HFMA2 R21, -RZ, RZ, -0.71484375, -17344 ;  /* 0xb9b8f43cff157431 */ /* 0x004fe400000001ff */
[----:B------:R2:W-:Y:S01]  /*22650*/  STL.64 [R1+0x1120], R2 ;  /* 0x0011200201007387 */ /* 0x0005e20000100a00 */
[----:B------:R-:W-:Y:S02]  /*22660*/  IMAD.MOV.U32 R20, RZ, RZ, 0x3a8a6d7f ;  /* 0x3a8a6d7fff147424 */ /* 0x000fe400078e00ff */
[----:B-1----:R-:W-:Y:S01]  /*22670*/  HFMA2 R5, -RZ, RZ, -1.6328125, -28.46875 ;  /* 0xbe88cf1eff057431 */ /* 0x002fe200000001ff */
[----:B------:R1:W-:Y:S01]  /*22680*/  STL.64 [R1+0x10e0], R28 ;  /* 0x0010e01c01007387 */ /* 0x0003e20000100a00 */
[----:B------:R-:W-:Y:S01]  /*22690*/  MOV R4, 0x3eadf3d5 ;  /* 0x3eadf3d500047802 */ /* 0x000fe20000000f00 */
[----:B0-----:R-:W-:-:S02]  /*226a0*/  HFMA2 R23, -RZ, RZ, 0.06298828125, -0.00012153387069702148438 ;  /* 0x2c0887f7ff177431 */ /* 0x001fc400000001ff */
[----:B------:R0:W-:Y:S01]  /*226b0*/  STL.64 [R1+0x11c0], R18 ;  /* 0x0011c01201007387 */ /* 0x0001e20000100a00 */
[----:B------:R-:W-:Y:S02]  /*226c0*/  IMAD.MOV.U32 R22, RZ, RZ, -0x4418ceb5 ;  /* 0xbbe7314bff167424 */ /* 0x000fe400078e00ff */
[----:B--2---:R-:W-:Y:S01]  /*226d0*/  HFMA2 R3, -RZ, RZ, 1.12890625, -13600 ;  /* 0x3c84f2a4ff037431 */ /* 0x004fe200000001ff */
[----:B------:R2:W-:Y:S01]  /*226e0*/  STL.64 [R1+0x11f0], R16 ;  /* 0x0011f01001007387 */ /* 0x0005e20000100a00 */
[----:B------:R-:W-:Y:S02]  /*226f0*/  IMAD.MOV.U32 R2, RZ, RZ, -0x43502000 ;  /* 0xbcafe000ff027424 */ /* 0x000fe400078e00ff */
[----:B-1----:R-:W-:Y:S01]  /*22700*/  IMAD.MOV.U32 R28, RZ, RZ, 0x3f39715e ;  /* 0x3f39715eff1c7424 */ /* 0x002fe200078e00ff */
[----:B------:R-:W-:Y:S01]  /*22710*/  MOV R29, 0xbfb2268a ;  /* 0xbfb2268a001d7802 */ /* 0x000fe20000000f00 */
[----:B------:R1:W-:Y:S01]  /*22720*/  STL.64 [R1+0x11a8], R26 ;  /* 0x0011a81a01007387 */ /* 0x0003e20000100a00 */
[----:B0-----:R-:W-:-:S02]  /*22730*/  HFMA2 R19, -RZ, RZ, -0.841796875, 0.006031036376953125 ;  /* 0xbabc1e2dff137431 */ /* 0x001fc400000001ff */
[----:B------:R-:W-:Y:S01]  /*22740*/  IMAD.MOV.U32 R18, RZ, RZ, -0x3ed35ed2 ;  /* 0xc12ca12eff127424 */ /* 0x000fe200078e00ff */
[----:B------:R0:W-:Y:S01]  /*22750*/  STL.64 [R1+0x1130], R28 ;  /* 0x0011301c01007387 */ /* 0x0001e20000100a00 */
[----:B--2---:R-:W-:Y:S01]  /*22760*/  IMAD.MOV.U32 R16, RZ, RZ, 0x3dd19e34 ;  /* 0x3dd19e34ff107424 */ /* 0x004fe200078e00ff */
[----:B------:R-:W-:Y:S02]  /*22770*/  MOV R17, 0x3067cdc6 ;  /* 0x3067cdc600117802 */ /* 0x000fe40000000f00 */
[----:B------:R2:W-:Y:S04]  /*22780*/  STL.64 [R1+0x11e0], R20 ;  /* 0x0011e01401007387 */ /* 0x0005e80000100a00 */
[----:B------:R3:W-:Y:S01]  /*22790*/  STL.64 [R1+0x1228], R4 ;  /* 0x0012280401007387 */ /* 0x0007e20000100a00 */
[----:B-1----:R-:W-:Y:S01]  /*227a0*/  HFMA2 R26, -RZ, RZ, -2.412109375, -21.8125 ;  /* 0xc0d3cd74ff1a7431 */ /* 0x002fe200000001ff */
[----:B------:R-:W-:-:S02]  /*227b0*/  MOV R27, 0x41565e26 ;  /* 0x41565e26001b7802 */ /* 0x000fc40000000f00 */
[----:B------:R1:W-:Y:S01]  /*227c0*/  STL.64 [R1+0x1230], R16 ;  /* 0x0012301001007387 */ /* 0x0003e20000100a00 */
[----:B0-----:R-:W-:Y:S02]  /*227d0*/  HFMA2 R29, -RZ, RZ, 0.5400390625, -8188 ;  /* 0x3852efffff1d7431 */ /* 0x001fe400000001ff */
[----:B------:R-:W-:Y:S01]  /*227e0*/  IMAD.MOV.U32 R28, RZ, RZ, -0x475ce5ee ;  /* 0xb8a31a12ff1c7424 */ /* 0x000fe200078e00ff */
[----:B------:R0:W-:Y:S01]  /*227f0*/  STL.64 [R1+0x1240], R22 ;  /* 0x0012401601007387 */ /* 0x0001e20000100a00 */
[----:B--2---:R-:W-:Y:S01]  /*22800*/  HFMA2 R20, -RZ, RZ, -2.0703125, -772.5 ;  /* 0xc024e209ff147431 */ /* 0x004fe200000001ff */
[----:B------:R-:W-:Y:S02]  /*22810*/  MOV R21, 0x40148713 ;  /* 0x4014871300157802 */ /* 0x000fe40000000f00 */
[----:B------:R2:W-:Y:S01]  /*22820*/  STL.64 [R1+0x1160], R2 ;  /* 0x0011600201007387 */ /* 0x0005e20000100a00 */
[----:B---3--:R-:W-:Y:S02]  /*22830*/  HFMA2 R5, -RZ, RZ, 3.0390625, -0.00010883808135986328125 ;  /* 0x42148722ff057431 */ /* 0x008fe400000001ff */
[----:B------:R-:W-:-:S02]  /*22840*/  IMAD.MOV.U32 R4, RZ, RZ, -0x4070897b ;  /* 0xbf8f7685ff047424 */ /* 0x000fc400078e00ff */
[----:B-1----:R-:W-:Y:S01]  /*22850*/  HFMA2 R17, -RZ, RZ, 3.0078125, 0.99951171875 ;  /* 0x42043bffff117431 */ /* 0x002fe200000001ff */
[----:B------:R1:W-:Y:S01]  /*22860*/  STL.64 [R1+0x1200], R18 ;  /* 0x0012001201007387 */ /* 0x0003e20000100a00 */
[----:B------:R-:W-:Y:S01]  /*22870*/  MOV R16, 0xc251316e ;  /* 0xc251316e00107802 */ /* 0x000fe20000000f00 */
[----:B0-----:R-:W-:Y:S02]  /*22880*/  HFMA2 R23, -RZ, RZ, 2.25390625, 28240 ;  /* 0x408276e5ff177431 */ /* 0x001fe400000001ff */
[----:B------:R-:W-:Y:S01]  /*22890*/  IMAD.MOV.U32 R22, RZ, RZ, -0x48b2aad3 ;  /* 0xb74d552dff167424 */ /* 0x000fe200078e00ff */
[----:B------:R0:W-:Y:S01]  /*228a0*/  STL.64 [R1+0x1180], R28 ;  /* 0x0011801c01007387 */ /* 0x0001e20000100a00 */
[----:B--2---:R-:W-:Y:S01]  /*228b0*/  HFMA2 R2, -RZ, RZ, 1.482421875, -0.1220703125 ;  /* 0x3deeafd0ff027431 */ /* 0x004fe200000001ff */
[----:B------:R-:W-:Y:S02]  /*228c0*/  MOV R3, 0xc0550bb4 ;  /* 0xc0550bb400037802 */ /* 0x000fe40000000f00 */
[----:B------:R2:W-:Y:S01]  /*228d0*/  STL.64 [R1+0x11f8], R26 ;  /* 0x0011f81a01007387 */ /* 0x0005e20000100a00 */
[----:B-1----:R-:W-:Y:S01]  /*228e0*/  HFMA2 R18, -RZ, RZ, -1.2236328125, 298.25 ;  /* 0xbce55ca9ff127431 */ /* 0x002fe200000001ff */
[----:B------:R-:W-:-:S02]  /*228f0*/  MOV R19, 0x3ca46207 ;  /* 0x3ca4620700137802 */ /* 0x000fc40000000f00 */
[----:B------:R1:W-:Y:S01]  /*22900*/  STL.64 [R1+0x1218], R20 ;  /* 0x0012181401007387 */ /* 0x0003e20000100a00 */
[----:B0-----:R-:W-:-:S03]  /*22910*/  IMAD.MOV.U32 R28, RZ, RZ, -0x436e1202 ;  /* 0xbc91edfeff1c7424 */ /* 0x001fc600078e00ff */
[----:B------:R0:W-:Y:S01]  /*22920*/  STL.64 [R1+0x1260], R4 ;  /* 0x0012600401007387 */ /* 0x0001e20000100a00 */
[----:B------:R-:W-:Y:S01]  /*22930*/  MOV R29, 0x3bd19e34 ;  /* 0x3bd19e34001d7802 */ /* 0x000fe20000000f00 */
[----:B--2---:R-:W-:Y:S02]  /*22940*/  HFMA2 R27, -RZ, RZ, -0.82080078125, 4.03515625 ;  /* 0xba914409ff1b7431 */ /* 0x004fe400000001ff */
[----:B------:R2:W-:Y:S01]  /*22950*/  STL.64 [R1+0x1268], R16 ;  /* 0x0012681001007387 */ /* 0x0005e20000100a00 */
[----:B------:R-:W-:-:S03]  /*22960*/  MOV R26, 0x3ad917d5 ;  /* 0x3ad917d5001a7802 */ /* 0x000fc60000000f00 */
[----:B------:R3:W-:Y:S01]  /*22970*/  STL.64 [R1+0x1280], R22 ;  /* 0x0012801601007387 */ /* 0x0007e20000100a00 */
[----:B-1----:R-:W-:Y:S01]  /*22980*/  HFMA2 R20, -RZ, RZ, -0.578125, 0.0023345947265625 ;  /* 0xb8a018c8ff147431 */ /* 0x002fe200000001ff */
[----:B------:R-:W-:Y:S02]  /*22990*/  MOV R21, 0xc188e6d2 ;  /* 0xc188e6d200157802 */ /* 0x000fe40000000f00 */
[----:B------:R1:W-:Y:S01]  /*229a0*/  STL.64 [R1+0x1198], R2 ;  /* 0x0011980201007387 */ /* 0x0003e20000100a00 */
[----:B0-----:R-:W-:Y:S02]  /*229b0*/  HFMA2 R5, -RZ, RZ, 1.2568359375, -0.10772705078125 ;  /* 0x3d07aee5ff057431 */ /* 0x001fe400000001ff */
[----:B------:R-:W-:Y:S02]  /*229c0*/  IMAD.MOV.U32 R4, RZ, RZ, -0x5060d352 ;  /* 0xaf9f2caeff047424 */ /* 0x000fe400078e00ff */
[----:B--2---:R-:W-:Y:S01]  /*229d0*/  HFMA2 R17, -RZ, RZ, 1.0029296875, -0.775390625 ;  /* 0x3c03ba34ff117431 */ /* 0x004fe200000001ff */
[----:B------:R0:W-:Y:S01]  /*229e0*/  STL.64 [R1+0x1238], R18 ;  /* 0x0012381201007387 */ /* 0x0001e20000100a00 */
[----:B------:R-:W-:Y:S01]  /*229f0*/  MOV R16, 0xbcbea94c ;  /* 0xbcbea94c00107802 */ /* 0x000fe20000000f00 */
[----:B---3--:R-:W-:Y:S01]  /*22a00*/  HFMA2 R22, -RZ, RZ, 0.8271484375, -0.291015625 ;  /* 0x3a9eb4a8ff167431 */ /* 0x008fe200000001ff */
[----:B------:R-:W-:Y:S01]  /*22a10*/  MOV R23, 0xb9cefd15 ;  /* 0xb9cefd1500177802 */ /* 0x000fe20000000f00 */
[----:B------:R2:W-:Y:S01]  /*22a20*/  STL.64 [R1+0x11d0], R28 ;  /* 0x0011d01c01007387 */ /* 0x0005e20000100a00 */
[----:B-1----:R-:W-:Y:S01]  /*22a30*/  HFMA2 R2, -RZ, RZ, 0.09918212890625, 1572 ;  /* 0x2e596624ff027431 */ /* 0x002fe200000001ff */
[----:B------:R-:W-:-:S02]  /*22a40*/  MOV R3, 0xbacbe096 ;  /* 0xbacbe09600037802 */ /* 0x000fc40000000f00 */
[----:B------:R1:W-:Y:S01]  /*22a50*/  STL.64 [R1+0x1248], R26 ;  /* 0x0012481a01007387 */ /* 0x0003e20000100a00 */
[----:B0-----:R-:W-:Y:S01]  /*22a60*/  HFMA2 R18, -RZ, RZ, 2.826171875, 0.0019626617431640625 ;  /* 0x41a71805ff127431 */ /* 0x001fe200000001ff */
[----:B------:R-:W-:Y:S02]  /*22a70*/  MOV R19, 0xc120bb34 ;  /* 0xc120bb3400137802 */ /* 0x000fe40000000f00 */
[----:B------:R0:W-:Y:S01]  /*22a80*/  STL.64 [R1+0x1258], R20 ;  /* 0x0012581401007387 */ /* 0x0001e20000100a00 */
[----:B--2---:R-:W-:-:S03]  /*22a90*/  HFMA2 R29, -RZ, RZ, -0.2454833984375, 0.384765625 ;  /* 0xb3db3628ff1d7431 */ /* 0x004fc600000001ff */
[----:B------:R2:W-:Y:S01]  /*22aa0*/  STL.64 [R1+0x12a0], R4 ;  /* 0x0012a00401007387 */ /* 0x0005e20000100a00 */
[----:B------:R-:W-:Y:S02]  /*22ab0*/  IMAD.MOV.U32 R28, RZ, RZ, -0x407f6a28 ;  /* 0xbf8095d8ff1c7424 */ /* 0x000fe400078e00ff */
[----:B-1----:R-:W-:Y:S01]  /*22ac0*/  HFMA2 R26, -RZ, RZ, 1.669921875, -0.032440185546875 ;  /* 0x3eaea827ff1a7431 */ /* 0x002fe200000001ff */
[----:B------:R1:W-:Y:S01]  /*22ad0*/  STL.64 [R1+0x12a8], R16 ;  /* 0x0012a81001007387 */ /* 0x0003e20000100a00 */
[----:B------:R-:W-:-:S03]  /*22ae0*/  MOV R27, 0xbe020bba ;  /* 0xbe020bba001b7802 */ /* 0x000fc60000000f00 */
[----:B------:R3:W-:Y:S01]  /*22af0*/  STL.64 [R1+0x12b8], R22 ;  /* 0x0012b81601007387 */ /* 0x0007e20000100a00 */
[----:B0-----:R-:W-:Y:S01]  /*22b00*/  IMAD.MOV.U32 R20, RZ, RZ, 0x33993e87 ;  /* 0x33993e87ff147424 */ /* 0x001fe200078e00ff */
[----:B------:R-:W-:Y:S02]  /*22b10*/  MOV R21, 0xbee55ca9 ;  /* 0xbee55ca900157802 */ /* 0x000fe40000000f00 */
[----:B------:R0:W-:Y:S01]  /*22b20*/  STL.64 [R1+0x11d8], R2 ;  /* 0x0011d80201007387 */ /* 0x0001e20000100a00 */
[----:B--2---:R-:W-:Y:S01]  /*22b30*/  HFMA2 R4, -RZ, RZ, -3.3125, -0.8974609375 ;  /* 0xc2a0bb2eff047431 */ /* 0x004fe200000001ff */
[----:B------:R-:W-:Y:S01]  /*22b40*/  MOV R5, 0xb8ec22de ;  /* 0xb8ec22de00057802 */ /* 0x000fe20000000f00 */
[----:B-1----:R-:W-:Y:S01]  /*22b50*/  HFMA2 R17, -RZ, RZ, -3.046875, -118.1875 ;  /* 0xc218d763ff117431 */ /* 0x002fe200000001ff */
[----:B------:R1:W-:Y:S01]  /*22b60*/  STL.64 [R1+0x1278], R18 ;  /* 0x0012781201007387 */ /* 0x0003e20000100a00 */
[----:B------:R-:W-:Y:S02]  /*22b70*/  IMAD.MOV.U32 R16, RZ, RZ, 0x4223149e ;  /* 0x4223149eff107424 */ /* 0x000fe400078e00ff */
[----:B---3--:R-:W-:Y:S01]  /*22b80*/  HFMA2 R22, -RZ, RZ, -2.00390625, 0.0002357959747314453125 ;  /* 0xc0020bbaff167431 */ /* 0x008fe200000001ff */
[----:B------:R-:W-:Y:S01]  /*22b90*/  MOV R23, 0xb1aa1b02 ;  /* 0xb1aa1b0200177802 */ /* 0x000fe20000000f00 */
        /* <DEDUP_REMOVED lines=16> */
[----:B--2---:R-:W-:-:S03]  /*22ca0*/  HFMA2 R27, -RZ, RZ, 0.342529296875, 0.00019085407257080078125 ;  /* 0x357b0a41ff1b7431 */ /* 0x004fc600000001ff */
[----:B------:R2:W-:Y:S01]  /*22cb0*/  STL.64 [R1+0x12e0], R16 ;  /* 0x0012e01001007387 */ /* 0x0005e20000100a00 */
[----:B------:R-:W-:Y:S01]  /*22cc0*/  MOV R26, 0x41898fd1 ;  /* 0x41898fd1001a7802 */ /* 0x000fe20000000f00 */
[----:B0-----:R-:W-:Y:S02]  /*22cd0*/  IMAD.MOV.U32 R18, RZ, RZ, -0x3f374eec ;  /* 0xc0c8b114ff127424 */ /* 0x001fe400078e00ff */
[----:B------:R0:W-:Y:S01]  /*22ce0*/  STL.64 [R1+0x12f8], R22 ;  /* 0x0012f81601007387 */ /* 0x0001e20000100a00 */
[----:B------:R-:W-:Y:S01]  /*22cf0*/  MOV R19, 0x40a3bda5 ;  /* 0x40a3bda500137802 */ /* 0x000fe20000000f00 */
[----:B-1----:R-:W-:Y:S01]  /*22d00*/  HFMA2 R4, -RZ, RZ, -1.0263671875, 1.4521484375 ;  /* 0xbc1b3dcfff047431 */ /* 0x002fe200000001ff */
[----:B------:R-:W-:Y:S01]  /*22d10*/  MOV R5, 0x36d76ab6 ;  /* 0x36d76ab600057802 */ /* 0x000fe20000000f00 */
[----:B------:R1:W-:Y:S01]  /*22d20*/  STL.64 [R1+0x1270], R28 ;  /* 0x0012701c01007387 */ /* 0x0003e20000100a00 */
[----:B--2---:R-:W-:Y:S02]  /*22d30*/  HFMA2 R17, -RZ, RZ, 3.6640625, 0.05548095703125 ;  /* 0x43542b1aff117431 */ /* 0x004fe400000001ff */
[----:B------:R-:W-:Y:S01]  /*22d40*/  IMAD.MOV.U32 R16, RZ, RZ, 0x3b0b43e3 ;  /* 0x3b0b43e3ff107424 */ /* 0x000fe200078e00ff */
[----:B------:R2:W-:Y:S01]  /*22d50*/  STL.64 [R1+0x12d0], R20 ;  /* 0x0012d01401007387 */ /* 0x0005e20000100a00 */
[----:B0-----:R-:W-:-:S02]  /*22d60*/  HFMA2 R23, -RZ, RZ, -3.970703125, 0.000694751739501953125 ;  /* 0xc3f111b1ff177431 */ /* 0x001fc400000001ff */
[----:B------:R-:W-:Y:S01]  /*22d70*/  IMAD.MOV.U32 R22, RZ, RZ, 0x4436cdd2 ;  /* 0x4436cdd2ff167424 */ /* 0x000fe200078e00ff */
[----:B------:R0:W-:Y:S01]  /*22d80*/  STL.64 [R1+0x1250], R2 ;  /* 0x0012500201007387 */ /* 0x0001e20000100a00 */
[----:B-1----:R-:W-:-:S03]  /*22d90*/  HFMA2 R29, -RZ, RZ, -3.5546875, -20.640625 ;  /* 0xc31ccd29ff1d7431 */ /* 0x002fc600000001ff */
[----:B------:R1:W-:Y:S01]  /*22da0*/  STL.64 [R1+0x12f0], R18 ;  /* 0x0012f01201007387 */ /* 0x0003e20000100a00 */
[----:B------:R-:W-:Y:S02]  /*22db0*/  IMAD.MOV.U32 R28, RZ, RZ, 0x4293c7da ;  /* 0x4293c7daff1c7424 */ /* 0x000fe400078e00ff */
[----:B--2---:R-:W-:Y:S01]  /*22dc0*/  HFMA2 R21, -RZ, RZ, -0.21337890625, 25280 ;  /* 0xb2d4762cff157431 */ /* 0x004fe200000001ff */
[----:B------:R-:W-:Y:S01]  /*22dd0*/  MOV R20, 0x3e24a8c0 ;  /* 0x3e24a8c000147802 */ /* 0x000fe20000000f00 */
[----:B------:R2:W-:Y:S01]  /*22de0*/  STL.64 [R1+0x12e8], R26 ;  /* 0x0012e81a01007387 */ /* 0x0005e20000100a00 */
[----:B0-----:R-:W-:Y:S01]  /*22df0*/  HFMA2 R3, -RZ, RZ, 1.9287109375, 3288 ;  /* 0x3fb76a6cff037431 */ /* 0x001fe200000001ff */
[----:B------:R-:W-:Y:S02]  /*22e00*/  MOV R2, 0xc05e5091 ;  /* 0xc05e509100027802 */ /* 0x000fe40000000f00 */
[----:B------:R0:W-:Y:S01]  /*22e10*/  STL.64 [R1+0x1318], R4 ;  /* 0x0013180401007387 */ /* 0x0001e20000100a00 */
[----:B-1----:R-:W-:-:S03]  /*22e20*/  MOV R18, 0x4151b9cf ;  /* 0x4151b9cf00127802 */ /* 0x002fc60000000f00 */
[----:B------:R1:W-:Y:S01]  /*22e30*/  STL.64 [R1+0x1320], R16 ;  /* 0x0013201001007387 */ /* 0x0003e20000100a00 */
[----:B------:R-:W-:-:S03]  /*22e40*/  MOV R19, 0xc3f87dce ;  /* 0xc3f87dce00137802 */ /* 0x000fc60000000f00 */
[----:B------:R3:W-:Y:S01]  /*22e50*/  STL.64 [R1+0x1330], R22 ;  /* 0x0013301601007387 */ /* 0x0007e20000100a00 */
[----:B--2---:R-:W-:Y:S01]  /*22e60*/  HFMA2 R27, -RZ, RZ, 3.818359375, 0.00131893157958984375 ;  /* 0x43a31567ff1b7431 */ /* 0x004fe200000001ff */
[----:B------:R-:W-:Y:S01]  /*22e70*/  MOV R26, 0xbcec1227 ;  /* 0xbcec1227001a7802 */ /* 0x000fe20000000f00 */
[----:B0-----:R-:W-:Y:S02]  /*22e80*/  HFMA2 R5, -RZ, RZ, -2.943359375, -0.00110340118408203125 ;  /* 0xc1e39485ff057431 */ /* 0x001fe400000001ff */
[----:B------:R-:W-:Y:S01]  /*22e90*/  IMAD.MOV.U32 R4, RZ, RZ, 0x42850a16 ;  /* 0x42850a16ff047424 */ /* 0x000fe200078e00ff */
[----:B------:R0:W-:Y:S01]  /*22ea0*/  STL.64 [R1+0x12c0], R28 ;  /* 0x0012c01c01007387 */ /* 0x0001e20000100a00 */
[----:B-1----:R-:W-:Y:S01]  /*22eb0*/  HFMA2 R17, -RZ, RZ, 2.546875, -0.018585205078125 ;  /* 0x4118a4c2ff117431 */ /* 0x002fe200000001ff */
[----:B------:R-:W-:Y:S02]  /*22ec0*/  MOV R16, 0xb54c60f7 ;  /* 0xb54c60f700107802 */ /* 0x000fe40000000f00 */
[----:B------:R1:W-:Y:S01]  /*22ed0*/  STL.64 [R1+0x1308], R20 ;  /* 0x0013081401007387 */ /* 0x0003e20000100a00 */
[----:B---3--:R-:W-:-:S02]  /*22ee0*/  HFMA2 R23, -RZ, RZ, -1.5830078125, 20432 ;  /* 0xbe5574fdff177431 */ /* 0x008fc400000001ff */
[----:B------:R-:W-:Y:S01]  /*22ef0*/  IMAD.MOV.U32 R22, RZ, RZ, 0x3f15b76c ;  /* 0x3f15b76cff167424 */ /* 0x000fe200078e00ff */
[----:B------:R2:W-:Y:S04]  /*22f00*/  STL.64 [R1+0x1328], R18 ;  /* 0x0013281201007387 */ /* 0x0005e80000100a00 */
[----:B------:R3:W-:Y:S01]  /*22f10*/  STL.64 [R1+0x1288], R2 ;  /* 0x0012880201007387 */ /* 0x0007e20000100a00 */
[----:B0-----:R-:W-:Y:S01]  /*22f20*/  IMAD.MOV.U32 R28, RZ, RZ, -0x42dae672 ;  /* 0xbd25198eff1c7424 */ /* 0x001fe200078e00ff */
[----:B------:R-:W-:Y:S01]  /*22f30*/  MOV R29, 0x3ce423b1 ;  /* 0x3ce423b1001d7802 */ /* 0x000fe20000000f00 */
[----:B-1----:R-:W-:Y:S01]  /*22f40*/  HFMA2 R20, -RZ, RZ, 0.63427734375, 0.2242431640625 ;  /* 0x3913332dff147431 */ /* 0x002fe200000001ff */
[----:B------:R-:W-:Y:S01]  /*22f50*/  MOV R21, 0xc29684d3 ;  /* 0xc29684d300157802 */ /* 0x000fe20000000f00 */
[----:B------:R0:W-:Y:S01]  /*22f60*/  STL.64 [R1+0x1338], R26 ;  /* 0x0013381a01007387 */ /* 0x0001e20000100a00 */
[----:B--2---:R-:W-:Y:S01]  /*22f70*/  HFMA2 R18, -RZ, RZ, -0.31103515625, 1.828125 ;  /* 0xb4fa3f50ff127431 */ /* 0x004fe200000001ff */
[----:B------:R-:W-:-:S02]  /*22f80*/  MOV R19, 0xbf4e5ff2 ;  /* 0xbf4e5ff200137802 */ /* 0x000fc40000000f00 */
[----:B------:R1:W-:Y:S01]  /*22f90*/  STL.64 [R1+0x1350], R4 ;  /* 0x0013500401007387 */ /* 0x0003e20000100a00 */
[----:B---3--:R-:W-:Y:S01]  /*22fa0*/  HFMA2 R3, -RZ, RZ, 1.09375, 130.875 ;  /* 0x3c605817ff037431 */ /* 0x008fe200000001ff */
[----:B------:R-:W-:Y:S02]  /*22fb0*/  MOV R2, 0x430437bf ;  /* 0x430437bf00027802 */ /* 0x000fe40000000f00 */
[----:B------:R2:W-:Y:S04]  /*22fc0*/  STL.64 [R1+0x1358], R16 ;  /* 0x0013581001007387 */ /* 0x0005e80000100a00 */
[----:B------:R3:W-:Y:S01]  /*22fd0*/  STL.64 [R1+0x1370], R22 ;  /* 0x0013701601007387 */ /* 0x0007e20000100a00 */
[----:B0-----:R-:W-:Y:S01]  /*22fe0*/  HFMA2 R26, -RZ, RZ, -4.46484375, 1580 ;  /* 0xc477662cff1a7431 */ /* 0x001fe200000001ff */
[----:B------:R-:W-:Y:S01]  /*22ff0*/  MOV R27, 0x450908e3 ;  /* 0x450908e3001b7802 */ /* 0x000fe20000000f00 */
[----:B-1----:R-:W-:Y:S01]  /*23000*/  HFMA2 R5, -RZ, RZ, -1.5341796875, 0.0010662078857421875 ;  /* 0xbe23145eff057431 */ /* 0x002fe200000001ff */
[----:B------:R0:W-:Y:S01]  /*23010*/  STL.64 [R1+0x1310], R28 ;  /* 0x0013101c01007387 */ /* 0x0001e20000100a00 */
[----:B------:R-:W-:-:S02]  /*23020*/  IMAD.MOV.U32 R4, RZ, RZ, -0x3b0ef486 ;  /* 0xc4f10b7aff047424 */ /* 0x000fc400078e00ff */
[----:B--2---:R-:W-:Y:S01]  /*23030*/  HFMA2 R17, -RZ, RZ, -5.0859375, 16480 ;  /* 0xc5167406ff117431 */ /* 0x004fe200000001ff */
[----:B------:R-:W-:Y:S01]  /*23040*/  MOV R16, 0x44f49ff4 ;  /* 0x44f49ff400107802 */ /* 0x000fe20000000f00 */
[----:B------:R1:W-:Y:S01]  /*23050*/  STL.64 [R1+0x1348], R20 ;  /* 0x0013481401007387 */ /* 0x0003e20000100a00 */
[----:B---3--:R-:W-:Y:S01]  /*23060*/  HFMA2 R22, -RZ, RZ, -4.234375, 0.0235443115234375 ;  /* 0xc43c2607ff167431 */ /* 0x008fe200000001ff */
        /* <DEDUP_REMOVED lines=11> */
[----:B0-----:R-:W-:Y:S02]  /*23120*/  HFMA2 R3, -RZ, RZ, -1.720703125, 2582 ;  /* 0xbee2690bff037431 */ /* 0x001fe400000001ff */
[----:B------:R-:W-:Y:S01]  /*23130*/  IMAD.MOV.U32 R2, RZ, RZ, 0x3f18a4c1 ;  /* 0x3f18a4c1ff027424 */ /* 0x000fe200078e00ff */
[----:B------:R0:W-:Y:S01]  /*23140*/  STL.64 [R1+0x1390], R4 ;  /* 0x0013900401007387 */ /* 0x0001e20000100a00 */
[----:B-1----:R-:W-:-:S03]  /*23150*/  HFMA2 R29, -RZ, RZ, -0.447021484375, -0.000134944915771484375 ;  /* 0xb727886cff1d7431 */ /* 0x002fc600000001ff */
[----:B------:R1:W-:Y:S01]  /*23160*/  STL.64 [R1+0x1398], R16 ;  /* 0x0013981001007387 */ /* 0x0003e20000100a00 */
[----:B------:R-:W-:Y:S02]  /*23170*/  IMAD.MOV.U32 R28, RZ, RZ, -0x3c55509c ;  /* 0xc3aaaf64ff1c7424 */ /* 0x000fe400078e00ff */
[----:B--2---:R-:W-:Y:S01]  /*23180*/  HFMA2 R27, -RZ, RZ, -1.814453125, -0.177734375 ;  /* 0xbf42b1b0ff1b7431 */ /* 0x004fe200000001ff */
[----:B------:R2:W-:Y:S01]  /*23190*/  STL.64 [R1+0x13a8], R22 ;  /* 0x0013a81601007387 */ /* 0x0005e20000100a00 */
[----:B------:R-:W-:Y:S01]  /*231a0*/  MOV R26, 0x3f8f9e02 ;  /* 0x3f8f9e02001a7802 */ /* 0x000fe20000000f00 */
[----:B0-----:R-:W-:Y:S02]  /*231b0*/  HFMA2 R4, -RZ, RZ, -2.703125, 0.06201171875 ;  /* 0xc1682bf0ff047431 */ /* 0x001fe400000001ff */
[----:B------:R0:W-:Y:S01]  /*231c0*/  STL.64 [R1+0x1380], R20 ;  /* 0x0013801401007387 */ /* 0x0001e20000100a00 */
[----:B------:R-:W-:Y:S01]  /*231d0*/  MOV R5, 0x4131c9d1 ;  /* 0x4131c9d100057802 */ /* 0x000fe20000000f00 */
[----:B-1----:R-:W-:-:S02]  /*231e0*/  HFMA2 R17, -RZ, RZ, 0.91162109375, 0.447509765625 ;  /* 0x3b4b3729ff117431 */ /* 0x002fc400000001ff */
[----:B------:R1:W-:Y:S01]  /*231f0*/  STL.64 [R1+0x13a0], R18 ;  /* 0x0013a01201007387 */ /* 0x0003e20000100a00 */
[----:B------:R-:W-:Y:S02]  /*23200*/  IMAD.MOV.U32 R16, RZ, RZ, -0x3f7a96e2 ;  /* 0xc085691eff107424 */ /* 0x000fe400078e00ff */
[----:B--2---:R-:W-:Y:S01]  /*23210*/  HFMA2 R22, -RZ, RZ, 1.7431640625, 3.181640625 ;  /* 0x3ef9425dff167431 */ /* 0x004fe200000001ff */
[----:B------:R-:W-:Y:S01]  /*23220*/  MOV R23, 0x3f800000 ;  /* 0x3f80000000177802 */ /* 0x000fe20000000f00 */
[----:B------:R2:W-:Y:S01]  /*23230*/  STL.64 [R1+0x1300], R2 ;  /* 0x0013000201007387 */ /* 0x0005e20000100a00 */
[----:B0-----:R-:W-:Y:S01]  /*23240*/  IMAD.MOV.U32 R20, RZ, RZ, 0x42393dd8 ;  /* 0x42393dd8ff147424 */ /* 0x001fe200078e00ff */
[----:B------:R-:W-:Y:S02]  /*23250*/  MOV R21, 0xb704f033 ;  /* 0xb704f03300157802 */ /* 0x000fe40000000f00 */
[----:B------:R-:W-:Y:S01]  /*23260*/  STL.64 [R1+0x13b0], R28 ;  /* 0x0013b01c01007387 */ /* 0x000fe20000100a00 */
[----:B-1----:R-:W-:Y:S01]  /*23270*/  IMAD.MOV.U32 R18, RZ, RZ, 0x3eb9a9a3 ;  /* 0x3eb9a9a3ff127424 */ /* 0x002fe200078e00ff */
[----:B------:R-:W-:-:S02]  /*23280*/  MOV R19, 0x3e6301dc ;  /* 0x3e6301dc00137802 */ /* 0x000fc40000000f00 */
[----:B------:R-:W-:Y:S01]  /*23290*/  STL.64 [R1+0x13c0], R20 ;  /* 0x0013c01401007387 */ /* 0x000fe20000100a00 */
[----:B--2---:R-:W-:Y:S01]  /*232a0*/  IMAD.MOV.U32 R2, RZ, RZ, -0x3c540da5 ;  /* 0xc3abf25bff027424 */ /* 0x004fe200078e00ff */
[----:B------:R-:W-:Y:S02]  /*232b0*/  MOV R3, 0x432bf3b2 ;  /* 0x432bf3b200037802 */ /* 0x000fe40000000f00 */
        /* <DEDUP_REMOVED lines=24> */
[----:B0-----:R-:W-:Y:S01]  /*23440*/  VIADD R2, R0, 0x9c4 ;  /* 0x000009c400027836 */ /* 0x001fe20000000000 */
[----:B------:R-:W-:Y:S06]  /*23450*/  @!P0 BRA `(.L_x_1834) ;  /* 0x00000000007c8947 */ /* 0x000fec0003800000 */
        /* <DEDUP_REMOVED lines=31> */
.L_x_1834:
[----:B------:R-:W-:Y:S02]  /*23650*/  FSETP.GEU.FTZ.AND P0, PT, R10, 1, PT ;  /* 0x3f8000000a00780b */ /* 0x000fe40003f1e000 */
[----:B------:R-:W-:-:S11]  /*23660*/  MOV R6, RZ ;  /* 0x000000ff00067202 */ /* 0x000fd60000000f00 */
[----:B------:R-:W-:Y:S05]  /*23670*/  @P0 BRA `(.L_x_1835) ;  /* 0x00000000007c0947 */ /* 0x000fea0003800000 */
[C---:B------:R-:W-:Y:S01]  /*23680*/  FADD.FTZ.RZ R3, R11.reuse, 1 ;  /* 0x3f8000000b037421 */ /* 0x040fe2000001c000 */
[----:B------:R-:W-:Y:S01]  /*23690*/  IMAD.MOV.U32 R10, RZ, RZ, 0x3d39bf78 ;  /* 0x3d39bf78ff0a7424 */ /* 0x000fe200078e00ff */
        /* <DEDUP_REMOVED lines=29> */
.L_x_1835:
[----:B------:R-:W-:Y:S05]  /*23870*/  BSYNC.RECONVERGENT B2 ;  /* 0x0000000000027941 */ /* 0x000fea0003800200 */
.L_x_1833:
[----:B0-----:R-:W-:Y:S01]  /*23880*/  HFMA2 R4, -RZ, RZ, 0, 0 ;  /* 0x00000000ff047431 */ /* 0x001fe200000001ff */
[----:B------:R-:W-:Y:S01]  /*23890*/  BSSY.RECONVERGENT B2, `(.L_x_1836) ;  /* 0x0000016000027945 */ /* 0x000fe20003800200 */
[----:B------:R-:W-:Y:S01]  /*238a0*/  MOV R3, 0x1 ;  /* 0x0000000100037802 */ /* 0x000fe20000000f00 */
[----:B------:R-:W-:-:S07]  /*238b0*/  IMAD.MOV.U32 R5, RZ, RZ, -0x41555555 ;  /* 0xbeaaaaabff057424 */ /* 0x000fce00078e00ff */
.L_x_1837:
[----:B------:R-:W-:-:S13]  /*238c0*/  ISETP.GT.AND P1, PT, R3, R4, PT ;  /* 0x000000040300720c */ /* 0x000fda0003f24270 */
[C---:B------:R-:W-:Y:S02]  /*238d0*/  @P1 IADD3 R11, PT, PT, R3.reuse, -0x1, RZ ;  /* 0xffffffff030b1810 */ /* 0x040fe40007ffe0ff */
[-C--:B------:R-:W-:Y:S02]  /*238e0*/  @!P1 LEA R9, R3, R2.reuse, 0x2 ;  /* 0x0000000203099211 */ /* 0x080fe400078e10ff */
[----:B------:R-:W-:-:S03]  /*238f0*/  @P1 LEA R11, R11, R2, 0x2 ;  /* 0x000000020b0b1211 */ /* 0x000fc600078e10ff */
[----:B------:R-:W2:Y:S04]  /*23900*/  @!P1 LDL R10, [R9] ;  /* 0x00000000090a9983 */ /* 0x000ea80000100800 */
[----:B------:R-:W1:Y:S01]  /*23910*/  @P1 LDL R13, [R11] ;  /* 0x000000000b0d1983 */ /* 0x000e620000100800 */
[----:B------:R-:W-:Y:S02]  /*23920*/  IMAD R12, R3, 0x4, R0 ;  /* 0x00000004030c7824 */ /* 0x000fe400078e0200 */
[----:B-1----:R-:W-:-:S05]  /*23930*/  @P1 FMUL.FTZ R10, R13, R6 ;  /* 0x000000060d0a1220 */ /* 0x002fca0000410000 */
        /* <DEDUP_REMOVED lines=12> */
.L_x_1836:
        /* <DEDUP_REMOVED lines=9> */
.L_x_1841:
        /* <DEDUP_REMOVED lines=19> */
.L_x_1840:
        /* <DEDUP_REMOVED lines=12> */
.L_x_1843:
        /* <DEDUP_REMOVED lines=19> */
.L_x_1842:
        /* <DEDUP_REMOVED lines=12> */
.L_x_1845:
        /* <DEDUP_REMOVED lines=19> */
.L_x_1844:
        /* <DEDUP_REMOVED lines=12> */
.L_x_1847:
        /* <DEDUP_REMOVED lines=19> */
.L_x_1846:
        /* <DEDUP_REMOVED lines=12> */
.L_x_1849:
        /* <DEDUP_REMOVED lines=19> */
.L_x_1848:
        /* <DEDUP_REMOVED lines=12> */
.L_x_1851:
        /* <DEDUP_REMOVED lines=19> */
.L_x_1850:
        /* <DEDUP_REMOVED lines=12> */
.L_x_1853:
        /* <DEDUP_REMOVED lines=19> */
.L_x_1852:
        /* <DEDUP_REMOVED lines=12> */
.L_x_1855:
        /* <DEDUP_REMOVED lines=19> */
.L_x_1854:
        /* <DEDUP_REMOVED lines=12> */
.L_x_1857:
        /* <DEDUP_REMOVED lines=19> */
.L_x_1856:
        /* <DEDUP_REMOVED lines=12> */
.L_x_1859:
        /* <DEDUP_REMOVED lines=19> */
.L_x_1858:
        /* <DEDUP_REMOVED lines=12> */
.L_x_1861:
        /* <DEDUP_REMOVED lines=19> */
.L_x_1860:
        /* <DEDUP_REMOVED lines=12> */
.L_x_1863:
        /* <DEDUP_REMOVED lines=19> */
.L_x_1862:
        /* <DEDUP_REMOVED lines=12> */
.L_x_1865:
        /* <DEDUP_REMOVED lines=19> */
.L_x_1864:
        /* <DEDUP_REMOVED lines=12> */
.L_x_1867:
        /* <DEDUP_REMOVED lines=19> */
.L_x_1866:
        /* <DEDUP_REMOVED lines=12> */
.L_x_1869:
        /* <DEDUP_REMOVED lines=19> */
.L_x_1868:
        /* <DEDUP_REMOVED lines=12> */
.L_x_1871:
        /* <DEDUP_REMOVED lines=19> */
.L_x_1870:
        /* <DEDUP_REMOVED lines=12> */
.L_x_1873:
        /* <DEDUP_REMOVED lines=19> */
.L_x_1872:
        /* <DEDUP_REMOVED lines=12> */
.L_x_1875:
        /* <DEDUP_REMOVED lines=19> */
.L_x_1874:
        /* <DEDUP_REMOVED lines=12> */
.L_x_1877:
        /* <DEDUP_REMOVED lines=19> */
.L_x_1876:
        /* <DEDUP_REMOVED lines=12> */
.L_x_1879:
        /* <DEDUP_REMOVED lines=19> */
.L_x_1878:
        /* <DEDUP_REMOVED lines=12> */
.L_x_1881:
        /* <DEDUP_REMOVED lines=19> */
.L_x_1880:
        /* <DEDUP_REMOVED lines=12> */
.L_x_1883:
        /* <DEDUP_REMOVED lines=19> */
.L_x_1882:
        /* <DEDUP_REMOVED lines=12> */
.L_x_1885:
        /* <DEDUP_REMOVED lines=19> */
.L_x_1884:
        /* <DEDUP_REMOVED lines=8> */
[----:B------:R-:W-:Y:S01]  /*266e0*/  IMAD.MOV.U32 R9, RZ, RZ, 0x1 ;  /* 0x00000001ff097424 */ /* 0x000fe200078e00ff */
[----:B------:R-:W-:-:S07]  /*266f0*/  MOV R10, 0xc477662c ;  /* 0xc477662c000a7802 */ /* 0x000fce0000000f00 */
.L_x_1887:
        /* <DEDUP_REMOVED lines=19> */
.L_x_1886:
[----:B------:R-:W1:Y:S02]  /*26830*/  MUFU.RCP R0, R7 ;  /* 0x0000000700007308 */ /* 0x000e640000001000 */
[----:B-1----:R-:W-:-:S04]  /*26840*/  FMUL.FTZ R5, R5, R0 ;  /* 0x0000000005057220 */ /* 0x002fc80000410000 */
[----:B------:R-:W-:-:S05]  /*26850*/  FMUL.FTZ R5, R10, R5 ;  /* 0x000000050a057220 */ /* 0x000fca0000410000 */
[----:B------:R-:W-:-:S13]  /*26860*/  FSETP.GT.FTZ.AND P0, PT, |R5|, |R18|, PT ;  /* 0x400000120500720b */ /* 0x000fda0003f14200 */
[----:B------:R-:W-:-:S07]  /*26870*/  @!P0 FADD.FTZ R3, R3, R5 ;  /* 0x0000000503038221 */ /* 0x000fce0000010000 */
.L_x_1839:
[----:B------:R-:W-:Y:S05]  /*26880*/  BSYNC.RECONVERGENT B2 ;  /* 0x0000000000027941 */ /* 0x000fea0003800200 */
.L_x_1838:
        /* <DEDUP_REMOVED lines=16> */
[----:B------:R-:W-:Y:S01]  /*26990*/  IMAD.MOV.U32 R4, RZ, RZ, 0x652b82fe ;  /* 0x652b82feff047424 */ /* 0x000fe200078e00ff */
[----:B------:R-:W-:Y:S01]  /*269a0*/  MOV R5, 0x3ff71547 ;  /* 0x3ff7154700057802 */ /* 0x000fe20000000f00 */
        /* <DEDUP_REMOVED lines=63> */
.L_x_1889:
[----:B------:R-:W-:Y:S05]  /*26da0*/  BSYNC.RECONVERGENT B2 ;  /* 0x0000000000027941 */ /* 0x000fea0003800200 */
.L_x_1888:
        /* <DEDUP_REMOVED lines=8> */
[----:B------:R-:W-:Y:S01]  /*26e30*/  FMUL.FTZ R3, R3, 1 ;  /* 0x3f80000003037820 */ /* 0x000fe20000410000 */
[----:B------:R-:W0:Y:S01]  /*26e40*/  MUFU.RSQ64H R15, R17 ;  /* 0x00000011000f7308 */ /* 0x000e220000001c00 */
[----:B------:R-:W-:Y:S01]  /*26e50*/  FFMA.FTZ R5, R6, R5, 0.036429625004529953003 ;  /* 0x3d15373b06057423 */ /* 0x000fe20000010005 */
[----:B------:R-:W-:Y:S01]  /*26e60*/  LOP3.LUT R20, R20, 0x80000000, R9, 0xb8, !PT ;  /* 0x8000000014147812 */ /* 0x000fe200078eb809 */
[----:B------:R-:W-:Y:S01]  /*26e70*/  BSSY.RECONVERGENT B3, `(.L_x_1890) ;  /* 0x0000037000037945 */ /* 0x000fe20003800200 */
[----:B------:R-:W-:-:S02]  /*26e80*/  VIADD R14, R17, 0xfcb00000 ;  /* 0xfcb00000110e7836 */ /* 0x000fc40000000000 */
[----:B------:R-:W-:Y:S01]  /*26e90*/  FFMA.FTZ R5, R6, R5, -0.066643431782722473145 ;  /* 0xbd887c5a06057423 */ /* 0x000fe20000010005 */
[----:B------:R-:W-:Y:S01]  /*26ea0*/  FSEL R20, R20, R9, P0 ;  /* 0x0000000914147208 */ /* 0x000fe20000000000 */
[----:B------:R-:W-:Y:S01]  /*26eb0*/  FFMA.FTZ R9, |R0|, R11, 1 ;  /* 0x3f80000000097423 */ /* 0x000fe2000001020b */
[----:B------:R-:W-:Y:S01]  /*26ec0*/  MOV R10, 0x0 ;  /* 0x00000000000a7802 */ /* 0x000fe20000000f00 */
[----:B------:R-:W-:Y:S01]  /*26ed0*/  FFMA.FTZ R5, R6, R5, 0.093814529478549957275 ;  /* 0x3dc021d506057423 */ /* 0x000fe20000010005 */
[----:B------:R-:W-:Y:S01]  /*26ee0*/  FSETP.GT.FTZ.AND P0, PT, |R0|, 10.05500030517578125, PT ;  /* 0x4120e1480000780b */ /* 0x000fe20003f14200 */
        /* <DEDUP_REMOVED lines=9> */
[----:B------:R-:W-:-:S02]  /*26f80*/  FSETP.GEU.FTZ.AND P1, PT, R0, RZ, PT ;  /* 0x000000ff0000720b */ /* 0x000fc40003f3e000 */
[----:B------:R-:W-:Y:S01]  /*26f90*/  FFMA.FTZ R19, R6, R11, 0.015377387404441833496 ;  /* 0x3c7bf17006137423 */ /* 0x000fe2000001000b */
[----:B------:R-:W-:Y:S01]  /*26fa0*/  HFMA2 R11, -RZ, RZ, 1.9609375, 0 ;  /* 0x3fd80000ff0b7431 */ /* 0x000fe200000001ff */
[----:B------:R-:W-:Y:S01]  /*26fb0*/  SHF.L.U32 R20, R20, 0x17, RZ ;  /* 0x0000001714147819 */ /* 0x000fe200000006ff */
[----:B------:R-:W-:Y:S01]  /*26fc0*/  DFMA R4, R16, -R4, 1 ;  /* 0x3ff000001004742b */ /* 0x000fe20000000804 */
[C---:B------:R-:W-:Y:S01]  /*26fd0*/  FFMA.FTZ R19, R6.reuse, R19, -0.1396210789680480957 ;  /* 0xbe0ef8d406137423 */ /* 0x040fe20000010013 */
[----:B------:R-:W0:Y:S03]  /*26fe0*/  MUFU.EX2 R21, R21 ;  /* 0x0000001500157308 */ /* 0x000e260000000800 */
[----:B------:R-:W-:-:S03]  /*26ff0*/  FFMA.FTZ R23, R6, R19, 1.232995152473449707 ;  /* 0x3f9dd2c906177423 */ /* 0x000fc60000010013 */
[----:B------:R-:W-:Y:S02]  /*27000*/  DFMA R10, R4, R10, 0.5 ;  /* 0x3fe00000040a742b */ /* 0x000fe4000000000a */
[----:B------:R-:W-:Y:S01]  /*27010*/  DMUL R18, R14, R4 ;  /* 0x000000040e127228 */ /* 0x000fe20000000000 */
[----:B------:R-:W2:Y:S01]  /*27020*/  F2F.F64.F32 R2, R3 ;  /* 0x0000000300027310 */ /* 0x000ea20000201800 */
[----:B-1----:R-:W-:-:S04]  /*27030*/  FMUL.FTZ R4, R23, R9 ;  /* 0x0000000917047220 */ /* 0x002fc80000410000 */
[----:B------:R-:W-:Y:S02]  /*27040*/  FMUL.FTZ R5, R4, -2 ;  /* 0xc000000004057820 */ /* 0x000fe40000410000 */
[----:B------:R-:W-:Y:S01]  /*27050*/  DFMA R18, R10, R18, R14 ;  /* 0x000000120a12722b */ /* 0x000fe2000000000e */
[----:B0-----:R-:W-:Y:S01]  /*27060*/  FMUL.FTZ R20, R20, R21 ;  /* 0x0000001514147220 */ /* 0x001fe20000410000 */
[----:B------:R-:W-:-:S03]  /*27070*/  FFMA.FTZ R5, |R0|, R5, R23 ;  /* 0x0000000500057223 */ /* 0x000fc60000010217 */
[----:B------:R-:W-:Y:S01]  /*27080*/  FFMA.FTZ R20, R20, R7, R20 ;  /* 0x0000000714147223 */ /* 0x000fe20000010014 */
[----:B------:R-:W-:Y:S02]  /*27090*/  FADD.FTZ R5, -R4, R5 ;  /* 0x0000000504057221 */ /* 0x000fe40000010100 */
[----:B------:R-:W-:Y:S02]  /*270a0*/  DMUL R10, R16, R18 ;  /* 0x00000012100a7228 */ /* 0x000fe40000000000 */
[----:B------:R-:W-:Y:S01]  /*270b0*/  FFMA.FTZ R5, R9, R5, R4 ;  /* 0x0000000509057223 */ /* 0x000fe20000010004 */
[----:B------:R-:W-:Y:S01]  /*270c0*/  VIADD R7, R19, 0xfff00000 ;  /* 0xfff0000013077836 */ /* 0x000fe20000000000 */
[----:B------:R-:W-:Y:S01]  /*270d0*/  MOV R6, R18 ;  /* 0x0000001200067202 */ /* 0x000fe20000000f00 */
[----:B--2---:R-:W-:Y:S01]  /*270e0*/  DMUL R12, R2, R12 ;  /* 0x0000000c020c7228 */ /* 0x004fe20000000000 */
        /* <DEDUP_REMOVED lines=15> */
.L_x_1891:
[----:B------:R-:W-:Y:S05]  /*271e0*/  BSYNC.RECONVERGENT B3 ;  /* 0x0000000000037941 */ /* 0x000fea0003800200 */
.L_x_1890:
        /* <DEDUP_REMOVED lines=15> */
[----:B------:R-:W-:Y:S02]  /*272e0*/  MOV R4, R2 ;  /* 0x0000000200047202 */ /* 0x000fe40000000f00 */
[----:B------:R-:W-:Y:S02]  /*272f0*/  MOV R5, R3 ;  /* 0x0000000300057202 */ /* 0x000fe40000000f00 */
[----:B------:R-:W-:-:S07]  /*27300*/  MOV R6, 0x27320 ;  /* 0x0002732000067802 */ /* 0x000fce0000000f00 */
[----:B------:R-:W-:Y:S05]  /*27310*/  CALL.REL.NOINC `($__internal_4_$__cuda_sm20_div_rn_f64_full) ;  /* 0x000000c400687944 */ /* 0x000fea0003c00000 */
.L_x_1893:
[----:B------:R-:W-:Y:S05]  /*27320*/  BSYNC.RECONVERGENT B3 ;  /* 0x0000000000037941 */ /* 0x000fea0003800200 */
.L_x_1892:
        /* <DEDUP_REMOVED lines=9> */
.L_x_1832:
        /* <DEDUP_REMOVED lines=28> */
[C---:B------:R-:W-:Y:S02]  /*27580*/  ISETP.GT.U32.AND P0, PT, R26.reuse, 0x7f7fffff, PT ;  /* 0x7f7fffff1a00780c */ /* 0x040fe40003f04070 */
        /* <DEDUP_REMOVED lines=31> */
.L_x_1900:
        /* <DEDUP_REMOVED lines=13> */
.L_x_1899:
[----:B------:R-:W-:-:S13]  /*27850*/  FSETP.GE.FTZ.AND P0, PT, |R7|, 1.5, PT ;  /* 0x3fc000000700780b */ /* 0x000fda0003f16200 */
[----:B------:R-:W-:Y:S05]  /*27860*/  @!P0 BRA `(.L_x_1902) ;  /* 0x0000000000348947 */ /* 0x000fea0003800000 */
[----:B------:R-:W-:Y:S02]  /*27870*/  HFMA2 R0, -RZ, RZ, 0.5390625, 0.00012171268463134765625 ;  /* 0x385007faff007431 */ /* 0x000fe400000001ff */
        /* <DEDUP_REMOVED lines=12> */
.L_x_1902:
        /* <DEDUP_REMOVED lines=16> */
.L_x_1903:
[----:B------:R-:W-:Y:S01]  /*27a40*/  MOV R0, 0x3b6b1c86 ;  /* 0x3b6b1c8600007802 */ /* 0x000fe20000000f00 */
[----:B------:R-:W-:-:S04]  /*27a50*/  IMAD.MOV.U32 R5, RZ, RZ, 0x3e055027 ;  /* 0x3e055027ff057424 */ /* 0x000fc800078e00ff */
        /* <DEDUP_REMOVED lines=34> */
.L_x_1901:
[----:B------:R-:W-:Y:S05]  /*27c80*/  BSYNC.RECONVERGENT B2 ;  /* 0x0000000000027941 */ /* 0x000fea0003800200 */
.L_x_1898:
        /* <DEDUP_REMOVED lines=13> */
[----:B------:R-:W-:-:S03]  /*27d60*/  HFMA2 R5, -RZ, RZ, 1.5048828125, 33.21875 ;  /* 0x3e055027ff057431 */ /* 0x000fc600000001ff */
        /* <DEDUP_REMOVED lines=25> */
.L_x_1906:
        /* <DEDUP_REMOVED lines=50> */
.L_x_1905:
[----:B------:R-:W-:Y:S05]  /*28220*/  BSYNC.RECONVERGENT B2 ;  /* 0x0000000000027941 */ /* 0x000fea0003800200 */
.L_x_1904:
        /* <DEDUP_REMOVED lines=10> */
.L_x_1897:
[----:B------:R-:W-:Y:S01]  /*282d0*/  FSETP.GT.FTZ.AND P1, PT, |R7|, 1, PT ;  /* 0x3f8000000700780b */ /* 0x000fe20003f34200 */
        /* <DEDUP_REMOVED lines=8> */
[----:B------:R-:W-:Y:S01]  /*28360*/  IMAD.MOV.U32 R29, RZ, RZ, 0x44f0a000 ;  /* 0x44f0a000ff1d7424 */ /* 0x000fe200078e00ff */
[----:B------:R-:W-:Y:S01]  /*28370*/  MOV R5, 0x43e0f8e7 ;  /* 0x43e0f8e700057802 */ /* 0x000fe20000000f00 */
[----:B------:R-:W-:Y:S01]  /*28380*/  STL.64 [R1+0xa50], R26 ;  /* 0x000a501a01007387 */ /* 0x000fe20000100a00 */
[----:B------:R-:W-:-:S02]  /*28390*/  MOV R20, 0x4b5edd0a ;  /* 0x4b5edd0a00147802 */ /* 0x000fc40000000f00 */
[----:B------:R-:W-:Y:S01]  /*283a0*/  MOV R16, 0x45d95fff ;  /* 0x45d95fff00107802 */ /* 0x000fe20000000f00 */
[----:B------:R1:W-:Y:S01]  /*283b0*/  STL.64 [R1+0xa30], R4 ;  /* 0x000a300401007387 */ /* 0x0003e20000100a00 */
[----:B------:R-:W-:Y:S02]  /*283c0*/  MOV R18, 0x4912f03a ;  /* 0x4912f03a00127802 */ /* 0x000fe40000000f00 */
[----:B------:R-:W-:Y:S01]  /*283d0*/  MOV R19, 0x4a5481c1 ;  /* 0x4a5481c100137802 */ /* 0x000fe20000000f00 */
[----:B0-----:R-:W-:Y:S01]  /*283e0*/  IMAD.MOV.U32 R2, RZ, RZ, -0x4 ;  /* 0xfffffffcff027424 */ /* 0x001fe200078e00ff */
[C---:B------:R-:W-:Y:S01]  /*283f0*/  IADD3 R3, PT, PT, R0.reuse, 0x9c4, RZ ;  /* 0x000009c400037810 */ /* 0x040fe20007ffe0ff */
[----:B------:R-:W-:Y:S01]  /*28400*/  @P1 VIADD R3, R0, 0x9f4 ;  /* 0x000009f400031836 */ /* 0x000fe20000000000 */
[----:B------:R0:W-:Y:S01]  /*28410*/  STL.64 [R1+0xa48], R20 ;  /* 0x000a481401007387 */ /* 0x0001e20000100a00 */
[----:B------:R-:W-:Y:S02]  /*28420*/  MOV R28, 0x42840000 ;  /* 0x42840000001c7802 */ /* 0x000fe40000000f00 */
[----:B------:R-:W-:Y:S01]  /*28430*/  SEL R2, R2, 0x4, P1 ;  /* 0x0000000402027807 */ /* 0x000fe20000800000 */
[----:B------:R-:W-:Y:S01]  /*28440*/  STL [R1+0x13ec], R13 ;  /* 0x0013ec0d01007387 */ /* 0x000fe20000100800 */
[----:B-1----:R-:W-:Y:S01]  /*28450*/  MOV R4, 0x4a20fbd8 ;  /* 0x4a20fbd800047802 */ /* 0x002fe20000000f00 */
[----:B------:R-:W-:Y:S01]  /*28460*/  IMAD.MOV.U32 R5, RZ, RZ, 0x4b4b8b8f ;  /* 0x4b4b8b8fff057424 */ /* 0x000fe200078e00ff */
[----:B------:R-:W-:Y:S01]  /*28470*/  IADD3 R27, PT, PT, R3, R2, RZ ;  /* 0x00000002031b7210 */ /* 0x000fe20007ffe0ff */
[----:B------:R1:W-:Y:S01]  /*28480*/  STL.64 [R1+0xa38], R16 ;  /* 0x000a381001007387 */ /* 0x0003e20000100a00 */
[----:B------:R-:W-:-:S02]  /*28490*/  MOV R30, 0x46ff3c00 ;  /* 0x46ff3c00001e7802 */ /* 0x000fc40000000f00 */
[----:B------:R-:W-:Y:S01]  /*284a0*/  IADD3 R15, PT, PT, R27, R2, RZ ;  /* 0x000000021b0f7210 */ /* 0x000fe20007ffe0ff */
[----:B------:R2:W-:Y:S01]  /*284b0*/  STL.64 [R1+0x1400], R4 ;  /* 0x0014000401007387 */ /* 0x0005e20000100a00 */
[----:B0-----:R-:W-:Y:S02]  /*284c0*/  SEL R21, RZ, 0x30, !P1 ;  /* 0x00000030ff157807 */ /* 0x001fe40004800000 */
[----:B------:R-:W-:Y:S01]  /*284d0*/  MOV R31, 0x48ae85e0 ;  /* 0x48ae85e0001f7802 */ /* 0x000fe20000000f00 */
[----:B------:R0:W-:Y:S01]  /*284e0*/  STL.64 [R1+0xa40], R18 ;  /* 0x000a401201007387 */ /* 0x0001e20000100a00 */
[----:B------:R-:W-:Y:S01]  /*284f0*/  MOV R32, 0x4c2f75b4 ;  /* 0x4c2f75b400207802 */ /* 0x000fe20000000f00 */
[----:B------:R-:W-:Y:S01]  /*28500*/  IMAD.IADD R21, R0, 0x1, R21 ;  /* 0x0000000100157824 */ /* 0x000fe200078e0215 */
[----:B------:R-:W-:Y:S01]  /*28510*/  MOV R33, 0x4cc8c38c ;  /* 0x4cc8c38c00217802 */ /* 0x000fe20000000f00 */
[----:B------:R-:W-:Y:S01]  /*28520*/  STL.64 [R1+0x13f0], R28 ;  /* 0x0013f01c01007387 */ /* 0x000fe20000100a00 */
[----:B-1----:R-:W-:-:S02]  /*28530*/  MOV R16, 0x4d0fed36 ;  /* 0x4d0fed3600107802 */ /* 0x002fc40000000f00 */
[----:B------:R-:W-:Y:S01]  /*28540*/  MOV R17, 0x4ce5eb4c ;  /* 0x4ce5eb4c00117802 */ /* 0x000fe20000000f00 */
[----:B------:R-:W-:Y:S01]  /*28550*/  STL.64 [R1+0x13f8], R30 ;  /* 0x0013f81e01007387 */ /* 0x000fe20000100a00 */
[-C--:B--2---:R-:W-:Y:S02]  /*28560*/  IADD3 R5, PT, PT, R15, R2.reuse, RZ ;  /* 0x000000020f057210 */ /* 0x084fe40007ffe0ff */
[----:B------:R-:W-:Y:S01]  /*28570*/  MOV R12, 0x4c184540 ;  /* 0x4c184540000c7802 */ /* 0x000fe20000000f00 */
[----:B------:R1:W-:Y:S01]  /*28580*/  STL.64 [R1+0x1408], R32 ;  /* 0x0014082001007387 */ /* 0x0003e20000100a00 */
[----:B------:R-:W-:Y:S02]  /*28590*/  MOV R13, RZ ;  /* 0x000000ff000d7202 */ /* 0x000fe40000000f00 */
[----:B0-----:R-:W-:Y:S01]  /*285a0*/  MOV R18, 0x4c5914c6 ;  /* 0x4c5914c600127802 */ /* 0x001fe20000000f00 */
[----:B------:R-:W-:Y:S01]  /*285b0*/  IMAD.IADD R9, R5, 0x1, R2 ;  /* 0x0000000105097824 */ /* 0x000fe200078e0202 */
[----:B------:R-:W-:Y:S04]  /*285c0*/  STL.64 [R1+0x1410], R16 ;  /* 0x0014101001007387 */ /* 0x000fe80000100a00 */
[----:B------:R0:W-:Y:S04]  /*285d0*/  STL.64 [R1+0x1418], R12 ;  /* 0x0014180c01007387 */ /* 0x0001e80000100a00 */
[----:B------:R2:W-:Y:S01]  /*285e0*/  STL [R1+0xa58], R18 ;  /* 0x000a581201007387 */ /* 0x0005e20000100800 */
[----:B-1----:R-:W-:-:S03]  /*285f0*/  IADD3 R33, PT, PT, R9, R2, RZ ;  /* 0x0000000209217210 */ /* 0x002fc60007ffe0ff */
[----:B------:R1:W3:Y:S04]  /*28600*/  LDL R3, [R27] ;  /* 0x000000001b037983 */ /* 0x0002e80000100800 */
[----:B------:R-:W3:Y:S04]  /*28610*/  LDL R4, [R21+0x9c4] ;  /* 0x0009c40015047983 */ /* 0x000ee80000100800 */
[----:B------:R-:W4:Y:S01]  /*28620*/  LDL R0, [R15] ;  /* 0x000000000f007983 */ /* 0x000f220000100800 */
[----:B-1----:R-:W-:Y:S01]  /*28630*/  IMAD.IADD R27, R33, 0x1, R2 ;  /* 0x00000001211b7824 */ /* 0x002fe200078e0202 */
[----:B------:R-:W-:-:S02]  /*28640*/  IADD3 R19, PT, PT, R2, R21, RZ ;  /* 0x0000001502137210 */ /* 0x000fc40007ffe0ff */
[----:B------:R-:W5:Y:S02]  /*28650*/  LDL R5, [R5] ;  /* 0x0000000005057983 */ /* 0x000f640000100800 */
[-C--:B0-----:R-:W-:Y:S02]  /*28660*/  IADD3 R13, PT, PT, R19, R2.reuse, RZ ;  /* 0x00000002130d7210 */ /* 0x081fe40007ffe0ff */
[----:B------:R-:W5:Y:S01]  /*28670*/  LDL R9, [R9] ;  /* 0x0000000009097983 */ /* 0x000f620000100800 */
[----:B------:R-:W-:-:S03]  /*28680*/  IADD3 R29, PT, PT, R27, R2, RZ ;  /* 0x000000021b1d7210 */ /* 0x000fc60007ffe0ff */
[----:B------:R-:W5:Y:S01]  /*28690*/  LDL R37, [R21] ;  /* 0x0000000015257983 */ /* 0x000f620000100800 */
[----:B------:R-:W-:-:S03]  /*286a0*/  IADD3 R43, PT, PT, R13, R2, RZ ;  /* 0x000000020d2b7210 */ /* 0x000fc60007ffe0ff */
[----:B------:R-:W5:Y:S01]  /*286b0*/  LDL R34, [R19] ;  /* 0x0000000013227983 */ /* 0x000f620000100800 */
[----:B------:R-:W-:-:S03]  /*286c0*/  IMAD.IADD R31, R29, 0x1, R2 ;  /* 0x000000011d1f7824 */ /* 0x000fc600078e0202 */
[----:B------:R-:W5:Y:S01]  /*286d0*/  LDL R12, [R33] ;  /* 0x00000000210c7983 */ /* 0x000f620000100800 */
[----:B------:R-:W-:-:S03]  /*286e0*/  IADD3 R17, PT, PT, R43, R2, RZ ;  /* 0x000000022b117210 */ /* 0x000fc60007ffe0ff */
[----:B------:R-:W5:Y:S01]  /*286f0*/  LDL R13, [R13] ;  /* 0x000000000d0d7983 */ /* 0x000f620000100800 */
[----:B------:R-:W-:-:S03]  /*28700*/  IADD3 R35, PT, PT, R31, R2, RZ ;  /* 0x000000021f237210 */ /* 0x000fc60007ffe0ff */
[----:B------:R0:W5:Y:S01]  /*28710*/  LDL R15, [R27] ;  /* 0x000000001b0f7983 */ /* 0x0001620000100800 */
[----:B------:R-:W-:-:S03]  /*28720*/  IADD3 R30, PT, PT, R17, R2, RZ ;  /* 0x00000002111e7210 */ /* 0x000fc60007ffe0ff */
[----:B------:R1:W5:Y:S04]  /*28730*/  LDL R16, [R43] ;  /* 0x000000002b107983 */ /* 0x0003680000100800 */
[----:B--2---:R-:W2:Y:S01]  /*28740*/  LDL R18, [R29] ;  /* 0x000000001d127983 */ /* 0x004ea20000100800 */
[----:B0-----:R-:W-:Y:S01]  /*28750*/  IMAD.IADD R27, R35, 0x1, R2 ;  /* 0x00000001231b7824 */ /* 0x001fe200078e0202 */
[-C--:B------:R-:W-:Y:S02]  /*28760*/  IADD3 R21, PT, PT, R30, R2.reuse, RZ ;  /* 0x000000021e157210 */ /* 0x080fe40007ffe0ff */
[----:B------:R-:W2:Y:S04]  /*28770*/  LDL R17, [R17] ;  /* 0x0000000011117983 */ /* 0x000ea80000100800 */
[----:B------:R0:W2:Y:S01]  /*28780*/  LDL R20, [R31] ;  /* 0x000000001f147983 */ /* 0x0000a20000100800 */
[----:B------:R-:W-:-:S03]  /*28790*/  IADD3 R28, PT, PT, R21, R2, RZ ;  /* 0x00000002151c7210 */ /* 0x000fc60007ffe0ff */
[----:B------:R-:W2:Y:S01]  /*287a0*/  LDL R19, [R30] ;  /* 0x000000001e137983 */ /* 0x000ea20000100800 */
[----:B------:R-:W-:-:S03]  /*287b0*/  IADD3 R45, PT, PT, R27, R2, RZ ;  /* 0x000000021b2d7210 */ /* 0x000fc60007ffe0ff */
[----:B------:R0:W2:Y:S01]  /*287c0*/  LDL R26, [R35] ;  /* 0x00000000231a7983 */ /* 0x0000a20000100800 */
[----:B-1----:R-:W-:-:S03]  /*287d0*/  IADD3 R43, PT, PT, R28, R2, RZ ;  /* 0x000000021c2b7210 */ /* 0x002fc60007ffe0ff */
[----:B------:R-:W2:Y:S01]  /*287e0*/  LDL R21, [R21] ;  /* 0x0000000015157983 */ /* 0x000ea20000100800 */
[----:B------:R-:W-:-:S03]  /*287f0*/  IMAD.IADD R32, R45, 0x1, R2 ;  /* 0x000000012d207824 */ /* 0x000fc600078e0202 */
[----:B------:R-:W2:Y:S01]  /*28800*/  LDL R27, [R27] ;  /* 0x000000001b1b7983 */ /* 0x000ea20000100800 */
[----:B------:R-:W-:-:S03]  /*28810*/  IADD3 R33, PT, PT, R43, R2, RZ ;  /* 0x000000022b217210 */ /* 0x000fc60007ffe0ff */
[----:B------:R-:W2:Y:S04]  /*28820*/  LDL R28, [R28] ;  /* 0x000000001c1c7983 */ /* 0x000ea80000100800 */
[----:B------:R-:W2:Y:S01]  /*28830*/  LDL R29, [R45] ;  /* 0x000000002d1d7983 */ /* 0x000ea20000100800 */
[----:B0-----:R-:W-:-:S03]  /*28840*/  IADD3 R31, PT, PT, R33, R2, RZ ;  /* 0x00000002211f7210 */ /* 0x001fc60007ffe0ff */
        /* <DEDUP_REMOVED lines=8> */
[----:B------:R-:W-:-:S05]  /*288d0*/  FSEL R14, R14, R7, P1 ;  /* 0x000000070e0e7208 */ /* 0x000fca0000800000 */
[----:B---3--:R-:W-:-:S04]  /*288e0*/  FFMA.FTZ R3, R14, R4, R3 ;  /* 0x000000040e037223 */ /* 0x008fc80000010003 */
[----:B----4-:R-:W-:-:S04]  /*288f0*/  FFMA.FTZ R0, R14, R3, R0 ;  /* 0x000000030e007223 */ /* 0x010fc80000010000 */
[----:B-----5:R-:W-:-:S04]  /*28900*/  FFMA.FTZ R0, R14, R0, R5 ;  /* 0x000000000e007223 */ /* 0x020fc80000010005 */
[C---:B------:R-:W-:Y:S01]  /*28910*/  FFMA.FTZ R9, R14.reuse, R0, R9 ;  /* 0x000000000e097223 */ /* 0x040fe20000010009 */
[----:B------:R-:W-:-:S03]  /*28920*/  FFMA.FTZ R34, R14, R37, R34 ;  /* 0x000000250e227223 */ /* 0x000fc60000010022 */
[C---:B------:R-:W-:Y:S01]  /*28930*/  FFMA.FTZ R12, R14.reuse, R9, R12 ;  /* 0x000000090e0c7223 */ /* 0x040fe2000001000c */
[C---:B------:R-:W-:Y:S01]  /*28940*/  FFMA.FTZ R13, R14.reuse, R34, R13 ;  /* 0x000000220e0d7223 */ /* 0x040fe2000001000d */
[----:B------:R-:W0:Y:S02]  /*28950*/  @P1 MUFU.LG2 R0, R7 ;  /* 0x0000000700001308 */ /* 0x000e240000000c00 */
[C---:B------:R-:W-:Y:S01]  /*28960*/  FFMA.FTZ R15, R14.reuse, R12, R15 ;  /* 0x0000000c0e0f7223 */ /* 0x040fe2000001000f */
[----:B------:R-:W-:-:S03]  /*28970*/  FFMA.FTZ R16, R14, R13, R16 ;  /* 0x0000000d0e107223 */ /* 0x000fc60000010010 */
[C---:B--2---:R-:W-:Y:S01]  /*28980*/  FFMA.FTZ R15, R14.reuse, R15, R18 ;  /* 0x0000000f0e0f7223 */ /* 0x044fe20000010012 */
        /* <DEDUP_REMOVED lines=39> */
.L_x_1908:
[----:B------:R-:W0:Y:S01]  /*28c00*/  MUFU.RCP R3, R9 ;  /* 0x0000000900037308 */ /* 0x000e220000001000 */
[----:B------:R-:W-:Y:S01]  /*28c10*/  FMUL.FTZ R4, R9, 1 ;  /* 0x3f80000009047820 */ /* 0x000fe20000410000 */
[----:B------:R-:W-:Y:S01]  /*28c20*/  FADD.FTZ R11, R11, -6.0246801376342773438 ;  /* 0xc0c0ca2e0b0b7421 */ /* 0x000fe20000010000 */
[----:B------:R-:W-:Y:S01]  /*28c30*/  HFMA2 R13, -RZ, RZ, 1.625, 0 ;  /* 0x3e800000ff0d7431 */ /* 0x000fe200000001ff */
[----:B------:R-:W-:Y:S01]  /*28c40*/  MOV R16, 0x3d39bf78 ;  /* 0x3d39bf7800107802 */ /* 0x000fe20000000f00 */
[----:B------:R-:W-:Y:S01]  /*28c50*/  UMOV UR4, 0xc0000000 ;  /* 0xc000000000047882 */ /* 0x000fe20000000000 */
[----:B------:R-:W-:Y:S01]  /*28c60*/  FADD.FTZ R6, R11, 0.5 ;  /* 0x3f0000000b067421 */ /* 0x000fe20000010000 */
[----:B------:R-:W-:Y:S01]  /*28c70*/  UMOV UR5, 0x40161945 ;  /* 0x4016194500057882 */ /* 0x000fe20000000000 */
[----:B------:R-:W1:Y:S01]  /*28c80*/  F2F.F64.F32 R4, R4 ;  /* 0x0000000400047310 */ /* 0x000e620000201800 */
[----:B------:R-:W-:Y:S01]  /*28c90*/  BSSY.RECONVERGENT B4, `(.L_x_1909) ;  /* 0x0000030000047945 */ /* 0x000fe20003800200 */
[----:B0-----:R-:W-:-:S04]  /*28ca0*/  FMUL.FTZ R6, R6, R3 ;  /* 0x0000000306067220 */ /* 0x001fc80000410000 */
[C---:B------:R-:W-:Y:S01]  /*28cb0*/  FADD.FTZ.RZ R2, R6.reuse, 1 ;  /* 0x3f80000006027421 */ /* 0x040fe2000001c000 */
[----:B------:R-:W-:Y:S01]  /*28cc0*/  ISETP.GE.U32.AND P0, PT, R6, 0x7f800000, PT ;  /* 0x7f8000000600780c */ /* 0x000fe20003f06070 */
        /* <DEDUP_REMOVED lines=18> */
[----:B------:R-:W-:Y:S01]  /*28df0*/  FFMA.FTZ R14, R9, R14, 0.19988867640495300293 ;  /* 0x3e4caf9e090e7423 */ /* 0x000fe2000001000e */
[----:B------:R-:W-:-:S03]  /*28e00*/  DMUL R12, R22, -UR4 ;  /* 0x80000004160c7c28 */ /* 0x000fc60008000000 */
        /* <DEDUP_REMOVED lines=23> */
[----:B------:R-:W-:Y:S05]  /*28f80*/  CALL.REL.NOINC `($__internal_4_$__cuda_sm20_div_rn_f64_full) ;  /* 0x000000a8004c7944 */ /* 0x000fea0003c00000 */
.L_x_1910:
[----:B------:R-:W-:Y:S05]  /*28f90*/  BSYNC.RECONVERGENT B4 ;  /* 0x0000000000047941 */ /* 0x000fea0003800200 */
.L_x_1909:
        /* <DEDUP_REMOVED lines=61> */
.L_x_1912:
[----:B------:R-:W-:Y:S05]  /*29370*/  BSYNC.RECONVERGENT B2 ;  /* 0x0000000000027941 */ /* 0x000fea0003800200 */
.L_x_1911:
[----:B0-----:R-:W-:Y:S01]  /*29380*/  DMUL R4, R4, R14 ;  /* 0x0000000e04047228 */ /* 0x001fe20000000000 */
[----:B------:R-:W-:Y:S01]  /*29390*/  UMOV UR4, 0xf0000000 ;  /* 0xf000000000047882 */ /* 0x000fe20000000000 */
[----:B------:R-:W-:-:S04]  /*293a0*/  UMOV UR5, 0x380fffff ;  /* 0x380fffff00057882 */ /* 0x000fc80000000000 */
[----:B------:R-:W0:Y:S02]  /*293b0*/  F2F.F32.F64 R0, R4 ;  /* 0x0000000400007310 */ /* 0x000e240000301000 */
[----:B------:R-:W-:-:S14]  /*293c0*/  DSETP.GEU.AND P0, PT, |R4|, UR4, PT ;  /* 0x0000000404007e2a */ /* 0x000fdc000bf0e200 */
[----:B0-----:R-:W-:-:S07]  /*293d0*/  @!P0 FMUL R0, R0, 1.175494350822287508e-38 ;  /* 0x0080000000008820 */ /* 0x001fce0000400000 */
.L_x_1907:
[----:B------:R-:W-:Y:S05]  /*293e0*/  BSYNC.RECONVERGENT B3 ;  /* 0x0000000000037941 */ /* 0x000fea0003800200 */
.L_x_1896:
[----:B0-----:R-:W-:Y:S01]  /*293f0*/  FSETP.NEU.FTZ.AND P0, PT, R0, RZ, PT ;  /* 0x000000ff0000720b */ /* 0x001fe20003f1d000 */
[----:B------:R-:W-:Y:S01]  /*29400*/  BSSY.RECONVERGENT B2, `(.L_x_1913) ;  /* 0x0000016000027945 */ /* 0x000fe20003800200 */
[----:B------:R-:W-:-:S11]  /*29410*/  MOV R9, RZ ;  /* 0x000000ff00097202 */ /* 0x000fd60000000f00 */
[----:B------:R-:W-:Y:S05]  /*29420*/  @!P0 BRA `(.L_x_1914) ;  /* 0x00000000004c8947 */ /* 0x000fea0003800000 */
[----:B------:R-:W-:Y:S01]  /*29430*/  HFMA2 R3, -RZ, RZ, 1.875, 0 ;  /* 0x3f800000ff037431 */ /* 0x000fe200000001ff */
[----:B------:R-:W-:Y:S01]  /*29440*/  BSSY.RECONVERGENT B3, `(.L_x_1915) ;  /* 0x000000e000037945 */ /* 0x000fe20003800200 */
[----:B------:R-:W-:Y:S02]  /*29450*/  HFMA2 R5, -RZ, RZ, 1.875, 0 ;  /* 0x3f800000ff057431 */ /* 0x000fe400000001ff */
[----:B------:R-:W-:Y:S01]  /*29460*/  IMAD.MOV.U32 R2, RZ, RZ, RZ ;  /* 0x000000ffff027224 */ /* 0x000fe200078e00ff */
[----:B------:R-:W-:-:S07]  /*29470*/  MOV R4, R7 ;  /* 0x0000000700047202 */ /* 0x000fce0000000f00 */
.L_x_1916:
        /* <DEDUP_REMOVED lines=11> */
.L_x_1915:
[----:B------:R-:W0:Y:S01]  /*29530*/  MUFU.RCP R7, R7 ;  /* 0x0000000700077308 */ /* 0x000e220000001000 */
[----:B------:R-:W-:-:S04]  /*29540*/  FMUL.FTZ R0, R5, R0 ;  /* 0x0000000005007220 */ /* 0x000fc80000410000 */
[----:B0-----:R-:W-:-:S07]  /*29550*/  FMUL.FTZ R9, R0, R7 ;  /* 0x0000000700097220 */ /* 0x001fce0000410000 */
.L_x_1914:
[----:B------:R-:W-:Y:S05]  /*29560*/  BSYNC.RECONVERGENT B2 ;  /* 0x0000000000027941 */ /* 0x000fea0003800200 */
.L_x_1913:
[----:B------:R-:W-:Y:S01]  /*29570*/  FADD.FTZ R9, -R9, 1 ;  /* 0x3f80000009097421 */ /* 0x000fe20000010100 */
[----:B------:R-:W-:Y:S06]  /*29580*/  BRA `(.L_x_1769) ;  /* 0x000000a000bc7947 */ /* 0x000fec0003800000 */
.L_x_1895:
        /* <DEDUP_REMOVED lines=52> */
.L_x_1921:
        /* <DEDUP_REMOVED lines=13> */
.L_x_1920:
        /* <DEDUP_REMOVED lines=15> */
.L_x_1923:
        /* <DEDUP_REMOVED lines=16> */
.L_x_1924:
        /* <DEDUP_REMOVED lines=36> */
.L_x_1922:
[----:B------:R-:W-:Y:S05]  /*29dd0*/  BSYNC.RECONVERGENT B2 ;  /* 0x0000000000027941 */ /* 0x000fea0003800200 */
.L_x_1919:
        /* <DEDUP_REMOVED lines=39> */
.L_x_1927:
        /* <DEDUP_REMOVED lines=50> */
.L_x_1926:
[----:B------:R-:W-:Y:S05]  /*2a370*/  BSYNC.RECONVERGENT B2 ;  /* 0x0000000000027941 */ /* 0x000fea0003800200 */
.L_x_1925:
        /* <DEDUP_REMOVED lines=10> */
.L_x_1918:
[----:B------:R-:W-:Y:S01]  /*2a420*/  FSETP.GT.FTZ.AND P1, PT, |R7|, 1, PT ;  /* 0x3f8000000700780b */ /* 0x000fe20003f34200 */
[----:B------:R-:W-:Y:S01]  /*2a430*/  IMAD.MOV.U32 R6, RZ, RZ, -0x4 ;  /* 0xfffffffcff067424 */ /* 0x000fe200078e00ff */
[----:B------:R-:W-:Y:S01]  /*2a440*/  MOV R26, 0x4ca4b97f ;  /* 0x4ca4b97f001a7802 */ /* 0x000fe20000000f00 */
[----:B------:R-:W-:Y:S01]  /*2a450*/  IMAD.MOV.U32 R3, RZ, RZ, 0x3f0284fc ;  /* 0x3f0284fcff037424 */ /* 0x000fe200078e00ff */
[----:B------:R-:W-:Y:S01]  /*2a460*/  MOV R27, 0x4cc5f8af ;  /* 0x4cc5f8af001b7802 */ /* 0x000fe20000000f00 */
[----:B------:R-:W-:Y:S01]  /*2a470*/  IMAD.MOV.U32 R17, RZ, RZ, 0x47946fa6 ;  /* 0x47946fa6ff117424 */ /* 0x000fe200078e00ff */
[----:B------:R-:W-:Y:S01]  /*2a480*/  IADD3 R15, PT, PT, R0, 0x9c4, RZ ;  /* 0x000009c4000f7810 */ /* 0x000fe20007ffe0ff */
[----:B------:R-:W-:Y:S01]  /*2a490*/  IMAD.MOV.U32 R21, RZ, RZ, 0x4c255322 ;  /* 0x4c255322ff157424 */ /* 0x000fe200078e00ff */
[----:B------:R-:W-:Y:S01]  /*2a4a0*/  MOV R2, 0x3bc6a26b ;  /* 0x3bc6a26b00027802 */ /* 0x000fe20000000f00 */
[----:B------:R0:W-:Y:S01]  /*2a4b0*/  STL.64 [R1+0xa50], R26 ;  /* 0x000a501a01007387 */ /* 0x0001e20000100a00 */
[----:B------:R-:W-:Y:S01]  /*2a4c0*/  SEL R6, R6, 0x4, P1 ;  /* 0x0000000406067807 */ /* 0x000fe20000800000 */
[----:B------:R-:W-:Y:S01]  /*2a4d0*/  IMAD.MOV.U32 R29, RZ, RZ, 0x44f0a000 ;  /* 0x44f0a000ff1d7424 */ /* 0x000fe200078e00ff */
[----:B------:R-:W-:Y:S01]  /*2a4e0*/  MOV R4, 0x419c28d0 ;  /* 0x419c28d000047802 */ /* 0x000fe20000000f00 */
[----:B------:R-:W-:Y:S01]  /*2a4f0*/  @P1 VIADD R15, R0, 0x9f4 ;  /* 0x000009f4000f1836 */ /* 0x000fe20000000000 */
[----:B------:R1:W-:Y:S01]  /*2a500*/  STL.64 [R1+0xa28], R2 ;  /* 0x000a280201007387 */ /* 0x0003e20000100a00 */
[----:B------:R-:W-:-:S02]  /*2a510*/  MOV R5, 0x43e0f8e7 ;  /* 0x43e0f8e700057802 */ /* 0x000fc40000000f00 */
[----:B------:R-:W-:Y:S01]  /*2a520*/  MOV R16, 0x45d95fff ;  /* 0x45d95fff00107802 */ /* 0x000fe20000000f00 */
[----:B------:R2:W-:Y:S01]  /*2a530*/  STL [R1+0x13ec], R13 ;  /* 0x0013ec0d01007387 */ /* 0x0005e20000100800 */
[----:B------:R-:W-:Y:S02]  /*2a540*/  MOV R18, 0x4912f03a ;  /* 0x4912f03a00127802 */ /* 0x000fe40000000f00 */
[-C--:B0-----:R-:W-:Y:S01]  /*2a550*/  IADD3 R27, PT, PT, R15, R6.reuse, RZ ;  /* 0x000000060f1b7210 */ /* 0x081fe20007ffe0ff */
[----:B------:R0:W-:Y:S01]  /*2a560*/  STL.64 [R1+0xa30], R4 ;  /* 0x000a300401007387 */ /* 0x0001e20000100a00 */
[----:B------:R-:W-:Y:S02]  /*2a570*/  MOV R19, 0x4a5481c1 ;  /* 0x4a5481c100137802 */ /* 0x000fe40000000f00 */
[----:B------:R-:W-:Y:S01]  /*2a580*/  MOV R20, 0x4b5edd0a ;  /* 0x4b5edd0a00147802 */ /* 0x000fe20000000f00 */
[----:B-1----:R-:W-:Y:S01]  /*2a590*/  IMAD.MOV.U32 R3, RZ, RZ, 0x4b4b8b8f ;  /* 0x4b4b8b8fff037424 */ /* 0x002fe200078e00ff */
[----:B------:R-:W-:Y:S01]  /*2a5a0*/  MOV R2, 0x4a20fbd8 ;  /* 0x4a20fbd800027802 */ /* 0x000fe20000000f00 */
[----:B------:R1:W-:Y:S01]  /*2a5b0*/  STL.64 [R1+0xa38], R16 ;  /* 0x000a381001007387 */ /* 0x0003e20000100a00 */
[----:B------:R-:W-:-:S02]  /*2a5c0*/  IADD3 R15, PT, PT, R27, R6, RZ ;  /* 0x000000061b0f7210 */ /* 0x000fc40007ffe0ff */
[----:B--2---:R-:W-:Y:S01]  /*2a5d0*/  SEL R13, RZ, 0x30, !P1 ;  /* 0x00000030ff0d7807 */ /* 0x004fe20004800000 */
[----:B------:R2:W-:Y:S01]  /*2a5e0*/  STL.64 [R1+0x1400], R2 ;  /* 0x0014000201007387 */ /* 0x0005e20000100a00 */
[----:B------:R-:W-:Y:S02]  /*2a5f0*/  MOV R28, 0x42840000 ;  /* 0x42840000001c7802 */ /* 0x000fe40000000f00 */
[----:B------:R-:W-:Y:S01]  /*2a600*/  MOV R30, 0x46ff3c00 ;  /* 0x46ff3c00001e7802 */ /* 0x000fe20000000f00 */
[----:B------:R3:W-:Y:S01]  /*2a610*/  STL.64 [R1+0xa40], R18 ;  /* 0x000a401201007387 */ /* 0x0007e20000100a00 */
[----:B------:R-:W-:Y:S01]  /*2a620*/  MOV R31, 0x48ae85e0 ;  /* 0x48ae85e0001f7802 */ /* 0x000fe20000000f00 */
[----:B------:R-:W-:Y:S01]  /*2a630*/  IMAD.IADD R13, R0, 0x1, R13 ;  /* 0x00000001000d7824 */ /* 0x000fe200078e020d */
[----:B0-----:R-:W-:Y:S01]  /*2a640*/  MOV R4, 0x4c2f75b4 ;  /* 0x4c2f75b400047802 */ /* 0x001fe20000000f00 */
[----:B------:R0:W-:Y:S01]  /*2a650*/  STL.64 [R1+0xa48], R20 ;  /* 0x000a481401007387 */ /* 0x0001e20000100a00 */
[----:B------:R-:W-:-:S02]  /*2a660*/  MOV R5, 0x4cc8c38c ;  /* 0x4cc8c38c00057802 */ /* 0x000fc40000000f00 */
[----:B-1----:R-:W-:Y:S01]  /*2a670*/  MOV R16, 0x4c184540 ;  /* 0x4c18454000107802 */ /* 0x002fe20000000f00 */
[----:B------:R1:W-:Y:S01]  /*2a680*/  STL.64 [R1+0x13f0], R28 ;  /* 0x0013f01c01007387 */ /* 0x0003e20000100a00 */
[-C--:B--2---:R-:W-:Y:S02]  /*2a690*/  IADD3 R3, PT, PT, R15, R6.reuse, RZ ;  /* 0x000000060f037210 */ /* 0x084fe40007ffe0ff */
[----:B------:R-:W-:Y:S01]  /*2a6a0*/  MOV R17, RZ ;  /* 0x000000ff00117202 */ /* 0x000fe20000000f00 */
[----:B------:R-:W-:Y:S01]  /*2a6b0*/  STL.64 [R1+0x13f8], R30 ;  /* 0x0013f81e01007387 */ /* 0x000fe20000100a00 */
[----:B---3--:R-:W-:Y:S02]  /*2a6c0*/  MOV R18, 0x4d0fed36 ;  /* 0x4d0fed3600127802 */ /* 0x008fe40000000f00 */
[----:B------:R-:W-:Y:S02]  /*2a6d0*/  MOV R19, 0x4ce5eb4c ;  /* 0x4ce5eb4c00137802 */ /* 0x000fe40000000f00 */
[----:B0-----:R-:W-:Y:S01]  /*2a6e0*/  MOV R20, 0x4c5914c6 ;  /* 0x4c5914c600147802 */ /* 0x001fe20000000f00 */
[----:B------:R-:W-:Y:S01]  /*2a6f0*/  IMAD.IADD R21, R3, 0x1, R6 ;  /* 0x0000000103157824 */ /* 0x000fe200078e0206 */
[----:B------:R0:W-:Y:S04]  /*2a700*/  STL.64 [R1+0x1408], R4 ;  /* 0x0014080401007387 */ /* 0x0001e80000100a00 */
[----:B------:R-:W-:Y:S04]  /*2a710*/  STL.64 [R1+0x1410], R18 ;  /* 0x0014101201007387 */ /* 0x000fe80000100a00 */
[----:B------:R2:W-:Y:S04]  /*2a720*/  STL.64 [R1+0x1418], R16 ;  /* 0x0014181001007387 */ /* 0x0005e80000100a00 */
[----:B------:R3:W-:Y:S01]  /*2a730*/  STL [R1+0xa58], R20 ;  /* 0x000a581401007387 */ /* 0x0007e20000100800 */
[----:B-1----:R-:W-:-:S03]  /*2a740*/  IADD3 R29, PT, PT, R21, R6, RZ ;  /* 0x00000006151d7210 */ /* 0x002fc60007ffe0ff */
[----:B------:R1:W4:Y:S04]  /*2a750*/  LDL R0, [R27] ;  /* 0x000000001b007983 */ /* 0x0003280000100800 */
[----:B0-----:R-:W4:Y:S04]  /*2a760*/  LDL R5, [R13+0x9c4] ;  /* 0x0009c4000d057983 */ /* 0x001f280000100800 */
[----:B------:R0:W5:Y:S01]  /*2a770*/  LDL R4, [R15] ;  /* 0x000000000f047983 */ /* 0x0001620000100800 */
[----:B-1----:R-:W-:Y:S01]  /*2a780*/  IMAD.IADD R27, R29, 0x1, R6 ;  /* 0x000000011d1b7824 */ /* 0x002fe200078e0206 */
[----:B------:R-:W-:-:S02]  /*2a790*/  IADD3 R35, PT, PT, R6, R13, RZ ;  /* 0x0000000d06237210 */ /* 0x000fc40007ffe0ff */
[----:B------:R-:W5:Y:S02]  /*2a7a0*/  LDL R3, [R3] ;  /* 0x0000000003037983 */ /* 0x000f640000100800 */
[-C--:B------:R-:W-:Y:S02]  /*2a7b0*/  IADD3 R33, PT, PT, R35, R6.reuse, RZ ;  /* 0x0000000623217210 */ /* 0x080fe40007ffe0ff */
[----:B------:R1:W5:Y:S01]  /*2a7c0*/  LDL R36, [R21] ;  /* 0x0000000015247983 */ /* 0x0003620000100800 */
[----:B------:R-:W-:-:S03]  /*2a7d0*/  IADD3 R31, PT, PT, R27, R6, RZ ;  /* 0x000000061b1f7210 */ /* 0x000fc60007ffe0ff */
[----:B------:R1:W5:Y:S01]  /*2a7e0*/  LDL R2, [R13] ;  /* 0x000000000d027983 */ /* 0x0003620000100800 */
[----:B--2---:R-:W-:-:S03]  /*2a7f0*/  IADD3 R17, PT, PT, R33, R6, RZ ;  /* 0x0000000621117210 */ /* 0x004fc60007ffe0ff */
[----:B------:R-:W2:Y:S01]  /*2a800*/  LDL R35, [R35] ;  /* 0x0000000023237983 */ /* 0x000ea20000100800 */
[----:B------:R-:W-:-:S03]  /*2a810*/  IMAD.IADD R16, R31, 0x1, R6 ;  /* 0x000000011f107824 */ /* 0x000fc600078e0206 */
[----:B------:R-:W2:Y:S01]  /*2a820*/  LDL R34, [R29] ;  /* 0x000000001d227983 */ /* 0x000ea20000100800 */
[----:B0-----:R-:W-:-:S03]  /*2a830*/  IADD3 R15, PT, PT, R17, R6, RZ ;  /* 0x00000006110f7210 */ /* 0x001fc60007ffe0ff */
[----:B------:R-:W2:Y:S01]  /*2a840*/  LDL R33, [R33] ;  /* 0x0000000021217983 */ /* 0x000ea20000100800 */
[----:B------:R-:W-:-:S03]  /*2a850*/  IADD3 R42, PT, PT, R16, R6, RZ ;  /* 0x00000006102a7210 */ /* 0x000fc60007ffe0ff */
[----:B------:R-:W2:Y:S01]  /*2a860*/  LDL R32, [R27] ;  /* 0x000000001b207983 */ /* 0x000ea20000100800 */
[----:B------:R-:W-:-:S03]  /*2a870*/  IADD3 R19, PT, PT, R15, R6, RZ ;  /* 0x000000060f137210 */ /* 0x000fc60007ffe0ff */
[----:B---3--:R0:W3:Y:S04]  /*2a880*/  LDL R20, [R17] ;  /* 0x0000000011147983 */ /* 0x0080e80000100800 */
[----:B------:R-:W3:Y:S01]  /*2a890*/  LDL R31, [R31] ;  /* 0x000000001f1f7983 */ /* 0x000ee20000100800 */
[----:B-1----:R-:W-:Y:S01]  /*2a8a0*/  IMAD.IADD R21, R42, 0x1, R6 ;  /* 0x000000012a157824 */ /* 0x002fe200078e0206 */
[-C--:B------:R-:W-:Y:S02]  /*2a8b0*/  IADD3 R37, PT, PT, R19, R6.reuse, RZ ;  /* 0x0000000613257210 */ /* 0x080fe40007ffe0ff */
[----:B------:R1:W3:Y:S04]  /*2a8c0*/  LDL R30, [R15] ;  /* 0x000000000f1e7983 */ /* 0x0002e80000100800 */
[----:B------:R-:W3:Y:S01]  /*2a8d0*/  LDL R29, [R16] ;  /* 0x00000000101d7983 */ /* 0x000ee20000100800 */
[----:B------:R-:W-:-:S03]  /*2a8e0*/  IADD3 R18, PT, PT, R37, R6, RZ ;  /* 0x0000000625127210 */ /* 0x000fc60007ffe0ff */
[----:B------:R-:W3:Y:S01]  /*2a8f0*/  LDL R28, [R19] ;  /* 0x00000000131c7983 */ /* 0x000ee20000100800 */
[----:B------:R-:W-:-:S03]  /*2a900*/  IADD3 R43, PT, PT, R21, R6, RZ ;  /* 0x00000006152b7210 */ /* 0x000fc60007ffe0ff */
[----:B------:R-:W3:Y:S01]  /*2a910*/  LDL R27, [R42] ;  /* 0x000000002a1b7983 */ /* 0x000ee20000100800 */
[----:B------:R-:W-:-:S03]  /*2a920*/  IADD3 R13, PT, PT, R18, R6, RZ ;  /* 0x00000006120d7210 */ /* 0x000fc60007ffe0ff */
[----:B------:R1:W3:Y:S01]  /*2a930*/  LDL R26, [R37] ;  /* 0x00000000251a7983 */ /* 0x0002e20000100800 */
[----:B0-----:R-:W-:-:S03]  /*2a940*/  IMAD.IADD R17, R43, 0x1, R6 ;  /* 0x000000012b117824 */ /* 0x001fc600078e0206 */
[----:B------:R-:W3:Y:S01]  /*2a950*/  LDL R21, [R21] ;  /* 0x0000000015157983 */ /* 0x000ee20000100800 */
[----:B------:R-:W-:-:S03]  /*2a960*/  IADD3 R45, PT, PT, R13, R6, RZ ;  /* 0x000000060d2d7210 */ /* 0x000fc60007ffe0ff */
[----:B------:R-:W3:Y:S04]  /*2a970*/  LDL R18, [R18] ;  /* 0x0000000012127983 */ /* 0x000ee80000100800 */
[----:B------:R0:W3:Y:S01]  /*2a980*/  LDL R19, [R43] ;  /* 0x000000002b137983 */ /* 0x0000e20000100800 */
[----:B-1----:R-:W-:-:S03]  /*2a990*/  IADD3 R15, PT, PT, R45, R6, RZ ;  /* 0x000000062d0f7210 */ /* 0x002fc60007ffe0ff */
        /* <DEDUP_REMOVED lines=8> */
[----:B0-----:R-:W-:-:S05]  /*2aa20*/  FSEL R43, R14, R7, P1 ;  /* 0x000000070e2b7208 */ /* 0x001fca0000800000 */
[----:B----4-:R-:W-:-:S04]  /*2aa30*/  FFMA.FTZ R5, R43, R5, R0 ;  /* 0x000000052b057223 */ /* 0x010fc80000010000 */
[----:B-----5:R-:W-:-:S04]  /*2aa40*/  FFMA.FTZ R4, R43, R5, R4 ;  /* 0x000000052b047223 */ /* 0x020fc80000010004 */
[----:B------:R-:W-:-:S04]  /*2aa50*/  FFMA.FTZ R3, R43, R4, R3 ;  /* 0x000000042b037223 */ /* 0x000fc80000010003 */
[C---:B------:R-:W-:Y:S01]  /*2aa60*/  FFMA.FTZ R3, R43.reuse, R3, R36 ;  /* 0x000000032b037223 */ /* 0x040fe20000010024 */
[----:B--2---:R-:W-:-:S03]  /*2aa70*/  FFMA.FTZ R2, R43, R2, R35 ;  /* 0x000000022b027223 */ /* 0x004fc60000010023 */
[C---:B------:R-:W-:Y:S01]  /*2aa80*/  FFMA.FTZ R3, R43.reuse, R3, R34 ;  /* 0x000000032b037223 */ /* 0x040fe20000010022 */
[----:B------:R-:W-:-:S03]  /*2aa90*/  FFMA.FTZ R33, R43, R2, R33 ;  /* 0x000000022b217223 */ /* 0x000fc60000010021 */
[C---:B------:R-:W-:Y:S01]  /*2aaa0*/  FFMA.FTZ R32, R43.reuse, R3, R32 ;  /* 0x000000032b207223 */ /* 0x040fe20000010020 */
[----:B------:R-:W0:Y:S01]  /*2aab0*/  @P1 MUFU.LG2 R0, R7 ;  /* 0x0000000700001308 */ /* 0x000e220000000c00 */
[C---:B---3--:R-:W-:Y:S02]  /*2aac0*/  FFMA.FTZ R33, R43.reuse, R33, R20 ;  /* 0x000000212b217223 */ /* 0x048fe40000010014 */
        /* <DEDUP_REMOVED lines=9> */
[C---:B------:R-:W-:Y:S02]  /*2ab60*/  FFMA.FTZ R32, R43.reuse, R32, R19 ;  /* 0x000000202b207223 */ /* 0x040fe40000010013 */
[C---:B------:R-:W-:Y:S01]  /*2ab70*/  FFMA.FTZ R13, R43.reuse, R18, R13 ;  /* 0x000000122b0d7223 */ /* 0x040fe2000001000d */
[----:B------:R-:W0:Y:S01]  /*2ab80*/  @P1 MUFU.EX2 R19, R2 ;  /* 0x0000000200131308 */ /* 0x000e220000000800 */
[----:B------:R-:W-:-:S02]  /*2ab90*/  FFMA.FTZ R5, R43, R32, R17 ;  /* 0x000000202b057223 */ /* 0x000fc40000010011 */
[----:B------:R-:W-:-:S05]  /*2aba0*/  FFMA.FTZ R16, R43, R13, R16 ;  /* 0x0000000d2b107223 */ /* 0x000fca0000010010 */
        /* <DEDUP_REMOVED lines=26> */
.L_x_1929:
[----:B------:R-:W0:Y:S01]  /*2ad50*/  MUFU.RCP R3, R14 ;  /* 0x0000000e00037308 */ /* 0x000e220000001000 */
[----:B------:R-:W-:Y:S01]  /*2ad60*/  FMUL.FTZ R4, R14, 1 ;  /* 0x3f8000000e047820 */ /* 0x000fe20000410000 */
[----:B------:R-:W-:Y:S01]  /*2ad70*/  FADD.FTZ R11, R11, -6.0246801376342773438 ;  /* 0xc0c0ca2e0b0b7421 */ /* 0x000fe20000010000 */
[----:B------:R-:W-:Y:S02]  /*2ad80*/  HFMA2 R15, -RZ, RZ, 1.625, 0 ;  /* 0x3e800000ff0f7431 */ /* 0x000fe400000001ff */
[----:B------:R-:W-:Y:S01]  /*2ad90*/  IMAD.MOV.U32 R12, RZ, RZ, 0x1 ;  /* 0x00000001ff0c7424 */ /* 0x000fe200078e00ff */
        /* <DEDUP_REMOVED lines=20> */
[----:B------:R-:W-:Y:S01]  /*2aee0*/  FFMA.FTZ R6, R3, -R16, 0.10546888411045074463 ;  /* 0x3dd8001203067423 */ /* 0x000fe20000010810 */
[----:B------:R-:W-:-:S03]  /*2aef0*/  DFMA R14, R14, R14, R14 ;  /* 0x0000000e0e0e722b */ /* 0x000fc6000000000e */
[----:B------:R-:W-:-:S04]  /*2af00*/  FFMA.FTZ R6, R3, R6, -0.13229703903198242188 ;  /* 0xbe0778e003067423 */ /* 0x000fc80000010006 */
[C---:B------:R-:W-:Y:S01]  /*2af10*/  FFMA.FTZ R6, R3.reuse, R6, 0.14491446316242218018 ;  /* 0x3e14647503067423 */ /* 0x040fe20000010006 */
[----:B------:R-:W-:Y:S02]  /*2af20*/  DFMA R14, R12, R14, R12 ;  /* 0x0000000e0c0e722b */ /* 0x000fe4000000000c */
[----:B------:R-:W-:Y:S01]  /*2af30*/  DMUL R12, R22, -UR4 ;  /* 0x80000004160c7c28 */ /* 0x000fe20008000000 */
        /* <DEDUP_REMOVED lines=25> */
[----:B------:R-:W-:Y:S05]  /*2b0d0*/  CALL.REL.NOINC `($__internal_4_$__cuda_sm20_div_rn_f64_full) ;  /* 0x0000008400f87944 */ /* 0x000fea0003c00000 */
.L_x_1931:
[----:B------:R-:W-:Y:S05]  /*2b0e0*/  BSYNC.RECONVERGENT B4 ;  /* 0x0000000000047941 */ /* 0x000fea0003800200 */
.L_x_1930:
        /* <DEDUP_REMOVED lines=61> */
.L_x_1933:
[----:B------:R-:W-:Y:S05]  /*2b4c0*/  BSYNC.RECONVERGENT B2 ;  /* 0x0000000000027941 */ /* 0x000fea0003800200 */
.L_x_1932:
[----:B0-----:R-:W-:Y:S01]  /*2b4d0*/  DMUL R4, R4, R14 ;  /* 0x0000000e04047228 */ /* 0x001fe20000000000 */
[----:B------:R-:W-:Y:S01]  /*2b4e0*/  UMOV UR4, 0xf0000000 ;  /* 0xf000000000047882 */ /* 0x000fe20000000000 */
[----:B------:R-:W-:-:S04]  /*2b4f0*/  UMOV UR5, 0x380fffff ;  /* 0x380fffff00057882 */ /* 0x000fc80000000000 */
[----:B------:R-:W0:Y:S02]  /*2b500*/  F2F.F32.F64 R0, R4 ;  /* 0x0000000400007310 */ /* 0x000e240000301000 */
[----:B------:R-:W-:-:S14]  /*2b510*/  DSETP.GEU.AND P0, PT, |R4|, UR4, PT ;  /* 0x0000000404007e2a */ /* 0x000fdc000bf0e200 */
[----:B0-----:R-:W-:-:S07]  /*2b520*/  @!P0 FMUL R0, R0, 1.175494350822287508e-38 ;  /* 0x0080000000008820 */ /* 0x001fce0000400000 */
.L_x_1928:
[----:B------:R-:W-:Y:S05]  /*2b530*/  BSYNC.RECONVERGENT B3 ;  /* 0x0000000000037941 */ /* 0x000fea0003800200 */
.L_x_1917:
[----:B0-----:R-:W-:-:S13]  /*2b540*/  FSETP.NEU.FTZ.AND P0, PT, R0, RZ, PT ;  /* 0x000000ff0000720b */ /* 0x001fda0003f1d000 */
[----:B------:R-:W-:Y:S05]  /*2b550*/  @!P0 BRA `(.L_x_1769) ;  /* 0x0000008000c88947 */ /* 0x000fea0003800000 */
[----:B------:R-:W-:Y:S01]  /*2b560*/  FADD.FTZ R7, -R7, 1 ;  /* 0x3f80000007077421 */ /* 0x000fe20000010100 */
[C---:B------:R-:W-:Y:S01]  /*2b570*/  FADD.FTZ R4, R10.reuse, 1 ;  /* 0x3f8000000a047421 */ /* 0x040fe20000010000 */
[----:B------:R-:W-:Y:S01]  /*2b580*/  HFMA2 R5, -RZ, RZ, 0, 0 ;  /* 0x00000000ff057431 */ /* 0x000fe200000001ff */
[----:B------:R-:W-:Y:S01]  /*2b590*/  BSSY.RECONVERGENT B2, `(.L_x_1934) ;  /* 0x0000024000027945 */ /* 0x000fe20003800200 */
[----:B------:R-:W-:Y:S01]  /*2b5a0*/  FADD.FTZ R2, R10, R7 ;  /* 0x000000070a027221 */ /* 0x000fe20000010000 */
[----:B------:R-:W-:-:S03]  /*2b5b0*/  IMAD.MOV.U32 R12, RZ, RZ, RZ ;  /* 0x000000ffff0c7224 */ /* 0x000fc600078e00ff */
[----:B------:R-:W-:Y:S01]  /*2b5c0*/  FADD.FTZ R3, R2, 1 ;  /* 0x3f80000002037421 */ /* 0x000fe20000010000 */
[----:B------:R-:W-:-:S03]  /*2b5d0*/  MOV R2, 0x3f800000 ;  /* 0x3f80000000027802 */ /* 0x000fc60000000f00 */
[----:B------:R-:W-:-:S04]  /*2b5e0*/  FMUL.FTZ R6, R10, R3 ;  /* 0x000000030a067220 */ /* 0x000fc80000410000 */
[----:B------:R-:W0:Y:S02]  /*2b5f0*/  MUFU.RCP R9, R6 ;  /* 0x0000000600097308 */ /* 0x000e240000001000 */
[----:B0-----:R-:W-:-:S07]  /*2b600*/  FMUL.FTZ R9, R4, R9 ;  /* 0x0000000904097220 */ /* 0x001fce0000410000 */
.L_x_1935:
        /* <DEDUP_REMOVED lines=17> */
[----:B------:R-:W-:-:S03]  /*2b720*/  @P1 FMUL.FTZ R11, R11, 5.9604644775390625e-08 ;  /* 0x338000000b0b1820 */ /* 0x000fc60000410000 */
[----:B------:R0:W1:Y:S01]  /*2b730*/  @P0 MUFU.RCP R15, R2 ;  /* 0x00000002000f0308 */ /* 0x0000620000001000 */
[----:B------:R-:W-:Y:S01]  /*2b740*/  @P0 FADD.FTZ R10, R9, -R2 ;  /* 0x80000002090a0221 */ /* 0x000fe20000010000 */
[----:B------:R-:W-:Y:S02]  /*2b750*/  @P0 MOV R9, R2 ;  /* 0x0000000200090202 */ /* 0x000fe40000000f00 */
[----:B0-----:R-:W-:Y:S02]  /*2b760*/  MOV R2, R4 ;  /* 0x0000000400027202 */ /* 0x001fe40000000f00 */
[----:B------:R-:W-:Y:S01]  /*2b770*/  MOV R4, R11 ;  /* 0x0000000b00047202 */ /* 0x000fe20000000f00 */
[----:B-1----:R-:W-:-:S05]  /*2b780*/  @P0 FMUL.FTZ R10, R10, R15 ;  /* 0x0000000f0a0a0220 */ /* 0x002fca0000410000 */
[----:B------:R-:W-:Y:S01]  /*2b790*/  FSETP.GTU.OR P0, PT, |R10|, 5.9604644775390625e-08, !P0 ;  /* 0x338000000a00780b */ /* 0x000fe2000470c600 */
[----:B------:R-:W-:Y:S01]  /*2b7a0*/  IMAD.MOV.U32 R10, RZ, RZ, R6 ;  /* 0x000000ffff0a7224 */ /* 0x000fe200078e0006 */
[----:B------:R-:W-:-:S11]  /*2b7b0*/  MOV R6, R13 ;  /* 0x0000000d00067202 */ /* 0x000fd60000000f00 */
[----:B------:R-:W-:Y:S05]  /*2b7c0*/  @P0 BRA P2, `(.L_x_1935) ;  /* 0xfffffffc00900947 */ /* 0x000fea000103ffff */
[----:B------:R-:W-:Y:S05]  /*2b7d0*/  BSYNC.RECONVERGENT B2 ;  /* 0x0000000000027941 */ /* 0x000fea0003800200 */
.L_x_1934:
[----:B------:R-:W-:Y:S01]  /*2b7e0*/  FMUL.FTZ R9, R9, R0 ;  /* 0x0000000009097220 */ /* 0x000fe20000410000 */
[----:B------:R-:W-:Y:S06]  /*2b7f0*/  BRA `(.L_x_1769) ;  /* 0x0000008000207947 */ /* 0x000fec0003800000 */
.L_x_1894:
        /* <DEDUP_REMOVED lines=22> */
[----:B------:R-:W-:Y:S02]  /*2b960*/  MOV R12, 0x9999999a ;  /* 0x9999999a000c7802 */ /* 0x000fe40000000f00 */
[----:B------:R-:W-:Y:S02]  /*2b970*/  MOV R13, 0xbfd99999 ;  /* 0xbfd99999000d7802 */ /* 0x000fe40000000f00 */
[----:B------:R-:W-:-:S07]  /*2b980*/  MOV R6, 0x2b9a0 ;  /* 0x0002b9a000067802 */ /* 0x000fce0000000f00 */
[----:B------:R-:W-:Y:S05]  /*2b990*/  CALL.REL.NOINC `($__internal_4_$__cuda_sm20_div_rn_f64_full) ;  /* 0x0000007c00c87944 */ /* 0x000fea0003c00000 */
.L_x_1938:
[----:B------:R-:W-:Y:S05]  /*2b9a0*/  BSYNC.RECONVERGENT B3 ;  /* 0x0000000000037941 */ /* 0x000fea0003800200 */
.L_x_1937:
[----:B------:R-:W-:-:S06]  /*2b9b0*/  FMUL.FTZ R2, R7, 1 ;  /* 0x3f80000007027820 */ /* 0x000fcc0000410000 */
[----:B------:R-:W0:Y:S02]  /*2b9c0*/  F2F.F64.F32 R2, R2 ;  /* 0x0000000200027310 */ /* 0x000e240000201800 */
[----:B0-----:R-:W-:-:S14]  /*2b9d0*/  DSETP.GEU.AND P0, PT, R18, R2, PT ;  /* 0x000000021200722a */ /* 0x001fdc0003f0e000 */
[----:B------:R-:W-:Y:S05]  /*2b9e0*/  @!P0 BRA `(.L_x_1939) ;  /* 0x0000001c00788947 */ /* 0x000fea0003800000 */
[----:B------:R-:W-:Y:S01]  /*2b9f0*/  BSSY.RECONVERGENT B2, `(.L_x_1940) ;  /* 0x0000012000027945 */ /* 0x000fe20003800200 */
[----:B------:R-:W-:Y:S01]  /*2ba00*/  FADD.FTZ R10, -R10, -RZ ;  /* 0x800000ff0a0a7221 */ /* 0x000fe20000010100 */
[----:B------:R-:W-:Y:S01]  /*2ba10*/  MOV R0, 0x1 ;  /* 0x0000000100007802 */ /* 0x000fe20000000f00 */
[----:B------:R-:W-:Y:S01]  /*2ba20*/  IMAD.MOV.U32 R2, RZ, RZ, 0x3f800000 ;  /* 0x3f800000ff027424 */ /* 0x000fe200078e00ff */
[----:B------:R-:W-:-:S07]  /*2ba30*/  MOV R9, RZ ;  /* 0x000000ff00097202 */ /* 0x000fce0000000f00 */
.L_x_1941:
        /* <DEDUP_REMOVED lines=14> */
.L_x_1940:
        /* <DEDUP_REMOVED lines=8> */
[C---:B------:R-:W-:Y:S02]  /*2bba0*/  IADD3 R0, PT, PT, R3.reuse, -0x3f2aaaab, RZ ;  /* 0xc0d5555503007810 */ /* 0x040fe40007ffe0ff */
[----:B------:R-:W-:Y:S02]  /*2bbb0*/  MOV R6, 0x3e055027 ;  /* 0x3e05502700067802 */ /* 0x000fe40000000f00 */
[----:B------:R-:W-:Y:S02]  /*2bbc0*/  LOP3.LUT R0, R0, 0xff800000, RZ, 0xc0, !PT ;  /* 0xff80000000007812 */ /* 0x000fe400078ec0ff */
[C---:B------:R-:W-:Y:S02]  /*2bbd0*/  ISETP.GT.U32.AND P0, PT, R3.reuse, 0x7f7fffff, PT ;  /* 0x7f7fffff0300780c */ /* 0x040fe40003f04070 */
[----:B------:R-:W-:Y:S01]  /*2bbe0*/  MOV R11, 0x7f800000 ;  /* 0x7f800000000b7802 */ /* 0x000fe20000000f00 */
[----:B------:R-:W-:Y:S01]  /*2bbf0*/  IMAD.IADD R4, R3, 0x1, -R0 ;  /* 0x0000000103047824 */ /* 0x000fe200078e0a00 */
        /* <DEDUP_REMOVED lines=18> */
[C---:B------:R-:W-:Y:S01]  /*2bd20*/  FSETP.NEU.FTZ.AND P0, PT, |R2|.reuse, RZ, PT ;  /* 0x000000ff0200720b */ /* 0x040fe20003f1d200 */
[----:B------:R-:W-:Y:S01]  /*2bd30*/  FADD.FTZ R11, |R2|, -0.5 ;  /* 0xbf000000020b7421 */ /* 0x000fe20000010200 */
[----:B------:R-:W-:Y:S01]  /*2bd40*/  FMUL.FTZ R6, R6, 0.5 ;  /* 0x3f00000006067820 */ /* 0x000fe20000410000 */
[----:B------:R-:W-:-:S04]  /*2bd50*/  FFMA.FTZ R5, R0, R5, -0.0027776553761214017868 ;  /* 0xbb36095300057423 */ /* 0x000fc80000010005 */
[----:B------:R-:W-:Y:S02]  /*2bd60*/  FSEL R6, R6, -INF , P0 ;  /* 0xff80000006067808 */ /* 0x000fe40000000000 */
[----:B------:R-:W-:Y:S01]  /*2bd70*/  FSETP.NEU.FTZ.AND P0, PT, |R2|, +INF , PT ;  /* 0x7f8000000200780b */ /* 0x000fe20003f1d200 */
[----:B------:R-:W-:Y:S02]  /*2bd80*/  FFMA.FTZ R5, R0, R5, 0.083333276212215423584 ;  /* 0x3daaaaa300057423 */ /* 0x000fe40000010005 */
[----:B------:R-:W-:Y:S02]  /*2bd90*/  FMUL.FTZ R6, R6, R11 ;  /* 0x0000000b06067220 */ /* 0x000fe40000410000 */
[----:B------:R-:W-:-:S04]  /*2bda0*/  FFMA.FTZ R5, R4, R5, 0.91893851757049560547 ;  /* 0x3f6b3f8e04057423 */ /* 0x000fc80000010005 */
[--C-:B------:R-:W-:Y:S01]  /*2bdb0*/  FADD.FTZ R5, R5, R6.reuse ;  /* 0x0000000605057221 */ /* 0x100fe20000010000 */
[----:B------:R-:W-:-:S04]  /*2bdc0*/  FADD.FTZ R6, -R3, R6 ;  /* 0x0000000603067221 */ /* 0x000fc80000010100 */
[----:B------:R-:W-:-:S05]  /*2bdd0*/  FADD.FTZ R5, R6, R5 ;  /* 0x0000000506057221 */ /* 0x000fca0000010000 */
[----:B------:R-:W-:Y:S01]  /*2bde0*/  FSEL R5, R5, +INF , P0 ;  /* 0x7f80000005057808 */ /* 0x000fe20000000000 */
[----:B------:R-:W-:Y:S06]  /*2bdf0*/  BRA `(.L_x_1945) ;  /* 0x0000000400407947 */ /* 0x000fec0003800000 */
.L_x_1944:
        /* <DEDUP_REMOVED lines=13> */
.L_x_1943:
        /* <DEDUP_REMOVED lines=15> */
.L_x_1946:
        /* <DEDUP_REMOVED lines=16> */
.L_x_1947:
        /* <DEDUP_REMOVED lines=36> */
.L_x_1945:
[----:B------:R-:W-:Y:S05]  /*2c300*/  BSYNC.RECONVERGENT B2 ;  /* 0x0000000000027941 */ /* 0x000fea0003800200 */
.L_x_1942:
        /* <DEDUP_REMOVED lines=38> */
.L_x_1950:
[--C-:B------:R-:W-:Y:S01]  /*2c570*/  FADD.FTZ R0, |R2|, |R2|.reuse ;  /* 0x4000000202007221 */ /* 0x100fe20000010200 */
[----:B------:R-:W-:Y:S01]  /*2c580*/  MOV R12, 0x37cbac00 ;  /* 0x37cbac00000c7802 */ /* 0x000fe20000000f00 */
[----:B------:R-:W-:Y:S02]  /*2c590*/  HFMA2 R13, -RZ, RZ, 1.291015625, -0.052581787109375 ;  /* 0x3d2aaabbff0d7431 */ /* 0x000fe400000001ff */
        /* <DEDUP_REMOVED lines=17> */
[----:B------:R-:W-:-:S03]  /*2c6b0*/  MOV R11, 0x3e055027 ;  /* 0x3e055027000b7802 */ /* 0x000fc60000000f00 */
        /* <DEDUP_REMOVED lines=29> */
.L_x_1949:
[----:B------:R-:W-:Y:S05]  /*2c890*/  BSYNC.RECONVERGENT B2 ;  /* 0x0000000000027941 */ /* 0x000fea0003800200 */
.L_x_1948:
        /* <DEDUP_REMOVED lines=32> */
[----:B------:R-:W-:Y:S01]  /*2caa0*/  HFMA2 R3, -RZ, RZ, 1.5048828125, 33.21875 ;  /* 0x3e055027ff037431 */ /* 0x000fe200000001ff */
[----:B------:R-:W-:Y:S02]  /*2cab0*/  ISETP.GT.U32.AND P0, PT, R26, 0x7f7fffff, PT ;  /* 0x7f7fffff1a00780c */ /* 0x000fe40003f04070 */
[----:B------:R-:W-:-:S04]  /*2cac0*/  LOP3.LUT R5, R0, 0xff800000, RZ, 0xc0, !PT ;  /* 0xff80000000057812 */ /* 0x000fc800078ec0ff */
[----:B------:R-:W-:-:S05]  /*2cad0*/  IADD3 R0, PT, PT, R26, -R5, RZ ;  /* 0x800000051a007210 */ /* 0x000fca0007ffe0ff */
[----:B------:R-:W-:Y:S01]  /*2cae0*/  FADD.FTZ R4, R0, -1 ;  /* 0xbf80000000047421 */ /* 0x000fe20000010000 */
[----:B------:R-:W-:Y:S02]  /*2caf0*/  I2FP.F32.S32 R0, R5 ;  /* 0x0000000500007245 */ /* 0x000fe40000201400 */
[----:B------:R-:W-:Y:S01]  /*2cb00*/  MOV R5, 0x3a4be755 ;  /* 0x3a4be75500057802 */ /* 0x000fe20000000f00 */
        /* <DEDUP_REMOVED lines=12> */
[----:B------:R-:W-:-:S03]  /*2cbd0*/  IMAD.MOV.U32 R4, RZ, RZ, 0x7f800000 ;  /* 0x7f800000ff047424 */ /* 0x000fc600078e00ff */
[----:B------:R-:W-:Y:S01]  /*2cbe0*/  FFMA.FTZ R11, R0, 0.69314718246459960938, R11 ;  /* 0x3f317218000b7823 */ /* 0x000fe2000001000b */
[C---:B------:R-:W-:Y:S01]  /*2cbf0*/  @P0 FFMA.FTZ R11, |R7|.reuse, R4, +INF ;  /* 0x7f800000070b0423 */ /* 0x040fe20000010204 */
[----:B------:R-:W-:Y:S01]  /*2cc00*/  FSETP.NEU.FTZ.AND P0, PT, |R7|, RZ, PT ;  /* 0x000000ff0700720b */ /* 0x000fe20003f1d200 */
[----:B0-----:R-:W-:Y:S01]  /*2cc10*/  FMUL.FTZ R0, R3, R3 ;  /* 0x0000000303007220 */ /* 0x001fe20000410000 */
[----:B------:R-:W-:Y:S01]  /*2cc20*/  FADD.FTZ R4, |R7|, -0.5 ;  /* 0xbf00000007047421 */ /* 0x000fe20000010200 */
[----:B------:R-:W-:Y:S02]  /*2cc30*/  FMUL.FTZ R11, R11, 0.5 ;  /* 0x3f0000000b0b7820 */ /* 0x000fe40000410000 */
[----:B------:R-:W-:-:S03]  /*2cc40*/  FFMA.FTZ R5, R0, R5, -0.0027776553761214017868 ;  /* 0xbb36095300057423 */ /* 0x000fc60000010005 */
        /* <DEDUP_REMOVED lines=8> */
.L_x_1953:
        /* <DEDUP_REMOVED lines=13> */
.L_x_1952:
        /* <DEDUP_REMOVED lines=15> */
.L_x_1955:
        /* <DEDUP_REMOVED lines=16> */
.L_x_1956:
[----:B------:R-:W-:Y:S02]  /*2cf90*/  HFMA2 R0, -RZ, RZ, 0.92724609375, 0.00441741943359375 ;  /* 0x3b6b1c86ff007431 */ /* 0x000fe400000001ff */
[----:B------:R-:W-:-:S03]  /*2cfa0*/  IMAD.MOV.U32 R11, RZ, RZ, 0x3e055027 ;  /* 0x3e055027ff0b7424 */ /* 0x000fc600078e00ff */
        /* <DEDUP_REMOVED lines=34> */
.L_x_1954:
[----:B------:R-:W-:Y:S05]  /*2d1d0*/  BSYNC.RECONVERGENT B2 ;  /* 0x0000000000027941 */ /* 0x000fea0003800200 */
.L_x_1951:
        /* <DEDUP_REMOVED lines=39> */
.L_x_1959:
        /* <DEDUP_REMOVED lines=50> */
.L_x_1958:
[----:B------:R-:W-:Y:S05]  /*2d770*/  BSYNC.RECONVERGENT B2 ;  /* 0x0000000000027941 */ /* 0x000fea0003800200 */
.L_x_1957:
[----:B------:R-:W-:-:S04]  /*2d780*/  FADD.FTZ R3, R28, -R3 ;  /* 0x800000031c037221 */ /* 0x000fc80000010000 */
[----:B------:R-:W-:-:S06]  /*2d790*/  FMUL.FTZ R3, R3, 1.4426950216293334961 ;  /* 0x3fb8aa3b03037820 */ /* 0x000fcc0000410000 */
[----:B------:R-:W0:Y:S02]  /*2d7a0*/  MUFU.EX2 R3, R3 ;  /* 0x0000000300037308 */ /* 0x000e240000000800 */
[----:B0-----:R-:W-:Y:S01]  /*2d7b0*/  FFMA.FTZ R9, -R9, R3, -R2 ;  /* 0x0000000309097223 */ /* 0x001fe20000010902 */
[----:B------:R-:W-:Y:S06]  /*2d7c0*/  BRA `(.L_x_1769) ;  /* 0x00000060002c7947 */ /* 0x000fec0003800000 */
.L_x_1939:
        /* <DEDUP_REMOVED lines=47> */
[----:B------:R-:W-:-:S03]  /*2dac0*/  FFMA.FTZ R5, R2, R5, 0.91893851757049560547 ;  /* 0x3f6b3f8e02057423 */ /* 0x000fc60000010005 */
[----:B------:R-:W-:-:S04]  /*2dad0*/  FMUL.FTZ R0, R9, R0 ;  /* 0x0000000009007220 */ /* 0x000fc80000410000 */
[--C-:B------:R-:W-:Y:S01]  /*2dae0*/  FADD.FTZ R5, R5, R0.reuse ;  /* 0x0000000005057221 */ /* 0x100fe20000010000 */
[----:B------:R-:W-:-:S04]  /*2daf0*/  FADD.FTZ R0, -R26, R0 ;  /* 0x000000001a007221 */ /* 0x000fc80000010100 */
[----:B------:R-:W-:Y:S01]  /*2db00*/  FADD.FTZ R4, R0, R5 ;  /* 0x0000000500047221 */ /* 0x000fe20000010000 */
[----:B------:R-:W-:Y:S06]  /*2db10*/  BRA `(.L_x_1965) ;  /* 0x0000000400407947 */ /* 0x000fec0003800000 */
.L_x_1964:
        /* <DEDUP_REMOVED lines=13> */
.L_x_1963:
        /* <DEDUP_REMOVED lines=15> */
.L_x_1966:
        /* <DEDUP_REMOVED lines=16> */
.L_x_1967:
        /* <DEDUP_REMOVED lines=36> */
.L_x_1965:
[----:B------:R-:W-:Y:S05]  /*2e020*/  BSYNC.RECONVERGENT B2 ;  /* 0x0000000000027941 */ /* 0x000fea0003800200 */
.L_x_1962:
        /* <DEDUP_REMOVED lines=39> */
.L_x_1970:
[--C-:B------:R-:W-:Y:S01]  /*2e2a0*/  FADD.FTZ R0, |R7|, |R7|.reuse ;  /* 0x4000000707007221 */ /* 0x100fe20000010200 */
[----:B------:R-:W-:Y:S01]  /*2e2b0*/  HFMA2 R12, -RZ, RZ, 0.487060546875, -0.0625 ;  /* 0x37cbac00ff0c7431 */ /* 0x000fe200000001ff */
        /* <DEDUP_REMOVED lines=48> */
.L_x_1969:
[----:B------:R-:W-:Y:S05]  /*2e5c0*/  BSYNC.RECONVERGENT B2 ;  /* 0x0000000000027941 */ /* 0x000fea0003800200 */
.L_x_1968:
[----:B------:R-:W-:-:S04]  /*2e5d0*/  FADD.FTZ R3, -R10, R3 ;  /* 0x000000030a037221 */ /* 0x000fc80000010100 */
[----:B------:R-:W-:Y:S01]  /*2e5e0*/  FADD.FTZ R3, R3, -R0 ;  /* 0x8000000003037221 */ /* 0x000fe20000010000 */
[----:B------:R-:W-:-:S04]  /*2e5f0*/  MOV R0, RZ ;  /* 0x000000ff00007202 */ /* 0x000fc80000000f00 */
[----:B------:R-:W-:-:S13]  /*2e600*/  FSETP.GEU.FTZ.AND P0, PT, R3, -88.72283935546875, PT ;  /* 0xc2b172180300780b */ /* 0x000fda0003f1e000 */
[----:B------:R-:W-:Y:S05]  /*2e610*/  @!P0 BRA `(.L_x_1971) ;  /* 0x00000010005c8947 */ /* 0x000fea0003800000 */
[----:B------:R-:W-:-:S06]  /*2e620*/  FMUL.FTZ R0, R3, 1.4426950216293334961 ;  /* 0x3fb8aa3b03007820 */ /* 0x000fcc0000410000 */
[----:B------:R-:W0:Y:S01]  /*2e630*/  MUFU.EX2 R0, R0 ;  /* 0x0000000000007308 */ /* 0x000e220000000800 */
[----:B------:R-:W-:Y:S05]  /*2e640*/  BRA `(.L_x_1971) ;  /* 0x0000001000507947 */ /* 0x000fea0003800000 */
.L_x_1961:
[----:B------:R-:W-:Y:S01]  /*2e650*/  FSETP.GT.FTZ.AND P0, PT, |R7|, 1, PT ;  /* 0x3f8000000700780b */ /* 0x000fe20003f14200 */
[----:B------:R-:W-:Y:S01]  /*2e660*/  IMAD.MOV.U32 R2, RZ, RZ, 0x3bc6a26b ;  /* 0x3bc6a26bff027424 */ /* 0x000fe200078e00ff */
[----:B------:R-:W-:Y:S01]  /*2e670*/  MOV R3, 0x3f0284fc ;  /* 0x3f0284fc00037802 */ /* 0x000fe20000000f00 */
[----:B------:R-:W-:Y:S01]  /*2e680*/  IMAD.MOV.U32 R20, RZ, RZ, 0x42840000 ;  /* 0x42840000ff147424 */ /* 0x000fe200078e00ff */
[C---:B------:R-:W-:Y:S01]  /*2e690*/  IADD3 R9, PT, PT, R0.reuse, 0x9c4, RZ ;  /* 0x000009c400097810 */ /* 0x040fe20007ffe0ff */
[----:B------:R-:W-:Y:S01]  /*2e6a0*/  IMAD.MOV.U32 R12, RZ, RZ, 0x45d95fff ;  /* 0x45d95fffff0c7424 */ /* 0x000fe200078e00ff */
[----:B------:R-:W-:Y:S01]  /*2e6b0*/  MOV R21, 0x44f0a000 ;  /* 0x44f0a00000157802 */ /* 0x000fe20000000f00 */
[----:B------:R0:W-:Y:S01]  /*2e6c0*/  STL.64 [R1+0xa28], R2 ;  /* 0x000a280201007387 */ /* 0x0001e20000100a00 */
[----:B------:R-:W-:Y:S01]  /*2e6d0*/  MOV R14, 0x4912f03a ;  /* 0x4912f03a000e7802 */ /* 0x000fe20000000f00 */
[----:B------:R-:W-:Y:S01]  /*2e6e0*/  IMAD.MOV.U32 R16, RZ, RZ, 0x4b5edd0a ;  /* 0x4b5edd0aff107424 */ /* 0x000fe200078e00ff */
[----:B------:R-:W-:Y:S01]  /*2e6f0*/  MOV R15, 0x4a5481c1 ;  /* 0x4a5481c1000f7802 */ /* 0x000fe20000000f00 */
[----:B------:R1:W-:Y:S01]  /*2e700*/  STL.64 [R1+0x13f0], R20 ;  /* 0x0013f01401007387 */ /* 0x0003e20000100a00 */
[----:B------:R-:W-:Y:S01]  /*2e710*/  MOV R4, 0x419c28d0 ;  /* 0x419c28d000047802 */ /* 0x000fe20000000f00 */
[----:B------:R-:W-:Y:S01]  /*2e720*/  IMAD.MOV.U32 R28, RZ, RZ, 0x4a20fbd8 ;  /* 0x4a20fbd8ff1c7424 */ /* 0x000fe200078e00ff */
[----:B------:R-:W-:Y:S01]  /*2e730*/  @P0 IADD3 R9, PT, PT, R0, 0x9f4, RZ ;  /* 0x000009f400090810 */ /* 0x000fe20007ffe0ff */
[----:B------:R2:W-:Y:S01]  /*2e740*/  STL.64 [R1+0xa40], R14 ;  /* 0x000a400e01007387 */ /* 0x0005e20000100a00 */
[----:B------:R-:W-:Y:S01]  /*2e750*/  MOV R5, 0x43e0f8e7 ;  /* 0x43e0f8e700057802 */ /* 0x000fe20000000f00 */
[----:B------:R-:W-:Y:S01]  /*2e760*/  IMAD.MOV.U32 R30, RZ, RZ, 0x4d0fed36 ;  /* 0x4d0fed36ff1e7424 */ /* 0x000fe200078e00ff */
[----:B------:R-:W-:-:S02]  /*2e770*/  MOV R13, 0x47946fa6 ;  /* 0x47946fa6000d7802 */ /* 0x000fc40000000f00 */
[----:B0-----:R-:W-:Y:S01]  /*2e780*/  MOV R2, 0xfffffffc ;  /* 0xfffffffc00027802 */ /* 0x001fe20000000f00 */
[----:B------:R-:W-:Y:S01]  /*2e790*/  STL.64 [R1+0xa30], R4 ;  /* 0x000a300401007387 */ /* 0x000fe20000100a00 */
[----:B------:R-:W-:Y:S02]  /*2e7a0*/  MOV R17, 0x4c255322 ;  /* 0x4c25532200117802 */ /* 0x000fe40000000f00 */
[----:B------:R-:W-:Y:S01]  /*2e7b0*/  SEL R2, R2, 0x4, P0 ;  /* 0x0000000402027807 */ /* 0x000fe20000000000 */
[----:B------:R0:W-:Y:S01]  /*2e7c0*/  STL.64 [R1+0xa38], R12 ;  /* 0x000a380c01007387 */ /* 0x0001e20000100a00 */
[----:B------:R-:W-:Y:S02]  /*2e7d0*/  SEL R3, RZ, 0x30, !P0 ;  /* 0x00000030ff037807 */ /* 0x000fe40004000000 */
[----:B------:R-:W-:Y:S01]  /*2e7e0*/  IADD3 R9, PT, PT, R9, R2, RZ ;  /* 0x0000000209097210 */ /* 0x000fe20007ffe0ff */
[----:B------:R3:W-:Y:S01]  /*2e7f0*/  STL.64 [R1+0xa48], R16 ;  /* 0x000a481001007387 */ /* 0x0007e20000100a00 */
[----:B------:R-:W-:-:S02]  /*2e800*/  MOV R26, 0x46ff3c00 ;  /* 0x46ff3c00001a7802 */ /* 0x000fc40000000f00 */
[----:B-1----:R-:W-:Y:S02]  /*2e810*/  IADD3 R21, PT, PT, R9, R2, RZ ;  /* 0x0000000209157210 */ /* 0x002fe40007ffe0ff */
[----:B------:R-:W-:Y:S02]  /*2e820*/  MOV R27, 0x48ae85e0 ;  /* 0x48ae85e0001b7802 */ /* 0x000fe40000000f00 */
[----:B--2---:R-:W-:Y:S01]  /*2e830*/  IADD3 R15, PT, PT, R0, R3, RZ ;  /* 0x00000003000f7210 */ /* 0x004fe20007ffe0ff */
[----:B------:R-:W-:Y:S01]  /*2e840*/  IMAD.IADD R3, R21, 0x1, R2 ;  /* 0x0000000115037824 */ /* 0x000fe200078e0202 */
[----:B------:R-:W-:Y:S01]  /*2e850*/  MOV R18, 0x4ca4b97f ;  /* 0x4ca4b97f00127802 */ /* 0x000fe20000000f00 */
[----:B0-----:R-:W-:Y:S01]  /*2e860*/  IMAD.MOV.U32 R12, RZ, RZ, 0x4c184540 ;  /* 0x4c184540ff0c7424 */ /* 0x001fe200078e00ff */
[----:B------:R-:W-:Y:S01]  /*2e870*/  MOV R19, 0x4cc5f8af ;  /* 0x4cc5f8af00137802 */ /* 0x000fe20000000f00 */
[----:B---3--:R-:W-:Y:S01]  /*2e880*/  IMAD.MOV.U32 R16, RZ, RZ, 0x3f800000 ;  /* 0x3f800000ff107424 */ /* 0x008fe200078e00ff */
[----:B------:R-:W-:Y:S01]  /*2e890*/  MOV R29, 0x4b4b8b8f ;  /* 0x4b4b8b8f001d7802 */ /* 0x000fe20000000f00 */
[----:B------:R0:W-:Y:S01]  /*2e8a0*/  STL.64 [R1+0x13f8], R26 ;  /* 0x0013f81a01007387 */ /* 0x0001e20000100a00 */
[----:B------:R-:W-:-:S02]  /*2e8b0*/  MOV R4, 0x4c2f75b4 ;  /* 0x4c2f75b400047802 */ /* 0x000fc40000000f00 */
[----:B------:R-:W-:Y:S01]  /*2e8c0*/  MOV R5, 0x4cc8c38c ;  /* 0x4cc8c38c00057802 */ /* 0x000fe20000000f00 */
[----:B------:R-:W-:Y:S01]  /*2e8d0*/  STL.64 [R1+0xa50], R18 ;  /* 0x000a501201007387 */ /* 0x000fe20000100a00 */
[----:B------:R-:W-:Y:S02]  /*2e8e0*/  MOV R31, 0x4ce5eb4c ;  /* 0x4ce5eb4c001f7802 */ /* 0x000fe40000000f00 */
[----:B------:R-:W-:Y:S01]  /*2e8f0*/  MOV R13, RZ ;  /* 0x000000ff000d7202 */ /* 0x000fe20000000f00 */
[----:B------:R-:W-:Y:S01]  /*2e900*/  STL.64 [R1+0x1400], R28 ;  /* 0x0014001c01007387 */ /* 0x000fe20000100a00 */
[----:B------:R-:W-:Y:S02]  /*2e910*/  MOV R14, 0x4c5914c6 ;  /* 0x4c5914c6000e7802 */ /* 0x000fe40000000f00 */
[----:B0-----:R-:W-:Y:S01]  /*2e920*/  IADD3 R27, PT, PT, R3, R2, RZ ;  /* 0x00000002031b7210 */ /* 0x001fe20007ffe0ff */
[----:B------:R0:W-:Y:S04]  /*2e930*/  STL.64 [R1+0x1408], R4 ;  /* 0x0014080401007387 */ /* 0x0001e80000100a00 */
[----:B------:R-:W-:Y:S04]  /*2e940*/  STL.64 [R1+0x1410], R30 ;  /* 0x0014101e01007387 */ /* 0x000fe80000100a00 */
[----:B------:R1:W-:Y:S04]  /*2e950*/  STL.64 [R1+0x1418], R12 ;  /* 0x0014180c01007387 */ /* 0x0003e80000100a00 */
[----:B------:R2:W-:Y:S04]  /*2e960*/  STL [R1+0xa58], R14 ;  /* 0x000a580e01007387 */ /* 0x0005e80000100800 */
[----:B------:R3:W-:Y:S04]  /*2e970*/  STL [R1+0x13ec], R16 ;  /* 0x0013ec1001007387 */ /* 0x0007e80000100800 */
[----:B0-----:R-:W4:Y:S01]  /*2e980*/  LDL R5, [R9] ;  /* 0x0000000009057983 */ /* 0x001f220000100800 */
[----:B-1----:R-:W-:-:S03]  /*2e990*/  IMAD.IADD R13, R27, 0x1, R2 ;  /* 0x000000011b0d7824 */ /* 0x002fc600078e0202 */
[----:B------:R-:W4:Y:S04]  /*2e9a0*/  LDL R0, [R15+0x9c4] ;  /* 0x0009c4000f007983 */ /* 0x000f280000100800 */
[----:B------:R0:W5:Y:S01]  /*2e9b0*/  LDL R4, [R21] ;  /* 0x0000000015047983 */ /* 0x0001620000100800 */
[----:B------:R-:W-:Y:S02]  /*2e9c0*/  IADD3 R17, PT, PT, R2, R15, RZ ;  /* 0x0000000f02117210 */ /* 0x000fe40007ffe0ff */
[-C--:B------:R-:W-:Y:S01]  /*2e9d0*/  IADD3 R43, PT, PT, R13, R2.reuse, RZ ;  /* 0x000000020d2b7210 */ /* 0x080fe20007ffe0ff */
[----:B------:R-:W5:Y:S01]  /*2e9e0*/  LDL R3, [R3] ;  /* 0x0000000003037983 */ /* 0x000f620000100800 */
[----:B------:R-:W-:-:S03]  /*2e9f0*/  IADD3 R19, PT, PT, R17, R2, RZ ;  /* 0x0000000211137210 */ /* 0x000fc60007ffe0ff */
[----:B------:R1:W5:Y:S01]  /*2ea00*/  LDL R9, [R27] ;  /* 0x000000001b097983 */ /* 0x0003620000100800 */
[----:B------:R-:W-:Y:S01]  /*2ea10*/  IMAD.IADD R45, R43, 0x1, R2 ;  /* 0x000000012b2d7824 */ /* 0x000fe200078e0202 */
[-C--:B------:R-:W-:Y:S02]  /*2ea20*/  IADD3 R29, PT, PT, R19, R2.reuse, RZ ;  /* 0x00000002131d7210 */ /* 0x080fe40007ffe0ff */
[----:B------:R-:W5:Y:S04]  /*2ea30*/  LDL R35, [R15] ;  /* 0x000000000f237983 */ /* 0x000f680000100800 */
[----:B------:R-:W5:Y:S01]  /*2ea40*/  LDL R12, [R17] ;  /* 0x00000000110c7983 */ /* 0x000f620000100800 */
[----:B------:R-:W-:-:S03]  /*2ea50*/  IADD3 R20, PT, PT, R45, R2, RZ ;  /* 0x000000022d147210 */ /* 0x000fc60007ffe0ff */
[----:B------:R-:W5:Y:S01]  /*2ea60*/  LDL R13, [R13] ;  /* 0x000000000d0d7983 */ /* 0x000f620000100800 */
[----:B------:R-:W-:-:S03]  /*2ea70*/  IADD3 R31, PT, PT, R29, R2, RZ ;  /* 0x000000021d1f7210 */ /* 0x000fc60007ffe0ff */
[----:B--2---:R-:W2:Y:S01]  /*2ea80*/  LDL R14, [R19] ;  /* 0x00000000130e7983 */ /* 0x004ea20000100800 */
[----:B------:R-:W-:-:S03]  /*2ea90*/  IMAD.IADD R26, R20, 0x1, R2 ;  /* 0x00000001141a7824 */ /* 0x000fc600078e0202 */
[----:B------:R-:W2:Y:S01]  /*2eaa0*/  LDL R15, [R43] ;  /* 0x000000002b0f7983 */ /* 0x000ea20000100800 */
[----:B------:R-:W-:-:S03]  /*2eab0*/  IADD3 R33, PT, PT, R31, R2, RZ ;  /* 0x000000021f217210 */ /* 0x000fc60007ffe0ff */
[----:B---3--:R-:W3:Y:S04]  /*2eac0*/  LDL R16, [R29] ;  /* 0x000000001d107983 */ /* 0x008ee80000100800 */
[----:B------:R-:W3:Y:S01]  /*2ead0*/  LDL R18, [R45] ;  /* 0x000000002d127983 */ /* 0x000ee20000100800 */
[-C--:B0-----:R-:W-:Y:S02]  /*2eae0*/  IADD3 R21, PT, PT, R33, R2.reuse, RZ ;  /* 0x0000000221157210 */ /* 0x081fe40007ffe0ff */
[-C--:B-1----:R-:W-:Y:S01]  /*2eaf0*/  IADD3 R27, PT, PT, R26, R2.reuse, RZ ;  /* 0x000000021a1b7210 */ /* 0x082fe20007ffe0ff */
[----:B------:R0:W3:Y:S04]  /*2eb00*/  LDL R17, [R31] ;  /* 0x000000001f117983 */ /* 0x0000e80000100800 */
[----:B------:R-:W3:Y:S01]  /*2eb10*/  LDL R20, [R20] ;  /* 0x0000000014147983 */ /* 0x000ee20000100800 */
[----:B------:R-:W-:Y:S01]  /*2eb20*/  IADD3 R37, PT, PT, R21, R2, RZ ;  /* 0x0000000215257210 */ /* 0x000fe20007ffe0ff */
[----:B------:R-:W-:-:S02]  /*2eb30*/  IMAD.IADD R36, R27, 0x1, R2 ;  /* 0x000000011b247824 */ /* 0x000fc400078e0202 */
[----:B------:R1:W3:Y:S04]  /*2eb40*/  LDL R19, [R33] ;  /* 0x0000000021137983 */ /* 0x0002e80000100800 */
[----:B------:R-:W3:Y:S01]  /*2eb50*/  LDL R26, [R26] ;  /* 0x000000001a1a7983 */ /* 0x000ee20000100800 */
[----:B------:R-:W-:-:S03]  /*2eb60*/  IADD3 R30, PT, PT, R37, R2, RZ ;  /* 0x00000002251e7210 */ /* 0x000fc60007ffe0ff */
[----:B------:R-:W3:Y:S01]  /*2eb70*/  LDL R21, [R21] ;  /* 0x0000000015157983 */ /* 0x000ee20000100800 */
[----:B0-----:R-:W-:-:S03]  /*2eb80*/  IADD3 R31, PT, PT, R36, R2, RZ ;  /* 0x00000002241f7210 */ /* 0x001fc60007ffe0ff */
[----:B------:R-:W3:Y:S01]  /*2eb90*/  LDL R27, [R27] ;  /* 0x000000001b1b7983 */ /* 0x000ee20000100800 */
[----:B------:R-:W-:-:S03]  /*2eba0*/  IADD3 R45, PT, PT, R30, R2, RZ ;  /* 0x000000021e2d7210 */ /* 0x000fc60007ffe0ff */
[----:B------:R-:W3:Y:S04]  /*2ebb0*/  LDL R28, [R37] ;  /* 0x00000000251c7983 */ /* 0x000ee80000100800 */
[----:B------:R0:W3:Y:S01]  /*2ebc0*/  LDL R29, [R36] ;  /* 0x00000000241d7983 */ /* 0x0000e20000100800 */
[----:B------:R-:W-:-:S03]  /*2ebd0*/  IADD3 R43, PT, PT, R45, R2, RZ ;  /* 0x000000022d2b7210 */ /* 0x000fc60007ffe0ff */
[----:B------:R-:W3:Y:S04]  /*2ebe0*/  LDL R30, [R30] ;  /* 0x000000001e1e7983 */ /* 0x000ee80000100800 */
[----:B------:R-:W3:Y:S01]  /*2ebf0*/  LDL R31, [R31] ;  /* 0x000000001f1f7983 */ /* 0x000ee20000100800 */
[----:B-1----:R-:W-:-:S03]  /*2ec00*/  IMAD.IADD R33, R43, 0x1, R2 ;  /* 0x000000012b217824 */ /* 0x002fc600078e0202 */
[----:B------:R-:W3:Y:S04]  /*2ec10*/  LDL R32, [R45] ;  /* 0x000000002d207983 */ /* 0x000ee80000100800 */
[----:B------:R-:W3:Y:S01]  /*2ec20*/  LDL R34, [R43] ;  /* 0x000000002b227983 */ /* 0x000ee20000100800 */
[----:B------:R-:W-:-:S03]  /*2ec30*/  IADD3 R2, PT, PT, R33, R2, RZ ;  /* 0x0000000221027210 */ /* 0x000fc60007ffe0ff */
[----:B------:R-:W3:Y:S04]  /*2ec40*/  LDL R33, [R33] ;  /* 0x0000000021217983 */ /* 0x000ee80000100800 */
[----:B------:R1:W3:Y:S01]  /*2ec50*/  LDL R37, [R2] ;  /* 0x0000000002257983 */ /* 0x0002e20000100800 */
[----:B0-----:R-:W0:Y:S02]  /*2ec60*/  MUFU.RCP R36, R7 ;  /* 0x0000000700247308 */ /* 0x001e240000001000 */
[----:B0-----:R-:W-:Y:S02]  /*2ec70*/  FSEL R36, R36, R7, P0 ;  /* 0x0000000724247208 */ /* 0x001fe40000000000 */
[----:B------:R-:W-:-:S03]  /*2ec80*/  FSETP.GEU.FTZ.AND P1, PT, R10, 200, PT ;  /* 0x434800000a00780b */ /* 0x000fc60003f3e000 */
[----:B----4-:R-:W-:-:S04]  /*2ec90*/  FFMA.FTZ R5, R36, R0, R5 ;  /* 0x0000000024057223 */ /* 0x010fc80000010005 */
[----:B-----5:R-:W-:-:S04]  /*2eca0*/  FFMA.FTZ R4, R36, R5, R4 ;  /* 0x0000000524047223 */ /* 0x020fc80000010004 */
[----:B------:R-:W-:-:S04]  /*2ecb0*/  FFMA.FTZ R4, R36, R4, R3 ;  /* 0x0000000424047223 */ /* 0x000fc80000010003 */
[C---:B------:R-:W-:Y:S01]  /*2ecc0*/  FFMA.FTZ R4, R36.reuse, R4, R9 ;  /* 0x0000000424047223 */ /* 0x040fe20000010009 */
[----:B------:R-:W-:-:S03]  /*2ecd0*/  FFMA.FTZ R35, R36, R35, R12 ;  /* 0x0000002324237223 */ /* 0x000fc6000001000c */
[C---:B------:R-:W-:Y:S01]  /*2ece0*/  FFMA.FTZ R4, R36.reuse, R4, R13 ;  /* 0x0000000424047223 */ /* 0x040fe2000001000d */
[----:B--2---:R-:W-:-:S03]  /*2ecf0*/  FFMA.FTZ R35, R36, R35, R14 ;  /* 0x0000002324237223 */ /* 0x004fc6000001000e */
[C---:B------:R-:W-:Y:S01]  /*2ed00*/  FFMA.FTZ R15, R36.reuse, R4, R15 ;  /* 0x00000004240f7223 */ /* 0x040fe2000001000f */
[----:B------:R-:W1:Y:S01]  /*2ed10*/  @P0 MUFU.LG2 R0, R7 ;  /* 0x0000000700000308 */ /* 0x000e620000000c00 */
        /* <DEDUP_REMOVED lines=8> */
[----:B-1----:R-:W-:Y:S01]  /*2eda0*/  @P0 FMUL.FTZ R2, RZ, R0 ;  /* 0x00000000ff020220 */ /* 0x002fe20000410000 */
[C---:B------:R-:W-:Y:S02]  /*2edb0*/  FFMA.FTZ R21, R36.reuse, R21, R28 ;  /* 0x0000001524157223 */ /* 0x040fe4000001001c */
[C---:B------:R-:W-:Y:S01]  /*2edc0*/  FFMA.FTZ R26, R36.reuse, R26, R29 ;  /* 0x0000001a241a7223 */ /* 0x040fe2000001001d */
[----:B------:R-:W0:Y:S01]  /*2edd0*/  @P0 MUFU.EX2 R13, R2 ;  /* 0x00000002000d0308 */ /* 0x000e220000000800 */
[----:B------:R-:W-:-:S02]  /*2ede0*/  FFMA.FTZ R21, R36, R21, R30 ;  /* 0x0000001524157223 */ /* 0x000fc4000001001e */
[C---:B------:R-:W-:Y:S02]  /*2edf0*/  FFMA.FTZ R5, R36.reuse, R26, R31 ;  /* 0x0000001a24057223 */ /* 0x040fe4000001001f */
[----:B------:R-:W-:-:S04]  /*2ee00*/  FFMA.FTZ R21, R36, R21, R32 ;  /* 0x0000001524157223 */ /* 0x000fc80000010020 */
        /* <DEDUP_REMOVED lines=26> */
.L_x_1972:
[----:B------:R-:W0:Y:S01]  /*2efb0*/  MUFU.RCP R3, R9 ;  /* 0x0000000900037308 */ /* 0x000e220000001000 */
[----:B------:R-:W-:Y:S01]  /*2efc0*/  FADD.FTZ R11, R11, -6.0246801376342773438 ;  /* 0xc0c0ca2e0b0b7421 */ /* 0x000fe20000010000 */
[----:B------:R-:W-:Y:S01]  /*2efd0*/  FMUL.FTZ R4, R9, 1 ;  /* 0x3f80000009047820 */ /* 0x000fe20000410000 */
[----:B------:R-:W-:Y:S01]  /*2efe0*/  HFMA2 R13, -RZ, RZ, 1.625, 0 ;  /* 0x3e800000ff0d7431 */ /* 0x000fe200000001ff */
[----:B------:R-:W-:Y:S01]  /*2eff0*/  MOV R16, 0x3d39bf78 ;  /* 0x3d39bf7800107802 */ /* 0x000fe20000000f00 */
[----:B------:R-:W-:Y:S01]  /*2f000*/  FADD.FTZ R6, R11, 0.5 ;  /* 0x3f0000000b067421 */ /* 0x000fe20000010000 */
[----:B------:R-:W-:Y:S01]  /*2f010*/  UMOV UR4, 0xc0000000 ;  /* 0xc000000000047882 */ /* 0x000fe20000000000 */
[----:B------:R-:W-:Y:S01]  /*2f020*/  UMOV UR5, 0x40161945 ;  /* 0x4016194500057882 */ /* 0x000fe20000000000 */
[----:B------:R-:W1:Y:S01]  /*2f030*/  F2F.F64.F32 R4, R4 ;  /* 0x0000000400047310 */ /* 0x000e620000201800 */
        /* <DEDUP_REMOVED lines=12> */
[----:B------:R-:W-:Y:S02]  /*2f100*/  HFMA2 R2, -RZ, RZ, 0, 5.9604644775390625e-08 ;  /* 0x00000001ff027431 */ /* 0x000fe400000001ff */
[----:B------:R-:W-:Y:S01]  /*2f110*/  FMUL.FTZ R11, R11, 1.1920928955078125e-07 ;  /* 0x340000000b0b7820 */ /* 0x000fe20000410000 */
[----:B------:R-:W-:-:S04]  /*2f120*/  FADD.FTZ R9, R9, R14 ;  /* 0x0000000e09097221 */ /* 0x000fc80000010000 */
[----:B------:R-:W-:Y:S01]  /*2f130*/  FFMA.FTZ R14, R9, -R16, 0.10546888411045074463 ;  /* 0x3dd80012090e7423 */ /* 0x000fe20000010810 */
[----:B0-----:R-:W-:-:S03]  /*2f140*/  DFMA R12, -R4, R2, 1 ;  /* 0x3ff00000040c742b */ /* 0x001fc60000000102 */
[----:B------:R-:W-:-:S04]  /*2f150*/  FFMA.FTZ R14, R9, R14, -0.13229703903198242188 ;  /* 0xbe0778e0090e7423 */ /* 0x000fc8000001000e */
[----:B------:R-:W-:Y:S01]  /*2f160*/  FFMA.FTZ R14, R9, R14, 0.14491446316242218018 ;  /* 0x3e146475090e7423 */ /* 0x000fe2000001000e */
[----:B------:R-:W-:-:S03]  /*2f170*/  DFMA R12, R12, R12, R12 ;  /* 0x0000000c0c0c722b */ /* 0x000fc6000000000c */
[----:B------:R-:W-:-:S04]  /*2f180*/  FFMA.FTZ R14, R9, R14, -0.16641564667224884033 ;  /* 0xbe2a68dd090e7423 */ /* 0x000fc8000001000e */
[C---:B------:R-:W-:Y:S01]  /*2f190*/  FFMA.FTZ R14, R9.reuse, R14, 0.19988867640495300293 ;  /* 0x3e4caf9e090e7423 */ /* 0x040fe2000001000e */
[----:B------:R-:W-:Y:S02]  /*2f1a0*/  DFMA R2, R2, R12, R2 ;  /* 0x0000000c0202722b */ /* 0x000fe40000000002 */
[----:B------:R-:W-:Y:S01]  /*2f1b0*/  DMUL R12, R22, -UR4 ;  /* 0x80000004160c7c28 */ /* 0x000fe20008000000 */
        /* <DEDUP_REMOVED lines=23> */
[----:B------:R-:W-:Y:S05]  /*2f330*/  CALL.REL.NOINC `($__internal_4_$__cuda_sm20_div_rn_f64_full) ;  /* 0x0000004400607944 */ /* 0x000fea0003c00000 */
.L_x_1974:
[----:B------:R-:W-:Y:S05]  /*2f340*/  BSYNC.RECONVERGENT B4 ;  /* 0x0000000000047941 */ /* 0x000fea0003800200 */
.L_x_1973:
        /* <DEDUP_REMOVED lines=61> */
.L_x_1976:
[----:B------:R-:W-:Y:S05]  /*2f720*/  BSYNC.RECONVERGENT B2 ;  /* 0x0000000000027941 */ /* 0x000fea0003800200 */
.L_x_1975:
[----:B0-----:R-:W-:Y:S01]  /*2f730*/  DMUL R4, R4, R14 ;  /* 0x0000000e04047228 */ /* 0x001fe20000000000 */
[----:B------:R-:W-:Y:S01]  /*2f740*/  UMOV UR4, 0xf0000000 ;  /* 0xf000000000047882 */ /* 0x000fe20000000000 */
[----:B------:R-:W-:-:S04]  /*2f750*/  UMOV UR5, 0x380fffff ;  /* 0x380fffff00057882 */ /* 0x000fc80000000000 */
[----:B------:R-:W0:Y:S02]  /*2f760*/  F2F.F32.F64 R0, R4 ;  /* 0x0000000400007310 */ /* 0x000e240000301000 */
[----:B------:R-:W-:-:S14]  /*2f770*/  DSETP.GEU.AND P0, PT, |R4|, UR4, PT ;  /* 0x0000000404007e2a */ /* 0x000fdc000bf0e200 */
[----:B0-----:R-:W-:-:S07]  /*2f780*/  @!P0 FMUL R0, R0, 1.175494350822287508e-38 ;  /* 0x0080000000008820 */ /* 0x001fce0000400000 */
.L_x_1971:
[----:B------:R-:W-:Y:S05]  /*2f790*/  BSYNC.RECONVERGENT B3 ;  /* 0x0000000000037941 */ /* 0x000fea0003800200 */
.L_x_1960:
[----:B0-----:R-:W-:Y:S01]  /*2f7a0*/  FSETP.NEU.FTZ.AND P0, PT, R0, RZ, PT ;  /* 0x000000ff0000720b */ /* 0x001fe20003f1d000 */
[----:B------:R-:W-:Y:S01]  /*2f7b0*/  BSSY.RECONVERGENT B2, `(.L_x_1977) ;  /* 0x0000016000027945 */ /* 0x000fe20003800200 */
[----:B------:R-:W-:-:S11]  /*2f7c0*/  MOV R9, RZ ;  /* 0x000000ff00097202 */ /* 0x000fd60000000f00 */
[----:B------:R-:W-:Y:S05]  /*2f7d0*/  @!P0 BRA `(.L_x_1978) ;  /* 0x00000000004c8947 */ /* 0x000fea0003800000 */
[----:B------:R-:W-:Y:S01]  /*2f7e0*/  HFMA2 R2, -RZ, RZ, 0, 0 ;  /* 0x00000000ff027431 */ /* 0x000fe200000001ff */
[----:B------:R-:W-:Y:S01]  /*2f7f0*/  BSSY.RECONVERGENT B3, `(.L_x_1979) ;  /* 0x000000e000037945 */ /* 0x000fe20003800200 */
[----:B------:R-:W-:Y:S01]  /*2f800*/  HFMA2 R5, -RZ, RZ, 1.875, 0 ;  /* 0x3f800000ff057431 */ /* 0x000fe200000001ff */
[----:B------:R-:W-:Y:S01]  /*2f810*/  MOV R3, 0x3f800000 ;  /* 0x3f80000000037802 */ /* 0x000fe20000000f00 */
[----:B------:R-:W-:-:S07]  /*2f820*/  IMAD.MOV.U32 R4, RZ, RZ, R7 ;  /* 0x000000ffff047224 */ /* 0x000fce00078e0007 */
.L_x_1980:
        /* <DEDUP_REMOVED lines=11> */
.L_x_1979:
[----:B------:R-:W0:Y:S01]  /*2f8e0*/  MUFU.RCP R7, R7 ;  /* 0x0000000700077308 */ /* 0x000e220000001000 */
[----:B------:R-:W-:-:S04]  /*2f8f0*/  FMUL.FTZ R0, R5, R0 ;  /* 0x0000000005007220 */ /* 0x000fc80000410000 */
[----:B0-----:R-:W-:-:S07]  /*2f900*/  FMUL.FTZ R9, R0, R7 ;  /* 0x0000000700097220 */ /* 0x001fce0000410000 */
.L_x_1978:
[----:B------:R-:W-:Y:S05]  /*2f910*/  BSYNC.RECONVERGENT B2 ;  /* 0x0000000000027941 */ /* 0x000fea0003800200 */
.L_x_1977:
[----:B------:R-:W-:Y:S01]  /*2f920*/  FADD.FTZ R9, -R9, 1 ;  /* 0x3f80000009097421 */ /* 0x000fe20000010100 */
[----:B------:R-:W-:Y:S06]  /*2f930*/  BRA `(.L_x_1769) ;  /* 0x0000003c00d07947 */ /* 0x000fec0003800000 */
.L_x_1936:
        /* <DEDUP_REMOVED lines=8> */
[----:B------:R-:W-:Y:S01]  /*2f9c0*/  IMAD.MOV.U32 R2, RZ, RZ, 0x3f800000 ;  /* 0x3f800000ff027424 */ /* 0x000fe200078e00ff */
[----:B------:R-:W-:-:S07]  /*2f9d0*/  MOV R9, RZ ;  /* 0x000000ff00097202 */ /* 0x000fce0000000f00 */
.L_x_1983:
        /* <DEDUP_REMOVED lines=14> */
.L_x_1982:
        /* <DEDUP_REMOVED lines=48> */
.L_x_1986:
        /* <DEDUP_REMOVED lines=13> */
.L_x_1985:
        /* <DEDUP_REMOVED lines=15> */
.L_x_1988:
        /* <DEDUP_REMOVED lines=16> */
.L_x_1989:
        /* <DEDUP_REMOVED lines=36> */
.L_x_1987:
[----:B------:R-:W-:Y:S05]  /*302c0*/  BSYNC.RECONVERGENT B2 ;  /* 0x0000000000027941 */ /* 0x000fea0003800200 */
.L_x_1984:
        /* <DEDUP_REMOVED lines=38> */
.L_x_1992:
        /* <DEDUP_REMOVED lines=21> */
[----:B------:R-:W-:-:S03]  /*30680*/  MOV R13, 0x3e055027 ;  /* 0x3e055027000d7802 */ /* 0x000fc60000000f00 */
        /* <DEDUP_REMOVED lines=28> */
.L_x_1991:
[----:B------:R-:W-:Y:S05]  /*30850*/  BSYNC.RECONVERGENT B2 ;  /* 0x0000000000027941 */ /* 0x000fea0003800200 */
.L_x_1990:
        /* <DEDUP_REMOVED lines=67> */
.L_x_1995:
        /* <DEDUP_REMOVED lines=13> */
.L_x_1994:
        /* <DEDUP_REMOVED lines=15> */
.L_x_1997:
        /* <DEDUP_REMOVED lines=16> */
.L_x_1998:
        /* <DEDUP_REMOVED lines=36> */
.L_x_1996:
[----:B------:R-:W-:Y:S05]  /*31190*/  BSYNC.RECONVERGENT B2 ;  /* 0x0000000000027941 */ /* 0x000fea0003800200 */
.L_x_1993:
        /* <DEDUP_REMOVED lines=39> */
.L_x_2001:
        /* <DEDUP_REMOVED lines=11> */
[----:B------:R-:W-:Y:S01]  /*314c0*/  FFMA.FTZ R14, R11, R14, -0.0013887860113754868507 ;  /* 0xbab607ed0b0e7423 */ /* 0x000fe2000001000e */
[----:B------:R-:W-:Y:S02]  /*314d0*/  MOV R12, 0x3d2aaabb ;  /* 0x3d2aaabb000c7802 */ /* 0x000fe40000000f00 */
[----:B------:R-:W-:Y:S02]  /*314e0*/  FSEL R0, R6, 1, P0 ;  /* 0x3f80000006007808 */ /* 0x000fe40000000000 */
[----:B------:R-:W-:Y:S02]  /*314f0*/  FSEL R12, R12, 0.0083327032625675201416, !P0 ;  /* 0x3c0885e40c0c7808 */ /* 0x000fe40004000000 */
[----:B------:R-:W-:-:S02]  /*31500*/  FSEL R14, R14, -0.00019574658654164522886, !P0 ;  /* 0xb94d41530e0e7808 */ /* 0x000fc40004000000 */
[----:B------:R-:W-:Y:S01]  /*31510*/  FSEL R15, -R13, -0.16666662693023681641, !P0 ;  /* 0xbe2aaaa80d0f7808 */ /* 0x000fe20004000100 */
[C---:B------:R-:W-:Y:S02]  /*31520*/  FFMA.FTZ R13, R11.reuse, R0, RZ ;  /* 0x000000000b0d7223 */ /* 0x040fe400000100ff */
        /* <DEDUP_REMOVED lines=32> */
.L_x_2000:
[----:B------:R-:W-:Y:S05]  /*31730*/  BSYNC.RECONVERGENT B2 ;  /* 0x0000000000027941 */ /* 0x000fea0003800200 */
.L_x_1999:
[----:B------:R-:W-:-:S04]  /*31740*/  FADD.FTZ R3, R2, -R3 ;  /* 0x8000000302037221 */ /* 0x000fc80000010000 */
[----:B------:R-:W-:-:S06]  /*31750*/  FMUL.FTZ R3, R3, 1.4426950216293334961 ;  /* 0x3fb8aa3b03037820 */ /* 0x000fcc0000410000 */
[----:B------:R-:W0:Y:S02]  /*31760*/  MUFU.EX2 R3, R3 ;  /* 0x0000000300037308 */ /* 0x000e240000000800 */
[----:B0-----:R-:W-:Y:S01]  /*31770*/  FFMA.FTZ R9, -R9, R3, -R4 ;  /* 0x0000000309097223 */ /* 0x001fe20000010904 */
[----:B------:R-:W-:Y:S06]  /*31780*/  BRA `(.L_x_1769) ;  /* 0x00000020003c7947 */ /* 0x000fec0003800000 */
.L_x_1981:
        /* <DEDUP_REMOVED lines=52> */
.L_x_2006:
        /* <DEDUP_REMOVED lines=13> */
.L_x_2005:
        /* <DEDUP_REMOVED lines=15> */
.L_x_2008:
        /* <DEDUP_REMOVED lines=16> */
.L_x_2009:
        /* <DEDUP_REMOVED lines=36> */
.L_x_2007:
[----:B------:R-:W-:Y:S05]  /*31fd0*/  BSYNC.RECONVERGENT B2 ;  /* 0x0000000000027941 */ /* 0x000fea0003800200 */
.L_x_2004:
        /* <DEDUP_REMOVED lines=38> */
.L_x_2012:
        /* <DEDUP_REMOVED lines=50> */
.L_x_2011:
[----:B------:R-:W-:Y:S05]  /*32560*/  BSYNC.RECONVERGENT B2 ;  /* 0x0000000000027941 */ /* 0x000fea0003800200 */
.L_x_2010:
        /* <DEDUP_REMOVED lines=10> */
.L_x_2003:
[----:B------:R-:W-:Y:S01]  /*32610*/  FSETP.GT.FTZ.AND P1, PT, |R7|, 1, PT ;  /* 0x3f8000000700780b */ /* 0x000fe20003f34200 */
[----:B------:R-:W-:Y:S01]  /*32620*/  IMAD.MOV.U32 R2, RZ, RZ, 0x3bc6a26b ;  /* 0x3bc6a26bff027424 */ /* 0x000fe200078e00ff */
[----:B------:R-:W-:Y:S01]  /*32630*/  MOV R3, 0x3f0284fc ;  /* 0x3f0284fc00037802 */ /* 0x000fe20000000f00 */
[----:B------:R-:W-:Y:S01]  /*32640*/  IMAD.MOV.U32 R20, RZ, RZ, 0x4b5edd0a ;  /* 0x4b5edd0aff147424 */ /* 0x000fe200078e00ff */
[----:B------:R-:W-:Y:S01]  /*32650*/  MOV R21, 0x4c255322 ;  /* 0x4c25532200157802 */ /* 0x000fe20000000f00 */
[C---:B------:R-:W-:Y:S01]  /*32660*/  VIADD R9, R0.reuse, 0x9c4 ;  /* 0x000009c400097836 */ /* 0x040fe20000000000 */
        /* <DEDUP_REMOVED lines=8> */
[----:B------:R-:W-:Y:S01]  /*326f0*/  MOV R19, 0x4a5481c1 ;  /* 0x4a5481c100137802 */ /* 0x000fe20000000f00 */
[----:B------:R-:W-:Y:S01]  /*32700*/  STL [R1+0x13ec], R13 ;  /* 0x0013ec0d01007387 */ /* 0x000fe20000100800 */
[----:B------:R-:W-:Y:S01]  /*32710*/  @P1 IADD3 R9, PT, PT, R0, 0x9f4, RZ ;  /* 0x000009f400091810 */ /* 0x000fe20007ffe0ff */
[----:B------:R-:W-:Y:S01]  /*32720*/  IMAD.MOV.U32 R12, RZ, RZ, 0x4c184540 ;  /* 0x4c184540ff0c7424 */ /* 0x000fe200078e00ff */
[----:B------:R-:W-:Y:S01]  /*32730*/  MOV R26, 0x4ca4b97f ;  /* 0x4ca4b97f001a7802 */ /* 0x000fe20000000f00 */
[----:B------:R2:W-:Y:S01]  /*32740*/  STL.64 [R1+0xa30], R4 ;  /* 0x000a300401007387 */ /* 0x0005e20000100a00 */
[----:B0-----:R-:W-:-:S02]  /*32750*/  MOV R2, 0xfffffffc ;  /* 0xfffffffc00027802 */ /* 0x001fc40000000f00 */
[----:B------:R-:W-:Y:S01]  /*32760*/  SEL R3, RZ, 0x30, !P1 ;  /* 0x00000030ff037807 */ /* 0x000fe20004800000 */
[----:B------:R0:W-:Y:S01]  /*32770*/  STL.64 [R1+0xa38], R16 ;  /* 0x000a381001007387 */ /* 0x0001e20000100a00 */
[----:B------:R-:W-:Y:S02]  /*32780*/  SEL R2, R2, 0x4, P1 ;  /* 0x0000000402027807 */ /* 0x000fe40000800000 */
[----:B------:R-:W-:Y:S01]  /*32790*/  MOV R27, 0x4cc5f8af ;  /* 0x4cc5f8af001b7802 */ /* 0x000fe20000000f00 */
[----:B------:R3:W-:Y:S01]  /*327a0*/  STL.64 [R1+0xa40], R18 ;  /* 0x000a401201007387 */ /* 0x0007e20000100a00 */
[----:B------:R-:W-:Y:S01]  /*327b0*/  MOV R29, 0x44f0a000 ;  /* 0x44f0a000001d7802 */ /* 0x000fe20000000f00 */
[----:B-1----:R-:W-:Y:S01]  /*327c0*/  IMAD.IADD R21, R9, 0x1, R2 ;  /* 0x0000000109157824 */ /* 0x002fe200078e0202 */
[----:B------:R-:W-:Y:S01]  /*327d0*/  MOV R30, 0x46ff3c00 ;  /* 0x46ff3c00001e7802 */ /* 0x000fe20000000f00 */
[----:B--2---:R-:W-:Y:S01]  /*327e0*/  IMAD.MOV.U32 R4, RZ, RZ, 0x4a20fbd8 ;  /* 0x4a20fbd8ff047424 */ /* 0x004fe200078e00ff */
[----:B------:R-:W-:Y:S01]  /*327f0*/  MOV R31, 0x48ae85e0 ;  /* 0x48ae85e0001f7802 */ /* 0x000fe20000000f00 */
[----:B------:R-:W-:Y:S01]  /*32800*/  STL.64 [R1+0xa50], R26 ;  /* 0x000a501a01007387 */ /* 0x000fe20000100a00 */
[----:B------:R-:W-:-:S02]  /*32810*/  MOV R5, 0x4b4b8b8f ;  /* 0x4b4b8b8f00057802 */ /* 0x000fc40000000f00 */
[----:B------:R-:W-:Y:S01]  /*32820*/  MOV R32, 0x4c2f75b4 ;  /* 0x4c2f75b400207802 */ /* 0x000fe20000000f00 */
[----:B------:R-:W-:Y:S01]  /*32830*/  STL.64 [R1+0x13f0], R28 ;  /* 0x0013f01c01007387 */ /* 0x000fe20000100a00 */
[----:B------:R-:W-:Y:S02]  /*32840*/  MOV R33, 0x4cc8c38c ;  /* 0x4cc8c38c00217802 */ /* 0x000fe40000000f00 */
[----:B0-----:R-:W-:Y:S01]  /*32850*/  MOV R16, 0x4d0fed36 ;  /* 0x4d0fed3600107802 */ /* 0x001fe20000000f00 */
[----:B------:R-:W-:Y:S01]  /*32860*/  STL.64 [R1+0x13f8], R30 ;  /* 0x0013f81e01007387 */ /* 0x000fe20000100a00 */
[----:B------:R-:W-:Y:S02]  /*32870*/  MOV R17, 0x4ce5eb4c ;  /* 0x4ce5eb4c00117802 */ /* 0x000fe40000000f00 */
[----:B------:R-:W-:Y:S01]  /*32880*/  MOV R13, RZ ;  /* 0x000000ff000d7202 */ /* 0x000fe20000000f00 */
[----:B------:R0:W-:Y:S01]  /*32890*/  STL.64 [R1+0x1400], R4 ;  /* 0x0014000401007387 */ /* 0x0001e20000100a00 */
[----:B---3--:R-:W-:-:S02]  /*328a0*/  MOV R18, 0x4c5914c6 ;  /* 0x4c5914c600127802 */ /* 0x008fc40000000f00 */
[----:B------:R-:W-:Y:S01]  /*328b0*/  IADD3 R15, PT, PT, R0, R3, RZ ;  /* 0x00000003000f7210 */ /* 0x000fe20007ffe0ff */
[----:B------:R-:W-:Y:S01]  /*328c0*/  STL.64 [R1+0x1408], R32 ;  /* 0x0014082001007387 */ /* 0x000fe20000100a00 */
[----:B------:R-:W-:-:S03]  /*328d0*/  IADD3 R19, PT, PT, R21, R2, RZ ;  /* 0x0000000215137210 */ /* 0x000fc60007ffe0ff */
[----:B------:R-:W-:Y:S01]  /*328e0*/  STL.64 [R1+0x1410], R16 ;  /* 0x0014101001007387 */ /* 0x000fe20000100a00 */
[----:B------:R-:W-:-:S03]  /*328f0*/  IMAD.IADD R35, R2, 0x1, R15 ;  /* 0x0000000102237824 */ /* 0x000fc600078e020f */
[----:B------:R1:W-:Y:S01]  /*32900*/  STL.64 [R1+0x1418], R12 ;  /* 0x0014180c01007387 */ /* 0x0003e20000100a00 */
[----:B0-----:R-:W-:-:S03]  /*32910*/  IADD3 R5, PT, PT, R19, R2, RZ ;  /* 0x0000000213057210 */ /* 0x001fc60007ffe0ff */
[----:B------:R0:W-:Y:S04]  /*32920*/  STL [R1+0xa58], R18 ;  /* 0x000a581201007387 */ /* 0x0001e80000100800 */
[----:B------:R2:W3:Y:S04]  /*32930*/  LDL R3, [R21] ;  /* 0x0000000015037983 */ /* 0x0004e80000100800 */
[----:B------:R-:W3:Y:S01]  /*32940*/  LDL R4, [R15+0x9c4] ;  /* 0x0009c4000f047983 */ /* 0x000ee20000100800 */
[----:B-1----:R-:W-:-:S03]  /*32950*/  IADD3 R13, PT, PT, R35, R2, RZ ;  /* 0x00000002230d7210 */ /* 0x002fc60007ffe0ff */
[----:B------:R1:W4:Y:S01]  /*32960*/  LDL R0, [R19] ;  /* 0x0000000013007983 */ /* 0x0003220000100800 */
[-C--:B------:R-:W-:Y:S01]  /*32970*/  IADD3 R9, PT, PT, R5, R2.reuse, RZ ;  /* 0x0000000205097210 */ /* 0x080fe20007ffe0ff */
[----:B--2---:R-:W-:Y:S02]  /*32980*/  IMAD.IADD R21, R13, 0x1, R2 ;  /* 0x000000010d157824 */ /* 0x004fe400078e0202 */
[----:B------:R-:W2:Y:S01]  /*32990*/  LDL R5, [R5] ;  /* 0x0000000005057983 */ /* 0x000ea20000100800 */
[----:B------:R-:W-:-:S03]  /*329a0*/  IADD3 R27, PT, PT, R9, R2, RZ ;  /* 0x00000002091b7210 */ /* 0x000fc60007ffe0ff */
[----:B------:R-:W5:Y:S01]  /*329b0*/  LDL R9, [R9] ;  /* 0x0000000009097983 */ /* 0x000f620000100800 */
[-C--:B------:R-:W-:Y:S02]  /*329c0*/  IADD3 R29, PT, PT, R27, R2.reuse, RZ ;  /* 0x000000021b1d7210 */ /* 0x080fe40007ffe0ff */
[-C--:B------:R-:W-:Y:S01]  /*329d0*/  IADD3 R17, PT, PT, R21, R2.reuse, RZ ;  /* 0x0000000215117210 */ /* 0x080fe20007ffe0ff */
[----:B------:R-:W5:Y:S01]  /*329e0*/  LDL R36, [R15] ;  /* 0x000000000f247983 */ /* 0x000f620000100800 */
[----:B------:R-:W-:-:S03]  /*329f0*/  IADD3 R31, PT, PT, R29, R2, RZ ;  /* 0x000000021d1f7210 */ /* 0x000fc60007ffe0ff */
[----:B------:R-:W5:Y:S01]  /*32a00*/  LDL R35, [R35] ;  /* 0x0000000023237983 */ /* 0x000f620000100800 */
[----:B-1----:R-:W-:-:S03]  /*32a10*/  IMAD.IADD R19, R17, 0x1, R2 ;  /* 0x0000000111137824 */ /* 0x002fc600078e0202 */
[----:B------:R1:W5:Y:S01]  /*32a20*/  LDL R12, [R27] ;  /* 0x000000001b0c7983 */ /* 0x0003620000100800 */
[----:B------:R-:W-:-:S03]  /*32a30*/  IADD3 R37, PT, PT, R31, R2, RZ ;  /* 0x000000021f257210 */ /* 0x000fc60007ffe0ff */
[----:B------:R-:W5:Y:S04]  /*32a40*/  LDL R13, [R13] ;  /* 0x000000000d0d7983 */ /* 0x000f680000100800 */
[----:B------:R-:W5:Y:S01]  /*32a50*/  LDL R15, [R29] ;  /* 0x000000001d0f7983 */ /* 0x000f620000100800 */
[----:B------:R-:W-:-:S03]  /*32a60*/  IADD3 R33, PT, PT, R19, R2, RZ ;  /* 0x0000000213217210 */ /* 0x000fc60007ffe0ff */
[----:B------:R-:W5:Y:S01]  /*32a70*/  LDL R16, [R21] ;  /* 0x0000000015107983 */ /* 0x000f620000100800 */
[----:B------:R-:W-:-:S03]  /*32a80*/  IADD3 R26, PT, PT, R37, R2, RZ ;  /* 0x00000002251a7210 */ /* 0x000fc60007ffe0ff */
[----:B0-----:R0:W5:Y:S01]  /*32a90*/  LDL R18, [R31] ;  /* 0x000000001f127983 */ /* 0x0011620000100800 */
[----:B------:R-:W-:-:S03]  /*32aa0*/  IMAD.IADD R28, R33, 0x1, R2 ;  /* 0x00000001211c7824 */ /* 0x000fc600078e0202 */
[----:B------:R-:W5:Y:S01]  /*32ab0*/  LDL R17, [R17] ;  /* 0x0000000011117983 */ /* 0x000f620000100800 */
[----:B-1----:R-:W-:-:S03]  /*32ac0*/  IADD3 R27, PT, PT, R26, R2, RZ ;  /* 0x000000021a1b7210 */ /* 0x002fc60007ffe0ff */
[----:B------:R1:W5:Y:S01]  /*32ad0*/  LDL R20, [R37] ;  /* 0x0000000025147983 */ /* 0x0003620000100800 */
[----:B------:R-:W-:-:S03]  /*32ae0*/  IADD3 R45, PT, PT, R28, R2, RZ ;  /* 0x000000021c2d7210 */ /* 0x000fc60007ffe0ff */
[----:B------:R-:W5:Y:S01]  /*32af0*/  LDL R19, [R19] ;  /* 0x0000000013137983 */ /* 0x000f620000100800 */
[----:B------:R-:W-:-:S03]  /*32b00*/  IADD3 R42, PT, PT, R27, R2, RZ ;  /* 0x000000021b2a7210 */ /* 0x000fc60007ffe0ff */
[----:B------:R-:W5:Y:S01]  /*32b10*/  LDL R26, [R26] ;  /* 0x000000001a1a7983 */ /* 0x000f620000100800 */
[----:B0-----:R-:W-:-:S03]  /*32b20*/  IADD3 R31, PT, PT, R42, R2, RZ ;  /* 0x000000022a1f7210 */ /* 0x001fc60007ffe0ff */
[----:B------:R0:W5:Y:S01]  /*32b30*/  LDL R21, [R33] ;  /* 0x0000000021157983 */ /* 0x0001620000100800 */
[----:B------:R-:W-:-:S03]  /*32b40*/  IMAD.IADD R43, R45, 0x1, R2 ;  /* 0x000000012d2b7824 */ /* 0x000fc600078e0202 */
[----:B------:R-:W5:Y:S04]  /*32b50*/  LDL R27, [R27] ;  /* 0x000000001b1b7983 */ /* 0x000f680000100800 */
[----:B------:R-:W5:Y:S04]  /*32b60*/  LDL R28, [R28] ;  /* 0x000000001c1c7983 */ /* 0x000f680000100800 */
[----:B------:R-:W5:Y:S01]  /*32b70*/  LDL R29, [R42] ;  /* 0x000000002a1d7983 */ /* 0x000f620000100800 */
[----:B-1----:R-:W-:-:S03]  /*32b80*/  IADD3 R37, PT, PT, R43, R2, RZ ;  /* 0x000000022b257210 */ /* 0x002fc60007ffe0ff */
[----:B------:R-:W5:Y:S04]  /*32b90*/  LDL R30, [R45] ;  /* 0x000000002d1e7983 */ /* 0x000f680000100800 */
[----:B------:R-:W5:Y:S01]  /*32ba0*/  LDL R31, [R31] ;  /* 0x000000001f1f7983 */ /* 0x000f620000100800 */
[----:B0-----:R-:W-:-:S03]  /*32bb0*/  IADD3 R33, PT, PT, R37, R2, RZ ;  /* 0x0000000225217210 */ /* 0x001fc60007ffe0ff */
        /* <DEDUP_REMOVED lines=56> */
.L_x_2014:
[----:B------:R-:W0:Y:S01]  /*32f40*/  MUFU.RCP R3, R9 ;  /* 0x0000000900037308 */ /* 0x000e220000001000 */
[----:B------:R-:W-:Y:S01]  /*32f50*/  FMUL.FTZ R4, R9, 1 ;  /* 0x3f80000009047820 */ /* 0x000fe20000410000 */
[----:B------:R-:W-:Y:S01]  /*32f60*/  FADD.FTZ R11, R11, -6.0246801376342773438 ;  /* 0xc0c0ca2e0b0b7421 */ /* 0x000fe20000010000 */
[----:B------:R-:W-:Y:S02]  /*32f70*/  HFMA2 R13, -RZ, RZ, 1.625, 0 ;  /* 0x3e800000ff0d7431 */ /* 0x000fe400000001ff */
[----:B------:R-:W-:Y:S01]  /*32f80*/  IMAD.MOV.U32 R16, RZ, RZ, 0x3d39bf78 ;  /* 0x3d39bf78ff107424 */ /* 0x000fe200078e00ff */
        /* <DEDUP_REMOVED lines=52> */
.L_x_2016:
[----:B------:R-:W-:Y:S05]  /*332d0*/  BSYNC.RECONVERGENT B4 ;  /* 0x0000000000047941 */ /* 0x000fea0003800200 */
.L_x_2015:
        /* <DEDUP_REMOVED lines=58> */
[----:B------:R-:W-:Y:S02]  /*33680*/  @!P0 LEA R3, R2, 0x3ff00000, 0x14 ;  /* 0x3ff0000002038811 */ /* 0x000fe400078ea0ff */
[----:B------:R-:W-:-:S06]  /*33690*/  @!P0 MOV R2, RZ ;  /* 0x000000ff00028202 */ /* 0x000fcc0000000f00 */
[----:B------:R-:W-:-:S11]  /*336a0*/  @!P0 DMUL R14, R12, R2 ;  /* 0x000000020c0e8228 */ /* 0x000fd60000000000 */
.L_x_2018:
[----:B------:R-:W-:Y:S05]  /*336b0*/  BSYNC.RECONVERGENT B2 ;  /* 0x0000000000027941 */ /* 0x000fea0003800200 */
.L_x_2017:
[----:B0-----:R-:W-:Y:S01]  /*336c0*/  DMUL R4, R4, R14 ;  /* 0x0000000e04047228 */ /* 0x001fe20000000000 */
[----:B------:R-:W-:Y:S01]  /*336d0*/  UMOV UR4, 0xf0000000 ;  /* 0xf000000000047882 */ /* 0x000fe20000000000 */
[----:B------:R-:W-:-:S04]  /*336e0*/  UMOV UR5, 0x380fffff ;  /* 0x380fffff00057882 */ /* 0x000fc80000000000 */
[----:B------:R-:W0:Y:S02]  /*336f0*/  F2F.F32.F64 R0, R4 ;  /* 0x0000000400007310 */ /* 0x000e240000301000 */
[----:B------:R-:W-:-:S14]  /*33700*/  DSETP.GEU.AND P0, PT, |R4|, UR4, PT ;  /* 0x0000000404007e2a */ /* 0x000fdc000bf0e200 */
[----:B0-----:R-:W-:-:S07]  /*33710*/  @!P0 FMUL R0, R0, 1.175494350822287508e-38 ;  /* 0x0080000000008820 */ /* 0x001fce0000400000 */
.L_x_2013:
[----:B------:R-:W-:Y:S05]  /*33720*/  BSYNC.RECONVERGENT B3 ;  /* 0x0000000000037941 */ /* 0x000fea0003800200 */
.L_x_2002:
[----:B0-----:R-:W-:Y:S01]  /*33730*/  FSETP.NEU.FTZ.AND P0, PT, R0, RZ, PT ;  /* 0x000000ff0000720b */ /* 0x001fe20003f1d000 */
[----:B------:R-:W-:-:S12]  /*33740*/  IMAD.MOV.U32 R9, RZ, RZ, RZ ;  /* 0x000000ffff097224 */ /* 0x000fd800078e00ff */
[----:B------:R-:W-:Y:S05]  /*33750*/  @!P0 BRA `(.L_x_2019) ;  /* 0x0000000000448947 */ /* 0x000fea0003800000 */
[----:B------:R-:W-:Y:S01]  /*33760*/  HFMA2 R3, -RZ, RZ, 1.875, 0 ;  /* 0x3f800000ff037431 */ /* 0x000fe200000001ff */
[----:B------:R-:W-:Y:S01]  /*33770*/  MOV R2, RZ ;  /* 0x000000ff00027202 */ /* 0x000fe20000000f00 */
[----:B------:R-:W-:Y:S01]  /*33780*/  IMAD.MOV.U32 R5, RZ, RZ, 0x3f800000 ;  /* 0x3f800000ff057424 */ /* 0x000fe200078e00ff */
[----:B------:R-:W-:-:S07]  /*33790*/  MOV R4, R7 ;  /* 0x0000000700047202 */ /* 0x000fce0000000f00 */
.L_x_2020:
        /* <DEDUP_REMOVED lines=13> */
.L_x_2019:
[----:B------:R-:W-:-:S07]  /*33870*/  FADD.FTZ R9, -R9, 1 ;  /* 0x3f80000009097421 */ /* 0x000fce0000010100 */
.L_x_1769:
[----:B------:R-:W-:Y:S05]  /*33880*/  BSYNC.RECONVERGENT B0 ;  /* 0x0000000000007941 */ /* 0x000fea0003800200 */
.L_x_1768:
[----:B------:R-:W-:Y:S01]  /*33890*/  MOV R5, R9 ;  /* 0x0000000900057202 */ /* 0x000fe20000000f00 */
[----:B------:R-:W-:-:S04]  /*338a0*/  HFMA2 R9, -RZ, RZ, 0, 0 ;  /* 0x00000000ff097431 */ /* 0x000fc800000001ff */
[----:B------:R-:W-:Y:S05]  /*338b0*/  RET.REL.NODEC R8 `(_ZN2at6native18elementwise_kernelILi128ELi2EZNS0_22gpu_kernel_impl_nocastIN48_GLOBAL__N__08322988_15_IGammaKernel_cu_cb51a28d10CalcIgammaIfEEEEvRNS_18TensorIteratorBaseERKT_EUliE_EEviT1_) ;  /* 0xfffffcc408d07950 */ /* 0x000fea0003c3ffff */
        .weak           $__internal_4_$__cuda_sm20_div_rn_f64_full
        .type           $__internal_4_$__cuda_sm20_div_rn_f64_full,@function
        .size           $__internal_4_$__cuda_sm20_div_rn_f64_full,($__internal_5_$__cuda_sm20_dsqrt_rn_f64_mediumpath_v1 - $__internal_4_$__cuda_sm20_div_rn_f64_full)
$__internal_4_$__cuda_sm20_div_rn_f64_full:
[C---:B------:R-:W-:Y:S01]  /*338c0*/  FSETP.GEU.AND P0, PT, |R5|.reuse, 1.469367938527859385e-39, PT ;  /* 0x001000000500780b */ /* 0x040fe20003f0e200 */
[----:B------:R-:W-:Y:S01]  /*338d0*/  BSSY.RECONVERGENT B2, `(.L_x_2021) ;  /* 0x0000056000027945 */ /* 0x000fe20003800200 */
[----:B------:R-:W-:Y:S02]  /*338e0*/  LOP3.LUT R2, R5, 0x800fffff, RZ, 0xc0, !PT ;  /* 0x800fffff05027812 */ /* 0x000fe400078ec0ff */
[----:B------:R-:W-:Y:S02]  /*338f0*/  MOV R32, 0x1 ;  /* 0x0000000100207802 */ /* 0x000fe40000000f00 */
[----:B------:R-:W-:Y:S01]  /*33900*/  LOP3.LUT R3, R2, 0x3ff00000, RZ, 0xfc, !PT ;  /* 0x3ff0000002037812 */ /* 0x000fe200078efcff */
[----:B------:R-:W-:Y:S01]  /*33910*/  IMAD.MOV.U32 R2, RZ, RZ, R4 ;  /* 0x000000ffff027224 */ /* 0x000fe200078e0004 */
[C---:B------:R-:W-:Y:S02]  /*33920*/  FSETP.GEU.AND P2, PT, |R13|.reuse, 1.469367938527859385e-39, PT ;  /* 0x001000000d00780b */ /* 0x040fe40003f4e200 */
[----:B------:R-:W-:-:S02]  /*33930*/  LOP3.LUT R18, R13, 0x7ff00000, RZ, 0xc0, !PT ;  /* 0x7ff000000d127812 */ /* 0x000fc400078ec0ff */
[----:B------:R-:W-:Y:S01]  /*33940*/  MOV R19, 0x1ca00000 ;  /* 0x1ca0000000137802 */ /* 0x000fe20000000f00 */
[----:B------:R-:W-:Y:S01]  /*33950*/  @!P0 DMUL R2, R4, 8.98846567431157953865e+307 ;  /* 0x7fe0000004028828 */ /* 0x000fe20000000000 */
[C---:B------:R-:W-:Y:S02]  /*33960*/  LOP3.LUT R21, R5.reuse, 0x7ff00000, RZ, 0xc0, !PT ;  /* 0x7ff0000005157812 */ /* 0x040fe400078ec0ff */
[----:B------:R-:W-:Y:S02]  /*33970*/  MOV R20, R18 ;  /* 0x0000001200147202 */ /* 0x000fe40000000f00 */
[----:B------:R-:W-:Y:S01]  /*33980*/  ISETP.GE.U32.AND P1, PT, R18, R21, PT ;  /* 0x000000151200720c */ /* 0x000fe20003f26070 */
[----:B------:R-:W0:Y:S02]  /*33990*/  MUFU.RCP64H R33, R3 ;  /* 0x0000000300217308 */ /* 0x000e240000001800 */
[----:B------:R-:W-:Y:S01]  /*339a0*/  @!P2 LOP3.LUT R15, R5, 0x7ff00000, RZ, 0xc0, !PT ;  /* 0x7ff00000050fa812 */ /* 0x000fe200078ec0ff */
[----:B------:R-:W-:Y:S01]  /*339b0*/  @!P2 IMAD.MOV.U32 R30, RZ, RZ, RZ ;  /* 0x000000ffff1ea224 */ /* 0x000fe200078e00ff */
[----:B------:R-:W-:-:S02]  /*339c0*/  @!P0 LOP3.LUT R21, R3, 0x7ff00000, RZ, 0xc0, !PT ;  /* 0x7ff0000003158812 */ /* 0x000fc400078ec0ff */
[----:B------:R-:W-:Y:S02]  /*339d0*/  @!P2 ISETP.GE.U32.AND P3, PT, R18, R15, PT ;  /* 0x0000000f1200a20c */ /* 0x000fe40003f66070 */
[----:B------:R-:W-:-:S04]  /*339e0*/  SEL R15, R19, 0x63400000, !P1 ;  /* 0x63400000130f7807 */ /* 0x000fc80004800000 */
[----:B------:R-:W-:Y:S01]  /*339f0*/  LOP3.LUT R15, R15, 0x800fffff, R13, 0xf8, !PT ;  /* 0x800fffff0f0f7812 */ /* 0x000fe200078ef80d */
[----:B0-----:R-:W-:-:S08]  /*33a00*/  DFMA R16, R32, -R2, 1 ;  /* 0x3ff000002010742b */ /* 0x001fd00000000802 */
[----:B------:R-:W-:-:S08]  /*33a10*/  DFMA R16, R16, R16, R16 ;  /* 0x000000101010722b */ /* 0x000fd00000000010 */
[----:B------:R-:W-:Y:S01]  /*33a20*/  DFMA R32, R32, R16, R32 ;  /* 0x000000102020722b */ /* 0x000fe20000000020 */
[----:B------:R-:W-:-:S04]  /*33a30*/  @!P2 SEL R17, R19, 0x63400000, !P3 ;  /* 0x634000001311a807 */ /* 0x000fc80005800000 */
[----:B------:R-:W-:-:S03]  /*33a40*/  @!P2 LOP3.LUT R14, R17, 0x80000000, R13, 0xf8, !PT ;  /* 0x80000000110ea812 */ /* 0x000fc600078ef80d */
[----:B------:R-:W-:Y:S01]  /*33a50*/  DFMA R16, R32, -R2, 1 ;  /* 0x3ff000002010742b */ /* 0x000fe20000000802 */
[----:B------:R-:W-:Y:S02]  /*33a60*/  @!P2 LOP3.LUT R31, R14, 0x100000, RZ, 0xfc, !PT ;  /* 0x001000000e1fa812 */ /* 0x000fe400078efcff */
[----:B------:R-:W-:-:S05]  /*33a70*/  MOV R14, R12 ;  /* 0x0000000c000e7202 */ /* 0x000fca0000000f00 */
[----:B------:R-:W-:Y:S02]  /*33a80*/  DFMA R32, R32, R16, R32 ;  /* 0x000000102020722b */ /* 0x000fe40000000020 */
[----:B------:R-:W-:Y:S01]  /*33a90*/  @!P2 DFMA R14, R14, 2, -R30 ;  /* 0x400000000e0ea82b */ /* 0x000fe2000000081e */
[----:B------:R-:W-:-:S07]  /*33aa0*/  IADD3 R17, PT, PT, R21, -0x1, RZ ;  /* 0xffffffff15117810 */ /* 0x000fce0007ffe0ff */
[----:B------:R-:W-:Y:S02]  /*33ab0*/  DMUL R30, R32, R14 ;  /* 0x0000000e201e7228 */ /* 0x000fe40000000000 */
[----:B------:R-:W-:-:S04]  /*33ac0*/  @!P2 LOP3.LUT R20, R15, 0x7ff00000, RZ, 0xc0, !PT ;  /* 0x7ff000000f14a812 */ /* 0x000fc800078ec0ff */
[----:B------:R-:W-:Y:S02]  /*33ad0*/  IADD3 R16, PT, PT, R20, -0x1, RZ ;  /* 0xffffffff14107810 */ /* 0x000fe40007ffe0ff */
[----:B------:R-:W-:Y:S02]  /*33ae0*/  DFMA R34, R30, -R2, R14 ;  /* 0x800000021e22722b */ /* 0x000fe4000000000e */
[----:B------:R-:W-:-:S04]  /*33af0*/  ISETP.GT.U32.AND P0, PT, R16, 0x7feffffe, PT ;  /* 0x7feffffe1000780c */ /* 0x000fc80003f04070 */
[----:B------:R-:W-:Y:S02]  /*33b00*/  ISETP.GT.U32.OR P0, PT, R17, 0x7feffffe, P0 ;  /* 0x7feffffe1100780c */ /* 0x000fe40000704470 */
[----:B------:R-:W-:-:S11]  /*33b10*/  DFMA R16, R32, R34, R30 ;  /* 0x000000222010722b */ /* 0x000fd6000000001e */
[----:B------:R-:W-:Y:S05]  /*33b20*/  @P0 BRA `(.L_x_2022) ;  /* 0x00000000006c0947 */ /* 0x000fea0003800000 */
[----:B------:R-:W-:Y:S02]  /*33b30*/  LOP3.LUT R13, R5, 0x7ff00000, RZ, 0xc0, !PT ;  /* 0x7ff00000050d7812 */ /* 0x000fe400078ec0ff */
[----:B------:R-:W-:Y:S02]  /*33b40*/  MOV R20, RZ ;  /* 0x000000ff00147202 */ /* 0x000fe40000000f00 */
[CC--:B------:R-:W-:Y:S02]  /*33b50*/  VIADDMNMX R12, R18.reuse, -R13.reuse, 0xb9600000, !PT ;  /* 0xb9600000120c7446 */ /* 0x0c0fe4000780090d */
[----:B------:R-:W-:Y:S02]  /*33b60*/  ISETP.GE.U32.AND P0, PT, R18, R13, PT ;  /* 0x0000000d1200720c */ /* 0x000fe40003f06070 */
[----:B------:R-:W-:Y:S02]  /*33b70*/  VIMNMX R12, PT, PT, R12, 0x46a00000, PT ;  /* 0x46a000000c0c7848 */ /* 0x000fe40003fe0100 */
[----:B------:R-:W-:-:S05]  /*33b80*/  SEL R19, R19, 0x63400000, !P0 ;  /* 0x6340000013137807 */ /* 0x000fca0004000000 */
[----:B------:R-:W-:-:S05]  /*33b90*/  IMAD.IADD R12, R12, 0x1, -R19 ;  /* 0x000000010c0c7824 */ /* 0x000fca00078e0a13 */
        /* <DEDUP_REMOVED lines=20> */
.L_x_2022:
[----:B------:R-:W-:-:S14]  /*33ce0*/  DSETP.NAN.AND P0, PT, R12, R12, PT ;  /* 0x0000000c0c00722a */ /* 0x000fdc0003f08000 */
[----:B------:R-:W-:Y:S05]  /*33cf0*/  @P0 BRA `(.L_x_2024) ;  /* 0x0000000000440947 */ /* 0x000fea0003800000 */
[----:B------:R-:W-:-:S14]  /*33d00*/  DSETP.NAN.AND P0, PT, R4, R4, PT ;  /* 0x000000040400722a */ /* 0x000fdc0003f08000 */
[----:B------:R-:W-:Y:S05]  /*33d10*/  @P0 BRA `(.L_x_2025) ;  /* 0x0000000000300947 */ /* 0x000fea0003800000 */
[----:B------:R-:W-:Y:S02]  /*33d20*/  ISETP.NE.AND P0, PT, R20, R21, PT ;  /* 0x000000151400720c */ /* 0x000fe40003f05270 */
[----:B------:R-:W-:Y:S02]  /*33d30*/  MOV R18, 0x0 ;  /* 0x0000000000127802 */ /* 0x000fe40000000f00 */
[----:B------:R-:W-:-:S09]  /*33d40*/  MOV R19, 0xfff80000 ;  /* 0xfff8000000137802 */ /* 0x000fd20000000f00 */
[----:B------:R-:W-:Y:S05]  /*33d50*/  @!P0 BRA `(.L_x_2023) ;  /* 0x0000000000348947 */ /* 0x000fea0003800000 */
[----:B------:R-:W-:Y:S02]  /*33d60*/  ISETP.NE.AND P0, PT, R20, 0x7ff00000, PT ;  /* 0x7ff000001400780c */ /* 0x000fe40003f05270 */
[----:B------:R-:W-:Y:S02]  /*33d70*/  LOP3.LUT R19, R13, 0x80000000, R5, 0x48, !PT ;  /* 0x800000000d137812 */ /* 0x000fe400078e4805 */
[----:B------:R-:W-:-:S13]  /*33d80*/  ISETP.EQ.OR P0, PT, R21, RZ, !P0 ;  /* 0x000000ff1500720c */ /* 0x000fda0004702670 */
[----:B------:R-:W-:Y:S01]  /*33d90*/  @P0 LOP3.LUT R2, R19, 0x7ff00000, RZ, 0xfc, !PT ;  /* 0x7ff0000013020812 */ /* 0x000fe200078efcff */
[----:B------:R-:W-:Y:S01]  /*33da0*/  @!P0 IMAD.MOV.U32 R18, RZ, RZ, RZ ;  /* 0x000000ffff128224 */ /* 0x000fe200078e00ff */
[----:B------:R-:W-:Y:S02]  /*33db0*/  @P0 MOV R18, RZ ;  /* 0x000000ff00120202 */ /* 0x000fe40000000f00 */
[----:B------:R-:W-:Y:S01]  /*33dc0*/  @P0 MOV R19, R2 ;  /* 0x0000000200130202 */ /* 0x000fe20000000f00 */
[----:B------:R-:W-:Y:S06]  /*33dd0*/  BRA `(.L_x_2023) ;  /* 0x0000000000147947 */ /* 0x000fec0003800000 */
.L_x_2025:
[----:B------:R-:W-:Y:S02]  /*33de0*/  LOP3.LUT R19, R5, 0x80000, RZ, 0xfc, !PT ;  /* 0x0008000005137812 */ /* 0x000fe400078efcff */
[----:B------:R-:W-:Y:S01]  /*33df0*/  MOV R18, R4 ;  /* 0x0000000400127202 */ /* 0x000fe20000000f00 */
[----:B------:R-:W-:Y:S06]  /*33e00*/  BRA `(.L_x_2023) ;  /* 0x0000000000087947 */ /* 0x000fec0003800000 */
.L_x_2024:
[----:B------:R-:W-:Y:S01]  /*33e10*/  LOP3.LUT R19, R13, 0x80000, RZ, 0xfc, !PT ;  /* 0x000800000d137812 */ /* 0x000fe200078efcff */
[----:B------:R-:W-:-:S07]  /*33e20*/  IMAD.MOV.U32 R18, RZ, RZ, R12 ;  /* 0x000000ffff127224 */ /* 0x000fce00078e000c */
.L_x_2023:
[----:B------:R-:W-:Y:S05]  /*33e30*/  BSYNC.RECONVERGENT B2 ;  /* 0x0000000000027941 */ /* 0x000fea0003800200 */
.L_x_2021:
[----:B------:R-:W-:Y:S01]  /*33e40*/  HFMA2 R3, -RZ, RZ, 0, 0 ;  /* 0x00000000ff037431 */ /* 0x000fe200000001ff */
[----:B------:R-:W-:-:S04]  /*33e50*/  MOV R2, R6 ;  /* 0x0000000600027202 */ /* 0x000fc80000000f00 */
[----:B------:R-:W-:Y:S05]  /*33e60*/  RET.REL.NODEC R2 `(_ZN2at6native18elementwise_kernelILi128ELi2EZNS0_22gpu_kernel_impl_nocastIN48_GLOBAL__N__08322988_15_IGammaKernel_cu_cb51a28d10CalcIgammaIfEEEEvRNS_18TensorIteratorBaseERKT_EUliE_EEviT1_) ;  /* 0xfffffcc002647950 */ /* 0x000fea0003c3ffff */
        .weak           $__internal_5_$__cuda_sm20_dsqrt_rn_f64_mediumpath_v1
        .type           $__internal_5_$__cuda_sm20_dsqrt_rn_f64_mediumpath_v1,@function
        .size           $__internal_5_$__cuda_sm20_dsqrt_rn_f64_mediumpath_v1,(.L_x_11524 - $__internal_5_$__cuda_sm20_dsqrt_rn_f64_mediumpath_v1)
$__internal_5_$__cuda_sm20_dsqrt_rn_f64_mediumpath_v1:
[----:B------:R-:W-:Y:S01]  /*33e70*/  ISETP.GE.U32.AND P0, PT, R16, -0x3400000, PT ;  /* 0xfcc000001000780c */ /* 0x000fe20003f06070 */
[----:B------:R-:W-:-:S12]  /*33e80*/  BSSY.RECONVERGENT B2, `(.L_x_2026) ;  /* 0x0000023000027945 */ /* 0x000fd80003800200 */
        /* <DEDUP_REMOVED lines=9> */
.L_x_2027:
        /* <DEDUP_REMOVED lines=24> */
.L_x_2029:
[----:B------:R-:W-:-:S11]  /*340a0*/  DADD R4, R2, R2 ;  /* 0x0000000002047229 */ /* 0x000fd60000000002 */
.L_x_2028:
[----:B------:R-:W-:Y:S05]  /*340b0*/  BSYNC.RECONVERGENT B2 ;  /* 0x0000000000027941 */ /* 0x000fea0003800200 */
.L_x_2026:
[----:B------:R-:W-:-:S04]  /*340c0*/  MOV R15, 0x0 ;  /* 0x00000000000f7802 */ /* 0x000fc80000000f00 */
[----:B------:R-:W-:Y:S05]  /*340d0*/  RET.REL.NODEC R14 `(_ZN2at6native18elementwise_kernelILi128ELi2EZNS0_22gpu_kernel_impl_nocastIN48_GLOBAL__N__08322988_15_IGammaKernel_cu_cb51a28d10CalcIgammaIfEEEEvRNS_18TensorIteratorBaseERKT_EUliE_EEviT1_) ;  /* 0xfffffcbc0ec87950 */ /* 0x000fea0003c3ffff */
.L_x_2030:
        /* <DEDUP_REMOVED lines=10> */
.L_x_11524:


//--------------------- .text._ZN2at6native27unrolled_elementwise_kernelIN48_GLOBAL__N__08322988_15_IGammaKernel_cu_cb51a28d10CalcIgammaIfEESt5arrayIPcLm3EELi4E23TrivialOffsetCalculatorILi2EjES8_ILi1EjENS0_6memory15LoadWithoutCastENSB_16StoreWithoutCastEEEviT_T0_T2_T3_T4_T5_ --------------------------
	.section	.text._ZN2at6native27unrolled_elementwise_kernelIN48_GLOBAL__N__08322988_15_IGammaKernel_cu_cb51a28d10CalcIgammaIfEESt5arrayIPcLm3EELi4E23TrivialOffsetCalculatorILi2EjES8_ILi1EjENS0_6memory15LoadWithoutCastENSB_16StoreWithoutCastEEEviT_T0_T2_T3_T4_T5_,"ax",@progbits
	.align	128
.text._ZN2at6native27unrolled_elementwise_kernelIN48_GLOBAL__N__08322988_15_IGammaKernel_cu_cb51a28d10CalcIgammaIfEESt5arrayIPcLm3EELi4E23TrivialOffsetCalculatorILi2EjES8_ILi1EjENS0_6memory15LoadWithoutCastENSB_16StoreWithoutCastEEEviT_T0_T2_T3_T4_T5_:
        .type           _ZN2at6native27unrolled_elementwise_kernelIN48_GLOBAL__N__08322988_15_IGammaKernel_cu_cb51a28d10CalcIgammaIfEESt5arrayIPcLm3EELi4E23TrivialOffsetCalculatorILi2EjES8_ILi1EjENS0_6memory15LoadWithoutCastENSB_16StoreWithoutCastEEEviT_T0_T2_T3_T4_T5_,@function
        .size           _ZN2at6native27unrolled_elementwise_kernelIN48_GLOBAL__N__08322988_15_IGammaKernel_cu_cb51a28d10CalcIgammaIfEESt5arrayIPcLm3EELi4E23TrivialOffsetCalculatorILi2EjES8_ILi1EjENS0_6memory15LoadWithoutCastENSB_16StoreWithoutCastEEEviT_T0_T2_T3_T4_T5_,(.L_x_11525 - _ZN2at6native27unrolled_elementwise_kernelIN48_GLOBAL__N__08322988_15_IGammaKernel_cu_cb51a28d10CalcIgammaIfEESt5arrayIPcLm3EELi4E23TrivialOffsetCalculatorILi2EjES8_ILi1EjENS0_6memory15LoadWithoutCastENSB_16StoreWithoutCastEEEviT_T0_T2_T3_T4_T5_)
        .other          _ZN2at6native27unrolled_elementwise_kernelIN48_GLOBAL__N__08322988_15_IGammaKernel_cu_cb51a28d10CalcIgammaIfEESt5arrayIPcLm3EELi4E23TrivialOffsetCalculatorILi2EjES8_ILi1EjENS0_6memory15LoadWithoutCastENSB_16StoreWithoutCastEEEviT_T0_T2_T3_T4_T5_,@"STO_CUDA_ENTRY STV_DEFAULT"
_ZN2at6native27unrolled_elementwise_kernelIN48_GLOBAL__N__08322988_15_IGammaKernel_cu_cb51a28d10CalcIgammaIfEESt5arrayIPcLm3EELi4E23TrivialOffsetCalculatorILi2EjES8_ILi1EjENS0_6memory15LoadWithoutCastENSB_16StoreWithoutCastEEEviT_T0_T2_T3_T4_T5_:
[----:B------:R-:W0:Y:S01]  /*0000*/  LDC R1, c[0x0][0x37c] ;  /* 0x0000df00ff017b82 */ /* 0x000e220000000800 */
[----:B------:R-:W1:Y:S07]  /*0010*/  S2R R25, SR_CTAID.X ;  /* 0x0000000000197919 */ /* 0x000e6e0000002500 */
[----:B------:R-:W1:Y:S01]  /*0020*/  LDC R0, c[0x0][0x380] ;  /* 0x0000e000ff007b82 */ /* 0x000e620000000800 */
[----:B------:R-:W2:Y:S01]  /*0030*/  LDCU.64 UR4, c[0x0][0x358] ;  /* 0x00006b00ff0477ac */ /* 0x000ea20008000a00 */
[----:B------:R-:W-:Y:S01]  /*0040*/  MOV R24, RZ ;  /* 0x000000ff00187202 */ /* 0x000fe20000000f00 */
[----:B------:R-:W3:Y:S01]  /*0050*/  S2R R20, SR_TID.X ;  /* 0x0000000000147919 */ /* 0x000ee20000002100 */
[----:B0-----:R-:W-:-:S04]  /*0060*/  IADD3 R1, PT, PT, R1, -0x1468, RZ ;  /* 0xffffeb9801017810 */ /* 0x001fc80007ffe0ff */
[----:B------:R-:W0:Y:S08]  /*0070*/  LDC.64 R16, c[0x0][0x390] ;  /* 0x0000e400ff107b82 */ /* 0x000e300000000a00 */
[----:B------:R-:W4:Y:S08]  /*0080*/  LDC.64 R14, c[0x0][0x398] ;  /* 0x0000e600ff0e7b82 */ /* 0x000f300000000a00 */
[----:B------:R-:W2:Y:S08]  /*0090*/  LDC.64 R18, c[0x0][0x390] ;  /* 0x0000e400ff127b82 */ /* 0x000eb00000000a00 */
[----:B------:R-:W2:Y:S01]  /*00a0*/  LDC.64 R4, c[0x0][0x398] ;  /* 0x0000e600ff047b82 */ /* 0x000ea20000000a00 */
[----:B-1----:R-:W-:-:S02]  /*00b0*/  IMAD R22, R25, -0x200, R0 ;  /* 0xfffffe0019167824 */ /* 0x002fc400078e0200 */
[----:B------:R-:W-:Y:S01]  /*00c0*/  HFMA2 R0, -RZ, RZ, 0, 0 ;  /* 0x00000000ff007431 */ /* 0x000fe200000001ff */
[----:B---3--:R-:W-:-:S04]  /*00d0*/  MOV R2, R20 ;  /* 0x0000001400027202 */ /* 0x008fc80000000f00 */
[----:B------:R-:W1:Y:S01]  /*00e0*/  LDC.64 R6, c[0x0][0x390] ;  /* 0x0000e400ff067b82 */ /* 0x000e620000000a00 */
[----:B------:R-:W-:-:S07]  /*00f0*/  ISETP.GE.AND P0, PT, R20, R22, PT ;  /* 0x000000161400720c */ /* 0x000fce0003f06270 */
[----:B------:R-:W3:Y:S08]  /*0100*/  LDC.64 R8, c[0x0][0x398] ;  /* 0x0000e600ff087b82 */ /* 0x000ef00000000a00 */
[----:B------:R-:W3:Y:S01]  /*0110*/  LDC.64 R10, c[0x0][0x390] ;  /* 0x0000e400ff0a7b82 */ /* 0x000ee20000000a00 */
[----:B------:R-:W-:Y:S01]  /*0120*/  @!P0 VIADD R20, R2, 0x80 ;  /* 0x0000008002148836 */ /* 0x000fe20000000000 */
[----:B------:R-:W-:-:S06]  /*0130*/  @!P0 LEA R3, R25, R2, 0x9 ;  /* 0x0000000219038211 */ /* 0x000fcc00078e48ff */
[----:B------:R-:W3:Y:S01]  /*0140*/  LDC.64 R12, c[0x0][0x398] ;  /* 0x0000e600ff0c7b82 */ /* 0x000ee20000000a00 */
[----:B------:R-:W-:Y:S01]  /*0150*/  ISETP.GE.AND P1, PT, R20, R22, PT ;  /* 0x000000161400720c */ /* 0x000fe20003f26270 */
[----:B0-----:R-:W-:-:S04]  /*0160*/  @!P0 IMAD.WIDE.U32 R16, R3, 0x4, R16 ;  /* 0x0000000403108825 */ /* 0x001fc800078e0010 */
[----:B------:R-:W-:Y:S01]  /*0170*/  HFMA2 R29, -RZ, RZ, 0, 0 ;  /* 0x00000000ff1d7431 */ /* 0x000fe200000001ff */
[----:B------:R-:W0:Y:S01]  /*0180*/  LDCU.U8 UR6, c[0x0][0x384] ;  /* 0x00007080ff0677ac */ /* 0x000e220008000000 */
[----:B----4-:R-:W-:-:S04]  /*0190*/  @!P0 IMAD.WIDE.U32 R14, R3, 0x4, R14 ;  /* 0x00000004030e8825 */ /* 0x010fc800078e000e */
[----:B------:R-:W-:Y:S01]  /*01a0*/  IMAD.MOV.U32 R3, RZ, RZ, RZ ;  /* 0x000000ffff037224 */ /* 0x000fe200078e00ff */
[----:B--2---:R2:W5:Y:S01]  /*01b0*/  @!P0 LDG.E R0, desc[UR4][R14.64] ;  /* 0x000000040e008981 */ /* 0x004562000c1e1900 */
[----:B------:R-:W-:Y:S02]  /*01c0*/  @!P1 LEA R23, R25, R20, 0x9 ;  /* 0x0000001419179211 */ /* 0x000fe400078e48ff */
[----:B------:R-:W-:Y:S02]  /*01d0*/  @!P1 IADD3 R20, PT, PT, R20, 0x80, RZ ;  /* 0x0000008014149810 */ /* 0x000fe40007ffe0ff */
[----:B------:R4:W5:Y:S01]  /*01e0*/  @!P0 LDG.E R3, desc[UR4][R16.64] ;  /* 0x0000000410038981 */ /* 0x000962000c1e1900 */
[C---:B------:R-:W-:Y:S01]  /*01f0*/  @!P1 IMAD.WIDE.U32 R18, R23.reuse, 0x4, R18 ;  /* 0x0000000417129825 */ /* 0x040fe200078e0012 */
[C---:B------:R-:W-:Y:S02]  /*0200*/  ISETP.GE.AND P3, PT, R20.reuse, R22, PT ;  /* 0x000000161400720c */ /* 0x040fe40003f66270 */
[----:B--2---:R-:W-:Y:S01]  /*0210*/  CS2R R14, SRZ ;  /* 0x00000000000e7805 */ /* 0x004fe2000001ff00 */
[----:B------:R-:W-:Y:S01]  /*0220*/  @!P1 IMAD.WIDE.U32 R4, R23, 0x4, R4 ;  /* 0x0000000417049825 */ /* 0x000fe200078e0004 */
[----:B------:R-:W2:Y:S09]  /*0230*/  @!P1 LDG.E R24, desc[UR4][R18.64] ;  /* 0x0000000412189981 */ /* 0x000eb2000c1e1900 */
[----:B------:R-:W-:Y:S01]  /*0240*/  @!P3 IMAD R21, R25, 0x200, R20 ;  /* 0x000002001915b824 */ /* 0x000fe200078e0214 */
[----:B------:R-:W-:-:S04]  /*0250*/  @!P3 IADD3 R20, PT, PT, R20, 0x80, RZ ;  /* 0x000000801414b810 */ /* 0x000fc80007ffe0ff */
[----:B------:R-:W-:Y:S02]  /*0260*/  ISETP.GE.AND P2, PT, R20, R22, PT ;  /* 0x000000161400720c */ /* 0x000fe40003f46270 */
[----:B----4-:R-:W-:Y:S01]  /*0270*/  CS2R R16, SRZ ;  /* 0x0000000000107805 */ /* 0x010fe2000001ff00 */
[----:B-1----:R-:W-:-:S04]  /*0280*/  @!P3 IMAD.WIDE.U32 R6, R21, 0x4, R6 ;  /* 0x000000041506b825 */ /* 0x002fc800078e0006 */
[----:B---3--:R-:W-:Y:S01]  /*0290*/  @!P3 IMAD.WIDE.U32 R8, R21, 0x4, R8 ;  /* 0x000000041508b825 */ /* 0x008fe200078e0008 */
[----:B------:R-:W3:Y:S04]  /*02a0*/  @!P1 LDG.E R17, desc[UR4][R4.64] ;  /* 0x0000000404119981 */ /* 0x000ee8000c1e1900 */
[----:B------:R-:W4:Y:S01]  /*02b0*/  @!P3 LDG.E R16, desc[UR4][R6.64] ;  /* 0x000000040610b981 */ /* 0x000f22000c1e1900 */
[----:B------:R-:W-:-:S03]  /*02c0*/  @!P2 IMAD R25, R25, 0x200, R20 ;  /* 0x000002001919a824 */ /* 0x000fc600078e0214 */
[----:B------:R-:W4:Y:S01]  /*02d0*/  @!P3 LDG.E R15, desc[UR4][R8.64] ;  /* 0x00000004080fb981 */ /* 0x000f22000c1e1900 */
[----:B------:R-:W-:-:S05]  /*02e0*/  @!P2 IMAD.WIDE.U32 R10, R25, 0x4, R10 ;  /* 0x00000004190aa825 */ /* 0x000fca00078e000a */
[----:B------:R-:W4:Y:S01]  /*02f0*/  @!P2 LDG.E R14, desc[UR4][R10.64] ;  /* 0x000000040a0ea981 */ /* 0x000f22000c1e1900 */
[----:B------:R-:W-:-:S05]  /*0300*/  @!P2 IMAD.WIDE.U32 R12, R25, 0x4, R12 ;  /* 0x00000004190ca825 */ /* 0x000fca00078e000c */
[----:B------:R1:W5:Y:S01]  /*0310*/  @!P2 LDG.E R29, desc[UR4][R12.64] ;  /* 0x000000040c1da981 */ /* 0x000362000c1e1900 */
[----:B0-----:R-:W-:Y:S01]  /*0320*/  UISETP.NE.AND UP0, UPT, UR6, URZ, UPT ;  /* 0x000000ff0600728c */ /* 0x001fe2000bf05270 */
[----:B------:R-:W-:Y:S02]  /*0330*/  BSSY.RECONVERGENT B2, `(.L_x_2031) ;  /* 0x0000065000027945 */ /* 0x000fe40003800200 */
[----:B--2---:R1:W-:Y:S04]  /*0340*/  STL [R1+0x1460], R24 ;  /* 0x0014601801007387 */ /* 0x0043e80000100800 */
[----:B---3--:R1:W-:Y:S04]  /*0350*/  STL [R1+0x145c], R17 ;  /* 0x00145c1101007387 */ /* 0x0083e80000100800 */
[----:B----4-:R1:W-:Y:S04]  /*0360*/  STL [R1+0x1458], R16 ;  /* 0x0014581001007387 */ /* 0x0103e80000100800 */
[----:B------:R1:W-:Y:S04]  /*0370*/  STL [R1+0x1454], R15 ;  /* 0x0014540f01007387 */ /* 0x0003e80000100800 */
[----:B------:R1:W-:Y:S01]  /*0380*/  STL [R1+0x1450], R14 ;  /* 0x0014500e01007387 */ /* 0x0003e20000100800 */
[----:B------:R-:W-:Y:S05]  /*0390*/  BRA.U UP0, `(.L_x_2032) ;  /* 0x0000000100c07547 */ /* 0x000fea000b800000 */
[----:B------:R-:W-:Y:S01]  /*03a0*/  ISETP.GE.AND P0, PT, R2, R22, PT ;  /* 0x000000160200720c */ /* 0x000fe20003f06270 */
[----:B------:R-:W-:-:S12]  /*03b0*/  BSSY.RECONVERGENT B4, `(.L_x_2033) ;  /* 0x0000006000047945 */ /* 0x000fd80003800200 */
[----:B------:R-:W-:Y:S05]  /*03c0*/  @P0 BRA `(.L_x_2034) ;  /* 0x0000000000100947 */ /* 0x000fea0003800000 */
[----:B-----5:R-:W-:Y:S02]  /*03d0*/  MOV R4, R0 ;  /* 0x0000000000047202 */ /* 0x020fe40000000f00 */
[----:B------:R-:W-:-:S07]  /*03e0*/  MOV R26, 0x400 ;  /* 0x00000400001a7802 */ /* 0x000fce0000000f00 */
[----:B-1----:R-:W-:Y:S05]  /*03f0*/  CALL.REL.NOINC `($_ZN2at6native27unrolled_elementwise_kernelIN48_GLOBAL__N__08322988_15_IGammaKernel_cu_cb51a28d10CalcIgammaIfEESt5arrayIPcLm3EELi4E23TrivialOffsetCalculatorILi2EjES8_ILi1EjENS0_6memory15LoadWithoutCastENSB_16StoreWithoutCastEEEviT_T0_T2_T3_T4_T5_$_ZN46_INTERNAL_08322988_15_IGammaKernel_cu_cb51a28d48_GLOBAL__N__08322988_15_IGammaKernel_cu_cb51a28d11calc_igammaIfEET_S2_S2_) ;  /* 0x0000000800047944 */ /* 0x002fea0003c00000 */
[----:B------:R0:W-:Y:S02]  /*0400*/  STL [R1+0x1464], R0 ;  /* 0x0014640001007387 */ /* 0x0001e40000100800 */
.L_x_2034:
[----:B------:R-:W-:Y:S05]  /*0410*/  BSYNC.RECONVERGENT B4 ;  /* 0x0000000000047941 */ /* 0x000fea0003800200 */
.L_x_2033:
[----:B0----5:R-:W0:Y:S01]  /*0420*/  S2R R0, SR_CTAID.X ;  /* 0x0000000000007919 */ /* 0x021e220000002500 */
[----:B------:R-:W0:Y:S01]  /*0430*/  LDC R3, c[0x0][0x380] ;  /* 0x0000e000ff037b82 */ /* 0x000e220000000800 */
[----:B------:R-:W-:Y:S01]  /*0440*/  BSSY.RECONVERGENT B4, `(.L_x_2035) ;  /* 0x000000a000047945 */ /* 0x000fe20003800200 */
[----:B0-----:R-:W-:Y:S02]  /*0450*/  IMAD R3, R0, -0x200, R3 ;  /* 0xfffffe0000037824 */ /* 0x001fe400078e0203 */
[----:B------:R-:W-:-:S05]  /*0460*/  VIADD R0, R2, 0x80 ;  /* 0x0000008002007836 */ /* 0x000fca0000000000 */
[----:B------:R-:W-:-:S13]  /*0470*/  ISETP.GE.AND P0, PT, R0, R3, PT ;  /* 0x000000030000720c */ /* 0x000fda0003f06270 */
[----:B------:R-:W-:Y:S05]  /*0480*/  @P0 BRA `(.L_x_2036) ;  /* 0x0000000000140947 */ /* 0x000fea0003800000 */
[----:B------:R0:W5:Y:S04]  /*0490*/  LDL.LU R3, [R1+0x1460] ;  /* 0x0014600001037983 */ /* 0x0001680000300800 */
[----:B------:R0:W5:Y:S01]  /*04a0*/  LDL.LU R4, [R1+0x145c] ;  /* 0x00145c0001047983 */ /* 0x0001620000300800 */
[----:B------:R-:W-:-:S07]  /*04b0*/  MOV R26, 0x4d0 ;  /* 0x000004d0001a7802 */ /* 0x000fce0000000f00 */
[----:B01---5:R-:W-:Y:S05]  /*04c0*/  CALL.REL.NOINC `($_ZN2at6native27unrolled_elementwise_kernelIN48_GLOBAL__N__08322988_15_IGammaKernel_cu_cb51a28d10CalcIgammaIfEESt5arrayIPcLm3EELi4E23TrivialOffsetCalculatorILi2EjES8_ILi1EjENS0_6memory15LoadWithoutCastENSB_16StoreWithoutCastEEEviT_T0_T2_T3_T4_T5_$_ZN46_INTERNAL_08322988_15_IGammaKernel_cu_cb51a28d48_GLOBAL__N__08322988_15_IGammaKernel_cu_cb51a28d11calc_igammaIfEET_S2_S2_) ;  /* 0x0000000400d07944 */ /* 0x023fea0003c00000 */
[----:B------:R0:W-:Y:S02]  /*04d0*/  STL [R1+0x145c], R0 ;  /* 0x00145c0001007387 */ /* 0x0001e40000100800 */
.L_x_2036:
[----:B------:R-:W-:Y:S05]  /*04e0*/  BSYNC.RECONVERGENT B4 ;  /* 0x0000000000047941 */ /* 0x000fea0003800200 */
.L_x_2035:
[----:B0-----:R-:W0:Y:S01]  /*04f0*/  S2R R0, SR_CTAID.X ;  /* 0x0000000000007919 */ /* 0x001e220000002500 */
[----:B------:R-:W0:Y:S01]  /*0500*/  LDC R3, c[0x0][0x380] ;  /* 0x0000e000ff037b82 */ /* 0x000e220000000800 */
[----:B------:R-:W-:Y:S01]  /*0510*/  BSSY.RECONVERGENT B4, `(.L_x_2037) ;  /* 0x000000a000047945 */ /* 0x000fe20003800200 */
[----:B0-----:R-:W-:Y:S01]  /*0520*/  IMAD R3, R0, -0x200, R3 ;  /* 0xfffffe0000037824 */ /* 0x001fe200078e0203 */
[----:B------:R-:W-:-:S04]  /*0530*/  IADD3 R0, PT, PT, R2, 0x100, RZ ;  /* 0x0000010002007810 */ /* 0x000fc80007ffe0ff */
[----:B------:R-:W-:-:S13]  /*0540*/  ISETP.GE.AND P0, PT, R0, R3, PT ;  /* 0x000000030000720c */ /* 0x000fda0003f06270 */
[----:B------:R-:W-:Y:S05]  /*0550*/  @P0 BRA `(.L_x_2038) ;  /* 0x0000000000140947 */ /* 0x000fea0003800000 */
[----:B------:R0:W5:Y:S04]  /*0560*/  LDL.LU R3, [R1+0x1458] ;  /* 0x0014580001037983 */ /* 0x0001680000300800 */
[----:B------:R0:W5:Y:S01]  /*0570*/  LDL.LU R4, [R1+0x1454] ;  /* 0x0014540001047983 */ /* 0x0001620000300800 */
[----:B------:R-:W-:-:S07]  /*0580*/  MOV R26, 0x5a0 ;  /* 0x000005a0001a7802 */ /* 0x000fce0000000f00 */
[----:B01---5:R-:W-:Y:S05]  /*0590*/  CALL.REL.NOINC `($_ZN2at6native27unrolled_elementwise_kernelIN48_GLOBAL__N__08322988_15_IGammaKernel_cu_cb51a28d10CalcIgammaIfEESt5arrayIPcLm3EELi4E23TrivialOffsetCalculatorILi2EjES8_ILi1EjENS0_6memory15LoadWithoutCastENSB_16StoreWithoutCastEEEviT_T0_T2_T3_T4_T5_$_ZN46_INTERNAL_08322988_15_IGammaKernel_cu_cb51a28d48_GLOBAL__N__08322988_15_IGammaKernel_cu_cb51a28d11calc_igammaIfEET_S2_S2_) ;  /* 0x00000004009c7944 */ /* 0x023fea0003c00000 */
[----:B------:R0:W-:Y:S02]  /*05a0*/  STL [R1+0x1454], R0 ;  /* 0x0014540001007387 */ /* 0x0001e40000100800 */
.L_x_2038:
[----:B------:R-:W-:Y:S05]  /*05b0*/  BSYNC.RECONVERGENT B4 ;  /* 0x0000000000047941 */ /* 0x000fea0003800200 */
.L_x_2037:
[----:B0-----:R-:W0:Y:S01]  /*05c0*/  S2R R0, SR_CTAID.X ;  /* 0x0000000000007919 */ /* 0x001e220000002500 */
[----:B------:R-:W0:Y:S02]  /*05d0*/  LDC R3, c[0x0][0x380] ;  /* 0x0000e000ff037b82 */ /* 0x000e240000000800 */
[----:B0-----:R-:W-:Y:S01]  /*05e0*/  IMAD R3, R0, -0x200, R3 ;  /* 0xfffffe0000037824 */ /* 0x001fe200078e0203 */
[----:B------:R-:W-:-:S04]  /*05f0*/  IADD3 R0, PT, PT, R2, 0x180, RZ ;  /* 0x0000018002007810 */ /* 0x000fc80007ffe0ff */
[----:B------:R-:W-:-:S13]  /*0600*/  ISETP.GE.AND P0, PT, R0, R3, PT ;  /* 0x000000030000720c */ /* 0x000fda0003f06270 */
[----:B------:R-:W-:Y:S05]  /*0610*/  @P0 BRA `(.L_x_2039) ;  /* 0x0000000000d80947 */ /* 0x000fea0003800000 */
[----:B------:R0:W5:Y:S01]  /*0620*/  LDL.LU R3, [R1+0x1450] ;  /* 0x0014500001037983 */ /* 0x0001620000300800 */
[----:B------:R-:W-:Y:S01]  /*0630*/  BSSY.RECONVERGENT B4, `(.L_x_2040) ;  /* 0x0000004000047945 */ /* 0x000fe20003800200 */
[----:B------:R-:W-:Y:S01]  /*0640*/  IMAD.MOV.U32 R4, RZ, RZ, R29 ;  /* 0x000000ffff047224 */ /* 0x000fe200078e001d */
[----:B------:R-:W-:-:S07]  /*0650*/  MOV R26, 0x670 ;  /* 0x00000670001a7802 */ /* 0x000fce0000000f00 */
[----:B01---5:R-:W-:Y:S05]  /*0660*/  CALL.REL.NOINC `($_ZN2at6native27unrolled_elementwise_kernelIN48_GLOBAL__N__08322988_15_IGammaKernel_cu_cb51a28d10CalcIgammaIfEESt5arrayIPcLm3EELi4E23TrivialOffsetCalculatorILi2EjES8_ILi1EjENS0_6memory15LoadWithoutCastENSB_16StoreWithoutCastEEEviT_T0_T2_T3_T4_T5_$_ZN46_INTERNAL_08322988_15_IGammaKernel_cu_cb51a28d48_GLOBAL__N__08322988_15_IGammaKernel_cu_cb51a28d11calc_igammaIfEET_S2_S2_) ;  /* 0x0000000400687944 */ /* 0x023fea0003c00000 */
[----:B------:R-:W-:Y:S05]  /*0670*/  BSYNC.RECONVERGENT B4 ;  /* 0x0000000000047941 */ /* 0x000fea0003800200 */
.L_x_2040:
[----:B------:R-:W-:Y:S01]  /*0680*/  MOV R7, R0 ;  /* 0x0000000000077202 */ /* 0x000fe20000000f00 */
[----:B------:R-:W-:Y:S06]  /*0690*/  BRA `(.L_x_2039) ;  /* 0x0000000000b87947 */ /* 0x000fec0003800000 */
.L_x_2032:
[----:B------:R-:W0:Y:S01]  /*06a0*/  S2R R5, SR_CTAID.X ;  /* 0x0000000000057919 */ /* 0x000e220000002500 */
[----:B------:R-:W0:Y:S01]  /*06b0*/  LDC R4, c[0x0][0x380] ;  /* 0x0000e000ff047b82 */ /* 0x000e220000000800 */
[----:B------:R-:W-:Y:S01]  /*06c0*/  BSSY.RECONVERGENT B1, `(.L_x_2041) ;  /* 0x0000007000017945 */ /* 0x000fe20003800200 */
[----:B0-----:R-:W-:-:S05]  /*06d0*/  IMAD R4, R5, -0x200, R4 ;  /* 0xfffffe0005047824 */ /* 0x001fca00078e0204 */
[----:B------:R-:W-:-:S13]  /*06e0*/  ISETP.GE.AND P0, PT, R2, R4, PT ;  /* 0x000000040200720c */ /* 0x000fda0003f06270 */
[----:B------:R-:W-:Y:S05]  /*06f0*/  @P0 BRA `(.L_x_2042) ;  /* 0x00000000000c0947 */ /* 0x000fea0003800000 */
[----:B------:R-:W-:-:S07]  /*0700*/  MOV R23, 0x720 ;  /* 0x0000072000177802 */ /* 0x000fce0000000f00 */
[----:B-1---5:R-:W-:Y:S05]  /*0710*/  CALL.REL.NOINC `($_ZN2at6native27unrolled_elementwise_kernelIN48_GLOBAL__N__08322988_15_IGammaKernel_cu_cb51a28d10CalcIgammaIfEESt5arrayIPcLm3EELi4E23TrivialOffsetCalculatorILi2EjES8_ILi1EjENS0_6memory15LoadWithoutCastENSB_16StoreWithoutCastEEEviT_T0_T2_T3_T4_T5_$_ZN46_INTERNAL_08322988_15_IGammaKernel_cu_cb51a28d48_GLOBAL__N__08322988_15_IGammaKernel_cu_cb51a28d12calc_igammacIfEET_S2_S2_) ;  /* 0x0000012000007944 */ /* 0x022fea0003c00000 */
[----:B------:R0:W-:Y:S02]  /*0720*/  STL [R1+0x1464], R7 ;  /* 0x0014640701007387 */ /* 0x0001e40000100800 */
.L_x_2042:
[----:B------:R-:W-:Y:S05]  /*0730*/  BSYNC.RECONVERGENT B1 ;  /* 0x0000000000017941 */ /* 0x000fea0003800200 */
.L_x_2041:
[----:B-----5:R-:W2:Y:S01]  /*0740*/  S2R R0, SR_CTAID.X ;  /* 0x0000000000007919 */ /* 0x020ea20000002500 */
[----:B------:R-:W2:Y:S01]  /*0750*/  LDC R3, c[0x0][0x380] ;  /* 0x0000e000ff037b82 */ /* 0x000ea20000000800 */
[----:B------:R-:W-:Y:S01]  /*0760*/  BSSY.RECONVERGENT B1, `(.L_x_2043) ;  /* 0x000000a000017945 */ /* 0x000fe20003800200 */
[----:B--2---:R-:W-:Y:S01]  /*0770*/  IMAD R3, R0, -0x200, R3 ;  /* 0xfffffe0000037824 */ /* 0x004fe200078e0203 */
[----:B------:R-:W-:-:S04]  /*0780*/  IADD3 R0, PT, PT, R2, 0x80, RZ ;  /* 0x0000008002007810 */ /* 0x000fc80007ffe0ff */
[----:B------:R-:W-:-:S13]  /*0790*/  ISETP.GE.AND P0, PT, R0, R3, PT ;  /* 0x000000030000720c */ /* 0x000fda0003f06270 */
[----:B------:R-:W-:Y:S05]  /*07a0*/  @P0 BRA `(.L_x_2044) ;  /* 0x0000000000140947 */ /* 0x000fea0003800000 */
[----:B------:R2:W5:Y:S04]  /*07b0*/  LDL.LU R3, [R1+0x1460] ;  /* 0x0014600001037983 */ /* 0x0005680000300800 */
[----:B------:R2:W5:Y:S01]  /*07c0*/  LDL.LU R0, [R1+0x145c] ;  /* 0x00145c0001007983 */ /* 0x0005620000300800 */
[----:B------:R-:W-:-:S07]  /*07d0*/  MOV R23, 0x7f0 ;  /* 0x000007f000177802 */ /* 0x000fce0000000f00 */
[----:B012--5:R-:W-:Y:S05]  /*07e0*/  CALL.REL.NOINC `($_ZN2at6native27unrolled_elementwise_kernelIN48_GLOBAL__N__08322988_15_IGammaKernel_cu_cb51a28d10CalcIgammaIfEESt5arrayIPcLm3EELi4E23TrivialOffsetCalculatorILi2EjES8_ILi1EjENS0_6memory15LoadWithoutCastENSB_16StoreWithoutCastEEEviT_T0_T2_T3_T4_T5_$_ZN46_INTERNAL_08322988_15_IGammaKernel_cu_cb51a28d48_GLOBAL__N__08322988_15_IGammaKernel_cu_cb51a28d12calc_igammacIfEET_S2_S2_) ;  /* 0x0000011c00cc7944 */ /* 0x027fea0003c00000 */
[----:B------:R2:W-:Y:S02]  /*07f0*/  STL [R1+0x145c], R7 ;  /* 0x00145c0701007387 */ /* 0x0005e40000100800 */
.L_x_2044:
[----:B------:R-:W-:Y:S05]  /*0800*/  BSYNC.RECONVERGENT B1 ;  /* 0x0000000000017941 */ /* 0x000fea0003800200 */
.L_x_2043:
[----:B------:R-:W3:Y:S01]  /*0810*/  S2R R0, SR_CTAID.X ;  /* 0x0000000000007919 */ /* 0x000ee20000002500 */
[----:B------:R-:W3:Y:S01]  /*0820*/  LDC R3, c[0x0][0x380] ;  /* 0x0000e000ff037b82 */ /* 0x000ee20000000800 */
[----:B------:R-:W-:Y:S01]  /*0830*/  BSSY.RECONVERGENT B1, `(.L_x_2045) ;  /* 0x000000a000017945 */ /* 0x000fe20003800200 */
[----:B---3--:R-:W-:Y:S02]  /*0840*/  IMAD R3, R0, -0x200, R3 ;  /* 0xfffffe0000037824 */ /* 0x008fe400078e0203 */
[----:B------:R-:W-:-:S05]  /*0850*/  VIADD R0, R2, 0x100 ;  /* 0x0000010002007836 */ /* 0x000fca0000000000 */
[----:B------:R-:W-:-:S13]  /*0860*/  ISETP.GE.AND P0, PT, R0, R3, PT ;  /* 0x000000030000720c */ /* 0x000fda0003f06270 */
[----:B------:R-:W-:Y:S05]  /*0870*/  @P0 BRA `(.L_x_2046) ;  /* 0x0000000000140947 */ /* 0x000fea0003800000 */
[----:B------:R3:W5:Y:S04]  /*0880*/  LDL.LU R3, [R1+0x1458] ;  /* 0x0014580001037983 */ /* 0x0007680000300800 */
[----:B------:R3:W5:Y:S01]  /*0890*/  LDL.LU R0, [R1+0x1454] ;  /* 0x0014540001007983 */ /* 0x0007620000300800 */
[----:B------:R-:W-:-:S07]  /*08a0*/  MOV R23, 0x8c0 ;  /* 0x000008c000177802 */ /* 0x000fce0000000f00 */
[----:B0123-5:R-:W-:Y:S05]  /*08b0*/  CALL.REL.NOINC `($_ZN2at6native27unrolled_elementwise_kernelIN48_GLOBAL__N__08322988_15_IGammaKernel_cu_cb51a28d10CalcIgammaIfEESt5arrayIPcLm3EELi4E23TrivialOffsetCalculatorILi2EjES8_ILi1EjENS0_6memory15LoadWithoutCastENSB_16StoreWithoutCastEEEviT_T0_T2_T3_T4_T5_$_ZN46_INTERNAL_08322988_15_IGammaKernel_cu_cb51a28d48_GLOBAL__N__08322988_15_IGammaKernel_cu_cb51a28d12calc_igammacIfEET_S2_S2_) ;  /* 0x0000011c00987944 */ /* 0x02ffea0003c00000 */
[----:B------:R3:W-:Y:S02]  /*08c0*/  STL [R1+0x1454], R7 ;  /* 0x0014540701007387 */ /* 0x0007e40000100800 */
.L_x_2046:
[----:B------:R-:W-:Y:S05]  /*08d0*/  BSYNC.RECONVERGENT B1 ;  /* 0x0000000000017941 */ /* 0x000fea0003800200 */
.L_x_2045:
[----:B------:R-:W4:Y:S01]  /*08e0*/  S2R R0, SR_CTAID.X ;  /* 0x0000000000007919 */ /* 0x000f220000002500 */
[----:B------:R-:W4:Y:S02]  /*08f0*/  LDC R3, c[0x0][0x380] ;  /* 0x0000e000ff037b82 */ /* 0x000f240000000800 */
[----:B----4-:R-:W-:Y:S01]  /*0900*/  IMAD R3, R0, -0x200, R3 ;  /* 0xfffffe0000037824 */ /* 0x010fe200078e0203 */
[----:B------:R-:W-:-:S04]  /*0910*/  IADD3 R0, PT, PT, R2, 0x180, RZ ;  /* 0x0000018002007810 */ /* 0x000fc80007ffe0ff */
[----:B------:R-:W-:-:S13]  /*0920*/  ISETP.GE.AND P0, PT, R0, R3, PT ;  /* 0x000000030000720c */ /* 0x000fda0003f06270 */
[----:B------:R-:W-:Y:S05]  /*0930*/  @P0 BRA `(.L_x_2039) ;  /* 0x0000000000100947 */ /* 0x000fea0003800000 */
[----:B------:R4:W5:Y:S01]  /*0940*/  LDL.LU R3, [R1+0x1450] ;  /* 0x0014500001037983 */ /* 0x0009620000300800 */
[----:B------:R-:W-:Y:S02]  /*0950*/  MOV R0, R29 ;  /* 0x0000001d00007202 */ /* 0x000fe40000000f00 */
[----:B------:R-:W-:-:S07]  /*0960*/  MOV R23, 0x980 ;  /* 0x0000098000177802 */ /* 0x000fce0000000f00 */
[----:B012345:R-:W-:Y:S05]  /*0970*/  CALL.REL.NOINC `($_ZN2at6native27unrolled_elementwise_kernelIN48_GLOBAL__N__08322988_15_IGammaKernel_cu_cb51a28d10CalcIgammaIfEESt5arrayIPcLm3EELi4E23TrivialOffsetCalculatorILi2EjES8_ILi1EjENS0_6memory15LoadWithoutCastENSB_16StoreWithoutCastEEEviT_T0_T2_T3_T4_T5_$_ZN46_INTERNAL_08322988_15_IGammaKernel_cu_cb51a28d48_GLOBAL__N__08322988_15_IGammaKernel_cu_cb51a28d12calc_igammacIfEET_S2_S2_) ;  /* 0x0000011c00687944 */ /* 0x03ffea0003c00000 */
.L_x_2039:
[----:B------:R-:W-:Y:S05]  /*0980*/  BSYNC.RECONVERGENT B2 ;  /* 0x0000000000027941 */ /* 0x000fea0003800200 */
.L_x_2031:
[----:B------:R-:W4:Y:S01]  /*0990*/  S2R R8, SR_CTAID.X ;  /* 0x0000000000087919 */ /* 0x000f220000002500 */
[----:B------:R-:W4:Y:S01]  /*09a0*/  LDC R0, c[0x0][0x380] ;  /* 0x0000e000ff007b82 */ /* 0x000f220000000800 */
[----:B------:R-:W-:Y:S04]  /*09b0*/  BSSY.RECONVERGENT B0, `(.L_x_2047) ;  /* 0x000001c000007945 */ /* 0x000fe80003800200 */
[----:B------:R-:W-:Y:S01]  /*09c0*/  BSSY.RELIABLE B1, `(.L_x_2048) ;  /* 0x0000013000017945 */ /* 0x000fe20003800100 */
[----:B----4-:R-:W-:-:S05]  /*09d0*/  IMAD R0, R8, -0x200, R0 ;  /* 0xfffffe0008007824 */ /* 0x010fca00078e0200 */
[----:B------:R-:W-:-:S13]  /*09e0*/  ISETP.GE.AND P0, PT, R2, R0, PT ;  /* 0x000000000200720c */ /* 0x000fda0003f06270 */
[----:B------:R-:W-:Y:S05]  /*09f0*/  @P0 BRA `(.L_x_2049) ;  /* 0x00000000003c0947 */ /* 0x000fea0003800000 */
[----:B------:R-:W4:Y:S01]  /*0a00*/  LDL.LU R6, [R1+0x1464] ;  /* 0x0014640001067983 */ /* 0x000f220000300800 */
[----:B------:R-:W5:Y:S01]  /*0a10*/  LDC.64 R4, c[0x0][0x388] ;  /* 0x0000e200ff047b82 */ /* 0x000f620000000a00 */
[----:B------:R-:W-:Y:S01]  /*0a20*/  IMAD R3, R8, 0x200, R2 ;  /* 0x0000020008037824 */ /* 0x000fe200078e0202 */
[----:B------:R-:W-:-:S04]  /*0a30*/  IADD3 R2, PT, PT, R2, 0x80, RZ ;  /* 0x0000008002027810 */ /* 0x000fc80007ffe0ff */
[----:B------:R-:W-:-:S13]  /*0a40*/  ISETP.GE.AND P0, PT, R2, R0, PT ;  /* 0x000000000200720c */ /* 0x000fda0003f06270 */
[----:B------:R-:W-:Y:S05]  /*0a50*/  @P0 BREAK.RELIABLE B1 ;  /* 0x0000000000010942 */ /* 0x000fea0003800100 */
[----:B-----5:R-:W-:-:S05]  /*0a60*/  IMAD.WIDE.U32 R4, R3, 0x4, R4 ;  /* 0x0000000403047825 */ /* 0x020fca00078e0004 */
[----:B----4-:R4:W-:Y:S01]  /*0a70*/  STG.E desc[UR4][R4.64], R6 ;  /* 0x0000000604007986 */ /* 0x0109e2000c101904 */
[----:B------:R-:W-:Y:S05]  /*0a80*/  @P0 BRA `(.L_x_2050) ;  /* 0x0000000000380947 */ /* 0x000fea0003800000 */
[----:B----4-:R-:W4:Y:S01]  /*0a90*/  LDL.LU R6, [R1+0x145c] ;  /* 0x00145c0001067983 */ /* 0x010f220000300800 */
[----:B------:R-:W5:Y:S01]  /*0aa0*/  LDC.64 R4, c[0x0][0x388] ;  /* 0x0000e200ff047b82 */ /* 0x000f620000000a00 */
[----:B------:R-:W-:Y:S01]  /*0ab0*/  LEA R3, R8, R2, 0x9 ;  /* 0x0000000208037211 */ /* 0x000fe200078e48ff */
[----:B------:R-:W-:-:S04]  /*0ac0*/  VIADD R2, R2, 0x80 ;  /* 0x0000008002027836 */ /* 0x000fc80000000000 */
[----:B-----5:R-:W-:-:S05]  /*0ad0*/  IMAD.WIDE.U32 R4, R3, 0x4, R4 ;  /* 0x0000000403047825 */ /* 0x020fca00078e0004 */
[----:B----4-:R4:W-:Y:S02]  /*0ae0*/  STG.E desc[UR4][R4.64], R6 ;  /* 0x0000000604007986 */ /* 0x0109e4000c101904 */
.L_x_2049:
[----:B------:R-:W-:Y:S05]  /*0af0*/  BSYNC.RELIABLE B1 ;  /* 0x0000000000017941 */ /* 0x000fea0003800100 */
.L_x_2048:
[----:B----4-:R-:W4:Y:S01]  /*0b00*/  LDL.LU R6, [R1+0x1454] ;  /* 0x0014540001067983 */ /* 0x010f220000300800 */
[----:B------:R-:W-:-:S13]  /*0b10*/  ISETP.GE.AND P0, PT, R2, R0, PT ;  /* 0x000000000200720c */ /* 0x000fda0003f06270 */
[----:B------:R-:W5:Y:S01]  /*0b20*/  @!P0 LDC.64 R4, c[0x0][0x388] ;  /* 0x0000e200ff048b82 */ /* 0x000f620000000a00 */
[----:B------:R-:W-:Y:S02]  /*0b30*/  @!P0 LEA R3, R8, R2, 0x9 ;  /* 0x0000000208038211 */ /* 0x000fe400078e48ff */
[----:B------:R-:W-:-:S03]  /*0b40*/  @!P0 IADD3 R2, PT, PT, R2, 0x80, RZ ;  /* 0x0000008002028810 */ /* 0x000fc60007ffe0ff */
[----:B-----5:R-:W-:-:S05]  /*0b50*/  @!P0 IMAD.WIDE.U32 R4, R3, 0x4, R4 ;  /* 0x0000000403048825 */ /* 0x020fca00078e0004 */
[----:B----4-:R4:W-:Y:S02]  /*0b60*/  @!P0 STG.E desc[UR4][R4.64], R6 ;  /* 0x0000000604008986 */ /* 0x0109e4000c101904 */
.L_x_2050:
[----:B------:R-:W-:Y:S05]  /*0b70*/  BSYNC.RECONVERGENT B0 ;  /* 0x0000000000007941 */ /* 0x000fea0003800200 */
.L_x_2047:
[----:B------:R-:W-:Y:S05]  /*0b80*/  WARPSYNC.ALL ;  /* 0x0000000000007948 */ /* 0x000fea0003800000 */
[----:B------:R-:W-:-:S13]  /*0b90*/  ISETP.GE.AND P0, PT, R2, R0, PT ;  /* 0x000000000200720c */ /* 0x000fda0003f06270 */
[----:B------:R-:W-:Y:S05]  /*0ba0*/  @P0 EXIT ;  /* 0x000000000000094d */ /* 0x000fea0003800000 */
[----:B------:R-:W5:Y:S01]  /*0bb0*/  S2R R0, SR_CTAID.X ;  /* 0x0000000000007919 */ /* 0x000f620000002500 */
[----:B----4-:R-:W4:Y:S01]  /*0bc0*/  LDC.64 R4, c[0x0][0x388] ;  /* 0x0000e200ff047b82 */ /* 0x010f220000000a00 */
[----:B-----5:R-:W-:-:S04]  /*0bd0*/  IMAD R3, R0, 0x200, R2 ;  /* 0x0000020000037824 */ /* 0x020fc800078e0202 */
[----:B----4-:R-:W-:-:S05]  /*0be0*/  IMAD.WIDE.U32 R2, R3, 0x4, R4 ;  /* 0x0000000403027825 */ /* 0x010fca00078e0004 */
[----:B------:R-:W-:Y:S01]  /*0bf0*/  STG.E desc[UR4][R2.64], R7 ;  /* 0x0000000702007986 */ /* 0x000fe2000c101904 */
[----:B------:R-:W-:Y:S05]  /*0c00*/  EXIT ;  /* 0x000000000000794d */ /* 0x000fea0003800000 */
        .type           $_ZN2at6native27unrolled_elementwise_kernelIN48_GLOBAL__N__08322988_15_IGammaKernel_cu_cb51a28d10CalcIgammaIfEESt5arrayIPcLm3EELi4E23TrivialOffsetCalculatorILi2EjES8_ILi1EjENS0_6memory15LoadWithoutCastENSB_16StoreWithoutCastEEEviT_T0_T2_T3_T4_T5_$_ZN46_INTERNAL_08322988_15_IGammaKernel_cu_cb51a28d48_GLOBAL__N__08322988_15_IGammaKernel_cu_cb51a28d11calc_igammaIfEET_S2_S2_,@function
        .size           $_ZN2at6native27unrolled_elementwise_kernelIN48_GLOBAL__N__08322988_15_IGammaKernel_cu_cb51a28d10CalcIgammaIfEESt5arrayIPcLm3EELi4E23TrivialOffsetCalculatorILi2EjES8_ILi1EjENS0_6memory15LoadWithoutCastENSB_16StoreWithoutCastEEEviT_T0_T2_T3_T4_T5_$_ZN46_INTERNAL_08322988_15_IGammaKernel_cu_cb51a28d48_GLOBAL__N__08322988_15_IGammaKernel_cu_cb51a28d11calc_igammaIfEET_S2_S2_,($_ZN2at6native27unrolled_elementwise_kernelIN48_GLOBAL__N__08322988_15_IGammaKernel_cu_cb51a28d10CalcIgammaIfEESt5arrayIPcLm3EELi4E23TrivialOffsetCalculatorILi2EjES8_ILi1EjENS0_6memory15LoadWithoutCastENSB_16StoreWithoutCastEEEviT_T0_T2_T3_T4_T5_$_ZN46_INTERNAL_08322988_15_IGammaKernel_cu_cb51a28d48_GLOBAL__N__08322988_15_IGammaKernel_cu_cb51a28d12calc_igammacIfEET_S2_S2_ - $_ZN2at6native27unrolled_elementwise_kernelIN48_GLOBAL__N__08322988_15_IGammaKernel_cu_cb51a28d10CalcIgammaIfEESt5arrayIPcLm3EELi4E23TrivialOffsetCalculatorILi2EjES8_ILi1EjENS0_6memory15LoadWithoutCastENSB_16StoreWithoutCastEEEviT_T0_T2_T3_T4_T5_$_ZN46_INTERNAL_08322988_15_IGammaKernel_cu_cb51a28d48_GLOBAL__N__08322988_15_IGammaKernel_cu_cb51a28d11calc_igammaIfEET_S2_S2_)
$_ZN2at6native27unrolled_elementwise_kernelIN48_GLOBAL__N__08322988_15_IGammaKernel_cu_cb51a28d10CalcIgammaIfEESt5arrayIPcLm3EELi4E23TrivialOffsetCalculatorILi2EjES8_ILi1EjENS0_6memory15LoadWithoutCastENSB_16StoreWithoutCastEEEviT_T0_T2_T3_T4_T5_$_ZN46_INTERNAL_08322988_15_IGammaKernel_cu_cb51a28d48_GLOBAL__N__08322988_15_IGammaKernel_cu_cb51a28d11calc_igammaIfEET_S2_S2_:
[----:B------:R-:W-:Y:S01]  /*0c10*/  FMNMX.FTZ R0, R3, R4, PT ;  /* 0x0000000403007209 */ /* 0x000fe20003810000 */
[----:B------:R-:W-:Y:S03]  /*0c20*/  BSSY.RECONVERGENT B1, `(.L_x_2051) ;  /* 0x00011ad000017945 */ /* 0x000fe60003800200 */
[----:B------:R-:W-:Y:S02]  /*0c30*/  FSETP.GEU.FTZ.AND P0, PT, R0, RZ, PT ;  /* 0x000000ff0000720b */ /* 0x000fe40003f1e000 */
[----:B------:R-:W-:-:S11]  /*0c40*/  MOV R0, 0x7fc00000 ;  /* 0x7fc0000000007802 */ /* 0x000fd60000000f00 */
        /* <DEDUP_REMOVED lines=21> */
[----:B------:R-:W-:Y:S01]  /*0da0*/  IMAD.MOV.U32 R19, RZ, RZ, 0x3f800000 ;  /* 0x3f800000ff137424 */ /* 0x000fe200078e00ff */
[----:B------:R-:W-:Y:S01]  /*0db0*/  MOV R0, R1 ;  /* 0x0000000100007202 */ /* 0x000fe20000000f00 */
[----:B0-----:R-:W-:-:S05]  /*0dc0*/  FMUL.FTZ R8, |R16|, R5 ;  /* 0x0000000510087220 */ /* 0x001fca0000410200 */
[----:B------:R-:W-:-:S04]  /*0dd0*/  FSETP.GEU.FTZ.AND P1, PT, R8, 0.30000001192092895508, PT ;  /* 0x3e99999a0800780b */ /* 0x000fc80003f3e000 */
[----:B------:R-:W-:-:S13]  /*0de0*/  PLOP3.LUT P1, PT, P2, P0, P1, 0xef, 0x0 ;  /* 0x000000000000781c */ /* 0x000fda0001721d17 */
[----:B------:R-:W-:Y:S05]  /*0df0*/  @P1 BRA `(.L_x_2053) ;  /* 0x0000007800cc1947 */ /* 0x000fea0003800000 */
[----:B------:R-:W-:Y:S02]  /*0e00*/  HFMA2 R10, -RZ, RZ, 0.71484375, -7284 ;  /* 0x39b8ef1dff0a7431 */ /* 0x000fe400000001ff */
[----:B------:R-:W-:Y:S01]  /*0e10*/  IMAD.MOV.U32 R11, RZ, RZ, -0x46c48fc8 ;  /* 0xb93b7038ff0b7424 */ /* 0x000fe200078e00ff */
[----:B------:R-:W-:Y:S01]  /*0e20*/  MOV R9, 0x3a97b426 ;  /* 0x3a97b42600097802 */ /* 0x000fe20000000f00 */
[----:B------:R-:W-:Y:S02]  /*0e30*/  IMAD.MOV.U32 R8, RZ, RZ, -0x438d462a ;  /* 0xbc72b9d6ff087424 */ /* 0x000fe400078e00ff */
[----:B------:R-:W-:Y:S01]  /*0e40*/  HFMA2 R7, -RZ, RZ, 1.416015625, -0.052093505859375 ;  /* 0x3daaaaabff077431 */ /* 0x000fe200000001ff */
[----:B------:R-:W-:Y:S01]  /*0e50*/  MOV R6, 0xbeaaaaab ;  /* 0xbeaaaaab00067802 */ /* 0x000fe20000000f00 */
[----:B------:R-:W-:Y:S01]  /*0e60*/  HFMA2 R13, -RZ, RZ, -0.37939453125, -0.044677734375 ;  /* 0xb612a9b8ff0d7431 */ /* 0x000fe200000001ff */
[----:B------:R0:W-:Y:S01]  /*0e70*/  STL.64 [R1+0x10], R10 ;  /* 0x0000100a01007387 */ /* 0x0001e20000100a00 */
[----:B------:R-:W-:Y:S01]  /*0e80*/  MOV R12, 0x382462c5 ;  /* 0x382462c5000c7802 */ /* 0x000fe20000000f00 */
[----:B------:R-:W-:-:S02]  /*0e90*/  HFMA2 R14, -RZ, RZ, -0.1015625, 0.541015625 ;  /* 0xae803854ff0e7431 */ /* 0x000fc400000001ff */
[----:B------:R-:W-:Y:S01]  /*0ea0*/  IMAD.MOV.U32 R15, RZ, RZ, 0x2dd64a3b ;  /* 0x2dd64a3bff0f7424 */ /* 0x000fe200078e00ff */
[----:B------:R1:W-:Y:S01]  /*0eb0*/  STL.64 [R1+0x8], R8 ;  /* 0x0000080801007387 */ /* 0x0003e20000100a00 */
[----:B------:R-:W-:Y:S02]  /*0ec0*/  HFMA2 R18, -RZ, RZ, 1.7431640625, 3.181640625 ;  /* 0x3ef9425dff127431 */ /* 0x000fe400000001ff */
[-C--:B------:R-:W-:Y:S01]  /*0ed0*/  FMUL.FTZ R4, R4, R5.reuse ;  /* 0x0000000504047220 */ /* 0x080fe20000410000 */
[----:B------:R-:W-:Y:S01]  /*0ee0*/  BSSY.RECONVERGENT B0, `(.L_x_2054) ;  /* 0x00003ef000007945 */ /* 0x000fe20003800200 */
[----:B------:R2:W-:Y:S01]  /*0ef0*/  STL.64 [R1], R6 ;  /* 0x0000000601007387 */ /* 0x0005e20000100a00 */
[----:B------:R-:W-:Y:S02]  /*0f00*/  FMUL.FTZ R16, R16, R5 ;  /* 0x0000000510107220 */ /* 0x000fe40000410000 */
[----:B------:R-:W-:Y:S01]  /*0f10*/  FSETP.GT.FTZ.AND P0, PT, R4, 1, PT ;  /* 0x3f8000000400780b */ /* 0x000fe20003f14000 */
[----:B0-----:R-:W-:Y:S01]  /*0f20*/  HFMA2 R11, -RZ, RZ, -0.174560546875, -0.0005855560302734375 ;  /* 0xb19690ccff0b7431 */ /* 0x001fe200000001ff */
[----:B------:R-:W-:Y:S01]  /*0f30*/  MOV R10, 0x32304beb ;  /* 0x32304beb000a7802 */ /* 0x000fe20000000f00 */
[----:B------:R0:W-:Y:S01]  /*0f40*/  STL.64 [R1+0x18], R12 ;  /* 0x0000180c01007387 */ /* 0x0001e20000100a00 */
[----:B-1----:R-:W-:-:S02]  /*0f50*/  HFMA2 R8, -RZ, RZ, -0.264892578125, -0.12188720703125 ;  /* 0xb43dafcdff087431 */ /* 0x002fc400000001ff */
[----:B------:R-:W-:Y:S01]  /*0f60*/  IMAD.MOV.U32 R9, RZ, RZ, 0x31e67ae7 ;  /* 0x31e67ae7ff097424 */ /* 0x000fe200078e00ff */
        /* <DEDUP_REMOVED lines=10> */
[----:B--2---:R-:W-:Y:S02]  /*1010*/  HFMA2 R10, -RZ, RZ, 0.0390625, -3.802776336669921875e-05 ;  /* 0x2900827eff0a7431 */ /* 0x004fe400000001ff */
[----:B------:R-:W-:Y:S01]  /*1020*/  IMAD.MOV.U32 R11, RZ, RZ, -0x59ebe00c ;  /* 0xa6141ff4ff0b7424 */ /* 0x000fe200078e00ff */
[----:B------:R2:W-:Y:S01]  /*1030*/  STL.64 [R1+0x38], R12 ;  /* 0x0000380c01007387 */ /* 0x0005e20000100a00 */
[----:B0-----:R-:W-:Y:S01]  /*1040*/  IMAD.MOV.U32 R8, RZ, RZ, 0x2abdd03b ;  /* 0x2abdd03bff087424 */ /* 0x001fe200078e00ff */
[----:B------:R-:W-:Y:S02]  /*1050*/  MOV R9, 0xaa1cc4df ;  /* 0xaa1cc4df00097802 */ /* 0x000fe40000000f00 */
[----:B------:R0:W-:Y:S01]  /*1060*/  STL.64 [R1+0x58], R10 ;  /* 0x0000580a01007387 */ /* 0x0001e20000100a00 */
[----:B-1----:R-:W-:Y:S01]  /*1070*/  HFMA2 R7, -RZ, RZ, 0.046600341796875, -16 ;  /* 0x29f7cc00ff077431 */ /* 0x002fe200000001ff */
[----:B------:R-:W-:-:S02]  /*1080*/  MOV R6, 0xacb0e538 ;  /* 0xacb0e53800067802 */ /* 0x000fc40000000f00 */
[----:B------:R1:W-:Y:S01]  /*1090*/  STL.64 [R1+0x50], R8 ;  /* 0x0000500801007387 */ /* 0x0003e20000100a00 */
[----:B--2---:R-:W-:Y:S01]  /*10a0*/  HFMA2 R13, -RZ, RZ, -0.8681640625, -0.7294921875 ;  /* 0xbaf2b9d6ff0d7431 */ /* 0x004fe200000001ff */
[----:B------:R-:W-:Y:S02]  /*10b0*/  MOV R12, 0xa70e548a ;  /* 0xa70e548a000c7802 */ /* 0x000fe40000000f00 */
[----:B------:R2:W-:Y:S01]  /*10c0*/  STL.64 [R1+0x68], R14 ;  /* 0x0000680e01007387 */ /* 0x0005e20000100a00 */
[----:B0-----:R-:W-:Y:S01]  /*10d0*/  IMAD.MOV.U32 R10, RZ, RZ, 0x370054e5 ;  /* 0x370054e5ff0a7424 */ /* 0x001fe200078e00ff */
[----:B------:R-:W-:Y:S02]  /*10e0*/  MOV R11, 0xb5d85efe ;  /* 0xb5d85efe000b7802 */ /* 0x000fe40000000f00 */
[----:B------:R0:W-:Y:S01]  /*10f0*/  STL.64 [R1+0x48], R6 ;  /* 0x0000480601007387 */ /* 0x0001e20000100a00 */
[----:B-1----:R-:W-:Y:S01]  /*1100*/  HFMA2 R9, -RZ, RZ, -0.474365234375, -50.71875 ;  /* 0xb797d257ff097431 */ /* 0x002fe200000001ff */
[----:B------:R-:W-:-:S02]  /*1110*/  MOV R8, 0xb4d7c1a2 ;  /* 0xb4d7c1a200087802 */ /* 0x000fc40000000f00 */
[----:B------:R1:W-:Y:S01]  /*1120*/  STL.64 [R1+0x60], R12 ;  /* 0x0000600c01007387 */ /* 0x0003e20000100a00 */
[----:B--2---:R-:W-:Y:S01]  /*1130*/  HFMA2 R15, -RZ, RZ, 0.1968994140625, 62.5625 ;  /* 0x324d53d2ff0f7431 */ /* 0x004fe200000001ff */
[----:B------:R-:W-:Y:S02]  /*1140*/  MOV R14, 0xb37711e8 ;  /* 0xb37711e8000e7802 */ /* 0x000fe40000000f00 */
[----:B------:R2:W-:Y:S01]  /*1150*/  STL.64 [R1+0x80], R10 ;  /* 0x0000800a01007387 */ /* 0x0005e20000100a00 */
[----:B0-----:R-:W-:Y:S02]  /*1160*/  HFMA2 R6, -RZ, RZ, -0.81298828125, -12.9609375 ;  /* 0xba81ca7bff067431 */ /* 0x001fe400000001ff */
[----:B------:R-:W-:Y:S01]  /*1170*/  IMAD.MOV.U32 R7, RZ, RZ, 0x3957c1a2 ;  /* 0x3957c1a2ff077424 */ /* 0x000fe200078e00ff */
[----:B------:R0:W-:Y:S01]  /*1180*/  STL.64 [R1+0x78], R8 ;  /* 0x0000780801007387 */ /* 0x0001e20000100a00 */
[----:B-1----:R-:W-:Y:S02]  /*1190*/  HFMA2 R12, -RZ, RZ, 0.1756591796875, -0.0714111328125 ;  /* 0x319fac92ff0c7431 */ /* 0x002fe400000001ff */
[----:B------:R-:W-:Y:S01]  /*11a0*/  IMAD.MOV.U32 R13, RZ, RZ, 0x34140796 ;  /* 0x34140796ff0d7424 */ /* 0x000fe200078e00ff */
[----:B------:R1:W-:Y:S01]  /*11b0*/  STL.64 [R1+0x90], R14 ;  /* 0x0000900e01007387 */ /* 0x0003e20000100a00 */
[----:B--2---:R-:W-:Y:S01]  /*11c0*/  HFMA2 R11, -RZ, RZ, 0.077880859375, 3.135204315185546875e-05 ;  /* 0x2cfc020eff0b7431 */ /* 0x004fe200000001ff */
[----:B------:R-:W-:-:S02]  /*11d0*/  MOV R10, 0x29889f1d ;  /* 0x29889f1d000a7802 */ /* 0x000fc40000000f00 */
[----:B------:R2:W-:Y:S01]  /*11e0*/  STL.64 [R1+0x70], R6 ;  /* 0x0000700601007387 */ /* 0x0005e20000100a00 */
[----:B0-----:R-:W-:Y:S02]  /*11f0*/  HFMA2 R8, -RZ, RZ, 0.123291015625, -195.25 ;  /* 0x2fe4da1aff087431 */ /* 0x001fe400000001ff */
[----:B------:R-:W-:Y:S01]  /*1200*/  IMAD.MOV.U32 R9, RZ, RZ, -0x5143ad7d ;  /* 0xaebc5283ff097424 */ /* 0x000fe200078e00ff */
[----:B------:R0:W-:Y:S01]  /*1210*/  STL.64 [R1+0x88], R12 ;  /* 0x0000880c01007387 */ /* 0x0001e20000100a00 */
[----:B-1----:R-:W-:Y:S02]  /*1220*/  HFMA2 R14, -RZ, RZ, -0.0213775634765625, -250.375 ;  /* 0xa579dbd3ff0e7431 */ /* 0x002fe400000001ff */
[----:B------:R-:W-:Y:S01]  /*1230*/  IMAD.MOV.U32 R15, RZ, RZ, -0x569fcba6 ;  /* 0xa960345aff0f7424 */ /* 0x000fe200078e00ff */
[----:B------:R1:W-:Y:S01]  /*1240*/  STL.64 [R1+0xa8], R10 ;  /* 0x0000a80a01007387 */ /* 0x0003e20000100a00 */
[----:B--2---:R-:W-:Y:S01]  /*1250*/  IMAD.MOV.U32 R6, RZ, RZ, -0x5265b022 ;  /* 0xad9a4fdeff067424 */ /* 0x004fe200078e00ff */
[----:B------:R-:W-:-:S02]  /*1260*/  MOV R7, 0xb08ab276 ;  /* 0xb08ab27600077802 */ /* 0x000fc40000000f00 */
[----:B------:R2:W-:Y:S01]  /*1270*/  STL.64 [R1+0xa0], R8 ;  /* 0x0000a00801007387 */ /* 0x0005e20000100a00 */
[----:B0-----:R-:W-:Y:S01]  /*1280*/  IMAD.MOV.U32 R12, RZ, RZ, -0x53b19868 ;  /* 0xac4e6798ff0c7424 */ /* 0x001fe200078e00ff */
[----:B------:R-:W-:Y:S02]  /*1290*/  MOV R13, 0x2b28cac0 ;  /* 0x2b28cac0000d7802 */ /* 0x000fe40000000f00 */
[----:B------:R0:W-:Y:S01]  /*12a0*/  STL.64 [R1+0x98], R6 ;  /* 0x0000980601007387 */ /* 0x0001e20000100a00 */
[----:B-1----:R-:W-:Y:S02]  /*12b0*/  HFMA2 R10, -RZ, RZ, 0.7861328125, 5.53125 ;  /* 0x3a4a4588ff0a7431 */ /* 0x002fe400000001ff */
[----:B------:R-:W-:Y:S01]  /*12c0*/  IMAD.MOV.U32 R11, RZ, RZ, 0x3606d905 ;  /* 0x3606d905ff0b7424 */ /* 0x000fe200078e00ff */
[----:B------:R1:W-:Y:S01]  /*12d0*/  STL.64 [R1+0xb0], R12 ;  /* 0x0000b00c01007387 */ /* 0x0003e20000100a00 */
[----:B--2---:R-:W-:Y:S01]  /*12e0*/  IMAD.MOV.U32 R8, RZ, RZ, 0x3b877322 ;  /* 0x3b877322ff087424 */ /* 0x004fe200078e00ff */
[----:B------:R-:W-:-:S02]  /*12f0*/  MOV R9, 0xbb2fb934 ;  /* 0xbb2fb93400097802 */ /* 0x000fc40000000f00 */
[----:B------:R2:W-:Y:S01]  /*1300*/  STL.64 [R1+0xb8], R14 ;  /* 0x0000b80e01007387 */ /* 0x0005e20000100a00 */
[----:B0-----:R-:W-:Y:S01]  /*1310*/  HFMA2 R7, -RZ, RZ, -0.02960205078125, -131.5 ;  /* 0xa794d81cff077431 */ /* 0x001fe200000001ff */
[----:B------:R-:W-:Y:S02]  /*1320*/  MOV R6, 0x28b6c54f ;  /* 0x28b6c54f00067802 */ /* 0x000fe40000000f00 */
[----:B------:R0:W-:Y:S01]  /*1330*/  STL.64 [R1+0xc8], R8 ;  /* 0x0000c80801007387 */ /* 0x0001e20000100a00 */
[----:B-1----:R-:W-:Y:S01]  /*1340*/  HFMA2 R13, -RZ, RZ, 0.54541015625, -50144 ;  /* 0x385dfa1fff0d7431 */ /* 0x002fe200000001ff */
[----:B------:R-:W-:Y:S02]  /*1350*/  MOV R12, 0xb8e129f8 ;  /* 0xb8e129f8000c7802 */ /* 0x000fe40000000f00 */
[----:B------:R1:W-:Y:S01]  /*1360*/  STL.64 [R1+0xd0], R10 ;  /* 0x0000d00a01007387 */ /* 0x0003e20000100a00 */
[----:B--2---:R-:W-:Y:S01]  /*1370*/  IMAD.MOV.U32 R14, RZ, RZ, -0x48a9e97d ;  /* 0xb7561683ff0e7424 */ /* 0x004fe200078e00ff */
[----:B------:R-:W-:-:S02]  /*1380*/  MOV R15, 0x33130aa5 ;  /* 0x33130aa5000f7802 */ /* 0x000fc40000000f00 */
[----:B------:R2:W-:Y:S01]  /*1390*/  STL.64 [R1+0xc0], R6 ;  /* 0x0000c00601007387 */ /* 0x0005e20000100a00 */
[----:B0-----:R-:W-:Y:S01]  /*13a0*/  HFMA2 R9, -RZ, RZ, -0.11529541015625, 0.0230712890625 ;  /* 0xaf6125e8ff097431 */ /* 0x001fe200000001ff */
[----:B------:R-:W-:Y:S02]  /*13b0*/  MOV R8, 0x34195641 ;  /* 0x3419564100087802 */ /* 0x000fe40000000f00 */
[----:B------:R0:W-:Y:S01]  /*13c0*/  STL.64 [R1+0xe0], R14 ;  /* 0x0000e00e01007387 */ /* 0x0001e20000100a00 */
[----:B-1----:R-:W-:Y:S01]  /*13d0*/  IMAD.MOV.U32 R10, RZ, RZ, -0x4d8de466 ;  /* 0xb2721b9aff0a7424 */ /* 0x002fe200078e00ff */
[----:B------:R-:W-:Y:S02]  /*13e0*/  MOV R11, 0x31d606a3 ;  /* 0x31d606a3000b7802 */ /* 0x000fe40000000f00 */
[----:B------:R1:W-:Y:S01]  /*13f0*/  STL.64 [R1+0xd8], R12 ;  /* 0x0000d80c01007387 */ /* 0x0003e20000100a00 */
[----:B--2---:R-:W-:Y:S02]  /*1400*/  HFMA2 R6, -RZ, RZ, 0.357421875, 0.06695556640625 ;  /* 0x35b82c49ff067431 */ /* 0x004fe400000001ff */
[----:B------:R-:W-:Y:S01]  /*1410*/  IMAD.MOV.U32 R7, RZ, RZ, -0x4ad6e9a8 ;  /* 0xb5291658ff077424 */ /* 0x000fe200078e00ff */
[----:B------:R2:W-:Y:S01]  /*1420*/  STL.64 [R1+0xf8], R10 ;  /* 0x0000f80a01007387 */ /* 0x0005e20000100a00 */
[----:B0-----:R-:W-:Y:S01]  /*1430*/  HFMA2 R15, -RZ, RZ, -0.100830078125, -0.97216796875 ;  /* 0xae74bbc7ff0f7431 */ /* 0x001fe200000001ff */
[----:B------:R-:W-:-:S02]  /*1440*/  MOV R14, 0x2f0d882b ;  /* 0x2f0d882b000e7802 */ /* 0x000fc40000000f00 */
[----:B------:R0:W-:Y:S01]  /*1450*/  STL.64 [R1+0xf0], R8 ;  /* 0x0000f00801007387 */ /* 0x0001e20000100a00 */
[----:B-1----:R-:W-:Y:S02]  /*1460*/  HFMA2 R12, -RZ, RZ, -0.1478271484375, -864.5 ;  /* 0xb0bbe2c1ff0c7431 */ /* 0x002fe400000001ff */
[----:B------:R-:W-:Y:S01]  /*1470*/  IMAD.MOV.U32 R13, RZ, RZ, 0x2b84b13c ;  /* 0x2b84b13cff0d7424 */ /* 0x000fe200078e00ff */
[----:B------:R1:W-:Y:S01]  /*1480*/  STL.64 [R1+0xe8], R6 ;  /* 0x0000e80601007387 */ /* 0x0003e20000100a00 */
[----:B--2---:R-:W-:Y:S01]  /*1490*/  HFMA2 R11, -RZ, RZ, 0.0149993896484375, -0.005496978759765625 ;  /* 0x23ae9da1ff0b7431 */ /* 0x004fe200000001ff */
[----:B------:R-:W-:Y:S02]  /*14a0*/  MOV R10, 0xa9df0b0c ;  /* 0xa9df0b0c000a7802 */ /* 0x000fe40000000f00 */
[----:B------:R2:W-:Y:S01]  /*14b0*/  STL.64 [R1+0x108], R14 ;  /* 0x0001080e01007387 */ /* 0x0005e20000100a00 */
[----:B0-----:R-:W-:Y:S02]  /*14c0*/  HFMA2 R8, -RZ, RZ, -0.059356689453125, -47616 ;  /* 0xab99f9d0ff087431 */ /* 0x001fe400000001ff */
[----:B------:R-:W-:Y:S01]  /*14d0*/  IMAD.MOV.U32 R9, RZ, RZ, 0x2b033afb ;  /* 0x2b033afbff097424 */ /* 0x000fe200078e00ff */
[----:B------:R0:W-:Y:S01]  /*14e0*/  STL.64 [R1+0x100], R12 ;  /* 0x0001000c01007387 */ /* 0x0001e20000100a00 */
[----:B-1----:R-:W-:Y:S01]  /*14f0*/  IMAD.MOV.U32 R6, RZ, RZ, 0x2d52aed2 ;  /* 0x2d52aed2ff067424 */ /* 0x002fe200078e00ff */
[----:B------:R-:W-:-:S02]  /*1500*/  MOV R7, 0xa796340a ;  /* 0xa796340a00077802 */ /* 0x000fc40000000f00 */
[----:B------:R1:W-:Y:S01]  /*1510*/  STL.64 [R1+0x120], R10 ;  /* 0x0001200a01007387 */ /* 0x0003e20000100a00 */
[----:B--2---:R-:W-:Y:S02]  /*1520*/  HFMA2 R14, -RZ, RZ, 0.6796875, -0.00629425048828125 ;  /* 0x39709e72ff0e7431 */ /* 0x004fe400000001ff */
[----:B------:R-:W-:Y:S01]  /*1530*/  IMAD.MOV.U32 R15, RZ, RZ, -0x460a0274 ;  /* 0xb9f5fd8cff0f7424 */ /* 0x000fe200078e00ff */
[----:B------:R2:W-:Y:S01]  /*1540*/  STL.64 [R1+0x118], R8 ;  /* 0x0001180801007387 */ /* 0x0005e20000100a00 */
[----:B0-----:R-:W-:Y:S01]  /*1550*/  IMAD.MOV.U32 R12, RZ, RZ, 0x281f97f3 ;  /* 0x281f97f3ff0c7424 */ /* 0x001fe200078e00ff */
[----:B------:R-:W-:Y:S02]  /*1560*/  MOV R13, 0x3a2a3eca ;  /* 0x3a2a3eca000d7802 */ /* 0x000fe40000000f00 */
[----:B------:R0:W-:Y:S01]  /*1570*/  STL.64 [R1+0x110], R6 ;  /* 0x0001100601007387 */ /* 0x0001e20000100a00 */
[----:B-1----:R-:W-:Y:S02]  /*1580*/  HFMA2 R10, -RZ, RZ, -0.42138671875, 3826 ;  /* 0xb6be6b79ff0a7431 */ /* 0x002fe400000001ff */
[----:B------:R-:W-:Y:S01]  /*1590*/  IMAD.MOV.U32 R11, RZ, RZ, 0x35bf0101 ;  /* 0x35bf0101ff0b7424 */ /* 0x000fe200078e00ff */
[----:B------:R1:W-:Y:S01]  /*15a0*/  STL.64 [R1+0x128], R12 ;  /* 0x0001280c01007387 */ /* 0x0003e20000100a00 */
[----:B--2---:R-:W-:Y:S01]  /*15b0*/  IMAD.MOV.U32 R8, RZ, RZ, -0x4b7f56af ;  /* 0xb480a951ff087424 */ /* 0x004fe200078e00ff */
[----:B------:R-:W-:-:S02]  /*15c0*/  MOV R9, 0x3739efa3 ;  /* 0x3739efa300097802 */ /* 0x000fc40000000f00 */
[----:B------:R2:W-:Y:S01]  /*15d0*/  STL.64 [R1+0x130], R14 ;  /* 0x0001300e01007387 */ /* 0x0005e20000100a00 */
[----:B0-----:R-:W-:Y:S01]  /*15e0*/  HFMA2 R7, -RZ, RZ, -0.5771484375, -0.00124835968017578125 ;  /* 0xb89e951dff077431 */ /* 0x001fe200000001ff */
[----:B------:R-:W-:Y:S02]  /*15f0*/  MOV R6, 0x398c5cdb ;  /* 0x398c5cdb00067802 */ /* 0x000fe40000000f00 */
[----:B------:R0:W-:Y:S01]  /*1600*/  STL.64 [R1+0x140], R8 ;  /* 0x0001400801007387 */ /* 0x0001e20000100a00 */
[----:B-1----:R-:W-:Y:S01]  /*1610*/  HFMA2 R13, -RZ, RZ, -0.26318359375, 0.00168609619140625 ;  /* 0xb43616e8ff0d7431 */ /* 0x002fe200000001ff */
[----:B------:R-:W-:Y:S02]  /*1620*/  MOV R12, 0xadf51193 ;  /* 0xadf51193000c7802 */ /* 0x000fe40000000f00 */
[----:B------:R1:W-:Y:S01]  /*1630*/  STL.64 [R1+0x148], R10 ;  /* 0x0001480a01007387 */ /* 0x0003e20000100a00 */
[----:B--2---:R-:W-:Y:S01]  /*1640*/  IMAD.MOV.U32 R14, RZ, RZ, 0x33adef47 ;  /* 0x33adef47ff0e7424 */ /* 0x004fe200078e00ff */
[----:B------:R-:W-:-:S02]  /*1650*/  MOV R15, 0xb2a429e7 ;  /* 0xb2a429e7000f7802 */ /* 0x000fc40000000f00 */
[----:B------:R2:W-:Y:S01]  /*1660*/  STL.64 [R1+0x138], R6 ;  /* 0x0001380601007387 */ /* 0x0005e20000100a00 */
[----:B0-----:R-:W-:Y:S01]  /*1670*/  HFMA2 R9, -RZ, RZ, 0.115966796875, -149.25 ;  /* 0x2f6cd8aaff097431 */ /* 0x001fe200000001ff */
[----:B------:R-:W-:Y:S02]  /*1680*/  MOV R8, 0xb082062a ;  /* 0xb082062a00087802 */ /* 0x000fe40000000f00 */
[----:B------:R0:W-:Y:S01]  /*1690*/  STL.64 [R1+0x158], R14 ;  /* 0x0001580e01007387 */ /* 0x0001e20000100a00 */
[----:B-1----:R-:W-:Y:S01]  /*16a0*/  IMAD.MOV.U32 R10, RZ, RZ, -0x5785cfd4 ;  /* 0xa87a302cff0a7424 */ /* 0x002fe200078e00ff */
[----:B------:R-:W-:Y:S02]  /*16b0*/  MOV R11, 0xadc0969f ;  /* 0xadc0969f000b7802 */ /* 0x000fe40000000f00 */
[----:B------:R1:W-:Y:S01]  /*16c0*/  STL.64 [R1+0x150], R12 ;  /* 0x0001500c01007387 */ /* 0x0003e20000100a00 */
[----:B--2---:R-:W-:Y:S02]  /*16d0*/  HFMA2 R6, -RZ, RZ, 0.06494140625, 764 ;  /* 0x2c2861f8ff067431 */ /* 0x004fe400000001ff */
[----:B------:R-:W-:Y:S01]  /*16e0*/  IMAD.MOV.U32 R7, RZ, RZ, 0x310db352 ;  /* 0x310db352ff077424 */ /* 0x000fe200078e00ff */
[----:B------:R2:W-:Y:S01]  /*16f0*/  STL.64 [R1+0x170], R10 ;  /* 0x0001700a01007387 */ /* 0x0005e20000100a00 */
[----:B0-----:R-:W-:Y:S01]  /*1700*/  HFMA2 R15, -RZ, RZ, 0.050262451171875, 48960 ;  /* 0x2a6f79faff0f7431 */ /* 0x001fe200000001ff */
[----:B------:R-:W-:-:S02]  /*1710*/  MOV R14, 0x248f2a67 ;  /* 0x248f2a67000e7802 */ /* 0x000fc40000000f00 */
[----:B------:R0:W-:Y:S01]  /*1720*/  STL.64 [R1+0x168], R8 ;  /* 0x0001680801007387 */ /* 0x0001e20000100a00 */
[----:B-1----:R-:W-:Y:S02]  /*1730*/  HFMA2 R12, -RZ, RZ, 0.080810546875, 1.6845703125 ;  /* 0x2d2c3ebdff0c7431 */ /* 0x002fe400000001ff */
[----:B------:R-:W-:Y:S01]  /*1740*/  IMAD.MOV.U32 R13, RZ, RZ, -0x53e6b8b1 ;  /* 0xac19474fff0d7424 */ /* 0x000fe200078e00ff */
[----:B------:R1:W-:Y:S01]  /*1750*/  STL.64 [R1+0x160], R6 ;  /* 0x0001600601007387 */ /* 0x0003e20000100a00 */
[----:B--2---:R-:W-:Y:S01]  /*1760*/  HFMA2 R11, -RZ, RZ, -0.3603515625, 43744 ;  /* 0xb5c47957ff0b7431 */ /* 0x004fe200000001ff */
[----:B------:R-:W-:Y:S02]  /*1770*/  MOV R10, 0xb99cccd4 ;  /* 0xb99cccd4000a7802 */ /* 0x000fe40000000f00 */
[----:B------:R2:W-:Y:S01]  /*1780*/  STL.64 [R1+0x180], R14 ;  /* 0x0001800e01007387 */ /* 0x0005e20000100a00 */
[----:B0-----:R-:W-:Y:S02]  /*1790*/  HFMA2 R8, -RZ, RZ, -0.79736328125, -8896 ;  /* 0xba61f058ff087431 */ /* 0x001fe400000001ff */
[----:B------:R-:W-:Y:S01]  /*17a0*/  IMAD.MOV.U32 R9, RZ, RZ, 0x3a4d87fb ;  /* 0x3a4d87fbff097424 */ /* 0x000fe200078e00ff */
[----:B------:R0:W-:Y:S01]  /*17b0*/  STL.64 [R1+0x178], R12 ;  /* 0x0001780c01007387 */ /* 0x0001e20000100a00 */
[----:B-1----:R-:W-:Y:S01]  /*17c0*/  IMAD.MOV.U32 R6, RZ, RZ, -0x562d9389 ;  /* 0xa9d26c77ff067424 */ /* 0x002fe200078e00ff */
[----:B------:R-:W-:-:S02]  /*17d0*/  MOV R7, 0x28b83af4 ;  /* 0x28b83af400077802 */ /* 0x000fc40000000f00 */
[----:B------:R1:W-:Y:S01]  /*17e0*/  STL.64 [R1+0x198], R10 ;  /* 0x0001980a01007387 */ /* 0x0003e20000100a00 */
[----:B--2---:R-:W-:Y:S02]  /*17f0*/  HFMA2 R14, -RZ, RZ, 0.45263671875, -204 ;  /* 0x373eda60ff0e7431 */ /* 0x004fe400000001ff */
[----:B------:R-:W-:Y:S01]  /*1800*/  IMAD.MOV.U32 R15, RZ, RZ, 0x2f89d9e3 ;  /* 0x2f89d9e3ff0f7424 */ /* 0x000fe200078e00ff */
[----:B------:R2:W-:Y:S01]  /*1810*/  STL.64 [R1+0x190], R8 ;  /* 0x0001900801007387 */ /* 0x0005e20000100a00 */
[----:B0-----:R-:W-:Y:S01]  /*1820*/  IMAD.MOV.U32 R12, RZ, RZ, 0x388b4846 ;  /* 0x388b4846ff0c7424 */ /* 0x001fe200078e00ff */
[----:B------:R-:W-:Y:S02]  /*1830*/  MOV R13, 0xb82671ff ;  /* 0xb82671ff000d7802 */ /* 0x000fe40000000f00 */
[----:B------:R0:W-:Y:S01]  /*1840*/  STL.64 [R1+0x188], R6 ;  /* 0x0001880601007387 */ /* 0x0001e20000100a00 */
[----:B-1----:R-:W-:Y:S02]  /*1850*/  HFMA2 R10, -RZ, RZ, 0.2176513671875, -18976 ;  /* 0x32f7f4a2ff0a7431 */ /* 0x002fe400000001ff */
[----:B------:R-:W-:Y:S01]  /*1860*/  IMAD.MOV.U32 R11, RZ, RZ, -0x4d8c38de ;  /* 0xb273c722ff0b7424 */ /* 0x000fe200078e00ff */
[----:B------:R1:W-:Y:S01]  /*1870*/  STL.64 [R1+0x1a0], R12 ;  /* 0x0001a00c01007387 */ /* 0x0003e20000100a00 */
[----:B--2---:R-:W-:Y:S01]  /*1880*/  IMAD.MOV.U32 R8, RZ, RZ, -0x4b89cc4a ;  /* 0xb47633b6ff087424 */ /* 0x004fe200078e00ff */
[----:B------:R-:W-:-:S02]  /*1890*/  MOV R9, 0x2e020a8b ;  /* 0x2e020a8b00097802 */ /* 0x000fc40000000f00 */
[----:B------:R2:W-:Y:S01]  /*18a0*/  STL.64 [R1+0x1a8], R14 ;  /* 0x0001a80e01007387 */ /* 0x0005e20000100a00 */
[----:B0-----:R-:W-:Y:S01]  /*18b0*/  HFMA2 R7, -RZ, RZ, 0.339599609375, 0.0038700103759765625 ;  /* 0x356f1bedff077431 */ /* 0x001fe200000001ff */
[----:B------:R-:W-:Y:S02]  /*18c0*/  MOV R6, 0xb5e38e04 ;  /* 0xb5e38e0400067802 */ /* 0x000fe40000000f00 */
[----:B------:R0:W-:Y:S01]  /*18d0*/  STL.64 [R1+0x1b8], R8 ;  /* 0x0001b80801007387 */ /* 0x0001e20000100a00 */
[----:B-1----:R-:W-:Y:S01]  /*18e0*/  HFMA2 R13, -RZ, RZ, -0.050811767578125, -0.0056915283203125 ;  /* 0xaa819dd4ff0d7431 */ /* 0x002fe200000001ff */
[----:B------:R-:W-:Y:S02]  /*18f0*/  MOV R12, 0x316cd4f9 ;  /* 0x316cd4f9000c7802 */ /* 0x000fe40000000f00 */
[----:B------:R1:W-:Y:S01]  /*1900*/  STL.64 [R1+0x1c0], R10 ;  /* 0x0001c00a01007387 */ /* 0x0003e20000100a00 */
[----:B--2---:R-:W-:Y:S01]  /*1910*/  IMAD.MOV.U32 R14, RZ, RZ, -0x5027586f ;  /* 0xafd8a791ff0e7424 */ /* 0x004fe200078e00ff */
[----:B------:R-:W-:-:S02]  /*1920*/  MOV R15, 0x2f4c88ee ;  /* 0x2f4c88ee000f7802 */ /* 0x000fc40000000f00 */
[----:B------:R2:W-:Y:S01]  /*1930*/  STL.64 [R1+0x1b0], R6 ;  /* 0x0001b00601007387 */ /* 0x0005e20000100a00 */
[----:B0-----:R-:W-:Y:S01]  /*1940*/  HFMA2 R9, -RZ, RZ, -0.06390380859375, 1.345703125 ;  /* 0xac173d62ff097431 */ /* 0x001fe200000001ff */
[----:B------:R-:W-:Y:S02]  /*1950*/  MOV R8, 0x2ca4a32a ;  /* 0x2ca4a32a00087802 */ /* 0x000fe40000000f00 */
[----:B------:R0:W-:Y:S01]  /*1960*/  STL.64 [R1+0x1d0], R14 ;  /* 0x0001d00e01007387 */ /* 0x0001e20000100a00 */
[----:B-1----:R-:W-:Y:S01]  /*1970*/  IMAD.MOV.U32 R10, RZ, RZ, 0x2b0a2bbf ;  /* 0x2b0a2bbfff0a7424 */ /* 0x002fe200078e00ff */
[----:B------:R-:W-:Y:S02]  /*1980*/  MOV R11, 0xa2e9da4e ;  /* 0xa2e9da4e000b7802 */ /* 0x000fe40000000f00 */
[----:B------:R1:W-:Y:S01]  /*1990*/  STL.64 [R1+0x1c8], R12 ;  /* 0x0001c80c01007387 */ /* 0x0003e20000100a00 */
[----:B--2---:R-:W-:Y:S02]  /*19a0*/  HFMA2 R6, -RZ, RZ, -0.09759521484375, -0.0019130706787109375 ;  /* 0xae3f97d6ff067431 */ /* 0x004fe400000001ff */
[----:B------:R-:W-:Y:S01]  /*19b0*/  IMAD.MOV.U32 R7, RZ, RZ, 0x26b84405 ;  /* 0x26b84405ff077424 */ /* 0x000fe200078e00ff */
[----:B------:R2:W-:Y:S01]  /*19c0*/  STL.64 [R1+0x1e8], R10 ;  /* 0x0001e80a01007387 */ /* 0x0005e20000100a00 */
[----:B0-----:R-:W-:Y:S01]  /*19d0*/  HFMA2 R15, -RZ, RZ, 0.69580078125, 465 ;  /* 0x39915f44ff0f7431 */ /* 0x001fe200000001ff */
[----:B------:R-:W-:-:S02]  /*19e0*/  MOV R14, 0xb8923b02 ;  /* 0xb8923b02000e7802 */ /* 0x000fc40000000f00 */
[----:B------:R0:W-:Y:S01]  /*19f0*/  STL.64 [R1+0x1e0], R8 ;  /* 0x0001e00801007387 */ /* 0x0001e20000100a00 */
[----:B-1----:R-:W-:Y:S02]  /*1a00*/  HFMA2 R12, -RZ, RZ, -0.042083740234375, 0.58984375 ;  /* 0xa96338b8ff0c7431 */ /* 0x002fe400000001ff */
[----:B------:R-:W-:Y:S01]  /*1a10*/  IMAD.MOV.U32 R13, RZ, RZ, -0x464f6baa ;  /* 0xb9b09456ff0d7424 */ /* 0x000fe200078e00ff */
[----:B------:R1:W-:Y:S01]  /*1a20*/  STL.64 [R1+0x1d8], R6 ;  /* 0x0001d80601007387 */ /* 0x0003e20000100a00 */
[----:B--2---:R-:W-:Y:S01]  /*1a30*/  HFMA2 R11, -RZ, RZ, -0.381103515625, -7.34765625 ;  /* 0xb619c759ff0b7431 */ /* 0x004fe200000001ff */
[----:B------:R-:W-:Y:S02]  /*1a40*/  MOV R10, 0x37068711 ;  /* 0x37068711000a7802 */ /* 0x000fe40000000f00 */
[----:B------:R2:W-:Y:S01]  /*1a50*/  STL.64 [R1+0x1f8], R14 ;  /* 0x0001f80e01007387 */ /* 0x0005e20000100a00 */
[----:B0-----:R-:W-:Y:S02]  /*1a60*/  HFMA2 R8, -RZ, RZ, 0.255859375, 442 ;  /* 0x34185ee8ff087431 */ /* 0x001fe400000001ff */
[----:B------:R-:W-:Y:S01]  /*1a70*/  IMAD.MOV.U32 R9, RZ, RZ, -0x489bee02 ;  /* 0xb76411feff097424 */ /* 0x000fe200078e00ff */
[----:B------:R0:W-:Y:S01]  /*1a80*/  STL.64 [R1+0x1f0], R12 ;  /* 0x0001f00c01007387 */ /* 0x0001e20000100a00 */
[----:B-1----:R-:W-:Y:S01]  /*1a90*/  IMAD.MOV.U32 R6, RZ, RZ, -0x46aefdea ;  /* 0xb9510216ff067424 */ /* 0x002fe200078e00ff */
[----:B------:R-:W-:-:S02]  /*1aa0*/  MOV R7, 0x388e8f4e ;  /* 0x388e8f4e00077802 */ /* 0x000fc40000000f00 */
[----:B------:R1:W-:Y:S01]  /*1ab0*/  STL.64 [R1+0x210], R10 ;  /* 0x0002100a01007387 */ /* 0x0003e20000100a00 */
[----:B--2---:R-:W-:Y:S02]  /*1ac0*/  HFMA2 R14, -RZ, RZ, -0.26708984375, 0.00088405609130859375 ;  /* 0xb446133eff0e7431 */ /* 0x004fe400000001ff */
[----:B------:R-:W-:Y:S01]  /*1ad0*/  IMAD.MOV.U32 R15, RZ, RZ, 0x334f3181 ;  /* 0x334f3181ff0f7424 */ /* 0x000fe200078e00ff */
[----:B------:R2:W-:Y:S01]  /*1ae0*/  STL.64 [R1+0x208], R8 ;  /* 0x0002080801007387 */ /* 0x0005e20000100a00 */
[----:B0-----:R-:W-:Y:S01]  /*1af0*/  IMAD.MOV.U32 R12, RZ, RZ, -0x504d3181 ;  /* 0xafb2ce7fff0c7424 */ /* 0x001fe200078e00ff */
[----:B------:R-:W-:Y:S02]  /*1b00*/  MOV R13, 0x34ba0a82 ;  /* 0x34ba0a82000d7802 */ /* 0x000fe40000000f00 */
[----:B------:R0:W-:Y:S01]  /*1b10*/  STL.64 [R1+0x200], R6 ;  /* 0x0002000601007387 */ /* 0x0001e20000100a00 */
[----:B-1----:R-:W-:Y:S02]  /*1b20*/  HFMA2 R10, -RZ, RZ, 0.0301971435546875, 0.00146770477294921875 ;  /* 0x27bb1603ff0a7431 */ /* 0x002fe400000001ff */
[----:B------:R-:W-:Y:S01]  /*1b30*/  IMAD.MOV.U32 R11, RZ, RZ, 0x2ecdce2c ;  /* 0x2ecdce2cff0b7424 */ /* 0x000fe200078e00ff */
[----:B------:R1:W-:Y:S01]  /*1b40*/  STL.64 [R1+0x218], R12 ;  /* 0x0002180c01007387 */ /* 0x0003e20000100a00 */
[----:B--2---:R-:W-:Y:S01]  /*1b50*/  IMAD.MOV.U32 R8, RZ, RZ, 0x315951d7 ;  /* 0x315951d7ff087424 */ /* 0x004fe200078e00ff */
[----:B------:R-:W-:-:S02]  /*1b60*/  MOV R9, 0xb0578799 ;  /* 0xb057879900097802 */ /* 0x000fc40000000f00 */
[----:B------:R2:W-:Y:S01]  /*1b70*/  STL.64 [R1+0x220], R14 ;  /* 0x0002200e01007387 */ /* 0x0005e20000100a00 */
[----:B0-----:R-:W-:Y:S01]  /*1b80*/  HFMA2 R7, -RZ, RZ, -0.1826171875, -0.091796875 ;  /* 0xb1d8ade0ff077431 */ /* 0x001fe200000001ff */
[----:B------:R-:W-:Y:S02]  /*1b90*/  MOV R6, 0xa8a208e3 ;  /* 0xa8a208e300067802 */ /* 0x000fe40000000f00 */
[----:B------:R0:W-:Y:S01]  /*1ba0*/  STL.64 [R1+0x230], R8 ;  /* 0x0002300801007387 */ /* 0x0001e20000100a00 */
[----:B-1----:R-:W-:Y:S01]  /*1bb0*/  HFMA2 R13, -RZ, RZ, 0.08184814453125, -56992 ;  /* 0x2d3dfaf5ff0d7431 */ /* 0x002fe200000001ff */
[----:B------:R-:W-:Y:S02]  /*1bc0*/  MOV R12, 0xae4680a9 ;  /* 0xae4680a9000c7802 */ /* 0x000fe40000000f00 */
[----:B------:R1:W-:Y:S01]  /*1bd0*/  STL.64 [R1+0x238], R10 ;  /* 0x0002380a01007387 */ /* 0x0003e20000100a00 */
[----:B--2---:R-:W-:Y:S01]  /*1be0*/  IMAD.MOV.U32 R14, RZ, RZ, -0x5bd72013 ;  /* 0xa428dfedff0e7424 */ /* 0x004fe200078e00ff */
[----:B------:R-:W-:-:S02]  /*1bf0*/  MOV R15, 0xabaa6b58 ;  /* 0xabaa6b58000f7802 */ /* 0x000fc40000000f00 */
[----:B------:R2:W-:Y:S01]  /*1c00*/  STL.64 [R1+0x228], R6 ;  /* 0x0002280601007387 */ /* 0x0005e20000100a00 */
[----:B0-----:R-:W-:Y:S01]  /*1c10*/  HFMA2 R9, -RZ, RZ, -0.76318359375, 0.9521484375 ;  /* 0xba1b3b9eff097431 */ /* 0x001fe200000001ff */
[----:B------:R-:W-:Y:S02]  /*1c20*/  MOV R8, 0x3a0b4779 ;  /* 0x3a0b477900087802 */ /* 0x000fe40000000f00 */
[----:B------:R0:W-:Y:S01]  /*1c30*/  STL.64 [R1+0x248], R14 ;  /* 0x0002480e01007387 */ /* 0x0001e20000100a00 */
[----:B-1----:R-:W-:Y:S01]  /*1c40*/  IMAD.MOV.U32 R10, RZ, RZ, 0x398e04a8 ;  /* 0x398e04a8ff0a7424 */ /* 0x002fe200078e00ff */
[----:B------:R-:W-:Y:S02]  /*1c50*/  MOV R11, 0x3554208f ;  /* 0x3554208f000b7802 */ /* 0x000fe40000000f00 */
[----:B------:R1:W-:Y:S01]  /*1c60*/  STL.64 [R1+0x240], R12 ;  /* 0x0002400c01007387 */ /* 0x0003e20000100a00 */
[----:B--2---:R-:W-:Y:S02]  /*1c70*/  HFMA2 R6, -RZ, RZ, 0.055633544921875, -1554 ;  /* 0x2b1fe612ff067431 */ /* 0x004fe400000001ff */
[----:B------:R-:W-:Y:S01]  /*1c80*/  IMAD.MOV.U32 R7, RZ, RZ, -0x55ead275 ;  /* 0xaa152d8bff077424 */ /* 0x000fe200078e00ff */
[----:B------:R2:W-:Y:S01]  /*1c90*/  STL.64 [R1+0x260], R10 ;  /* 0x0002600a01007387 */ /* 0x0005e20000100a00 */
[----:B0-----:R-:W-:Y:S01]  /*1ca0*/  HFMA2 R15, -RZ, RZ, -0.1663818359375, -0.0100250244140625 ;  /* 0xb153a122ff0f7431 */ /* 0x001fe200000001ff */
[----:B------:R-:W-:-:S02]  /*1cb0*/  MOV R14, 0xb799c17a ;  /* 0xb799c17a000e7802 */ /* 0x000fc40000000f00 */
[----:B------:R0:W-:Y:S01]  /*1cc0*/  STL.64 [R1+0x258], R8 ;  /* 0x0002580801007387 */ /* 0x0001e20000100a00 */
[----:B-1----:R-:W-:Y:S02]  /*1cd0*/  HFMA2 R12, -RZ, RZ, -0.58349609375, 4.41074371337890625e-06 ;  /* 0xb8ab004aff0c7431 */ /* 0x002fe400000001ff */
[----:B------:R-:W-:Y:S01]  /*1ce0*/  IMAD.MOV.U32 R13, RZ, RZ, 0x386b5efc ;  /* 0x386b5efcff0d7424 */ /* 0x000fe200078e00ff */
[----:B------:R1:W-:Y:S01]  /*1cf0*/  STL.64 [R1+0x250], R6 ;  /* 0x0002500601007387 */ /* 0x0003e20000100a00 */
[----:B--2---:R-:W-:Y:S01]  /*1d00*/  HFMA2 R11, -RZ, RZ, 0.2279052734375, -1.0966796875 ;  /* 0x334bbc63ff0b7431 */ /* 0x004fe200000001ff */
[----:B------:R-:W-:Y:S02]  /*1d10*/  MOV R10, 0xb3bd97bf ;  /* 0xb3bd97bf000a7802 */ /* 0x000fe40000000f00 */
[----:B------:R2:W-:Y:S01]  /*1d20*/  STL.64 [R1+0x270], R14 ;  /* 0x0002700e01007387 */ /* 0x0005e20000100a00 */
[----:B0-----:R-:W-:Y:S02]  /*1d30*/  HFMA2 R8, -RZ, RZ, 0.319091796875, 1096 ;  /* 0x351b6448ff087431 */ /* 0x001fe400000001ff */
[----:B------:R-:W-:Y:S01]  /*1d40*/  IMAD.MOV.U32 R9, RZ, RZ, 0x2a83a738 ;  /* 0x2a83a738ff097424 */ /* 0x000fe200078e00ff */
[----:B------:R0:W-:Y:S01]  /*1d50*/  STL.64 [R1+0x268], R12 ;  /* 0x0002680c01007387 */ /* 0x0001e20000100a00 */
[----:B-1----:R-:W-:Y:S01]  /*1d60*/  IMAD.MOV.U32 R6, RZ, RZ, 0x36688aea ;  /* 0x36688aeaff067424 */ /* 0x002fe200078e00ff */
[----:B------:R-:W-:-:S02]  /*1d70*/  MOV R7, 0xb6082c3c ;  /* 0xb6082c3c00077802 */ /* 0x000fc40000000f00 */
[----:B------:R1:W-:Y:S01]  /*1d80*/  STL.64 [R1+0x288], R10 ;  /* 0x0002880a01007387 */ /* 0x0003e20000100a00 */
[----:B--2---:R-:W-:Y:S02]  /*1d90*/  HFMA2 R14, -RZ, RZ, 0.1531982421875, -0.00011903047561645507812 ;  /* 0x30e787cdff0e7431 */ /* 0x004fe400000001ff */
[----:B------:R-:W-:Y:S01]  /*1da0*/  IMAD.MOV.U32 R15, RZ, RZ, -0x4f944755 ;  /* 0xb06bb8abff0f7424 */ /* 0x000fe200078e00ff */
[----:B------:R2:W-:Y:S01]  /*1db0*/  STL.64 [R1+0x280], R8 ;  /* 0x0002800801007387 */ /* 0x0005e20000100a00 */
[----:B0-----:R-:W-:Y:S01]  /*1dc0*/  IMAD.MOV.U32 R12, RZ, RZ, -0x4da878ae ;  /* 0xb2578752ff0c7424 */ /* 0x001fe200078e00ff */
[----:B------:R-:W-:Y:S02]  /*1dd0*/  MOV R13, 0x29c2c5d5 ;  /* 0x29c2c5d5000d7802 */ /* 0x000fe40000000f00 */
[----:B------:R0:W-:Y:S01]  /*1de0*/  STL.64 [R1+0x278], R6 ;  /* 0x0002780601007387 */ /* 0x0001e20000100a00 */
[----:B-1----:R-:W-:Y:S02]  /*1df0*/  HFMA2 R10, -RZ, RZ, -0.06829833984375, -4.28125 ;  /* 0xac5fc448ff0a7431 */ /* 0x002fe400000001ff */
[----:B------:R-:W-:Y:S01]  /*1e00*/  IMAD.MOV.U32 R11, RZ, RZ, 0x22adcde9 ;  /* 0x22adcde9ff0b7424 */ /* 0x000fe200078e00ff */
[----:B------:R1:W-:Y:S01]  /*1e10*/  STL.64 [R1+0x290], R12 ;  /* 0x0002900c01007387 */ /* 0x0003e20000100a00 */
[----:B--2---:R-:W-:Y:S01]  /*1e20*/  IMAD.MOV.U32 R8, RZ, RZ, -0x5215ac74 ;  /* 0xadea538cff087424 */ /* 0x004fe200078e00ff */
[----:B------:R-:W-:-:S02]  /*1e30*/  MOV R9, 0x2d65daaf ;  /* 0x2d65daaf00097802 */ /* 0x000fc40000000f00 */
[----:B------:R2:W-:Y:S01]  /*1e40*/  STL.64 [R1+0x298], R14 ;  /* 0x0002980e01007387 */ /* 0x0005e20000100a00 */
[----:B0-----:R-:W-:Y:S01]  /*1e50*/  HFMA2 R7, -RZ, RZ, -0.0248260498046875, 7912 ;  /* 0xa65b6fbaff077431 */ /* 0x001fe200000001ff */
[----:B------:R-:W-:Y:S02]  /*1e60*/  MOV R6, 0x2f6d7999 ;  /* 0x2f6d799900067802 */ /* 0x000fe40000000f00 */
[----:B------:R0:W-:Y:S01]  /*1e70*/  STL.64 [R1+0x2a8], R8 ;  /* 0x0002a80801007387 */ /* 0x0001e20000100a00 */
[----:B-1----:R-:W-:Y:S01]  /*1e80*/  HFMA2 R13, -RZ, RZ, 0.712890625, -0.0002586841583251953125 ;  /* 0x39b48c3dff0d7431 */ /* 0x002fe200000001ff */
[----:B------:R-:W-:Y:S02]  /*1e90*/  MOV R12, 0x2acfbe8a ;  /* 0x2acfbe8a000c7802 */ /* 0x000fe40000000f00 */
[----:B------:R1:W-:Y:S01]  /*1ea0*/  STL.64 [R1+0x2b0], R10 ;  /* 0x0002b00a01007387 */ /* 0x0003e20000100a00 */
[----:B--2---:R-:W-:Y:S01]  /*1eb0*/  IMAD.MOV.U32 R14, RZ, RZ, 0x3858ebaf ;  /* 0x3858ebafff0e7424 */ /* 0x004fe200078e00ff */
[----:B------:R-:W-:-:S02]  /*1ec0*/  MOV R15, 0xb9af99c3 ;  /* 0xb9af99c3000f7802 */ /* 0x000fc40000000f00 */
[----:B------:R2:W-:Y:S01]  /*1ed0*/  STL.64 [R1+0x2a0], R6 ;  /* 0x0002a00601007387 */ /* 0x0005e20000100a00 */
[----:B0-----:R-:W-:Y:S01]  /*1ee0*/  HFMA2 R9, -RZ, RZ, 0.494140625, -1.189453125 ;  /* 0x37e8bcc2ff097431 */ /* 0x001fe200000001ff */
[----:B------:R-:W-:Y:S02]  /*1ef0*/  MOV R8, 0xb408ce38 ;  /* 0xb408ce3800087802 */ /* 0x000fe40000000f00 */
[----:B------:R0:W-:Y:S01]  /*1f00*/  STL.64 [R1+0x2c0], R14 ;  /* 0x0002c00e01007387 */ /* 0x0001e20000100a00 */
[----:B-1----:R-:W-:Y:S01]  /*1f10*/  IMAD.MOV.U32 R10, RZ, RZ, -0x4866cb75 ;  /* 0xb799348bff0a7424 */ /* 0x002fe200078e00ff */
[----:B------:R-:W-:Y:S02]  /*1f20*/  MOV R11, 0x36c233ec ;  /* 0x36c233ec000b7802 */ /* 0x000fe40000000f00 */
[----:B------:R1:W-:Y:S01]  /*1f30*/  STL.64 [R1+0x2b8], R12 ;  /* 0x0002b80c01007387 */ /* 0x0003e20000100a00 */
[----:B--2---:R-:W-:Y:S02]  /*1f40*/  HFMA2 R6, -RZ, RZ, 0.69677734375, 30128 ;  /* 0x3993775bff067431 */ /* 0x004fe400000001ff */
[----:B------:R-:W-:Y:S01]  /*1f50*/  IMAD.MOV.U32 R7, RZ, RZ, -0x4719cdec ;  /* 0xb8e63214ff077424 */ /* 0x000fe200078e00ff */
[----:B------:R2:W-:Y:S01]  /*1f60*/  STL.64 [R1+0x2d8], R10 ;  /* 0x0002d80a01007387 */ /* 0x0005e20000100a00 */
[----:B0-----:R-:W-:Y:S01]  /*1f70*/  HFMA2 R15, -RZ, RZ, -0.2646484375, -0.001155853271484375 ;  /* 0xb43c94bcff0f7431 */ /* 0x001fe200000001ff */
[----:B------:R-:W-:-:S02]  /*1f80*/  MOV R14, 0x35258957 ;  /* 0x35258957000e7802 */ /* 0x000fc40000000f00 */
[----:B------:R0:W-:Y:S01]  /*1f90*/  STL.64 [R1+0x2d0], R8 ;  /* 0x0002d00801007387 */ /* 0x0001e20000100a00 */
[----:B-1----:R-:W-:Y:S02]  /*1fa0*/  HFMA2 R12, -RZ, RZ, 0.1258544921875, -2.712890625 ;  /* 0x3007c16dff0c7431 */ /* 0x002fe400000001ff */
[----:B------:R-:W-:Y:S01]  /*1fb0*/  IMAD.MOV.U32 R13, RZ, RZ, -0x4a71ca99 ;  /* 0xb58e3567ff0d7424 */ /* 0x000fe200078e00ff */
[----:B------:R1:W-:Y:S01]  /*1fc0*/  STL.64 [R1+0x2c8], R6 ;  /* 0x0002c80601007387 */ /* 0x0003e20000100a00 */
[----:B--2---:R-:W-:Y:S01]  /*1fd0*/  HFMA2 R11, -RZ, RZ, -0.127197265625, 18128 ;  /* 0xb012746dff0b7431 */ /* 0x004fe200000001ff */
[----:B------:R-:W-:Y:S02]  /*1fe0*/  MOV R10, 0xa432faca ;  /* 0xa432faca000a7802 */ /* 0x000fe40000000f00 */
[----:B------:R2:W-:Y:S01]  /*1ff0*/  STL.64 [R1+0x2e8], R14 ;  /* 0x0002e80e01007387 */ /* 0x0005e20000100a00 */
[----:B0-----:R-:W-:Y:S02]  /*2000*/  HFMA2 R8, -RZ, RZ, -0.202392578125, 17504 ;  /* 0xb27a7446ff087431 */ /* 0x001fe400000001ff */
[----:B------:R-:W-:Y:S01]  /*2010*/  IMAD.MOV.U32 R9, RZ, RZ, 0x31859418 ;  /* 0x31859418ff097424 */ /* 0x000fe200078e00ff */
[----:B------:R0:W-:Y:S01]  /*2020*/  STL.64 [R1+0x2e0], R12 ;  /* 0x0002e00c01007387 */ /* 0x0001e20000100a00 */
[----:B-1----:R-:W-:Y:S01]  /*2030*/  IMAD.MOV.U32 R6, RZ, RZ, -0x54496689 ;  /* 0xabb69977ff067424 */ /* 0x002fe200078e00ff */
[----:B------:R-:W-:-:S02]  /*2040*/  MOV R7, 0x32e788fe ;  /* 0x32e788fe00077802 */ /* 0x000fc40000000f00 */
[----:B------:R1:W-:Y:S01]  /*2050*/  STL.64 [R1+0x300], R10 ;  /* 0x0003000a01007387 */ /* 0x0003e20000100a00 */
[----:B--2---:R-:W-:Y:S02]  /*2060*/  HFMA2 R14, -RZ, RZ, 0.0154876708984375, -809.5 ;  /* 0x23eee253ff0e7431 */ /* 0x004fe400000001ff */
[----:B------:R-:W-:Y:S01]  /*2070*/  IMAD.MOV.U32 R15, RZ, RZ, 0x2d1bcefb ;  /* 0x2d1bcefbff0f7424 */ /* 0x000fe200078e00ff */
[----:B------:R2:W-:Y:S01]  /*2080*/  STL.64 [R1+0x2f8], R8 ;  /* 0x0002f80801007387 */ /* 0x0005e20000100a00 */
[----:B0-----:R-:W-:Y:S01]  /*2090*/  IMAD.MOV.U32 R12, RZ, RZ, 0x2f96d785 ;  /* 0x2f96d785ff0c7424 */ /* 0x001fe200078e00ff */
[----:B------:R-:W-:Y:S02]  /*20a0*/  MOV R13, 0xae99d6d5 ;  /* 0xae99d6d5000d7802 */ /* 0x000fe40000000f00 */
[----:B------:R0:W-:Y:S01]  /*20b0*/  STL.64 [R1+0x2f0], R6 ;  /* 0x0002f00601007387 */ /* 0x0001e20000100a00 */
[----:B-1----:R-:W-:Y:S02]  /*20c0*/  HFMA2 R10, -RZ, RZ, -0.73681640625, -14.484375 ;  /* 0xb9e5cb3eff0a7431 */ /* 0x002fe400000001ff */
[----:B------:R-:W-:Y:S01]  /*20d0*/  IMAD.MOV.U32 R11, RZ, RZ, -0x4ac4ecc5 ;  /* 0xb53b133bff0b7424 */ /* 0x000fe200078e00ff */
[----:B------:R1:W-:Y:S01]  /*20e0*/  STL.64 [R1+0x308], R12 ;  /* 0x0003080c01007387 */ /* 0x0003e20000100a00 */
[----:B--2---:R-:W-:Y:S01]  /*20f0*/  IMAD.MOV.U32 R8, RZ, RZ, -0x45d4eb26 ;  /* 0xba2b14daff087424 */ /* 0x004fe200078e00ff */
[----:B------:R-:W-:-:S02]  /*2100*/  MOV R9, 0x3a5c11ce ;  /* 0x3a5c11ce00097802 */ /* 0x000fc40000000f00 */
[----:B------:R2:W-:Y:S01]  /*2110*/  STL.64 [R1+0x310], R14 ;  /* 0x0003100e01007387 */ /* 0x0005e20000100a00 */
[----:B0-----:R-:W-:Y:S01]  /*2120*/  HFMA2 R7, -RZ, RZ, 0.059326171875, -3744 ;  /* 0x2b98eb50ff077431 */ /* 0x001fe200000001ff */
[----:B------:R-:W-:Y:S02]  /*2130*/  MOV R6, 0xac9aec38 ;  /* 0xac9aec3800067802 */ /* 0x000fe40000000f00 */
[----:B------:R0:W-:Y:S01]  /*2140*/  STL.64 [R1+0x320], R8 ;  /* 0x0003200801007387 */ /* 0x0001e20000100a00 */
[----:B-1----:R-:W-:Y:S01]  /*2150*/  HFMA2 R13, -RZ, RZ, -0.6279296875, 0.0002286434173583984375 ;  /* 0xb9060b7eff0d7431 */ /* 0x002fe200000001ff */
[----:B------:R-:W-:Y:S02]  /*2160*/  MOV R12, 0x392e88ac ;  /* 0x392e88ac000c7802 */ /* 0x000fe40000000f00 */
[----:B------:R1:W-:Y:S01]  /*2170*/  STL.64 [R1+0x328], R10 ;  /* 0x0003280a01007387 */ /* 0x0003e20000100a00 */
[----:B--2---:R-:W-:Y:S01]  /*2180*/  IMAD.MOV.U32 R14, RZ, RZ, 0x384231bf ;  /* 0x384231bfff0e7424 */ /* 0x004fe200078e00ff */
[----:B------:R-:W-:-:S02]  /*2190*/  MOV R15, 0x319c9bcd ;  /* 0x319c9bcd000f7802 */ /* 0x000fc40000000f00 */
[----:B------:R2:W-:Y:S01]  /*21a0*/  STL.64 [R1+0x318], R6 ;  /* 0x0003180601007387 */ /* 0x0005e20000100a00 */
[----:B0-----:R-:W-:Y:S01]  /*21b0*/  HFMA2 R9, -RZ, RZ, -0.08734130859375, 3010 ;  /* 0xad9769e1ff097431 */ /* 0x001fe200000001ff */
[----:B------:R-:W-:Y:S02]  /*21c0*/  MOV R8, 0xb60d6f65 ;  /* 0xb60d6f6500087802 */ /* 0x000fe40000000f00 */
[----:B------:R0:W-:Y:S01]  /*21d0*/  STL.64 [R1+0x338], R14 ;  /* 0x0003380e01007387 */ /* 0x0001e20000100a00 */
[----:B-1----:R-:W-:Y:S01]  /*21e0*/  IMAD.MOV.U32 R10, RZ, RZ, 0x34ca97cc ;  /* 0x34ca97ccff0a7424 */ /* 0x002fe200078e00ff */
[----:B------:R-:W-:Y:S02]  /*21f0*/  MOV R11, 0xb46accf2 ;  /* 0xb46accf2000b7802 */ /* 0x000fe40000000f00 */
[----:B------:R1:W-:Y:S01]  /*2200*/  STL.64 [R1+0x330], R12 ;  /* 0x0003300c01007387 */ /* 0x0003e20000100a00 */
[----:B--2---:R-:W-:Y:S02]  /*2210*/  HFMA2 R6, -RZ, RZ, -0.449462890625, -3.171875 ;  /* 0xb731c258ff067431 */ /* 0x004fe400000001ff */
[----:B------:R-:W-:Y:S01]  /*2220*/  IMAD.MOV.U32 R7, RZ, RZ, 0x36e39c79 ;  /* 0x36e39c79ff077424 */ /* 0x000fe200078e00ff */
[----:B------:R2:W-:Y:S01]  /*2230*/  STL.64 [R1+0x350], R10 ;  /* 0x0003500a01007387 */ /* 0x0005e20000100a00 */
[----:B0-----:R-:W-:Y:S01]  /*2240*/  HFMA2 R15, -RZ, RZ, 0.1781005859375, 0.007732391357421875 ;  /* 0x31b31febff0f7431 */ /* 0x001fe200000001ff */
[----:B------:R-:W-:-:S02]  /*2250*/  MOV R14, 0xb224c2f7 ;  /* 0xb224c2f7000e7802 */ /* 0x000fc40000000f00 */
[----:B------:R0:W-:Y:S01]  /*2260*/  STL.64 [R1+0x348], R8 ;  /* 0x0003480801007387 */ /* 0x0001e20000100a00 */
[----:B-1----:R-:W-:Y:S02]  /*2270*/  HFMA2 R12, -RZ, RZ, 0.2349853515625, -0.0009937286376953125 ;  /* 0x33859412ff0c7431 */ /* 0x002fe400000001ff */
[----:B------:R-:W-:Y:S01]  /*2280*/  IMAD.MOV.U32 R13, RZ, RZ, 0x263e2a76 ;  /* 0x263e2a76ff0d7424 */ /* 0x000fe200078e00ff */
[----:B------:R1:W-:Y:S01]  /*2290*/  STL.64 [R1+0x340], R6 ;  /* 0x0003400601007387 */ /* 0x0003e20000100a00 */
[----:B--2---:R-:W-:Y:S01]  /*22a0*/  HFMA2 R11, -RZ, RZ, -0.01314544677734375, -22.578125 ;  /* 0xa2bbcda5ff0b7431 */ /* 0x004fe200000001ff */
[----:B------:R-:W-:Y:S02]  /*22b0*/  MOV R10, 0x2de560f7 ;  /* 0x2de560f7000a7802 */ /* 0x000fe40000000f00 */
[----:B------:R2:W-:Y:S01]  /*22c0*/  STL.64 [R1+0x360], R14 ;  /* 0x0003600e01007387 */ /* 0x0005e20000100a00 */
[----:B0-----:R-:W-:Y:S02]  /*22d0*/  HFMA2 R8, -RZ, RZ, 0.1146240234375, 1.1484375 ;  /* 0x2f563c98ff087431 */ /* 0x001fe400000001ff */
[----:B------:R-:W-:Y:S01]  /*22e0*/  IMAD.MOV.U32 R9, RZ, RZ, -0x51214c70 ;  /* 0xaedeb390ff097424 */ /* 0x000fe200078e00ff */
[----:B------:R0:W-:Y:S01]  /*22f0*/  STL.64 [R1+0x358], R12 ;  /* 0x0003580c01007387 */ /* 0x0001e20000100a00 */
[----:B-1----:R-:W-:Y:S01]  /*2300*/  IMAD.MOV.U32 R6, RZ, RZ, -0x4f3fb378 ;  /* 0xb0c04c88ff067424 */ /* 0x002fe200078e00ff */
[----:B------:R-:W-:-:S02]  /*2310*/  MOV R7, 0x261b2096 ;  /* 0x261b209600077802 */ /* 0x000fc40000000f00 */
[----:B------:R1:W-:Y:S01]  /*2320*/  STL.64 [R1+0x378], R10 ;  /* 0x0003780a01007387 */ /* 0x0003e20000100a00 */
[----:B--2---:R-:W-:Y:S02]  /*2330*/  HFMA2 R14, -RZ, RZ, -0.57373046875, 0.0024356842041015625 ;  /* 0xb89718fdff0e7431 */ /* 0x004fe400000001ff */
[----:B------:R-:W-:Y:S01]  /*2340*/  IMAD.MOV.U32 R15, RZ, RZ, 0x3a31cb4e ;  /* 0x3a31cb4eff0f7424 */ /* 0x000fe200078e00ff */
[----:B------:R2:W-:Y:S01]  /*2350*/  STL.64 [R1+0x370], R8 ;  /* 0x0003700801007387 */ /* 0x0005e20000100a00 */
[----:B0-----:R-:W-:Y:S01]  /*2360*/  IMAD.MOV.U32 R12, RZ, RZ, -0x5392b4cf ;  /* 0xac6d4b31ff0c7424 */ /* 0x001fe200078e00ff */
[----:B------:R-:W-:Y:S02]  /*2370*/  MOV R13, 0xba1c6ff9 ;  /* 0xba1c6ff9000d7802 */ /* 0x000fe40000000f00 */
[----:B------:R0:W-:Y:S01]  /*2380*/  STL.64 [R1+0x368], R6 ;  /* 0x0003680601007387 */ /* 0x0001e20000100a00 */
[----:B-1----:R-:W-:Y:S01]  /*2390*/  MOV R10, 0x38800900 ;  /* 0x38800900000a7802 */ /* 0x002fe20000000f00 */
[----:B------:R-:W-:-:S02]  /*23a0*/  IMAD.MOV.U32 R11, RZ, RZ, -0x484f381a ;  /* 0xb7b0c7e6ff0b7424 */ /* 0x000fc400078e00ff */
[----:B------:R1:W-:Y:S01]  /*23b0*/  STL.64 [R1+0x380], R12 ;  /* 0x0003800c01007387 */ /* 0x0003e20000100a00 */
[----:B--2---:R-:W-:Y:S02]  /*23c0*/  HFMA2 R9, -RZ, RZ, -0.58642578125, -64.125 ;  /* 0xb8b1d402ff097431 */ /* 0x004fe400000001ff */
[----:B------:R-:W-:Y:S01]  /*23d0*/  IMAD.MOV.U32 R8, RZ, RZ, 0x3443638e ;  /* 0x3443638eff087424 */ /* 0x000fe200078e00ff */
[----:B------:R2:W-:Y:S01]  /*23e0*/  STL.64 [R1+0x388], R14 ;  /* 0x0003880e01007387 */ /* 0x0005e20000100a00 */
[----:B0-----:R-:W-:-:S03]  /*23f0*/  MOV R6, 0xba27cf93 ;  /* 0xba27cf9300067802 */ /* 0x001fc60000000f00 */
[----:B------:R0:W-:Y:S01]  /*2400*/  STL.64 [R1+0x3a0], R10 ;  /* 0x0003a00a01007387 */ /* 0x0001e20000100a00 */
[----:B------:R-:W-:Y:S01]  /*2410*/  MOV R7, 0x39917d90 ;  /* 0x39917d9000077802 */ /* 0x000fe20000000f00 */
[----:B-1----:R-:W-:Y:S01]  /*2420*/  HFMA2 R12, -RZ, RZ, -0.1390380859375, -1.1861324310302734375e-05 ;  /* 0xb07380c7ff0c7431 */ /* 0x002fe200000001ff */
[----:B------:R-:W-:Y:S01]  /*2430*/  MOV R13, 0x3697f31f ;  /* 0x3697f31f000d7802 */ /* 0x000fe20000000f00 */
[----:B------:R1:W-:Y:S01]  /*2440*/  STL.64 [R1+0x398], R8 ;  /* 0x0003980801007387 */ /* 0x0003e20000100a00 */
[----:B--2---:R-:W-:Y:S02]  /*2450*/  HFMA2 R15, -RZ, RZ, 0.338134765625, -3.265625 ;  /* 0x3569c288ff0f7431 */ /* 0x004fe400000001ff */
[----:B------:R-:W-:Y:S01]  /*2460*/  IMAD.MOV.U32 R14, RZ, RZ, -0x49c13963 ;  /* 0xb63ec69dff0e7424 */ /* 0x000fe200078e00ff */
[----:B------:R2:W-:Y:S01]  /*2470*/  STL.64 [R1+0x390], R6 ;  /* 0x0003900601007387 */ /* 0x0005e20000100a00 */
[----:B0-----:R-:W-:Y:S02]  /*2480*/  HFMA2 R11, -RZ, RZ, 0.1724853515625, -1513 ;  /* 0x3185e5e9ff0b7431 */ /* 0x001fe400000001ff */
[----:B------:R-:W-:Y:S01]  /*2490*/  IMAD.MOV.U32 R10, RZ, RZ, -0x57c7c94e ;  /* 0xa83836b2ff0a7424 */ /* 0x000fe200078e00ff */
[----:B------:R0:W-:Y:S01]  /*24a0*/  STL.64 [R1+0x3a8], R12 ;  /* 0x0003a80c01007387 */ /* 0x0001e20000100a00 */
[----:B-1----:R-:W-:Y:S01]  /*24b0*/  HFMA2 R8, -RZ, RZ, 0.241943359375, 47.40625 ;  /* 0x33be51edff087431 */ /* 0x002fe200000001ff */
[----:B------:R-:W-:-:S02]  /*24c0*/  MOV R9, 0xb2d855fd ;  /* 0xb2d855fd00097802 */ /* 0x000fc40000000f00 */
[----:B------:R1:W-:Y:S01]  /*24d0*/  STL.64 [R1+0x3b0], R14 ;  /* 0x0003b00e01007387 */ /* 0x0003e20000100a00 */
[----:B--2---:R-:W-:Y:S01]  /*24e0*/  MOV R6, 0x2c81c80c ;  /* 0x2c81c80c00067802 */ /* 0x004fe20000000f00 */
[----:B------:R-:W-:Y:S02]  /*24f0*/  IMAD.MOV.U32 R7, RZ, RZ, -0x4bdb3cd3 ;  /* 0xb424c32dff077424 */ /* 0x000fe400078e00ff */
        /* <DEDUP_REMOVED lines=265> */
[----:B--2---:R-:W-:-:S02]  /*3590*/  IMAD.MOV.U32 R6, RZ, RZ, -0x47370002 ;  /* 0xb8c8fffeff067424 */ /* 0x004fc400078e00ff */
[----:B------:R1:W-:Y:S01]  /*35a0*/  STL.64 [R1+0x6a0], R14 ;  /* 0x0006a00e01007387 */ /* 0x0003e20000100a00 */
[----:B------:R-:W-:Y:S01]  /*35b0*/  MOV R7, 0x3885781c ;  /* 0x3885781c00077802 */ /* 0x000fe20000000f00 */
[----:B---3--:R-:W-:Y:S02]  /*35c0*/  HFMA2 R8, -RZ, RZ, -0.47998046875, 0.055816650390625 ;  /* 0xb7ae2b25ff087431 */ /* 0x008fe400000001ff */
        /* <DEDUP_REMOVED lines=8> */
[----:B--2---:R-:W-:Y:S02]  /*3650*/  HFMA2 R10, -RZ, RZ, 0.5068359375, -4.30859375 ;  /* 0x380ec44fff0a7431 */ /* 0x004fe400000001ff */
[----:B------:R-:W-:Y:S01]  /*3660*/  IMAD.MOV.U32 R11, RZ, RZ, -0x41f2d92f ;  /* 0xbe0d26d1ff0b7424 */ /* 0x000fe200078e00ff */
[----:B------:R2:W-:Y:S01]  /*3670*/  STL.64 [R1+0x6c8], R14 ;  /* 0x0006c80e01007387 */ /* 0x0005e20000100a00 */
[----:B0-----:R-:W-:Y:S01]  /*3680*/  IMAD.MOV.U32 R8, RZ, RZ, -0x41124077 ;  /* 0xbeedbf89ff087424 */ /* 0x001fe200078e00ff */
[----:B------:R-:W-:Y:S02]  /*3690*/  MOV R9, 0x3e8866ce ;  /* 0x3e8866ce00097802 */ /* 0x000fe40000000f00 */
[----:B------:R0:W-:Y:S01]  /*36a0*/  STL.64 [R1+0x6b8], R10 ;  /* 0x0006b80a01007387 */ /* 0x0001e20000100a00 */
[----:B-1----:R-:W-:Y:S01]  /*36b0*/  HFMA2 R13, -RZ, RZ, -1.349609375, 2.236328125 ;  /* 0xbd664079ff0d7431 */ /* 0x002fe200000001ff */
        /* <DEDUP_REMOVED lines=8> */
[----:B-1----:R-:W-:Y:S01]  /*3740*/  HFMA2 R9, -RZ, RZ, -0.84814453125, 0 ;  /* 0xbac90000ff097431 */ /* 0x002fe200000001ff */
[----:B------:R-:W-:-:S02]  /*3750*/  MOV R8, 0x3091fe30 ;  /* 0x3091fe3000087802 */ /* 0x000fc40000000f00 */
[----:B------:R1:W-:Y:S01]  /*3760*/  STL.64 [R1+0x6e0], R10 ;  /* 0x0006e00a01007387 */ /* 0x0003e20000100a00 */
[----:B--2---:R-:W-:Y:S02]  /*3770*/  HFMA2 R12, -RZ, RZ, -0.07666015625, -43.65625 ;  /* 0xace8d175ff0c7431 */ /* 0x004fe400000001ff */
[----:B------:R-:W-:Y:S01]  /*3780*/  IMAD.MOV.U32 R13, RZ, RZ, 0x38b0b6af ;  /* 0x38b0b6afff0d7424 */ /* 0x000fe200078e00ff */
[----:B------:R2:W-:Y:S01]  /*3790*/  STL.64 [R1+0x6d8], R8 ;  /* 0x0006d80801007387 */ /* 0x0005e20000100a00 */
[----:B0-----:R-:W-:-:S03]  /*37a0*/  HFMA2 R14, -RZ, RZ, -1.8310546875, -0.73486328125 ;  /* 0xbf53b9e1ff0e7431 */ /* 0x001fc600000001ff */
[----:B------:R0:W-:Y:S01]  /*37b0*/  STL.64 [R1+0x680], R6 ;  /* 0x0006800601007387 */ /* 0x0001e20000100a00 */
[----:B------:R-:W-:Y:S02]  /*37c0*/  IMAD.MOV.U32 R15, RZ, RZ, 0x3f64be03 ;  /* 0x3f64be03ff0f7424 */ /* 0x000fe400078e00ff */
[----:B-1----:R-:W-:Y:S01]  /*37d0*/  HFMA2 R11, -RZ, RZ, -1.923828125, 0.025543212890625 ;  /* 0xbfb2268aff0b7431 */ /* 0x002fe200000001ff */
[----:B------:R1:W-:Y:S01]  /*37e0*/  STL.64 [R1+0x6e8], R12 ;  /* 0x0006e80c01007387 */ /* 0x0003e20000100a00 */
[----:B------:R-:W-:Y:S01]  /*37f0*/  MOV R10, 0x3f39715e ;  /* 0x3f39715e000a7802 */ /* 0x000fe20000000f00 */
[----:B--2---:R-:W-:Y:S02]  /*3800*/  HFMA2 R8, -RZ, RZ, 0.37939453125, -1.3037109375 ;  /* 0x3612bd37ff087431 */ /* 0x004fe400000001ff */
[----:B------:R-:W-:Y:S02]  /*3810*/  IMAD.MOV.U32 R9, RZ, RZ, -0x4acca68f ;  /* 0xb5335971ff097424 */ /* 0x000fe400078e00ff */
[----:B------:R2:W-:Y:S01]  /*3820*/  STL.64 [R1+0x708], R10 ;  /* 0x0007080a01007387 */ /* 0x0005e20000100a00 */
[----:B0-----:R-:W-:Y:S01]  /*3830*/  HFMA2 R7, -RZ, RZ, 1.681640625, -0.7841796875 ;  /* 0x3ebaba46ff077431 */ /* 0x001fe200000001ff */
[----:B------:R-:W-:-:S02]  /*3840*/  MOV R6, 0xbc76adea ;  /* 0xbc76adea00067802 */ /* 0x000fc40000000f00 */
[----:B------:R0:W-:Y:S01]  /*3850*/  STL.64 [R1+0x718], R14 ;  /* 0x0007180e01007387 */ /* 0x0001e20000100a00 */
[----:B-1----:R-:W-:Y:S01]  /*3860*/  IMAD.MOV.U32 R12, RZ, RZ, 0x3f885f7f ;  /* 0x3f885f7fff0c7424 */ /* 0x002fe200078e00ff */
[----:B------:R-:W-:Y:S02]  /*3870*/  MOV R13, 0x3944bb29 ;  /* 0x3944bb29000d7802 */ /* 0x000fe40000000f00 */
[----:B------:R1:W-:Y:S04]  /*3880*/  STL.64 [R1+0x700], R8 ;  /* 0x0007000801007387 */ /* 0x0003e80000100a00 */
[----:B------:R3:W-:Y:S01]  /*3890*/  STL.64 [R1+0x710], R12 ;  /* 0x0007100c01007387 */ /* 0x0007e20000100a00 */
[----:B--2---:R-:W-:Y:S02]  /*38a0*/  HFMA2 R10, -RZ, RZ, 1.3876953125, 0.000747203826904296875 ;  /* 0x3d8d121fff0a7431 */ /* 0x004fe400000001ff */
[----:B------:R-:W-:Y:S01]  /*38b0*/  IMAD.MOV.U32 R11, RZ, RZ, 0x326ef93b ;  /* 0x326ef93bff0b7424 */ /* 0x000fe200078e00ff */
[----:B------:R2:W-:Y:S01]  /*38c0*/  STL.64 [R1+0x6a8], R6 ;  /* 0x0006a80601007387 */ /* 0x0005e20000100a00 */
[----:B0-----:R-:W-:Y:S01]  /*38d0*/  IMAD.MOV.U32 R14, RZ, RZ, -0x443c0f77 ;  /* 0xbbc3f089ff0e7424 */ /* 0x001fe200078e00ff */
[----:B------:R-:W-:Y:S01]  /*38e0*/  MOV R15, 0xaef836cd ;  /* 0xaef836cd000f7802 */ /* 0x000fe20000000f00 */
[----:B-1----:R-:W-:Y:S01]  /*38f0*/  IMAD.MOV.U32 R8, RZ, RZ, 0x3e44f8f2 ;  /* 0x3e44f8f2ff087424 */ /* 0x002fe200078e00ff */
[----:B------:R-:W-:Y:S01]  /*3900*/  MOV R9, 0xbe29f5e1 ;  /* 0xbe29f5e100097802 */ /* 0x000fe20000000f00 */
[----:B------:R0:W-:Y:S01]  /*3910*/  STL.64 [R1+0x730], R10 ;  /* 0x0007300a01007387 */ /* 0x0001e20000100a00 */
[----:B---3--:R-:W-:Y:S01]  /*3920*/  HFMA2 R13, -RZ, RZ, 1.12890625, -13600 ;  /* 0x3c84f2a4ff0d7431 */ /* 0x008fe200000001ff */
[----:B------:R-:W-:-:S02]  /*3930*/  MOV R12, 0xbcafe000 ;  /* 0xbcafe000000c7802 */ /* 0x000fc40000000f00 */
[----:B------:R1:W-:Y:S01]  /*3940*/  STL.64 [R1+0x728], R8 ;  /* 0x0007280801007387 */ /* 0x0003e20000100a00 */
[----:B--2---:R-:W-:Y:S02]  /*3950*/  HFMA2 R6, -RZ, RZ, -1.1162109375, 0.44384765625 ;  /* 0xbc77371aff067431 */ /* 0x004fe400000001ff */
[----:B------:R-:W-:Y:S01]  /*3960*/  IMAD.MOV.U32 R7, RZ, RZ, 0x3bbc182a ;  /* 0x3bbc182aff077424 */ /* 0x000fe200078e00ff */
[----:B------:R2:W-:Y:S04]  /*3970*/  STL.64 [R1+0x740], R14 ;  /* 0x0007400e01007387 */ /* 0x0005e80000100a00 */
[----:B------:R3:W-:Y:S01]  /*3980*/  STL.64 [R1+0x738], R12 ;  /* 0x0007380c01007387 */ /* 0x0007e20000100a00 */
[----:B0-----:R-:W-:Y:S01]  /*3990*/  IMAD.MOV.U32 R10, RZ, RZ, -0x475ce5ee ;  /* 0xb8a31a12ff0a7424 */ /* 0x001fe200078e00ff */
[----:B------:R-:W-:Y:S01]  /*39a0*/  MOV R11, 0x3852efff ;  /* 0x3852efff000b7802 */ /* 0x000fe20000000f00 */
[----:B-1----:R-:W-:Y:S01]  /*39b0*/  HFMA2 R9, -RZ, RZ, 0.057769775390625, -50528 ;  /* 0x2b65fa2bff097431 */ /* 0x002fe200000001ff */
[----:B------:R-:W-:Y:S01]  /*39c0*/  MOV R8, 0x39ba53bc ;  /* 0x39ba53bc00087802 */ /* 0x000fe20000000f00 */
[----:B------:R0:W-:Y:S01]  /*39d0*/  STL.64 [R1+0x6d0], R6 ;  /* 0x0006d00601007387 */ /* 0x0001e20000100a00 */
[----:B--2---:R-:W-:Y:S01]  /*39e0*/  HFMA2 R15, -RZ, RZ, 1.9580078125, 308.25 ;  /* 0x3fd55cd1ff0f7431 */ /* 0x004fe200000001ff */
[----:B------:R-:W-:-:S02]  /*39f0*/  MOV R14, 0x365283b7 ;  /* 0x365283b7000e7802 */ /* 0x000fc40000000f00 */
[----:B------:R1:W-:Y:S01]  /*3a00*/  STL.64 [R1+0x758], R10 ;  /* 0x0007580a01007387 */ /* 0x0003e20000100a00 */
[----:B---3--:R-:W-:Y:S02]  /*3a10*/  HFMA2 R12, -RZ, RZ, -0.47021484375, -4.7028064727783203125e-05 ;  /* 0xb7868315ff0c7431 */ /* 0x008fe400000001ff */
[----:B------:R-:W-:Y:S01]  /*3a20*/  IMAD.MOV.U32 R13, RZ, RZ, 0x2860a0bf ;  /* 0x2860a0bfff0d7424 */ /* 0x000fe200078e00ff */
[----:B------:R2:W-:Y:S01]  /*3a30*/  STL.64 [R1+0x750], R8 ;  /* 0x0007500801007387 */ /* 0x0005e20000100a00 */
[----:B0-----:R-:W-:Y:S01]  /*3a40*/  IMAD.MOV.U32 R6, RZ, RZ, 0x292edd8c ;  /* 0x292edd8cff067424 */ /* 0x001fe200078e00ff */
[----:B------:R-:W-:Y:S02]  /*3a50*/  MOV R7, 0xb66d3d31 ;  /* 0xb66d3d3100077802 */ /* 0x000fe40000000f00 */
[----:B------:R0:W-:Y:S01]  /*3a60*/  STL.64 [R1+0x760], R12 ;  /* 0x0007600c01007387 */ /* 0x0001e20000100a00 */
[----:B-1----:R-:W-:Y:S01]  /*3a70*/  HFMA2 R11, -RZ, RZ, 1.94140625, -55168 ;  /* 0x3fc4fabcff0b7431 */ /* 0x002fe200000001ff */
[----:B------:R-:W-:-:S02]  /*3a80*/  MOV R10, 0xb9885993 ;  /* 0xb9885993000a7802 */ /* 0x000fc40000000f00 */
[----:B------:R1:W-:Y:S01]  /*3a90*/  STL.64 [R1+0x768], R14 ;  /* 0x0007680e01007387 */ /* 0x0003e20000100a00 */
[----:B--2---:R-:W-:Y:S02]  /*3aa0*/  HFMA2 R8, -RZ, RZ, 2.279296875, 6.03199005126953125e-05 ;  /* 0x408f03f4ff087431 */ /* 0x004fe400000001ff */
[----:B------:R-:W-:Y:S01]  /*3ab0*/  IMAD.MOV.U32 R9, RZ, RZ, -0x3fd357bf ;  /* 0xc02ca841ff097424 */ /* 0x000fe200078e00ff */
[----:B------:R2:W-:Y:S01]  /*3ac0*/  STL.64 [R1+0x6f8], R6 ;  /* 0x0006f80601007387 */ /* 0x0005e20000100a00 */
[----:B0-----:R-:W-:Y:S01]  /*3ad0*/  IMAD.MOV.U32 R12, RZ, RZ, -0x4040cb49 ;  /* 0xbfbf34b7ff0c7424 */ /* 0x001fe200078e00ff */
[----:B------:R-:W-:Y:S02]  /*3ae0*/  MOV R13, 0x3f30567c ;  /* 0x3f30567c000d7802 */ /* 0x000fe40000000f00 */
[----:B------:R0:W-:Y:S01]  /*3af0*/  STL.64 [R1+0x778], R8 ;  /* 0x0007780801007387 */ /* 0x0001e20000100a00 */
[----:B-1----:R-:W-:Y:S02]  /*3b00*/  HFMA2 R14, -RZ, RZ, 0.355224609375, -8.9824199676513671875e-05 ;  /* 0x35af85e3ff0e7431 */ /* 0x002fe400000001ff */
[----:B------:R-:W-:Y:S01]  /*3b10*/  IMAD.MOV.U32 R15, RZ, RZ, -0x417c17f8 ;  /* 0xbe83e808ff0f7424 */ /* 0x000fe200078e00ff */
[----:B------:R1:W-:Y:S01]  /*3b20*/  STL.64 [R1+0x780], R10 ;  /* 0x0007800a01007387 */ /* 0x0003e20000100a00 */
[----:B--2---:R-:W-:Y:S01]  /*3b30*/  HFMA2 R7, -RZ, RZ, -0.365234375, 0.14404296875 ;  /* 0xb5d8309cff077431 */ /* 0x004fe200000001ff */
[----:B------:R-:W-:-:S02]  /*3b40*/  MOV R6, 0xbee64065 ;  /* 0xbee6406500067802 */ /* 0x000fc40000000f00 */
[----:B------:R2:W-:Y:S01]  /*3b50*/  STL.64 [R1+0x788], R12 ;  /* 0x0007880c01007387 */ /* 0x0005e20000100a00 */
[----:B0-----:R-:W-:Y:S01]  /*3b60*/  IMAD.MOV.U32 R8, RZ, RZ, -0x4dfa223c ;  /* 0xb205ddc4ff087424 */ /* 0x001fe200078e00ff */
[----:B------:R-:W-:Y:S02]  /*3b70*/  MOV R9, 0x3cc6cd86 ;  /* 0x3cc6cd8600097802 */ /* 0x000fe40000000f00 */
[----:B------:R0:W-:Y:S01]  /*3b80*/  STL.64 [R1+0x790], R14 ;  /* 0x0007900e01007387 */ /* 0x0001e20000100a00 */
[----:B-1----:R-:W-:Y:S02]  /*3b90*/  HFMA2 R10, -RZ, RZ, -1.1416015625, -6136 ;  /* 0xbc91edfeff0a7431 */ /* 0x002fe400000001ff */
[----:B------:R-:W-:Y:S01]  /*3ba0*/  IMAD.MOV.U32 R11, RZ, RZ, 0x3bd19e34 ;  /* 0x3bd19e34ff0b7424 */ /* 0x000fe200078e00ff */
[----:B------:R1:W-:Y:S01]  /*3bb0*/  STL.64 [R1+0x7a0], R8 ;  /* 0x0007a00801007387 */ /* 0x0003e20000100a00 */
[----:B--2---:R-:W-:Y:S01]  /*3bc0*/  HFMA2 R13, -RZ, RZ, -0.84912109375, -587 ;  /* 0xbacbe096ff0d7431 */ /* 0x004fe200000001ff */
[----:B------:R-:W-:-:S02]  /*3bd0*/  MOV R12, 0x2e596624 ;  /* 0x2e596624000c7802 */ /* 0x000fc40000000f00 */
[----:B------:R2:W-:Y:S01]  /*3be0*/  STL.64 [R1+0x720], R6 ;  /* 0x0007200601007387 */ /* 0x0005e20000100a00 */
[----:B0-----:R-:W-:Y:S01]  /*3bf0*/  IMAD.MOV.U32 R14, RZ, RZ, 0x3a8a6d7f ;  /* 0x3a8a6d7fff0e7424 */ /* 0x001fe200078e00ff */
[----:B------:R-:W-:Y:S02]  /*3c00*/  MOV R15, 0xb9b8f43c ;  /* 0xb9b8f43c000f7802 */ /* 0x000fe40000000f00 */
[----:B------:R0:W-:Y:S01]  /*3c10*/  STL.64 [R1+0x7a8], R10 ;  /* 0x0007a80a01007387 */ /* 0x0001e20000100a00 */
[----:B-1----:R-:W-:Y:S01]  /*3c20*/  HFMA2 R9, -RZ, RZ, 0.468505859375, 37952 ;  /* 0x377f78a2ff097431 */ /* 0x002fe200000001ff */
[----:B------:R-:W-:Y:S02]  /*3c30*/  MOV R8, 0xb84a1be1 ;  /* 0xb84a1be100087802 */ /* 0x000fe40000000f00 */
[----:B------:R1:W-:Y:S01]  /*3c40*/  STL.64 [R1+0x7b0], R12 ;  /* 0x0007b00c01007387 */ /* 0x0003e20000100a00 */
[----:B--2---:R-:W-:Y:S02]  /*3c50*/  HFMA2 R6, -RZ, RZ, 0.8466796875, -22.078125 ;  /* 0x3ac6cd85ff067431 */ /* 0x004fe400000001ff */
[----:B------:R-:W-:Y:S01]  /*3c60*/  IMAD.MOV.U32 R7, RZ, RZ, -0x4576a78a ;  /* 0xba895876ff077424 */ /* 0x000fe200078e00ff */
[----:B------:R2:W-:Y:S01]  /*3c70*/  STL.64 [R1+0x7b8], R14 ;  /* 0x0007b80e01007387 */ /* 0x0005e20000100a00 */
[----:B0-----:R-:W-:Y:S01]  /*3c80*/  IMAD.MOV.U32 R10, RZ, RZ, -0x3f2c328c ;  /* 0xc0d3cd74ff0a7424 */ /* 0x001fe200078e00ff */
[----:B------:R-:W-:-:S02]  /*3c90*/  MOV R11, 0x41565e26 ;  /* 0x41565e26000b7802 */ /* 0x000fc40000000f00 */
[----:B------:R0:W-:Y:S01]  /*3ca0*/  STL.64 [R1+0x7c8], R8 ;  /* 0x0007c80801007387 */ /* 0x0001e20000100a00 */
[----:B-1----:R-:W-:Y:S02]  /*3cb0*/  HFMA2 R12, -RZ, RZ, -2.5859375, -0.0101165771484375 ;  /* 0xc12ca12eff0c7431 */ /* 0x002fe400000001ff */
[----:B------:R-:W-:Y:S01]  /*3cc0*/  IMAD.MOV.U32 R13, RZ, RZ, -0x4543e1d3 ;  /* 0xbabc1e2dff0d7424 */ /* 0x000fe200078e00ff */
[----:B------:R1:W-:Y:S01]  /*3cd0*/  STL.64 [R1+0x7d0], R10 ;  /* 0x0007d00a01007387 */ /* 0x0003e20000100a00 */
[----:B--2---:R-:W-:Y:S01]  /*3ce0*/  HFMA2 R15, -RZ, RZ, -2.576171875, 24.15625 ;  /* 0xc1274e0aff0f7431 */ /* 0x004fe200000001ff */
[----:B------:R-:W-:Y:S02]  /*3cf0*/  MOV R14, 0x4113bbe2 ;  /* 0x4113bbe2000e7802 */ /* 0x000fe40000000f00 */
[----:B------:R2:W-:Y:S01]  /*3d00*/  STL.64 [R1+0x748], R6 ;  /* 0x0007480601007387 */ /* 0x0005e20000100a00 */
[----:B0-----:R-:W-:Y:S02]  /*3d10*/  HFMA2 R8, -RZ, RZ, -2.0703125, -772.5 ;  /* 0xc024e209ff087431 */ /* 0x001fe400000001ff */
[----:B------:R-:W-:Y:S01]  /*3d20*/  IMAD.MOV.U32 R9, RZ, RZ, 0x40148713 ;  /* 0x40148713ff097424 */ /* 0x000fe200078e00ff */
[----:B------:R0:W-:Y:S01]  /*3d30*/  STL.64 [R1+0x7d8], R12 ;  /* 0x0007d80c01007387 */ /* 0x0001e20000100a00 */
[----:B-1----:R-:W-:Y:S01]  /*3d40*/  HFMA2 R11, -RZ, RZ, -0.2454833984375, 0.384765625 ;  /* 0xb3db3628ff0b7431 */ /* 0x002fe200000001ff */
        /* <DEDUP_REMOVED lines=8> */
[----:B-1----:R-:W-:Y:S02]  /*3dd0*/  HFMA2 R14, -RZ, RZ, 1.4541015625, -0.0060577392578125 ;  /* 0x3dd19e34ff0e7431 */ /* 0x002fe400000001ff */
[----:B------:R-:W-:Y:S01]  /*3de0*/  IMAD.MOV.U32 R15, RZ, RZ, 0x3067cdc6 ;  /* 0x3067cdc6ff0f7424 */ /* 0x000fe200078e00ff */
[----:B------:R1:W-:Y:S01]  /*3df0*/  STL.64 [R1+0x7f8], R10 ;  /* 0x0007f80a01007387 */ /* 0x0003e20000100a00 */
[----:B--2---:R-:W-:Y:S01]  /*3e00*/  IMAD.MOV.U32 R8, RZ, RZ, -0x4418ceb5 ;  /* 0xbbe7314bff087424 */ /* 0x004fe200078e00ff */
[----:B------:R-:W-:-:S02]  /*3e10*/  MOV R9, 0x2c0887f7 ;  /* 0x2c0887f700097802 */ /* 0x000fc40000000f00 */
[----:B------:R2:W-:Y:S01]  /*3e20*/  STL.64 [R1+0x800], R12 ;  /* 0x0008000c01007387 */ /* 0x0005e20000100a00 */
[----:B0-----:R-:W-:Y:S01]  /*3e30*/  HFMA2 R7, -RZ, RZ, -1.4169921875, 13232 ;  /* 0xbdab7276ff077431 */ /* 0x001fe200000001ff */
[----:B------:R-:W-:Y:S02]  /*3e40*/  MOV R6, 0x3e580a4b ;  /* 0x3e580a4b00067802 */ /* 0x000fe40000000f00 */
[----:B------:R0:W-:Y:S01]  /*3e50*/  STL.64 [R1+0x818], R8 ;  /* 0x0008180801007387 */ /* 0x0001e20000100a00 */
[----:B-1----:R-:W-:Y:S02]  /*3e60*/  HFMA2 R10, -RZ, RZ, 0.85595703125, 0.00191211700439453125 ;  /* 0x3ad917d5ff0a7431 */ /* 0x002fe400000001ff */
[----:B------:R-:W-:Y:S01]  /*3e70*/  IMAD.MOV.U32 R11, RZ, RZ, -0x456ebbf7 ;  /* 0xba914409ff0b7424 */ /* 0x000fe200078e00ff */
[----:B------:R1:W-:Y:S01]  /*3e80*/  STL.64 [R1+0x808], R14 ;  /* 0x0008080e01007387 */ /* 0x0003e20000100a00 */
[----:B--2---:R-:W-:Y:S01]  /*3e90*/  HFMA2 R13, -RZ, RZ, -0.09967041015625, -0.000908374786376953125 ;  /* 0xae619371ff0d7431 */ /* 0x004fe200000001ff */
[----:B------:R-:W-:-:S02]  /*3ea0*/  MOV R12, 0x39bf9a7a ;  /* 0x39bf9a7a000c7802 */ /* 0x000fc40000000f00 */
[----:B------:R2:W-:Y:S01]  /*3eb0*/  STL.64 [R1+0x798], R6 ;  /* 0x0007980601007387 */ /* 0x0005e20000100a00 */
[----:B0-----:R-:W-:Y:S01]  /*3ec0*/  HFMA2 R9, -RZ, RZ, 3.0078125, 0.99951171875 ;  /* 0x42043bffff097431 */ /* 0x001fe200000001ff */
[----:B------:R-:W-:Y:S02]  /*3ed0*/  MOV R8, 0xc251316e ;  /* 0xc251316e00087802 */ /* 0x000fe40000000f00 */
[----:B------:R0:W-:Y:S01]  /*3ee0*/  STL.64 [R1+0x820], R10 ;  /* 0x0008200a01007387 */ /* 0x0001e20000100a00 */
[----:B-1----:R-:W-:Y:S01]  /*3ef0*/  IMAD.MOV.U32 R14, RZ, RZ, -0x475fe738 ;  /* 0xb8a018c8ff0e7424 */ /* 0x002fe200078e00ff */
[----:B------:R-:W-:Y:S02]  /*3f00*/  MOV R15, 0xc188e6d2 ;  /* 0xc188e6d2000f7802 */ /* 0x000fe40000000f00 */
[----:B------:R1:W-:Y:S01]  /*3f10*/  STL.64 [R1+0x828], R12 ;  /* 0x0008280c01007387 */ /* 0x0003e20000100a00 */
[----:B--2---:R-:W-:Y:S02]  /*3f20*/  HFMA2 R6, -RZ, RZ, 0.045440673828125, 4296 ;  /* 0x29d16c32ff067431 */ /* 0x004fe400000001ff */
[----:B------:R-:W-:Y:S01]  /*3f30*/  IMAD.MOV.U32 R7, RZ, RZ, 0x389de2c9 ;  /* 0x389de2c9ff077424 */ /* 0x000fe200078e00ff */
[----:B------:R2:W-:Y:S01]  /*3f40*/  STL.64 [R1+0x830], R14 ;  /* 0x0008300e01007387 */ /* 0x0005e20000100a00 */
[----:B0-----:R-:W-:Y:S01]  /*3f50*/  IMAD.MOV.U32 R10, RZ, RZ, 0x3b2278e6 ;  /* 0x3b2278e6ff0a7424 */ /* 0x001fe200078e00ff */
[----:B------:R-:W-:-:S02]  /*3f60*/  MOV R11, 0xc1a4e31c ;  /* 0xc1a4e31c000b7802 */ /* 0x000fc40000000f00 */
[----:B------:R0:W-:Y:S01]  /*3f70*/  STL.64 [R1+0x840], R8 ;  /* 0x0008400801007387 */ /* 0x0001e20000100a00 */
[----:B-1----:R-:W-:Y:S02]  /*3f80*/  HFMA2 R12, -RZ, RZ, 2.826171875, 0.0019626617431640625 ;  /* 0x41a71805ff0c7431 */ /* 0x002fe400000001ff */
[----:B------:R-:W-:Y:S01]  /*3f90*/  IMAD.MOV.U32 R13, RZ, RZ, -0x3edf44cc ;  /* 0xc120bb34ff0d7424 */ /* 0x000fe200078e00ff */
[----:B------:R1:W-:Y:S01]  /*3fa0*/  STL.64 [R1+0x848], R10 ;  /* 0x0008480a01007387 */ /* 0x0003e20000100a00 */
[----:B--2---:R-:W-:Y:S01]  /*3fb0*/  HFMA2 R15, -RZ, RZ, 2.25390625, 28240 ;  /* 0x408276e5ff0f7431 */ /* 0x004fe200000001ff */
[----:B------:R-:W-:Y:S02]  /*3fc0*/  MOV R14, 0xb74d552d ;  /* 0xb74d552d000e7802 */ /* 0x000fe40000000f00 */
[----:B------:R2:W-:Y:S01]  /*3fd0*/  STL.64 [R1+0x7c0], R6 ;  /* 0x0007c00601007387 */ /* 0x0005e20000100a00 */
[----:B0-----:R-:W-:Y:S02]  /*3fe0*/  HFMA2 R8, -RZ, RZ, 0.2374267578125, 1.6318359375 ;  /* 0x33993e87ff087431 */ /* 0x001fe400000001ff */
[----:B------:R-:W-:Y:S01]  /*3ff0*/  IMAD.MOV.U32 R9, RZ, RZ, -0x411aa357 ;  /* 0xbee55ca9ff097424 */ /* 0x000fe200078e00ff */
[----:B------:R0:W-:Y:S01]  /*4000*/  STL.64 [R1+0x850], R12 ;  /* 0x0008500c01007387 */ /* 0x0001e20000100a00 */
[----:B-1----:R-:W-:Y:S01]  /*4010*/  HFMA2 R11, -RZ, RZ, -1.501953125, 0.0002357959747314453125 ;  /* 0xbe020bbaff0b7431 */ /* 0x002fe200000001ff */
        /* <DEDUP_REMOVED lines=8> */
[----:B-1----:R-:W-:Y:S02]  /*40a0*/  HFMA2 R14, -RZ, RZ, -1.185546875, -0.0413818359375 ;  /* 0xbcbea94cff0e7431 */ /* 0x002fe400000001ff */
[----:B------:R-:W-:Y:S01]  /*40b0*/  IMAD.MOV.U32 R15, RZ, RZ, 0x3c03ba34 ;  /* 0x3c03ba34ff0f7424 */ /* 0x000fe200078e00ff */
[----:B------:R1:W-:Y:S01]  /*40c0*/  STL.64 [R1+0x870], R10 ;  /* 0x0008700a01007387 */ /* 0x0003e20000100a00 */
[----:B--2---:R-:W-:Y:S01]  /*40d0*/  IMAD.MOV.U32 R8, RZ, RZ, 0x3a9eb4a8 ;  /* 0x3a9eb4a8ff087424 */ /* 0x004fe200078e00ff */
[----:B------:R-:W-:-:S02]  /*40e0*/  MOV R9, 0xb9cefd15 ;  /* 0xb9cefd1500097802 */ /* 0x000fc40000000f00 */
[----:B------:R2:W-:Y:S01]  /*40f0*/  STL.64 [R1+0x878], R12 ;  /* 0x0008780c01007387 */ /* 0x0005e20000100a00 */
[----:B0-----:R-:W-:Y:S01]  /*4100*/  HFMA2 R7, -RZ, RZ, 1.16015625, 771.5 ;  /* 0x3ca46207ff077431 */ /* 0x001fe200000001ff */
[----:B------:R-:W-:Y:S02]  /*4110*/  MOV R6, 0xbce55ca9 ;  /* 0xbce55ca900067802 */ /* 0x000fe40000000f00 */
[----:B------:R0:W-:Y:S01]  /*4120*/  STL.64 [R1+0x890], R8 ;  /* 0x0008900801007387 */ /* 0x0001e20000100a00 */
[----:B-1----:R-:W-:Y:S02]  /*4130*/  HFMA2 R10, -RZ, RZ, 3.287109375, -7.8515625 ;  /* 0x4293c7daff0a7431 */ /* 0x002fe400000001ff */
[----:B------:R-:W-:Y:S01]  /*4140*/  IMAD.MOV.U32 R11, RZ, RZ, -0x3ce332d7 ;  /* 0xc31ccd29ff0b7424 */ /* 0x000fe200078e00ff */
[----:B------:R1:W-:Y:S01]  /*4150*/  STL.64 [R1+0x880], R14 ;  /* 0x0008800e01007387 */ /* 0x0003e20000100a00 */
[----:B--2---:R-:W-:Y:S01]  /*4160*/  HFMA2 R13, -RZ, RZ, 1.09375, 130.875 ;  /* 0x3c605817ff0d7431 */ /* 0x004fe200000001ff */
[----:B------:R-:W-:-:S02]  /*4170*/  MOV R12, 0x430437bf ;  /* 0x430437bf000c7802 */ /* 0x000fc40000000f00 */
[----:B------:R2:W-:Y:S01]  /*4180*/  STL.64 [R1+0x810], R6 ;  /* 0x0008100601007387 */ /* 0x0005e20000100a00 */
[----:B0-----:R-:W-:Y:S01]  /*4190*/  HFMA2 R9, -RZ, RZ, -3.046875, -118.1875 ;  /* 0xc218d763ff097431 */ /* 0x001fe200000001ff */
[----:B------:R-:W-:Y:S02]  /*41a0*/  MOV R8, 0x4223149e ;  /* 0x4223149e00087802 */ /* 0x000fe40000000f00 */
[----:B------:R0:W-:Y:S01]  /*41b0*/  STL.64 [R1+0x898], R10 ;  /* 0x0008980a01007387 */ /* 0x0001e20000100a00 */
[----:B-1----:R-:W-:Y:S01]  /*41c0*/  IMAD.MOV.U32 R14, RZ, RZ, -0x3d08ab89 ;  /* 0xc2f75477ff0e7424 */ /* 0x002fe200078e00ff */
[----:B------:R-:W-:Y:S02]  /*41d0*/  MOV R15, 0x431234f7 ;  /* 0x431234f7000f7802 */ /* 0x000fe40000000f00 */
[----:B------:R1:W-:Y:S01]  /*41e0*/  STL.64 [R1+0x8a0], R12 ;  /* 0x0008a00c01007387 */ /* 0x0003e20000100a00 */
[----:B--2---:R-:W-:Y:S02]  /*41f0*/  HFMA2 R6, -RZ, RZ, -1.8896484375, 26704 ;  /* 0xbf8f7685ff067431 */ /* 0x004fe400000001ff */
[----:B------:R-:W-:Y:S01]  /*4200*/  IMAD.MOV.U32 R7, RZ, RZ, 0x42148722 ;  /* 0x42148722ff077424 */ /* 0x000fe200078e00ff */
[----:B------:R2:W-:Y:S01]  /*4210*/  STL.64 [R1+0x8a8], R14 ;  /* 0x0008a80e01007387 */ /* 0x0005e20000100a00 */
[----:B0-----:R-:W-:Y:S01]  /*4220*/  IMAD.MOV.U32 R10, RZ, RZ, 0x41898fd1 ;  /* 0x41898fd1ff0a7424 */ /* 0x001fe200078e00ff */
[----:B------:R-:W-:-:S02]  /*4230*/  MOV R11, 0x357b0a41 ;  /* 0x357b0a41000b7802 */ /* 0x000fc40000000f00 */
[----:B------:R0:W-:Y:S01]  /*4240*/  STL.64 [R1+0x8b8], R8 ;  /* 0x0008b80801007387 */ /* 0x0001e20000100a00 */
[----:B-1----:R-:W-:Y:S02]  /*4250*/  HFMA2 R12, -RZ, RZ, -2.390625, -0.15869140625 ;  /* 0xc0c8b114ff0c7431 */ /* 0x002fe400000001ff */
[----:B------:R-:W-:Y:S01]  /*4260*/  IMAD.MOV.U32 R13, RZ, RZ, 0x40a3bda5 ;  /* 0x40a3bda5ff0d7424 */ /* 0x000fe200078e00ff */
[----:B------:R1:W-:Y:S01]  /*4270*/  STL.64 [R1+0x8c0], R10 ;  /* 0x0008c00a01007387 */ /* 0x0003e20000100a00 */
[----:B--2---:R-:W-:Y:S01]  /*4280*/  HFMA2 R15, -RZ, RZ, -0.177001953125, 0.003421783447265625 ;  /* 0xb1aa1b02ff0f7431 */ /* 0x004fe200000001ff */
[----:B------:R-:W-:Y:S02]  /*4290*/  MOV R14, 0xc0020bba ;  /* 0xc0020bba000e7802 */ /* 0x000fe40000000f00 */
[----:B------:R2:W-:Y:S01]  /*42a0*/  STL.64 [R1+0x838], R6 ;  /* 0x0008380601007387 */ /* 0x0005e20000100a00 */
[----:B0-----:R-:W-:Y:S02]  /*42b0*/  HFMA2 R8, -RZ, RZ, 1.53515625, -0.037109375 ;  /* 0x3e24a8c0ff087431 */ /* 0x001fe400000001ff */
[----:B------:R-:W-:Y:S01]  /*42c0*/  IMAD.MOV.U32 R9, RZ, RZ, -0x4d2b89d4 ;  /* 0xb2d4762cff097424 */ /* 0x000fe200078e00ff */
[----:B------:R0:W-:Y:S01]  /*42d0*/  STL.64 [R1+0x8c8], R12 ;  /* 0x0008c80c01007387 */ /* 0x0001e20000100a00 */
[----:B-1----:R-:W-:Y:S01]  /*42e0*/  HFMA2 R11, -RZ, RZ, 1.22265625, 0.01502227783203125 ;  /* 0x3ce423b1ff0b7431 */ /* 0x002fe200000001ff */
        /* <DEDUP_REMOVED lines=8> */
[----:B-1----:R-:W-:Y:S02]  /*4370*/  HFMA2 R14, -RZ, RZ, 0.88037109375, 3.943359375 ;  /* 0x3b0b43e3ff0e7431 */ /* 0x002fe400000001ff */
[----:B------:R-:W-:Y:S01]  /*4380*/  IMAD.MOV.U32 R15, RZ, RZ, 0x43542b1a ;  /* 0x43542b1aff0f7424 */ /* 0x000fe200078e00ff */
[----:B------:R1:W-:Y:S01]  /*4390*/  STL.64 [R1+0x8e8], R10 ;  /* 0x0008e80a01007387 */ /* 0x0003e20000100a00 */
[----:B--2---:R-:W-:-:S02]  /*43a0*/  HFMA2 R9, -RZ, RZ, -3.970703125, 0.000694751739501953125 ;  /* 0xc3f111b1ff097431 */ /* 0x004fc400000001ff */
[----:B------:R-:W-:Y:S01]  /*43b0*/  IMAD.MOV.U32 R8, RZ, RZ, 0x4436cdd2 ;  /* 0x4436cdd2ff087424 */ /* 0x000fe200078e00ff */
[----:B------:R2:W-:Y:S01]  /*43c0*/  STL.64 [R1+0x8f0], R12 ;  /* 0x0008f00c01007387 */ /* 0x0005e20000100a00 */
[----:B0-----:R-:W-:Y:S01]  /*43d0*/  HFMA2 R7, -RZ, RZ, -0.8671875, 0.02020263671875 ;  /* 0xbaf0252cff077431 */ /* 0x001fe200000001ff */
[----:B------:R-:W-:Y:S02]  /*43e0*/  MOV R6, 0xb0a1e056 ;  /* 0xb0a1e05600067802 */ /* 0x000fe40000000f00 */
[----:B------:R0:W-:Y:S01]  /*43f0*/  STL.64 [R1+0x8f8], R14 ;  /* 0x0008f80e01007387 */ /* 0x0001e20000100a00 */
[----:B-1----:R-:W-:Y:S01]  /*4400*/  MOV R10, 0xbcec1227 ;  /* 0xbcec1227000a7802 */ /* 0x002fe20000000f00 */
[----:B------:R-:W-:Y:S02]  /*4410*/  IMAD.MOV.U32 R11, RZ, RZ, 0x43a31567 ;  /* 0x43a31567ff0b7424 */ /* 0x000fe400078e00ff */
[----:B------:R1:W-:Y:S01]  /*4420*/  STL.64 [R1+0x908], R8 ;  /* 0x0009080801007387 */ /* 0x0003e20000100a00 */
[----:B--2---:R-:W-:Y:S01]  /*4430*/  HFMA2 R12, -RZ, RZ, -3.833984375, -13016 ;  /* 0xc3abf25bff0c7431 */ /* 0x004fe200000001ff */
[----:B------:R-:W-:-:S02]  /*4440*/  MOV R13, 0x432bf3b2 ;  /* 0x432bf3b2000d7802 */ /* 0x000fc40000000f00 */
[----:B------:R2:W-:Y:S04]  /*4450*/  STL.64 [R1+0x910], R10 ;  /* 0x0009100a01007387 */ /* 0x0005e80000100a00 */
[----:B------:R3:W-:Y:S01]  /*4460*/  STL.64 [R1+0x888], R6 ;  /* 0x0008880601007387 */ /* 0x0007e20000100a00 */
[----:B0-----:R-:W-:Y:S02]  /*4470*/  HFMA2 R15, -RZ, RZ, -3.29296875, -7.3611736297607421875e-05 ;  /* 0xc29684d3ff0f7431 */ /* 0x001fe400000001ff */
[----:B------:R-:W-:Y:S02]  /*4480*/  IMAD.MOV.U32 R14, RZ, RZ, 0x3913332d ;  /* 0x3913332dff0e7424 */ /* 0x000fe400078e00ff */
[----:B-1----:R-:W-:Y:S01]  /*4490*/  HFMA2 R8, -RZ, RZ, -0.3310546875, 635.5 ;  /* 0xb54c60f7ff087431 */ /* 0x002fe200000001ff */
[----:B------:R0:W-:Y:S01]  /*44a0*/  STL.64 [R1+0x918], R12 ;  /* 0x0009180c01007387 */ /* 0x0001e20000100a00 */
[----:B------:R-:W-:Y:S01]  /*44b0*/  MOV R9, 0x4118a4c2 ;  /* 0x4118a4c200097802 */ /* 0x000fe20000000f00 */
[----:B--2---:R-:W-:-:S02]  /*44c0*/  HFMA2 R11, -RZ, RZ, 2.111328125, 1.4609375 ;  /* 0x40393dd8ff0b7431 */ /* 0x004fc400000001ff */
[----:B------:R-:W-:Y:S01]  /*44d0*/  IMAD.MOV.U32 R10, RZ, RZ, -0x3f0f7065 ;  /* 0xc0f08f9bff0a7424 */ /* 0x000fe200078e00ff */
[----:B------:R1:W-:Y:S01]  /*44e0*/  STL.64 [R1+0x920], R14 ;  /* 0x0009200e01007387 */ /* 0x0003e20000100a00 */
[----:B---3--:R-:W-:Y:S02]  /*44f0*/  HFMA2 R6, -RZ, RZ, -3.3125, -0.8974609375 ;  /* 0xc2a0bb2eff067431 */ /* 0x008fe400000001ff */
[----:B------:R-:W-:Y:S01]  /*4500*/  IMAD.MOV.U32 R7, RZ, RZ, -0x4713dd22 ;  /* 0xb8ec22deff077424 */ /* 0x000fe200078e00ff */
[----:B------:R2:W-:Y:S01]  /*4510*/  STL.64 [R1+0x930], R8 ;  /* 0x0009300801007387 */ /* 0x0005e20000100a00 */
[----:B0-----:R-:W-:Y:S01]  /*4520*/  MOV R12, 0xb4fa3f50 ;  /* 0xb4fa3f50000c7802 */ /* 0x001fe20000000f00 */
[----:B------:R-:W-:Y:S02]  /*4530*/  IMAD.MOV.U32 R13, RZ, RZ, -0x40b1a00e ;  /* 0xbf4e5ff2ff0d7424 */ /* 0x000fe400078e00ff */
[----:B------:R0:W-:Y:S01]  /*4540*/  STL.64 [R1+0x938], R10 ;  /* 0x0009380a01007387 */ /* 0x0001e20000100a00 */
[----:B-1----:R-:W-:-:S03]  /*4550*/  HFMA2 R14, -RZ, RZ, 1.7705078125, -0.4638671875 ;  /* 0x3f15b76cff0e7431 */ /* 0x002fc600000001ff */
[----:B------:R1:W-:Y:S01]  /*4560*/  STL.64 [R1+0x940], R12 ;  /* 0x0009400c01007387 */ /* 0x0003e20000100a00 */
[----:B------:R-:W-:Y:S02]  /*4570*/  MOV R15, 0xbe5574fd ;  /* 0xbe5574fd000f7802 */ /* 0x000fe40000000f00 */
[----:B--2---:R-:W-:Y:S01]  /*4580*/  MOV R8, 0xbd07707a ;  /* 0xbd07707a00087802 */ /* 0x004fe20000000f00 */
[----:B------:R2:W-:Y:S01]  /*4590*/  STL.64 [R1+0x8b0], R6 ;  /* 0x0008b00601007387 */ /* 0x0005e20000100a00 */
[----:B------:R-:W-:Y:S02]  /*45a0*/  IMAD.MOV.U32 R9, RZ, RZ, 0x3c778cda ;  /* 0x3c778cdaff097424 */ /* 0x000fe400078e00ff */
[----:B0-----:R-:W-:Y:S01]  /*45b0*/  HFMA2 R10, -RZ, RZ, -4.46484375, 1580 ;  /* 0xc477662cff0a7431 */ /* 0x001fe200000001ff */
[----:B------:R-:W-:Y:S02]  /*45c0*/  MOV R11, 0x450908e3 ;  /* 0x450908e3000b7802 */ /* 0x000fe40000000f00 */
[----:B------:R0:W-:Y:S01]  /*45d0*/  STL.64 [R1+0x958], R8 ;  /* 0x0009580801007387 */ /* 0x0001e20000100a00 */
[----:B-1----:R-:W-:-:S02]  /*45e0*/  HFMA2 R13, -RZ, RZ, -1.5341796875, 0.0010662078857421875 ;  /* 0xbe23145eff0d7431 */ /* 0x002fc400000001ff */
[----:B------:R-:W-:Y:S01]  /*45f0*/  IMAD.MOV.U32 R12, RZ, RZ, -0x3b0ef486 ;  /* 0xc4f10b7aff0c7424 */ /* 0x000fe200078e00ff */
[----:B------:R1:W-:Y:S01]  /*4600*/  STL.64 [R1+0x948], R14 ;  /* 0x0009480e01007387 */ /* 0x0003e20000100a00 */
[----:B--2---:R-:W-:Y:S01]  /*4610*/  IMAD.MOV.U32 R6, RZ, RZ, 0x3f18a4c1 ;  /* 0x3f18a4c1ff067424 */ /* 0x004fe200078e00ff */
[----:B------:R-:W-:Y:S02]  /*4620*/  MOV R7, 0xbee2690b ;  /* 0xbee2690b00077802 */ /* 0x000fe40000000f00 */
[----:B------:R2:W-:Y:S04]  /*4630*/  STL.64 [R1+0x960], R10 ;  /* 0x0009600a01007387 */ /* 0x0005e80000100a00 */
[----:B------:R3:W-:Y:S01]  /*4640*/  STL.64 [R1+0x8d8], R6 ;  /* 0x0008d80601007387 */ /* 0x0007e20000100a00 */
[----:B0-----:R-:W-:-:S02]  /*4650*/  HFMA2 R9, -RZ, RZ, 4.2109375, -6008 ;  /* 0x4436eddeff097431 */ /* 0x001fc400000001ff */
[----:B------:R-:W-:Y:S01]  /*4660*/  IMAD.MOV.U32 R8, RZ, RZ, -0x3bc3d9f9 ;  /* 0xc43c2607ff087424 */ /* 0x000fe200078e00ff */
[----:B------:R0:W-:Y:S01]  /*4670*/  STL.64 [R1+0x968], R12 ;  /* 0x0009680c01007387 */ /* 0x0001e20000100a00 */
[----:B-1----:R-:W-:Y:S01]  /*4680*/  MOV R14, 0x44f49ff4 ;  /* 0x44f49ff4000e7802 */ /* 0x002fe20000000f00 */
[----:B------:R-:W-:Y:S01]  /*4690*/  IMAD.MOV.U32 R15, RZ, RZ, -0x3ae98bfa ;  /* 0xc5167406ff0f7424 */ /* 0x000fe200078e00ff */
[----:B--2---:R-:W-:Y:S01]  /*46a0*/  MOV R10, 0xc3aaaf64 ;  /* 0xc3aaaf64000a7802 */ /* 0x004fe20000000f00 */
[----:B------:R-:W-:Y:S01]  /*46b0*/  IMAD.MOV.U32 R11, RZ, RZ, -0x48d87794 ;  /* 0xb727886cff0b7424 */ /* 0x000fe200078e00ff */
[----:B------:R1:W-:Y:S01]  /*46c0*/  STL.64 [R1+0x980], R8 ;  /* 0x0009800801007387 */ /* 0x0003e20000100a00 */
[----:B---3--:R-:W-:Y:S02]  /*46d0*/  MOV R6, 0x4151b9cf ;  /* 0x4151b9cf00067802 */ /* 0x008fe40000000f00 */
[----:B------:R-:W-:Y:S01]  /*46e0*/  MOV R7, 0xc3f87dce ;  /* 0xc3f87dce00077802 */ /* 0x000fe20000000f00 */
[----:B------:R2:W-:Y:S01]  /*46f0*/  STL.64 [R1+0x970], R14 ;  /* 0x0009700e01007387 */ /* 0x0005e20000100a00 */
[----:B0-----:R-:W-:Y:S01]  /*4700*/  HFMA2 R12, -RZ, RZ, 3.509765625, -0.000507831573486328125 ;  /* 0x43059029ff0c7431 */ /* 0x001fe200000001ff */
[----:B------:R-:W-:-:S02]  /*4710*/  MOV R13, 0xc2e186a2 ;  /* 0xc2e186a2000d7802 */ /* 0x000fc40000000f00 */
[----:B------:R0:W-:Y:S01]  /*4720*/  STL.64 [R1+0x900], R6 ;  /* 0x0009000601007387 */ /* 0x0001e20000100a00 */
[----:B-1----:R-:W-:-:S03]  /*4730*/  HFMA2 R8, -RZ, RZ, -2.259765625, 2620 ;  /* 0xc085691eff087431 */ /* 0x002fc600000001ff */
[----:B------:R1:W-:Y:S01]  /*4740*/  STL.64 [R1+0x988], R10 ;  /* 0x0009880a01007387 */ /* 0x0003e20000100a00 */
[----:B------:R-:W-:Y:S01]  /*4750*/  MOV R9, 0x3b4b3729 ;  /* 0x3b4b372900097802 */ /* 0x000fe20000000f00 */
[----:B--2---:R-:W-:Y:S02]  /*4760*/  HFMA2 R15, -RZ, RZ, -0.4384765625, -8600 ;  /* 0xb704f033ff0f7431 */ /* 0x004fe400000001ff */
[----:B------:R2:W-:Y:S01]  /*4770*/  STL.64 [R1+0x990], R12 ;  /* 0x0009900c01007387 */ /* 0x0005e20000100a00 */
[----:B------:R-:W-:Y:S01]  /*4780*/  IMAD.MOV.U32 R14, RZ, RZ, 0x42393dd8 ;  /* 0x42393dd8ff0e7424 */ /* 0x000fe200078e00ff */
[----:B0-----:R-:W-:Y:S01]  /*4790*/  MOV R6, 0x42850a16 ;  /* 0x42850a1600067802 */ /* 0x001fe20000000f00 */
[----:B------:R-:W-:Y:S01]  /*47a0*/  IMAD.MOV.U32 R7, RZ, RZ, -0x3e1c6b7b ;  /* 0xc1e39485ff077424 */ /* 0x000fe200078e00ff */
[----:B------:R-:W-:Y:S01]  /*47b0*/  STL.64 [R1+0x9a8], R8 ;  /* 0x0009a80801007387 */ /* 0x000fe20000100a00 */
[----:B-1----:R-:W-:Y:S02]  /*47c0*/  HFMA2 R11, -RZ, RZ, -1.814453125, -0.177734375 ;  /* 0xbf42b1b0ff0b7431 */ /* 0x002fe400000001ff */
[----:B------:R-:W-:Y:S01]  /*47d0*/  IMAD.MOV.U32 R10, RZ, RZ, 0x3f8f9e02 ;  /* 0x3f8f9e02ff0a7424 */ /* 0x000fe200078e00ff */
[----:B------:R0:W-:Y:S01]  /*47e0*/  STL.64 [R1+0x928], R6 ;  /* 0x0009280601007387 */ /* 0x0001e20000100a00 */
[----:B--2---:R-:W-:Y:S01]  /*47f0*/  MOV R12, 0x3eb9a9a3 ;  /* 0x3eb9a9a3000c7802 */ /* 0x004fe20000000f00 */
[----:B------:R-:W-:-:S02]  /*4800*/  IMAD.MOV.U32 R13, RZ, RZ, 0x3e6301dc ;  /* 0x3e6301dcff0d7424 */ /* 0x000fc400078e00ff */
[----:B------:R-:W-:Y:S04]  /*4810*/  STL.64 [R1+0x998], R14 ;  /* 0x0009980e01007387 */ /* 0x000fe80000100a00 */
[----:B------:R-:W-:Y:S01]  /*4820*/  STL.64 [R1+0x9b0], R10 ;  /* 0x0009b00a01007387 */ /* 0x000fe20000100a00 */
[----:B0-----:R-:W-:Y:S02]  /*4830*/  HFMA2 R7, -RZ, RZ, 1.328125, -1493 ;  /* 0x3d50e5d5ff077431 */ /* 0x001fe400000001ff */
[----:B------:R-:W-:Y:S01]  /*4840*/  IMAD.MOV.U32 R6, RZ, RZ, 0x391ad4b2 ;  /* 0x391ad4b2ff067424 */ /* 0x000fe200078e00ff */
        /* <DEDUP_REMOVED lines=15> */
[----:B0-----:R-:W-:Y:S01]  /*4940*/  HFMA2 R6, -RZ, RZ, 4.66796875, -15728 ;  /* 0x44abf3aeff067431 */ /* 0x001fe200000001ff */
[----:B------:R-:W-:-:S05]  /*4950*/  MOV R7, 0x3aa95acb ;  /* 0x3aa95acb00077802 */ /* 0x000fca0000000f00 */
[----:B------:R0:W-:Y:S02]  /*4960*/  STL.64 [R1+0x978], R6 ;  /* 0x0009780601007387 */ /* 0x0001e40000100a00 */
[----:B0-----:R-:W-:Y:S01]  /*4970*/  MOV R6, 0xc1682bf0 ;  /* 0xc1682bf000067802 */ /* 0x001fe20000000f00 */
[----:B------:R-:W-:-:S05]  /*4980*/  IMAD.MOV.U32 R7, RZ, RZ, 0x4131c9d1 ;  /* 0x4131c9d1ff077424 */ /* 0x000fca00078e00ff */
        /* <DEDUP_REMOVED lines=34> */
.L_x_2055:
[----:B------:R-:W-:Y:S02]  /*4bb0*/  FSETP.GEU.FTZ.AND P0, PT, R4, 1, PT ;  /* 0x3f8000000400780b */ /* 0x000fe40003f1e000 */
[----:B------:R-:W-:-:S11]  /*4bc0*/  MOV R5, RZ ;  /* 0x000000ff00057202 */ /* 0x000fd60000000f00 */
        /* <DEDUP_REMOVED lines=32> */
.L_x_2056:
[----:B------:R-:W-:Y:S05]  /*4dd0*/  BSYNC.RECONVERGENT B0 ;  /* 0x0000000000007941 */ /* 0x000fea0003800200 */
.L_x_2054:
[----:B------:R-:W-:Y:S01]  /*4de0*/  HFMA2 R9, -RZ, RZ, 0, 5.9604644775390625e-08 ;  /* 0x00000001ff097431 */ /* 0x000fe200000001ff */
[----:B------:R-:W-:Y:S01]  /*4df0*/  BSSY.RECONVERGENT B0, `(.L_x_2057) ;  /* 0x0000015000007945 */ /* 0x000fe20003800200 */
[----:B------:R-:W-:Y:S01]  /*4e00*/  IMAD.MOV.U32 R7, RZ, RZ, RZ ;  /* 0x000000ffff077224 */ /* 0x000fe200078e00ff */
[----:B------:R-:W-:-:S07]  /*4e10*/  MOV R8, 0xbeaaaaab ;  /* 0xbeaaaaab00087802 */ /* 0x000fce0000000f00 */
.L_x_2058:
[----:B------:R-:W-:-:S13]  /*4e20*/  ISETP.GT.AND P1, PT, R9, R7, PT ;  /* 0x000000070900720c */ /* 0x000fda0003f24270 */
[C---:B------:R-:W-:Y:S01]  /*4e30*/  @P1 VIADD R11, R9.reuse, 0xffffffff ;  /* 0xffffffff090b1836 */ /* 0x040fe20000000000 */
[----:B------:R-:W-:-:S04]  /*4e40*/  @!P1 LEA R4, R9, R6, 0x2 ;  /* 0x0000000609049211 */ /* 0x000fc800078e10ff */
[----:B------:R-:W-:Y:S01]  /*4e50*/  @P1 LEA R11, R11, R6, 0x2 ;  /* 0x000000060b0b1211 */ /* 0x000fe200078e10ff */
[----:B------:R-:W2:Y:S04]  /*4e60*/  @!P1 LDL R10, [R4] ;  /* 0x00000000040a9983 */ /* 0x000ea80000100800 */
[----:B------:R-:W0:Y:S02]  /*4e70*/  @P1 LDL R12, [R11] ;  /* 0x000000000b0c1983 */ /* 0x000e240000100800 */
[----:B0-----:R-:W-:Y:S01]  /*4e80*/  @P1 FMUL.FTZ R10, R12, R5 ;  /* 0x000000050c0a1220 */ /* 0x001fe20000410000 */
        /* <DEDUP_REMOVED lines=12> */
.L_x_2057:
        /* <DEDUP_REMOVED lines=9> */
.L_x_2062:
        /* <DEDUP_REMOVED lines=19> */
.L_x_2061:
        /* <DEDUP_REMOVED lines=12> */
.L_x_2064:
        /* <DEDUP_REMOVED lines=10> */
[----:B------:R-:W-:Y:S01]  /*5270*/  ISETP.LT.U32.AND P2, PT, R13, 0x18, PT ;  /* 0x000000180d00780c */ /* 0x000fe20003f41070 */
        /* <DEDUP_REMOVED lines=8> */
.L_x_2063:
        /* <DEDUP_REMOVED lines=12> */
.L_x_2066:
        /* <DEDUP_REMOVED lines=19> */
.L_x_2065:
        /* <DEDUP_REMOVED lines=12> */
.L_x_2068:
        /* <DEDUP_REMOVED lines=19> */
.L_x_2067:
        /* <DEDUP_REMOVED lines=12> */
.L_x_2070:
        /* <DEDUP_REMOVED lines=19> */
.L_x_2069:
        /* <DEDUP_REMOVED lines=12> */
.L_x_2072:
        /* <DEDUP_REMOVED lines=19> */
.L_x_2071:
        /* <DEDUP_REMOVED lines=12> */
.L_x_2074:
        /* <DEDUP_REMOVED lines=19> */
.L_x_2073:
        /* <DEDUP_REMOVED lines=12> */
.L_x_2076:
        /* <DEDUP_REMOVED lines=19> */
.L_x_2075:
        /* <DEDUP_REMOVED lines=12> */
.L_x_2078:
        /* <DEDUP_REMOVED lines=19> */
.L_x_2077:
        /* <DEDUP_REMOVED lines=12> */
.L_x_2080:
        /* <DEDUP_REMOVED lines=19> */
.L_x_2079:
        /* <DEDUP_REMOVED lines=12> */
.L_x_2082:
        /* <DEDUP_REMOVED lines=19> */
.L_x_2081:
        /* <DEDUP_REMOVED lines=12> */
.L_x_2084:
        /* <DEDUP_REMOVED lines=19> */
.L_x_2083:
        /* <DEDUP_REMOVED lines=12> */
.L_x_2086:
        /* <DEDUP_REMOVED lines=19> */
.L_x_2085:
        /* <DEDUP_REMOVED lines=12> */
.L_x_2088:
        /* <DEDUP_REMOVED lines=19> */
.L_x_2087:
        /* <DEDUP_REMOVED lines=12> */
.L_x_2090:
        /* <DEDUP_REMOVED lines=19> */
.L_x_2089:
        /* <DEDUP_REMOVED lines=12> */
.L_x_2092:
        /* <DEDUP_REMOVED lines=19> */
.L_x_2091:
        /* <DEDUP_REMOVED lines=12> */
.L_x_2094:
        /* <DEDUP_REMOVED lines=19> */
.L_x_2093:
        /* <DEDUP_REMOVED lines=12> */
.L_x_2096:
        /* <DEDUP_REMOVED lines=19> */
.L_x_2095:
        /* <DEDUP_REMOVED lines=12> */
.L_x_2098:
        /* <DEDUP_REMOVED lines=19> */
.L_x_2097:
        /* <DEDUP_REMOVED lines=12> */
.L_x_2100:
        /* <DEDUP_REMOVED lines=19> */
.L_x_2099:
        /* <DEDUP_REMOVED lines=12> */
.L_x_2102:
        /* <DEDUP_REMOVED lines=19> */
.L_x_2101:
        /* <DEDUP_REMOVED lines=12> */
.L_x_2104:
        /* <DEDUP_REMOVED lines=19> */
.L_x_2103:
        /* <DEDUP_REMOVED lines=12> */
.L_x_2106:
        /* <DEDUP_REMOVED lines=19> */
.L_x_2105:
        /* <DEDUP_REMOVED lines=10> */
.L_x_2108:
        /* <DEDUP_REMOVED lines=19> */
.L_x_2107:
[----:B------:R-:W1:Y:S02]  /*7d80*/  MUFU.RCP R0, R3 ;  /* 0x0000000300007308 */ /* 0x000e640000001000 */
[----:B-1----:R-:W-:-:S04]  /*7d90*/  FMUL.FTZ R9, R9, R0 ;  /* 0x0000000009097220 */ /* 0x002fc80000410000 */
[----:B------:R-:W-:-:S05]  /*7da0*/  FMUL.FTZ R9, R8, R9 ;  /* 0x0000000908097220 */ /* 0x000fca0000410000 */
[----:B------:R-:W-:-:S13]  /*7db0*/  FSETP.GT.FTZ.AND P0, PT, |R9|, |R11|, PT ;  /* 0x4000000b0900720b */ /* 0x000fda0003f14200 */
[----:B------:R-:W-:-:S07]  /*7dc0*/  @!P0 FADD.FTZ R4, R4, R9 ;  /* 0x0000000904048221 */ /* 0x000fce0000010000 */
.L_x_2060:
[----:B------:R-:W-:Y:S05]  /*7dd0*/  BSYNC.RECONVERGENT B0 ;  /* 0x0000000000007941 */ /* 0x000fea0003800200 */
.L_x_2059:
        /* <DEDUP_REMOVED lines=13> */
[C---:B------:R-:W-:Y:S02]  /*7eb0*/  FADD.FTZ R5, |R0|.reuse, -RZ ;  /* 0x800000ff00057221 */ /* 0x040fe40000010200 */
[----:B------:R-:W-:Y:S01]  /*7ec0*/  DMUL R10, R10, R6 ;  /* 0x000000060a0a7228 */ /* 0x000fe20000000000 */
[----:B------:R-:W-:Y:S01]  /*7ed0*/  FADD.FTZ R18, |R0|, -4 ;  /* 0xc080000000127421 */ /* 0x000fe20000010200 */
[----:B------:R-:W-:Y:S01]  /*7ee0*/  IMAD.MOV.U32 R6, RZ, RZ, 0x652b82fe ;  /* 0x652b82feff067424 */ /* 0x000fe200078e00ff */
[----:B------:R-:W-:-:S06]  /*7ef0*/  MOV R7, 0x3ff71547 ;  /* 0x3ff7154700077802 */ /* 0x000fcc0000000f00 */
        /* <DEDUP_REMOVED lines=34> */
[----:B------:R-:W0:Y:S01]  /*8120*/  MUFU.RCP R9, R19 ;  /* 0x0000001300097308 */ /* 0x000e220000001000 */
[----:B------:R-:W-:Y:S01]  /*8130*/  UMOV UR7, 0x3fe00000 ;  /* 0x3fe0000000077882 */ /* 0x000fe20000000000 */
[----:B------:R-:W-:-:S04]  /*8140*/  FMUL.FTZ R8, |R0|, -R5 ;  /* 0x8000000500087220 */ /* 0x000fc80000410200 */
[----:B------:R-:W-:Y:S01]  /*8150*/  DFMA R12, R16, R12, UR6 ;  /* 0x00000006100c7e2b */ /* 0x000fe2000800000c */
[----:B------:R-:W-:-:S06]  /*8160*/  FMUL.FTZ R3, R8, 1.4426950216293334961 ;  /* 0x3fb8aa3b08037820 */ /* 0x000fcc0000410000 */
[----:B------:R-:W1:Y:S01]  /*8170*/  FRND.TRUNC R3, R3 ;  /* 0x0000000300037307 */ /* 0x000e62000020d000 */
[----:B------:R-:W-:Y:S01]  /*8180*/  DFMA R12, R16, R12, 1 ;  /* 0x3ff00000100c742b */ /* 0x000fe2000000000c */
[----:B0-----:R-:W-:-:S07]  /*8190*/  FMUL.FTZ R18, R18, R9 ;  /* 0x0000000912127220 */ /* 0x001fce0000410000 */
[----:B------:R-:W-:Y:S01]  /*81a0*/  DFMA R16, R16, R12, 1 ;  /* 0x3ff000001010742b */ /* 0x000fe2000000000c */
[----:B------:R-:W-:-:S04]  /*81b0*/  FADD.FTZ R13, R18, 1 ;  /* 0x3f800000120d7421 */ /* 0x000fc80000010000 */
[----:B------:R-:W-:-:S04]  /*81c0*/  FFMA.FTZ R13, R13, -4, |R0| ;  /* 0xc08000000d0d7823 */ /* 0x000fc80000010400 */
[----:B------:R-:W-:Y:S01]  /*81d0*/  FFMA.FTZ R12, |R0|, -R18, R13 ;  /* 0x80000012000c7223 */ /* 0x000fe2000001020d */
[----:B------:R-:W-:-:S03]  /*81e0*/  LEA R13, R6, R17, 0x14 ;  /* 0x00000011060d7211 */ /* 0x000fc600078ea0ff */
[----:B------:R-:W-:Y:S01]  /*81f0*/  FFMA.FTZ R9, R9, R12, R18 ;  /* 0x0000000c09097223 */ /* 0x000fe20000010012 */
[----:B------:R-:W-:Y:S01]  /*8200*/  MOV R12, R16 ;  /* 0x00000010000c7202 */ /* 0x000fe20000000f00 */
[----:B-1----:R-:W-:Y:S06]  /*8210*/  @!P0 BRA `(.L_x_2110) ;  /* 0x0000000000308947 */ /* 0x002fec0003800000 */
        /* <DEDUP_REMOVED lines=12> */
.L_x_2110:
[----:B------:R-:W-:Y:S05]  /*82e0*/  BSYNC.RECONVERGENT B0 ;  /* 0x0000000000007941 */ /* 0x000fea0003800200 */
.L_x_2109:
[----:B------:R-:W-:Y:S01]  /*82f0*/  UMOV UR6, 0x54411744 ;  /* 0x5441174400067882 */ /* 0x000fe20000000000 */
[----:B------:R-:W-:Y:S01]  /*8300*/  UMOV UR7, 0x401921fb ;  /* 0x401921fb00077882 */ /* 0x000fe20000000000 */
[----:B------:R-:W-:Y:S01]  /*8310*/  IMAD.MOV.U32 R10, RZ, RZ, 0x3a69a091 ;  /* 0x3a69a091ff0a7424 */ /* 0x000fe200078e00ff */
[----:B------:R-:W-:Y:S01]  /*8320*/  DMUL R6, R14, UR6 ;  /* 0x000000060e067c28 */ /* 0x000fe20008000000 */
[----:B------:R-:W-:Y:S01]  /*8330*/  MOV R16, 0x42fc0000 ;  /* 0x42fc000000107802 */ /* 0x000fe20000000f00 */
[----:B------:R-:W-:Y:S02]  /*8340*/  IMAD.MOV.U32 R17, RZ, RZ, 0x40000000 ;  /* 0x40000000ff117424 */ /* 0x000fe400078e00ff */
[----:B------:R-:W-:Y:S01]  /*8350*/  FFMA.FTZ R10, R9, R10, 0.0070457882247865200043 ;  /* 0x3be6e05b090a7423 */ /* 0x000fe2000001000a */
[----:B------:R-:W-:Y:S01]  /*8360*/  FSETP.GT.FTZ.AND P0, PT, |R3|, 126, PT ;  /* 0x42fc00000300780b */ /* 0x000fe20003f14200 */
[----:B------:R-:W-:Y:S01]  /*8370*/  HFMA2 R19, -RZ, RZ, 1.9609375, 0 ;  /* 0x3fd80000ff137431 */ /* 0x000fe200000001ff */
[----:B------:R-:W0:Y:S01]  /*8380*/  MUFU.RSQ64H R15, R7 ;  /* 0x00000007000f7308 */ /* 0x000e220000001c00 */
[----:B------:R-:W-:Y:S01]  /*8390*/  FFMA.FTZ R10, R9, R10, -0.015866896137595176697 ;  /* 0xbc81fb4b090a7423 */ /* 0x000fe2000001000a */
[----:B------:R-:W-:Y:S01]  /*83a0*/  LOP3.LUT R16, R16, 0x80000000, R3, 0xb8, !PT ;  /* 0x8000000010107812 */ /* 0x000fe200078eb803 */
[----:B------:R-:W-:Y:S01]  /*83b0*/  FMUL.FTZ R4, R4, 1 ;  /* 0x3f80000004047820 */ /* 0x000fe20000410000 */
[----:B------:R-:W-:Y:S01]  /*83c0*/  IADD3 R14, PT, PT, R7, -0x3500000, RZ ;  /* 0xfcb00000070e7810 */ /* 0x000fe20007ffe0ff */
[C---:B------:R-:W-:Y:S01]  /*83d0*/  FFMA.FTZ R10, R9.reuse, R10, 0.036429625004529953003 ;  /* 0x3d15373b090a7423 */ /* 0x040fe2000001000a */
[----:B------:R-:W-:Y:S01]  /*83e0*/  FSEL R16, R16, R3, P0 ;  /* 0x0000000310107208 */ /* 0x000fe20000000000 */
[C---:B------:R-:W-:Y:S01]  /*83f0*/  FFMA.FTZ R3, |R0|.reuse, R17, 1 ;  /* 0x3f80000000037423 */ /* 0x040fe20000010211 */
[C---:B------:R-:W-:Y:S01]  /*8400*/  FSETP.GT.FTZ.AND P0, PT, |R0|.reuse, 10.05500030517578125, PT ;  /* 0x4120e1480000780b */ /* 0x040fe20003f14200 */
[C---:B------:R-:W-:Y:S01]  /*8410*/  FFMA.FTZ R10, R9.reuse, R10, -0.066643431782722473145 ;  /* 0xbd887c5a090a7423 */ /* 0x040fe2000001000a */
[----:B------:R-:W-:Y:S01]  /*8420*/  FSETP.GEU.FTZ.AND P1, PT, R0, RZ, PT ;  /* 0x000000ff0000720b */ /* 0x000fe20003f3e000 */
[--C-:B------:R-:W-:Y:S01]  /*8430*/  FFMA.FTZ R20, R16, -0.69314718246459960938, R8.reuse ;  /* 0xbf31721810147823 */ /* 0x100fe20000010008 */
[----:B------:R-:W-:Y:S01]  /*8440*/  FFMA.FTZ R8, |R0|, -R5, -R8 ;  /* 0x8000000500087223 */ /* 0x000fe20000010a08 */
[C---:B------:R-:W-:Y:S01]  /*8450*/  FFMA.FTZ R18, R9.reuse, R10, 0.093814529478549957275 ;  /* 0x3dc021d509127423 */ /* 0x040fe2000001000a */
[----:B------:R-:W1:Y:S01]  /*8460*/  MUFU.RCP R3, R3 ;  /* 0x0000000300037308 */ /* 0x000e620000001000 */
[C---:B------:R-:W-:Y:S01]  /*8470*/  FFMA.FTZ R20, R16.reuse, 1.9046542121259335545e-09, R20 ;  /* 0x3102e30810147823 */ /* 0x040fe20000010014 */
[----:B------:R-:W-:Y:S01]  /*8480*/  FADD.FTZ R16, R16, 12583039 ;  /* 0x4b40007f10107421 */ /* 0x000fe20000010000 */
[----:B0-----:R-:W-:Y:S01]  /*8490*/  DMUL R10, R14, R14 ;  /* 0x0000000e0e0a7228 */ /* 0x001fe20000000000 */
[----:B------:R-:W-:Y:S01]  /*84a0*/  FFMA.FTZ R17, R9, R18, -0.10099056363105773926 ;  /* 0xbdced42409117423 */ /* 0x000fe20000010012 */
[----:B------:R-:W-:Y:S01]  /*84b0*/  MOV R18, 0x0 ;  /* 0x0000000000127802 */ /* 0x000fe20000000f00 */
[----:B------:R-:W-:Y:S01]  /*84c0*/  FMUL.FTZ R21, R20, 1.4426950216293334961 ;  /* 0x3fb8aa3b14157820 */ /* 0x000fe20000410000 */
[----:B------:R-:W-:-:S02]  /*84d0*/  IMAD.SHL.U32 R16, R16, 0x800000, RZ ;  /* 0x0080000010107824 */ /* 0x000fc400078e00ff */
[C---:B------:R-:W-:Y:S01]  /*84e0*/  FFMA.FTZ R17, R9.reuse, R17, 0.06809400022029876709 ;  /* 0x3d8b74de09117423 */ /* 0x040fe20000010011 */
[----:B------:R-:W0:Y:S01]  /*84f0*/  F2F.F64.F32 R4, R4 ;  /* 0x0000000400047310 */ /* 0x000e220000201800 */
[----:B------:R-:W-:Y:S01]  /*8500*/  BSSY.RECONVERGENT B0, `(.L_x_2111) ;  /* 0x0000024000007945 */ /* 0x000fe20003800200 */
[----:B------:R-:W-:Y:S01]  /*8510*/  DFMA R10, R6, -R10, 1 ;  /* 0x3ff00000060a742b */ /* 0x000fe2000000080a */
[----:B------:R-:W-:-:S04]  /*8520*/  FFMA.FTZ R17, R9, R17, 0.015377387404441833496 ;  /* 0x3c7bf17009117423 */ /* 0x000fc80000010011 */
[C---:B------:R-:W-:Y:S02]  /*8530*/  FFMA.FTZ R20, R9.reuse, R17, -0.1396210789680480957 ;  /* 0xbe0ef8d409147423 */ /* 0x040fe40000010011 */
[----:B------:R-:W2:Y:S01]  /*8540*/  MUFU.EX2 R17, R21 ;  /* 0x0000001500117308 */ /* 0x000ea20000000800 */
[----:B------:R-:W-:Y:S01]  /*8550*/  DFMA R18, R10, R18, 0.5 ;  /* 0x3fe000000a12742b */ /* 0x000fe20000000012 */
[----:B------:R-:W-:Y:S01]  /*8560*/  FFMA.FTZ R20, R9, R20, 1.232995152473449707 ;  /* 0x3f9dd2c909147423 */ /* 0x000fe20000010014 */
[----:B------:R-:W-:-:S03]  /*8570*/  DMUL R10, R14, R10 ;  /* 0x0000000a0e0a7228 */ /* 0x000fc60000000000 */
[----:B-1----:R-:W-:Y:S01]  /*8580*/  FMUL.FTZ R9, R20, R3 ;  /* 0x0000000314097220 */ /* 0x002fe20000410000 */
[----:B0-----:R-:W-:-:S04]  /*8590*/  DMUL R12, R4, R12 ;  /* 0x0000000c040c7228 */ /* 0x001fc80000000000 */
[----:B------:R-:W-:Y:S01]  /*85a0*/  DFMA R18, R18, R10, R14 ;  /* 0x0000000a1212722b */ /* 0x000fe2000000000e */
[----:B------:R-:W-:-:S04]  /*85b0*/  FMUL.FTZ R10, R9, -2 ;  /* 0xc0000000090a7820 */ /* 0x000fc80000410000 */
[----:B------:R-:W-:Y:S01]  /*85c0*/  FFMA.FTZ R10, |R0|, R10, R20 ;  /* 0x0000000a000a7223 */ /* 0x000fe20000010214 */
[----:B--2---:R-:W-:-:S03]  /*85d0*/  FMUL.FTZ R16, R16, R17 ;  /* 0x0000001110107220 */ /* 0x004fc60000410000 */
[----:B------:R-:W-:Y:S01]  /*85e0*/  FADD.FTZ R17, -R9, R10 ;  /* 0x0000000a09117221 */ /* 0x000fe20000010100 */
[----:B------:R-:W-:Y:S01]  /*85f0*/  FFMA.FTZ R8, R16, R8, R16 ;  /* 0x0000000810087223 */ /* 0x000fe20000010010 */
[----:B------:R-:W-:Y:S02]  /*8600*/  DMUL R10, R6, R18 ;  /* 0x00000012060a7228 */ /* 0x000fe40000000000 */
[----:B------:R-:W-:Y:S01]  /*8610*/  FFMA.FTZ R3, R3, R17, R9 ;  /* 0x0000001103037223 */ /* 0x000fe20000010009 */
[----:B------:R-:W-:-:S03]  /*8620*/  IADD3 R9, PT, PT, R19, -0x100000, RZ ;  /* 0xfff0000013097810 */ /* 0x000fc60007ffe0ff */
[----:B------:R-:W-:Y:S01]  /*8630*/  FMUL.FTZ R3, R3, R8 ;  /* 0x0000000803037220 */ /* 0x000fe20000410000 */
[----:B------:R-:W-:Y:S01]  /*8640*/  MOV R8, R18 ;  /* 0x0000001200087202 */ /* 0x000fe20000000f00 */
        /* <DEDUP_REMOVED lines=8> */
[----:B------:R-:W-:Y:S01]  /*86d0*/  MOV R4, R7 ;  /* 0x0000000700047202 */ /* 0x000fe20000000f00 */
[----:B------:R-:W-:Y:S01]  /*86e0*/  IMAD.MOV.U32 R7, RZ, RZ, R16 ;  /* 0x000000ffff077224 */ /* 0x000fe200078e0010 */
[----:B------:R-:W-:Y:S02]  /*86f0*/  MOV R6, R17 ;  /* 0x0000001100067202 */ /* 0x000fe40000000f00 */
[----:B------:R-:W-:-:S07]  /*8700*/  MOV R0, 0x8720 ;  /* 0x0000872000007802 */ /* 0x000fce0000000f00 */
[----:B------:R-:W-:Y:S05]  /*8710*/  CALL.REL.NOINC `($__internal_7_$__cuda_sm20_dsqrt_rn_f64_mediumpath_v1) ;  /* 0x0000026400807944 */ /* 0x000fea0003c00000 */
[----:B------:R-:W-:Y:S01]  /*8720*/  MOV R4, R6 ;  /* 0x0000000600047202 */ /* 0x000fe20000000f00 */
[----:B------:R-:W-:-:S07]  /*8730*/  IMAD.MOV.U32 R5, RZ, RZ, R7 ;  /* 0x000000ffff057224 */ /* 0x000fce00078e0007 */
.L_x_2112:
[----:B------:R-:W-:Y:S05]  /*8740*/  BSYNC.RECONVERGENT B0 ;  /* 0x0000000000007941 */ /* 0x000fea0003800200 */
.L_x_2111:
        /* <DEDUP_REMOVED lines=17> */
[----:B------:R-:W-:Y:S02]  /*8860*/  MOV R8, R5 ;  /* 0x0000000500087202 */ /* 0x000fe40000000f00 */
[----:B------:R-:W-:-:S07]  /*8870*/  MOV R0, 0x8890 ;  /* 0x0000889000007802 */ /* 0x000fce0000000f00 */
[----:B------:R-:W-:Y:S05]  /*8880*/  CALL.REL.NOINC `($__internal_6_$__cuda_sm20_div_rn_f64_full) ;  /* 0x0000025c00887944 */ /* 0x000fea0003c00000 */
.L_x_2114:
[----:B------:R-:W-:Y:S05]  /*8890*/  BSYNC.RECONVERGENT B0 ;  /* 0x0000000000007941 */ /* 0x000fea0003800200 */
.L_x_2113:
        /* <DEDUP_REMOVED lines=9> */
.L_x_2053:
        /* <DEDUP_REMOVED lines=18> */
[----:B------:R1:W-:Y:S01]  /*8a50*/  STL.64 [R1], R6 ;  /* 0x0000000601007387 */ /* 0x0003e20000100a00 */
[-C--:B------:R-:W-:Y:S01]  /*8a60*/  FMUL.FTZ R4, R4, R5.reuse ;  /* 0x0000000504047220 */ /* 0x080fe20000410000 */
[----:B------:R-:W-:Y:S01]  /*8a70*/  BSSY.RECONVERGENT B0, `(.L_x_2116) ;  /* 0x00003f1000007945 */ /* 0x000fe20003800200 */
[----:B------:R-:W-:Y:S01]  /*8a80*/  FMUL.FTZ R16, R16, R5 ;  /* 0x0000000510107220 */ /* 0x000fe20000410000 */
[----:B------:R2:W-:Y:S02]  /*8a90*/  STL.64 [R1+0x18], R12 ;  /* 0x0000180c01007387 */ /* 0x0005e40000100a00 */
        /* <DEDUP_REMOVED lines=602> */
[----:B------:R-:W-:Y:S01]  /*b040*/  MOV R10, 0xbbb833db ;  /* 0xbbb833db000a7802 */ /* 0x000fe20000000f00 */
        /* <DEDUP_REMOVED lines=8> */
[----:B-1----:R-:W-:Y:S01]  /*b0d0*/  IMAD.MOV.U32 R14, RZ, RZ, -0x4be1d735 ;  /* 0xb41e28cbff0e7424 */ /* 0x002fe200078e00ff */
[----:B------:R-:W-:-:S02]  /*b0e0*/  MOV R15, 0xbe4cbe7e ;  /* 0xbe4cbe7e000f7802 */ /* 0x000fc40000000f00 */
[----:B------:R1:W-:Y:S01]  /*b0f0*/  STL.64 [R1+0x660], R8 ;  /* 0x0006600801007387 */ /* 0x0003e20000100a00 */
[----:B--2---:R-:W-:Y:S01]  /*b100*/  HFMA2 R7, -RZ, RZ, 0.56494140625, 33664 ;  /* 0x3885781cff077431 */ /* 0x004fe200000001ff */
        /* <DEDUP_REMOVED lines=11> */
[----:B0-----:R-:W-:Y:S01]  /*b1c0*/  HFMA2 R15, -RZ, RZ, 1.1533203125, -0.00097179412841796875 ;  /* 0x3c9d93f6ff0f7431 */ /* 0x001fe200000001ff */
[----:B------:R-:W-:Y:S02]  /*b1d0*/  MOV R14, 0xb43c3e3f ;  /* 0xb43c3e3f000e7802 */ /* 0x000fe40000000f00 */
[----:B------:R0:W-:Y:S01]  /*b1e0*/  STL.64 [R1+0x690], R10 ;  /* 0x0006900a01007387 */ /* 0x0001e20000100a00 */
[----:B--2---:R-:W-:Y:S02]  /*b1f0*/  HFMA2 R6, -RZ, RZ, -1.115234375, -0.0924072265625 ;  /* 0xbc76adeaff067431 */ /* 0x004fe400000001ff */
[----:B------:R-:W-:-:S02]  /*b200*/  IMAD.MOV.U32 R7, RZ, RZ, 0x3ebaba46 ;  /* 0x3ebaba46ff077424 */ /* 0x000fc400078e00ff */
[----:B-1----:R-:W-:Y:S02]  /*b210*/  HFMA2 R12, -RZ, RZ, 1.501953125, -0.36376953125 ;  /* 0x3e02b5d2ff0c7431 */ /* 0x002fe400000001ff */
        /* <DEDUP_REMOVED lines=9> */
[----:B-1----:R-:W-:Y:S01]  /*b2b0*/  MOV R14, 0xb867519f ;  /* 0xb867519f000e7802 */ /* 0x002fe20000000f00 */
[----:B------:R-:W-:-:S02]  /*b2c0*/  IMAD.MOV.U32 R15, RZ, RZ, 0x37950fca ;  /* 0x37950fcaff0f7424 */ /* 0x000fc400078e00ff */
[----:B------:R1:W-:Y:S01]  /*b2d0*/  STL.64 [R1+0x6b0], R8 ;  /* 0x0006b00801007387 */ /* 0x0003e20000100a00 */
[----:B--2---:R-:W-:Y:S01]  /*b2e0*/  IMAD.MOV.U32 R6, RZ, RZ, -0x4388c8e6 ;  /* 0xbc77371aff067424 */ /* 0x004fe200078e00ff */
[----:B------:R-:W-:Y:S01]  /*b2f0*/  MOV R7, 0x3bbc182a ;  /* 0x3bbc182a00077802 */ /* 0x000fe20000000f00 */
        /* <DEDUP_REMOVED lines=10> */
[----:B0-----:R-:W-:Y:S02]  /*b3a0*/  HFMA2 R15, -RZ, RZ, 1.84765625, -1.5029296875 ;  /* 0x3f64be03ff0f7431 */ /* 0x001fe400000001ff */
[----:B------:R-:W-:Y:S01]  /*b3b0*/  IMAD.MOV.U32 R14, RZ, RZ, -0x40ac461f ;  /* 0xbf53b9e1ff0e7424 */ /* 0x000fe200078e00ff */
[----:B------:R0:W-:Y:S01]  /*b3c0*/  STL.64 [R1+0x6e0], R10 ;  /* 0x0006e00a01007387 */ /* 0x0001e20000100a00 */
[----:B--2---:R-:W-:Y:S01]  /*b3d0*/  HFMA2 R6, -RZ, RZ, 0.04046630859375, -355 ;  /* 0x292edd8cff067431 */ /* 0x004fe200000001ff */
[----:B------:R-:W-:Y:S01]  /*b3e0*/  MOV R7, 0xb66d3d31 ;  /* 0xb66d3d3100077802 */ /* 0x000fe20000000f00 */
[----:B-1----:R-:W-:Y:S01]  /*b3f0*/  HFMA2 R12, -RZ, RZ, 1.8828125, 479.75 ;  /* 0x3f885f7fff0c7431 */ /* 0x002fe200000001ff */
[----:B------:R-:W-:Y:S01]  /*b400*/  MOV R13, 0x3944bb29 ;  /* 0x3944bb29000d7802 */ /* 0x000fe20000000f00 */
[----:B------:R1:W-:Y:S01]  /*b410*/  STL.64 [R1+0x718], R14 ;  /* 0x0007180e01007387 */ /* 0x0003e20000100a00 */
[----:B---3--:R-:W-:-:S02]  /*b420*/  HFMA2 R9, -RZ, RZ, -0.324951171875, 174.125 ;  /* 0xb5335971ff097431 */ /* 0x008fc400000001ff */
[----:B------:R-:W-:Y:S01]  /*b430*/  IMAD.MOV.U32 R8, RZ, RZ, 0x3612bd37 ;  /* 0x3612bd37ff087424 */ /* 0x000fe200078e00ff */
[----:B------:R2:W-:Y:S01]  /*b440*/  STL.64 [R1+0x6f8], R6 ;  /* 0x0006f80601007387 */ /* 0x0005e20000100a00 */
[----:B0-----:R-:W-:Y:S01]  /*b450*/  MOV R10, 0x3f39715e ;  /* 0x3f39715e000a7802 */ /* 0x001fe20000000f00 */
[----:B------:R-:W-:Y:S02]  /*b460*/  IMAD.MOV.U32 R11, RZ, RZ, -0x404dd976 ;  /* 0xbfb2268aff0b7424 */ /* 0x000fe400078e00ff */
[----:B------:R0:W-:Y:S04]  /*b470*/  STL.64 [R1+0x710], R12 ;  /* 0x0007100c01007387 */ /* 0x0001e80000100a00 */
[----:B------:R3:W-:Y:S01]  /*b480*/  STL.64 [R1+0x708], R10 ;  /* 0x0007080a01007387 */ /* 0x0007e20000100a00 */
[----:B-1----:R-:W-:Y:S01]  /*b490*/  HFMA2 R14, -RZ, RZ, -0.97021484375, -9288 ;  /* 0xbbc3f089ff0e7431 */ /* 0x002fe200000001ff */
[----:B------:R-:W-:-:S02]  /*b4a0*/  MOV R15, 0xaef836cd ;  /* 0xaef836cd000f7802 */ /* 0x000fc40000000f00 */
[----:B------:R1:W-:Y:S01]  /*b4b0*/  STL.64 [R1+0x700], R8 ;  /* 0x0007000801007387 */ /* 0x0003e20000100a00 */
[----:B--2---:R-:W-:Y:S01]  /*b4c0*/  MOV R6, 0xbee64065 ;  /* 0xbee6406500067802 */ /* 0x004fe20000000f00 */
[----:B------:R-:W-:Y:S01]  /*b4d0*/  IMAD.MOV.U32 R7, RZ, RZ, -0x4a27cf64 ;  /* 0xb5d8309cff077424 */ /* 0x000fe200078e00ff */
        /* <DEDUP_REMOVED lines=10> */
[----:B0-----:R-:W-:Y:S01]  /*b580*/  MOV R14, 0x365283b7 ;  /* 0x365283b7000e7802 */ /* 0x001fe20000000f00 */
[----:B------:R-:W-:Y:S02]  /*b590*/  IMAD.MOV.U32 R15, RZ, RZ, 0x3fd55cd1 ;  /* 0x3fd55cd1ff0f7424 */ /* 0x000fe400078e00ff */
[----:B--2---:R-:W-:Y:S01]  /*b5a0*/  HFMA2 R13, -RZ, RZ, 0.0341796875, -0.00926971435546875 ;  /* 0x2860a0bfff0d7431 */ /* 0x004fe200000001ff */
[----:B------:R0:W-:Y:S01]  /*b5b0*/  STL.64 [R1+0x728], R8 ;  /* 0x0007280801007387 */ /* 0x0001e20000100a00 */
[----:B------:R-:W-:-:S02]  /*b5c0*/  IMAD.MOV.U32 R12, RZ, RZ, -0x48797ceb ;  /* 0xb7868315ff0c7424 */ /* 0x000fc400078e00ff */
[----:B-1----:R-:W-:Y:S01]  /*b5d0*/  HFMA2 R7, -RZ, RZ, -0.81689453125, 142.75 ;  /* 0xba895876ff077431 */ /* 0x002fe200000001ff */
[----:B------:R1:W-:Y:S01]  /*b5e0*/  STL.64 [R1+0x768], R14 ;  /* 0x0007680e01007387 */ /* 0x0003e20000100a00 */
[----:B------:R-:W-:Y:S02]  /*b5f0*/  IMAD.MOV.U32 R6, RZ, RZ, 0x3ac6cd85 ;  /* 0x3ac6cd85ff067424 */ /* 0x000fe400078e00ff */
[----:B---3--:R-:W-:Y:S01]  /*b600*/  HFMA2 R10, -RZ, RZ, -0.57958984375, 0.002964019775390625 ;  /* 0xb8a31a12ff0a7431 */ /* 0x008fe200000001ff */
[----:B------:R-:W-:Y:S01]  /*b610*/  MOV R11, 0x3852efff ;  /* 0x3852efff000b7802 */ /* 0x000fe20000000f00 */
[----:B------:R2:W-:Y:S01]  /*b620*/  STL.64 [R1+0x760], R12 ;  /* 0x0007600c01007387 */ /* 0x0005e20000100a00 */
[----:B0-----:R-:W-:Y:S01]  /*b630*/  MOV R8, 0x39ba53bc ;  /* 0x39ba53bc00087802 */ /* 0x001fe20000000f00 */
[----:B------:R-:W-:Y:S02]  /*b640*/  IMAD.MOV.U32 R9, RZ, RZ, 0x2b65fa2b ;  /* 0x2b65fa2bff097424 */ /* 0x000fe400078e00ff */
[----:B------:R0:W-:Y:S01]  /*b650*/  STL.64 [R1+0x758], R10 ;  /* 0x0007580a01007387 */ /* 0x0001e20000100a00 */
[----:B-1----:R-:W-:-:S02]  /*b660*/  HFMA2 R15, -RZ, RZ, -1.6279296875, -2064 ;  /* 0xbe83e808ff0f7431 */ /* 0x002fc400000001ff */
[----:B------:R-:W-:Y:S01]  /*b670*/  IMAD.MOV.U32 R14, RZ, RZ, 0x35af85e3 ;  /* 0x35af85e3ff0e7424 */ /* 0x000fe200078e00ff */
[----:B------:R1:W-:Y:S01]  /*b680*/  STL.64 [R1+0x750], R8 ;  /* 0x0007500801007387 */ /* 0x0003e20000100a00 */
[----:B--2---:R-:W-:Y:S01]  /*b690*/  HFMA2 R12, -RZ, RZ, -1.9365234375, 0.294677734375 ;  /* 0xbfbf34b7ff0c7431 */ /* 0x004fe200000001ff */
[----:B------:R-:W-:Y:S02]  /*b6a0*/  MOV R13, 0x3f30567c ;  /* 0x3f30567c000d7802 */ /* 0x000fe40000000f00 */
[----:B------:R2:W-:Y:S01]  /*b6b0*/  STL.64 [R1+0x790], R14 ;  /* 0x0007900e01007387 */ /* 0x0005e20000100a00 */
[----:B0-----:R-:W-:Y:S01]  /*b6c0*/  MOV R10, 0xb9885993 ;  /* 0xb9885993000a7802 */ /* 0x001fe20000000f00 */
[----:B------:R-:W-:Y:S02]  /*b6d0*/  IMAD.MOV.U32 R11, RZ, RZ, 0x3fc4fabc ;  /* 0x3fc4fabcff0b7424 */ /* 0x000fe400078e00ff */
[----:B------:R0:W-:Y:S01]  /*b6e0*/  STL.64 [R1+0x788], R12 ;  /* 0x0007880c01007387 */ /* 0x0001e20000100a00 */
[----:B-1----:R-:W-:-:S02]  /*b6f0*/  HFMA2 R9, -RZ, RZ, -2.0859375, -0.033233642578125 ;  /* 0xc02ca841ff097431 */ /* 0x002fc400000001ff */
[----:B------:R-:W-:Y:S01]  /*b700*/  IMAD.MOV.U32 R8, RZ, RZ, 0x408f03f4 ;  /* 0x408f03f4ff087424 */ /* 0x000fe200078e00ff */
[----:B------:R1:W-:Y:S01]  /*b710*/  STL.64 [R1+0x780], R10 ;  /* 0x0007800a01007387 */ /* 0x0003e20000100a00 */
[----:B--2---:R-:W-:Y:S01]  /*b720*/  HFMA2 R14, -RZ, RZ, 0.8173828125, 5628 ;  /* 0x3a8a6d7fff0e7431 */ /* 0x004fe200000001ff */
[----:B------:R-:W-:Y:S02]  /*b730*/  MOV R15, 0xb9b8f43c ;  /* 0xb9b8f43c000f7802 */ /* 0x000fe40000000f00 */
[----:B------:R2:W-:Y:S01]  /*b740*/  STL.64 [R1+0x778], R8 ;  /* 0x0007780801007387 */ /* 0x0005e20000100a00 */
[----:B0-----:R-:W-:Y:S01]  /*b750*/  MOV R12, 0x2e596624 ;  /* 0x2e596624000c7802 */ /* 0x001fe20000000f00 */
[----:B------:R-:W-:Y:S02]  /*b760*/  IMAD.MOV.U32 R13, RZ, RZ, -0x45341f6a ;  /* 0xbacbe096ff0d7424 */ /* 0x000fe400078e00ff */
[----:B------:R0:W-:Y:S01]  /*b770*/  STL.64 [R1+0x7b8], R14 ;  /* 0x0007b80e01007387 */ /* 0x0001e20000100a00 */
[----:B-1----:R-:W-:-:S02]  /*b780*/  HFMA2 R11, -RZ, RZ, 0.97705078125, -0.0060577392578125 ;  /* 0x3bd19e34ff0b7431 */ /* 0x002fc400000001ff */
[----:B------:R-:W-:Y:S01]  /*b790*/  IMAD.MOV.U32 R10, RZ, RZ, -0x436e1202 ;  /* 0xbc91edfeff0a7424 */ /* 0x000fe200078e00ff */
[----:B------:R1:W-:Y:S01]  /*b7a0*/  STL.64 [R1+0x7b0], R12 ;  /* 0x0007b00c01007387 */ /* 0x0003e20000100a00 */
[----:B--2---:R-:W-:Y:S01]  /*b7b0*/  HFMA2 R8, -RZ, RZ, -0.1881103515625, -369 ;  /* 0xb205ddc4ff087431 */ /* 0x004fe200000001ff */
[----:B------:R-:W-:Y:S02]  /*b7c0*/  MOV R9, 0x3cc6cd86 ;  /* 0x3cc6cd8600097802 */ /* 0x000fe40000000f00 */
[----:B------:R2:W-:Y:S01]  /*b7d0*/  STL.64 [R1+0x7a8], R10 ;  /* 0x0007a80a01007387 */ /* 0x0005e20000100a00 */
[----:B0-----:R-:W-:Y:S01]  /*b7e0*/  MOV R14, 0x4113bbe2 ;  /* 0x4113bbe2000e7802 */ /* 0x001fe20000000f00 */
[----:B------:R-:W-:Y:S02]  /*b7f0*/  IMAD.MOV.U32 R15, RZ, RZ, -0x3ed8b1f6 ;  /* 0xc1274e0aff0f7424 */ /* 0x000fe400078e00ff */
[----:B------:R0:W-:Y:S01]  /*b800*/  STL.64 [R1+0x7a0], R8 ;  /* 0x0007a00801007387 */ /* 0x0001e20000100a00 */
[----:B-1----:R-:W-:-:S02]  /*b810*/  HFMA2 R13, -RZ, RZ, -0.841796875, 0.006031036376953125 ;  /* 0xbabc1e2dff0d7431 */ /* 0x002fc400000001ff */
[----:B------:R-:W-:Y:S01]  /*b820*/  IMAD.MOV.U32 R12, RZ, RZ, -0x3ed35ed2 ;  /* 0xc12ca12eff0c7424 */ /* 0x000fe200078e00ff */
[----:B------:R1:W-:Y:S01]  /*b830*/  STL.64 [R1+0x748], R6 ;  /* 0x0007480601007387 */ /* 0x0003e20000100a00 */
[----:B--2---:R-:W-:Y:S01]  /*b840*/  HFMA2 R10, -RZ, RZ, -2.412109375, -21.8125 ;  /* 0xc0d3cd74ff0a7431 */ /* 0x004fe200000001ff */
[----:B------:R-:W-:Y:S02]  /*b850*/  MOV R11, 0x41565e26 ;  /* 0x41565e26000b7802 */ /* 0x000fe40000000f00 */
[----:B------:R2:W-:Y:S01]  /*b860*/  STL.64 [R1+0x7d8], R12 ;  /* 0x0007d80c01007387 */ /* 0x0005e20000100a00 */
[----:B0-----:R-:W-:Y:S01]  /*b870*/  MOV R8, 0xb84a1be1 ;  /* 0xb84a1be100087802 */ /* 0x001fe20000000f00 */
[----:B------:R-:W-:Y:S02]  /*b880*/  IMAD.MOV.U32 R9, RZ, RZ, 0x377f78a2 ;  /* 0x377f78a2ff097424 */ /* 0x000fe400078e00ff */
[----:B------:R0:W-:Y:S01]  /*b890*/  STL.64 [R1+0x7d0], R10 ;  /* 0x0007d00a01007387 */ /* 0x0001e20000100a00 */
[----:B-1----:R-:W-:Y:S01]  /*b8a0*/  HFMA2 R6, -RZ, RZ, 1.482421875, -0.1220703125 ;  /* 0x3deeafd0ff067431 */ /* 0x002fe200000001ff */
[----:B------:R-:W-:-:S02]  /*b8b0*/  MOV R7, 0xc0550bb4 ;  /* 0xc0550bb400077802 */ /* 0x000fc40000000f00 */
[----:B------:R1:W-:Y:S01]  /*b8c0*/  STL.64 [R1+0x7c8], R8 ;  /* 0x0007c80801007387 */ /* 0x0003e20000100a00 */
[----:B--2---:R-:W-:-:S03]  /*b8d0*/  HFMA2 R12, -RZ, RZ, 1.6689453125, -16040 ;  /* 0x3eadf3d5ff0c7431 */ /* 0x004fc600000001ff */
[----:B------:R2:W-:Y:S01]  /*b8e0*/  STL.64 [R1+0x7e0], R14 ;  /* 0x0007e00e01007387 */ /* 0x0005e20000100a00 */
[----:B------:R-:W-:Y:S02]  /*b8f0*/  MOV R13, 0xbe88cf1e ;  /* 0xbe88cf1e000d7802 */ /* 0x000fe40000000f00 */
[----:B0-----:R-:W-:Y:S01]  /*b900*/  MOV R10, 0xbf8095d8 ;  /* 0xbf8095d8000a7802 */ /* 0x001fe20000000f00 */
[----:B------:R-:W-:Y:S01]  /*b910*/  IMAD.MOV.U32 R11, RZ, RZ, -0x4c24c9d8 ;  /* 0xb3db3628ff0b7424 */ /* 0x000fe200078e00ff */
[----:B------:R0:W-:Y:S01]  /*b920*/  STL.64 [R1+0x770], R6 ;  /* 0x0007700601007387 */ /* 0x0001e20000100a00 */
[----:B-1----:R-:W-:Y:S02]  /*b930*/  HFMA2 R9, -RZ, RZ, 2.0390625, -0.00010794401168823242188 ;  /* 0x40148713ff097431 */ /* 0x002fe400000001ff */
[----:B------:R-:W-:Y:S01]  /*b940*/  IMAD.MOV.U32 R8, RZ, RZ, -0x3fdb1df7 ;  /* 0xc024e209ff087424 */ /* 0x000fe200078e00ff */
[----:B------:R1:W-:Y:S01]  /*b950*/  STL.64 [R1+0x7f8], R10 ;  /* 0x0007f80a01007387 */ /* 0x0003e20000100a00 */
[----:B--2---:R-:W-:-:S02]  /*b960*/  HFMA2 R15, -RZ, RZ, 0.1375732421875, -23.09375 ;  /* 0x3067cdc6ff0f7431 */ /* 0x004fc400000001ff */
[----:B------:R-:W-:Y:S01]  /*b970*/  IMAD.MOV.U32 R14, RZ, RZ, 0x3dd19e34 ;  /* 0x3dd19e34ff0e7424 */ /* 0x000fe200078e00ff */
[----:B------:R2:W-:Y:S01]  /*b980*/  STL.64 [R1+0x800], R12 ;  /* 0x0008000c01007387 */ /* 0x0005e20000100a00 */
[----:B0-----:R-:W-:Y:S01]  /*b990*/  MOV R6, 0x3e580a4b ;  /* 0x3e580a4b00067802 */ /* 0x001fe20000000f00 */
[----:B------:R-:W-:Y:S02]  /*b9a0*/  IMAD.MOV.U32 R7, RZ, RZ, -0x42548d8a ;  /* 0xbdab7276ff077424 */ /* 0x000fe400078e00ff */
[----:B------:R0:W-:Y:S01]  /*b9b0*/  STL.64 [R1+0x7f0], R8 ;  /* 0x0007f00801007387 */ /* 0x0001e20000100a00 */
[----:B-1----:R-:W-:Y:S02]  /*b9c0*/  HFMA2 R11, -RZ, RZ, -0.82080078125, 4.03515625 ;  /* 0xba914409ff0b7431 */ /* 0x002fe400000001ff */
[----:B------:R-:W-:Y:S01]  /*b9d0*/  IMAD.MOV.U32 R10, RZ, RZ, 0x3ad917d5 ;  /* 0x3ad917d5ff0a7424 */ /* 0x000fe200078e00ff */
[----:B------:R1:W-:Y:S01]  /*b9e0*/  STL.64 [R1+0x808], R14 ;  /* 0x0008080e01007387 */ /* 0x0003e20000100a00 */
[----:B--2---:R-:W-:Y:S01]  /*b9f0*/  MOV R12, 0x39bf9a7a ;  /* 0x39bf9a7a000c7802 */ /* 0x004fe20000000f00 */
[----:B------:R-:W-:-:S02]  /*ba00*/  IMAD.MOV.U32 R13, RZ, RZ, -0x519e6c8f ;  /* 0xae619371ff0d7424 */ /* 0x000fc400078e00ff */
[----:B------:R2:W-:Y:S01]  /*ba10*/  STL.64 [R1+0x798], R6 ;  /* 0x0007980601007387 */ /* 0x0005e20000100a00 */
[----:B0-----:R-:W-:Y:S01]  /*ba20*/  HFMA2 R8, -RZ, RZ, -0.98779296875, 0.1654052734375 ;  /* 0xbbe7314bff087431 */ /* 0x001fe200000001ff */
[----:B------:R-:W-:Y:S02]  /*ba30*/  MOV R9, 0x2c0887f7 ;  /* 0x2c0887f700097802 */ /* 0x000fe40000000f00 */
[----:B------:R0:W-:Y:S01]  /*ba40*/  STL.64 [R1+0x820], R10 ;  /* 0x0008200a01007387 */ /* 0x0001e20000100a00 */
[----:B-1----:R-:W-:Y:S01]  /*ba50*/  HFMA2 R14, -RZ, RZ, -0.578125, 0.0023345947265625 ;  /* 0xb8a018c8ff0e7431 */ /* 0x002fe200000001ff */
[----:B------:R-:W-:Y:S02]  /*ba60*/  MOV R15, 0xc188e6d2 ;  /* 0xc188e6d2000f7802 */ /* 0x000fe40000000f00 */
[----:B------:R1:W-:Y:S01]  /*ba70*/  STL.64 [R1+0x828], R12 ;  /* 0x0008280c01007387 */ /* 0x0003e20000100a00 */
[----:B--2---:R-:W-:Y:S02]  /*ba80*/  HFMA2 R7, -RZ, RZ, 0.57666015625, -868.5 ;  /* 0x389de2c9ff077431 */ /* 0x004fe400000001ff */
[----:B------:R-:W-:Y:S01]  /*ba90*/  IMAD.MOV.U32 R6, RZ, RZ, 0x29d16c32 ;  /* 0x29d16c32ff067424 */ /* 0x000fe200078e00ff */
[----:B------:R2:W-:Y:S01]  /*baa0*/  STL.64 [R1+0x818], R8 ;  /* 0x0008180801007387 */ /* 0x0005e20000100a00 */
[----:B0-----:R-:W-:-:S03]  /*bab0*/  HFMA2 R10, -RZ, RZ, 0.8916015625, 40128 ;  /* 0x3b2278e6ff0a7431 */ /* 0x001fc600000001ff */
[----:B------:R0:W-:Y:S01]  /*bac0*/  STL.64 [R1+0x830], R14 ;  /* 0x0008300e01007387 */ /* 0x0001e20000100a00 */
[----:B------:R-:W-:Y:S01]  /*bad0*/  MOV R11, 0xc1a4e31c ;  /* 0xc1a4e31c000b7802 */ /* 0x000fe20000000f00 */
[----:B-1----:R-:W-:Y:S02]  /*bae0*/  HFMA2 R13, -RZ, RZ, -2.5625, -0.900390625 ;  /* 0xc120bb34ff0d7431 */ /* 0x002fe400000001ff */
        /* <DEDUP_REMOVED lines=8> */
[----:B-1----:R-:W-:Y:S01]  /*bb70*/  HFMA2 R6, -RZ, RZ, 2.34375, 103.125 ;  /* 0x40b05672ff067431 */ /* 0x002fe200000001ff */
[----:B------:R-:W-:Y:S02]  /*bb80*/  MOV R7, 0x3749bc93 ;  /* 0x3749bc9300077802 */ /* 0x000fe40000000f00 */
[----:B------:R1:W-:Y:S01]  /*bb90*/  STL.64 [R1+0x850], R12 ;  /* 0x0008500c01007387 */ /* 0x0003e20000100a00 */
[----:B--2---:R-:W-:Y:S01]  /*bba0*/  MOV R10, 0x3eaea827 ;  /* 0x3eaea827000a7802 */ /* 0x004fe20000000f00 */
[----:B------:R-:W-:Y:S02]  /*bbb0*/  IMAD.MOV.U32 R11, RZ, RZ, -0x41fdf446 ;  /* 0xbe020bbaff0b7424 */ /* 0x000fe400078e00ff */
[----:B------:R2:W-:Y:S01]  /*bbc0*/  STL.64 [R1+0x858], R14 ;  /* 0x0008580e01007387 */ /* 0x0005e20000100a00 */
[----:B0-----:R-:W-:Y:S02]  /*bbd0*/  HFMA2 R9, -RZ, RZ, -1.7236328125, 298.25 ;  /* 0xbee55ca9ff097431 */ /* 0x001fe400000001ff */
[----:B------:R-:W-:Y:S01]  /*bbe0*/  IMAD.MOV.U32 R8, RZ, RZ, 0x33993e87 ;  /* 0x33993e87ff087424 */ /* 0x000fe200078e00ff */
[----:B------:R0:W-:Y:S01]  /*bbf0*/  STL.64 [R1+0x7e8], R6 ;  /* 0x0007e80601007387 */ /* 0x0001e20000100a00 */
[----:B-1----:R-:W-:Y:S01]  /*bc00*/  HFMA2 R12, -RZ, RZ, -0.11907958984375, 0.0731201171875 ;  /* 0xaf9f2caeff0c7431 */ /* 0x002fe200000001ff */
[----:B------:R-:W-:-:S02]  /*bc10*/  MOV R13, 0x3d07aee5 ;  /* 0x3d07aee5000d7802 */ /* 0x000fc40000000f00 */
[----:B------:R1:W-:Y:S01]  /*bc20*/  STL.64 [R1+0x870], R10 ;  /* 0x0008700a01007387 */ /* 0x0003e20000100a00 */
[----:B--2---:R-:W-:Y:S02]  /*bc30*/  HFMA2 R15, -RZ, RZ, 1.0029296875, -0.775390625 ;  /* 0x3c03ba34ff0f7431 */ /* 0x004fe400000001ff */
[----:B------:R-:W-:Y:S01]  /*bc40*/  IMAD.MOV.U32 R14, RZ, RZ, -0x434156b4 ;  /* 0xbcbea94cff0e7424 */ /* 0x000fe200078e00ff */
[----:B------:R2:W-:Y:S01]  /*bc50*/  STL.64 [R1+0x868], R8 ;  /* 0x0008680801007387 */ /* 0x0005e20000100a00 */
[----:B0-----:R-:W-:Y:S01]  /*bc60*/  MOV R6, 0xbce55ca9 ;  /* 0xbce55ca900067802 */ /* 0x001fe20000000f00 */
[----:B------:R-:W-:Y:S02]  /*bc70*/  IMAD.MOV.U32 R7, RZ, RZ, 0x3ca46207 ;  /* 0x3ca46207ff077424 */ /* 0x000fe400078e00ff */
[----:B------:R0:W-:Y:S01]  /*bc80*/  STL.64 [R1+0x878], R12 ;  /* 0x0008780c01007387 */ /* 0x0001e20000100a00 */
[----:B-1----:R-:W-:-:S03]  /*bc90*/  HFMA2 R11, -RZ, RZ, -3.5546875, -20.640625 ;  /* 0xc31ccd29ff0b7431 */ /* 0x002fc600000001ff */
[----:B------:R1:W-:Y:S01]  /*bca0*/  STL.64 [R1+0x880], R14 ;  /* 0x0008800e01007387 */ /* 0x0003e20000100a00 */
[----:B------:R-:W-:Y:S02]  /*bcb0*/  IMAD.MOV.U32 R10, RZ, RZ, 0x4293c7da ;  /* 0x4293c7daff0a7424 */ /* 0x000fe400078e00ff */
[----:B--2---:R-:W-:Y:S01]  /*bcc0*/  HFMA2 R8, -RZ, RZ, 0.8271484375, -0.291015625 ;  /* 0x3a9eb4a8ff087431 */ /* 0x004fe200000001ff */
[----:B------:R2:W-:Y:S01]  /*bcd0*/  STL.64 [R1+0x810], R6 ;  /* 0x0008100601007387 */ /* 0x0005e20000100a00 */
[----:B------:R-:W-:Y:S02]  /*bce0*/  MOV R9, 0xb9cefd15 ;  /* 0xb9cefd1500097802 */ /* 0x000fe40000000f00 */
[----:B0-----:R-:W-:Y:S01]  /*bcf0*/  MOV R12, 0x430437bf ;  /* 0x430437bf000c7802 */ /* 0x001fe20000000f00 */
[----:B------:R-:W-:Y:S01]  /*bd00*/  IMAD.MOV.U32 R13, RZ, RZ, 0x3c605817 ;  /* 0x3c605817ff0d7424 */ /* 0x000fe200078e00ff */
[----:B------:R0:W-:Y:S01]  /*bd10*/  STL.64 [R1+0x898], R10 ;  /* 0x0008980a01007387 */ /* 0x0001e20000100a00 */
[----:B-1----:R-:W-:Y:S01]  /*bd20*/  HFMA2 R14, -RZ, RZ, -3.482421875, 71.4375 ;  /* 0xc2f75477ff0e7431 */ /* 0x002fe200000001ff */
[----:B------:R-:W-:-:S02]  /*bd30*/  MOV R15, 0x431234f7 ;  /* 0x431234f7000f7802 */ /* 0x000fc40000000f00 */
[----:B------:R1:W-:Y:S01]  /*bd40*/  STL.64 [R1+0x8a0], R12 ;  /* 0x0008a00c01007387 */ /* 0x0003e20000100a00 */
[----:B--2---:R-:W-:Y:S02]  /*bd50*/  HFMA2 R7, -RZ, RZ, 3.0390625, -0.00010883808135986328125 ;  /* 0x42148722ff077431 */ /* 0x004fe400000001ff */
[----:B------:R-:W-:Y:S01]  /*bd60*/  IMAD.MOV.U32 R6, RZ, RZ, -0x4070897b ;  /* 0xbf8f7685ff067424 */ /* 0x000fe200078e00ff */
[----:B------:R2:W-:Y:S01]  /*bd70*/  STL.64 [R1+0x890], R8 ;  /* 0x0008900801007387 */ /* 0x0005e20000100a00 */
[----:B0-----:R-:W-:-:S03]  /*bd80*/  HFMA2 R10, -RZ, RZ, 2.767578125, -0.0004770755767822265625 ;  /* 0x41898fd1ff0a7431 */ /* 0x001fc600000001ff */
[----:B------:R0:W-:Y:S01]  /*bd90*/  STL.64 [R1+0x8a8], R14 ;  /* 0x0008a80e01007387 */ /* 0x0001e20000100a00 */
[----:B------:R-:W-:Y:S01]  /*bda0*/  MOV R11, 0x357b0a41 ;  /* 0x357b0a41000b7802 */ /* 0x000fe20000000f00 */
[----:B-1----:R-:W-:Y:S02]  /*bdb0*/  HFMA2 R13, -RZ, RZ, 2.318359375, -1.4111328125 ;  /* 0x40a3bda5ff0d7431 */ /* 0x002fe400000001ff */
[----:B------:R-:W-:Y:S01]  /*bdc0*/  IMAD.MOV.U32 R12, RZ, RZ, -0x3f374eec ;  /* 0xc0c8b114ff0c7424 */ /* 0x000fe200078e00ff */
[----:B------:R1:W-:Y:S01]  /*bdd0*/  STL.64 [R1+0x838], R6 ;  /* 0x0008380601007387 */ /* 0x0003e20000100a00 */
[----:B--2---:R-:W-:Y:S01]  /*bde0*/  MOV R8, 0x4223149e ;  /* 0x4223149e00087802 */ /* 0x004fe20000000f00 */
[----:B------:R-:W-:Y:S02]  /*bdf0*/  IMAD.MOV.U32 R9, RZ, RZ, -0x3de7289d ;  /* 0xc218d763ff097424 */ /* 0x000fe400078e00ff */
[----:B------:R2:W-:Y:S01]  /*be00*/  STL.64 [R1+0x8c0], R10 ;  /* 0x0008c00a01007387 */ /* 0x0005e20000100a00 */
[----:B0-----:R-:W-:Y:S01]  /*be10*/  MOV R14, 0xc0020bba ;  /* 0xc0020bba000e7802 */ /* 0x001fe20000000f00 */
[----:B------:R-:W-:-:S02]  /*be20*/  IMAD.MOV.U32 R15, RZ, RZ, -0x4e55e4fe ;  /* 0xb1aa1b02ff0f7424 */ /* 0x000fc400078e00ff */
[----:B------:R0:W-:Y:S01]  /*be30*/  STL.64 [R1+0x8b8], R8 ;  /* 0x0008b80801007387 */ /* 0x0001e20000100a00 */
[----:B-1----:R-:W-:Y:S01]  /*be40*/  HFMA2 R6, -RZ, RZ, -2.18359375, 36.53125 ;  /* 0xc05e5091ff067431 */ /* 0x002fe200000001ff */
[----:B------:R-:W-:Y:S02]  /*be50*/  MOV R7, 0x3fb76a6c ;  /* 0x3fb76a6c00077802 */ /* 0x000fe40000000f00 */
[----:B------:R1:W-:Y:S01]  /*be60*/  STL.64 [R1+0x8c8], R12 ;  /* 0x0008c80c01007387 */ /* 0x0003e20000100a00 */
[----:B--2---:R-:W-:Y:S01]  /*be70*/  MOV R10, 0xbd25198e ;  /* 0xbd25198e000a7802 */ /* 0x004fe20000000f00 */
[----:B------:R-:W-:Y:S02]  /*be80*/  IMAD.MOV.U32 R11, RZ, RZ, 0x3ce423b1 ;  /* 0x3ce423b1ff0b7424 */ /* 0x000fe400078e00ff */
[----:B------:R2:W-:Y:S01]  /*be90*/  STL.64 [R1+0x8d0], R14 ;  /* 0x0008d00e01007387 */ /* 0x0005e20000100a00 */
[----:B0-----:R-:W-:Y:S02]  /*bea0*/  HFMA2 R9, -RZ, RZ, -0.21337890625, 25280 ;  /* 0xb2d4762cff097431 */ /* 0x001fe400000001ff */
[----:B------:R-:W-:Y:S01]  /*beb0*/  IMAD.MOV.U32 R8, RZ, RZ, 0x3e24a8c0 ;  /* 0x3e24a8c0ff087424 */ /* 0x000fe200078e00ff */
[----:B------:R0:W-:Y:S01]  /*bec0*/  STL.64 [R1+0x860], R6 ;  /* 0x0008600601007387 */ /* 0x0001e20000100a00 */
[----:B-1----:R-:W-:Y:S01]  /*bed0*/  HFMA2 R12, -RZ, RZ, -1.0263671875, 1.4521484375 ;  /* 0xbc1b3dcfff0c7431 */ /* 0x002fe200000001ff */
[----:B------:R-:W-:-:S02]  /*bee0*/  MOV R13, 0x36d76ab6 ;  /* 0x36d76ab6000d7802 */ /* 0x000fc40000000f00 */
[----:B------:R1:W-:Y:S01]  /*bef0*/  STL.64 [R1+0x8e8], R10 ;  /* 0x0008e80a01007387 */ /* 0x0003e20000100a00 */
[----:B--2---:R-:W-:Y:S02]  /*bf00*/  HFMA2 R15, -RZ, RZ, 3.6640625, 0.05548095703125 ;  /* 0x43542b1aff0f7431 */ /* 0x004fe400000001ff */
[----:B------:R-:W-:Y:S01]  /*bf10*/  IMAD.MOV.U32 R14, RZ, RZ, 0x3b0b43e3 ;  /* 0x3b0b43e3ff0e7424 */ /* 0x000fe200078e00ff */
[----:B------:R2:W-:Y:S01]  /*bf20*/  STL.64 [R1+0x8e0], R8 ;  /* 0x0008e00801007387 */ /* 0x0005e20000100a00 */
[----:B0-----:R-:W-:Y:S01]  /*bf30*/  MOV R6, 0xb0a1e056 ;  /* 0xb0a1e05600067802 */ /* 0x001fe20000000f00 */
[----:B------:R-:W-:Y:S02]  /*bf40*/  IMAD.MOV.U32 R7, RZ, RZ, -0x450fdad4 ;  /* 0xbaf0252cff077424 */ /* 0x000fe400078e00ff */
[----:B------:R0:W-:Y:S01]  /*bf50*/  STL.64 [R1+0x8f0], R12 ;  /* 0x0008f00c01007387 */ /* 0x0001e20000100a00 */
[----:B-1----:R-:W-:-:S03]  /*bf60*/  HFMA2 R11, -RZ, RZ, 3.818359375, 0.00131893157958984375 ;  /* 0x43a31567ff0b7431 */ /* 0x002fc600000001ff */
[----:B------:R1:W-:Y:S01]  /*bf70*/  STL.64 [R1+0x8f8], R14 ;  /* 0x0008f80e01007387 */ /* 0x0003e20000100a00 */
[----:B------:R-:W-:Y:S02]  /*bf80*/  IMAD.MOV.U32 R10, RZ, RZ, -0x4313edd9 ;  /* 0xbcec1227ff0a7424 */ /* 0x000fe400078e00ff */
[----:B--2---:R-:W-:Y:S01]  /*bf90*/  HFMA2 R8, -RZ, RZ, 4.2109375, -23.28125 ;  /* 0x4436cdd2ff087431 */ /* 0x004fe200000001ff */
[----:B------:R2:W-:Y:S01]  /*bfa0*/  STL.64 [R1+0x888], R6 ;  /* 0x0008880601007387 */ /* 0x0005e20000100a00 */
[----:B------:R-:W-:Y:S02]  /*bfb0*/  MOV R9, 0xc3f111b1 ;  /* 0xc3f111b100097802 */ /* 0x000fe40000000f00 */
[----:B0-----:R-:W-:Y:S01]  /*bfc0*/  MOV R12, 0xc3abf25b ;  /* 0xc3abf25b000c7802 */ /* 0x001fe20000000f00 */
[----:B------:R-:W-:Y:S01]  /*bfd0*/  IMAD.MOV.U32 R13, RZ, RZ, 0x432bf3b2 ;  /* 0x432bf3b2ff0d7424 */ /* 0x000fe200078e00ff */
[----:B------:R0:W-:Y:S01]  /*bfe0*/  STL.64 [R1+0x910], R10 ;  /* 0x0009100a01007387 */ /* 0x0001e20000100a00 */
[----:B-1----:R-:W-:Y:S01]  /*bff0*/  HFMA2 R14, -RZ, RZ, 0.63427734375, 0.2242431640625 ;  /* 0x3913332dff0e7431 */ /* 0x002fe200000001ff */
[----:B------:R-:W-:-:S02]  /*c000*/  MOV R15, 0xc29684d3 ;  /* 0xc29684d3000f7802 */ /* 0x000fc40000000f00 */
[----:B------:R1:W-:Y:S01]  /*c010*/  STL.64 [R1+0x918], R12 ;  /* 0x0009180c01007387 */ /* 0x0003e20000100a00 */
[----:B--2---:R-:W-:Y:S02]  /*c020*/  HFMA2 R7, -RZ, RZ, -0.615234375, 0.0134124755859375 ;  /* 0xb8ec22deff077431 */ /* 0x004fe400000001ff */
[----:B------:R-:W-:Y:S01]  /*c030*/  IMAD.MOV.U32 R6, RZ, RZ, -0x3d5f44d2 ;  /* 0xc2a0bb2eff067424 */ /* 0x000fe200078e00ff */
[----:B------:R2:W-:Y:S01]  /*c040*/  STL.64 [R1+0x908], R8 ;  /* 0x0009080801007387 */ /* 0x0005e20000100a00 */
[----:B0-----:R-:W-:-:S03]  /*c050*/  HFMA2 R10, -RZ, RZ, -2.46875, -0.0004642009735107421875 ;  /* 0xc0f08f9bff0a7431 */ /* 0x001fc600000001ff */
[----:B------:R0:W-:Y:S01]  /*c060*/  STL.64 [R1+0x920], R14 ;  /* 0x0009200e01007387 */ /* 0x0001e20000100a00 */
[----:B------:R-:W-:Y:S01]  /*c070*/  MOV R11, 0x40393dd8 ;  /* 0x40393dd8000b7802 */ /* 0x000fe20000000f00 */
[----:B-1----:R-:W-:Y:S02]  /*c080*/  HFMA2 R13, -RZ, RZ, -1.826171875, 508.5 ;  /* 0xbf4e5ff2ff0d7431 */ /* 0x002fe400000001ff */
        /* <DEDUP_REMOVED lines=8> */
[----:B-1----:R-:W-:Y:S01]  /*c110*/  HFMA2 R6, -RZ, RZ, 1.7734375, -0.0185699462890625 ;  /* 0x3f18a4c1ff067431 */ /* 0x002fe200000001ff */
[----:B------:R-:W-:Y:S02]  /*c120*/  MOV R7, 0xbee2690b ;  /* 0xbee2690b00077802 */ /* 0x000fe40000000f00 */
[----:B------:R1:W-:Y:S01]  /*c130*/  STL.64 [R1+0x940], R12 ;  /* 0x0009400c01007387 */ /* 0x0003e20000100a00 */
[----:B--2---:R-:W-:Y:S01]  /*c140*/  MOV R10, 0xc477662c ;  /* 0xc477662c000a7802 */ /* 0x004fe20000000f00 */
[----:B------:R-:W-:Y:S02]  /*c150*/  IMAD.MOV.U32 R11, RZ, RZ, 0x450908e3 ;  /* 0x450908e3ff0b7424 */ /* 0x000fe400078e00ff */
[----:B------:R2:W-:Y:S01]  /*c160*/  STL.64 [R1+0x948], R14 ;  /* 0x0009480e01007387 */ /* 0x0005e20000100a00 */
[----:B0-----:R-:W-:Y:S02]  /*c170*/  HFMA2 R9, -RZ, RZ, 1.1162109375, -0.000296115875244140625 ;  /* 0x3c778cdaff097431 */ /* 0x001fe400000001ff */
[----:B------:R-:W-:Y:S01]  /*c180*/  IMAD.MOV.U32 R8, RZ, RZ, -0x42f88f86 ;  /* 0xbd07707aff087424 */ /* 0x000fe200078e00ff */
[----:B------:R0:W-:Y:S01]  /*c190*/  STL.64 [R1+0x8d8], R6 ;  /* 0x0008d80601007387 */ /* 0x0001e20000100a00 */
[----:B-1----:R-:W-:Y:S01]  /*c1a0*/  HFMA2 R12, -RZ, RZ, -4.94140625, 0.0002281665802001953125 ;  /* 0xc4f10b7aff0c7431 */ /* 0x002fe200000001ff */
[----:B------:R-:W-:-:S02]  /*c1b0*/  MOV R13, 0xbe23145e ;  /* 0xbe23145e000d7802 */ /* 0x000fc40000000f00 */
[----:B------:R1:W-:Y:S01]  /*c1c0*/  STL.64 [R1+0x960], R10 ;  /* 0x0009600a01007387 */ /* 0x0003e20000100a00 */
[----:B--2---:R-:W-:Y:S02]  /*c1d0*/  HFMA2 R15, -RZ, RZ, -5.0859375, 16480 ;  /* 0xc5167406ff0f7431 */ /* 0x004fe400000001ff */
[----:B------:R-:W-:Y:S01]  /*c1e0*/  IMAD.MOV.U32 R14, RZ, RZ, 0x44f49ff4 ;  /* 0x44f49ff4ff0e7424 */ /* 0x000fe200078e00ff */
[----:B------:R2:W-:Y:S01]  /*c1f0*/  STL.64 [R1+0x958], R8 ;  /* 0x0009580801007387 */ /* 0x0005e20000100a00 */
[----:B0-----:R-:W-:Y:S01]  /*c200*/  MOV R6, 0x4151b9cf ;  /* 0x4151b9cf00067802 */ /* 0x001fe20000000f00 */
[----:B------:R-:W-:Y:S02]  /*c210*/  IMAD.MOV.U32 R7, RZ, RZ, -0x3c078232 ;  /* 0xc3f87dceff077424 */ /* 0x000fe400078e00ff */
[----:B------:R0:W-:Y:S01]  /*c220*/  STL.64 [R1+0x968], R12 ;  /* 0x0009680c01007387 */ /* 0x0001e20000100a00 */
[----:B-1----:R-:W-:-:S03]  /*c230*/  HFMA2 R11, -RZ, RZ, -0.447021484375, -0.000134944915771484375 ;  /* 0xb727886cff0b7431 */ /* 0x002fc600000001ff */
[----:B------:R1:W-:Y:S01]  /*c240*/  STL.64 [R1+0x970], R14 ;  /* 0x0009700e01007387 */ /* 0x0003e20000100a00 */
[----:B------:R-:W-:Y:S02]  /*c250*/  IMAD.MOV.U32 R10, RZ, RZ, -0x3c55509c ;  /* 0xc3aaaf64ff0a7424 */ /* 0x000fe400078e00ff */
[----:B--2---:R-:W-:Y:S01]  /*c260*/  HFMA2 R8, -RZ, RZ, -4.234375, 0.0235443115234375 ;  /* 0xc43c2607ff087431 */ /* 0x004fe200000001ff */
[----:B------:R2:W-:Y:S01]  /*c270*/  STL.64 [R1+0x900], R6 ;  /* 0x0009000601007387 */ /* 0x0005e20000100a00 */
[----:B------:R-:W-:Y:S02]  /*c280*/  MOV R9, 0x4436edde ;  /* 0x4436edde00097802 */ /* 0x000fe40000000f00 */
[----:B0-----:R-:W-:Y:S01]  /*c290*/  MOV R12, 0x43059029 ;  /* 0x43059029000c7802 */ /* 0x001fe20000000f00 */
[----:B------:R-:W-:Y:S01]  /*c2a0*/  IMAD.MOV.U32 R13, RZ, RZ, -0x3d1e795e ;  /* 0xc2e186a2ff0d7424 */ /* 0x000fe200078e00ff */
[----:B------:R0:W-:Y:S01]  /*c2b0*/  STL.64 [R1+0x988], R10 ;  /* 0x0009880a01007387 */ /* 0x0001e20000100a00 */
[----:B-1----:R-:W-:Y:S01]  /*c2c0*/  HFMA2 R14, -RZ, RZ, 3.111328125, 1.4609375 ;  /* 0x42393dd8ff0e7431 */ /* 0x002fe200000001ff */
[----:B------:R-:W-:-:S02]  /*c2d0*/  MOV R15, 0xb704f033 ;  /* 0xb704f033000f7802 */ /* 0x000fc40000000f00 */
[----:B------:R1:W-:Y:S01]  /*c2e0*/  STL.64 [R1+0x990], R12 ;  /* 0x0009900c01007387 */ /* 0x0003e20000100a00 */
[----:B--2---:R-:W-:Y:S02]  /*c2f0*/  HFMA2 R7, -RZ, RZ, -2.943359375, -0.00110340118408203125 ;  /* 0xc1e39485ff077431 */ /* 0x004fe400000001ff */
[----:B------:R-:W-:Y:S01]  /*c300*/  IMAD.MOV.U32 R6, RZ, RZ, 0x42850a16 ;  /* 0x42850a16ff067424 */ /* 0x000fe200078e00ff */
[----:B------:R2:W-:Y:S01]  /*c310*/  STL.64 [R1+0x980], R8 ;  /* 0x0009800801007387 */ /* 0x0005e20000100a00 */
[----:B0-----:R-:W-:-:S03]  /*c320*/  HFMA2 R10, -RZ, RZ, 1.8896484375, -0.00586700439453125 ;  /* 0x3f8f9e02ff0a7431 */ /* 0x001fc600000001ff */
[----:B------:R0:W-:Y:S01]  /*c330*/  STL.64 [R1+0x998], R14 ;  /* 0x0009980e01007387 */ /* 0x0001e20000100a00 */
[----:B------:R-:W-:Y:S01]  /*c340*/  MOV R11, 0xbf42b1b0 ;  /* 0xbf42b1b0000b7802 */ /* 0x000fe20000000f00 */
[----:B-1----:R-:W-:Y:S02]  /*c350*/  HFMA2 R13, -RZ, RZ, 1.5966796875, 2.83718109130859375e-05 ;  /* 0x3e6301dcff0d7431 */ /* 0x002fe400000001ff */
[----:B------:R-:W-:Y:S01]  /*c360*/  IMAD.MOV.U32 R12, RZ, RZ, 0x3eb9a9a3 ;  /* 0x3eb9a9a3ff0c7424 */ /* 0x000fe200078e00ff */
[----:B------:R1:W-:Y:S01]  /*c370*/  STL.64 [R1+0x928], R6 ;  /* 0x0009280601007387 */ /* 0x0003e20000100a00 */
[----:B--2---:R-:W-:Y:S01]  /*c380*/  MOV R8, 0xc085691e ;  /* 0xc085691e00087802 */ /* 0x004fe20000000f00 */
[----:B------:R-:W-:Y:S02]  /*c390*/  IMAD.MOV.U32 R9, RZ, RZ, 0x3b4b3729 ;  /* 0x3b4b3729ff097424 */ /* 0x000fe400078e00ff */
[----:B------:R-:W-:Y:S01]  /*c3a0*/  STL.64 [R1+0x9b0], R10 ;  /* 0x0009b00a01007387 */ /* 0x000fe20000100a00 */
[----:B0-----:R-:W-:Y:S01]  /*c3b0*/  MOV R14, 0x3ef9425d ;  /* 0x3ef9425d000e7802 */ /* 0x001fe20000000f00 */
[----:B------:R-:W-:-:S02]  /*c3c0*/  IMAD.MOV.U32 R15, RZ, RZ, 0x3f800000 ;  /* 0x3f800000ff0f7424 */ /* 0x000fc400078e00ff */
[----:B------:R-:W-:Y:S01]  /*c3d0*/  STL.64 [R1+0x9a8], R8 ;  /* 0x0009a80801007387 */ /* 0x000fe20000100a00 */
[----:B-1----:R-:W-:Y:S01]  /*c3e0*/  HFMA2 R6, -RZ, RZ, 0.6376953125, -75.125 ;  /* 0x391ad4b2ff067431 */ /* 0x002fe200000001ff */
[----:B------:R-:W-:Y:S02]  /*c3f0*/  MOV R7, 0x3d50e5d5 ;  /* 0x3d50e5d500077802 */ /* 0x000fe40000000f00 */
        /* <DEDUP_REMOVED lines=15> */
[----:B0-----:R-:W-:Y:S01]  /*c4f0*/  MOV R6, 0x44abf3ae ;  /* 0x44abf3ae00067802 */ /* 0x001fe20000000f00 */
[----:B------:R-:W-:-:S05]  /*c500*/  IMAD.MOV.U32 R7, RZ, RZ, 0x3aa95acb ;  /* 0x3aa95acbff077424 */ /* 0x000fca00078e00ff */
[----:B------:R0:W-:Y:S02]  /*c510*/  STL.64 [R1+0x978], R6 ;  /* 0x0009780601007387 */ /* 0x0001e40000100a00 */
[----:B0-----:R-:W-:Y:S02]  /*c520*/  HFMA2 R7, -RZ, RZ, 2.595703125, -11.6328125 ;  /* 0x4131c9d1ff077431 */ /* 0x001fe400000001ff */
[----:B------:R-:W-:-:S05]  /*c530*/  IMAD.MOV.U32 R6, RZ, RZ, -0x3e97d410 ;  /* 0xc1682bf0ff067424 */ /* 0x000fca00078e00ff */
[----:B------:R0:W-:Y:S02]  /*c540*/  STL.64 [R1+0x9a0], R6 ;  /* 0x0009a00601007387 */ /* 0x0001e40000100a00 */
[----:B0-----:R-:W-:Y:S01]  /*c550*/  IADD3 R6, PT, PT, R1, 0x9c4, RZ ;  /* 0x000009c401067810 */ /* 0x001fe20007ffe0ff */
[----:B------:R-:W-:Y:S06]  /*c560*/  @!P0 BRA `(.L_x_2117) ;  /* 0x00000000007c8947 */ /* 0x000fec0003800000 */
        /* <DEDUP_REMOVED lines=31> */
.L_x_2117:
[----:B------:R-:W-:Y:S01]  /*c760*/  FSETP.GEU.FTZ.AND P0, PT, R4, 1, PT ;  /* 0x3f8000000400780b */ /* 0x000fe20003f1e000 */
[----:B------:R-:W-:-:S12]  /*c770*/  IMAD.MOV.U32 R5, RZ, RZ, RZ ;  /* 0x000000ffff057224 */ /* 0x000fd800078e00ff */
        /* <DEDUP_REMOVED lines=32> */
.L_x_2118:
[----:B------:R-:W-:Y:S05]  /*c980*/  BSYNC.RECONVERGENT B0 ;  /* 0x0000000000007941 */ /* 0x000fea0003800200 */
.L_x_2116:
[----:B------:R-:W-:Y:S01]  /*c990*/  HFMA2 R7, -RZ, RZ, 0, 0 ;  /* 0x00000000ff077431 */ /* 0x000fe200000001ff */
[----:B------:R-:W-:Y:S01]  /*c9a0*/  BSSY.RECONVERGENT B0, `(.L_x_2119) ;  /* 0x0000015000007945 */ /* 0x000fe20003800200 */
[----:B------:R-:W-:Y:S01]  /*c9b0*/  IMAD.MOV.U32 R9, RZ, RZ, 0x1 ;  /* 0x00000001ff097424 */ /* 0x000fe200078e00ff */
[----:B------:R-:W-:-:S07]  /*c9c0*/  MOV R8, 0xbeaaaaab ;  /* 0xbeaaaaab00087802 */ /* 0x000fce0000000f00 */
.L_x_2120:
[----:B------:R-:W-:-:S13]  /*c9d0*/  ISETP.GT.AND P1, PT, R9, R7, PT ;  /* 0x000000070900720c */ /* 0x000fda0003f24270 */
[C---:B------:R-:W-:Y:S01]  /*c9e0*/  @P1 IADD3 R11, PT, PT, R9.reuse, -0x1, RZ ;  /* 0xffffffff090b1810 */ /* 0x040fe20007ffe0ff */
[----:B------:R-:W-:-:S03]  /*c9f0*/  @!P1 IMAD R4, R9, 0x4, R6 ;  /* 0x0000000409049824 */ /* 0x000fc600078e0206 */
[----:B------:R-:W-:Y:S02]  /*ca00*/  @P1 LEA R11, R11, R6, 0x2 ;  /* 0x000000060b0b1211 */ /* 0x000fe400078e10ff */
[----:B------:R-:W2:Y:S04]  /*ca10*/  @!P1 LDL R10, [R4] ;  /* 0x00000000040a9983 */ /* 0x000ea80000100800 */
[----:B------:R-:W0:Y:S02]  /*ca20*/  @P1 LDL R12, [R11] ;  /* 0x000000000b0c1983 */ /* 0x000e240000100800 */
[----:B0-----:R-:W-:Y:S01]  /*ca30*/  @P1 FMUL.FTZ R10, R12, R5 ;  /* 0x000000050c0a1220 */ /* 0x001fe20000410000 */
        /* <DEDUP_REMOVED lines=12> */
.L_x_2119:
        /* <DEDUP_REMOVED lines=9> */
.L_x_2124:
        /* <DEDUP_REMOVED lines=19> */
.L_x_2123:
        /* <DEDUP_REMOVED lines=10> */
[----:B------:R-:W-:Y:S01]  /*cd60*/  MOV R13, 0x1 ;  /* 0x00000001000d7802 */ /* 0x000fe20000000f00 */
[----:B-1----:R-:W-:-:S07]  /*cd70*/  FMUL.FTZ R9, R10, R9 ;  /* 0x000000090a097220 */ /* 0x002fce0000410000 */
.L_x_2126:
        /* <DEDUP_REMOVED lines=19> */
.L_x_2125:
        /* <DEDUP_REMOVED lines=12> */
.L_x_2128:
        /* <DEDUP_REMOVED lines=19> */
.L_x_2127:
        /* <DEDUP_REMOVED lines=12> */
.L_x_2130:
        /* <DEDUP_REMOVED lines=19> */
.L_x_2129:
        /* <DEDUP_REMOVED lines=10> */
[----:B------:R-:W-:Y:S01]  /*d330*/  MOV R11, 0x1 ;  /* 0x00000001000b7802 */ /* 0x000fe20000000f00 */
[----:B-1----:R-:W-:-:S07]  /*d340*/  FMUL.FTZ R9, R9, R12 ;  /* 0x0000000c09097220 */ /* 0x002fce0000410000 */
.L_x_2132:
        /* <DEDUP_REMOVED lines=19> */
.L_x_2131:
        /* <DEDUP_REMOVED lines=12> */
.L_x_2134:
        /* <DEDUP_REMOVED lines=19> */
.L_x_2133:
        /* <DEDUP_REMOVED lines=12> */
.L_x_2136:
        /* <DEDUP_REMOVED lines=19> */
.L_x_2135:
        /* <DEDUP_REMOVED lines=10> */
[----:B------:R-:W-:Y:S01]  /*d900*/  MOV R13, 0x1 ;  /* 0x00000001000d7802 */ /* 0x000fe20000000f00 */
[----:B-1----:R-:W-:-:S07]  /*d910*/  FMUL.FTZ R9, R9, R10 ;  /* 0x0000000a09097220 */ /* 0x002fce0000410000 */
.L_x_2138:
        /* <DEDUP_REMOVED lines=19> */
.L_x_2137:
        /* <DEDUP_REMOVED lines=12> */
.L_x_2140:
        /* <DEDUP_REMOVED lines=19> */
.L_x_2139:
        /* <DEDUP_REMOVED lines=12> */
.L_x_2142:
        /* <DEDUP_REMOVED lines=19> */
.L_x_2141:
        /* <DEDUP_REMOVED lines=10> */
[----:B------:R-:W-:Y:S01]  /*ded0*/  MOV R11, 0x1 ;  /* 0x00000001000b7802 */ /* 0x000fe20000000f00 */
[----:B-1----:R-:W-:-:S07]  /*dee0*/  FMUL.FTZ R9, R9, R12 ;  /* 0x0000000c09097220 */ /* 0x002fce0000410000 */
.L_x_2144:
        /* <DEDUP_REMOVED lines=19> */
.L_x_2143:
        /* <DEDUP_REMOVED lines=12> */
.L_x_2146:
        /* <DEDUP_REMOVED lines=19> */
.L_x_2145:
        /* <DEDUP_REMOVED lines=12> */
.L_x_2148:
        /* <DEDUP_REMOVED lines=19> */
.L_x_2147:
        /* <DEDUP_REMOVED lines=10> */
[----:B------:R-:W-:Y:S01]  /*e4a0*/  MOV R13, 0x1 ;  /* 0x00000001000d7802 */ /* 0x000fe20000000f00 */
[----:B-1----:R-:W-:-:S07]  /*e4b0*/  FMUL.FTZ R9, R9, R10 ;  /* 0x0000000a09097220 */ /* 0x002fce0000410000 */
.L_x_2150:
        /* <DEDUP_REMOVED lines=19> */
.L_x_2149:
        /* <DEDUP_REMOVED lines=12> */
.L_x_2152:
        /* <DEDUP_REMOVED lines=19> */
.L_x_2151:
        /* <DEDUP_REMOVED lines=12> */
.L_x_2154:
        /* <DEDUP_REMOVED lines=19> */
.L_x_2153:
        /* <DEDUP_REMOVED lines=10> */
[----:B------:R-:W-:Y:S01]  /*ea70*/  MOV R11, 0x1 ;  /* 0x00000001000b7802 */ /* 0x000fe20000000f00 */
[----:B-1----:R-:W-:-:S07]  /*ea80*/  FMUL.FTZ R9, R9, R12 ;  /* 0x0000000c09097220 */ /* 0x002fce0000410000 */
.L_x_2156:
        /* <DEDUP_REMOVED lines=19> */
.L_x_2155:
        /* <DEDUP_REMOVED lines=12> */
.L_x_2158:
        /* <DEDUP_REMOVED lines=19> */
.L_x_2157:
        /* <DEDUP_REMOVED lines=12> */
.L_x_2160:
        /* <DEDUP_REMOVED lines=19> */
.L_x_2159:
        /* <DEDUP_REMOVED lines=10> */
[----:B------:R-:W-:Y:S01]  /*f040*/  MOV R13, 0x1 ;  /* 0x00000001000d7802 */ /* 0x000fe20000000f00 */
[----:B-1----:R-:W-:-:S07]  /*f050*/  FMUL.FTZ R9, R9, R10 ;  /* 0x0000000a09097220 */ /* 0x002fce0000410000 */
.L_x_2162:
        /* <DEDUP_REMOVED lines=19> */
.L_x_2161:
        /* <DEDUP_REMOVED lines=12> */
.L_x_2164:
        /* <DEDUP_REMOVED lines=19> */
.L_x_2163:
        /* <DEDUP_REMOVED lines=12> */
.L_x_2166:
        /* <DEDUP_REMOVED lines=19> */
.L_x_2165:
        /* <DEDUP_REMOVED lines=10> */
[----:B------:R-:W-:Y:S01]  /*f610*/  MOV R11, 0x1 ;  /* 0x00000001000b7802 */ /* 0x000fe20000000f00 */
[----:B-1----:R-:W-:-:S07]  /*f620*/  FMUL.FTZ R9, R9, R12 ;  /* 0x0000000c09097220 */ /* 0x002fce0000410000 */
.L_x_2168:
        /* <DEDUP_REMOVED lines=19> */
.L_x_2167:
        /* <DEDUP_REMOVED lines=10> */
.L_x_2170:
        /* <DEDUP_REMOVED lines=19> */
.L_x_2169:
[----:B------:R-:W1:Y:S02]  /*f930*/  MUFU.RCP R0, R3 ;  /* 0x0000000300007308 */ /* 0x000e640000001000 */
[----:B-1----:R-:W-:-:S04]  /*f940*/  FMUL.FTZ R9, R9, R0 ;  /* 0x0000000009097220 */ /* 0x002fc80000410000 */
[----:B------:R-:W-:-:S05]  /*f950*/  FMUL.FTZ R9, R8, R9 ;  /* 0x0000000908097220 */ /* 0x000fca0000410000 */
[----:B------:R-:W-:-:S13]  /*f960*/  FSETP.GT.FTZ.AND P0, PT, |R9|, |R11|, PT ;  /* 0x4000000b0900720b */ /* 0x000fda0003f14200 */
[----:B------:R-:W-:-:S07]  /*f970*/  @!P0 FADD.FTZ R4, R4, R9 ;  /* 0x0000000904048221 */ /* 0x000fce0000010000 */
.L_x_2122:
[----:B------:R-:W-:Y:S05]  /*f980*/  BSYNC.RECONVERGENT B0 ;  /* 0x0000000000007941 */ /* 0x000fea0003800200 */
.L_x_2121:
        /* <DEDUP_REMOVED lines=16> */
[----:B------:R-:W-:Y:S01]  /*fa90*/  MOV R6, 0x652b82fe ;  /* 0x652b82fe00067802 */ /* 0x000fe20000000f00 */
[----:B------:R-:W-:-:S06]  /*faa0*/  IMAD.MOV.U32 R7, RZ, RZ, 0x3ff71547 ;  /* 0x3ff71547ff077424 */ /* 0x000fcc00078e00ff */
        /* <DEDUP_REMOVED lines=46> */
[----:B------:R-:W-:-:S03]  /*fd90*/  IMAD R13, R6, 0x100000, R17 ;  /* 0x00100000060d7824 */ /* 0x000fc600078e0211 */
        /* <DEDUP_REMOVED lines=15> */
.L_x_2172:
[----:B------:R-:W-:Y:S05]  /*fe90*/  BSYNC.RECONVERGENT B0 ;  /* 0x0000000000007941 */ /* 0x000fea0003800200 */
.L_x_2171:
[----:B------:R-:W-:Y:S01]  /*fea0*/  HFMA2 R10, -RZ, RZ, 0.80126953125, -0.00891876220703125 ;  /* 0x3a69a091ff0a7431 */ /* 0x000fe200000001ff */
[----:B------:R-:W-:Y:S01]  /*feb0*/  UMOV UR6, 0x54411744 ;  /* 0x5441174400067882 */ /* 0x000fe20000000000 */
[----:B------:R-:W-:Y:S01]  /*fec0*/  UMOV UR7, 0x401921fb ;  /* 0x401921fb00077882 */ /* 0x000fe20000000000 */
[----:B------:R-:W-:Y:S01]  /*fed0*/  IMAD.MOV.U32 R16, RZ, RZ, 0x42fc0000 ;  /* 0x42fc0000ff107424 */ /* 0x000fe200078e00ff */
[----:B------:R-:W-:Y:S01]  /*fee0*/  DMUL R6, R14, UR6 ;  /* 0x000000060e067c28 */ /* 0x000fe20008000000 */
[----:B------:R-:W-:Y:S01]  /*fef0*/  FSETP.GT.FTZ.AND P0, PT, |R3|, 126, PT ;  /* 0x42fc00000300780b */ /* 0x000fe20003f14200 */
[----:B------:R-:W-:Y:S01]  /*ff00*/  FMUL.FTZ R4, R4, 1 ;  /* 0x3f80000004047820 */ /* 0x000fe20000410000 */
[----:B------:R-:W-:Y:S01]  /*ff10*/  MOV R17, 0x40000000 ;  /* 0x4000000000117802 */ /* 0x000fe20000000f00 */
[----:B------:R-:W-:Y:S01]  /*ff20*/  BSSY.RECONVERGENT B0, `(.L_x_2173) ;  /* 0x000003d000007945 */ /* 0x000fe20003800200 */
[----:B------:R-:W-:Y:S01]  /*ff30*/  LOP3.LUT R16, R16, 0x80000000, R3, 0xb8, !PT ;  /* 0x8000000010107812 */ /* 0x000fe200078eb803 */
[----:B------:R-:W-:Y:S01]  /*ff40*/  FFMA.FTZ R10, R9, R10, 0.0070457882247865200043 ;  /* 0x3be6e05b090a7423 */ /* 0x000fe2000001000a */
[----:B------:R-:W0:Y:S01]  /*ff50*/  MUFU.RSQ64H R15, R7 ;  /* 0x00000007000f7308 */ /* 0x000e220000001c00 */
[----:B------:R-:W-:-:S02]  /*ff60*/  MOV R19, 0x3fd80000 ;  /* 0x3fd8000000137802 */ /* 0x000fc40000000f00 */
[----:B------:R-:W-:Y:S01]  /*ff70*/  FFMA.FTZ R10, R9, R10, -0.015866896137595176697 ;  /* 0xbc81fb4b090a7423 */ /* 0x000fe2000001000a */
[----:B------:R-:W-:Y:S02]  /*ff80*/  IADD3 R14, PT, PT, R7, -0x3500000, RZ ;  /* 0xfcb00000070e7810 */ /* 0x000fe40007ffe0ff */
[----:B------:R-:W-:Y:S01]  /*ff90*/  FSEL R16, R16, R3, P0 ;  /* 0x0000000310107208 */ /* 0x000fe20000000000 */
[C---:B------:R-:W-:Y:S01]  /*ffa0*/  FFMA.FTZ R10, R9.reuse, R10, 0.036429625004529953003 ;  /* 0x3d15373b090a7423 */ /* 0x040fe2000001000a */
[C---:B------:R-:W-:Y:S01]  /*ffb0*/  FFMA.FTZ R3, |R0|.reuse, R17, 1 ;  /* 0x3f80000000037423 */ /* 0x040fe20000010211 */
[----:B------:R-:W-:Y:S02]  /*ffc0*/  FSETP.GT.FTZ.AND P0, PT, |R0|, 10.05500030517578125, PT ;  /* 0x4120e1480000780b */ /* 0x000fe40003f14200 */
[C---:B------:R-:W-:Y:S01]  /*ffd0*/  FFMA.FTZ R10, R9.reuse, R10, -0.066643431782722473145 ;  /* 0xbd887c5a090a7423 */ /* 0x040fe2000001000a */
[--C-:B------:R-:W-:Y:S01]  /*ffe0*/  FFMA.FTZ R20, R16, -0.69314718246459960938, R8.reuse ;  /* 0xbf31721810147823 */ /* 0x100fe20000010008 */
[----:B------:R-:W-:Y:S01]  /*fff0*/  FFMA.FTZ R8, |R0|, -R5, -R8 ;  /* 0x8000000500087223 */ /* 0x000fe20000010a08 */
[----:B------:R-:W1:Y:S01]  /*10000*/  MUFU.RCP R3, R3 ;  /* 0x0000000300037308 */ /* 0x000e620000001000 */
[C---:B------:R-:W-:Y:S01]  /*10010*/  FFMA.FTZ R18, R9.reuse, R10, 0.093814529478549957275 ;  /* 0x3dc021d509127423 */ /* 0x040fe2000001000a */
[C---:B------:R-:W-:Y:S01]  /*10020*/  FFMA.FTZ R20, R16.reuse, 1.9046542121259335545e-09, R20 ;  /* 0x3102e30810147823 */ /* 0x040fe20000010014 */
[----:B0-----:R-:W-:Y:S01]  /*10030*/  DMUL R10, R14, R14 ;  /* 0x0000000e0e0a7228 */ /* 0x001fe20000000000 */
[----:B------:R-:W-:Y:S01]  /*10040*/  FADD.FTZ R16, R16, 12583039 ;  /* 0x4b40007f10107421 */ /* 0x000fe20000010000 */
[----:B------:R-:W-:Y:S01]  /*10050*/  FFMA.FTZ R17, R9, R18, -0.10099056363105773926 ;  /* 0xbdced42409117423 */ /* 0x000fe20000010012 */
[----:B------:R-:W-:-:S02]  /*10060*/  IMAD.MOV.U32 R18, RZ, RZ, 0x0 ;  /* 0x00000000ff127424 */ /* 0x000fc400078e00ff */
[----:B------:R-:W-:Y:S01]  /*10070*/  FMUL.FTZ R21, R20, 1.4426950216293334961 ;  /* 0x3fb8aa3b14157820 */ /* 0x000fe20000410000 */
[----:B------:R-:W0:Y:S01]  /*10080*/  F2F.F64.F32 R4, R4 ;  /* 0x0000000400047310 */ /* 0x000e220000201800 */
[C---:B------:R-:W-:Y:S01]  /*10090*/  FFMA.FTZ R17, R9.reuse, R17, 0.06809400022029876709 ;  /* 0x3d8b74de09117423 */ /* 0x040fe20000010011 */
[----:B------:R-:W-:Y:S01]  /*100a0*/  SHF.L.U32 R16, R16, 0x17, RZ ;  /* 0x0000001710107819 */ /* 0x000fe200000006ff */
[----:B------:R-:W-:Y:S01]  /*100b0*/  DFMA R10, R6, -R10, 1 ;  /* 0x3ff00000060a742b */ /* 0x000fe2000000080a */
[----:B------:R-:W-:Y:S01]  /*100c0*/  FSETP.GEU.FTZ.AND P1, PT, R0, RZ, PT ;  /* 0x000000ff0000720b */ /* 0x000fe20003f3e000 */
[----:B------:R-:W-:-:S04]  /*100d0*/  FFMA.FTZ R17, R9, R17, 0.015377387404441833496 ;  /* 0x3c7bf17009117423 */ /* 0x000fc80000010011 */
[C---:B------:R-:W-:Y:S02]  /*100e0*/  FFMA.FTZ R20, R9.reuse, R17, -0.1396210789680480957 ;  /* 0xbe0ef8d409147423 */ /* 0x040fe40000010011 */
[----:B------:R-:W2:Y:S01]  /*100f0*/  MUFU.EX2 R17, R21 ;  /* 0x0000001500117308 */ /* 0x000ea20000000800 */
[----:B------:R-:W-:Y:S01]  /*10100*/  DFMA R18, R10, R18, 0.5 ;  /* 0x3fe000000a12742b */ /* 0x000fe20000000012 */
[----:B------:R-:W-:Y:S01]  /*10110*/  FFMA.FTZ R20, R9, R20, 1.232995152473449707 ;  /* 0x3f9dd2c909147423 */ /* 0x000fe20000010014 */
[----:B------:R-:W-:Y:S02]  /*10120*/  DMUL R10, R14, R10 ;  /* 0x0000000a0e0a7228 */ /* 0x000fe40000000000 */
[----:B0-----:R-:W-:Y:S01]  /*10130*/  DMUL R12, R4, R12 ;  /* 0x0000000c040c7228 */ /* 0x001fe20000000000 */
[----:B-1----:R-:W-:-:S05]  /*10140*/  FMUL.FTZ R9, R20, R3 ;  /* 0x0000000314097220 */ /* 0x002fca0000410000 */
        /* <DEDUP_REMOVED lines=8> */
[----:B------:R-:W-:-:S03]  /*101d0*/  VIADD R9, R19, 0xfff00000 ;  /* 0xfff0000013097836 */ /* 0x000fc60000000000 */
        /* <DEDUP_REMOVED lines=12> */
[----:B------:R-:W-:Y:S02]  /*102a0*/  MOV R7, R16 ;  /* 0x0000001000077202 */ /* 0x000fe40000000f00 */
[----:B------:R-:W-:-:S07]  /*102b0*/  MOV R0, 0x102d0 ;  /* 0x000102d000007802 */ /* 0x000fce0000000f00 */
[----:B------:R-:W-:Y:S05]  /*102c0*/  CALL.REL.NOINC `($__internal_7_$__cuda_sm20_dsqrt_rn_f64_mediumpath_v1) ;  /* 0x000001e800947944 */ /* 0x000fea0003c00000 */
[----:B------:R-:W-:Y:S02]  /*102d0*/  MOV R4, R6 ;  /* 0x0000000600047202 */ /* 0x000fe40000000f00 */
[----:B------:R-:W-:-:S07]  /*102e0*/  MOV R5, R7 ;  /* 0x0000000700057202 */ /* 0x000fce0000000f00 */
.L_x_2174:
[----:B------:R-:W-:Y:S05]  /*102f0*/  BSYNC.RECONVERGENT B0 ;  /* 0x0000000000007941 */ /* 0x000fea0003800200 */
.L_x_2173:
        /* <DEDUP_REMOVED lines=20> */
.L_x_2176:
[----:B------:R-:W-:Y:S05]  /*10440*/  BSYNC.RECONVERGENT B0 ;  /* 0x0000000000007941 */ /* 0x000fea0003800200 */
.L_x_2175:
        /* <DEDUP_REMOVED lines=9> */
.L_x_2115:
[C---:B------:R-:W-:Y:S02]  /*104e0*/  FSETP.GT.FTZ.AND P1, PT, R4.reuse, 1, PT ;  /* 0x3f8000000400780b */ /* 0x040fe40003f34000 */
[----:B------:R-:W-:-:S04]  /*104f0*/  FSETP.GT.FTZ.AND P2, PT, R4, R3, PT ;  /* 0x000000030400720b */ /* 0x000fc80003f54000 */
[----:B------:R-:W-:-:S13]  /*10500*/  PLOP3.LUT P1, PT, P1, P2, PT, 0x2f, 0xf2 ;  /* 0x0000000000f2781c */ /* 0x000fda0000f24577 */
[----:B------:R-:W-:Y:S05]  /*10510*/  @P1 BRA `(.L_x_2177) ;  /* 0x00000000001c1947 */ /* 0x000fea0003800000 */
[----:B------:R-:W-:Y:S01]  /*10520*/  BSSY.RECONVERGENT B7, `(.L_x_2178) ;  /* 0x0000004000077945 */ /* 0x000fe20003800200 */
[----:B------:R-:W-:Y:S02]  /*10530*/  MOV R0, R4 ;  /* 0x0000000400007202 */ /* 0x000fe40000000f00 */
[----:B------:R-:W-:-:S07]  /*10540*/  MOV R23, 0x10560 ;  /* 0x0001056000177802 */ /* 0x000fce0000000f00 */
[----:B------:R-:W-:Y:S05]  /*10550*/  CALL.REL.NOINC `($_ZN2at6native27unrolled_elementwise_kernelIN48_GLOBAL__N__08322988_15_IGammaKernel_cu_cb51a28d10CalcIgammaIfEESt5arrayIPcLm3EELi4E23TrivialOffsetCalculatorILi2EjES8_ILi1EjENS0_6memory15LoadWithoutCastENSB_16StoreWithoutCastEEEviT_T0_T2_T3_T4_T5_$_ZN46_INTERNAL_08322988_15_IGammaKernel_cu_cb51a28d48_GLOBAL__N__08322988_15_IGammaKernel_cu_cb51a28d12calc_igammacIfEET_S2_S2_) ;  /* 0x0000002000707944 */ /* 0x000fea0003c00000 */
[----:B------:R-:W-:Y:S05]  /*10560*/  BSYNC.RECONVERGENT B7 ;  /* 0x0000000000077941 */ /* 0x000fea0003800200 */
.L_x_2178:
[----:B------:R-:W-:Y:S01]  /*10570*/  FADD.FTZ R0, -R7, 1 ;  /* 0x3f80000007007421 */ /* 0x000fe20000010100 */
[----:B------:R-:W-:Y:S06]  /*10580*/  BRA `(.L_x_2052) ;  /* 0x0000002000587947 */ /* 0x000fec0003800000 */
.L_x_2177:
        /* <DEDUP_REMOVED lines=19> */
[C---:B------:R-:W-:Y:S02]  /*106c0*/  ISETP.GT.U32.AND P0, PT, R10.reuse, 0x7f7fffff, PT ;  /* 0x7f7fffff0a00780c */ /* 0x040fe40003f04070 */
[----:B------:R-:W-:Y:S01]  /*106d0*/  I2FP.F32.S32 R0, R7 ;  /* 0x0000000700007245 */ /* 0x000fe20000201400 */
[----:B------:R-:W-:Y:S02]  /*106e0*/  IMAD.IADD R6, R10, 0x1, -R7 ;  /* 0x000000010a067824 */ /* 0x000fe400078e0a07 */
[----:B------:R-:W-:-:S02]  /*106f0*/  IMAD.MOV.U32 R7, RZ, RZ, 0x3a4be755 ;  /* 0x3a4be755ff077424 */ /* 0x000fc400078e00ff */
[----:B------:R-:W-:Y:S01]  /*10700*/  FADD.FTZ R6, R6, -1 ;  /* 0xbf80000006067421 */ /* 0x000fe20000010000 */
[----:B------:R-:W-:-:S03]  /*10710*/  FFMA.FTZ R0, R0, 1.1920928955078125e-07, RZ ;  /* 0x3400000000007823 */ /* 0x000fc600000100ff */
        /* <DEDUP_REMOVED lines=27> */
.L_x_2183:
        /* <DEDUP_REMOVED lines=13> */
.L_x_2182:
        /* <DEDUP_REMOVED lines=15> */
.L_x_2185:
        /* <DEDUP_REMOVED lines=16> */
.L_x_2186:
        /* <DEDUP_REMOVED lines=28> */
[----:B------:R-:W-:Y:S01]  /*10d50*/  FFMA.FTZ R6, R7, 1.1920928955078125e-07, R6 ;  /* 0x3400000007067823 */ /* 0x000fe20000010006 */
[----:B------:R-:W-:Y:S01]  /*10d60*/  MOV R7, 0x7f800000 ;  /* 0x7f80000000077802 */ /* 0x000fe20000000f00 */
[----:B------:R-:W-:-:S04]  /*10d70*/  FFMA.FTZ R5, R5, R8, R5 ;  /* 0x0000000805057223 */ /* 0x000fc80000010005 */
[----:B------:R-:W-:-:S04]  /*10d80*/  FFMA.FTZ R5, R6, 0.69314718246459960938, R5 ;  /* 0x3f31721806057823 */ /* 0x000fc80000010005 */
[C---:B------:R-:W-:Y:S01]  /*10d90*/  @P0 FFMA.FTZ R5, R0.reuse, R7, +INF ;  /* 0x7f80000000050423 */ /* 0x040fe20000010007 */
[----:B------:R-:W-:-:S03]  /*10da0*/  FSETP.NEU.FTZ.AND P0, PT, R0, RZ, PT ;  /* 0x000000ff0000720b */ /* 0x000fc60003f1d000 */
[----:B------:R-:W-:-:S05]  /*10db0*/  FADD.FTZ R5, -R5, -RZ ;  /* 0x800000ff05057221 */ /* 0x000fca0000010100 */
[----:B------:R-:W-:-:S07]  /*10dc0*/  FSEL R6, R5, +INF , P0 ;  /* 0x7f80000005067808 */ /* 0x000fce0000000000 */
.L_x_2184:
[----:B------:R-:W-:Y:S05]  /*10dd0*/  BSYNC.RECONVERGENT B3 ;  /* 0x0000000000037941 */ /* 0x000fea0003800200 */
.L_x_2181:
        /* <DEDUP_REMOVED lines=12> */
[----:B------:R-:W-:-:S03]  /*10ea0*/  HFMA2 R9, -RZ, RZ, 1.5048828125, 33.21875 ;  /* 0x3e055027ff097431 */ /* 0x000fc600000001ff */
[----:B------:R-:W-:-:S09]  /*10eb0*/  FSEL R6, RZ, -23, P0 ;  /* 0xc1b80000ff067808 */ /* 0x000fd20000000000 */
[----:B------:R-:W-:-:S04]  /*10ec0*/  @!P0 FMUL.FTZ R10, |R3|, 8388608 ;  /* 0x4b000000030a8820 */ /* 0x000fc80000410200 */
[C---:B------:R-:W-:Y:S01]  /*10ed0*/  VIADD R7, R10.reuse, 0xc0d55555 ;  /* 0xc0d555550a077836 */ /* 0x040fe20000000000 */
[----:B------:R-:W-:-:S04]  /*10ee0*/  ISETP.GT.U32.AND P0, PT, R10, 0x7f7fffff, PT ;  /* 0x7f7fffff0a00780c */ /* 0x000fc80003f04070 */
[----:B------:R-:W-:-:S04]  /*10ef0*/  LOP3.LUT R7, R7, 0xff800000, RZ, 0xc0, !PT ;  /* 0xff80000007077812 */ /* 0x000fc800078ec0ff */
[-C--:B------:R-:W-:Y:S02]  /*10f00*/  IADD3 R0, PT, PT, R10, -R7.reuse, RZ ;  /* 0x800000070a007210 */ /* 0x080fe40007ffe0ff */
[----:B------:R-:W-:-:S03]  /*10f10*/  I2FP.F32.S32 R7, R7 ;  /* 0x0000000700077245 */ /* 0x000fc60000201400 */
[----:B------:R-:W-:Y:S02]  /*10f20*/  FADD.FTZ R0, R0, -1 ;  /* 0xbf80000000007421 */ /* 0x000fe40000010000 */
[----:B------:R-:W-:Y:S02]  /*10f30*/  FFMA.FTZ R6, R7, 1.1920928955078125e-07, R6 ;  /* 0x3400000007067823 */ /* 0x000fe40000010006 */
        /* <DEDUP_REMOVED lines=16> */
.L_x_2189:
        /* <DEDUP_REMOVED lines=15> */
[----:B------:R-:W-:Y:S01]  /*11130*/  FSEL R0, R8, 1, P0 ;  /* 0x3f80000008007808 */ /* 0x000fe20000000000 */
[----:B------:R-:W-:Y:S01]  /*11140*/  HFMA2 R8, -RZ, RZ, 1.5048828125, 33.21875 ;  /* 0x3e055027ff087431 */ /* 0x000fe200000001ff */
[----:B------:R-:W-:Y:S01]  /*11150*/  FSEL R11, -R13, -0.16666662693023681641, !P0 ;  /* 0xbe2aaaa80d0b7808 */ /* 0x000fe20004000100 */
[C---:B------:R-:W-:Y:S02]  /*11160*/  FFMA.FTZ R10, R7.reuse, R10, R12 ;  /* 0x0000000a070a7223 */ /* 0x040fe4000001000c */
[C---:B------:R-:W-:Y:S02]  /*11170*/  FFMA.FTZ R9, R7.reuse, R0, RZ ;  /* 0x0000000007097223 */ /* 0x040fe400000100ff */
[----:B------:R-:W-:-:S04]  /*11180*/  FFMA.FTZ R10, R7, R10, R11 ;  /* 0x0000000a070a7223 */ /* 0x000fc8000001000b */
        /* <DEDUP_REMOVED lines=29> */
.L_x_2188:
[----:B------:R-:W-:Y:S05]  /*11360*/  BSYNC.RECONVERGENT B3 ;  /* 0x0000000000037941 */ /* 0x000fea0003800200 */
.L_x_2187:
[----:B------:R-:W0:Y:S02]  /*11370*/  MUFU.LG2 R5, R4 ;  /* 0x0000000400057308 */ /* 0x000e240000000c00 */
[----:B0-----:R-:W-:-:S04]  /*11380*/  FMUL.FTZ R5, R5, 0.69314718246459960938 ;  /* 0x3f31721805057820 */ /* 0x001fc80000410000 */
[----:B------:R-:W-:-:S04]  /*11390*/  FFMA.FTZ R5, R3, R5, -R4 ;  /* 0x0000000503057223 */ /* 0x000fc80000010804 */
[----:B------:R-:W-:Y:S01]  /*113a0*/  FADD.FTZ R0, R5, -R0 ;  /* 0x8000000005007221 */ /* 0x000fe20000010000 */
[----:B------:R-:W-:-:S04]  /*113b0*/  IMAD.MOV.U32 R5, RZ, RZ, RZ ;  /* 0x000000ffff057224 */ /* 0x000fc800078e00ff */
[----:B------:R-:W-:-:S13]  /*113c0*/  FSETP.GEU.FTZ.AND P0, PT, R0, -88.72283935546875, PT ;  /* 0xc2b172180000780b */ /* 0x000fda0003f1e000 */
[----:B------:R-:W-:Y:S05]  /*113d0*/  @!P0 BRA `(.L_x_2190) ;  /* 0x0000001000708947 */ /* 0x000fea0003800000 */
[----:B------:R-:W-:-:S06]  /*113e0*/  FMUL.FTZ R5, R0, 1.4426950216293334961 ;  /* 0x3fb8aa3b00057820 */ /* 0x000fcc0000410000 */
[----:B------:R-:W0:Y:S01]  /*113f0*/  MUFU.EX2 R5, R5 ;  /* 0x0000000500057308 */ /* 0x000e220000000800 */
[----:B------:R-:W-:Y:S05]  /*11400*/  BRA `(.L_x_2190) ;  /* 0x0000001000647947 */ /* 0x000fea0003800000 */
.L_x_2180:
        /* <DEDUP_REMOVED lines=9> */
[----:B------:R-:W-:Y:S01]  /*114a0*/  IMAD.MOV.U32 R18, RZ, RZ, -0x4 ;  /* 0xfffffffcff127424 */ /* 0x000fe200078e00ff */
[----:B------:R-:W-:Y:S01]  /*114b0*/  MOV R9, 0x43e0f8e7 ;  /* 0x43e0f8e700097802 */ /* 0x000fe20000000f00 */
[----:B------:R1:W-:Y:S01]  /*114c0*/  STL.64 [R1+0x20], R14 ;  /* 0x0000200e01007387 */ /* 0x0003e20000100a00 */
[----:B------:R-:W-:-:S02]  /*114d0*/  IADD3 R17, PT, PT, R1, 0x9c4, RZ ;  /* 0x000009c401117810 */ /* 0x000fc40007ffe0ff */
[----:B------:R-:W-:Y:S01]  /*114e0*/  @P1 IADD3 R17, PT, PT, R1, 0x9f4, RZ ;  /* 0x000009f401111810 */ /* 0x000fe20007ffe0ff */
[----:B------:R2:W-:Y:S01]  /*114f0*/  STL.64 [R1], R6 ;  /* 0x0000000601007387 */ /* 0x0005e20000100a00 */
[----:B------:R-:W-:Y:S02]  /*11500*/  MOV R12, 0x4912f03a ;  /* 0x4912f03a000c7802 */ /* 0x000fe40000000f00 */
[----:B------:R-:W-:Y:S01]  /*11510*/  MOV R13, 0x4a5481c1 ;  /* 0x4a5481c1000d7802 */ /* 0x000fe20000000f00 */
[----:B0-----:R-:W-:Y:S01]  /*11520*/  IMAD.MOV.U32 R10, RZ, RZ, 0x46ff3c00 ;  /* 0x46ff3c00ff0a7424 */ /* 0x001fe200078e00ff */
[----:B------:R-:W-:Y:S01]  /*11530*/  MOV R11, 0x48ae85e0 ;  /* 0x48ae85e0000b7802 */ /* 0x000fe20000000f00 */
[----:B------:R0:W-:Y:S01]  /*11540*/  STL.64 [R1+0x8], R8 ;  /* 0x0000080801007387 */ /* 0x0001e20000100a00 */
[----:B------:R-:W-:Y:S02]  /*11550*/  MOV R20, 0x4c5914c6 ;  /* 0x4c5914c600147802 */ /* 0x000fe40000000f00 */
[----:B-1----:R-:W-:Y:S01]  /*11560*/  MOV R14, 0x4c2f75b4 ;  /* 0x4c2f75b4000e7802 */ /* 0x002fe20000000f00 */
[----:B------:R1:W-:Y:S01]  /*11570*/  STL.64 [R1+0x9d0], R10 ;  /* 0x0009d00a01007387 */ /* 0x0003e20000100a00 */
[----:B------:R-:W-:Y:S01]  /*11580*/  MOV R15, 0x4cc8c38c ;  /* 0x4cc8c38c000f7802 */ /* 0x000fe20000000f00 */
[----:B--2---:R-:W-:Y:S01]  /*11590*/  IMAD.MOV.U32 R7, RZ, RZ, 0x4cc5f8af ;  /* 0x4cc5f8afff077424 */ /* 0x004fe200078e00ff */
[----:B------:R-:W-:Y:S01]  /*115a0*/  MOV R6, 0x4ca4b97f ;  /* 0x4ca4b97f00067802 */ /* 0x000fe20000000f00 */
[----:B------:R2:W-:Y:S01]  /*115b0*/  STL.64 [R1+0x18], R12 ;  /* 0x0000180c01007387 */ /* 0x0005e20000100a00 */
[----:B0-----:R-:W-:-:S03]  /*115c0*/  MOV R8, 0x42840000 ;  /* 0x4284000000087802 */ /* 0x001fc60000000f00 */
[----:B------:R0:W-:Y:S01]  /*115d0*/  STL.64 [R1+0x9e0], R14 ;  /* 0x0009e00e01007387 */ /* 0x0001e20000100a00 */
[----:B------:R-:W-:Y:S02]  /*115e0*/  MOV R9, 0x44f0a000 ;  /* 0x44f0a00000097802 */ /* 0x000fe40000000f00 */
[----:B-1----:R-:W-:Y:S01]  /*115f0*/  SEL R10, R18, 0x4, P1 ;  /* 0x00000004120a7807 */ /* 0x002fe20000800000 */
[----:B------:R1:W-:Y:S01]  /*11600*/  STL.64 [R1+0x28], R6 ;  /* 0x0000280601007387 */ /* 0x0003e20000100a00 */
[----:B------:R-:W-:Y:S02]  /*11610*/  SEL R18, RZ, 0x30, !P1 ;  /* 0x00000030ff127807 */ /* 0x000fe40004800000 */
[----:B--2---:R-:W-:Y:S01]  /*11620*/  MOV R12, 0x4a20fbd8 ;  /* 0x4a20fbd8000c7802 */ /* 0x004fe20000000f00 */
[----:B------:R2:W-:Y:S01]  /*11630*/  STL.64 [R1+0x9c8], R8 ;  /* 0x0009c80801007387 */ /* 0x0005e20000100a00 */
[----:B------:R-:W-:Y:S02]  /*11640*/  IMAD.MOV.U32 R13, RZ, RZ, 0x4b4b8b8f ;  /* 0x4b4b8b8fff0d7424 */ /* 0x000fe400078e00ff */
[----:B------:R-:W-:Y:S01]  /*11650*/  IMAD.IADD R21, R1, 0x1, R18 ;  /* 0x0000000101157824 */ /* 0x000fe200078e0212 */
[-C--:B0-----:R-:W-:Y:S01]  /*11660*/  IADD3 R15, PT, PT, R17, R10.reuse, RZ ;  /* 0x0000000a110f7210 */ /* 0x081fe20007ffe0ff */
[----:B------:R-:W-:Y:S01]  /*11670*/  STL [R1+0x9c4], R19 ;  /* 0x0009c41301007387 */ /* 0x000fe20000100800 */
[----:B-1----:R-:W-:Y:S01]  /*11680*/  MOV R6, 0x4d0fed36 ;  /* 0x4d0fed3600067802 */ /* 0x002fe20000000f00 */
[----:B------:R-:W-:Y:S01]  /*11690*/  IMAD.MOV.U32 R7, RZ, RZ, 0x4ce5eb4c ;  /* 0x4ce5eb4cff077424 */ /* 0x000fe200078e00ff */
[----:B------:R-:W-:Y:S01]  /*116a0*/  IADD3 R27, PT, PT, R15, R10, RZ ;  /* 0x0000000a0f1b7210 */ /* 0x000fe20007ffe0ff */
[----:B------:R0:W-:Y:S01]  /*116b0*/  STL.64 [R1+0x9d8], R12 ;  /* 0x0009d80c01007387 */ /* 0x0001e20000100a00 */
[----:B--2---:R-:W-:Y:S01]  /*116c0*/  MOV R8, 0x4c184540 ;  /* 0x4c18454000087802 */ /* 0x004fe20000000f00 */
[----:B------:R-:W-:-:S02]  /*116d0*/  IMAD.MOV.U32 R9, RZ, RZ, RZ ;  /* 0x000000ffff097224 */ /* 0x000fc400078e00ff */
[----:B------:R1:W-:Y:S01]  /*116e0*/  STL.64 [R1+0x9e8], R6 ;  /* 0x0009e80601007387 */ /* 0x0003e20000100a00 */
[----:B------:R-:W-:-:S03]  /*116f0*/  IADD3 R25, PT, PT, R10, R21, RZ ;  /* 0x000000150a197210 */ /* 0x000fc60007ffe0ff */
[----:B------:R2:W-:Y:S04]  /*11700*/  STL.64 [R1+0x9f0], R8 ;  /* 0x0009f00801007387 */ /* 0x0005e80000100a00 */
[----:B------:R3:W-:Y:S01]  /*11710*/  STL [R1+0x30], R20 ;  /* 0x0000301401007387 */ /* 0x0007e20000100800 */
[----:B0-----:R-:W-:-:S03]  /*11720*/  IMAD.IADD R13, R27, 0x1, R10 ;  /* 0x000000011b0d7824 */ /* 0x001fc600078e020a */
[----:B-1----:R0:W4:Y:S04]  /*11730*/  LDL R6, [R15] ;  /* 0x000000000f067983 */ /* 0x0021280000100800 */
[----:B------:R-:W4:Y:S01]  /*11740*/  LDL R7, [R21+0x9c4] ;  /* 0x0009c40015077983 */ /* 0x000f220000100800 */
[----:B------:R-:W-:-:S03]  /*11750*/  IADD3 R17, PT, PT, R13, R10, RZ ;  /* 0x0000000a0d117210 */ /* 0x000fc60007ffe0ff */
[----:B--2---:R-:W2:Y:S01]  /*11760*/  LDL R9, [R27] ;  /* 0x000000001b097983 */ /* 0x004ea20000100800 */
[----:B------:R-:W-:-:S03]  /*11770*/  IADD3 R23, PT, PT, R25, R10, RZ ;  /* 0x0000000a19177210 */ /* 0x000fc60007ffe0ff */
[----:B------:R-:W5:Y:S01]  /*11780*/  LDL R11, [R21] ;  /* 0x00000000150b7983 */ /* 0x000f620000100800 */
[----:B0-----:R-:W-:-:S03]  /*11790*/  IMAD.IADD R15, R17, 0x1, R10 ;  /* 0x00000001110f7824 */ /* 0x001fc600078e020a */
[----:B------:R-:W5:Y:S04]  /*117a0*/  LDL R12, [R25] ;  /* 0x00000000190c7983 */ /* 0x000f680000100800 */
[----:B------:R-:W3:Y:S04]  /*117b0*/  LDL R13, [R13] ;  /* 0x000000000d0d7983 */ /* 0x000ee80000100800 */
[----:B------:R-:W3:Y:S01]  /*117c0*/  LDL R18, [R23] ;  /* 0x0000000017127983 */ /* 0x000ee20000100800 */
[----:B------:R-:W-:-:S03]  /*117d0*/  IADD3 R19, PT, PT, R15, R10, RZ ;  /* 0x0000000a0f137210 */ /* 0x000fc60007ffe0ff */
[----:B------:R-:W3:Y:S01]  /*117e0*/  LDL R17, [R17] ;  /* 0x0000000011117983 */ /* 0x000ee20000100800 */
[----:B------:R-:W-:-:S03]  /*117f0*/  IADD3 R14, PT, PT, R23, R10, RZ ;  /* 0x0000000a170e7210 */ /* 0x000fc60007ffe0ff */
[----:B------:R-:W3:Y:S04]  /*11800*/  LDL R15, [R15] ;  /* 0x000000000f0f7983 */ /* 0x000ee80000100800 */
[----:B------:R0:W3:Y:S04]  /*11810*/  LDL R22, [R19] ;  /* 0x0000000013167983 */ /* 0x0000e80000100800 */
[----:B------:R-:W3:Y:S01]  /*11820*/  LDL R21, [R14] ;  /* 0x000000000e157983 */ /* 0x000ee20000100800 */
[----:B------:R-:W-:-:S05]  /*11830*/  FSEL R8, R5, R3, P1 ;  /* 0x0000000305087208 */ /* 0x000fca0000800000 */
[----:B----4-:R-:W-:Y:S01]  /*11840*/  FFMA.FTZ R6, R8, R7, R6 ;  /* 0x0000000708067223 */ /* 0x010fe20000010006 */
[----:B------:R-:W-:-:S03]  /*11850*/  IMAD.IADD R7, R19, 0x1, R10 ;  /* 0x0000000113077824 */ /* 0x000fc600078e020a */
[----:B--2---:R-:W-:Y:S01]  /*11860*/  FFMA.FTZ R6, R8, R6, R9 ;  /* 0x0000000608067223 */ /* 0x004fe20000010009 */
[----:B------:R-:W-:Y:S01]  /*11870*/  IADD3 R9, PT, PT, R14, R10, RZ ;  /* 0x0000000a0e097210 */ /* 0x000fe20007ffe0ff */
[----:B------:R-:W2:Y:S01]  /*11880*/  LDL R5, [R7] ;  /* 0x0000000007057983 */ /* 0x000ea20000100800 */
[C---:B-----5:R-:W-:Y:S01]  /*11890*/  FFMA.FTZ R11, R8.reuse, R11, R12 ;  /* 0x0000000b080b7223 */ /* 0x060fe2000001000c */
[C---:B---3--:R-:W-:Y:S02]  /*118a0*/  FFMA.FTZ R6, R8.reuse, R6, R13 ;  /* 0x0000000608067223 */ /* 0x048fe4000001000d */
[----:B0-----:R-:W-:Y:S01]  /*118b0*/  IMAD.IADD R19, R9, 0x1, R10 ;  /* 0x0000000109137824 */ /* 0x001fe200078e020a */
[----:B------:R-:W3:Y:S01]  /*118c0*/  LDL R14, [R9] ;  /* 0x00000000090e7983 */ /* 0x000ee20000100800 */
[C---:B------:R-:W-:Y:S01]  /*118d0*/  FFMA.FTZ R18, R8.reuse, R11, R18 ;  /* 0x0000000b08127223 */ /* 0x040fe20000010012 */
[----:B------:R-:W-:Y:S01]  /*118e0*/  IADD3 R11, PT, PT, R7, R10, RZ ;  /* 0x0000000a070b7210 */ /* 0x000fe20007ffe0ff */
[----:B------:R-:W-:-:S03]  /*118f0*/  FFMA.FTZ R6, R8, R6, R17 ;  /* 0x0000000608067223 */ /* 0x000fc60000010011 */
[-C--:B------:R-:W-:Y:S01]  /*11900*/  IADD3 R23, PT, PT, R11, R10.reuse, RZ ;  /* 0x0000000a0b177210 */ /* 0x080fe20007ffe0ff */
[----:B------:R0:W4:Y:S01]  /*11910*/  LDL R20, [R11] ;  /* 0x000000000b147983 */ /* 0x0001220000100800 */
[----:B------:R-:W-:Y:S01]  /*11920*/  IADD3 R17, PT, PT, R19, R10, RZ ;  /* 0x0000000a13117210 */ /* 0x000fe20007ffe0ff */
[C---:B------:R-:W-:Y:S02]  /*11930*/  FFMA.FTZ R15, R8.reuse, R6, R15 ;  /* 0x00000006080f7223 */ /* 0x040fe4000001000f */
[----:B------:R-:W5:Y:S01]  /*11940*/  LDL R19, [R19] ;  /* 0x0000000013137983 */ /* 0x000f620000100800 */
[----:B------:R-:W-:Y:S01]  /*11950*/  IADD3 R12, PT, PT, R17, R10, RZ ;  /* 0x0000000a110c7210 */ /* 0x000fe20007ffe0ff */
[C---:B------:R-:W-:Y:S01]  /*11960*/  FFMA.FTZ R22, R8.reuse, R15, R22 ;  /* 0x0000000f08167223 */ /* 0x040fe20000010016 */
[----:B------:R-:W-:Y:S01]  /*11970*/  IMAD.IADD R15, R23, 0x1, R10 ;  /* 0x00000001170f7824 */ /* 0x000fe200078e020a */
[----:B------:R-:W5:Y:S01]  /*11980*/  LDL R17, [R17] ;  /* 0x0000000011117983 */ /* 0x000f620000100800 */
[----:B------:R-:W-:-:S03]  /*11990*/  FFMA.FTZ R21, R8, R18, R21 ;  /* 0x0000001208157223 */ /* 0x000fc60000010015 */
[----:B------:R1:W5:Y:S01]  /*119a0*/  LDL R18, [R23] ;  /* 0x0000000017127983 */ /* 0x0003620000100800 */
[-C--:B------:R-:W-:Y:S01]  /*119b0*/  IADD3 R13, PT, PT, R15, R10.reuse, RZ ;  /* 0x0000000a0f0d7210 */ /* 0x080fe20007ffe0ff */
[--C-:B------:R-:W-:Y:S02]  /*119c0*/  IMAD.IADD R6, R12, 0x1, R10.reuse ;  /* 0x000000010c067824 */ /* 0x100fe400078e020a */
[----:B------:R-:W5:Y:S01]  /*119d0*/  LDL R15, [R15] ;  /* 0x000000000f0f7983 */ /* 0x000f620000100800 */
[-C--:B0-----:R-:W-:Y:S02]  /*119e0*/  IADD3 R11, PT, PT, R13, R10.reuse, RZ ;  /* 0x0000000a0d0b7210 */ /* 0x081fe40007ffe0ff */
[----:B------:R-:W-:Y:S01]  /*119f0*/  IADD3 R9, PT, PT, R6, R10, RZ ;  /* 0x0000000a06097210 */ /* 0x000fe20007ffe0ff */
[----:B------:R-:W5:Y:S04]  /*11a00*/  LDL R12, [R12] ;  /* 0x000000000c0c7983 */ /* 0x000f680000100800 */
[----:B------:R-:W5:Y:S01]  /*11a10*/  LDL R13, [R13] ;  /* 0x000000000d0d7983 */ /* 0x000f620000100800 */
[----:B------:R-:W-:-:S03]  /*11a20*/  IMAD.IADD R7, R9, 0x1, R10 ;  /* 0x0000000109077824 */ /* 0x000fc600078e020a */
[----:B------:R-:W5:Y:S04]  /*11a30*/  LDL R6, [R6] ;  /* 0x0000000006067983 */ /* 0x000f680000100800 */
[----:B------:R-:W5:Y:S01]  /*11a40*/  LDL R11, [R11] ;  /* 0x000000000b0b7983 */ /* 0x000f620000100800 */
[----:B-1----:R-:W-:-:S03]  /*11a50*/  IADD3 R23, PT, PT, R7, R10, RZ ;  /* 0x0000000a07177210 */ /* 0x002fc60007ffe0ff */
[----:B------:R-:W5:Y:S01]  /*11a60*/  LDL R9, [R9] ;  /* 0x0000000009097983 */ /* 0x000f620000100800 */
[----:B------:R-:W-:-:S03]  /*11a70*/  IADD3 R10, PT, PT, R23, R10, RZ ;  /* 0x0000000a170a7210 */ /* 0x000fc60007ffe0ff */
[----:B------:R-:W5:Y:S04]  /*11a80*/  LDL R7, [R7] ;  /* 0x0000000007077983 */ /* 0x000f680000100800 */
[----:B------:R-:W5:Y:S04]  /*11a90*/  LDL R23, [R23] ;  /* 0x0000000017177983 */ /* 0x000f680000100800 */
[----:B------:R-:W5:Y:S01]  /*11aa0*/  LDL R10, [R10] ;  /* 0x000000000a0a7983 */ /* 0x000f620000100800 */
[C---:B--2---:R-:W-:Y:S02]  /*11ab0*/  FFMA.FTZ R5, R8.reuse, R22, R5 ;  /* 0x0000001608057223 */ /* 0x044fe40000010005 */
[----:B------:R-:W0:Y:S01]  /*11ac0*/  @P1 MUFU.LG2 R22, R3 ;  /* 0x0000000300161308 */ /* 0x000e220000000c00 */
[C---:B---3--:R-:W-:Y:S01]  /*11ad0*/  FFMA.FTZ R14, R8.reuse, R21, R14 ;  /* 0x00000015080e7223 */ /* 0x048fe2000001000e */
[----:B----4-:R-:W-:-:S03]  /*11ae0*/  FFMA.FTZ R5, R8, R5, R20 ;  /* 0x0000000508057223 */ /* 0x010fc60000010014 */
[----:B-----5:R-:W-:-:S04]  /*11af0*/  FFMA.FTZ R14, R8, R14, R19 ;  /* 0x0000000e080e7223 */ /* 0x020fc80000010013 */
[C---:B------:R-:W-:Y:S01]  /*11b00*/  FFMA.FTZ R14, R8.reuse, R14, R17 ;  /* 0x0000000e080e7223 */ /* 0x040fe20000010011 */
[----:B------:R-:W-:-:S04]  /*11b10*/  FFMA.FTZ R5, R8, R5, R18 ;  /* 0x0000000508057223 */ /* 0x000fc80000010012 */
        /* <DEDUP_REMOVED lines=34> */
.L_x_2191:
[----:B------:R-:W0:Y:S01]  /*11d40*/  MUFU.RCP R7, R6 ;  /* 0x0000000600077308 */ /* 0x000e220000001000 */
[----:B------:R-:W-:Y:S01]  /*11d50*/  FMUL.FTZ R10, R6, 1 ;  /* 0x3f800000060a7820 */ /* 0x000fe20000410000 */
[----:B------:R-:W-:Y:S01]  /*11d60*/  FADD.FTZ R16, R16, -6.0246801376342773438 ;  /* 0xc0c0ca2e10107421 */ /* 0x000fe20000010000 */
[----:B------:R-:W-:Y:S01]  /*11d70*/  HFMA2 R12, -RZ, RZ, 0, 5.9604644775390625e-08 ;  /* 0x00000001ff0c7431 */ /* 0x000fe200000001ff */
[----:B------:R-:W-:Y:S01]  /*11d80*/  MOV R9, 0x3e800000 ;  /* 0x3e80000000097802 */ /* 0x000fe20000000f00 */
[----:B------:R-:W-:Y:S02]  /*11d90*/  IMAD.MOV.U32 R17, RZ, RZ, 0x3d39bf78 ;  /* 0x3d39bf78ff117424 */ /* 0x000fe400078e00ff */
[----:B------:R-:W-:Y:S01]  /*11da0*/  FADD.FTZ R0, R16, 0.5 ;  /* 0x3f00000010007421 */ /* 0x000fe20000010000 */
[----:B------:R-:W-:Y:S01]  /*11db0*/  FMUL.FTZ R18, R4, 1 ;  /* 0x3f80000004127820 */ /* 0x000fe20000410000 */
[----:B------:R-:W1:Y:S01]  /*11dc0*/  F2F.F64.F32 R10, R10 ;  /* 0x0000000a000a7310 */ /* 0x000e620000201800 */
[----:B------:R-:W-:Y:S01]  /*11dd0*/  UMOV UR6, 0xc0000000 ;  /* 0xc000000000067882 */ /* 0x000fe20000000000 */
        /* <DEDUP_REMOVED lines=20> */
[----:B------:R-:W-:Y:S01]  /*11f20*/  DFMA R12, R12, R14, R12 ;  /* 0x0000000e0c0c722b */ /* 0x000fe2000000000c */
[----:B------:R-:W0:Y:S02]  /*11f30*/  F2F.F64.F32 R8, R18 ;  /* 0x0000001200087310 */ /* 0x000e240000201800 */
[----:B------:R-:W-:-:S04]  /*11f40*/  FFMA.FTZ R15, R6, R16, -0.16641564667224884033 ;  /* 0xbe2a68dd060f7423 */ /* 0x000fc80000010010 */
[----:B------:R-:W-:Y:S01]  /*11f50*/  FFMA.FTZ R17, R6, R15, 0.19988867640495300293 ;  /* 0x3e4caf9e06117423 */ /* 0x000fe2000001000f */
[----:B------:R-:W-:-:S03]  /*11f60*/  DFMA R14, -R10, R12, 1 ;  /* 0x3ff000000a0e742b */ /* 0x000fc6000000010c */
[----:B------:R-:W-:-:S04]  /*11f70*/  FFMA.FTZ R17, R6, R17, -0.25000196695327758789 ;  /* 0xbe80004206117423 */ /* 0x000fc80000010011 */
[C---:B------:R-:W-:Y:S01]  /*11f80*/  FFMA.FTZ R16, R6.reuse, R17, 0.33333510160446166992 ;  /* 0x3eaaaae606107423 */ /* 0x040fe20000010011 */
[----:B0-----:R-:W-:Y:S02]  /*11f90*/  DMUL R8, R8, -UR6 ;  /* 0x8000000608087c28 */ /* 0x001fe40008000000 */
[----:B------:R-:W-:Y:S01]  /*11fa0*/  DFMA R14, R12, R14, R12 ;  /* 0x0000000e0c0e722b */ /* 0x000fe2000000000c */
[----:B------:R-:W-:-:S04]  /*11fb0*/  FFMA.FTZ R13, R6, R16, -0.5 ;  /* 0xbf000000060d7423 */ /* 0x000fc80000010010 */
[----:B------:R-:W-:-:S03]  /*11fc0*/  FMUL.FTZ R17, R6, R13 ;  /* 0x0000000d06117220 */ /* 0x000fc60000410000 */
[----:B------:R-:W-:Y:S01]  /*11fd0*/  DMUL R12, R8, R14 ;  /* 0x0000000e080c7228 */ /* 0x000fe20000000000 */
[----:B------:R-:W-:Y:S01]  /*11fe0*/  FFMA.FTZ R6, R6, R17, R6 ;  /* 0x0000001106067223 */ /* 0x000fe20000010006 */
[----:B------:R-:W-:-:S03]  /*11ff0*/  @P0 MOV R17, 0x7f800000 ;  /* 0x7f80000000110802 */ /* 0x000fc60000000f00 */
[----:B------:R-:W-:-:S03]  /*12000*/  FFMA.FTZ R16, R7, 0.69314718246459960938, R6 ;  /* 0x3f31721807107823 */ /* 0x000fc60000010006 */
        /* <DEDUP_REMOVED lines=12> */
[----:B------:R-:W-:Y:S01]  /*120d0*/  IMAD.MOV.U32 R20, RZ, RZ, R8 ;  /* 0x000000ffff147224 */ /* 0x000fe200078e0008 */
[----:B------:R-:W-:Y:S01]  /*120e0*/  MOV R13, R9 ;  /* 0x00000009000d7202 */ /* 0x000fe20000000f00 */
[----:B------:R-:W-:Y:S01]  /*120f0*/  IMAD.MOV.U32 R8, RZ, RZ, R11 ;  /* 0x000000ffff087224 */ /* 0x000fe200078e000b */
[----:B------:R-:W-:Y:S02]  /*12100*/  MOV R9, R10 ;  /* 0x0000000a00097202 */ /* 0x000fe40000000f00 */
[----:B------:R-:W-:-:S07]  /*12110*/  MOV R0, 0x12130 ;  /* 0x0001213000007802 */ /* 0x000fce0000000f00 */
[----:B------:R-:W-:Y:S05]  /*12120*/  CALL.REL.NOINC `($__internal_6_$__cuda_sm20_div_rn_f64_full) ;  /* 0x000001c400607944 */ /* 0x000fea0003c00000 */
[----:B------:R-:W-:Y:S02]  /*12130*/  MOV R12, R10 ;  /* 0x0000000a000c7202 */ /* 0x000fe40000000f00 */
[----:B------:R-:W-:-:S07]  /*12140*/  MOV R13, R11 ;  /* 0x0000000b000d7202 */ /* 0x000fce0000000f00 */
.L_x_2193:
[----:B------:R-:W-:Y:S05]  /*12150*/  BSYNC.RECONVERGENT B5 ;  /* 0x0000000000057941 */ /* 0x000fea0003800200 */
.L_x_2192:
        /* <DEDUP_REMOVED lines=61> */
.L_x_2195:
[----:B------:R-:W-:Y:S05]  /*12530*/  BSYNC.RECONVERGENT B3 ;  /* 0x0000000000037941 */ /* 0x000fea0003800200 */
.L_x_2194:
[----:B0-----:R-:W-:Y:S01]  /*12540*/  DMUL R10, R10, R14 ;  /* 0x0000000e0a0a7228 */ /* 0x001fe20000000000 */
[----:B------:R-:W-:Y:S01]  /*12550*/  UMOV UR6, 0xf0000000 ;  /* 0xf000000000067882 */ /* 0x000fe20000000000 */
[----:B------:R-:W-:-:S04]  /*12560*/  UMOV UR7, 0x380fffff ;  /* 0x380fffff00077882 */ /* 0x000fc80000000000 */
[----:B------:R-:W0:Y:S02]  /*12570*/  F2F.F32.F64 R5, R10 ;  /* 0x0000000a00057310 */ /* 0x000e240000301000 */
[----:B------:R-:W-:-:S14]  /*12580*/  DSETP.GEU.AND P0, PT, |R10|, UR6, PT ;  /* 0x000000060a007e2a */ /* 0x000fdc000bf0e200 */
[----:B0-----:R-:W-:-:S07]  /*12590*/  @!P0 FMUL R5, R5, 1.175494350822287508e-38 ;  /* 0x0080000005058820 */ /* 0x001fce0000400000 */
.L_x_2190:
[----:B------:R-:W-:Y:S05]  /*125a0*/  BSYNC.RECONVERGENT B0 ;  /* 0x0000000000007941 */ /* 0x000fea0003800200 */
.L_x_2179:
[----:B0-----:R-:W-:Y:S01]  /*125b0*/  FSETP.NEU.FTZ.AND P0, PT, R5, RZ, PT ;  /* 0x000000ff0500720b */ /* 0x001fe20003f1d000 */
[----:B------:R-:W-:-:S12]  /*125c0*/  IMAD.MOV.U32 R0, RZ, RZ, RZ ;  /* 0x000000ffff007224 */ /* 0x000fd800078e00ff */
[----:B------:R-:W-:Y:S05]  /*125d0*/  @!P0 BRA `(.L_x_2052) ;  /* 0x0000000000448947 */ /* 0x000fea0003800000 */
[----:B------:R-:W-:Y:S01]  /*125e0*/  HFMA2 R6, -RZ, RZ, 1.875, 0 ;  /* 0x3f800000ff067431 */ /* 0x000fe200000001ff */
[----:B------:R-:W-:Y:S01]  /*125f0*/  MOV R0, RZ ;  /* 0x000000ff00007202 */ /* 0x000fe20000000f00 */
[----:B------:R-:W-:Y:S01]  /*12600*/  IMAD.MOV.U32 R7, RZ, RZ, R3 ;  /* 0x000000ffff077224 */ /* 0x000fe200078e0003 */
[----:B------:R-:W-:-:S07]  /*12610*/  MOV R8, 0x3f800000 ;  /* 0x3f80000000087802 */ /* 0x000fce0000000f00 */
.L_x_2196:
        /* <DEDUP_REMOVED lines=13> */
.L_x_2052:
[----:B------:R-:W-:Y:S05]  /*126f0*/  BSYNC.RECONVERGENT B1 ;  /* 0x0000000000017941 */ /* 0x000fea0003800200 */
.L_x_2051:
[----:B------:R-:W-:-:S04]  /*12700*/  IMAD.MOV.U32 R27, RZ, RZ, 0x0 ;  /* 0x00000000ff1b7424 */ /* 0x000fc800078e00ff */
[----:B------:R-:W-:Y:S05]  /*12710*/  RET.REL.NODEC R26 `(_ZN2at6native27unrolled_elementwise_kernelIN48_GLOBAL__N__08322988_15_IGammaKernel_cu_cb51a28d10CalcIgammaIfEESt5arrayIPcLm3EELi4E23TrivialOffsetCalculatorILi2EjES8_ILi1EjENS0_6memory15LoadWithoutCastENSB_16StoreWithoutCastEEEviT_T0_T2_T3_T4_T5_) ;  /* 0xfffffed81a387950 */ /* 0x000fea0003c3ffff */
        .type           $_ZN2at6native27unrolled_elementwise_kernelIN48_GLOBAL__N__08322988_15_IGammaKernel_cu_cb51a28d10CalcIgammaIfEESt5arrayIPcLm3EELi4E23TrivialOffsetCalculatorILi2EjES8_ILi1EjENS0_6memory15LoadWithoutCastENSB_16StoreWithoutCastEEEviT_T0_T2_T3_T4_T5_$_ZN46_INTERNAL_08322988_15_IGammaKernel_cu_cb51a28d48_GLOBAL__N__08322988_15_IGammaKernel_cu_cb51a28d12calc_igammacIfEET_S2_S2_,@function
        .size           $_ZN2at6native27unrolled_elementwise_kernelIN48_GLOBAL__N__08322988_15_IGammaKernel_cu_cb51a28d10CalcIgammaIfEESt5arrayIPcLm3EELi4E23TrivialOffsetCalculatorILi2EjES8_ILi1EjENS0_6memory15LoadWithoutCastENSB_16StoreWithoutCastEEEviT_T0_T2_T3_T4_T5_$_ZN46_INTERNAL_08322988_15_IGammaKernel_cu_cb51a28d48_GLOBAL__N__08322988_15_IGammaKernel_cu_cb51a28d12calc_igammacIfEET_S2_S2_,($__internal_6_$__cuda_sm20_div_rn_f64_full - $_ZN2at6native27unrolled_elementwise_kernelIN48_GLOBAL__N__08322988_15_IGammaKernel_cu_cb51a28d10CalcIgammaIfEESt5arrayIPcLm3EELi4E23TrivialOffsetCalculatorILi2EjES8_ILi1EjENS0_6memory15LoadWithoutCastENSB_16StoreWithoutCastEEEviT_T0_T2_T3_T4_T5_$_ZN46_INTERNAL_08322988_15_IGammaKernel_cu_cb51a28d48_GLOBAL__N__08322988_15_IGammaKernel_cu_cb51a28d12calc_igammacIfEET_S2_S2_)
$_ZN2at6native27unrolled_elementwise_kernelIN48_GLOBAL__N__08322988_15_IGammaKernel_cu_cb51a28d10CalcIgammaIfEESt5arrayIPcLm3EELi4E23TrivialOffsetCalculatorILi2EjES8_ILi1EjENS0_6memory15LoadWithoutCastENSB_16StoreWithoutCastEEEviT_T0_T2_T3_T4_T5_$_ZN46_INTERNAL_08322988_15_IGammaKernel_cu_cb51a28d48_GLOBAL__N__08322988_15_IGammaKernel_cu_cb51a28d12calc_igammacIfEET_S2_S2_:
[----:B------:R-:W-:Y:S01]  /*12720*/  FMNMX.FTZ R4, R3, R0, PT ;  /* 0x0000000003047209 */ /* 0x000fe20003810000 */
[----:B------:R-:W-:Y:S03]  /*12730*/  BSSY.RECONVERGENT B0, `(.L_x_2197) ;  /* 0x0001bf3000007945 */ /* 0x000fe60003800200 */
[----:B------:R-:W-:Y:S02]  /*12740*/  FSETP.GEU.FTZ.AND P0, PT, R4, RZ, PT ;  /* 0x000000ff0400720b */ /* 0x000fe40003f1e000 */
[----:B------:R-:W-:-:S11]  /*12750*/  MOV R4, 0x7fc00000 ;  /* 0x7fc0000000047802 */ /* 0x000fd60000000f00 */
[----:B------:R-:W-:Y:S05]  /*12760*/  @!P0 BRA `(.L_x_2198) ;  /* 0x000001bc00bc8947 */ /* 0x000fea0003800000 */
[----:B------:R-:W-:Y:S02]  /*12770*/  FSETP.NEU.FTZ.AND P0, PT, R3, RZ, PT ;  /* 0x000000ff0300720b */ /* 0x000fe40003f1d000 */
[----:B------:R-:W-:-:S11]  /*12780*/  MOV R5, R0 ;  /* 0x0000000000057202 */ /* 0x000fd60000000f00 */
[----:B------:R-:W-:-:S04]  /*12790*/  @!P0 FSETP.GT.FTZ.AND P1, PT, R5, RZ, PT ;  /* 0x000000ff0500820b */ /* 0x000fc80003f34000 */
[----:B------:R-:W-:Y:S01]  /*127a0*/  @!P0 FSEL R4, RZ, +QNAN , P1 ;  /* 0x7fc00000ff048808 */ /* 0x000fe20000800000 */
[----:B------:R-:W-:Y:S08]  /*127b0*/  @!P0 BRA `(.L_x_2198) ;  /* 0x000001bc00a88947 */ /* 0x000ff00003800000 */
[----:B------:R-:W-:Y:S01]  /*127c0*/  FSETP.NEU.FTZ.AND P0, PT, R5, RZ, PT ;  /* 0x000000ff0500720b */ /* 0x000fe20003f1d000 */
[----:B------:R-:W-:-:S12]  /*127d0*/  IMAD.MOV.U32 R4, RZ, RZ, 0x3f800000 ;  /* 0x3f800000ff047424 */ /* 0x000fd800078e00ff */
[----:B------:R-:W-:Y:S05]  /*127e0*/  @!P0 BRA `(.L_x_2198) ;  /* 0x000001bc009c8947 */ /* 0x000fea0003800000 */
[----:B------:R-:W-:Y:S01]  /*127f0*/  FSETP.NEU.FTZ.AND P0, PT, |R3|, +INF , PT ;  /* 0x7f8000000300780b */ /* 0x000fe20003f1d200 */
[----:B------:R-:W-:Y:S01]  /*12800*/  HFMA2 R4, -RZ, RZ, 0, 0 ;  /* 0x00000000ff047431 */ /* 0x000fe200000001ff */
        /* <DEDUP_REMOVED lines=16> */
[----:B------:R-:W-:Y:S01]  /*12910*/  HFMA2 R8, -RZ, RZ, -1.666015625, -0.052093505859375 ;  /* 0xbeaaaaabff087431 */ /* 0x000fe200000001ff */
[----:B------:R-:W-:Y:S01]  /*12920*/  MOV R12, 0x39b8ef1d ;  /* 0x39b8ef1d000c7802 */ /* 0x000fe20000000f00 */
[----:B------:R-:W-:Y:S01]  /*12930*/  IMAD.MOV.U32 R13, RZ, RZ, -0x46c48fc8 ;  /* 0xb93b7038ff0d7424 */ /* 0x000fe200078e00ff */
[----:B------:R-:W-:Y:S01]  /*12940*/  MOV R9, 0x3daaaaab ;  /* 0x3daaaaab00097802 */ /* 0x000fe20000000f00 */
[----:B------:R-:W-:Y:S02]  /*12950*/  HFMA2 R11, -RZ, RZ, 0.82373046875, -0.25927734375 ;  /* 0x3a97b426ff0b7431 */ /* 0x000fe400000001ff */
[----:B------:R-:W-:Y:S02]  /*12960*/  IMAD.MOV.U32 R10, RZ, RZ, -0x438d462a ;  /* 0xbc72b9d6ff0a7424 */ /* 0x000fe400078e00ff */
[----:B------:R-:W-:Y:S01]  /*12970*/  HFMA2 R14, -RZ, RZ, 0.517578125, 866.5 ;  /* 0x382462c5ff0e7431 */ /* 0x000fe200000001ff */
[----:B------:R-:W-:Y:S01]  /*12980*/  MOV R15, 0xb612a9b8 ;  /* 0xb612a9b8000f7802 */ /* 0x000fe20000000f00 */
[----:B------:R0:W-:Y:S01]  /*12990*/  STL.64 [R1+0xa38], R12 ;  /* 0x000a380c01007387 */ /* 0x0001e20000100a00 */
[----:B------:R-:W-:Y:S01]  /*129a0*/  MOV R16, 0xae803854 ;  /* 0xae80385400107802 */ /* 0x000fe20000000f00 */
[----:B------:R-:W-:-:S02]  /*129b0*/  IMAD.MOV.U32 R17, RZ, RZ, 0x2dd64a3b ;  /* 0x2dd64a3bff117424 */ /* 0x000fc400078e00ff */
[----:B------:R-:W-:Y:S01]  /*129c0*/  HFMA2 R20, -RZ, RZ, 1.7431640625, 3.181640625 ;  /* 0x3ef9425dff147431 */ /* 0x000fe200000001ff */
[----:B------:R1:W-:Y:S01]  /*129d0*/  STL.64 [R1+0xa28], R8 ;  /* 0x000a280801007387 */ /* 0x0003e20000100a00 */
[-C--:B------:R-:W-:Y:S01]  /*129e0*/  FMUL.FTZ R0, R5, R18.reuse ;  /* 0x0000001205007220 */ /* 0x080fe20000410000 */
[----:B------:R-:W-:Y:S01]  /*129f0*/  BSSY.RECONVERGENT B3, `(.L_x_2200) ;  /* 0x00003ef000037945 */ /* 0x000fe20003800200 */
[----:B------:R-:W-:Y:S01]  /*12a00*/  FMUL.FTZ R6, R6, R18 ;  /* 0x0000001206067220 */ /* 0x000fe20000410000 */
[----:B------:R2:W-:Y:S01]  /*12a10*/  STL.64 [R1+0xa30], R10 ;  /* 0x000a300a01007387 */ /* 0x0005e20000100a00 */
[----:B------:R-:W-:Y:S02]  /*12a20*/  IADD3 R5, PT, PT, R22, 0x9c4, RZ ;  /* 0x000009c416057810 */ /* 0x000fe40007ffe0ff */
[----:B------:R-:W-:Y:S01]  /*12a30*/  FSETP.GT.FTZ.AND P0, PT, R0, 1, PT ;  /* 0x3f8000000000780b */ /* 0x000fe20003f14000 */
[----:B0-----:R-:W-:Y:S01]  /*12a40*/  HFMA2 R12, -RZ, RZ, 0.193359375, 15.8359375 ;  /* 0x32304bebff0c7431 */ /* 0x001fe200000001ff */
[----:B------:R-:W-:Y:S01]  /*12a50*/  MOV R13, 0xb19690cc ;  /* 0xb19690cc000d7802 */ /* 0x000fe20000000f00 */
[----:B------:R0:W-:Y:S01]  /*12a60*/  STL.64 [R1+0xa40], R14 ;  /* 0x000a400e01007387 */ /* 0x0001e20000100a00 */
[----:B-1----:R-:W-:-:S02]  /*12a70*/  HFMA2 R9, -RZ, RZ, 0.33544921875, -0.410400390625 ;  /* 0x355eb691ff097431 */ /* 0x002fc400000001ff */
[----:B------:R-:W-:Y:S01]  /*12a80*/  IMAD.MOV.U32 R8, RZ, RZ, -0x4a0726e8 ;  /* 0xb5f8d918ff087424 */ /* 0x000fe200078e00ff */
[----:B------:R1:W-:Y:S01]  /*12a90*/  STL.64 [R1+0xa68], R16 ;  /* 0x000a681001007387 */ /* 0x0003e20000100a00 */
[----:B--2---:R-:W-:Y:S01]  /*12aa0*/  MOV R10, 0xb43dafcd ;  /* 0xb43dafcd000a7802 */ /* 0x004fe20000000f00 */
[----:B------:R-:W-:Y:S02]  /*12ab0*/  IMAD.MOV.U32 R11, RZ, RZ, 0x31e67ae7 ;  /* 0x31e67ae7ff0b7424 */ /* 0x000fe400078e00ff */
[----:B------:R2:W-:Y:S01]  /*12ac0*/  STL.64 [R1+0xa58], R12 ;  /* 0x000a580c01007387 */ /* 0x0005e20000100a00 */
[----:B0-----:R-:W-:Y:S02]  /*12ad0*/  HFMA2 R15, -RZ, RZ, -0.091796875, 4972 ;  /* 0xade06cdbff0f7431 */ /* 0x001fe400000001ff */
[----:B------:R-:W-:Y:S01]  /*12ae0*/  IMAD.MOV.U32 R14, RZ, RZ, 0x307b7337 ;  /* 0x307b7337ff0e7424 */ /* 0x000fe200078e00ff */
[----:B------:R0:W-:Y:S01]  /*12af0*/  STL.64 [R1+0xa48], R8 ;  /* 0x000a480801007387 */ /* 0x0001e20000100a00 */
[----:B-1----:R-:W-:-:S02]  /*12b00*/  HFMA2 R17, -RZ, RZ, 0.89697265625, 533.5 ;  /* 0x3b2d602bff117431 */ /* 0x002fc400000001ff */
[----:B------:R-:W-:Y:S01]  /*12b10*/  IMAD.MOV.U32 R16, RZ, RZ, -0x449c71c7 ;  /* 0xbb638e39ff107424 */ /* 0x000fe200078e00ff */
[----:B------:R1:W-:Y:S01]  /*12b20*/  STL.64 [R1+0xa50], R10 ;  /* 0x000a500a01007387 */ /* 0x0003e20000100a00 */
[----:B--2---:R-:W-:Y:S01]  /*12b30*/  MOV R12, 0x2900827e ;  /* 0x2900827e000c7802 */ /* 0x004fe20000000f00 */
[----:B------:R-:W-:Y:S02]  /*12b40*/  IMAD.MOV.U32 R13, RZ, RZ, -0x59ebe00c ;  /* 0xa6141ff4ff0d7424 */ /* 0x000fe400078e00ff */
[----:B------:R2:W-:Y:S01]  /*12b50*/  STL.64 [R1+0xa60], R14 ;  /* 0x000a600e01007387 */ /* 0x0005e20000100a00 */
[----:B0-----:R-:W-:Y:S01]  /*12b60*/  HFMA2 R8, -RZ, RZ, -0.0732421875, -1336 ;  /* 0xacb0e538ff087431 */ /* 0x001fe200000001ff */
[----:B------:R-:W-:Y:S02]  /*12b70*/  MOV R9, 0x29f7cc00 ;  /* 0x29f7cc0000097802 */ /* 0x000fe40000000f00 */
[----:B------:R0:W-:Y:S01]  /*12b80*/  STL.64 [R1+0xa80], R12 ;  /* 0x000a800c01007387 */ /* 0x0001e20000100a00 */
[----:B-1----:R-:W-:-:S02]  /*12b90*/  HFMA2 R11, -RZ, RZ, -0.0477294921875, -4.87109375 ;  /* 0xaa1cc4dfff0b7431 */ /* 0x002fc400000001ff */
[----:B------:R-:W-:Y:S01]  /*12ba0*/  IMAD.MOV.U32 R10, RZ, RZ, 0x2abdd03b ;  /* 0x2abdd03bff0a7424 */ /* 0x000fe200078e00ff */
[----:B------:R1:W-:Y:S01]  /*12bb0*/  STL.64 [R1+0xa90], R16 ;  /* 0x000a901001007387 */ /* 0x0003e20000100a00 */
[----:B--2---:R-:W-:Y:S01]  /*12bc0*/  HFMA2 R14, -RZ, RZ, -0.027557373046875, 72.625 ;  /* 0xa70e548aff0e7431 */ /* 0x004fe200000001ff */
[----:B------:R-:W-:Y:S02]  /*12bd0*/  MOV R15, 0xbaf2b9d6 ;  /* 0xbaf2b9d6000f7802 */ /* 0x000fe40000000f00 */
[----:B------:R2:W-:Y:S01]  /*12be0*/  STL.64 [R1+0xa70], R8 ;  /* 0x000a700801007387 */ /* 0x0005e20000100a00 */
[----:B0-----:R-:W-:-:S03]  /*12bf0*/  HFMA2 R13, -RZ, RZ, -0.365234375, 447.5 ;  /* 0xb5d85efeff0d7431 */ /* 0x001fc600000001ff */
[----:B------:R0:W-:Y:S01]  /*12c00*/  STL.64 [R1+0xa78], R10 ;  /* 0x000a780a01007387 */ /* 0x0001e20000100a00 */
[----:B------:R-:W-:Y:S02]  /*12c10*/  IMAD.MOV.U32 R12, RZ, RZ, 0x370054e5 ;  /* 0x370054e5ff0c7424 */ /* 0x000fe400078e00ff */
[----:B-1----:R-:W-:Y:S01]  /*12c20*/  HFMA2 R16, -RZ, RZ, -0.2332763671875, 0.000720977783203125 ;  /* 0xb37711e8ff107431 */ /* 0x002fe200000001ff */
[----:B------:R1:W-:Y:S01]  /*12c30*/  STL.64 [R1+0xa88], R14 ;  /* 0x000a880e01007387 */ /* 0x0003e20000100a00 */
[----:B------:R-:W-:Y:S02]  /*12c40*/  MOV R17, 0x324d53d2 ;  /* 0x324d53d200117802 */ /* 0x000fe40000000f00 */
[----:B--2---:R-:W-:Y:S01]  /*12c50*/  MOV R8, 0xba81ca7b ;  /* 0xba81ca7b00087802 */ /* 0x004fe20000000f00 */
[----:B------:R-:W-:Y:S01]  /*12c60*/  IMAD.MOV.U32 R9, RZ, RZ, 0x3957c1a2 ;  /* 0x3957c1a2ff097424 */ /* 0x000fe200078e00ff */
[----:B------:R2:W-:Y:S01]  /*12c70*/  STL.64 [R1+0xaa8], R12 ;  /* 0x000aa80c01007387 */ /* 0x0005e20000100a00 */
[----:B0-----:R-:W-:Y:S01]  /*12c80*/  HFMA2 R10, -RZ, RZ, -0.302490234375, -2.81640625 ;  /* 0xb4d7c1a2ff0a7431 */ /* 0x001fe200000001ff */
[----:B------:R-:W-:-:S02]  /*12c90*/  MOV R11, 0xb797d257 ;  /* 0xb797d257000b7802 */ /* 0x000fc40000000f00 */
[----:B------:R0:W-:Y:S01]  /*12ca0*/  STL.64 [R1+0xa98], R8 ;  /* 0x000a980801007387 */ /* 0x0001e20000100a00 */
[----:B-1----:R-:W-:Y:S01]  /*12cb0*/  MOV R14, 0x319fac92 ;  /* 0x319fac92000e7802 */ /* 0x002fe20000000f00 */
[----:B------:R-:W-:Y:S02]  /*12cc0*/  IMAD.MOV.U32 R15, RZ, RZ, 0x34140796 ;  /* 0x34140796ff0f7424 */ /* 0x000fe400078e00ff */
[----:B------:R1:W-:Y:S01]  /*12cd0*/  STL.64 [R1+0xab8], R16 ;  /* 0x000ab81001007387 */ /* 0x0003e20000100a00 */
[----:B--2---:R-:W-:-:S03]  /*12ce0*/  HFMA2 R12, -RZ, RZ, 0.043212890625, -0.006946563720703125 ;  /* 0x29889f1dff0c7431 */ /* 0x004fc600000001ff */
[----:B------:R2:W-:Y:S01]  /*12cf0*/  STL.64 [R1+0xaa0], R10 ;  /* 0x000aa00a01007387 */ /* 0x0005e20000100a00 */
[----:B------:R-:W-:Y:S01]  /*12d00*/  MOV R13, 0x2cfc020e ;  /* 0x2cfc020e000d7802 */ /* 0x000fe20000000f00 */
[----:B0-----:R-:W-:Y:S02]  /*12d10*/  HFMA2 R9, -RZ, RZ, -0.141845703125, -0.201904296875 ;  /* 0xb08ab276ff097431 */ /* 0x001fe400000001ff */
[----:B------:R-:W-:Y:S01]  /*12d20*/  IMAD.MOV.U32 R8, RZ, RZ, -0x5265b022 ;  /* 0xad9a4fdeff087424 */ /* 0x000fe200078e00ff */
[----:B------:R0:W-:Y:S01]  /*12d30*/  STL.64 [R1+0xab0], R14 ;  /* 0x000ab00e01007387 */ /* 0x0001e20000100a00 */
[----:B-1----:R-:W-:Y:S01]  /*12d40*/  MOV R16, 0xa579dbd3 ;  /* 0xa579dbd300107802 */ /* 0x002fe20000000f00 */
[----:B------:R-:W-:Y:S02]  /*12d50*/  IMAD.MOV.U32 R17, RZ, RZ, -0x569fcba6 ;  /* 0xa960345aff117424 */ /* 0x000fe400078e00ff */
[----:B------:R1:W-:Y:S01]  /*12d60*/  STL.64 [R1+0xad0], R12 ;  /* 0x000ad00c01007387 */ /* 0x0003e20000100a00 */
[----:B--2---:R-:W-:Y:S01]  /*12d70*/  MOV R10, 0x2fe4da1a ;  /* 0x2fe4da1a000a7802 */ /* 0x004fe20000000f00 */
[----:B------:R-:W-:-:S02]  /*12d80*/  IMAD.MOV.U32 R11, RZ, RZ, -0x5143ad7d ;  /* 0xaebc5283ff0b7424 */ /* 0x000fc400078e00ff */
[----:B------:R2:W-:Y:S01]  /*12d90*/  STL.64 [R1+0xac0], R8 ;  /* 0x000ac00801007387 */ /* 0x0005e20000100a00 */
[----:B0-----:R-:W-:Y:S02]  /*12da0*/  HFMA2 R15, -RZ, RZ, 0.055908203125, -13.5 ;  /* 0x2b28cac0ff0f7431 */ /* 0x001fe400000001ff */
[----:B------:R-:W-:Y:S01]  /*12db0*/  IMAD.MOV.U32 R14, RZ, RZ, -0x53b19868 ;  /* 0xac4e6798ff0e7424 */ /* 0x000fe200078e00ff */
[----:B------:R0:W-:Y:S01]  /*12dc0*/  STL.64 [R1+0xac8], R10 ;  /* 0x000ac80a01007387 */ /* 0x0001e20000100a00 */
[----:B-1----:R-:W-:Y:S01]  /*12dd0*/  MOV R12, 0x3a4a4588 ;  /* 0x3a4a4588000c7802 */ /* 0x002fe20000000f00 */
[----:B------:R-:W-:Y:S02]  /*12de0*/  IMAD.MOV.U32 R13, RZ, RZ, 0x3606d905 ;  /* 0x3606d905ff0d7424 */ /* 0x000fe400078e00ff */
[----:B------:R1:W-:Y:S01]  /*12df0*/  STL.64 [R1+0xae0], R16 ;  /* 0x000ae01001007387 */ /* 0x0003e20000100a00 */
[----:B--2---:R-:W-:Y:S01]  /*12e00*/  HFMA2 R8, -RZ, RZ, 0.03680419921875, -5.30859375 ;  /* 0x28b6c54fff087431 */ /* 0x004fe200000001ff */
[----:B------:R-:W-:-:S02]  /*12e10*/  MOV R9, 0xa794d81c ;  /* 0xa794d81c00097802 */ /* 0x000fc40000000f00 */
[----:B------:R2:W-:Y:S01]  /*12e20*/  STL.64 [R1+0xad8], R14 ;  /* 0x000ad80e01007387 */ /* 0x0005e20000100a00 */
[----:B0-----:R-:W-:Y:S02]  /*12e30*/  HFMA2 R11, -RZ, RZ, -0.89794921875, -0.650390625 ;  /* 0xbb2fb934ff0b7431 */ /* 0x001fe400000001ff */
[----:B------:R-:W-:Y:S01]  /*12e40*/  IMAD.MOV.U32 R10, RZ, RZ, 0x3b877322 ;  /* 0x3b877322ff0a7424 */ /* 0x000fe200078e00ff */
[----:B------:R0:W-:Y:S01]  /*12e50*/  STL.64 [R1+0xaf8], R12 ;  /* 0x000af80c01007387 */ /* 0x0001e20000100a00 */
[----:B-1----:R-:W-:Y:S02]  /*12e60*/  HFMA2 R17, -RZ, RZ, 0.2210693359375, 0.00020277500152587890625 ;  /* 0x33130aa5ff117431 */ /* 0x002fe400000001ff */
[----:B------:R-:W-:Y:S01]  /*12e70*/  IMAD.MOV.U32 R16, RZ, RZ, -0x48a9e97d ;  /* 0xb7561683ff107424 */ /* 0x000fe200078e00ff */
[----:B------:R1:W-:Y:S01]  /*12e80*/  STL.64 [R1+0xae8], R8 ;  /* 0x000ae80801007387 */ /* 0x0003e20000100a00 */
[----:B--2---:R-:W-:Y:S01]  /*12e90*/  HFMA2 R14, -RZ, RZ, -0.60986328125, 0.046630859375 ;  /* 0xb8e129f8ff0e7431 */ /* 0x004fe200000001ff */
[----:B------:R-:W-:-:S02]  /*12ea0*/  MOV R15, 0x385dfa1f ;  /* 0x385dfa1f000f7802 */ /* 0x000fc40000000f00 */
[----:B------:R2:W-:Y:S01]  /*12eb0*/  STL.64 [R1+0xaf0], R10 ;  /* 0x000af00a01007387 */ /* 0x0005e20000100a00 */
[----:B0-----:R-:W-:Y:S02]  /*12ec0*/  HFMA2 R13, -RZ, RZ, 0.182373046875, 0.00010126829147338867188 ;  /* 0x31d606a3ff0d7431 */ /* 0x001fe400000001ff */
[----:B------:R-:W-:Y:S01]  /*12ed0*/  IMAD.MOV.U32 R12, RZ, RZ, -0x4d8de466 ;  /* 0xb2721b9aff0c7424 */ /* 0x000fe200078e00ff */
[----:B------:R0:W-:Y:S01]  /*12ee0*/  STL.64 [R1+0xb00], R14 ;  /* 0x000b000e01007387 */ /* 0x0001e20000100a00 */
[----:B-1----:R-:W-:Y:S01]  /*12ef0*/  MOV R8, 0x35b82c49 ;  /* 0x35b82c4900087802 */ /* 0x002fe20000000f00 */
[----:B------:R-:W-:Y:S02]  /*12f00*/  IMAD.MOV.U32 R9, RZ, RZ, -0x4ad6e9a8 ;  /* 0xb5291658ff097424 */ /* 0x000fe400078e00ff */
[----:B------:R1:W-:Y:S01]  /*12f10*/  STL.64 [R1+0xb08], R16 ;  /* 0x000b081001007387 */ /* 0x0003e20000100a00 */
[----:B--2---:R-:W-:Y:S01]  /*12f20*/  HFMA2 R10, -RZ, RZ, 0.256103515625, 100.0625 ;  /* 0x34195641ff0a7431 */ /* 0x004fe200000001ff */
[----:B------:R-:W-:-:S02]  /*12f30*/  MOV R11, 0xaf6125e8 ;  /* 0xaf6125e8000b7802 */ /* 0x000fc40000000f00 */
[----:B------:R2:W-:Y:S01]  /*12f40*/  STL.64 [R1+0xb20], R12 ;  /* 0x000b200c01007387 */ /* 0x0005e20000100a00 */
[----:B0-----:R-:W-:Y:S01]  /*12f50*/  MOV R14, 0xb0bbe2c1 ;  /* 0xb0bbe2c1000e7802 */ /* 0x001fe20000000f00 */
[----:B------:R-:W-:Y:S02]  /*12f60*/  IMAD.MOV.U32 R15, RZ, RZ, 0x2b84b13c ;  /* 0x2b84b13cff0f7424 */ /* 0x000fe400078e00ff */
[----:B------:R0:W-:Y:S01]  /*12f70*/  STL.64 [R1+0xb10], R8 ;  /* 0x000b100801007387 */ /* 0x0001e20000100a00 */
[----:B-1----:R-:W-:Y:S01]  /*12f80*/  HFMA2 R16, -RZ, RZ, 0.11016845703125, -0.00012719631195068359375 ;  /* 0x2f0d882bff107431 */ /* 0x002fe200000001ff */
[----:B------:R-:W-:Y:S02]  /*12f90*/  MOV R17, 0xae74bbc7 ;  /* 0xae74bbc700117802 */ /* 0x000fe40000000f00 */
[----:B------:R1:W-:Y:S01]  /*12fa0*/  STL.64 [R1+0xb18], R10 ;  /* 0x000b180a01007387 */ /* 0x0003e20000100a00 */
[----:B--2---:R-:W-:Y:S01]  /*12fb0*/  HFMA2 R12, -RZ, RZ, -0.045867919921875, 0.000215053558349609375 ;  /* 0xa9df0b0cff0c7431 */ /* 0x004fe200000001ff */
[----:B------:R-:W-:-:S02]  /*12fc0*/  MOV R13, 0x23ae9da1 ;  /* 0x23ae9da1000d7802 */ /* 0x000fc40000000f00 */
[----:B------:R2:W-:Y:S01]  /*12fd0*/  STL.64 [R1+0xb28], R14 ;  /* 0x000b280e01007387 */ /* 0x0005e20000100a00 */
[----:B0-----:R-:W-:Y:S02]  /*12fe0*/  HFMA2 R9, -RZ, RZ, -0.029632568359375, 0.25244140625 ;  /* 0xa796340aff097431 */ /* 0x001fe400000001ff */
[----:B------:R-:W-:Y:S01]  /*12ff0*/  IMAD.MOV.U32 R8, RZ, RZ, 0x2d52aed2 ;  /* 0x2d52aed2ff087424 */ /* 0x000fe200078e00ff */
[----:B------:R0:W-:Y:S01]  /*13000*/  STL.64 [R1+0xb30], R16 ;  /* 0x000b301001007387 */ /* 0x0001e20000100a00 */
[----:B-1----:R-:W-:Y:S01]  /*13010*/  MOV R10, 0xab99f9d0 ;  /* 0xab99f9d0000a7802 */ /* 0x002fe20000000f00 */
[----:B------:R-:W-:Y:S02]  /*13020*/  IMAD.MOV.U32 R11, RZ, RZ, 0x2b033afb ;  /* 0x2b033afbff0b7424 */ /* 0x000fe400078e00ff */
[----:B------:R1:W-:Y:S01]  /*13030*/  STL.64 [R1+0xb48], R12 ;  /* 0x000b480c01007387 */ /* 0x0003e20000100a00 */
[----:B--2---:R-:W-:Y:S02]  /*13040*/  HFMA2 R15, -RZ, RZ, 0.7705078125, 1.697265625 ;  /* 0x3a2a3ecaff0f7431 */ /* 0x004fe400000001ff */
        /* <DEDUP_REMOVED lines=8> */
[----:B--2---:R-:W-:Y:S01]  /*130d0*/  HFMA2 R8, -RZ, RZ, 0.693359375, 310.75 ;  /* 0x398c5cdbff087431 */ /* 0x004fe200000001ff */
[----:B------:R-:W-:Y:S02]  /*130e0*/  MOV R9, 0xb89e951d ;  /* 0xb89e951d00097802 */ /* 0x000fe40000000f00 */
[----:B------:R2:W-:Y:S01]  /*130f0*/  STL.64 [R1+0xb58], R16 ;  /* 0x000b581001007387 */ /* 0x0005e20000100a00 */
[----:B0-----:R-:W-:Y:S02]  /*13100*/  HFMA2 R11, -RZ, RZ, 0.451416015625, -7820 ;  /* 0x3739efa3ff0b7431 */ /* 0x001fe400000001ff */
[----:B------:R-:W-:Y:S01]  /*13110*/  IMAD.MOV.U32 R10, RZ, RZ, -0x4b7f56af ;  /* 0xb480a951ff0a7424 */ /* 0x000fe200078e00ff */
[----:B------:R0:W-:Y:S01]  /*13120*/  STL.64 [R1+0xb70], R12 ;  /* 0x000b700c01007387 */ /* 0x0001e20000100a00 */
[----:B-1----:R-:W-:Y:S01]  /*13130*/  HFMA2 R14, -RZ, RZ, -0.09307861328125, 0.000680446624755859375 ;  /* 0xadf51193ff0e7431 */ /* 0x002fe200000001ff */
[----:B------:R-:W-:-:S02]  /*13140*/  MOV R15, 0xb43616e8 ;  /* 0xb43616e8000f7802 */ /* 0x000fc40000000f00 */
[----:B------:R1:W-:Y:S01]  /*13150*/  STL.64 [R1+0xb60], R8 ;  /* 0x000b600801007387 */ /* 0x0003e20000100a00 */
[----:B--2---:R-:W-:Y:S02]  /*13160*/  HFMA2 R17, -RZ, RZ, -0.20751953125, 0.046112060546875 ;  /* 0xb2a429e7ff117431 */ /* 0x004fe400000001ff */
[----:B------:R-:W-:Y:S01]  /*13170*/  IMAD.MOV.U32 R16, RZ, RZ, 0x33adef47 ;  /* 0x33adef47ff107424 */ /* 0x000fe200078e00ff */
[----:B------:R2:W-:Y:S01]  /*13180*/  STL.64 [R1+0xb68], R10 ;  /* 0x000b680a01007387 */ /* 0x0005e20000100a00 */
[----:B0-----:R-:W-:Y:S02]  /*13190*/  HFMA2 R13, -RZ, RZ, -0.08984375, -0.00161647796630859375 ;  /* 0xadc0969fff0d7431 */ /* 0x001fe400000001ff */
[----:B------:R-:W-:Y:S01]  /*131a0*/  IMAD.MOV.U32 R12, RZ, RZ, -0x5785cfd4 ;  /* 0xa87a302cff0c7424 */ /* 0x000fe200078e00ff */
[----:B------:R0:W-:Y:S01]  /*131b0*/  STL.64 [R1+0xb78], R14 ;  /* 0x000b780e01007387 */ /* 0x0001e20000100a00 */
[----:B-1----:R-:W-:Y:S01]  /*131c0*/  MOV R8, 0x2c2861f8 ;  /* 0x2c2861f800087802 */ /* 0x002fe20000000f00 */
[----:B------:R-:W-:-:S02]  /*131d0*/  IMAD.MOV.U32 R9, RZ, RZ, 0x310db352 ;  /* 0x310db352ff097424 */ /* 0x000fc400078e00ff */
[----:B------:R1:W-:Y:S01]  /*131e0*/  STL.64 [R1+0xb80], R16 ;  /* 0x000b801001007387 */ /* 0x0003e20000100a00 */
[----:B--2---:R-:W-:Y:S01]  /*131f0*/  HFMA2 R10, -RZ, RZ, -0.140869140625, 9.405612945556640625e-05 ;  /* 0xb082062aff0a7431 */ /* 0x004fe200000001ff */
[----:B------:R-:W-:Y:S02]  /*13200*/  MOV R11, 0x2f6cd8aa ;  /* 0x2f6cd8aa000b7802 */ /* 0x000fe40000000f00 */
[----:B------:R2:W-:Y:S01]  /*13210*/  STL.64 [R1+0xb98], R12 ;  /* 0x000b980c01007387 */ /* 0x0005e20000100a00 */
[----:B0-----:R-:W-:Y:S01]  /*13220*/  MOV R14, 0x2d2c3ebd ;  /* 0x2d2c3ebd000e7802 */ /* 0x001fe20000000f00 */
[----:B------:R-:W-:Y:S02]  /*13230*/  IMAD.MOV.U32 R15, RZ, RZ, -0x53e6b8b1 ;  /* 0xac19474fff0f7424 */ /* 0x000fe400078e00ff */
[----:B------:R0:W-:Y:S01]  /*13240*/  STL.64 [R1+0xb88], R8 ;  /* 0x000b880801007387 */ /* 0x0001e20000100a00 */
[----:B-1----:R-:W-:Y:S01]  /*13250*/  HFMA2 R16, -RZ, RZ, 0.0178070068359375, 0.050018310546875 ;  /* 0x248f2a67ff107431 */ /* 0x002fe200000001ff */
[----:B------:R-:W-:-:S02]  /*13260*/  MOV R17, 0x2a6f79fa ;  /* 0x2a6f79fa00117802 */ /* 0x000fc40000000f00 */
[----:B------:R1:W-:Y:S01]  /*13270*/  STL.64 [R1+0xb90], R10 ;  /* 0x000b900a01007387 */ /* 0x0003e20000100a00 */
[----:B--2---:R-:W-:Y:S01]  /*13280*/  HFMA2 R12, -RZ, RZ, -0.701171875, -19.3125 ;  /* 0xb99cccd4ff0c7431 */ /* 0x004fe200000001ff */
[----:B------:R-:W-:Y:S02]  /*13290*/  MOV R13, 0xb5c47957 ;  /* 0xb5c47957000d7802 */ /* 0x000fe40000000f00 */
[----:B------:R2:W-:Y:S01]  /*132a0*/  STL.64 [R1+0xba0], R14 ;  /* 0x000ba00e01007387 */ /* 0x0005e20000100a00 */
[----:B0-----:R-:W-:Y:S02]  /*132b0*/  HFMA2 R9, -RZ, RZ, 0.036865234375, 0.869140625 ;  /* 0x28b83af4ff097431 */ /* 0x001fe400000001ff */
[----:B------:R-:W-:Y:S01]  /*132c0*/  IMAD.MOV.U32 R8, RZ, RZ, -0x562d9389 ;  /* 0xa9d26c77ff087424 */ /* 0x000fe200078e00ff */
[----:B------:R0:W-:Y:S01]  /*132d0*/  STL.64 [R1+0xba8], R16 ;  /* 0x000ba81001007387 */ /* 0x0001e20000100a00 */
[----:B-1----:R-:W-:Y:S01]  /*132e0*/  MOV R10, 0xba61f058 ;  /* 0xba61f058000a7802 */ /* 0x002fe20000000f00 */
[----:B------:R-:W-:-:S02]  /*132f0*/  IMAD.MOV.U32 R11, RZ, RZ, 0x3a4d87fb ;  /* 0x3a4d87fbff0b7424 */ /* 0x000fc400078e00ff */
[----:B------:R1:W-:Y:S01]  /*13300*/  STL.64 [R1+0xbc0], R12 ;  /* 0x000bc00c01007387 */ /* 0x0003e20000100a00 */
[----:B--2---:R-:W-:Y:S02]  /*13310*/  HFMA2 R15, -RZ, RZ, -0.5185546875, 12280 ;  /* 0xb82671ffff0f7431 */ /* 0x004fe400000001ff */
        /* <DEDUP_REMOVED lines=451> */
[----:B------:R2:W-:Y:S04]  /*14f50*/  STL.64 [R1+0x1068], R12 ;  /* 0x0010680c01007387 */ /* 0x0005e80000100a00 */
[----:B------:R3:W-:Y:S01]  /*14f60*/  STL.64 [R1+0x1078], R10 ;  /* 0x0010780a01007387 */ /* 0x0007e20000100a00 */
[----:B0-----:R-:W-:Y:S01]  /*14f70*/  HFMA2 R17, -RZ, RZ, 0.08795166015625, -0.0002505779266357421875 ;  /* 0x2da18c1bff117431 */ /* 0x001fe200000001ff */
[----:B------:R-:W-:-:S02]  /*14f80*/  MOV R16, 0x39d6f710 ;  /* 0x39d6f71000107802 */ /* 0x000fc40000000f00 */
[----:B------:R0:W-:Y:S01]  /*14f90*/  STL.64 [R1+0x1070], R14 ;  /* 0x0010700e01007387 */ /* 0x0001e20000100a00 */
[----:B-1----:R-:W-:Y:S02]  /*14fa0*/  HFMA2 R8, -RZ, RZ, 1.3017578125, -2804 ;  /* 0x3d35e97aff087431 */ /* 0x002fe400000001ff */
[----:B------:R-:W-:Y:S02]  /*14fb0*/  IMAD.MOV.U32 R9, RZ, RZ, 0x3495237e ;  /* 0x3495237eff097424 */ /* 0x000fe400078e00ff */
[----:B--2---:R-:W-:Y:S01]  /*14fc0*/  IMAD.MOV.U32 R12, RZ, RZ, -0x4447cc25 ;  /* 0xbbb833dbff0c7424 */ /* 0x004fe200078e00ff */
[----:B------:R-:W-:Y:S01]  /*14fd0*/  MOV R13, 0xb124a69e ;  /* 0xb124a69e000d7802 */ /* 0x000fe20000000f00 */
[----:B------:R1:W-:Y:S01]  /*14fe0*/  STL.64 [R1+0x10a0], R16 ;  /* 0x0010a01001007387 */ /* 0x0003e20000100a00 */
[----:B---3--:R-:W-:Y:S01]  /*14ff0*/  HFMA2 R11, -RZ, RZ, 1.1015625, 480 ;  /* 0x3c685f80ff0b7431 */ /* 0x008fe200000001ff */
[----:B------:R-:W-:Y:S02]  /*15000*/  MOV R10, 0xbc8d24f9 ;  /* 0xbc8d24f9000a7802 */ /* 0x000fe40000000f00 */
[----:B------:R2:W-:Y:S01]  /*15010*/  STL.64 [R1+0x1090], R12 ;  /* 0x0010900c01007387 */ /* 0x0005e20000100a00 */
[----:B0-----:R-:W-:-:S02]  /*15020*/  HFMA2 R14, -RZ, RZ, 0.8525390625, 0.0031871795654296875 ;  /* 0x3ad21a87ff0e7431 */ /* 0x001fc400000001ff */
[----:B------:R-:W-:Y:S01]  /*15030*/  IMAD.MOV.U32 R15, RZ, RZ, -0x4567de18 ;  /* 0xba9821e8ff0f7424 */ /* 0x000fe200078e00ff */
[----:B------:R0:W-:Y:S04]  /*15040*/  STL.64 [R1+0x1080], R8 ;  /* 0x0010800801007387 */ /* 0x0001e80000100a00 */
[----:B------:R3:W-:Y:S01]  /*15050*/  STL.64 [R1+0x1088], R10 ;  /* 0x0010880a01007387 */ /* 0x0007e20000100a00 */
[----:B-1----:R-:W-:Y:S02]  /*15060*/  HFMA2 R16, -RZ, RZ, -0.25732421875, 0.037445068359375 ;  /* 0xb41e28cbff107431 */ /* 0x002fe400000001ff */
[----:B------:R-:W-:Y:S02]  /*15070*/  IMAD.MOV.U32 R17, RZ, RZ, -0x41b34182 ;  /* 0xbe4cbe7eff117424 */ /* 0x000fe400078e00ff */
[----:B--2---:R-:W-:Y:S01]  /*15080*/  HFMA2 R13, -RZ, RZ, -0.38671875, 1.546875 ;  /* 0xb6303e30ff0d7431 */ /* 0x004fe200000001ff */
[----:B------:R1:W-:Y:S01]  /*15090*/  STL.64 [R1+0x1098], R14 ;  /* 0x0010980e01007387 */ /* 0x0003e20000100a00 */
[----:B------:R-:W-:Y:S01]  /*150a0*/  MOV R12, 0x368d5ef3 ;  /* 0x368d5ef3000c7802 */ /* 0x000fe20000000f00 */
[----:B0-----:R-:W-:Y:S01]  /*150b0*/  IMAD.MOV.U32 R8, RZ, RZ, -0x47370002 ;  /* 0xb8c8fffeff087424 */ /* 0x001fe200078e00ff */
[----:B------:R-:W-:Y:S01]  /*150c0*/  MOV R9, 0x3885781c ;  /* 0x3885781c00097802 */ /* 0x000fe20000000f00 */
[----:B------:R0:W-:Y:S01]  /*150d0*/  STL.64 [R1+0x10c8], R16 ;  /* 0x0010c81001007387 */ /* 0x0001e20000100a00 */
[----:B---3--:R-:W-:-:S02]  /*150e0*/  HFMA2 R10, -RZ, RZ, -0.47998046875, 0.055816650390625 ;  /* 0xb7ae2b25ff0a7431 */ /* 0x008fc400000001ff */
[----:B------:R-:W-:Y:S01]  /*150f0*/  IMAD.MOV.U32 R11, RZ, RZ, -0x55fb1376 ;  /* 0xaa04ec8aff0b7424 */ /* 0x000fe200078e00ff */
[----:B------:R2:W-:Y:S01]  /*15100*/  STL.64 [R1+0x10b8], R12 ;  /* 0x0010b80c01007387 */ /* 0x0005e20000100a00 */
[----:B-1----:R-:W-:Y:S01]  /*15110*/  IMAD.MOV.U32 R14, RZ, RZ, 0x3558d126 ;  /* 0x3558d126ff0e7424 */ /* 0x002fe200078e00ff */
[----:B------:R-:W-:Y:S02]  /*15120*/  MOV R15, 0x262d4d18 ;  /* 0x262d4d18000f7802 */ /* 0x000fe40000000f00 */
[----:B------:R1:W-:Y:S01]  /*15130*/  STL.64 [R1+0x10b0], R10 ;  /* 0x0010b00a01007387 */ /* 0x0003e20000100a00 */
[----:B0-----:R-:W-:-:S03]  /*15140*/  IMAD.MOV.U32 R16, RZ, RZ, -0x4bc3c1c1 ;  /* 0xb43c3e3fff107424 */ /* 0x001fc600078e00ff */
[----:B------:R0:W-:Y:S01]  /*15150*/  STL.64 [R1+0x10c0], R14 ;  /* 0x0010c00e01007387 */ /* 0x0001e20000100a00 */
[----:B------:R-:W-:Y:S01]  /*15160*/  MOV R17, 0x3c9d93f6 ;  /* 0x3c9d93f600117802 */ /* 0x000fe20000000f00 */
[----:B--2---:R-:W-:Y:S02]  /*15170*/  HFMA2 R12, -RZ, RZ, 0.5068359375, -4.30859375 ;  /* 0x380ec44fff0c7431 */ /* 0x004fe400000001ff */
[----:B------:R2:W-:Y:S01]  /*15180*/  STL.64 [R1+0x10a8], R8 ;  /* 0x0010a80801007387 */ /* 0x0005e20000100a00 */
[----:B------:R-:W-:Y:S02]  /*15190*/  IMAD.MOV.U32 R13, RZ, RZ, -0x41f2d92f ;  /* 0xbe0d26d1ff0d7424 */ /* 0x000fe400078e00ff */
[----:B-1----:R-:W-:Y:S01]  /*151a0*/  IMAD.MOV.U32 R10, RZ, RZ, -0x41124077 ;  /* 0xbeedbf89ff0a7424 */ /* 0x002fe200078e00ff */
[----:B------:R-:W-:Y:S02]  /*151b0*/  MOV R11, 0x3e8866ce ;  /* 0x3e8866ce000b7802 */ /* 0x000fe40000000f00 */
[----:B------:R1:W-:Y:S01]  /*151c0*/  STL.64 [R1+0x10e0], R12 ;  /* 0x0010e00c01007387 */ /* 0x0003e20000100a00 */
[----:B0-----:R-:W-:Y:S01]  /*151d0*/  HFMA2 R15, -RZ, RZ, -1.349609375, 2.236328125 ;  /* 0xbd664079ff0f7431 */ /* 0x001fe200000001ff */
[----:B------:R-:W-:-:S02]  /*151e0*/  MOV R14, 0x3e02b5d2 ;  /* 0x3e02b5d2000e7802 */ /* 0x000fc40000000f00 */
[----:B------:R0:W-:Y:S01]  /*151f0*/  STL.64 [R1+0x10d8], R10 ;  /* 0x0010d80a01007387 */ /* 0x0001e20000100a00 */
[----:B--2---:R-:W-:Y:S01]  /*15200*/  HFMA2 R9, -RZ, RZ, 1.681640625, -0.7841796875 ;  /* 0x3ebaba46ff097431 */ /* 0x004fe200000001ff */
[----:B------:R-:W-:Y:S02]  /*15210*/  MOV R8, 0xbc76adea ;  /* 0xbc76adea00087802 */ /* 0x000fe40000000f00 */
[----:B------:R2:W-:Y:S04]  /*15220*/  STL.64 [R1+0x10f0], R16 ;  /* 0x0010f01001007387 */ /* 0x0005e80000100a00 */
[----:B------:R3:W-:Y:S01]  /*15230*/  STL.64 [R1+0x10e8], R14 ;  /* 0x0010e80e01007387 */ /* 0x0007e20000100a00 */
[----:B-1----:R-:W-:Y:S01]  /*15240*/  IMAD.MOV.U32 R12, RZ, RZ, 0x3a8dcf9e ;  /* 0x3a8dcf9eff0c7424 */ /* 0x002fe200078e00ff */
[----:B------:R-:W-:Y:S01]  /*15250*/  MOV R13, 0xb9c3f089 ;  /* 0xb9c3f089000d7802 */ /* 0x000fe20000000f00 */
[----:B0-----:R-:W-:Y:S01]  /*15260*/  HFMA2 R11, -RZ, RZ, -0.84814453125, 0 ;  /* 0xbac90000ff0b7431 */ /* 0x001fe200000001ff */
        /* <DEDUP_REMOVED lines=325> */
.L_x_2201:
        /* <DEDUP_REMOVED lines=34> */
.L_x_2202:
[----:B------:R-:W-:Y:S05]  /*168e0*/  BSYNC.RECONVERGENT B3 ;  /* 0x0000000000037941 */ /* 0x000fea0003800200 */
.L_x_2200:
[----:B------:R-:W-:Y:S01]  /*168f0*/  HFMA2 R7, -RZ, RZ, 0, 5.9604644775390625e-08 ;  /* 0x00000001ff077431 */ /* 0x000fe200000001ff */
[----:B------:R-:W-:Y:S01]  /*16900*/  BSSY.RECONVERGENT B3, `(.L_x_2203) ;  /* 0x0000015000037945 */ /* 0x000fe20003800200 */
[----:B0-----:R-:W-:Y:S01]  /*16910*/  IMAD.MOV.U32 R6, RZ, RZ, RZ ;  /* 0x000000ffff067224 */ /* 0x001fe200078e00ff */
[----:B-1----:R-:W-:-:S07]  /*16920*/  MOV R8, 0xbeaaaaab ;  /* 0xbeaaaaab00087802 */ /* 0x002fce0000000f00 */
.L_x_2204:
        /* <DEDUP_REMOVED lines=17> */
[----:B0-----:R-:W-:Y:S05]  /*16a40*/  @P0 BRA P2, `(.L_x_2204) ;  /* 0xfffffffc00b80947 */ /* 0x001fea000103ffff */
[----:B------:R-:W-:Y:S05]  /*16a50*/  BSYNC.RECONVERGENT B3 ;  /* 0x0000000000037941 */ /* 0x000fea0003800200 */
.L_x_2203:
        /* <DEDUP_REMOVED lines=9> */
.L_x_2208:
        /* <DEDUP_REMOVED lines=19> */
.L_x_2207:
        /* <DEDUP_REMOVED lines=12> */
.L_x_2210:
        /* <DEDUP_REMOVED lines=19> */
.L_x_2209:
        /* <DEDUP_REMOVED lines=12> */
.L_x_2212:
        /* <DEDUP_REMOVED lines=19> */
.L_x_2211:
        /* <DEDUP_REMOVED lines=12> */
.L_x_2214:
        /* <DEDUP_REMOVED lines=19> */
.L_x_2213:
        /* <DEDUP_REMOVED lines=12> */
.L_x_2216:
        /* <DEDUP_REMOVED lines=19> */
.L_x_2215:
        /* <DEDUP_REMOVED lines=12> */
.L_x_2218:
        /* <DEDUP_REMOVED lines=19> */
.L_x_2217:
        /* <DEDUP_REMOVED lines=12> */
.L_x_2220:
        /* <DEDUP_REMOVED lines=19> */
.L_x_2219:
        /* <DEDUP_REMOVED lines=12> */
.L_x_2222:
        /* <DEDUP_REMOVED lines=19> */
.L_x_2221:
        /* <DEDUP_REMOVED lines=12> */
.L_x_2224:
        /* <DEDUP_REMOVED lines=19> */
.L_x_2223:
        /* <DEDUP_REMOVED lines=12> */
.L_x_2226:
        /* <DEDUP_REMOVED lines=19> */
.L_x_2225:
        /* <DEDUP_REMOVED lines=12> */
.L_x_2228:
        /* <DEDUP_REMOVED lines=19> */
.L_x_2227:
        /* <DEDUP_REMOVED lines=12> */
.L_x_2230:
        /* <DEDUP_REMOVED lines=19> */
.L_x_2229:
        /* <DEDUP_REMOVED lines=12> */
.L_x_2232:
        /* <DEDUP_REMOVED lines=19> */
.L_x_2231:
        /* <DEDUP_REMOVED lines=12> */
.L_x_2234:
        /* <DEDUP_REMOVED lines=19> */
.L_x_2233:
        /* <DEDUP_REMOVED lines=12> */
.L_x_2236:
        /* <DEDUP_REMOVED lines=19> */
.L_x_2235:
        /* <DEDUP_REMOVED lines=12> */
.L_x_2238:
        /* <DEDUP_REMOVED lines=19> */
.L_x_2237:
        /* <DEDUP_REMOVED lines=12> */
.L_x_2240:
        /* <DEDUP_REMOVED lines=19> */
.L_x_2239:
        /* <DEDUP_REMOVED lines=12> */
.L_x_2242:
        /* <DEDUP_REMOVED lines=19> */
.L_x_2241:
        /* <DEDUP_REMOVED lines=12> */
.L_x_2244:
        /* <DEDUP_REMOVED lines=19> */
.L_x_2243:
        /* <DEDUP_REMOVED lines=12> */
.L_x_2246:
        /* <DEDUP_REMOVED lines=19> */
.L_x_2245:
        /* <DEDUP_REMOVED lines=12> */
.L_x_2248:
        /* <DEDUP_REMOVED lines=19> */
.L_x_2247:
        /* <DEDUP_REMOVED lines=12> */
.L_x_2250:
        /* <DEDUP_REMOVED lines=19> */
.L_x_2249:
        /* <DEDUP_REMOVED lines=12> */
.L_x_2252:
        /* <DEDUP_REMOVED lines=19> */
.L_x_2251:
        /* <DEDUP_REMOVED lines=10> */
.L_x_2254:
        /* <DEDUP_REMOVED lines=19> */
.L_x_2253:
[----:B------:R-:W1:Y:S02]  /*19890*/  MUFU.RCP R6, R3 ;  /* 0x0000000300067308 */ /* 0x000e640000001000 */
[----:B-1----:R-:W-:-:S04]  /*198a0*/  FMUL.FTZ R7, R7, R6 ;  /* 0x0000000607077220 */ /* 0x002fc80000410000 */
[----:B------:R-:W-:-:S05]  /*198b0*/  FMUL.FTZ R7, R8, R7 ;  /* 0x0000000708077220 */ /* 0x000fca0000410000 */
[----:B------:R-:W-:-:S13]  /*198c0*/  FSETP.GT.FTZ.AND P0, PT, |R7|, |R9|, PT ;  /* 0x400000090700720b */ /* 0x000fda0003f14200 */
[----:B------:R-:W-:-:S07]  /*198d0*/  @!P0 FADD.FTZ R4, R4, R7 ;  /* 0x0000000704048221 */ /* 0x000fce0000010000 */
.L_x_2206:
[----:B------:R-:W-:Y:S05]  /*198e0*/  BSYNC.RECONVERGENT B3 ;  /* 0x0000000000037941 */ /* 0x000fea0003800200 */
.L_x_2205:
        /* <DEDUP_REMOVED lines=59> */
[----:B------:R-:W-:Y:S01]  /*19ca0*/  FMUL.FTZ R9, R3, 1.4426950216293334961 ;  /* 0x3fb8aa3b03097820 */ /* 0x000fe20000410000 */
[----:B------:R-:W-:-:S04]  /*19cb0*/  FADD.FTZ R8, R18, 1 ;  /* 0x3f80000012087421 */ /* 0x000fc80000010000 */
[----:B------:R-:W-:Y:S01]  /*19cc0*/  FFMA.FTZ R8, R8, -4, |R0| ;  /* 0xc080000008087823 */ /* 0x000fe20000010400 */
[----:B------:R-:W0:Y:S03]  /*19cd0*/  FRND.TRUNC R9, R9 ;  /* 0x0000000900097307 */ /* 0x000e26000020d000 */
[----:B------:R-:W-:Y:S01]  /*19ce0*/  LEA R13, R6, R17, 0x14 ;  /* 0x00000011060d7211 */ /* 0x000fe200078ea0ff */
[----:B------:R-:W-:-:S04]  /*19cf0*/  FFMA.FTZ R8, |R0|, -R18, R8 ;  /* 0x8000001200087223 */ /* 0x000fc80000010208 */
[----:B------:R-:W-:Y:S01]  /*19d00*/  FFMA.FTZ R8, R12, R8, R18 ;  /* 0x000000080c087223 */ /* 0x000fe20000010012 */
        /* <DEDUP_REMOVED lines=14> */
.L_x_2256:
[----:B------:R-:W-:Y:S05]  /*19df0*/  BSYNC.RECONVERGENT B3 ;  /* 0x0000000000037941 */ /* 0x000fea0003800200 */
.L_x_2255:
[----:B------:R-:W-:Y:S01]  /*19e00*/  UMOV UR6, 0x54411744 ;  /* 0x5441174400067882 */ /* 0x000fe20000000000 */
[----:B------:R-:W-:Y:S01]  /*19e10*/  UMOV UR7, 0x401921fb ;  /* 0x401921fb00077882 */ /* 0x000fe20000000000 */
[----:B------:R-:W-:Y:S01]  /*19e20*/  IMAD.MOV.U32 R11, RZ, RZ, 0x3a69a091 ;  /* 0x3a69a091ff0b7424 */ /* 0x000fe200078e00ff */
[----:B------:R-:W-:Y:S01]  /*19e30*/  DMUL R6, R14, UR6 ;  /* 0x000000060e067c28 */ /* 0x000fe20008000000 */
[----:B------:R-:W-:Y:S01]  /*19e40*/  MOV R16, 0x42fc0000 ;  /* 0x42fc000000107802 */ /* 0x000fe20000000f00 */
[----:B------:R-:W-:Y:S02]  /*19e50*/  IMAD.MOV.U32 R17, RZ, RZ, 0x40000000 ;  /* 0x40000000ff117424 */ /* 0x000fe400078e00ff */
[C---:B------:R-:W-:Y:S01]  /*19e60*/  FFMA.FTZ R11, R8.reuse, R11, 0.0070457882247865200043 ;  /* 0x3be6e05b080b7423 */ /* 0x040fe2000001000b */
[----:B0-----:R-:W-:Y:S01]  /*19e70*/  FSETP.GT.FTZ.AND P0, PT, |R9|, 126, PT ;  /* 0x42fc00000900780b */ /* 0x001fe20003f14200 */
[----:B------:R-:W-:Y:S01]  /*19e80*/  HFMA2 R19, -RZ, RZ, 1.9609375, 0 ;  /* 0x3fd80000ff137431 */ /* 0x000fe200000001ff */
[----:B------:R-:W0:Y:S01]  /*19e90*/  MUFU.RSQ64H R15, R7 ;  /* 0x00000007000f7308 */ /* 0x000e220000001c00 */
[----:B------:R-:W-:Y:S01]  /*19ea0*/  FFMA.FTZ R11, R8, R11, -0.015866896137595176697 ;  /* 0xbc81fb4b080b7423 */ /* 0x000fe2000001000b */
[----:B------:R-:W-:Y:S01]  /*19eb0*/  LOP3.LUT R16, R16, 0x80000000, R9, 0xb8, !PT ;  /* 0x8000000010107812 */ /* 0x000fe200078eb809 */
[----:B------:R-:W-:Y:S01]  /*19ec0*/  FMUL.FTZ R4, R4, 1 ;  /* 0x3f80000004047820 */ /* 0x000fe20000410000 */
[----:B------:R-:W-:Y:S01]  /*19ed0*/  IADD3 R14, PT, PT, R7, -0x3500000, RZ ;  /* 0xfcb00000070e7810 */ /* 0x000fe20007ffe0ff */
[----:B------:R-:W-:Y:S01]  /*19ee0*/  FFMA.FTZ R11, R8, R11, 0.036429625004529953003 ;  /* 0x3d15373b080b7423 */ /* 0x000fe2000001000b */
[----:B------:R-:W-:Y:S01]  /*19ef0*/  FSEL R16, R16, R9, P0 ;  /* 0x0000000910107208 */ /* 0x000fe20000000000 */
[C---:B------:R-:W-:Y:S01]  /*19f00*/  FFMA.FTZ R9, |R0|.reuse, R17, 1 ;  /* 0x3f80000000097423 */ /* 0x040fe20000010211 */
[----:B------:R-:W-:Y:S01]  /*19f10*/  FSETP.GT.FTZ.AND P0, PT, |R0|, 10.05500030517578125, PT ;  /* 0x4120e1480000780b */ /* 0x000fe20003f14200 */
[----:B------:R-:W-:Y:S01]  /*19f20*/  FFMA.FTZ R11, R8, R11, -0.066643431782722473145 ;  /* 0xbd887c5a080b7423 */ /* 0x000fe2000001000b */
[----:B------:R-:W-:Y:S01]  /*19f30*/  FSETP.GEU.FTZ.AND P1, PT, R0, RZ, PT ;  /* 0x000000ff0000720b */ /* 0x000fe20003f3e000 */
[--C-:B------:R-:W-:Y:S01]  /*19f40*/  FFMA.FTZ R20, R16, -0.69314718246459960938, R3.reuse ;  /* 0xbf31721810147823 */ /* 0x100fe20000010003 */
[----:B------:R-:W-:Y:S01]  /*19f50*/  FFMA.FTZ R3, |R0|, -R5, -R3 ;  /* 0x8000000500037223 */ /* 0x000fe20000010a03 */
[----:B------:R-:W-:Y:S01]  /*19f60*/  FFMA.FTZ R18, R8, R11, 0.093814529478549957275 ;  /* 0x3dc021d508127423 */ /* 0x000fe2000001000b */
        /* <DEDUP_REMOVED lines=46> */
.L_x_2258:
[----:B------:R-:W-:Y:S05]  /*1a250*/  BSYNC.RECONVERGENT B5 ;  /* 0x0000000000057941 */ /* 0x000fea0003800200 */
.L_x_2257:
        /* <DEDUP_REMOVED lines=20> */
.L_x_2260:
[----:B------:R-:W-:Y:S05]  /*1a3a0*/  BSYNC.RECONVERGENT B5 ;  /* 0x0000000000057941 */ /* 0x000fea0003800200 */
.L_x_2259:
[----:B------:R-:W-:Y:S01]  /*1a3b0*/  FMUL.FTZ R5, R3, 0.5 ;  /* 0x3f00000003057820 */ /* 0x000fe20000410000 */
[----:B------:R-:W-:Y:S01]  /*1a3c0*/  UMOV UR6, 0xf0000000 ;  /* 0xf000000000067882 */ /* 0x000fe20000000000 */
[----:B------:R-:W-:-:S04]  /*1a3d0*/  UMOV UR7, 0x380fffff ;  /* 0x380fffff00077882 */ /* 0x000fc80000000000 */
[----:B------:R-:W0:Y:S02]  /*1a3e0*/  F2F.F64.F32 R4, R5 ;  /* 0x0000000500047310 */ /* 0x000e240000201800 */
[----:B0-----:R-:W-:-:S06]  /*1a3f0*/  DADD R10, R4, R10 ;  /* 0x00000000040a7229 */ /* 0x001fcc000000000a */
[----:B------:R-:W0:Y:S02]  /*1a400*/  F2F.F32.F64 R4, R10 ;  /* 0x0000000a00047310 */ /* 0x000e240000301000 */
[----:B------:R-:W-:-:S14]  /*1a410*/  DSETP.GEU.AND P0, PT, |R10|, UR6, PT ;  /* 0x000000060a007e2a */ /* 0x000fdc000bf0e200 */
[----:B0-----:R-:W-:Y:S01]  /*1a420*/  @!P0 FMUL R4, R4, 1.175494350822287508e-38 ;  /* 0x0080000004048820 */ /* 0x001fe20000400000 */
[----:B------:R-:W-:Y:S06]  /*1a430*/  BRA `(.L_x_2198) ;  /* 0x0000014000887947 */ /* 0x000fec0003800000 */
.L_x_2199:
        /* <DEDUP_REMOVED lines=993> */
[----:B------:R1:W2:Y:S01]  /*1e250*/  MUFU.SQRT R0, R6 ;  /* 0x0000000600007308 */ /* 0x0002a20000002000 */
[----:B------:R-:W-:Y:S05]  /*1e260*/  BRA `(.L_x_2264) ;  /* 0x0000000000887947 */ /* 0x000fea0003800000 */
.L_x_2263:
        /* <DEDUP_REMOVED lines=34> */
.L_x_2264:
[----:B------:R-:W-:Y:S05]  /*1e490*/  BSYNC.RECONVERGENT B3 ;  /* 0x0000000000037941 */ /* 0x000fea0003800200 */
.L_x_2262:
[----:B-1----:R-:W-:Y:S01]  /*1e4a0*/  HFMA2 R6, -RZ, RZ, 0, 0 ;  /* 0x00000000ff067431 */ /* 0x002fe200000001ff */
[----:B------:R-:W-:Y:S01]  /*1e4b0*/  BSSY.RECONVERGENT B3, `(.L_x_2265) ;  /* 0x0000015000037945 */ /* 0x000fe20003800200 */
[----:B------:R-:W-:Y:S01]  /*1e4c0*/  IMAD.MOV.U32 R7, RZ, RZ, 0x1 ;  /* 0x00000001ff077424 */ /* 0x000fe200078e00ff */
[----:B0-----:R-:W-:-:S07]  /*1e4d0*/  MOV R8, 0xbeaaaaab ;  /* 0xbeaaaaab00087802 */ /* 0x001fce0000000f00 */
.L_x_2266:
[----:B------:R-:W-:-:S13]  /*1e4e0*/  ISETP.GT.AND P1, PT, R7, R6, PT ;  /* 0x000000060700720c */ /* 0x000fda0003f24270 */
[C---:B------:R-:W-:Y:S01]  /*1e4f0*/  @P1 IADD3 R10, PT, PT, R7.reuse, -0x1, RZ ;  /* 0xffffffff070a1810 */ /* 0x040fe20007ffe0ff */
[----:B------:R-:W-:-:S03]  /*1e500*/  @!P1 IMAD R4, R7, 0x4, R5 ;  /* 0x0000000407049824 */ /* 0x000fc600078e0205 */
[----:B------:R-:W-:Y:S02]  /*1e510*/  @P1 LEA R10, R10, R5, 0x2 ;  /* 0x000000050a0a1211 */ /* 0x000fe400078e10ff */
[----:B------:R-:W3:Y:S04]  /*1e520*/  @!P1 LDL R9, [R4] ;  /* 0x0000000004099983 */ /* 0x000ee80000100800 */
[----:B------:R-:W2:Y:S02]  /*1e530*/  @P1 LDL R11, [R10] ;  /* 0x000000000a0b1983 */ /* 0x000ea40000100800 */
[----:B--2---:R-:W-:Y:S01]  /*1e540*/  @P1 FMUL.FTZ R9, R11, R0 ;  /* 0x000000000b091220 */ /* 0x004fe20000410000 */
[----:B------:R-:W-:-:S04]  /*1e550*/  LEA R11, R7, R22, 0x2 ;  /* 0x00000016070b7211 */ /* 0x000fc800078e10ff */
[----:B------:R0:W-:Y:S04]  /*1e560*/  @P1 STL [R10+0x4], R9 ;  /* 0x000004090a001387 */ /* 0x0001e80000100800 */
[----:B------:R-:W3:Y:S01]  /*1e570*/  LDL R12, [R11] ;  /* 0x000000000b0c7983 */ /* 0x000ee20000100800 */
[C---:B------:R-:W-:Y:S01]  /*1e580*/  ISETP.LT.U32.AND P2, PT, R7.reuse, 0x18, PT ;  /* 0x000000180700780c */ /* 0x040fe20003f41070 */
[----:B------:R-:W-:Y:S01]  /*1e590*/  VIADD R7, R7, 0x1 ;  /* 0x0000000107077836 */ /* 0x000fe20000000000 */
[----:B------:R-:W-:Y:S01]  /*1e5a0*/  @P1 IADD3 R6, PT, PT, R6, 0x1, RZ ;  /* 0x0000000106061810 */ /* 0x000fe20007ffe0ff */
[----:B---3--:R-:W-:-:S04]  /*1e5b0*/  FMUL.FTZ R13, R12, R9 ;  /* 0x000000090c0d7220 */ /* 0x008fc80000410000 */
[----:B------:R-:W-:-:S04]  /*1e5c0*/  FADD.FTZ R8, R13, R8 ;  /* 0x000000080d087221 */ /* 0x000fc80000010000 */
[----:B------:R-:W-:-:S05]  /*1e5d0*/  FMUL.FTZ R12, |R8|, 5.9604644775390625e-08 ;  /* 0x33800000080c7820 */ /* 0x000fca0000410200 */
[----:B------:R-:W-:-:S13]  /*1e5e0*/  FSETP.GEU.FTZ.AND P0, PT, |R13|, R12, PT ;  /* 0x0000000c0d00720b */ /* 0x000fda0003f1e200 */
[----:B0-----:R-:W-:Y:S05]  /*1e5f0*/  @P0 BRA P2, `(.L_x_2266) ;  /* 0xfffffffc00b80947 */ /* 0x001fea000103ffff */
[----:B------:R-:W-:Y:S05]  /*1e600*/  BSYNC.RECONVERGENT B3 ;  /* 0x0000000000037941 */ /* 0x000fea0003800200 */
.L_x_2265:
        /* <DEDUP_REMOVED lines=9> */
.L_x_2270:
        /* <DEDUP_REMOVED lines=19> */
.L_x_2269:
        /* <DEDUP_REMOVED lines=12> */
.L_x_2272:
        /* <DEDUP_REMOVED lines=19> */
.L_x_2271:
        /* <DEDUP_REMOVED lines=12> */
.L_x_2274:
        /* <DEDUP_REMOVED lines=19> */
.L_x_2273:
        /* <DEDUP_REMOVED lines=12> */
.L_x_2276:
        /* <DEDUP_REMOVED lines=19> */
.L_x_2275:
        /* <DEDUP_REMOVED lines=12> */
.L_x_2278:
        /* <DEDUP_REMOVED lines=19> */
.L_x_2277:
        /* <DEDUP_REMOVED lines=12> */
.L_x_2280:
        /* <DEDUP_REMOVED lines=19> */
.L_x_2279:
        /* <DEDUP_REMOVED lines=12> */
.L_x_2282:
        /* <DEDUP_REMOVED lines=19> */
.L_x_2281:
        /* <DEDUP_REMOVED lines=12> */
.L_x_2284:
        /* <DEDUP_REMOVED lines=19> */
.L_x_2283:
        /* <DEDUP_REMOVED lines=12> */
.L_x_2286:
        /* <DEDUP_REMOVED lines=19> */
.L_x_2285:
        /* <DEDUP_REMOVED lines=12> */
.L_x_2288:
        /* <DEDUP_REMOVED lines=19> */
.L_x_2287:
        /* <DEDUP_REMOVED lines=12> */
.L_x_2290:
        /* <DEDUP_REMOVED lines=19> */
.L_x_2289:
        /* <DEDUP_REMOVED lines=12> */
.L_x_2292:
        /* <DEDUP_REMOVED lines=19> */
.L_x_2291:
        /* <DEDUP_REMOVED lines=12> */
.L_x_2294:
        /* <DEDUP_REMOVED lines=19> */
.L_x_2293:
        /* <DEDUP_REMOVED lines=12> */
.L_x_2296:
        /* <DEDUP_REMOVED lines=19> */
.L_x_2295:
        /* <DEDUP_REMOVED lines=12> */
.L_x_2298:
        /* <DEDUP_REMOVED lines=19> */
.L_x_2297:
        /* <DEDUP_REMOVED lines=12> */
.L_x_2300:
        /* <DEDUP_REMOVED lines=19> */
.L_x_2299:
        /* <DEDUP_REMOVED lines=12> */
.L_x_2302:
        /* <DEDUP_REMOVED lines=19> */
.L_x_2301:
        /* <DEDUP_REMOVED lines=12> */
.L_x_2304:
        /* <DEDUP_REMOVED lines=19> */
.L_x_2303:
        /* <DEDUP_REMOVED lines=12> */
.L_x_2306:
        /* <DEDUP_REMOVED lines=19> */
.L_x_2305:
        /* <DEDUP_REMOVED lines=12> */
.L_x_2308:
        /* <DEDUP_REMOVED lines=19> */
.L_x_2307:
        /* <DEDUP_REMOVED lines=12> */
.L_x_2310:
        /* <DEDUP_REMOVED lines=19> */
.L_x_2309:
        /* <DEDUP_REMOVED lines=12> */
.L_x_2312:
        /* <DEDUP_REMOVED lines=19> */
.L_x_2311:
        /* <DEDUP_REMOVED lines=12> */
.L_x_2314:
        /* <DEDUP_REMOVED lines=19> */
.L_x_2313:
        /* <DEDUP_REMOVED lines=10> */
.L_x_2316:
        /* <DEDUP_REMOVED lines=19> */
.L_x_2315:
[----:B------:R-:W1:Y:S02]  /*21440*/  MUFU.RCP R6, R3 ;  /* 0x0000000300067308 */ /* 0x000e640000001000 */
[----:B-1----:R-:W-:-:S04]  /*21450*/  FMUL.FTZ R7, R7, R6 ;  /* 0x0000000607077220 */ /* 0x002fc80000410000 */
[----:B------:R-:W-:-:S05]  /*21460*/  FMUL.FTZ R7, R8, R7 ;  /* 0x0000000708077220 */ /* 0x000fca0000410000 */
[----:B------:R-:W-:-:S13]  /*21470*/  FSETP.GT.FTZ.AND P0, PT, |R7|, |R9|, PT ;  /* 0x400000090700720b */ /* 0x000fda0003f14200 */
[----:B------:R-:W-:-:S07]  /*21480*/  @!P0 FADD.FTZ R4, R4, R7 ;  /* 0x0000000704048221 */ /* 0x000fce0000010000 */
.L_x_2268:
[----:B------:R-:W-:Y:S05]  /*21490*/  BSYNC.RECONVERGENT B3 ;  /* 0x0000000000037941 */ /* 0x000fea0003800200 */
.L_x_2267:
        /* <DEDUP_REMOVED lines=63> */
[----:B------:R-:W-:Y:S02]  /*21890*/  IMAD R13, R6, 0x100000, R17 ;  /* 0x00100000060d7824 */ /* 0x000fe400078e0211 */
        /* <DEDUP_REMOVED lines=16> */
.L_x_2318:
[----:B------:R-:W-:Y:S05]  /*219a0*/  BSYNC.RECONVERGENT B3 ;  /* 0x0000000000037941 */ /* 0x000fea0003800200 */
.L_x_2317:
[----:B------:R-:W-:Y:S01]  /*219b0*/  HFMA2 R11, -RZ, RZ, 0.80126953125, -0.00891876220703125 ;  /* 0x3a69a091ff0b7431 */ /* 0x000fe200000001ff */
[----:B------:R-:W-:Y:S01]  /*219c0*/  UMOV UR6, 0x54411744 ;  /* 0x5441174400067882 */ /* 0x000fe20000000000 */
[----:B------:R-:W-:Y:S01]  /*219d0*/  UMOV UR7, 0x401921fb ;  /* 0x401921fb00077882 */ /* 0x000fe20000000000 */
[----:B------:R-:W-:Y:S01]  /*219e0*/  IMAD.MOV.U32 R16, RZ, RZ, 0x42fc0000 ;  /* 0x42fc0000ff107424 */ /* 0x000fe200078e00ff */
[----:B------:R-:W-:Y:S01]  /*219f0*/  DMUL R6, R14, UR6 ;  /* 0x000000060e067c28 */ /* 0x000fe20008000000 */
[----:B0-----:R-:W-:Y:S01]  /*21a00*/  FSETP.GT.FTZ.AND P0, PT, |R9|, 126, PT ;  /* 0x42fc00000900780b */ /* 0x001fe20003f14200 */
        /* <DEDUP_REMOVED lines=10> */
[----:B------:R-:W-:Y:S01]  /*21ab0*/  FFMA.FTZ R11, R8, R11, 0.036429625004529953003 ;  /* 0x3d15373b080b7423 */ /* 0x000fe2000001000b */
[C---:B------:R-:W-:Y:S01]  /*21ac0*/  FFMA.FTZ R9, |R0|.reuse, R17, 1 ;  /* 0x3f80000000097423 */ /* 0x040fe20000010211 */
[----:B------:R-:W-:Y:S02]  /*21ad0*/  FSETP.GT.FTZ.AND P0, PT, |R0|, 10.05500030517578125, PT ;  /* 0x4120e1480000780b */ /* 0x000fe40003f14200 */
[----:B------:R-:W-:Y:S01]  /*21ae0*/  FFMA.FTZ R11, R8, R11, -0.066643431782722473145 ;  /* 0xbd887c5a080b7423 */ /* 0x000fe2000001000b */
[--C-:B------:R-:W-:Y:S01]  /*21af0*/  FFMA.FTZ R20, R16, -0.69314718246459960938, R3.reuse ;  /* 0xbf31721810147823 */ /* 0x100fe20000010003 */
[----:B------:R-:W-:Y:S01]  /*21b00*/  FFMA.FTZ R3, |R0|, -R5, -R3 ;  /* 0x8000000500037223 */ /* 0x000fe20000010a03 */
[----:B------:R-:W1:Y:S01]  /*21b10*/  MUFU.RCP R9, R9 ;  /* 0x0000000900097308 */ /* 0x000e620000001000 */
[----:B------:R-:W-:Y:S01]  /*21b20*/  FFMA.FTZ R18, R8, R11, 0.093814529478549957275 ;  /* 0x3dc021d508127423 */ /* 0x000fe2000001000b */
[C---:B------:R-:W-:Y:S01]  /*21b30*/  FFMA.FTZ R20, R16.reuse, 1.9046542121259335545e-09, R20 ;  /* 0x3102e30810147823 */ /* 0x040fe20000010014 */
[----:B0-----:R-:W-:Y:S01]  /*21b40*/  DMUL R10, R14, R14 ;  /* 0x0000000e0e0a7228 */ /* 0x001fe20000000000 */
[----:B------:R-:W-:Y:S01]  /*21b50*/  FADD.FTZ R16, R16, 12583039 ;  /* 0x4b40007f10107421 */ /* 0x000fe20000010000 */
[----:B------:R-:W-:Y:S01]  /*21b60*/  FFMA.FTZ R17, R8, R18, -0.10099056363105773926 ;  /* 0xbdced42408117423 */ /* 0x000fe20000010012 */
[----:B------:R-:W-:-:S02]  /*21b70*/  IMAD.MOV.U32 R18, RZ, RZ, 0x0 ;  /* 0x00000000ff127424 */ /* 0x000fc400078e00ff */
[----:B------:R-:W-:Y:S01]  /*21b80*/  FMUL.FTZ R21, R20, 1.4426950216293334961 ;  /* 0x3fb8aa3b14157820 */ /* 0x000fe20000410000 */
[----:B------:R-:W0:Y:S01]  /*21b90*/  F2F.F64.F32 R4, R4 ;  /* 0x0000000400047310 */ /* 0x000e220000201800 */
[----:B------:R-:W-:Y:S01]  /*21ba0*/  FFMA.FTZ R17, R8, R17, 0.06809400022029876709 ;  /* 0x3d8b74de08117423 */ /* 0x000fe20000010011 */
        /* <DEDUP_REMOVED lines=37> */
.L_x_2320:
[----:B------:R-:W-:Y:S05]  /*21e00*/  BSYNC.RECONVERGENT B5 ;  /* 0x0000000000057941 */ /* 0x000fea0003800200 */
.L_x_2319:
        /* <DEDUP_REMOVED lines=20> */
.L_x_2322:
[----:B------:R-:W-:Y:S05]  /*21f50*/  BSYNC.RECONVERGENT B5 ;  /* 0x0000000000057941 */ /* 0x000fea0003800200 */
.L_x_2321:
        /* <DEDUP_REMOVED lines=9> */
.L_x_2261:
        /* <DEDUP_REMOVED lines=26> */
[----:B------:R-:W0:Y:S01]  /*22190*/  MUFU.RCP R6, R7 ;  /* 0x0000000700067308 */ /* 0x000e220000001000 */
[----:B------:R-:W-:Y:S01]  /*221a0*/  ISETP.GT.U32.AND P0, PT, R7, 0x7f7fffff, PT ;  /* 0x7f7fffff0700780c */ /* 0x000fe20003f04070 */
[----:B------:R-:W-:Y:S01]  /*221b0*/  IMAD.MOV.U32 R8, RZ, RZ, 0x7f800000 ;  /* 0x7f800000ff087424 */ /* 0x000fe200078e00ff */
[----:B------:R-:W-:Y:S01]  /*221c0*/  LOP3.LUT R0, R0, 0xff800000, RZ, 0xc0, !PT ;  /* 0xff80000000007812 */ /* 0x000fe200078ec0ff */
[----:B------:R-:W-:-:S03]  /*221d0*/  FADD.FTZ R11, |R3|, -0.5 ;  /* 0xbf000000030b7421 */ /* 0x000fc60000010200 */
        /* <DEDUP_REMOVED lines=29> */
.L_x_2329:
        /* <DEDUP_REMOVED lines=13> */
.L_x_2328:
        /* <DEDUP_REMOVED lines=15> */
.L_x_2331:
        /* <DEDUP_REMOVED lines=16> */
.L_x_2332:
        /* <DEDUP_REMOVED lines=10> */
[----:B------:R-:W-:-:S04]  /*22710*/  FSETP.GEU.FTZ.AND P0, PT, R0, 1.175494350822287508e-38, PT ;  /* 0x008000000000780b */ /* 0x000fc80003f1e000 */
[----:B------:R-:W-:-:S09]  /*22720*/  FSEL R6, RZ, -23, P0 ;  /* 0xc1b80000ff067808 */ /* 0x000fd20000000000 */
[----:B------:R-:W-:-:S04]  /*22730*/  @!P0 FMUL.FTZ R0, R0, 8388608 ;  /* 0x4b00000000008820 */ /* 0x000fc80000410000 */
[C---:B------:R-:W-:Y:S01]  /*22740*/  VIADD R9, R0.reuse, 0xc0d55555 ;  /* 0xc0d5555500097836 */ /* 0x040fe20000000000 */
[----:B------:R-:W-:-:S04]  /*22750*/  ISETP.GT.U32.AND P0, PT, R0, 0x7f7fffff, PT ;  /* 0x7f7fffff0000780c */ /* 0x000fc80003f04070 */
[----:B------:R-:W-:-:S04]  /*22760*/  LOP3.LUT R9, R9, 0xff800000, RZ, 0xc0, !PT ;  /* 0xff80000009097812 */ /* 0x000fc800078ec0ff */
[-C--:B------:R-:W-:Y:S02]  /*22770*/  IADD3 R4, PT, PT, R0, -R9.reuse, RZ ;  /* 0x8000000900047210 */ /* 0x080fe40007ffe0ff */
[----:B------:R-:W-:-:S03]  /*22780*/  I2FP.F32.S32 R9, R9 ;  /* 0x0000000900097245 */ /* 0x000fc60000201400 */
[----:B------:R-:W-:Y:S02]  /*22790*/  FADD.FTZ R4, R4, -1 ;  /* 0xbf80000004047421 */ /* 0x000fe40000010000 */
[----:B------:R-:W-:Y:S01]  /*227a0*/  FFMA.FTZ R6, R9, 1.1920928955078125e-07, R6 ;  /* 0x3400000009067823 */ /* 0x000fe20000010006 */
[----:B------:R-:W-:Y:S02]  /*227b0*/  IMAD.MOV.U32 R9, RZ, RZ, 0x7f800000 ;  /* 0x7f800000ff097424 */ /* 0x000fe400078e00ff */
        /* <DEDUP_REMOVED lines=15> */
.L_x_2330:
[----:B------:R-:W-:Y:S05]  /*228b0*/  BSYNC.RECONVERGENT B3 ;  /* 0x0000000000037941 */ /* 0x000fea0003800200 */
.L_x_2327:
        /* <DEDUP_REMOVED lines=14> */
[----:B------:R-:W-:Y:S02]  /*229a0*/  FSEL R7, R0, R7, !P0 ;  /* 0x0000000700077208 */ /* 0x000fe40004000000 */
[----:B------:R-:W-:Y:S02]  /*229b0*/  FSEL R8, RZ, -23, P0 ;  /* 0xc1b80000ff087808 */ /* 0x000fe40000000000 */
[C---:B------:R-:W-:Y:S02]  /*229c0*/  IADD3 R6, PT, PT, R7.reuse, -0x3f2aaaab, RZ ;  /* 0xc0d5555507067810 */ /* 0x040fe40007ffe0ff */
        /* <DEDUP_REMOVED lines=22> */
.L_x_2335:
        /* <DEDUP_REMOVED lines=50> */
.L_x_2334:
[----:B------:R-:W-:Y:S05]  /*22e50*/  BSYNC.RECONVERGENT B3 ;  /* 0x0000000000037941 */ /* 0x000fea0003800200 */
.L_x_2333:
[----:B------:R-:W0:Y:S02]  /*22e60*/  MUFU.LG2 R4, R5 ;  /* 0x0000000500047308 */ /* 0x000e240000000c00 */
[----:B0-----:R-:W-:-:S04]  /*22e70*/  FMUL.FTZ R4, R4, 0.69314718246459960938 ;  /* 0x3f31721804047820 */ /* 0x001fc80000410000 */
[----:B------:R-:W-:Y:S01]  /*22e80*/  FFMA.FTZ R7, R3, R4, -R5 ;  /* 0x0000000403077223 */ /* 0x000fe20000010805 */
[----:B------:R-:W-:-:S03]  /*22e90*/  HFMA2 R4, -RZ, RZ, 0, 0 ;  /* 0x00000000ff047431 */ /* 0x000fc600000001ff */
[----:B------:R-:W-:-:S05]  /*22ea0*/  FADD.FTZ R0, R7, -R0 ;  /* 0x8000000007007221 */ /* 0x000fca0000010000 */
[----:B------:R-:W-:-:S13]  /*22eb0*/  FSETP.GEU.FTZ.AND P0, PT, R0, -88.72283935546875, PT ;  /* 0xc2b172180000780b */ /* 0x000fda0003f1e000 */
[----:B------:R-:W-:Y:S05]  /*22ec0*/  @!P0 BRA `(.L_x_2336) ;  /* 0x0000001000688947 */ /* 0x000fea0003800000 */
[----:B------:R-:W-:-:S06]  /*22ed0*/  FMUL.FTZ R4, R0, 1.4426950216293334961 ;  /* 0x3fb8aa3b00047820 */ /* 0x000fcc0000410000 */
[----:B------:R-:W0:Y:S01]  /*22ee0*/  MUFU.EX2 R4, R4 ;  /* 0x0000000400047308 */ /* 0x000e220000000800 */
[----:B------:R-:W-:Y:S05]  /*22ef0*/  BRA `(.L_x_2336) ;  /* 0x00000010005c7947 */ /* 0x000fea0003800000 */
.L_x_2326:
[----:B------:R-:W-:Y:S01]  /*22f00*/  MOV R12, 0x4b5edd0a ;  /* 0x4b5edd0a000c7802 */ /* 0x000fe20000000f00 */
[----:B------:R-:W-:Y:S01]  /*22f10*/  IMAD.MOV.U32 R8, RZ, RZ, 0x45d95fff ;  /* 0x45d95fffff087424 */ /* 0x000fe200078e00ff */
[----:B------:R-:W-:Y:S01]  /*22f20*/  MOV R13, 0x4c255322 ;  /* 0x4c255322000d7802 */ /* 0x000fe20000000f00 */
[----:B------:R-:W-:Y:S01]  /*22f30*/  IMAD.MOV.U32 R11, RZ, RZ, 0x4a5481c1 ;  /* 0x4a5481c1ff0b7424 */ /* 0x000fe200078e00ff */
[----:B------:R-:W-:Y:S01]  /*22f40*/  FSETP.GT.FTZ.AND P1, PT, |R3|, 1, PT ;  /* 0x3f8000000300780b */ /* 0x000fe20003f34200 */
[----:B------:R0:W-:Y:S01]  /*22f50*/  STL [R1+0x13ec], R21 ;  /* 0x0013ec1501007387 */ /* 0x0001e20000100800 */
[----:B------:R-:W-:Y:S02]  /*22f60*/  MOV R4, 0xfffffffc ;  /* 0xfffffffc00047802 */ /* 0x000fe40000000f00 */
[----:B------:R-:W-:Y:S01]  /*22f70*/  MOV R9, 0x47946fa6 ;  /* 0x47946fa600097802 */ /* 0x000fe20000000f00 */
[----:B------:R1:W-:Y:S01]  /*22f80*/  STL.64 [R1+0xa48], R12 ;  /* 0x000a480c01007387 */ /* 0x0003e20000100a00 */
[----:B------:R-:W-:-:S02]  /*22f90*/  MOV R10, 0x4912f03a ;  /* 0x4912f03a000a7802 */ /* 0x000fc40000000f00 */
[----:B------:R-:W-:Y:S01]  /*22fa0*/  MOV R14, 0x419c28d0 ;  /* 0x419c28d0000e7802 */ /* 0x000fe20000000f00 */
[----:B------:R2:W-:Y:S01]  /*22fb0*/  STL.64 [R1+0xa38], R8 ;  /* 0x000a380801007387 */ /* 0x0005e20000100a00 */
[----:B------:R-:W-:Y:S01]  /*22fc0*/  MOV R15, 0x43e0f8e7 ;  /* 0x43e0f8e7000f7802 */ /* 0x000fe20000000f00 */
[----:B0-----:R-:W-:Y:S01]  /*22fd0*/  IMAD.MOV.U32 R21, RZ, RZ, 0x3f0284fc ;  /* 0x3f0284fcff157424 */ /* 0x001fe200078e00ff */
[----:B------:R-:W-:Y:S01]  /*22fe0*/  SEL R4, R4, 0x4, P1 ;  /* 0x0000000404047807 */ /* 0x000fe20000800000 */
[----:B------:R0:W-:Y:S01]  /*22ff0*/  STL.64 [R1+0xa40], R10 ;  /* 0x000a400a01007387 */ /* 0x0001e20000100a00 */
[----:B------:R-:W-:Y:S02]  /*23000*/  MOV R20, 0x3bc6a26b ;  /* 0x3bc6a26b00147802 */ /* 0x000fe40000000f00 */
[----:B------:R-:W-:Y:S01]  /*23010*/  SEL R7, RZ, 0x30, !P1 ;  /* 0x00000030ff077807 */ /* 0x000fe20004800000 */
[----:B-1----:R-:W-:Y:S01]  /*23020*/  IMAD.MOV.U32 R12, RZ, RZ, 0x4a20fbd8 ;  /* 0x4a20fbd8ff0c7424 */ /* 0x002fe200078e00ff */
[----:B------:R-:W-:Y:S01]  /*23030*/  MOV R13, 0x4b4b8b8f ;  /* 0x4b4b8b8f000d7802 */ /* 0x000fe20000000f00 */
[----:B------:R1:W-:Y:S01]  /*23040*/  STL.64 [R1+0xa30], R14 ;  /* 0x000a300e01007387 */ /* 0x0003e20000100a00 */
[----:B------:R-:W-:Y:S01]  /*23050*/  IADD3 R7, PT, PT, R22, R7, RZ ;  /* 0x0000000716077210 */ /* 0x000fe20007ffe0ff */
[----:B--2---:R-:W-:Y:S01]  /*23060*/  IMAD.MOV.U32 R9, RZ, RZ, 0x44f0a000 ;  /* 0x44f0a000ff097424 */ /* 0x004fe200078e00ff */
[----:B------:R-:W-:Y:S01]  /*23070*/  MOV R8, 0x42840000 ;  /* 0x4284000000087802 */ /* 0x000fe20000000f00 */
[----:B------:R2:W-:Y:S01]  /*23080*/  STL.64 [R1+0x1400], R12 ;  /* 0x0014000c01007387 */ /* 0x0005e20000100a00 */
[----:B0-----:R-:W-:-:S02]  /*23090*/  MOV R10, 0x46ff3c00 ;  /* 0x46ff3c00000a7802 */ /* 0x001fc40000000f00 */
[----:B------:R-:W-:Y:S01]  /*230a0*/  MOV R11, 0x48ae85e0 ;  /* 0x48ae85e0000b7802 */ /* 0x000fe20000000f00 */
[----:B------:R0:W-:Y:S01]  /*230b0*/  STL.64 [R1+0xa28], R20 ;  /* 0x000a281401007387 */ /* 0x0001e20000100a00 */
[----:B-1----:R-:W-:Y:S01]  /*230c0*/  MOV R14, 0x4c2f75b4 ;  /* 0x4c2f75b4000e7802 */ /* 0x002fe20000000f00 */
[----:B------:R-:W-:Y:S02]  /*230d0*/  IMAD.MOV.U32 R15, RZ, RZ, 0x4cc8c38c ;  /* 0x4cc8c38cff0f7424 */ /* 0x000fe400078e00ff */
[----:B------:R1:W-:Y:S01]  /*230e0*/  STL.64 [R1+0x13f0], R8 ;  /* 0x0013f00801007387 */ /* 0x0003e20000100a00 */
[C---:B--2---:R-:W-:Y:S01]  /*230f0*/  IADD3 R12, PT, PT, R22.reuse, 0x9c4, RZ ;  /* 0x000009c4160c7810 */ /* 0x044fe20007ffe0ff */
[----:B------:R-:W-:Y:S02]  /*23100*/  @P1 VIADD R12, R22, 0x9f4 ;  /* 0x000009f4160c1836 */ /* 0x000fe40000000000 */
[----:B------:R2:W-:Y:S01]  /*23110*/  STL.64 [R1+0x13f8], R10 ;  /* 0x0013f80a01007387 */ /* 0x0005e20000100a00 */
[----:B------:R-:W-:Y:S01]  /*23120*/  MOV R13, 0x4c5914c6 ;  /* 0x4c5914c6000d7802 */ /* 0x000fe20000000f00 */
[----:B------:R-:W-:Y:S01]  /*23130*/  IMAD.IADD R12, R12, 0x1, R4 ;  /* 0x000000010c0c7824 */ /* 0x000fe200078e0204 */
[----:B0-----:R-:W-:Y:S01]  /*23140*/  MOV R21, 0x4cc5f8af ;  /* 0x4cc5f8af00157802 */ /* 0x001fe20000000f00 */
[----:B------:R-:W-:Y:S01]  /*23150*/  IMAD.MOV.U32 R20, RZ, RZ, 0x4ca4b97f ;  /* 0x4ca4b97fff147424 */ /* 0x000fe200078e00ff */
[----:B------:R0:W-:Y:S01]  /*23160*/  STL.64 [R1+0x1408], R14 ;  /* 0x0014080e01007387 */ /* 0x0001e20000100a00 */
[----:B-1----:R-:W-:Y:S01]  /*23170*/  IMAD.MOV.U32 R8, RZ, RZ, 0x4d0fed36 ;  /* 0x4d0fed36ff087424 */ /* 0x002fe200078e00ff */
[----:B------:R-:W-:-:S02]  /*23180*/  MOV R9, 0x4ce5eb4c ;  /* 0x4ce5eb4c00097802 */ /* 0x000fc40000000f00 */
[----:B------:R-:W-:Y:S01]  /*23190*/  STL.64 [R1+0xa50], R20 ;  /* 0x000a501401007387 */ /* 0x000fe20000100a00 */
[----:B--2---:R-:W-:Y:S02]  /*231a0*/  MOV R10, 0x4c184540 ;  /* 0x4c184540000a7802 */ /* 0x004fe40000000f00 */
[----:B------:R-:W-:Y:S01]  /*231b0*/  MOV R11, RZ ;  /* 0x000000ff000b7202 */ /* 0x000fe20000000f00 */
[----:B------:R1:W-:Y:S01]  /*231c0*/  STL.64 [R1+0x1410], R8 ;  /* 0x0014100801007387 */ /* 0x0003e20000100a00 */
[----:B0-----:R-:W-:-:S03]  /*231d0*/  IADD3 R15, PT, PT, R12, R4, RZ ;  /* 0x000000040c0f7210 */ /* 0x001fc60007ffe0ff */
[----:B------:R0:W-:Y:S01]  /*231e0*/  STL.64 [R1+0x1418], R10 ;  /* 0x0014180a01007387 */ /* 0x0001e20000100a00 */
[----:B------:R-:W-:-:S03]  /*231f0*/  IADD3 R25, PT, PT, R4, R7, RZ ;  /* 0x0000000704197210 */ /* 0x000fc60007ffe0ff */
[----:B------:R2:W-:Y:S01]  /*23200*/  STL [R1+0xa58], R13 ;  /* 0x000a580d01007387 */ /* 0x0005e20000100800 */
[----:B-1----:R-:W-:-:S03]  /*23210*/  IMAD.IADD R8, R15, 0x1, R4 ;  /* 0x000000010f087824 */ /* 0x002fc600078e0204 */
[----:B------:R-:W3:Y:S04]  /*23220*/  LDL R9, [R15] ;  /* 0x000000000f097983 */ /* 0x000ee80000100800 */
[----:B0-----:R0:W4:Y:S04]  /*23230*/  LDL R11, [R12] ;  /* 0x000000000c0b7983 */ /* 0x0011280000100800 */
[----:B------:R-:W4:Y:S01]  /*23240*/  LDL R10, [R7+0x9c4] ;  /* 0x0009c400070a7983 */ /* 0x000f220000100800 */
[----:B------:R-:W-:Y:S01]  /*23250*/  IADD3 R24, PT, PT, R8, R4, RZ ;  /* 0x0000000408187210 */ /* 0x000fe20007ffe0ff */
[----:B------:R-:W-:-:S02]  /*23260*/  IMAD.IADD R22, R25, 0x1, R4 ;  /* 0x0000000119167824 */ /* 0x000fc400078e0204 */
[----:B------:R-:W5:Y:S01]  /*23270*/  LDL R8, [R8] ;  /* 0x0000000008087983 */ /* 0x000f620000100800 */
[----:B------:R-:W-:-:S03]  /*23280*/  IADD3 R21, PT, PT, R24, R4, RZ ;  /* 0x0000000418157210 */ /* 0x000fc60007ffe0ff */
[----:B------:R-:W5:Y:S01]  /*23290*/  LDL R7, [R7] ;  /* 0x0000000007077983 */ /* 0x000f620000100800 */
[----:B------:R-:W-:-:S03]  /*232a0*/  IADD3 R20, PT, PT, R22, R4, RZ ;  /* 0x0000000416147210 */ /* 0x000fc60007ffe0ff */
[----:B------:R-:W5:Y:S01]  /*232b0*/  LDL R25, [R25] ;  /* 0x0000000019197983 */ /* 0x000f620000100800 */
[----:B------:R-:W-:-:S03]  /*232c0*/  IMAD.IADD R19, R21, 0x1, R4 ;  /* 0x0000000115137824 */ /* 0x000fc600078e0204 */
[----:B------:R-:W5:Y:S01]  /*232d0*/  LDL R24, [R24] ;  /* 0x0000000018187983 */ /* 0x000f620000100800 */
[----:B0-----:R-:W-:-:S03]  /*232e0*/  IADD3 R12, PT, PT, R20, R4, RZ ;  /* 0x00000004140c7210 */ /* 0x001fc60007ffe0ff */
[----:B------:R-:W5:Y:S01]  /*232f0*/  LDL R22, [R22] ;  /* 0x0000000016167983 */ /* 0x000f620000100800 */
[----:B------:R-:W-:-:S03]  /*23300*/  IADD3 R15, PT, PT, R19, R4, RZ ;  /* 0x00000004130f7210 */ /* 0x000fc60007ffe0ff */
[----:B------:R-:W5:Y:S04]  /*23310*/  LDL R21, [R21] ;  /* 0x0000000015157983 */ /* 0x000f680000100800 */
[----:B------:R-:W5:Y:S04]  /*23320*/  LDL R20, [R20] ;  /* 0x0000000014147983 */ /* 0x000f680000100800 */
[----:B------:R-:W5:Y:S04]  /*23330*/  LDL R19, [R19] ;  /* 0x0000000013137983 */ /* 0x000f680000100800 */
[----:B--2---:R0:W2:Y:S04]  /*23340*/  LDL R13, [R12] ;  /* 0x000000000c0d7983 */ /* 0x0040a80000100800 */
[----:B------:R1:W2:Y:S01]  /*23350*/  LDL R14, [R15] ;  /* 0x000000000f0e7983 */ /* 0x0002a20000100800 */
[----:B------:R-:W-:-:S02]  /*23360*/  FSEL R18, R18, R3, P1 ;  /* 0x0000000312127208 */ /* 0x000fc40000800000 */
[----:B0-----:R-:W-:Y:S01]  /*23370*/  IADD3 R12, PT, PT, R12, R4, RZ ;  /* 0x000000040c0c7210 */ /* 0x001fe20007ffe0ff */
[----:B-1----:R-:W-:Y:S02]  /*23380*/  IMAD.IADD R15, R15, 0x1, R4 ;  /* 0x000000010f0f7824 */ /* 0x002fe400078e0204 */
[----:B----4-:R-:W-:-:S04]  /*23390*/  FFMA.FTZ R10, R18, R10, R11 ;  /* 0x0000000a120a7223 */ /* 0x010fc8000001000b */
[----:B---3--:R-:W-:-:S04]  /*233a0*/  FFMA.FTZ R9, R18, R10, R9 ;  /* 0x0000000a12097223 */ /* 0x008fc80000010009 */
[C---:B-----5:R-:W-:Y:S01]  /*233b0*/  FFMA.FTZ R8, R18.reuse, R9, R8 ;  /* 0x0000000912087223 */ /* 0x060fe20000010008 */
[----:B------:R-:W-:-:S03]  /*233c0*/  FFMA.FTZ R7, R18, R7, R25 ;  /* 0x0000000712077223 */ /* 0x000fc60000010019 */
[C---:B------:R-:W-:Y:S01]  /*233d0*/  FFMA.FTZ R8, R18.reuse, R8, R24 ;  /* 0x0000000812087223 */ /* 0x040fe20000010018 */
[C---:B------:R-:W-:Y:S02]  /*233e0*/  FFMA.FTZ R7, R18.reuse, R7, R22 ;  /* 0x0000000712077223 */ /* 0x040fe40000010016 */
[----:B------:R0:W3:Y:S01]  /*233f0*/  LDL R22, [R12] ;  /* 0x000000000c167983 */ /* 0x0000e20000100800 */
[C---:B------:R-:W-:Y:S01]  /*23400*/  FFMA.FTZ R8, R18.reuse, R8, R21 ;  /* 0x0000000812087223 */ /* 0x040fe20000010015 */
[----:B------:R-:W-:Y:S02]  /*23410*/  IADD3 R21, PT, PT, R15, R4, RZ ;  /* 0x000000040f157210 */ /* 0x000fe40007ffe0ff */
[----:B------:R-:W4:Y:S01]  /*23420*/  LDL R15, [R15] ;  /* 0x000000000f0f7983 */ /* 0x000f220000100800 */
[----:B------:R-:W-:Y:S01]  /*23430*/  FFMA.FTZ R7, R18, R7, R20 ;  /* 0x0000000712077223 */ /* 0x000fe20000010014 */
[----:B------:R-:W-:Y:S02]  /*23440*/  IMAD.IADD R20, R12, 0x1, R4 ;  /* 0x000000010c147824 */ /* 0x000fe400078e0204 */
[----:B------:R-:W-:Y:S01]  /*23450*/  FFMA.FTZ R8, R18, R8, R19 ;  /* 0x0000000812087223 */ /* 0x000fe20000010013 */
[----:B------:R-:W-:-:S02]  /*23460*/  IADD3 R19, PT, PT, R21, R4, RZ ;  /* 0x0000000415137210 */ /* 0x000fc40007ffe0ff */
[-C--:B------:R-:W-:Y:S01]  /*23470*/  IADD3 R11, PT, PT, R20, R4.reuse, RZ ;  /* 0x00000004140b7210 */ /* 0x080fe20007ffe0ff */
[----:B------:R-:W5:Y:S01]  /*23480*/  LDL R21, [R21] ;  /* 0x0000000015157983 */ /* 0x000f620000100800 */
[----:B--2---:R-:W-:Y:S01]  /*23490*/  FFMA.FTZ R13, R18, R7, R13 ;  /* 0x00000007120d7223 */ /* 0x004fe2000001000d */
[--C-:B0-----:R-:W-:Y:S01]  /*234a0*/  IMAD.IADD R12, R19, 0x1, R4.reuse ;  /* 0x00000001130c7824 */ /* 0x101fe200078e0204 */
[-C--:B------:R-:W-:Y:S01]  /*234b0*/  IADD3 R7, PT, PT, R11, R4.reuse, RZ ;  /* 0x000000040b077210 */ /* 0x080fe20007ffe0ff */
[----:B------:R-:W2:Y:S04]  /*234c0*/  LDL R20, [R20] ;  /* 0x0000000014147983 */ /* 0x000ea80000100800 */
[----:B------:R-:W2:Y:S01]  /*234d0*/  LDL R19, [R19] ;  /* 0x0000000013137983 */ /* 0x000ea20000100800 */
[----:B------:R-:W-:Y:S01]  /*234e0*/  IADD3 R10, PT, PT, R12, R4, RZ ;  /* 0x000000040c0a7210 */ /* 0x000fe20007ffe0ff */
[----:B------:R-:W-:-:S02]  /*234f0*/  IMAD.IADD R9, R7, 0x1, R4 ;  /* 0x0000000107097824 */ /* 0x000fc400078e0204 */
[----:B------:R-:W2:Y:S01]  /*23500*/  LDL R11, [R11] ;  /* 0x000000000b0b7983 */ /* 0x000ea20000100800 */
[----:B------:R-:W-:-:S03]  /*23510*/  FFMA.FTZ R14, R18, R8, R14 ;  /* 0x00000008120e7223 */ /* 0x000fc6000001000e */
[----:B------:R-:W2:Y:S01]  /*23520*/  LDL R12, [R12] ;  /* 0x000000000c0c7983 */ /* 0x000ea20000100800 */
[----:B------:R-:W-:-:S03]  /*23530*/  IADD3 R8, PT, PT, R9, R4, RZ ;  /* 0x0000000409087210 */ /* 0x000fc60007ffe0ff */
[----:B------:R-:W2:Y:S04]  /*23540*/  LDL R7, [R7] ;  /* 0x0000000007077983 */ /* 0x000ea80000100800 */
[----:B------:R-:W2:Y:S01]  /*23550*/  LDL R10, [R10] ;  /* 0x000000000a0a7983 */ /* 0x000ea20000100800 */
[----:B------:R-:W-:-:S03]  /*23560*/  IADD3 R24, PT, PT, R8, R4, RZ ;  /* 0x0000000408187210 */ /* 0x000fc60007ffe0ff */
[----:B------:R-:W2:Y:S02]  /*23570*/  LDL R9, [R9] ;  /* 0x0000000009097983 */ /* 0x000ea40000100800 */
[----:B------:R-:W-:Y:S02]  /*23580*/  IMAD.IADD R4, R24, 0x1, R4 ;  /* 0x0000000118047824 */ /* 0x000fe400078e0204 */
[----:B------:R-:W2:Y:S04]  /*23590*/  LDL R8, [R8] ;  /* 0x0000000008087983 */ /* 0x000ea80000100800 */
[----:B------:R-:W2:Y:S04]  /*235a0*/  LDL R24, [R24] ;  /* 0x0000000018187983 */ /* 0x000ea80000100800 */
[----:B------:R-:W2:Y:S01]  /*235b0*/  LDL R4, [R4] ;  /* 0x0000000004047983 */ /* 0x000ea20000100800 */
[----:B------:R-:W0:Y:S02]  /*235c0*/  @P1 MUFU.LG2 R25, R3 ;  /* 0x0000000300191308 */ /* 0x000e240000000c00 */
[----:B0-----:R-:W-:-:S06]  /*235d0*/  @P1 FMUL.FTZ R25, RZ, R25 ;  /* 0x00000019ff191220 */ /* 0x001fcc0000410000 */
[----:B------:R-:W0:Y:S01]  /*235e0*/  @P1 MUFU.EX2 R25, R25 ;  /* 0x0000001900191308 */ /* 0x000e220000000800 */
[C---:B---3--:R-:W-:Y:S01]  /*235f0*/  FFMA.FTZ R13, R18.reuse, R13, R22 ;  /* 0x0000000d120d7223 */ /* 0x048fe20000010016 */
[----:B----4-:R-:W-:-:S04]  /*23600*/  FFMA.FTZ R14, R18, R14, R15 ;  /* 0x0000000e120e7223 */ /* 0x010fc8000001000f */
[C---:B-----5:R-:W-:Y:S01]  /*23610*/  FFMA.FTZ R14, R18.reuse, R14, R21 ;  /* 0x0000000e120e7223 */ /* 0x060fe20000010015 */
[----:B--2---:R-:W-:-:S03]  /*23620*/  FFMA.FTZ R13, R18, R13, R20 ;  /* 0x0000000d120d7223 */ /* 0x004fc60000010014 */
[C---:B------:R-:W-:Y:S01]  /*23630*/  FFMA.FTZ R14, R18.reuse, R14, R19 ;  /* 0x0000000e120e7223 */ /* 0x040fe20000010013 */
[----:B------:R-:W-:-:S03]  /*23640*/  FFMA.FTZ R11, R18, R13, R11 ;  /* 0x0000000d120b7223 */ /* 0x000fc6000001000b */
[C---:B------:R-:W-:Y:S01]  /*23650*/  FFMA.FTZ R12, R18.reuse, R14, R12 ;  /* 0x0000000e120c7223 */ /* 0x040fe2000001000c */
[----:B------:R-:W-:-:S03]  /*23660*/  FFMA.FTZ R14, R18, R11, R7 ;  /* 0x0000000b120e7223 */ /* 0x000fc60000010007 */
[C---:B------:R-:W-:Y:S01]  /*23670*/  FFMA.FTZ R7, R18.reuse, R12, R10 ;  /* 0x0000000c12077223 */ /* 0x040fe2000001000a */
[----:B------:R-:W-:-:S05]  /*23680*/  FFMA.FTZ R9, R18, R14, R9 ;  /* 0x0000000e12097223 */ /* 0x000fca0000010009 */
        /* <DEDUP_REMOVED lines=26> */
.L_x_2337:
[----:B------:R-:W0:Y:S01]  /*23830*/  MUFU.RCP R7, R8 ;  /* 0x0000000800077308 */ /* 0x000e220000001000 */
[----:B------:R-:W-:Y:S01]  /*23840*/  FMUL.FTZ R10, R8, 1 ;  /* 0x3f800000080a7820 */ /* 0x000fe20000410000 */
[----:B------:R-:W-:Y:S01]  /*23850*/  FADD.FTZ R6, R6, -6.0246801376342773438 ;  /* 0xc0c0ca2e06067421 */ /* 0x000fe20000010000 */
[----:B------:R-:W-:Y:S01]  /*23860*/  HFMA2 R14, -RZ, RZ, 1.3056640625, -1.8671875 ;  /* 0x3d39bf78ff0e7431 */ /* 0x000fe200000001ff */
[----:B------:R-:W-:Y:S01]  /*23870*/  UMOV UR6, 0xc0000000 ;  /* 0xc000000000067882 */ /* 0x000fe20000000000 */
[----:B------:R-:W-:Y:S01]  /*23880*/  UMOV UR7, 0x40161945 ;  /* 0x4016194500077882 */ /* 0x000fe20000000000 */
[----:B------:R-:W-:Y:S01]  /*23890*/  FADD.FTZ R0, R6, 0.5 ;  /* 0x3f00000006007421 */ /* 0x000fe20000010000 */
[----:B------:R-:W-:Y:S01]  /*238a0*/  DMUL R16, R16, -UR6 ;  /* 0x8000000610107c28 */ /* 0x000fe20008000000 */
        /* <DEDUP_REMOVED lines=8> */
[----:B------:R-:W-:Y:S02]  /*23930*/  LOP3.LUT R13, R6, 0xff800000, RZ, 0xc0, !PT ;  /* 0xff800000060d7812 */ /* 0x000fe400078ec0ff */
[----:B------:R-:W-:-:S02]  /*23940*/  MOV R6, 0x3e800000 ;  /* 0x3e80000000067802 */ /* 0x000fc40000000f00 */
        /* <DEDUP_REMOVED lines=11> */
[----:B------:R-:W-:-:S07]  /*23a00*/  FFMA.FTZ R14, R12, R15, 0.14491446316242218018 ;  /* 0x3e1464750c0e7423 */ /* 0x000fce000001000f */
[----:B------:R-:W-:Y:S01]  /*23a10*/  DFMA R6, R6, R8, R6 ;  /* 0x000000080606722b */ /* 0x000fe20000000006 */
[----:B------:R-:W-:-:S04]  /*23a20*/  FFMA.FTZ R9, R12, R14, -0.16641564667224884033 ;  /* 0xbe2a68dd0c097423 */ /* 0x000fc8000001000e */
[----:B------:R-:W-:-:S03]  /*23a30*/  FFMA.FTZ R15, R12, R9, 0.19988867640495300293 ;  /* 0x3e4caf9e0c0f7423 */ /* 0x000fc60000010009 */
[----:B------:R-:W-:Y:S01]  /*23a40*/  DFMA R8, -R10, R6, 1 ;  /* 0x3ff000000a08742b */ /* 0x000fe20000000106 */
[----:B------:R-:W-:-:S04]  /*23a50*/  FFMA.FTZ R15, R12, R15, -0.25000196695327758789 ;  /* 0xbe8000420c0f7423 */ /* 0x000fc8000001000f */
[----:B------:R-:W-:-:S03]  /*23a60*/  FFMA.FTZ R14, R12, R15, 0.33333510160446166992 ;  /* 0x3eaaaae60c0e7423 */ /* 0x000fc6000001000f */
[----:B------:R-:W-:Y:S01]  /*23a70*/  DFMA R8, R6, R8, R6 ;  /* 0x000000080608722b */ /* 0x000fe20000000006 */
[----:B------:R-:W-:-:S04]  /*23a80*/  FFMA.FTZ R7, R12, R14, -0.5 ;  /* 0xbf0000000c077423 */ /* 0x000fc8000001000e */
[----:B------:R-:W-:-:S03]  /*23a90*/  FMUL.FTZ R15, R12, R7 ;  /* 0x000000070c0f7220 */ /* 0x000fc60000410000 */
[----:B------:R-:W-:Y:S01]  /*23aa0*/  DMUL R6, R16, R8 ;  /* 0x0000000810067228 */ /* 0x000fe20000000000 */
[----:B------:R-:W-:Y:S01]  /*23ab0*/  FFMA.FTZ R12, R12, R15, R12 ;  /* 0x0000000f0c0c7223 */ /* 0x000fe2000001000c */
[----:B------:R-:W-:-:S03]  /*23ac0*/  @P0 IMAD.MOV.U32 R15, RZ, RZ, 0x7f800000 ;  /* 0x7f800000ff0f0424 */ /* 0x000fc600078e00ff */
[----:B------:R-:W-:Y:S01]  /*23ad0*/  FFMA.FTZ R14, R13, 0.69314718246459960938, R12 ;  /* 0x3f3172180d0e7823 */ /* 0x000fe2000001000c */
[C---:B------:R-:W-:Y:S02]  /*23ae0*/  @P1 FFMA.FTZ R14, R0.reuse, R15, +INF ;  /* 0x7f800000000e1423 */ /* 0x040fe4000001000f */
[----:B------:R-:W-:Y:S01]  /*23af0*/  DFMA R12, -R10, R6, R16 ;  /* 0x000000060a0c722b */ /* 0x000fe20000000110 */
[----:B------:R-:W-:-:S04]  /*23b00*/  @P0 FSETP.NEU.FTZ.AND P1, PT, R0, RZ, PT ;  /* 0x000000ff0000020b */ /* 0x000fc80003f3d000 */
[----:B------:R-:W-:Y:S02]  /*23b10*/  @P0 FSEL R14, R14, -RZ, P1 ;  /* 0x800000ff0e0e0208 */ /* 0x000fe40000800000 */
[----:B------:R-:W-:Y:S01]  /*23b20*/  FSETP.GEU.AND P1, PT, |R17|, 6.5827683646048100446e-37, PT ;  /* 0x036000001100780b */ /* 0x000fe20003f2e200 */
[----:B------:R-:W-:Y:S02]  /*23b30*/  DFMA R8, R8, R12, R6 ;  /* 0x0000000c0808722b */ /* 0x000fe40000000006 */
[----:B------:R-:W-:-:S04]  /*23b40*/  FADD.FTZ R0, -R0, R14 ;  /* 0x0000000e00007221 */ /* 0x000fc80000010100 */
[----:B------:R-:W-:-:S04]  /*23b50*/  FMUL.FTZ R0, R3, R0 ;  /* 0x0000000003007220 */ /* 0x000fc80000410000 */
[----:B------:R-:W-:Y:S01]  /*23b60*/  FFMA R12, RZ, R11, R9 ;  /* 0x0000000bff0c7223 */ /* 0x000fe20000000009 */
[----:B------:R0:W1:Y:S04]  /*23b70*/  F2F.F64.F32 R6, R0 ;  /* 0x0000000000067310 */ /* 0x0000680000201800 */
[----:B------:R-:W-:-:S13]  /*23b80*/  FSETP.GT.AND P0, PT, |R12|, 1.469367938527859385e-39, PT ;  /* 0x001000000c00780b */ /* 0x000fda0003f04200 */
[----:B01----:R-:W-:Y:S05]  /*23b90*/  @P0 BRA P1, `(.L_x_2339) ;  /* 0x0000000000200947 */ /* 0x003fea0000800000 */
[----:B------:R-:W-:Y:S01]  /*23ba0*/  MOV R20, R16 ;  /* 0x0000001000147202 */ /* 0x000fe20000000f00 */
[----:B------:R-:W-:Y:S01]  /*23bb0*/  IMAD.MOV.U32 R9, RZ, RZ, R10 ;  /* 0x000000ffff097224 */ /* 0x000fe200078e000a */
[----:B------:R-:W-:Y:S02]  /*23bc0*/  MOV R13, R17 ;  /* 0x00000011000d7202 */ /* 0x000fe40000000f00 */
[----:B------:R-:W-:Y:S02]  /*23bd0*/  MOV R8, R11 ;  /* 0x0000000b00087202 */ /* 0x000fe40000000f00 */
[----:B------:R-:W-:-:S07]  /*23be0*/  MOV R0, 0x23c00 ;  /* 0x00023c0000007802 */ /* 0x000fce0000000f00 */
[----:B------:R-:W-:Y:S05]  /*23bf0*/  CALL.REL.NOINC `($__internal_6_$__cuda_sm20_div_rn_f64_full) ;  /* 0x000000a800ac7944 */ /* 0x000fea0003c00000 */
[----:B------:R-:W-:Y:S01]  /*23c00*/  MOV R8, R10 ;  /* 0x0000000a00087202 */ /* 0x000fe20000000f00 */
[----:B------:R-:W-:-:S07]  /*23c10*/  IMAD.MOV.U32 R9, RZ, RZ, R11 ;  /* 0x000000ffff097224 */ /* 0x000fce00078e000b */
.L_x_2339:
[----:B------:R-:W-:Y:S05]  /*23c20*/  BSYNC.RECONVERGENT B6 ;  /* 0x0000000000067941 */ /* 0x000fea0003800200 */
.L_x_2338:
        /* <DEDUP_REMOVED lines=61> */
.L_x_2341:
[----:B------:R-:W-:Y:S05]  /*24000*/  BSYNC.RECONVERGENT B3 ;  /* 0x0000000000037941 */ /* 0x000fea0003800200 */
.L_x_2340:
[----:B0-----:R-:W-:Y:S01]  /*24010*/  DMUL R12, R12, R14 ;  /* 0x0000000e0c0c7228 */ /* 0x001fe20000000000 */
[----:B------:R-:W-:Y:S01]  /*24020*/  UMOV UR6, 0xf0000000 ;  /* 0xf000000000067882 */ /* 0x000fe20000000000 */
[----:B------:R-:W-:-:S04]  /*24030*/  UMOV UR7, 0x380fffff ;  /* 0x380fffff00077882 */ /* 0x000fc80000000000 */
[----:B------:R-:W0:Y:S02]  /*24040*/  F2F.F32.F64 R4, R12 ;  /* 0x0000000c00047310 */ /* 0x000e240000301000 */
[----:B------:R-:W-:-:S14]  /*24050*/  DSETP.GEU.AND P0, PT, |R12|, UR6, PT ;  /* 0x000000060c007e2a */ /* 0x000fdc000bf0e200 */
[----:B0-----:R-:W-:-:S07]  /*24060*/  @!P0 FMUL R4, R4, 1.175494350822287508e-38 ;  /* 0x0080000004048820 */ /* 0x001fce0000400000 */
.L_x_2336:
[----:B------:R-:W-:Y:S05]  /*24070*/  BSYNC.RECONVERGENT B5 ;  /* 0x0000000000057941 */ /* 0x000fea0003800200 */
.L_x_2325:
        /* <DEDUP_REMOVED lines=9> */
.L_x_2345:
        /* <DEDUP_REMOVED lines=11> */
.L_x_2344:
[----:B------:R-:W0:Y:S01]  /*241c0*/  MUFU.RCP R3, R3 ;  /* 0x0000000300037308 */ /* 0x000e220000001000 */
[----:B------:R-:W-:-:S04]  /*241d0*/  FMUL.FTZ R0, R9, R4 ;  /* 0x0000000409007220 */ /* 0x000fc80000410000 */
[----:B0-----:R-:W-:-:S07]  /*241e0*/  FMUL.FTZ R0, R0, R3 ;  /* 0x0000000300007220 */ /* 0x001fce0000410000 */
.L_x_2343:
[----:B------:R-:W-:Y:S05]  /*241f0*/  BSYNC.RECONVERGENT B3 ;  /* 0x0000000000037941 */ /* 0x000fea0003800200 */
.L_x_2342:
[----:B------:R-:W-:Y:S01]  /*24200*/  FADD.FTZ R4, -R0, 1 ;  /* 0x3f80000000047421 */ /* 0x000fe20000010100 */
[----:B------:R-:W-:Y:S06]  /*24210*/  BRA `(.L_x_2198) ;  /* 0x000000a400107947 */ /* 0x000fec0003800000 */
.L_x_2324:
        /* <DEDUP_REMOVED lines=19> */
[----:B------:R-:W-:Y:S01]  /*24350*/  ISETP.GT.U32.AND P0, PT, R7, 0x7f7fffff, PT ;  /* 0x7f7fffff0700780c */ /* 0x000fe20003f04070 */
[----:B------:R-:W-:Y:S01]  /*24360*/  FADD.FTZ R11, |R3|, -0.5 ;  /* 0xbf000000030b7421 */ /* 0x000fe20000010200 */
        /* <DEDUP_REMOVED lines=31> */
.L_x_2350:
        /* <DEDUP_REMOVED lines=13> */
.L_x_2349:
        /* <DEDUP_REMOVED lines=15> */
.L_x_2352:
        /* <DEDUP_REMOVED lines=16> */
.L_x_2353:
        /* <DEDUP_REMOVED lines=12> */
[----:B------:R-:W-:-:S05]  /*248e0*/  @!P0 FMUL.FTZ R0, R0, 8388608 ;  /* 0x4b00000000008820 */ /* 0x000fca0000410000 */
[C---:B------:R-:W-:Y:S02]  /*248f0*/  IADD3 R9, PT, PT, R0.reuse, -0x3f2aaaab, RZ ;  /* 0xc0d5555500097810 */ /* 0x040fe40007ffe0ff */
[----:B------:R-:W-:Y:S02]  /*24900*/  ISETP.GT.U32.AND P0, PT, R0, 0x7f7fffff, PT ;  /* 0x7f7fffff0000780c */ /* 0x000fe40003f04070 */
[----:B------:R-:W-:-:S04]  /*24910*/  LOP3.LUT R9, R9, 0xff800000, RZ, 0xc0, !PT ;  /* 0xff80000009097812 */ /* 0x000fc800078ec0ff */
[-C--:B------:R-:W-:Y:S02]  /*24920*/  IADD3 R6, PT, PT, R0, -R9.reuse, RZ ;  /* 0x8000000900067210 */ /* 0x080fe40007ffe0ff */
[----:B------:R-:W-:-:S03]  /*24930*/  I2FP.F32.S32 R9, R9 ;  /* 0x0000000900097245 */ /* 0x000fc60000201400 */
[----:B------:R-:W-:Y:S02]  /*24940*/  FADD.FTZ R6, R6, -1 ;  /* 0xbf80000006067421 */ /* 0x000fe40000010000 */
[----:B------:R-:W-:Y:S01]  /*24950*/  FFMA.FTZ R8, R9, 1.1920928955078125e-07, R8 ;  /* 0x3400000009087823 */ /* 0x000fe20000010008 */
[----:B------:R-:W-:Y:S01]  /*24960*/  MOV R9, 0x7f800000 ;  /* 0x7f80000000097802 */ /* 0x000fe20000000f00 */
        /* <DEDUP_REMOVED lines=15> */
.L_x_2351:
[----:B------:R-:W-:Y:S05]  /*24a60*/  BSYNC.RECONVERGENT B3 ;  /* 0x0000000000037941 */ /* 0x000fea0003800200 */
.L_x_2348:
        /* <DEDUP_REMOVED lines=39> */
.L_x_2356:
        /* <DEDUP_REMOVED lines=12> */
[----:B------:R-:W-:Y:S01]  /*24da0*/  FFMA.FTZ R12, R7, R12, -0.0013887860113754868507 ;  /* 0xbab607ed070c7423 */ /* 0x000fe2000001000c */
        /* <DEDUP_REMOVED lines=37> */
.L_x_2355:
[----:B------:R-:W-:Y:S05]  /*25000*/  BSYNC.RECONVERGENT B3 ;  /* 0x0000000000037941 */ /* 0x000fea0003800200 */
.L_x_2354:
        /* <DEDUP_REMOVED lines=10> */
.L_x_2347:
[----:B------:R-:W-:Y:S01]  /*250b0*/  MOV R14, 0x419c28d0 ;  /* 0x419c28d0000e7802 */ /* 0x000fe20000000f00 */
[----:B------:R-:W-:Y:S01]  /*250c0*/  IMAD.MOV.U32 R15, RZ, RZ, 0x43e0f8e7 ;  /* 0x43e0f8e7ff0f7424 */ /* 0x000fe200078e00ff */
[----:B------:R-:W-:Y:S01]  /*250d0*/  FSETP.GT.FTZ.AND P1, PT, |R3|, 1, PT ;  /* 0x3f8000000300780b */ /* 0x000fe20003f34200 */
        /* <DEDUP_REMOVED lines=9> */
[----:B------:R-:W-:-:S02]  /*25170*/  IMAD.MOV.U32 R20, RZ, RZ, 0x3bc6a26b ;  /* 0x3bc6a26bff147424 */ /* 0x000fc400078e00ff */
[----:B------:R-:W-:Y:S01]  /*25180*/  SEL R7, R7, 0x4, P1 ;  /* 0x0000000407077807 */ /* 0x000fe20000800000 */
[----:B------:R2:W-:Y:S01]  /*25190*/  STL [R1+0x13ec], R21 ;  /* 0x0013ec1501007387 */ /* 0x0005e20000100800 */
[----:B0-----:R-:W-:Y:S01]  /*251a0*/  IMAD.MOV.U32 R14, RZ, RZ, 0x42840000 ;  /* 0x42840000ff0e7424 */ /* 0x001fe200078e00ff */
[----:B------:R-:W-:Y:S02]  /*251b0*/  MOV R15, 0x44f0a000 ;  /* 0x44f0a000000f7802 */ /* 0x000fe40000000f00 */
[----:B------:R0:W-:Y:S01]  /*251c0*/  STL.64 [R1+0xa40], R8 ;  /* 0x000a400801007387 */ /* 0x0001e20000100a00 */
[----:B-1----:R-:W-:Y:S01]  /*251d0*/  IMAD.MOV.U32 R12, RZ, RZ, 0x4c2f75b4 ;  /* 0x4c2f75b4ff0c7424 */ /* 0x002fe200078e00ff */
[----:B------:R-:W-:Y:S02]  /*251e0*/  MOV R13, 0x4cc8c38c ;  /* 0x4cc8c38c000d7802 */ /* 0x000fe40000000f00 */
[----:B------:R1:W-:Y:S01]  /*251f0*/  STL.64 [R1+0xa48], R10 ;  /* 0x000a480a01007387 */ /* 0x0003e20000100a00 */
[----:B--2---:R-:W-:-:S03]  /*25200*/  MOV R21, 0x3f0284fc ;  /* 0x3f0284fc00157802 */ /* 0x004fc60000000f00 */
[----:B------:R2:W-:Y:S01]  /*25210*/  STL.64 [R1+0x13f0], R14 ;  /* 0x0013f00e01007387 */ /* 0x0005e20000100a00 */
[----:B0-----:R-:W-:Y:S01]  /*25220*/  MOV R8, 0x46ff3c00 ;  /* 0x46ff3c0000087802 */ /* 0x001fe20000000f00 */
[----:B------:R-:W-:Y:S02]  /*25230*/  IMAD.MOV.U32 R9, RZ, RZ, 0x48ae85e0 ;  /* 0x48ae85e0ff097424 */ /* 0x000fe400078e00ff */
[----:B------:R0:W-:Y:S01]  /*25240*/  STL.64 [R1+0x1408], R12 ;  /* 0x0014080c01007387 */ /* 0x0001e20000100a00 */
[----:B-1----:R-:W-:Y:S02]  /*25250*/  MOV R10, 0x4a20fbd8 ;  /* 0x4a20fbd8000a7802 */ /* 0x002fe40000000f00 */
[----:B------:R-:W-:Y:S01]  /*25260*/  MOV R11, 0x4b4b8b8f ;  /* 0x4b4b8b8f000b7802 */ /* 0x000fe20000000f00 */
[----:B------:R1:W-:Y:S01]  /*25270*/  STL.64 [R1+0xa28], R20 ;  /* 0x000a281401007387 */ /* 0x0003e20000100a00 */
[C---:B--2---:R-:W-:Y:S02]  /*25280*/  IADD3 R14, PT, PT, R22.reuse, 0x9c4, RZ ;  /* 0x000009c4160e7810 */ /* 0x044fe40007ffe0ff */
[----:B------:R-:W-:Y:S01]  /*25290*/  @P1 IADD3 R14, PT, PT, R22, 0x9f4, RZ ;  /* 0x000009f4160e1810 */ /* 0x000fe20007ffe0ff */
[----:B------:R2:W-:Y:S01]  /*252a0*/  STL.64 [R1+0x13f8], R8 ;  /* 0x0013f80801007387 */ /* 0x0005e20000100a00 */
[----:B0-----:R-:W-:-:S03]  /*252b0*/  SEL R13, RZ, 0x30, !P1 ;  /* 0x00000030ff0d7807 */ /* 0x001fc60004800000 */
[----:B------:R0:W-:Y:S01]  /*252c0*/  STL.64 [R1+0x1400], R10 ;  /* 0x0014000a01007387 */ /* 0x0001e20000100a00 */
[----:B------:R-:W-:Y:S01]  /*252d0*/  IMAD.MOV.U32 R12, RZ, RZ, 0x4c5914c6 ;  /* 0x4c5914c6ff0c7424 */ /* 0x000fe200078e00ff */
[----:B------:R-:W-:Y:S02]  /*252e0*/  IADD3 R14, PT, PT, R14, R7, RZ ;  /* 0x000000070e0e7210 */ /* 0x000fe40007ffe0ff */
[----:B-1----:R-:W-:Y:S02]  /*252f0*/  MOV R20, 0x4ca4b97f ;  /* 0x4ca4b97f00147802 */ /* 0x002fe40000000f00 */
[----:B------:R-:W-:Y:S01]  /*25300*/  MOV R21, 0x4cc5f8af ;  /* 0x4cc5f8af00157802 */ /* 0x000fe20000000f00 */
[----:B------:R-:W-:Y:S01]  /*25310*/  STL [R1+0xa58], R12 ;  /* 0x000a580c01007387 */ /* 0x000fe20000100800 */
[----:B--2---:R-:W-:Y:S02]  /*25320*/  MOV R8, 0x4d0fed36 ;  /* 0x4d0fed3600087802 */ /* 0x004fe40000000f00 */
[----:B------:R-:W-:Y:S01]  /*25330*/  MOV R9, 0x4ce5eb4c ;  /* 0x4ce5eb4c00097802 */ /* 0x000fe20000000f00 */
[----:B------:R1:W-:Y:S01]  /*25340*/  STL.64 [R1+0xa50], R20 ;  /* 0x000a501401007387 */ /* 0x0003e20000100a00 */
[----:B0-----:R-:W-:Y:S01]  /*25350*/  IMAD.MOV.U32 R10, RZ, RZ, 0x4c184540 ;  /* 0x4c184540ff0a7424 */ /* 0x001fe200078e00ff */
[----:B------:R-:W-:-:S02]  /*25360*/  MOV R11, RZ ;  /* 0x000000ff000b7202 */ /* 0x000fc40000000f00 */
[----:B------:R-:W-:Y:S01]  /*25370*/  IADD3 R13, PT, PT, R22, R13, RZ ;  /* 0x0000000d160d7210 */ /* 0x000fe20007ffe0ff */
[----:B------:R-:W-:Y:S04]  /*25380*/  STL.64 [R1+0x1410], R8 ;  /* 0x0014100801007387 */ /* 0x000fe80000100a00 */
[----:B------:R0:W-:Y:S01]  /*25390*/  STL.64 [R1+0x1418], R10 ;  /* 0x0014180a01007387 */ /* 0x0001e20000100a00 */
[----:B-1----:R-:W-:-:S03]  /*253a0*/  IMAD.IADD R20, R14, 0x1, R7 ;  /* 0x000000010e147824 */ /* 0x002fc600078e0207 */
[----:B------:R1:W2:Y:S04]  /*253b0*/  LDL R15, [R14] ;  /* 0x000000000e0f7983 */ /* 0x0002a80000100800 */
[----:B------:R-:W2:Y:S04]  /*253c0*/  LDL R21, [R13+0x9c4] ;  /* 0x0009c4000d157983 */ /* 0x000ea80000100800 */
[----:B------:R-:W3:Y:S01]  /*253d0*/  LDL R19, [R20] ;  /* 0x0000000014137983 */ /* 0x000ee20000100800 */
[----:B------:R-:W-:Y:S02]  /*253e0*/  FSEL R18, R18, R3, P1 ;  /* 0x0000000312127208 */ /* 0x000fe40000800000 */
[-C--:B------:R-:W-:Y:S01]  /*253f0*/  IADD3 R24, PT, PT, R20, R7.reuse, RZ ;  /* 0x0000000714187210 */ /* 0x080fe20007ffe0ff */
[----:B-1----:R-:W-:Y:S01]  /*25400*/  IMAD.IADD R14, R7, 0x1, R13 ;  /* 0x00000001070e7824 */ /* 0x002fe200078e020d */
[----:B------:R-:W4:Y:S02]  /*25410*/  LDL R12, [R13] ;  /* 0x000000000d0c7983 */ /* 0x000f240000100800 */
[----:B0-----:R-:W-:-:S02]  /*25420*/  IADD3 R10, PT, PT, R24, R7, RZ ;  /* 0x00000007180a7210 */ /* 0x001fc40007ffe0ff */
[----:B------:R0:W5:Y:S04]  /*25430*/  LDL R9, [R24] ;  /* 0x0000000018097983 */ /* 0x0001680000100800 */
[----:B------:R-:W4:Y:S01]  /*25440*/  LDL R13, [R10] ;  /* 0x000000000a0d7983 */ /* 0x000f220000100800 */
[----:B--2---:R-:W-:Y:S01]  /*25450*/  FFMA.FTZ R22, R18, R21, R15 ;  /* 0x0000001512167223 */ /* 0x004fe2000001000f */
[----:B------:R-:W-:-:S03]  /*25460*/  IADD3 R15, PT, PT, R10, R7, RZ ;  /* 0x000000070a0f7210 */ /* 0x000fc60007ffe0ff */
[----:B---3--:R-:W-:Y:S01]  /*25470*/  FFMA.FTZ R8, R18, R22, R19 ;  /* 0x0000001612087223 */ /* 0x008fe20000010013 */
[-C--:B------:R-:W-:Y:S02]  /*25480*/  IADD3 R19, PT, PT, R14, R7.reuse, RZ ;  /* 0x000000070e137210 */ /* 0x080fe40007ffe0ff */
[----:B------:R-:W2:Y:S01]  /*25490*/  LDL R14, [R14] ;  /* 0x000000000e0e7983 */ /* 0x000ea20000100800 */
[--C-:B------:R-:W-:Y:S01]  /*254a0*/  IMAD.IADD R20, R15, 0x1, R7.reuse ;  /* 0x000000010f147824 */ /* 0x100fe200078e0207 */
[-C--:B------:R-:W-:Y:S02]  /*254b0*/  IADD3 R22, PT, PT, R19, R7.reuse, RZ ;  /* 0x0000000713167210 */ /* 0x080fe40007ffe0ff */
[----:B------:R-:W3:Y:S02]  /*254c0*/  LDL R19, [R19] ;  /* 0x0000000013137983 */ /* 0x000ee40000100800 */
[----:B0-----:R-:W-:Y:S02]  /*254d0*/  IADD3 R24, PT, PT, R20, R7, RZ ;  /* 0x0000000714187210 */ /* 0x001fe40007ffe0ff */
[----:B------:R-:W3:Y:S01]  /*254e0*/  LDL R15, [R15] ;  /* 0x000000000f0f7983 */ /* 0x000ee20000100800 */
[----:B------:R-:W-:-:S03]  /*254f0*/  IMAD.IADD R21, R22, 0x1, R7 ;  /* 0x0000000116157824 */ /* 0x000fc600078e0207 */
[----:B------:R-:W3:Y:S01]  /*25500*/  LDL R22, [R22] ;  /* 0x0000000016167983 */ /* 0x000ee20000100800 */
[----:B------:R-:W-:-:S03]  /*25510*/  IADD3 R11, PT, PT, R24, R7, RZ ;  /* 0x00000007180b7210 */ /* 0x000fc60007ffe0ff */
[----:B------:R-:W3:Y:S04]  /*25520*/  LDL R20, [R20] ;  /* 0x0000000014147983 */ /* 0x000ee80000100800 */
[----:B------:R-:W3:Y:S04]  /*25530*/  LDL R25, [R21] ;  /* 0x0000000015197983 */ /* 0x000ee80000100800 */
[----:B------:R-:W3:Y:S04]  /*25540*/  LDL R24, [R24] ;  /* 0x0000000018187983 */ /* 0x000ee80000100800 */
[----:B------:R0:W3:Y:S01]  /*25550*/  LDL R10, [R11] ;  /* 0x000000000b0a7983 */ /* 0x0000e20000100800 */
[----:B-----5:R-:W-:-:S04]  /*25560*/  FFMA.FTZ R8, R18, R8, R9 ;  /* 0x0000000812087223 */ /* 0x020fc80000010009 */
[C---:B----4-:R-:W-:Y:S01]  /*25570*/  FFMA.FTZ R8, R18.reuse, R8, R13 ;  /* 0x0000000812087223 */ /* 0x050fe2000001000d */
[----:B0-----:R-:W-:Y:S02]  /*25580*/  IMAD.IADD R11, R11, 0x1, R7 ;  /* 0x000000010b0b7824 */ /* 0x001fe400078e0207 */
[----:B--2---:R-:W-:Y:S01]  /*25590*/  FFMA.FTZ R12, R18, R12, R14 ;  /* 0x0000000c120c7223 */ /* 0x004fe2000001000e */
[----:B------:R-:W-:-:S03]  /*255a0*/  IADD3 R14, PT, PT, R21, R7, RZ ;  /* 0x00000007150e7210 */ /* 0x000fc60007ffe0ff */
[----:B---3--:R-:W-:Y:S01]  /*255b0*/  FFMA.FTZ R12, R18, R12, R19 ;  /* 0x0000000c120c7223 */ /* 0x008fe20000010013 */
[-C--:B------:R-:W-:Y:S02]  /*255c0*/  IADD3 R19, PT, PT, R14, R7.reuse, RZ ;  /* 0x000000070e137210 */ /* 0x080fe40007ffe0ff */
[----:B------:R-:W2:Y:S01]  /*255d0*/  LDL R14, [R14] ;  /* 0x000000000e0e7983 */ /* 0x000ea20000100800 */
[C---:B------:R-:W-:Y:S01]  /*255e0*/  FFMA.FTZ R8, R18.reuse, R8, R15 ;  /* 0x0000000812087223 */ /* 0x040fe2000001000f */
[C---:B------:R-:W-:Y:S01]  /*255f0*/  FFMA.FTZ R12, R18.reuse, R12, R22 ;  /* 0x0000000c120c7223 */ /* 0x040fe20000010016 */
[-C--:B------:R-:W-:Y:S02]  /*25600*/  IADD3 R15, PT, PT, R11, R7.reuse, RZ ;  /* 0x000000070b0f7210 */ /* 0x080fe40007ffe0ff */
[C---:B------:R-:W-:Y:S01]  /*25610*/  FFMA.FTZ R8, R18.reuse, R8, R20 ;  /* 0x0000000812087223 */ /* 0x040fe20000010014 */
[C---:B------:R-:W-:Y:S01]  /*25620*/  FFMA.FTZ R25, R18.reuse, R12, R25 ;  /* 0x0000000c12197223 */ /* 0x040fe20000010019 */
[----:B------:R-:W-:Y:S01]  /*25630*/  IMAD.IADD R12, R19, 0x1, R7 ;  /* 0x00000001130c7824 */ /* 0x000fe200078e0207 */
[----:B------:R0:W3:Y:S01]  /*25640*/  LDL R20, [R11] ;  /* 0x000000000b147983 */ /* 0x0000e20000100800 */
[----:B------:R-:W-:Y:S01]  /*25650*/  FFMA.FTZ R8, R18, R8, R24 ;  /* 0x0000000812087223 */ /* 0x000fe20000010018 */
[----:B------:R-:W-:-:S02]  /*25660*/  IADD3 R13, PT, PT, R15, R7, RZ ;  /* 0x000000070f0d7210 */ /* 0x000fc40007ffe0ff */
[----:B------:R-:W4:Y:S01]  /*25670*/  LDL R19, [R19] ;  /* 0x0000000013137983 */ /* 0x000f220000100800 */
[----:B------:R-:W-:Y:S01]  /*25680*/  FFMA.FTZ R21, R18, R8, R10 ;  /* 0x0000000812157223 */ /* 0x000fe2000001000a */
[-C--:B------:R-:W-:Y:S02]  /*25690*/  IADD3 R8, PT, PT, R12, R7.reuse, RZ ;  /* 0x000000070c087210 */ /* 0x080fe40007ffe0ff */
[----:B------:R-:W5:Y:S01]  /*256a0*/  LDL R15, [R15] ;  /* 0x000000000f0f7983 */ /* 0x000f620000100800 */
[----:B0-----:R-:W-:Y:S01]  /*256b0*/  IMAD.IADD R11, R13, 0x1, R7 ;  /* 0x000000010d0b7824 */ /* 0x001fe200078e0207 */
[-C--:B------:R-:W-:Y:S02]  /*256c0*/  IADD3 R10, PT, PT, R8, R7.reuse, RZ ;  /* 0x00000007080a7210 */ /* 0x080fe40007ffe0ff */
[----:B------:R-:W5:Y:S04]  /*256d0*/  LDL R12, [R12] ;  /* 0x000000000c0c7983 */ /* 0x000f680000100800 */
[----:B------:R-:W5:Y:S01]  /*256e0*/  LDL R13, [R13] ;  /* 0x000000000d0d7983 */ /* 0x000f620000100800 */
[----:B------:R-:W-:-:S03]  /*256f0*/  IADD3 R9, PT, PT, R10, R7, RZ ;  /* 0x000000070a097210 */ /* 0x000fc60007ffe0ff */
[----:B------:R-:W5:Y:S04]  /*25700*/  LDL R8, [R8] ;  /* 0x0000000008087983 */ /* 0x000f680000100800 */
[----:B------:R-:W5:Y:S01]  /*25710*/  LDL R11, [R11] ;  /* 0x000000000b0b7983 */ /* 0x000f620000100800 */
[----:B------:R-:W-:-:S03]  /*25720*/  IMAD.IADD R22, R9, 0x1, R7 ;  /* 0x0000000109167824 */ /* 0x000fc600078e0207 */
[----:B------:R-:W5:Y:S02]  /*25730*/  LDL R10, [R10] ;  /* 0x000000000a0a7983 */ /* 0x000f640000100800 */
[----:B------:R-:W-:Y:S02]  /*25740*/  IADD3 R7, PT, PT, R22, R7, RZ ;  /* 0x0000000716077210 */ /* 0x000fe40007ffe0ff */
[----:B------:R-:W5:Y:S04]  /*25750*/  LDL R9, [R9] ;  /* 0x0000000009097983 */ /* 0x000f680000100800 */
[----:B------:R-:W5:Y:S04]  /*25760*/  LDL R22, [R22] ;  /* 0x0000000016167983 */ /* 0x000f680000100800 */
[----:B------:R-:W5:Y:S01]  /*25770*/  LDL R7, [R7] ;  /* 0x0000000007077983 */ /* 0x000f620000100800 */
[----:B------:R-:W0:Y:S02]  /*25780*/  @P1 MUFU.LG2 R24, R3 ;  /* 0x0000000300181308 */ /* 0x000e240000000c00 */
[----:B0-----:R-:W-:-:S06]  /*25790*/  @P1 FMUL.FTZ R24, RZ, R24 ;  /* 0x00000018ff181220 */ /* 0x001fcc0000410000 */
[----:B------:R-:W0:Y:S01]  /*257a0*/  @P1 MUFU.EX2 R24, R24 ;  /* 0x0000001800181308 */ /* 0x000e220000000800 */
[C---:B--2---:R-:W-:Y:S01]  /*257b0*/  FFMA.FTZ R14, R18.reuse, R25, R14 ;  /* 0x00000019120e7223 */ /* 0x044fe2000001000e */
[----:B---3--:R-:W-:-:S03]  /*257c0*/  FFMA.FTZ R20, R18, R21, R20 ;  /* 0x0000001512147223 */ /* 0x008fc60000010014 */
[C---:B----4-:R-:W-:Y:S01]  /*257d0*/  FFMA.FTZ R14, R18.reuse, R14, R19 ;  /* 0x0000000e120e7223 */ /* 0x050fe20000010013 */
[----:B-----5:R-:W-:-:S03]  /*257e0*/  FFMA.FTZ R15, R18, R20, R15 ;  /* 0x00000014120f7223 */ /* 0x020fc6000001000f */
[C---:B------:R-:W-:Y:S01]  /*257f0*/  FFMA.FTZ R12, R18.reuse, R14, R12 ;  /* 0x0000000e120c7223 */ /* 0x040fe2000001000c */
[----:B------:R-:W-:-:S03]  /*25800*/  FFMA.FTZ R13, R18, R15, R13 ;  /* 0x0000000f120d7223 */ /* 0x000fc6000001000d */
        /* <DEDUP_REMOVED lines=29> */
.L_x_2358:
        /* <DEDUP_REMOVED lines=33> */
[C---:B------:R-:W-:Y:S01]  /*25bf0*/  FFMA.FTZ R19, R6.reuse, R8, 0.33333510160446166992 ;  /* 0x3eaaaae606137423 */ /* 0x040fe20000010008 */
[----:B------:R-:W-:Y:S02]  /*25c00*/  DMUL R8, R16, -UR6 ;  /* 0x8000000610087c28 */ /* 0x000fe40008000000 */
[----:B------:R-:W-:Y:S01]  /*25c10*/  DFMA R14, R12, R14, R12 ;  /* 0x0000000e0c0e722b */ /* 0x000fe2000000000c */
[----:B------:R-:W-:Y:S01]  /*25c20*/  FFMA.FTZ R19, R6, R19, -0.5 ;  /* 0xbf00000006137423 */ /* 0x000fe20000010013 */
[----:B------:R-:W-:Y:S01]  /*25c30*/  FMUL.FTZ R17, R18, 1.1920928955078125e-07 ;  /* 0x3400000012117820 */ /* 0x000fe20000410000 */
[----:B------:R-:W-:Y:S02]  /*25c40*/  @P0 MOV R18, 0x7f800000 ;  /* 0x7f80000000120802 */ /* 0x000fe40000000f00 */
[----:B------:R-:W-:-:S03]  /*25c50*/  FMUL.FTZ R16, R6, R19 ;  /* 0x0000001306107220 */ /* 0x000fc60000410000 */
[----:B------:R-:W-:Y:S01]  /*25c60*/  DMUL R12, R8, R14 ;  /* 0x0000000e080c7228 */ /* 0x000fe20000000000 */
[----:B------:R-:W-:-:S04]  /*25c70*/  FFMA.FTZ R6, R6, R16, R6 ;  /* 0x0000001006067223 */ /* 0x000fc80000010006 */
        /* <DEDUP_REMOVED lines=8> */
[----:B------:R-:W-:-:S04]  /*25d00*/  FMUL.FTZ R0, R3, R0 ;  /* 0x0000000003007220 */ /* 0x000fc80000410000 */
[----:B------:R0:W1:Y:S01]  /*25d10*/  F2F.F64.F32 R16, R0 ;  /* 0x0000000000107310 */ /* 0x0000620000201800 */
[----:B------:R-:W-:-:S05]  /*25d20*/  FFMA R6, RZ, R11, R13 ;  /* 0x0000000bff067223 */ /* 0x000fca000000000d */
        /* <DEDUP_REMOVED lines=8> */
[----:B------:R-:W-:Y:S01]  /*25db0*/  IMAD.MOV.U32 R12, RZ, RZ, R10 ;  /* 0x000000ffff0c7224 */ /* 0x000fe200078e000a */
[----:B------:R-:W-:-:S07]  /*25dc0*/  MOV R13, R11 ;  /* 0x0000000b000d7202 */ /* 0x000fce0000000f00 */
.L_x_2360:
[----:B------:R-:W-:Y:S05]  /*25dd0*/  BSYNC.RECONVERGENT B6 ;  /* 0x0000000000067941 */ /* 0x000fea0003800200 */
.L_x_2359:
        /* <DEDUP_REMOVED lines=61> */
.L_x_2362:
[----:B------:R-:W-:Y:S05]  /*261b0*/  BSYNC.RECONVERGENT B3 ;  /* 0x0000000000037941 */ /* 0x000fea0003800200 */
.L_x_2361:
[----:B------:R-:W-:Y:S01]  /*261c0*/  DMUL R6, R6, R12 ;  /* 0x0000000c06067228 */ /* 0x000fe20000000000 */
[----:B------:R-:W-:Y:S01]  /*261d0*/  UMOV UR6, 0xf0000000 ;  /* 0xf000000000067882 */ /* 0x000fe20000000000 */
[----:B------:R-:W-:-:S04]  /*261e0*/  UMOV UR7, 0x380fffff ;  /* 0x380fffff00077882 */ /* 0x000fc80000000000 */
[----:B------:R-:W0:Y:S02]  /*261f0*/  F2F.F32.F64 R0, R6 ;  /* 0x0000000600007310 */ /* 0x000e240000301000 */
[----:B------:R-:W-:-:S14]  /*26200*/  DSETP.GEU.AND P0, PT, |R6|, UR6, PT ;  /* 0x0000000606007e2a */ /* 0x000fdc000bf0e200 */
[----:B0-----:R-:W-:-:S07]  /*26210*/  @!P0 FMUL R0, R0, 1.175494350822287508e-38 ;  /* 0x0080000000008820 */ /* 0x001fce0000400000 */
.L_x_2357:
[----:B------:R-:W-:Y:S05]  /*26220*/  BSYNC.RECONVERGENT B5 ;  /* 0x0000000000057941 */ /* 0x000fea0003800200 */
.L_x_2346:
[----:B0-----:R-:W-:-:S13]  /*26230*/  FSETP.NEU.FTZ.AND P0, PT, R0, RZ, PT ;  /* 0x000000ff0000720b */ /* 0x001fda0003f1d000 */
[----:B------:R-:W-:Y:S05]  /*26240*/  @!P0 BRA `(.L_x_2198) ;  /* 0x0000008400048947 */ /* 0x000fea0003800000 */
[----:B------:R-:W-:Y:S01]  /*26250*/  FADD.FTZ R4, -R3, 1 ;  /* 0x3f80000003047421 */ /* 0x000fe20000010100 */
[C---:B------:R-:W-:Y:S01]  /*26260*/  FADD.FTZ R3, R5.reuse, 1 ;  /* 0x3f80000005037421 */ /* 0x040fe20000010000 */
[----:B------:R-:W-:Y:S01]  /*26270*/  BSSY.RECONVERGENT B3, `(.L_x_2363) ;  /* 0x0000024000037945 */ /* 0x000fe20003800200 */
[----:B------:R-:W-:Y:S01]  /*26280*/  MOV R13, 0x3f800000 ;  /* 0x3f800000000d7802 */ /* 0x000fe20000000f00 */
[----:B------:R-:W-:Y:S01]  /*26290*/  FADD.FTZ R6, R5, R4 ;  /* 0x0000000405067221 */ /* 0x000fe20000010000 */
[----:B------:R-:W-:-:S03]  /*262a0*/  CS2R R8, SRZ ;  /* 0x0000000000087805 */ /* 0x000fc6000001ff00 */
[----:B------:R-:W-:-:S04]  /*262b0*/  FADD.FTZ R6, R6, 1 ;  /* 0x3f80000006067421 */ /* 0x000fc80000010000 */
[----:B------:R-:W-:-:S04]  /*262c0*/  FMUL.FTZ R11, R5, R6 ;  /* 0x00000006050b7220 */ /* 0x000fc80000410000 */
[----:B------:R-:W0:Y:S02]  /*262d0*/  MUFU.RCP R10, R11 ;  /* 0x0000000b000a7308 */ /* 0x000e240000001000 */
[----:B0-----:R-:W-:-:S07]  /*262e0*/  FMUL.FTZ R7, R3, R10 ;  /* 0x0000000a03077220 */ /* 0x001fce0000410000 */
.L_x_2364:
        /* <DEDUP_REMOVED lines=14> */
[----:B------:R-:W-:-:S04]  /*263d0*/  @P1 FMUL.FTZ R3, R3, 5.9604644775390625e-08 ;  /* 0x3380000003031820 */ /* 0x000fc80000410000 */
[----:B------:R-:W-:Y:S02]  /*263e0*/  IMAD.MOV.U32 R13, RZ, RZ, R3 ;  /* 0x000000ffff0d7224 */ /* 0x000fe400078e0003 */
[----:B0-----:R-:W-:Y:S01]  /*263f0*/  @P1 FMUL.FTZ R10, R10, 5.9604644775390625e-08 ;  /* 0x338000000a0a1820 */ /* 0x001fe20000410000 */
[C---:B-1----:R-:W-:Y:S01]  /*26400*/  @P0 FMUL.FTZ R14, R12.reuse, R5 ;  /* 0x000000050c0e0220 */ /* 0x042fe20000410000 */
[----:B------:R-:W-:-:S03]  /*26410*/  @P1 FMUL.FTZ R12, R12, 5.9604644775390625e-08 ;  /* 0x338000000c0c1820 */ /* 0x000fc60000410000 */
[----:B------:R-:W0:Y:S01]  /*26420*/  @P0 MUFU.RCP R16, R14 ;  /* 0x0000000e00100308 */ /* 0x000e220000001000 */
[--C-:B------:R-:W-:Y:S01]  /*26430*/  @P0 FADD.FTZ R5, R7, -R14.reuse ;  /* 0x8000000e07050221 */ /* 0x100fe20000010000 */
[----:B------:R-:W-:Y:S01]  /*26440*/  @P0 IMAD.MOV.U32 R7, RZ, RZ, R14 ;  /* 0x000000ffff070224 */ /* 0x000fe200078e000e */
[----:B------:R-:W-:Y:S02]  /*26450*/  MOV R3, R12 ;  /* 0x0000000c00037202 */ /* 0x000fe40000000f00 */
[----:B0-----:R-:W-:-:S05]  /*26460*/  @P0 FMUL.FTZ R5, R5, R16 ;  /* 0x0000001005050220 */ /* 0x001fca0000410000 */
[----:B------:R-:W-:Y:S02]  /*26470*/  FSETP.GTU.OR P0, PT, |R5|, 5.9604644775390625e-08, !P0 ;  /* 0x338000000500780b */ /* 0x000fe4000470c600 */
[----:B------:R-:W-:Y:S02]  /*26480*/  MOV R5, R11 ;  /* 0x0000000b00057202 */ /* 0x000fe40000000f00 */
[----:B------:R-:W-:-:S09]  /*26490*/  MOV R11, R10 ;  /* 0x0000000a000b7202 */ /* 0x000fd20000000f00 */
[----:B------:R-:W-:Y:S05]  /*264a0*/  @P0 BRA P2, `(.L_x_2364) ;  /* 0xfffffffc00900947 */ /* 0x000fea000103ffff */
[----:B------:R-:W-:Y:S05]  /*264b0*/  BSYNC.RECONVERGENT B3 ;  /* 0x0000000000037941 */ /* 0x000fea0003800200 */
.L_x_2363:
[----:B------:R-:W-:Y:S01]  /*264c0*/  FMUL.FTZ R4, R7, R0 ;  /* 0x0000000007047220 */ /* 0x000fe20000410000 */
[----:B------:R-:W-:Y:S06]  /*264d0*/  BRA `(.L_x_2198) ;  /* 0x0000008000607947 */ /* 0x000fec0003800000 */
.L_x_2323:
        /* <DEDUP_REMOVED lines=27> */
[----:B------:R-:W-:Y:S05]  /*26690*/  CALL.REL.NOINC `($__internal_6_$__cuda_sm20_div_rn_f64_full) ;  /* 0x0000008000047944 */ /* 0x000fea0003c00000 */
[----:B------:R-:W-:Y:S01]  /*266a0*/  MOV R8, R10 ;  /* 0x0000000a00087202 */ /* 0x000fe20000000f00 */
[----:B------:R-:W-:-:S07]  /*266b0*/  IMAD.MOV.U32 R9, RZ, RZ, R11 ;  /* 0x000000ffff097224 */ /* 0x000fce00078e000b */
.L_x_2367:
[----:B------:R-:W-:Y:S05]  /*266c0*/  BSYNC.RECONVERGENT B5 ;  /* 0x0000000000057941 */ /* 0x000fea0003800200 */
.L_x_2366:
        /* <DEDUP_REMOVED lines=9> */
.L_x_2370:
        /* <DEDUP_REMOVED lines=14> */
.L_x_2369:
        /* <DEDUP_REMOVED lines=12> */
[----:B------:R-:W-:Y:S01]  /*26900*/  I2FP.F32.S32 R0, R9 ;  /* 0x0000000900007245 */ /* 0x000fe20000201400 */
[----:B------:R-:W-:Y:S01]  /*26910*/  IMAD.IADD R10, R8, 0x1, -R9 ;  /* 0x00000001080a7824 */ /* 0x000fe200078e0a09 */
[----:B------:R-:W-:Y:S01]  /*26920*/  MOV R15, 0x7f800000 ;  /* 0x7f800000000f7802 */ /* 0x000fe20000000f00 */
        /* <DEDUP_REMOVED lines=14> */
[----:B------:R-:W-:-:S03]  /*26a10*/  FADD.FTZ R10, |R6|, -0.5 ;  /* 0xbf000000060a7421 */ /* 0x000fc60000010200 */
[----:B------:R-:W-:Y:S01]  /*26a20*/  FFMA.FTZ R13, R0, 0.69314718246459960938, R13 ;  /* 0x3f317218000d7823 */ /* 0x000fe2000001000d */
[C---:B------:R-:W-:Y:S01]  /*26a30*/  @P0 FFMA.FTZ R13, |R6|.reuse, R15, +INF ;  /* 0x7f800000060d0423 */ /* 0x040fe2000001020f */
[----:B------:R-:W-:Y:S01]  /*26a40*/  FSETP.NEU.FTZ.AND P0, PT, |R6|, RZ, PT ;  /* 0x000000ff0600720b */ /* 0x000fe20003f1d200 */
[----:B0-----:R-:W-:Y:S02]  /*26a50*/  FMUL.FTZ R0, R11, R11 ;  /* 0x0000000b0b007220 */ /* 0x001fe40000410000 */
[----:B------:R-:W-:Y:S02]  /*26a60*/  FMUL.FTZ R13, R13, 0.5 ;  /* 0x3f0000000d0d7820 */ /* 0x000fe40000410000 */
[----:B------:R-:W-:-:S03]  /*26a70*/  FFMA.FTZ R9, R0, R9, -0.0027776553761214017868 ;  /* 0xbb36095300097423 */ /* 0x000fc60000010009 */
        /* <DEDUP_REMOVED lines=10> */
.L_x_2373:
        /* <DEDUP_REMOVED lines=13> */
.L_x_2372:
        /* <DEDUP_REMOVED lines=15> */
.L_x_2375:
        /* <DEDUP_REMOVED lines=16> */
.L_x_2376:
        /* <DEDUP_REMOVED lines=36> */
.L_x_2374:
[----:B------:R-:W-:Y:S05]  /*27020*/  BSYNC.RECONVERGENT B3 ;  /* 0x0000000000037941 */ /* 0x000fea0003800200 */
.L_x_2371:
        /* <DEDUP_REMOVED lines=13> */
[----:B------:R-:W-:Y:S01]  /*27100*/  @!P0 FMUL.FTZ R8, |R6|, 8388608 ;  /* 0x4b00000006088820 */ /* 0x000fe20000410200 */
[----:B------:R-:W-:-:S03]  /*27110*/  FSEL R6, RZ, -23, P0 ;  /* 0xc1b80000ff067808 */ /* 0x000fc60000000000 */
        /* <DEDUP_REMOVED lines=23> */
.L_x_2379:
        /* <DEDUP_REMOVED lines=19> */
[----:B------:R-:W-:-:S04]  /*273c0*/  FFMA.FTZ R8, R11, R8, R17 ;  /* 0x000000080b087223 */ /* 0x000fc80000010011 */
[----:B------:R-:W-:-:S04]  /*273d0*/  FFMA.FTZ R13, R13, R8, R0 ;  /* 0x000000080d0d7223 */ /* 0x000fc80000010000 */
[----:B------:R-:W-:-:S04]  /*273e0*/  @P1 FADD.FTZ R13, RZ, -R13 ;  /* 0x8000000dff0d1221 */ /* 0x000fc80000010000 */
[----:B------:R-:W-:Y:S01]  /*273f0*/  FMUL.FTZ R6, |R6|, |R13| ;  /* 0x4000000d06067220 */ /* 0x000fe20000410200 */
[----:B------:R-:W-:-:S04]  /*27400*/  HFMA2 R13, -RZ, RZ, 1.5048828125, 33.21875 ;  /* 0x3e055027ff0d7431 */ /* 0x000fc800000001ff */
        /* <DEDUP_REMOVED lines=26> */
.L_x_2378:
[----:B------:R-:W-:Y:S05]  /*275b0*/  BSYNC.RECONVERGENT B3 ;  /* 0x0000000000037941 */ /* 0x000fea0003800200 */
.L_x_2377:
        /* <DEDUP_REMOVED lines=9> */
[----:B------:R-:W-:-:S03]  /*27650*/  FFMA.FTZ R8, R11, -0.693145751953125, R0 ;  /* 0xbf3172000b087823 */ /* 0x000fc60000010000 */
[C---:B------:R-:W-:Y:S01]  /*27660*/  FSEL R6, R11.reuse, 127, P1 ;  /* 0x42fe00000b067808 */ /* 0x040fe20000800000 */
[----:B------:R-:W-:-:S03]  /*27670*/  FFMA.FTZ R8, R11, -1.428606765330187045e-06, R8 ;  /* 0xb5bfbe8e0b087823 */ /* 0x000fc60000010008 */
[----:B------:R-:W0:Y:S01]  /*27680*/  MUFU.EX2 R10, R6 ;  /* 0x00000006000a7308 */ /* 0x000e220000000800 */
[----:B------:R-:W-:Y:S01]  /*27690*/  FFMA.FTZ R11, R8, R13, 0.0083824126049876213074 ;  /* 0x3c095663080b7423 */ /* 0x000fe2000001000d */
[----:B------:R-:W-:-:S03]  /*276a0*/  FSETP.GEU.FTZ.AND P2, PT, R6, -25, PT ;  /* 0xc1c800000600780b */ /* 0x000fc60003f5e000 */
        /* <DEDUP_REMOVED lines=52> */
.L_x_2382:
        /* <DEDUP_REMOVED lines=13> */
.L_x_2381:
        /* <DEDUP_REMOVED lines=15> */
.L_x_2384:
        /* <DEDUP_REMOVED lines=16> */
.L_x_2385:
        /* <DEDUP_REMOVED lines=31> */
[----:B------:R-:W-:Y:S02]  /*27ea0*/  FFMA.FTZ R8, R9, 0.69314718246459960938, R8 ;  /* 0x3f31721809087823 */ /* 0x000fe40000010008 */
[C---:B------:R-:W-:Y:S01]  /*27eb0*/  @P0 FFMA.FTZ R8, R0.reuse, R11, +INF ;  /* 0x7f80000000080423 */ /* 0x040fe2000001000b */
[----:B------:R-:W-:-:S03]  /*27ec0*/  FSETP.NEU.FTZ.AND P0, PT, R0, RZ, PT ;  /* 0x000000ff0000720b */ /* 0x000fc60003f1d000 */
[----:B------:R-:W-:-:S05]  /*27ed0*/  FADD.FTZ R8, -R8, -RZ ;  /* 0x800000ff08087221 */ /* 0x000fca0000010100 */
[----:B------:R-:W-:-:S07]  /*27ee0*/  FSEL R9, R8, +INF , P0 ;  /* 0x7f80000008097808 */ /* 0x000fce0000000000 */
.L_x_2383:
[----:B------:R-:W-:Y:S05]  /*27ef0*/  BSYNC.RECONVERGENT B3 ;  /* 0x0000000000037941 */ /* 0x000fea0003800200 */
.L_x_2380:
        /* <DEDUP_REMOVED lines=39> */
.L_x_2388:
        /* <DEDUP_REMOVED lines=50> */
.L_x_2387:
[----:B------:R-:W-:Y:S05]  /*28490*/  BSYNC.RECONVERGENT B3 ;  /* 0x0000000000037941 */ /* 0x000fea0003800200 */
.L_x_2386:
[----:B------:R-:W-:-:S04]  /*284a0*/  FADD.FTZ R11, R4, -R11 ;  /* 0x8000000b040b7221 */ /* 0x000fc80000010000 */
[----:B------:R-:W-:-:S06]  /*284b0*/  FMUL.FTZ R11, R11, 1.4426950216293334961 ;  /* 0x3fb8aa3b0b0b7820 */ /* 0x000fcc0000410000 */
[----:B------:R-:W0:Y:S02]  /*284c0*/  MUFU.EX2 R11, R11 ;  /* 0x0000000b000b7308 */ /* 0x000e240000000800 */
[----:B0-----:R-:W-:Y:S01]  /*284d0*/  FFMA.FTZ R4, -R5, R11, -R6 ;  /* 0x0000000b05047223 */ /* 0x001fe20000010906 */
[----:B------:R-:W-:Y:S06]  /*284e0*/  BRA `(.L_x_2198) ;  /* 0x00000060005c7947 */ /* 0x000fec0003800000 */
.L_x_2368:
        /* <DEDUP_REMOVED lines=18> */
[----:B------:R-:W0:Y:S01]  /*28610*/  MUFU.RCP R8, R7 ;  /* 0x0000000700087308 */ /* 0x000e220000001000 */
[----:B------:R-:W-:Y:S01]  /*28620*/  MOV R9, 0x3e055027 ;  /* 0x3e05502700097802 */ /* 0x000fe20000000f00 */
[----:B------:R-:W-:Y:S01]  /*28630*/  FADD.FTZ R11, |R3|, -0.5 ;  /* 0xbf000000030b7421 */ /* 0x000fe20000010200 */
[----:B------:R-:W-:Y:S02]  /*28640*/  LOP3.LUT R0, R0, 0xff800000, RZ, 0xc0, !PT ;  /* 0xff80000000007812 */ /* 0x000fe400078ec0ff */
[----:B------:R-:W-:-:S03]  /*28650*/  ISETP.GT.U32.AND P0, PT, R7, 0x7f7fffff, PT ;  /* 0x7f7fffff0700780c */ /* 0x000fc60003f04070 */
        /* <DEDUP_REMOVED lines=30> */
.L_x_2393:
        /* <DEDUP_REMOVED lines=13> */
.L_x_2392:
        /* <DEDUP_REMOVED lines=15> */
.L_x_2395:
        /* <DEDUP_REMOVED lines=16> */
.L_x_2396:
        /* <DEDUP_REMOVED lines=15> */
[----:B------:R-:W-:-:S05]  /*28bf0*/  LOP3.LUT R9, R9, 0xff800000, RZ, 0xc0, !PT ;  /* 0xff80000009097812 */ /* 0x000fca00078ec0ff */
[----:B------:R-:W-:Y:S01]  /*28c00*/  IMAD.IADD R6, R0, 0x1, -R9 ;  /* 0x0000000100067824 */ /* 0x000fe200078e0a09 */
        /* <DEDUP_REMOVED lines=19> */
.L_x_2394:
[----:B------:R-:W-:Y:S05]  /*28d40*/  BSYNC.RECONVERGENT B3 ;  /* 0x0000000000037941 */ /* 0x000fea0003800200 */
.L_x_2391:
        /* <DEDUP_REMOVED lines=39> */
.L_x_2399:
        /* <DEDUP_REMOVED lines=50> */
.L_x_2398:
[----:B------:R-:W-:Y:S05]  /*292e0*/  BSYNC.RECONVERGENT B3 ;  /* 0x0000000000037941 */ /* 0x000fea0003800200 */
.L_x_2397:
        /* <DEDUP_REMOVED lines=8> */
.L_x_2390:
[----:B------:R-:W-:Y:S01]  /*29370*/  FSETP.GT.FTZ.AND P0, PT, |R3|, 1, PT ;  /* 0x3f8000000300780b */ /* 0x000fe20003f14200 */
[----:B------:R-:W-:Y:S01]  /*29380*/  IMAD.MOV.U32 R12, RZ, RZ, 0x4b5edd0a ;  /* 0x4b5edd0aff0c7424 */ /* 0x000fe200078e00ff */
[----:B------:R-:W-:Y:S01]  /*29390*/  MOV R8, 0x3bc6a26b ;  /* 0x3bc6a26b00087802 */ /* 0x000fe20000000f00 */
        /* <DEDUP_REMOVED lines=9> */
[----:B------:R-:W-:Y:S01]  /*29430*/  MOV R11, 0x4a5481c1 ;  /* 0x4a5481c1000b7802 */ /* 0x000fe20000000f00 */
[----:B------:R1:W-:Y:S01]  /*29440*/  STL.64 [R1+0xa48], R12 ;  /* 0x000a480c01007387 */ /* 0x0003e20000100a00 */
[----:B------:R-:W-:-:S02]  /*29450*/  IADD3 R25, PT, PT, R22, 0x9c4, RZ ;  /* 0x000009c416197810 */ /* 0x000fc40007ffe0ff */
[----:B------:R-:W-:Y:S01]  /*29460*/  MOV R19, 0x43e0f8e7 ;  /* 0x43e0f8e700137802 */ /* 0x000fe20000000f00 */
[----:B------:R2:W-:Y:S01]  /*29470*/  STL.64 [R1+0xa50], R14 ;  /* 0x000a500e01007387 */ /* 0x0005e20000100a00 */
[----:B------:R-:W-:Y:S02]  /*29480*/  @P0 IADD3 R25, PT, PT, R22, 0x9f4, RZ ;  /* 0x000009f416190810 */ /* 0x000fe40007ffe0ff */
[----:B------:R-:W-:Y:S01]  /*29490*/  SEL R4, R4, 0x4, P0 ;  /* 0x0000000404047807 */ /* 0x000fe20000000000 */
[----:B0-----:R-:W-:Y:S01]  /*294a0*/  IMAD.MOV.U32 R9, RZ, RZ, 0x47946fa6 ;  /* 0x47946fa6ff097424 */ /* 0x001fe200078e00ff */
[----:B------:R-:W-:Y:S01]  /*294b0*/  MOV R8, 0x45d95fff ;  /* 0x45d95fff00087802 */ /* 0x000fe20000000f00 */
[----:B------:R0:W-:Y:S01]  /*294c0*/  STL.64 [R1+0xa40], R10 ;  /* 0x000a400a01007387 */ /* 0x0001e20000100a00 */
[----:B------:R-:W-:Y:S01]  /*294d0*/  SEL R7, RZ, 0x30, !P0 ;  /* 0x00000030ff077807 */ /* 0x000fe20004000000 */
[----:B-1----:R-:W-:Y:S01]  /*294e0*/  IMAD.MOV.U32 R13, RZ, RZ, 0x4b4b8b8f ;  /* 0x4b4b8b8fff0d7424 */ /* 0x002fe200078e00ff */
[----:B------:R-:W-:Y:S01]  /*294f0*/  MOV R12, 0x4a20fbd8 ;  /* 0x4a20fbd8000c7802 */ /* 0x000fe20000000f00 */
[----:B------:R1:W-:Y:S01]  /*29500*/  STL.64 [R1+0xa38], R8 ;  /* 0x000a380801007387 */ /* 0x0003e20000100a00 */
[----:B------:R-:W-:-:S02]  /*29510*/  IADD3 R25, PT, PT, R25, R4, RZ ;  /* 0x0000000419197210 */ /* 0x000fc40007ffe0ff */
[----:B--2---:R-:W-:Y:S01]  /*29520*/  MOV R14, 0x4c2f75b4 ;  /* 0x4c2f75b4000e7802 */ /* 0x004fe20000000f00 */
[----:B------:R2:W-:Y:S01]  /*29530*/  STL.64 [R1+0xa30], R18 ;  /* 0x000a301201007387 */ /* 0x0005e20000100a00 */
[----:B------:R-:W-:Y:S01]  /*29540*/  MOV R15, 0x4cc8c38c ;  /* 0x4cc8c38c000f7802 */ /* 0x000fe20000000f00 */
[----:B0-----:R-:W-:Y:S01]  /*29550*/  IMAD.MOV.U32 R10, RZ, RZ, 0x46ff3c00 ;  /* 0x46ff3c00ff0a7424 */ /* 0x001fe200078e00ff */
[----:B------:R-:W-:Y:S01]  /*29560*/  MOV R11, 0x48ae85e0 ;  /* 0x48ae85e0000b7802 */ /* 0x000fe20000000f00 */
[----:B------:R0:W-:Y:S01]  /*29570*/  STL.64 [R1+0x1400], R12 ;  /* 0x0014000c01007387 */ /* 0x0001e20000100a00 */
[----:B-1----:R-:W-:Y:S02]  /*29580*/  MOV R8, 0x42840000 ;  /* 0x4284000000087802 */ /* 0x002fe40000000f00 */
[----:B------:R-:W-:Y:S01]  /*29590*/  MOV R9, 0x44f0a000 ;  /* 0x44f0a00000097802 */ /* 0x000fe20000000f00 */
[----:B------:R1:W-:Y:S01]  /*295a0*/  STL.64 [R1+0x1408], R14 ;  /* 0x0014080e01007387 */ /* 0x0003e20000100a00 */
[----:B--2---:R-:W-:Y:S01]  /*295b0*/  IMAD.MOV.U32 R18, RZ, RZ, 0x4d0fed36 ;  /* 0x4d0fed36ff127424 */ /* 0x004fe200078e00ff */
[----:B------:R-:W-:-:S02]  /*295c0*/  MOV R19, 0x4ce5eb4c ;  /* 0x4ce5eb4c00137802 */ /* 0x000fc40000000f00 */
[----:B------:R2:W-:Y:S01]  /*295d0*/  STL.64 [R1+0x13f0], R8 ;  /* 0x0013f00801007387 */ /* 0x0005e20000100a00 */
[----:B0-----:R-:W-:-:S03]  /*295e0*/  MOV R12, 0x3f800000 ;  /* 0x3f800000000c7802 */ /* 0x001fc60000000f00 */
[----:B------:R0:W-:Y:S01]  /*295f0*/  STL.64 [R1+0x13f8], R10 ;  /* 0x0013f80a01007387 */ /* 0x0001e20000100a00 */
[----:B-1----:R-:W-:-:S03]  /*29600*/  IADD3 R15, PT, PT, R22, R7, RZ ;  /* 0x00000007160f7210 */ /* 0x002fc60007ffe0ff */
[----:B------:R-:W-:Y:S01]  /*29610*/  STL.64 [R1+0x1410], R18 ;  /* 0x0014101201007387 */ /* 0x000fe20000100a00 */
[----:B--2---:R-:W-:-:S03]  /*29620*/  MOV R8, 0x4c184540 ;  /* 0x4c18454000087802 */ /* 0x004fc60000000f00 */
[----:B------:R-:W-:Y:S01]  /*29630*/  STL [R1+0xa58], R20 ;  /* 0x000a581401007387 */ /* 0x000fe20000100800 */
[----:B------:R-:W-:Y:S01]  /*29640*/  MOV R9, RZ ;  /* 0x000000ff00097202 */ /* 0x000fe20000000f00 */
[----:B0-----:R-:W-:Y:S02]  /*29650*/  IMAD.IADD R10, R25, 0x1, R4 ;  /* 0x00000001190a7824 */ /* 0x001fe400078e0204 */
[----:B------:R-:W-:Y:S04]  /*29660*/  STL [R1+0x13ec], R12 ;  /* 0x0013ec0c01007387 */ /* 0x000fe80000100800 */
[----:B------:R0:W-:Y:S01]  /*29670*/  STL.64 [R1+0x1418], R8 ;  /* 0x0014180801007387 */ /* 0x0001e20000100a00 */
[----:B------:R-:W-:-:S03]  /*29680*/  IADD3 R27, PT, PT, R10, R4, RZ ;  /* 0x000000040a1b7210 */ /* 0x000fc60007ffe0ff */
[----:B------:R-:W2:Y:S04]  /*29690*/  LDL R7, [R25] ;  /* 0x0000000019077983 */ /* 0x000ea80000100800 */
[----:B------:R-:W2:Y:S01]  /*296a0*/  LDL R11, [R15+0x9c4] ;  /* 0x0009c4000f0b7983 */ /* 0x000ea20000100800 */
[----:B------:R-:W-:-:S03]  /*296b0*/  IADD3 R13, PT, PT, R4, R15, RZ ;  /* 0x0000000f040d7210 */ /* 0x000fc60007ffe0ff */
[----:B------:R-:W3:Y:S01]  /*296c0*/  LDL R10, [R10] ;  /* 0x000000000a0a7983 */ /* 0x000ee20000100800 */
[-C--:B------:R-:W-:Y:S01]  /*296d0*/  IADD3 R22, PT, PT, R27, R4.reuse, RZ ;  /* 0x000000041b167210 */ /* 0x080fe20007ffe0ff */
[----:B------:R-:W-:Y:S02]  /*296e0*/  IMAD.IADD R21, R13, 0x1, R4 ;  /* 0x000000010d157824 */ /* 0x000fe400078e0204 */
[----:B0-----:R-:W4:Y:S01]  /*296f0*/  LDL R9, [R27] ;  /* 0x000000001b097983 */ /* 0x001f220000100800 */
[----:B------:R-:W-:-:S03]  /*29700*/  IADD3 R20, PT, PT, R22, R4, RZ ;  /* 0x0000000416147210 */ /* 0x000fc60007ffe0ff */
[----:B------:R0:W5:Y:S01]  /*29710*/  LDL R8, [R15] ;  /* 0x000000000f087983 */ /* 0x0001620000100800 */
[----:B------:R-:W-:-:S03]  /*29720*/  IADD3 R19, PT, PT, R21, R4, RZ ;  /* 0x0000000415137210 */ /* 0x000fc60007ffe0ff */
[----:B------:R-:W5:Y:S01]  /*29730*/  LDL R24, [R13] ;  /* 0x000000000d187983 */ /* 0x000f620000100800 */
[----:B------:R-:W-:-:S03]  /*29740*/  IADD3 R18, PT, PT, R20, R4, RZ ;  /* 0x0000000414127210 */ /* 0x000fc60007ffe0ff */
[----:B------:R-:W5:Y:S01]  /*29750*/  LDL R22, [R22] ;  /* 0x0000000016167983 */ /* 0x000f620000100800 */
[----:B------:R-:W-:-:S03]  /*29760*/  IMAD.IADD R12, R19, 0x1, R4 ;  /* 0x00000001130c7824 */ /* 0x000fc600078e0204 */
[----:B------:R-:W5:Y:S04]  /*29770*/  LDL R21, [R21] ;  /* 0x0000000015157983 */ /* 0x000f680000100800 */
[----:B------:R-:W5:Y:S01]  /*29780*/  LDL R20, [R20] ;  /* 0x0000000014147983 */ /* 0x000f620000100800 */
[----:B0-----:R-:W-:-:S03]  /*29790*/  IADD3 R15, PT, PT, R18, R4, RZ ;  /* 0x00000004120f7210 */ /* 0x001fc60007ffe0ff */
[----:B------:R-:W5:Y:S04]  /*297a0*/  LDL R19, [R19] ;  /* 0x0000000013137983 */ /* 0x000f680000100800 */
[----:B------:R-:W5:Y:S04]  /*297b0*/  LDL R18, [R18] ;  /* 0x0000000012127983 */ /* 0x000f680000100800 */
[----:B------:R0:W5:Y:S04]  /*297c0*/  LDL R14, [R15] ;  /* 0x000000000f0e7983 */ /* 0x0001680000100800 */
[----:B------:R1:W5:Y:S01]  /*297d0*/  LDL R13, [R12] ;  /* 0x000000000c0d7983 */ /* 0x0003620000100800 */
[----:B------:R-:W0:Y:S02]  /*297e0*/  MUFU.RCP R25, R3 ;  /* 0x0000000300197308 */ /* 0x000e240000001000 */
[----:B0-----:R-:W-:-:S02]  /*297f0*/  FSEL R25, R25, R3, P0 ;  /* 0x0000000319197208 */ /* 0x001fc40000000000 */
[-C--:B------:R-:W-:Y:S02]  /*29800*/  IADD3 R15, PT, PT, R15, R4.reuse, RZ ;  /* 0x000000040f0f7210 */ /* 0x080fe40007ffe0ff */
[----:B-1----:R-:W-:Y:S01]  /*29810*/  IADD3 R12, PT, PT, R12, R4, RZ ;  /* 0x000000040c0c7210 */ /* 0x002fe20007ffe0ff */
[----:B--2---:R-:W-:-:S04]  /*29820*/  FFMA.FTZ R7, R25, R11, R7 ;  /* 0x0000000b19077223 */ /* 0x004fc80000010007 */
[----:B---3--:R-:W-:-:S04]  /*29830*/  FFMA.FTZ R7, R25, R7, R10 ;  /* 0x0000000719077223 */ /* 0x008fc8000001000a */
[C---:B----4-:R-:W-:Y:S01]  /*29840*/  FFMA.FTZ R7, R25.reuse, R7, R9 ;  /* 0x0000000719077223 */ /* 0x050fe20000010009 */
[----:B-----5:R-:W-:-:S03]  /*29850*/  FFMA.FTZ R8, R25, R8, R24 ;  /* 0x0000000819087223 */ /* 0x020fc60000010018 */
[C---:B------:R-:W-:Y:S01]  /*29860*/  FFMA.FTZ R7, R25.reuse, R7, R22 ;  /* 0x0000000719077223 */ /* 0x040fe20000010016 */
[C---:B------:R-:W-:Y:S02]  /*29870*/  FFMA.FTZ R8, R25.reuse, R8, R21 ;  /* 0x0000000819087223 */ /* 0x040fe40000010015 */
[----:B------:R0:W2:Y:S01]  /*29880*/  LDL R21, [R12] ;  /* 0x000000000c157983 */ /* 0x0000a20000100800 */
[----:B------:R-:W-:Y:S01]  /*29890*/  FFMA.FTZ R7, R25, R7, R20 ;  /* 0x0000000719077223 */ /* 0x000fe20000010014 */
[----:B------:R-:W-:Y:S02]  /*298a0*/  IMAD.IADD R20, R15, 0x1, R4 ;  /* 0x000000010f147824 */ /* 0x000fe400078e0204 */
[----:B------:R-:W3:Y:S01]  /*298b0*/  LDL R15, [R15] ;  /* 0x000000000f0f7983 */ /* 0x000ee20000100800 */
[C---:B------:R-:W-:Y:S01]  /*298c0*/  FFMA.FTZ R8, R25.reuse, R8, R19 ;  /* 0x0000000819087223 */ /* 0x040fe20000010013 */
[-C--:B------:R-:W-:Y:S01]  /*298d0*/  IADD3 R19, PT, PT, R12, R4.reuse, RZ ;  /* 0x000000040c137210 */ /* 0x080fe20007ffe0ff */
[----:B------:R-:W-:Y:S01]  /*298e0*/  FFMA.FTZ R7, R25, R7, R18 ;  /* 0x0000000719077223 */ /* 0x000fe20000010012 */
[----:B------:R-:W-:-:S02]  /*298f0*/  IADD3 R18, PT, PT, R20, R4, RZ ;  /* 0x0000000414127210 */ /* 0x000fc40007ffe0ff */
[-C--:B------:R-:W-:Y:S01]  /*29900*/  IADD3 R11, PT, PT, R19, R4.reuse, RZ ;  /* 0x00000004130b7210 */ /* 0x080fe20007ffe0ff */
[----:B------:R-:W4:Y:S01]  /*29910*/  LDL R20, [R20] ;  /* 0x0000000014147983 */ /* 0x000f220000100800 */
[----:B------:R-:W-:Y:S01]  /*29920*/  FFMA.FTZ R14, R25, R7, R14 ;  /* 0x00000007190e7223 */ /* 0x000fe2000001000e */
[----:B0-----:R-:W-:Y:S01]  /*29930*/  IMAD.IADD R12, R18, 0x1, R4 ;  /* 0x00000001120c7824 */ /* 0x001fe200078e0204 */
[-C--:B------:R-:W-:Y:S01]  /*29940*/  IADD3 R7, PT, PT, R11, R4.reuse, RZ ;  /* 0x000000040b077210 */ /* 0x080fe20007ffe0ff */
[----:B------:R-:W5:Y:S04]  /*29950*/  LDL R19, [R19] ;  /* 0x0000000013137983 */ /* 0x000f680000100800 */
[----:B------:R-:W5:Y:S01]  /*29960*/  LDL R18, [R18] ;  /* 0x0000000012127983 */ /* 0x000f620000100800 */
[----:B------:R-:W-:-:S02]  /*29970*/  IADD3 R10, PT, PT, R12, R4, RZ ;  /* 0x000000040c0a7210 */ /* 0x000fc40007ffe0ff */
[----:B------:R-:W-:Y:S01]  /*29980*/  IADD3 R9, PT, PT, R7, R4, RZ ;  /* 0x0000000407097210 */ /* 0x000fe20007ffe0ff */
[----:B------:R-:W5:Y:S01]  /*29990*/  LDL R11, [R11] ;  /* 0x000000000b0b7983 */ /* 0x000f620000100800 */
[----:B------:R-:W-:-:S03]  /*299a0*/  FFMA.FTZ R13, R25, R8, R13 ;  /* 0x00000008190d7223 */ /* 0x000fc6000001000d */
[----:B------:R-:W5:Y:S01]  /*299b0*/  LDL R12, [R12] ;  /* 0x000000000c0c7983 */ /* 0x000f620000100800 */
[----:B------:R-:W-:-:S03]  /*299c0*/  IMAD.IADD R8, R9, 0x1, R4 ;  /* 0x0000000109087824 */ /* 0x000fc600078e0204 */
[----:B------:R-:W5:Y:S04]  /*299d0*/  LDL R7, [R7] ;  /* 0x0000000007077983 */ /* 0x000f680000100800 */
[----:B------:R-:W5:Y:S01]  /*299e0*/  LDL R10, [R10] ;  /* 0x000000000a0a7983 */ /* 0x000f620000100800 */
[----:B------:R-:W-:-:S03]  /*299f0*/  IADD3 R22, PT, PT, R8, R4, RZ ;  /* 0x0000000408167210 */ /* 0x000fc60007ffe0ff */
[----:B------:R-:W5:Y:S01]  /*29a00*/  LDL R9, [R9] ;  /* 0x0000000009097983 */ /* 0x000f620000100800 */
[----:B------:R-:W-:-:S03]  /*29a10*/  IADD3 R4, PT, PT, R22, R4, RZ ;  /* 0x0000000416047210 */ /* 0x000fc60007ffe0ff */
[----:B------:R-:W5:Y:S04]  /*29a20*/  LDL R8, [R8] ;  /* 0x0000000008087983 */ /* 0x000f680000100800 */
[----:B------:R-:W5:Y:S04]  /*29a30*/  LDL R22, [R22] ;  /* 0x0000000016167983 */ /* 0x000f680000100800 */
[----:B------:R-:W5:Y:S01]  /*29a40*/  LDL R4, [R4] ;  /* 0x0000000004047983 */ /* 0x000f620000100800 */
[----:B------:R-:W0:Y:S02]  /*29a50*/  @P0 MUFU.LG2 R24, R3 ;  /* 0x0000000300180308 */ /* 0x000e240000000c00 */
[----:B0-----:R-:W-:-:S06]  /*29a60*/  @P0 FMUL.FTZ R24, RZ, R24 ;  /* 0x00000018ff180220 */ /* 0x001fcc0000410000 */
[----:B------:R-:W0:Y:S01]  /*29a70*/  @P0 MUFU.EX2 R24, R24 ;  /* 0x0000001800180308 */ /* 0x000e220000000800 */
[----:B------:R-:W-:Y:S01]  /*29a80*/  FSETP.GEU.FTZ.AND P1, PT, R5, 200, PT ;  /* 0x434800000500780b */ /* 0x000fe20003f3e000 */
[C---:B--2---:R-:W-:Y:S01]  /*29a90*/  FFMA.FTZ R13, R25.reuse, R13, R21 ;  /* 0x0000000d190d7223 */ /* 0x044fe20000010015 */
[----:B---3--:R-:W-:-:S04]  /*29aa0*/  FFMA.FTZ R14, R25, R14, R15 ;  /* 0x0000000e190e7223 */ /* 0x008fc8000001000f */
[C---:B----4-:R-:W-:Y:S01]  /*29ab0*/  FFMA.FTZ R14, R25.reuse, R14, R20 ;  /* 0x0000000e190e7223 */ /* 0x050fe20000010014 */
[----:B-----5:R-:W-:-:S03]  /*29ac0*/  FFMA.FTZ R13, R25, R13, R19 ;  /* 0x0000000d190d7223 */ /* 0x020fc60000010013 */
        /* <DEDUP_REMOVED lines=32> */
.L_x_2401:
[----:B------:R-:W0:Y:S01]  /*29cd0*/  MUFU.RCP R7, R8 ;  /* 0x0000000800077308 */ /* 0x000e220000001000 */
[----:B------:R-:W-:Y:S01]  /*29ce0*/  FADD.FTZ R6, R6, -6.0246801376342773438 ;  /* 0xc0c0ca2e06067421 */ /* 0x000fe20000010000 */
[----:B------:R-:W-:Y:S01]  /*29cf0*/  FMUL.FTZ R10, R8, 1 ;  /* 0x3f800000080a7820 */ /* 0x000fe20000410000 */
[----:B------:R-:W-:Y:S01]  /*29d00*/  MOV R14, 0x3d39bf78 ;  /* 0x3d39bf78000e7802 */ /* 0x000fe20000000f00 */
[----:B------:R-:W-:Y:S01]  /*29d10*/  UMOV UR6, 0xc0000000 ;  /* 0xc000000000067882 */ /* 0x000fe20000000000 */
[----:B------:R-:W-:Y:S01]  /*29d20*/  FADD.FTZ R0, R6, 0.5 ;  /* 0x3f00000006007421 */ /* 0x000fe20000010000 */
[----:B------:R-:W-:Y:S01]  /*29d30*/  UMOV UR7, 0x40161945 ;  /* 0x4016194500077882 */ /* 0x000fe20000000000 */
[----:B------:R-:W-:Y:S01]  /*29d40*/  BSSY.RECONVERGENT B6, `(.L_x_2402) ;  /* 0x0000038000067945 */ /* 0x000fe20003800200 */
[----:B------:R-:W1:Y:S01]  /*29d50*/  F2F.F64.F32 R10, R10 ;  /* 0x0000000a000a7310 */ /* 0x000e620000201800 */
[----:B------:R-:W-:Y:S01]  /*29d60*/  DMUL R16, R16, -UR6 ;  /* 0x8000000610107c28 */ /* 0x000fe20008000000 */
[----:B0-----:R-:W-:-:S04]  /*29d70*/  FMUL.FTZ R0, R0, R7 ;  /* 0x0000000700007220 */ /* 0x001fc80000410000 */
[C---:B------:R-:W-:Y:S01]  /*29d80*/  FADD.FTZ.RZ R6, R0.reuse, 1 ;  /* 0x3f80000000067421 */ /* 0x040fe2000001c000 */
[----:B------:R-:W-:Y:S01]  /*29d90*/  ISETP.GE.U32.AND P0, PT, R0, 0x7f800000, PT ;  /* 0x7f8000000000780c */ /* 0x000fe20003f06070 */
[----:B-1----:R-:W0:Y:S03]  /*29da0*/  MUFU.RCP64H R7, R11 ;  /* 0x0000000b00077308 */ /* 0x002e260000001800 */
[----:B------:R-:W-:Y:S02]  /*29db0*/  IADD3 R6, PT, PT, R6, -0x3f400000, RZ ;  /* 0xc0c0000006067810 */ /* 0x000fe40007ffe0ff */
[----:B------:R-:W-:Y:S02]  /*29dc0*/  ISETP.GT.AND P1, PT, R0, -0x40800000, P0 ;  /* 0xbf8000000000780c */ /* 0x000fe40000724270 */
[----:B------:R-:W-:Y:S01]  /*29dd0*/  LOP3.LUT R13, R6, 0xff800000, RZ, 0xc0, !PT ;  /* 0xff800000060d7812 */ /* 0x000fe200078ec0ff */
[----:B------:R-:W-:-:S03]  /*29de0*/  IMAD.MOV.U32 R6, RZ, RZ, 0x3e800000 ;  /* 0x3e800000ff067424 */ /* 0x000fc600078e00ff */
[----:B------:R-:W-:Y:S02]  /*29df0*/  IADD3 R15, PT, PT, -R13, 0x40800000, RZ ;  /* 0x408000000d0f7810 */ /* 0x000fe40007ffe1ff */
[-C--:B------:R-:W-:Y:S02]  /*29e00*/  IADD3 R12, PT, PT, R0, -R13.reuse, RZ ;  /* 0x8000000d000c7210 */ /* 0x080fe40007ffe0ff */
[----:B------:R-:W-:Y:S01]  /*29e10*/  I2FP.F32.S32 R13, R13 ;  /* 0x0000000d000d7245 */ /* 0x000fe20000201400 */
[----:B------:R-:W-:Y:S01]  /*29e20*/  FFMA.FTZ R15, R15, R6, -1 ;  /* 0xbf8000000f0f7423 */ /* 0x000fe20000010006 */
[----:B------:R-:W-:-:S03]  /*29e30*/  HFMA2 R6, -RZ, RZ, 0, 5.9604644775390625e-08 ;  /* 0x00000001ff067431 */ /* 0x000fc600000001ff */
[----:B------:R-:W-:Y:S01]  /*29e40*/  FADD.FTZ R12, R12, R15 ;  /* 0x0000000f0c0c7221 */ /* 0x000fe20000010000 */
[----:B------:R-:W-:-:S03]  /*29e50*/  FMUL.FTZ R13, R13, 1.1920928955078125e-07 ;  /* 0x340000000d0d7820 */ /* 0x000fc60000410000 */
[----:B------:R-:W-:Y:S01]  /*29e60*/  FFMA.FTZ R14, R12, -R14, 0.10546888411045074463 ;  /* 0x3dd800120c0e7423 */ /* 0x000fe2000001080e */
[----:B0-----:R-:W-:-:S03]  /*29e70*/  DFMA R8, -R10, R6, 1 ;  /* 0x3ff000000a08742b */ /* 0x001fc60000000106 */
[----:B------:R-:W-:-:S04]  /*29e80*/  FFMA.FTZ R15, R12, R14, -0.13229703903198242188 ;  /* 0xbe0778e00c0f7423 */ /* 0x000fc8000001000e */
[----:B------:R-:W-:Y:S01]  /*29e90*/  FFMA.FTZ R14, R12, R15, 0.14491446316242218018 ;  /* 0x3e1464750c0e7423 */ /* 0x000fe2000001000f */
[----:B------:R-:W-:-:S08]  /*29ea0*/  DFMA R8, R8, R8, R8 ;  /* 0x000000080808722b */ /* 0x000fd00000000008 */
        /* <DEDUP_REMOVED lines=31> */
[----:B------:R-:W-:Y:S02]  /*2a0a0*/  MOV R8, R10 ;  /* 0x0000000a00087202 */ /* 0x000fe40000000f00 */
[----:B------:R-:W-:-:S07]  /*2a0b0*/  MOV R9, R11 ;  /* 0x0000000b00097202 */ /* 0x000fce0000000f00 */
.L_x_2403:
[----:B------:R-:W-:Y:S05]  /*2a0c0*/  BSYNC.RECONVERGENT B6 ;  /* 0x0000000000067941 */ /* 0x000fea0003800200 */
.L_x_2402:
        /* <DEDUP_REMOVED lines=61> */
.L_x_2405:
[----:B------:R-:W-:Y:S05]  /*2a4a0*/  BSYNC.RECONVERGENT B3 ;  /* 0x0000000000037941 */ /* 0x000fea0003800200 */
.L_x_2404:
[----:B0-----:R-:W-:Y:S01]  /*2a4b0*/  DMUL R12, R12, R14 ;  /* 0x0000000e0c0c7228 */ /* 0x001fe20000000000 */
[----:B------:R-:W-:Y:S01]  /*2a4c0*/  UMOV UR6, 0xf0000000 ;  /* 0xf000000000067882 */ /* 0x000fe20000000000 */
[----:B------:R-:W-:-:S04]  /*2a4d0*/  UMOV UR7, 0x380fffff ;  /* 0x380fffff00077882 */ /* 0x000fc80000000000 */
[----:B------:R-:W0:Y:S02]  /*2a4e0*/  F2F.F32.F64 R4, R12 ;  /* 0x0000000c00047310 */ /* 0x000e240000301000 */
[----:B------:R-:W-:-:S14]  /*2a4f0*/  DSETP.GEU.AND P0, PT, |R12|, UR6, PT ;  /* 0x000000060c007e2a */ /* 0x000fdc000bf0e200 */
[----:B0-----:R-:W-:-:S07]  /*2a500*/  @!P0 FMUL R4, R4, 1.175494350822287508e-38 ;  /* 0x0080000004048820 */ /* 0x001fce0000400000 */
.L_x_2400:
[----:B------:R-:W-:Y:S05]  /*2a510*/  BSYNC.RECONVERGENT B5 ;  /* 0x0000000000057941 */ /* 0x000fea0003800200 */
.L_x_2389:
[----:B0-----:R-:W-:Y:S01]  /*2a520*/  FSETP.NEU.FTZ.AND P0, PT, R4, RZ, PT ;  /* 0x000000ff0400720b */ /* 0x001fe20003f1d000 */
[----:B------:R-:W-:Y:S01]  /*2a530*/  BSSY.RECONVERGENT B3, `(.L_x_2406) ;  /* 0x0000016000037945 */ /* 0x000fe20003800200 */
[----:B------:R-:W-:-:S11]  /*2a540*/  IMAD.MOV.U32 R0, RZ, RZ, RZ ;  /* 0x000000ffff007224 */ /* 0x000fd600078e00ff */
[----:B------:R-:W-:Y:S05]  /*2a550*/  @!P0 BRA `(.L_x_2407) ;  /* 0x00000000004c8947 */ /* 0x000fea0003800000 */
[----:B------:R-:W-:Y:S01]  /*2a560*/  HFMA2 R6, -RZ, RZ, 1.875, 0 ;  /* 0x3f800000ff067431 */ /* 0x000fe200000001ff */
[----:B------:R-:W-:Y:S01]  /*2a570*/  BSSY.RECONVERGENT B5, `(.L_x_2408) ;  /* 0x000000e000057945 */ /* 0x000fe20003800200 */
[----:B------:R-:W-:Y:S01]  /*2a580*/  MOV R0, RZ ;  /* 0x000000ff00007202 */ /* 0x000fe20000000f00 */
[----:B------:R-:W-:Y:S01]  /*2a590*/  IMAD.MOV.U32 R9, RZ, RZ, 0x3f800000 ;  /* 0x3f800000ff097424 */ /* 0x000fe200078e00ff */
[----:B------:R-:W-:-:S07]  /*2a5a0*/  MOV R7, R3 ;  /* 0x0000000300077202 */ /* 0x000fce0000000f00 */
.L_x_2409:
        /* <DEDUP_REMOVED lines=11> */
.L_x_2408:
[----:B------:R-:W0:Y:S01]  /*2a660*/  MUFU.RCP R3, R3 ;  /* 0x0000000300037308 */ /* 0x000e220000001000 */
[----:B------:R-:W-:-:S04]  /*2a670*/  FMUL.FTZ R0, R9, R4 ;  /* 0x0000000409007220 */ /* 0x000fc80000410000 */
[----:B0-----:R-:W-:-:S07]  /*2a680*/  FMUL.FTZ R0, R0, R3 ;  /* 0x0000000300007220 */ /* 0x001fce0000410000 */
.L_x_2407:
[----:B------:R-:W-:Y:S05]  /*2a690*/  BSYNC.RECONVERGENT B3 ;  /* 0x0000000000037941 */ /* 0x000fea0003800200 */
.L_x_2406:
[----:B------:R-:W-:Y:S01]  /*2a6a0*/  FADD.FTZ R4, -R0, 1 ;  /* 0x3f80000000047421 */ /* 0x000fe20000010100 */
[----:B------:R-:W-:Y:S06]  /*2a6b0*/  BRA `(.L_x_2198) ;  /* 0x0000003c00e87947 */ /* 0x000fec0003800000 */
.L_x_2365:
        /* <DEDUP_REMOVED lines=10> */
.L_x_2412:
        /* <DEDUP_REMOVED lines=14> */
.L_x_2411:
        /* <DEDUP_REMOVED lines=48> */
.L_x_2415:
        /* <DEDUP_REMOVED lines=13> */
.L_x_2414:
        /* <DEDUP_REMOVED lines=15> */
.L_x_2417:
        /* <DEDUP_REMOVED lines=16> */
.L_x_2418:
        /* <DEDUP_REMOVED lines=36> */
.L_x_2416:
[----:B------:R-:W-:Y:S05]  /*2b040*/  BSYNC.RECONVERGENT B3 ;  /* 0x0000000000037941 */ /* 0x000fea0003800200 */
.L_x_2413:
        /* <DEDUP_REMOVED lines=38> */
.L_x_2421:
        /* <DEDUP_REMOVED lines=50> */
.L_x_2420:
[----:B------:R-:W-:Y:S05]  /*2b5d0*/  BSYNC.RECONVERGENT B3 ;  /* 0x0000000000037941 */ /* 0x000fea0003800200 */
.L_x_2419:
        /* <DEDUP_REMOVED lines=52> */
[----:B------:R-:W-:Y:S02]  /*2b920*/  IMAD.MOV.U32 R11, RZ, RZ, 0x3a4be755 ;  /* 0x3a4be755ff0b7424 */ /* 0x000fe400078e00ff */
[----:B------:R-:W-:Y:S01]  /*2b930*/  @P0 FFMA.FTZ R10, |R3|, R8, +INF ;  /* 0x7f800000030a0423 */ /* 0x000fe20000010208 */
        /* <DEDUP_REMOVED lines=13> */
.L_x_2424:
        /* <DEDUP_REMOVED lines=13> */
.L_x_2423:
        /* <DEDUP_REMOVED lines=15> */
.L_x_2426:
        /* <DEDUP_REMOVED lines=16> */
.L_x_2427:
[----:B------:R-:W-:Y:S01]  /*2bcd0*/  IMAD.MOV.U32 R0, RZ, RZ, 0x3b6b1c86 ;  /* 0x3b6b1c86ff007424 */ /* 0x000fe200078e00ff */
[----:B------:R-:W-:-:S03]  /*2bce0*/  MOV R11, 0x3e055027 ;  /* 0x3e055027000b7802 */ /* 0x000fc60000000f00 */
        /* <DEDUP_REMOVED lines=30> */
[C---:B------:R-:W-:Y:S01]  /*2bed0*/  @P0 FFMA.FTZ R8, R0.reuse, R11, +INF ;  /* 0x7f80000000080423 */ /* 0x040fe2000001000b */
[----:B------:R-:W-:-:S03]  /*2bee0*/  FSETP.NEU.FTZ.AND P0, PT, R0, RZ, PT ;  /* 0x000000ff0000720b */ /* 0x000fc60003f1d000 */
[----:B------:R-:W-:-:S05]  /*2bef0*/  FADD.FTZ R8, -R8, -RZ ;  /* 0x800000ff08087221 */ /* 0x000fca0000010100 */
[----:B------:R-:W-:-:S07]  /*2bf00*/  FSEL R9, R8, +INF , P0 ;  /* 0x7f80000008097808 */ /* 0x000fce0000000000 */
.L_x_2425:
[----:B------:R-:W-:Y:S05]  /*2bf10*/  BSYNC.RECONVERGENT B3 ;  /* 0x0000000000037941 */ /* 0x000fea0003800200 */
.L_x_2422:
        /* <DEDUP_REMOVED lines=39> */
.L_x_2430:
        /* <DEDUP_REMOVED lines=50> */
.L_x_2429:
[----:B------:R-:W-:Y:S05]  /*2c4b0*/  BSYNC.RECONVERGENT B3 ;  /* 0x0000000000037941 */ /* 0x000fea0003800200 */
.L_x_2428:
[----:B------:R-:W-:-:S04]  /*2c4c0*/  FADD.FTZ R11, R6, -R11 ;  /* 0x8000000b060b7221 */ /* 0x000fc80000010000 */
[----:B------:R-:W-:-:S06]  /*2c4d0*/  FMUL.FTZ R11, R11, 1.4426950216293334961 ;  /* 0x3fb8aa3b0b0b7820 */ /* 0x000fcc0000410000 */
[----:B------:R-:W0:Y:S02]  /*2c4e0*/  MUFU.EX2 R11, R11 ;  /* 0x0000000b000b7308 */ /* 0x000e240000000800 */
[----:B0-----:R-:W-:Y:S01]  /*2c4f0*/  FFMA.FTZ R4, -R4, R11, -R5 ;  /* 0x0000000b04047223 */ /* 0x001fe20000010905 */
[----:B------:R-:W-:Y:S06]  /*2c500*/  BRA `(.L_x_2198) ;  /* 0x0000002000547947 */ /* 0x000fec0003800000 */
.L_x_2410:
        /* <DEDUP_REMOVED lines=21> */
[C---:B------:R-:W-:Y:S02]  /*2c660*/  ISETP.GT.U32.AND P0, PT, R7.reuse, 0x7f7fffff, PT ;  /* 0x7f7fffff0700780c */ /* 0x040fe40003f04070 */
        /* <DEDUP_REMOVED lines=30> */
.L_x_2435:
        /* <DEDUP_REMOVED lines=13> */
.L_x_2434:
        /* <DEDUP_REMOVED lines=15> */
.L_x_2437:
        /* <DEDUP_REMOVED lines=16> */
.L_x_2438:
        /* <DEDUP_REMOVED lines=36> */
.L_x_2436:
[----:B------:R-:W-:Y:S05]  /*2cd50*/  BSYNC.RECONVERGENT B3 ;  /* 0x0000000000037941 */ /* 0x000fea0003800200 */
.L_x_2433:
        /* <DEDUP_REMOVED lines=11> */
[----:B------:R-:W-:Y:S01]  /*2ce10*/  FSETP.GEU.FTZ.AND P0, PT, |R3|, 1.175494350822287508e-38, PT ;  /* 0x008000000300780b */ /* 0x000fe20003f1e200 */
[----:B------:R-:W-:-:S03]  /*2ce20*/  HFMA2 R9, -RZ, RZ, 1.5048828125, 33.21875 ;  /* 0x3e055027ff097431 */ /* 0x000fc600000001ff */
[----:B------:R-:W-:-:S09]  /*2ce30*/  FSEL R8, RZ, -23, P0 ;  /* 0xc1b80000ff087808 */ /* 0x000fd20000000000 */
[----:B------:R-:W-:-:S05]  /*2ce40*/  @!P0 FMUL.FTZ R7, |R3|, 8388608 ;  /* 0x4b00000003078820 */ /* 0x000fca0000410200 */
        /* <DEDUP_REMOVED lines=23> */
.L_x_2441:
        /* <DEDUP_REMOVED lines=50> */
.L_x_2440:
[----:B------:R-:W-:Y:S05]  /*2d2e0*/  BSYNC.RECONVERGENT B3 ;  /* 0x0000000000037941 */ /* 0x000fea0003800200 */
.L_x_2439:
[----:B------:R-:W0:Y:S02]  /*2d2f0*/  MUFU.LG2 R4, R5 ;  /* 0x0000000500047308 */ /* 0x000e240000000c00 */
[----:B0-----:R-:W-:-:S04]  /*2d300*/  FMUL.FTZ R4, R4, 0.69314718246459960938 ;  /* 0x3f31721804047820 */ /* 0x001fc80000410000 */
[----:B------:R-:W-:Y:S01]  /*2d310*/  FFMA.FTZ R7, R3, R4, -R5 ;  /* 0x0000000403077223 */ /* 0x000fe20000010805 */
[----:B------:R-:W-:-:S03]  /*2d320*/  MOV R4, RZ ;  /* 0x000000ff00047202 */ /* 0x000fc60000000f00 */
[----:B------:R-:W-:-:S05]  /*2d330*/  FADD.FTZ R0, R7, -R0 ;  /* 0x8000000007007221 */ /* 0x000fca0000010000 */
[----:B------:R-:W-:-:S13]  /*2d340*/  FSETP.GEU.FTZ.AND P0, PT, R0, -88.72283935546875, PT ;  /* 0xc2b172180000780b */ /* 0x000fda0003f1e000 */
[----:B------:R-:W-:Y:S05]  /*2d350*/  @!P0 BRA `(.L_x_2442) ;  /* 0x0000001000688947 */ /* 0x000fea0003800000 */
[----:B------:R-:W-:-:S06]  /*2d360*/  FMUL.FTZ R4, R0, 1.4426950216293334961 ;  /* 0x3fb8aa3b00047820 */ /* 0x000fcc0000410000 */
[----:B------:R-:W0:Y:S01]  /*2d370*/  MUFU.EX2 R4, R4 ;  /* 0x0000000400047308 */ /* 0x000e220000000800 */
[----:B------:R-:W-:Y:S05]  /*2d380*/  BRA `(.L_x_2442) ;  /* 0x00000010005c7947 */ /* 0x000fea0003800000 */
.L_x_2432:
[----:B------:R-:W-:Y:S01]  /*2d390*/  MOV R12, 0x4b5edd0a ;  /* 0x4b5edd0a000c7802 */ /* 0x000fe20000000f00 */
[----:B------:R-:W-:Y:S01]  /*2d3a0*/  IMAD.MOV.U32 R13, RZ, RZ, 0x4c255322 ;  /* 0x4c255322ff0d7424 */ /* 0x000fe200078e00ff */
[----:B------:R-:W-:Y:S01]  /*2d3b0*/  FSETP.GT.FTZ.AND P1, PT, |R3|, 1, PT ;  /* 0x3f8000000300780b */ /* 0x000fe20003f34200 */
[----:B------:R-:W-:Y:S01]  /*2d3c0*/  IMAD.MOV.U32 R9, RZ, RZ, 0x47946fa6 ;  /* 0x47946fa6ff097424 */ /* 0x000fe200078e00ff */
[----:B------:R-:W-:Y:S01]  /*2d3d0*/  MOV R8, 0x45d95fff ;  /* 0x45d95fff00087802 */ /* 0x000fe20000000f00 */
[----:B------:R-:W-:Y:S01]  /*2d3e0*/  IMAD.MOV.U32 R4, RZ, RZ, -0x4 ;  /* 0xfffffffcff047424 */ /* 0x000fe200078e00ff */
[----:B------:R0:W-:Y:S01]  /*2d3f0*/  STL.64 [R1+0xa48], R12 ;  /* 0x000a480c01007387 */ /* 0x0001e20000100a00 */
[----:B------:R-:W-:Y:S02]  /*2d400*/  MOV R10, 0x4912f03a ;  /* 0x4912f03a000a7802 */ /* 0x000fe40000000f00 */
[----:B------:R-:W-:Y:S01]  /*2d410*/  MOV R11, 0x4a5481c1 ;  /* 0x4a5481c1000b7802 */ /* 0x000fe20000000f00 */
[----:B------:R1:W-:Y:S01]  /*2d420*/  STL.64 [R1+0xa38], R8 ;  /* 0x000a380801007387 */ /* 0x0003e20000100a00 */
[----:B------:R-:W-:-:S02]  /*2d430*/  MOV R14, 0x419c28d0 ;  /* 0x419c28d0000e7802 */ /* 0x000fc40000000f00 */
[----:B------:R-:W-:Y:S01]  /*2d440*/  MOV R15, 0x43e0f8e7 ;  /* 0x43e0f8e7000f7802 */ /* 0x000fe20000000f00 */
[----:B------:R2:W-:Y:S01]  /*2d450*/  STL [R1+0x13ec], R21 ;  /* 0x0013ec1501007387 */ /* 0x0005e20000100800 */
[----:B------:R-:W-:Y:S02]  /*2d460*/  SEL R4, R4, 0x4, P1 ;  /* 0x0000000404047807 */ /* 0x000fe40000800000 */
[----:B------:R-:W-:Y:S01]  /*2d470*/  MOV R20, 0x3bc6a26b ;  /* 0x3bc6a26b00147802 */ /* 0x000fe20000000f00 */
[----:B0-----:R-:W-:Y:S01]  /*2d480*/  IMAD.MOV.U32 R13, RZ, RZ, 0x4b4b8b8f ;  /* 0x4b4b8b8fff0d7424 */ /* 0x001fe200078e00ff */
[----:B------:R-:W-:Y:S01]  /*2d490*/  MOV R12, 0x4a20fbd8 ;  /* 0x4a20fbd8000c7802 */ /* 0x000fe20000000f00 */
[----:B------:R0:W-:Y:S01]  /*2d4a0*/  STL.64 [R1+0xa40], R10 ;  /* 0x000a400a01007387 */ /* 0x0001e20000100a00 */
[----:B------:R-:W-:Y:S01]  /*2d4b0*/  SEL R7, RZ, 0x30, !P1 ;  /* 0x00000030ff077807 */ /* 0x000fe20004800000 */
[----:B-1----:R-:W-:Y:S01]  /*2d4c0*/  IMAD.MOV.U32 R9, RZ, RZ, 0x44f0a000 ;  /* 0x44f0a000ff097424 */ /* 0x002fe200078e00ff */
[----:B------:R-:W-:Y:S01]  /*2d4d0*/  MOV R8, 0x42840000 ;  /* 0x4284000000087802 */ /* 0x000fe20000000f00 */
[----:B------:R1:W-:Y:S01]  /*2d4e0*/  STL.64 [R1+0x1400], R12 ;  /* 0x0014000c01007387 */ /* 0x0003e20000100a00 */
[----:B--2---:R-:W-:-:S02]  /*2d4f0*/  IMAD.MOV.U32 R21, RZ, RZ, 0x3f0284fc ;  /* 0x3f0284fcff157424 */ /* 0x004fc400078e00ff */
[----:B------:R-:W-:Y:S01]  /*2d500*/  IMAD.IADD R7, R22, 0x1, R7 ;  /* 0x0000000116077824 */ /* 0x000fe200078e0207 */
[----:B------:R2:W-:Y:S01]  /*2d510*/  STL.64 [R1+0xa30], R14 ;  /* 0x000a300e01007387 */ /* 0x0005e20000100a00 */
[----:B0-----:R-:W-:-:S03]  /*2d520*/  MOV R10, 0x46ff3c00 ;  /* 0x46ff3c00000a7802 */ /* 0x001fc60000000f00 */
[----:B------:R0:W-:Y:S01]  /*2d530*/  STL.64 [R1+0x13f0], R8 ;  /* 0x0013f00801007387 */ /* 0x0001e20000100a00 */
[----:B------:R-:W-:Y:S02]  /*2d540*/  MOV R11, 0x48ae85e0 ;  /* 0x48ae85e0000b7802 */ /* 0x000fe40000000f00 */
[C---:B-1----:R-:W-:Y:S01]  /*2d550*/  IADD3 R12, PT, PT, R22.reuse, 0x9c4, RZ ;  /* 0x000009c4160c7810 */ /* 0x042fe20007ffe0ff */
[----:B------:R-:W-:Y:S01]  /*2d560*/  @P1 VIADD R12, R22, 0x9f4 ;  /* 0x000009f4160c1836 */ /* 0x000fe20000000000 */
[----:B------:R1:W-:Y:S01]  /*2d570*/  STL.64 [R1+0xa28], R20 ;  /* 0x000a281401007387 */ /* 0x0003e20000100a00 */
[----:B------:R-:W-:Y:S02]  /*2d580*/  MOV R13, 0x4c5914c6 ;  /* 0x4c5914c6000d7802 */ /* 0x000fe40000000f00 */
[----:B--2---:R-:W-:Y:S01]  /*2d590*/  MOV R14, 0x4c2f75b4 ;  /* 0x4c2f75b4000e7802 */ /* 0x004fe20000000f00 */
[----:B------:R2:W-:Y:S01]  /*2d5a0*/  STL.64 [R1+0x13f8], R10 ;  /* 0x0013f80a01007387 */ /* 0x0005e20000100a00 */
[----:B------:R-:W-:-:S02]  /*2d5b0*/  MOV R15, 0x4cc8c38c ;  /* 0x4cc8c38c000f7802 */ /* 0x000fc40000000f00 */
[----:B------:R-:W-:Y:S01]  /*2d5c0*/  IADD3 R12, PT, PT, R12, R4, RZ ;  /* 0x000000040c0c7210 */ /* 0x000fe20007ffe0ff */
[----:B------:R-:W-:Y:S01]  /*2d5d0*/  STL [R1+0xa58], R13 ;  /* 0x000a580d01007387 */ /* 0x000fe20000100800 */
[----:B0-----:R-:W-:Y:S02]  /*2d5e0*/  MOV R8, 0x4d0fed36 ;  /* 0x4d0fed3600087802 */ /* 0x001fe40000000f00 */
[----:B------:R-:W-:Y:S01]  /*2d5f0*/  MOV R9, 0x4ce5eb4c ;  /* 0x4ce5eb4c00097802 */ /* 0x000fe20000000f00 */
[----:B------:R0:W-:Y:S01]  /*2d600*/  STL.64 [R1+0x1408], R14 ;  /* 0x0014080e01007387 */ /* 0x0001e20000100a00 */
[----:B-1----:R-:W-:Y:S02]  /*2d610*/  MOV R20, 0x4ca4b97f ;  /* 0x4ca4b97f00147802 */ /* 0x002fe40000000f00 */
[----:B------:R-:W-:Y:S01]  /*2d620*/  MOV R21, 0x4cc5f8af ;  /* 0x4cc5f8af00157802 */ /* 0x000fe20000000f00 */
[----:B------:R1:W-:Y:S01]  /*2d630*/  STL.64 [R1+0x1410], R8 ;  /* 0x0014100801007387 */ /* 0x0003e20000100a00 */
[----:B--2---:R-:W-:-:S02]  /*2d640*/  MOV R10, 0x4c184540 ;  /* 0x4c184540000a7802 */ /* 0x004fc40000000f00 */
[----:B------:R-:W-:Y:S01]  /*2d650*/  MOV R11, RZ ;  /* 0x000000ff000b7202 */ /* 0x000fe20000000f00 */
[----:B------:R-:W-:Y:S01]  /*2d660*/  STL.64 [R1+0xa50], R20 ;  /* 0x000a501401007387 */ /* 0x000fe20000100a00 */
[----:B0-----:R-:W-:-:S03]  /*2d670*/  IADD3 R15, PT, PT, R12, R4, RZ ;  /* 0x000000040c0f7210 */ /* 0x001fc60007ffe0ff */
[----:B------:R0:W-:Y:S01]  /*2d680*/  STL.64 [R1+0x1418], R10 ;  /* 0x0014180a01007387 */ /* 0x0001e20000100a00 */
[----:B------:R-:W-:Y:S02]  /*2d690*/  IADD3 R25, PT, PT, R4, R7, RZ ;  /* 0x0000000704197210 */ /* 0x000fe40007ffe0ff */
[-C--:B-1----:R-:W-:Y:S01]  /*2d6a0*/  IADD3 R8, PT, PT, R15, R4.reuse, RZ ;  /* 0x000000040f087210 */ /* 0x082fe20007ffe0ff */
[----:B------:R-:W2:Y:S01]  /*2d6b0*/  LDL R9, [R15] ;  /* 0x000000000f097983 */ /* 0x000ea20000100800 */
[----:B------:R-:W-:-:S03]  /*2d6c0*/  IADD3 R22, PT, PT, R25, R4, RZ ;  /* 0x0000000419167210 */ /* 0x000fc60007ffe0ff */
[----:B------:R-:W-:Y:S01]  /*2d6d0*/  IMAD.IADD R24, R8, 0x1, R4 ;  /* 0x0000000108187824 */ /* 0x000fe200078e0204 */
[----:B------:R-:W3:Y:S04]  /*2d6e0*/  LDL R25, [R25] ;  /* 0x0000000019197983 */ /* 0x000ee80000100800 */
[----:B0-----:R0:W4:Y:S04]  /*2d6f0*/  LDL R11, [R12] ;  /* 0x000000000c0b7983 */ /* 0x0011280000100800 */
[----:B------:R-:W4:Y:S01]  /*2d700*/  LDL R10, [R7+0x9c4] ;  /* 0x0009c400070a7983 */ /* 0x000f220000100800 */
[----:B------:R-:W-:-:S02]  /*2d710*/  IADD3 R21, PT, PT, R24, R4, RZ ;  /* 0x0000000418157210 */ /* 0x000fc40007ffe0ff */
[----:B------:R-:W-:Y:S01]  /*2d720*/  IADD3 R20, PT, PT, R22, R4, RZ ;  /* 0x0000000416147210 */ /* 0x000fe20007ffe0ff */
[----:B------:R-:W5:Y:S04]  /*2d730*/  LDL R8, [R8] ;  /* 0x0000000008087983 */ /* 0x000f680000100800 */
[----:B------:R-:W3:Y:S01]  /*2d740*/  LDL R7, [R7] ;  /* 0x0000000007077983 */ /* 0x000ee20000100800 */
[----:B------:R-:W-:-:S03]  /*2d750*/  IMAD.IADD R19, R21, 0x1, R4 ;  /* 0x0000000115137824 */ /* 0x000fc600078e0204 */
        /* <DEDUP_REMOVED lines=9> */
[----:B------:R-:W-:Y:S01]  /*2d7f0*/  FSEL R18, R18, R3, P1 ;  /* 0x0000000312127208 */ /* 0x000fe20000800000 */
[----:B0-----:R-:W-:Y:S01]  /*2d800*/  IMAD.IADD R12, R12, 0x1, R4 ;  /* 0x000000010c0c7824 */ /* 0x001fe200078e0204 */
[----:B-1----:R-:W-:-:S03]  /*2d810*/  IADD3 R15, PT, PT, R15, R4, RZ ;  /* 0x000000040f0f7210 */ /* 0x002fc60007ffe0ff */
[----:B----4-:R-:W-:-:S04]  /*2d820*/  FFMA.FTZ R10, R18, R10, R11 ;  /* 0x0000000a120a7223 */ /* 0x010fc8000001000b */
[C---:B--2---:R-:W-:Y:S01]  /*2d830*/  FFMA.FTZ R9, R18.reuse, R10, R9 ;  /* 0x0000000a12097223 */ /* 0x044fe20000010009 */
[----:B---3--:R-:W-:-:S03]  /*2d840*/  FFMA.FTZ R7, R18, R7, R25 ;  /* 0x0000000712077223 */ /* 0x008fc60000010019 */
[C---:B-----5:R-:W-:Y:S01]  /*2d850*/  FFMA.FTZ R8, R18.reuse, R9, R8 ;  /* 0x0000000912087223 */ /* 0x060fe20000010008 */
[C---:B------:R-:W-:Y:S02]  /*2d860*/  FFMA.FTZ R7, R18.reuse, R7, R22 ;  /* 0x0000000712077223 */ /* 0x040fe40000010016 */
[----:B------:R0:W2:Y:S01]  /*2d870*/  LDL R22, [R12] ;  /* 0x000000000c167983 */ /* 0x0000a20000100800 */
[C---:B------:R-:W-:Y:S01]  /*2d880*/  FFMA.FTZ R8, R18.reuse, R8, R24 ;  /* 0x0000000812087223 */ /* 0x040fe20000010018 */
[----:B------:R-:W-:Y:S01]  /*2d890*/  FFMA.FTZ R7, R18, R7, R20 ;  /* 0x0000000712077223 */ /* 0x000fe20000010014 */
[----:B------:R-:W-:Y:S02]  /*2d8a0*/  IADD3 R20, PT, PT, R12, R4, RZ ;  /* 0x000000040c147210 */ /* 0x000fe40007ffe0ff */
[C---:B------:R-:W-:Y:S01]  /*2d8b0*/  FFMA.FTZ R8, R18.reuse, R8, R21 ;  /* 0x0000000812087223 */ /* 0x040fe20000010015 */
[----:B------:R-:W-:Y:S02]  /*2d8c0*/  IADD3 R21, PT, PT, R15, R4, RZ ;  /* 0x000000040f157210 */ /* 0x000fe40007ffe0ff */
[----:B------:R-:W3:Y:S01]  /*2d8d0*/  LDL R15, [R15] ;  /* 0x000000000f0f7983 */ /* 0x000ee20000100800 */
[----:B------:R-:W-:Y:S01]  /*2d8e0*/  FFMA.FTZ R8, R18, R8, R19 ;  /* 0x0000000812087223 */ /* 0x000fe20000010013 */
[-C--:B------:R-:W-:Y:S01]  /*2d8f0*/  IADD3 R19, PT, PT, R21, R4.reuse, RZ ;  /* 0x0000000415137210 */ /* 0x080fe20007ffe0ff */
[----:B------:R-:W-:Y:S01]  /*2d900*/  IMAD.IADD R11, R20, 0x1, R4 ;  /* 0x00000001140b7824 */ /* 0x000fe200078e0204 */
[----:B------:R-:W4:Y:S01]  /*2d910*/  LDL R21, [R21] ;  /* 0x0000000015157983 */ /* 0x000f220000100800 */
[----:B------:R-:W-:Y:S01]  /*2d920*/  FFMA.FTZ R13, R18, R7, R13 ;  /* 0x00000007120d7223 */ /* 0x000fe2000001000d */
[----:B0-----:R-:W-:-:S02]  /*2d930*/  IADD3 R12, PT, PT, R19, R4, RZ ;  /* 0x00000004130c7210 */ /* 0x001fc40007ffe0ff */
[----:B------:R-:W5:Y:S01]  /*2d940*/  LDL R20, [R20] ;  /* 0x0000000014147983 */ /* 0x000f620000100800 */
[----:B------:R-:W-:-:S03]  /*2d950*/  IADD3 R7, PT, PT, R11, R4, RZ ;  /* 0x000000040b077210 */ /* 0x000fc60007ffe0ff */
[----:B------:R-:W5:Y:S01]  /*2d960*/  LDL R19, [R19] ;  /* 0x0000000013137983 */ /* 0x000f620000100800 */
[----:B------:R-:W-:Y:S01]  /*2d970*/  IADD3 R10, PT, PT, R12, R4, RZ ;  /* 0x000000040c0a7210 */ /* 0x000fe20007ffe0ff */
[----:B------:R-:W-:Y:S02]  /*2d980*/  IMAD.IADD R9, R7, 0x1, R4 ;  /* 0x0000000107097824 */ /* 0x000fe400078e0204 */
[----:B------:R-:W5:Y:S04]  /*2d990*/  LDL R11, [R11] ;  /* 0x000000000b0b7983 */ /* 0x000f680000100800 */
[----:B------:R-:W5:Y:S01]  /*2d9a0*/  LDL R12, [R12] ;  /* 0x000000000c0c7983 */ /* 0x000f620000100800 */
[----:B------:R-:W-:Y:S01]  /*2d9b0*/  FFMA.FTZ R14, R18, R8, R14 ;  /* 0x00000008120e7223 */ /* 0x000fe2000001000e */
[----:B------:R-:W-:-:S02]  /*2d9c0*/  IADD3 R8, PT, PT, R9, R4, RZ ;  /* 0x0000000409087210 */ /* 0x000fc40007ffe0ff */
        /* <DEDUP_REMOVED lines=47> */
.L_x_2443:
        /* <DEDUP_REMOVED lines=13> */
[----:B-1----:R-:W0:Y:S02]  /*2dd90*/  MUFU.RCP64H R7, R11 ;  /* 0x0000000b00077308 */ /* 0x002e240000001800 */
[----:B------:R-:W-:Y:S01]  /*2dda0*/  VIADD R6, R6, 0xc0c00000 ;  /* 0xc0c0000006067836 */ /* 0x000fe20000000000 */
[----:B------:R-:W-:-:S04]  /*2ddb0*/  ISETP.GT.AND P1, PT, R0, -0x40800000, P0 ;  /* 0xbf8000000000780c */ /* 0x000fc80000724270 */
[----:B------:R-:W-:Y:S01]  /*2ddc0*/  LOP3.LUT R13, R6, 0xff800000, RZ, 0xc0, !PT ;  /* 0xff800000060d7812 */ /* 0x000fe200078ec0ff */
[----:B------:R-:W-:-:S03]  /*2ddd0*/  HFMA2 R6, -RZ, RZ, 1.625, 0 ;  /* 0x3e800000ff067431 */ /* 0x000fc600000001ff */
[----:B------:R-:W-:Y:S02]  /*2dde0*/  IADD3 R15, PT, PT, -R13, 0x40800000, RZ ;  /* 0x408000000d0f7810 */ /* 0x000fe40007ffe1ff */
[-C--:B------:R-:W-:Y:S02]  /*2ddf0*/  IADD3 R12, PT, PT, R0, -R13.reuse, RZ ;  /* 0x8000000d000c7210 */ /* 0x080fe40007ffe0ff */
[----:B------:R-:W-:Y:S01]  /*2de00*/  I2FP.F32.S32 R13, R13 ;  /* 0x0000000d000d7245 */ /* 0x000fe20000201400 */
[----:B------:R-:W-:Y:S01]  /*2de10*/  FFMA.FTZ R15, R15, R6, -1 ;  /* 0xbf8000000f0f7423 */ /* 0x000fe20000010006 */
[----:B------:R-:W-:-:S03]  /*2de20*/  IMAD.MOV.U32 R6, RZ, RZ, 0x1 ;  /* 0x00000001ff067424 */ /* 0x000fc600078e00ff */
[----:B------:R-:W-:Y:S01]  /*2de30*/  FMUL.FTZ R13, R13, 1.1920928955078125e-07 ;  /* 0x340000000d0d7820 */ /* 0x000fe20000410000 */
[----:B------:R-:W-:Y:S02]  /*2de40*/  FADD.FTZ R12, R12, R15 ;  /* 0x0000000f0c0c7221 */ /* 0x000fe40000010000 */
[----:B0-----:R-:W-:Y:S02]  /*2de50*/  DFMA R8, -R10, R6, 1 ;  /* 0x3ff000000a08742b */ /* 0x001fe40000000106 */
[----:B------:R-:W-:-:S04]  /*2de60*/  FFMA.FTZ R14, R12, -R14, 0.10546888411045074463 ;  /* 0x3dd800120c0e7423 */ /* 0x000fc8000001080e */
[C---:B------:R-:W-:Y:S02]  /*2de70*/  FFMA.FTZ R15, R12.reuse, R14, -0.13229703903198242188 ;  /* 0xbe0778e00c0f7423 */ /* 0x040fe4000001000e */
[----:B------:R-:W-:Y:S02]  /*2de80*/  DFMA R8, R8, R8, R8 ;  /* 0x000000080808722b */ /* 0x000fe40000000008 */
[----:B------:R-:W-:-:S06]  /*2de90*/  FFMA.FTZ R14, R12, R15, 0.14491446316242218018 ;  /* 0x3e1464750c0e7423 */ /* 0x000fcc000001000f */
        /* <DEDUP_REMOVED lines=33> */
.L_x_2445:
[----:B------:R-:W-:Y:S05]  /*2e0b0*/  BSYNC.RECONVERGENT B6 ;  /* 0x0000000000067941 */ /* 0x000fea0003800200 */
.L_x_2444:
        /* <DEDUP_REMOVED lines=61> */
.L_x_2447:
[----:B------:R-:W-:Y:S05]  /*2e490*/  BSYNC.RECONVERGENT B3 ;  /* 0x0000000000037941 */ /* 0x000fea0003800200 */
.L_x_2446:
[----:B0-----:R-:W-:Y:S01]  /*2e4a0*/  DMUL R12, R12, R14 ;  /* 0x0000000e0c0c7228 */ /* 0x001fe20000000000 */
[----:B------:R-:W-:Y:S01]  /*2e4b0*/  UMOV UR6, 0xf0000000 ;  /* 0xf000000000067882 */ /* 0x000fe20000000000 */
[----:B------:R-:W-:-:S04]  /*2e4c0*/  UMOV UR7, 0x380fffff ;  /* 0x380fffff00077882 */ /* 0x000fc80000000000 */
[----:B------:R-:W0:Y:S02]  /*2e4d0*/  F2F.F32.F64 R4, R12 ;  /* 0x0000000c00047310 */ /* 0x000e240000301000 */
[----:B------:R-:W-:-:S14]  /*2e4e0*/  DSETP.GEU.AND P0, PT, |R12|, UR6, PT ;  /* 0x000000060c007e2a */ /* 0x000fdc000bf0e200 */
[----:B0-----:R-:W-:-:S07]  /*2e4f0*/  @!P0 FMUL R4, R4, 1.175494350822287508e-38 ;  /* 0x0080000004048820 */ /* 0x001fce0000400000 */
.L_x_2442:
[----:B------:R-:W-:Y:S05]  /*2e500*/  BSYNC.RECONVERGENT B5 ;  /* 0x0000000000057941 */ /* 0x000fea0003800200 */
.L_x_2431:
[----:B0-----:R-:W-:Y:S02]  /*2e510*/  FSETP.NEU.FTZ.AND P0, PT, R4, RZ, PT ;  /* 0x000000ff0400720b */ /* 0x001fe40003f1d000 */
[----:B------:R-:W-:-:S11]  /*2e520*/  MOV R0, RZ ;  /* 0x000000ff00007202 */ /* 0x000fd60000000f00 */
[----:B------:R-:W-:Y:S05]  /*2e530*/  @!P0 BRA `(.L_x_2448) ;  /* 0x0000000000448947 */ /* 0x000fea0003800000 */
[----:B------:R-:W-:Y:S01]  /*2e540*/  HFMA2 R0, -RZ, RZ, 0, 0 ;  /* 0x00000000ff007431 */ /* 0x000fe200000001ff */
[----:B------:R-:W-:Y:S01]  /*2e550*/  MOV R6, 0x3f800000 ;  /* 0x3f80000000067802 */ /* 0x000fe20000000f00 */
[----:B------:R-:W-:Y:S02]  /*2e560*/  HFMA2 R9, -RZ, RZ, 1.875, 0 ;  /* 0x3f800000ff097431 */ /* 0x000fe400000001ff */
[----:B------:R-:W-:-:S07]  /*2e570*/  IMAD.MOV.U32 R7, RZ, RZ, R3 ;  /* 0x000000ffff077224 */ /* 0x000fce00078e0003 */
.L_x_2449:
        /* <DEDUP_REMOVED lines=13> */
.L_x_2448:
[----:B------:R-:W-:-:S07]  /*2e650*/  FADD.FTZ R4, -R0, 1 ;  /* 0x3f80000000047421 */ /* 0x000fce0000010100 */
.L_x_2198:
[----:B------:R-:W-:Y:S05]  /*2e660*/  BSYNC.RECONVERGENT B0 ;  /* 0x0000000000007941 */ /* 0x000fea0003800200 */
.L_x_2197:
[----:B------:R-:W-:Y:S01]  /*2e670*/  HFMA2 R5, -RZ, RZ, 0, 0 ;  /* 0x00000000ff057431 */ /* 0x000fe200000001ff */
[----:B------:R-:W-:Y:S01]  /*2e680*/  MOV R7, R4 ;  /* 0x0000000400077202 */ /* 0x000fe20000000f00 */
[----:B------:R-:W-:-:S04]  /*2e690*/  IMAD.MOV.U32 R4, RZ, RZ, R23 ;  /* 0x000000ffff047224 */ /* 0x000fc800078e0017 */
[----:B------:R-:W-:Y:S05]  /*2e6a0*/  RET.REL.NODEC R4 `(_ZN2at6native27unrolled_elementwise_kernelIN48_GLOBAL__N__08322988_15_IGammaKernel_cu_cb51a28d10CalcIgammaIfEESt5arrayIPcLm3EELi4E23TrivialOffsetCalculatorILi2EjES8_ILi1EjENS0_6memory15LoadWithoutCastENSB_16StoreWithoutCastEEEviT_T0_T2_T3_T4_T5_) ;  /* 0xfffffd1804547950 */ /* 0x000fea0003c3ffff */
        .weak           $__internal_6_$__cuda_sm20_div_rn_f64_full
        .type           $__internal_6_$__cuda_sm20_div_rn_f64_full,@function
        .size           $__internal_6_$__cuda_sm20_div_rn_f64_full,($__internal_7_$__cuda_sm20_dsqrt_rn_f64_mediumpath_v1 - $__internal_6_$__cuda_sm20_div_rn_f64_full)
$__internal_6_$__cuda_sm20_div_rn_f64_full:
[----:B------:R-:W-:Y:S01]  /*2e6b0*/  MOV R21, R13 ;  /* 0x0000000d00157202 */ /* 0x000fe20000000f00 */
[----:B------:R-:W-:Y:S01]  /*2e6c0*/  IMAD.MOV.U32 R13, RZ, RZ, R8 ;  /* 0x000000ffff0d7224 */ /* 0x000fe200078e0008 */
[C---:B------:R-:W-:Y:S01]  /*2e6d0*/  FSETP.GEU.AND P0, PT, |R8|.reuse, 1.469367938527859385e-39, PT ;  /* 0x001000000800780b */ /* 0x040fe20003f0e200 */
[----:B------:R-:W-:Y:S01]  /*2e6e0*/  BSSY.RECONVERGENT B3, `(.L_x_2450) ;  /* 0x000005e000037945 */ /* 0x000fe20003800200 */
[----:B------:R-:W-:Y:S02]  /*2e6f0*/  FSETP.GEU.AND P2, PT, |R21|, 1.469367938527859385e-39, PT ;  /* 0x001000001500780b */ /* 0x000fe40003f4e200 */
        /* <DEDUP_REMOVED lines=8> */
[----:B------:R-:W-:Y:S01]  /*2e780*/  MOV R11, 0x1ca00000 ;  /* 0x1ca00000000b7802 */ /* 0x000fe20000000f00 */
[----:B------:R-:W0:Y:S01]  /*2e790*/  MUFU.RCP64H R9, R15 ;  /* 0x0000000f00097308 */ /* 0x000e220000001800 */
[----:B------:R-:W-:-:S02]  /*2e7a0*/  @!P2 ISETP.GE.U32.AND P3, PT, R28, R10, PT ;  /* 0x0000000a1c00a20c */ /* 0x000fc40003f66070 */
[----:B------:R-:W-:Y:S02]  /*2e7b0*/  ISETP.GE.U32.AND P1, PT, R28, R27, PT ;  /* 0x0000001b1c00720c */ /* 0x000fe40003f26070 */
[C---:B------:R-:W-:Y:S02]  /*2e7c0*/  @!P2 SEL R18, R11.reuse, 0x63400000, !P3 ;  /* 0x634000000b12a807 */ /* 0x040fe40005800000 */
[----:B------:R-:W-:Y:S02]  /*2e7d0*/  SEL R10, R11, 0x63400000, !P1 ;  /* 0x634000000b0a7807 */ /* 0x000fe40004800000 */
[--C-:B------:R-:W-:Y:S02]  /*2e7e0*/  @!P2 LOP3.LUT R18, R18, 0x80000000, R21.reuse, 0xf8, !PT ;  /* 0x800000001212a812 */ /* 0x100fe400078ef815 */
[----:B------:R-:W-:Y:S02]  /*2e7f0*/  LOP3.LUT R11, R10, 0x800fffff, R21, 0xf8, !PT ;  /* 0x800fffff0a0b7812 */ /* 0x000fe400078ef815 */
[----:B------:R-:W-:Y:S01]  /*2e800*/  @!P2 LOP3.LUT R19, R18, 0x100000, RZ, 0xfc, !PT ;  /* 0x001000001213a812 */ /* 0x000fe200078efcff */
[----:B------:R-:W-:Y:S01]  /*2e810*/  @!P2 IMAD.MOV.U32 R18, RZ, RZ, RZ ;  /* 0x000000ffff12a224 */ /* 0x000fe200078e00ff */
[----:B------:R-:W-:-:S02]  /*2e820*/  MOV R10, R20 ;  /* 0x00000014000a7202 */ /* 0x000fc40000000f00 */
[----:B------:R-:W-:-:S04]  /*2e830*/  MOV R8, 0x1 ;  /* 0x0000000100087802 */ /* 0x000fc80000000f00 */
        /* <DEDUP_REMOVED lines=10> */
[----:B------:R-:W-:Y:S02]  /*2e8e0*/  @!P2 LOP3.LUT R24, R11, 0x7ff00000, RZ, 0xc0, !PT ;  /* 0x7ff000000b18a812 */ /* 0x000fe400078ec0ff */
[----:B------:R-:W-:Y:S02]  /*2e8f0*/  MOV R25, R27 ;  /* 0x0000001b00197202 */ /* 0x000fe40000000f00 */
[----:B------:R-:W-:Y:S01]  /*2e900*/  @!P0 LOP3.LUT R25, R15, 0x7ff00000, RZ, 0xc0, !PT ;  /* 0x7ff000000f198812 */ /* 0x000fe200078ec0ff */
[----:B------:R-:W-:-:S05]  /*2e910*/  VIADD R18, R24, 0xffffffff ;  /* 0xffffffff18127836 */ /* 0x000fca0000000000 */
[----:B------:R-:W-:Y:S02]  /*2e920*/  ISETP.GT.U32.AND P0, PT, R18, 0x7feffffe, PT ;  /* 0x7feffffe1200780c */ /* 0x000fe40003f04070 */
[----:B------:R-:W-:-:S04]  /*2e930*/  IADD3 R18, PT, PT, R25, -0x1, RZ ;  /* 0xffffffff19127810 */ /* 0x000fc80007ffe0ff */
[----:B------:R-:W-:-:S13]  /*2e940*/  ISETP.GT.U32.OR P0, PT, R18, 0x7feffffe, P0 ;  /* 0x7feffffe1200780c */ /* 0x000fda0000704470 */
[----:B------:R-:W-:Y:S05]  /*2e950*/  @P0 BRA `(.L_x_2451) ;  /* 0x0000000000780947 */ /* 0x000fea0003800000 */
[----:B------:R-:W-:Y:S02]  /*2e960*/  LOP3.LUT R18, R13, 0x7ff00000, RZ, 0xc0, !PT ;  /* 0x7ff000000d127812 */ /* 0x000fe400078ec0ff */
[----:B------:R-:W-:Y:S02]  /*2e970*/  MOV R27, 0x1ca00000 ;  /* 0x1ca00000001b7802 */ /* 0x000fe40000000f00 */
[CC--:B------:R-:W-:Y:S02]  /*2e980*/  VIADDMNMX R19, R28.reuse, -R18.reuse, 0xb9600000, !PT ;  /* 0xb96000001c137446 */ /* 0x0c0fe40007800912 */
[----:B------:R-:W-:Y:S02]  /*2e990*/  ISETP.GE.U32.AND P0, PT, R28, R18, PT ;  /* 0x000000121c00720c */ /* 0x000fe40003f06070 */
[----:B------:R-:W-:Y:S02]  /*2e9a0*/  VIMNMX R19, PT, PT, R19, 0x46a00000, PT ;  /* 0x46a0000013137848 */ /* 0x000fe40003fe0100 */
[----:B------:R-:W-:-:S02]  /*2e9b0*/  SEL R24, R27, 0x63400000, !P0 ;  /* 0x634000001b187807 */ /* 0x000fc40004000000 */
[----:B------:R-:W-:Y:S02]  /*2e9c0*/  MOV R20, RZ ;  /* 0x000000ff00147202 */ /* 0x000fe40000000f00 */
[----:B------:R-:W-:-:S05]  /*2e9d0*/  IADD3 R24, PT, PT, -R24, R19, RZ ;  /* 0x0000001318187210 */ /* 0x000fca0007ffe1ff */
        /* <DEDUP_REMOVED lines=22> */
.L_x_2451:
        /* <DEDUP_REMOVED lines=13> */
[----:B------:R-:W-:Y:S01]  /*2ec10*/  @!P0 MOV R19, R12 ;  /* 0x0000000c00138202 */ /* 0x000fe20000000f00 */
[----:B------:R-:W-:Y:S01]  /*2ec20*/  @P0 IMAD.MOV.U32 R19, RZ, RZ, R8 ;  /* 0x000000ffff130224 */ /* 0x000fe200078e0008 */
[----:B------:R-:W-:Y:S01]  /*2ec30*/  @P0 MOV R18, RZ ;  /* 0x000000ff00120202 */ /* 0x000fe20000000f00 */
[----:B------:R-:W-:Y:S06]  /*2ec40*/  BRA `(.L_x_2452) ;  /* 0x00000000001c7947 */ /* 0x000fec0003800000 */
.L_x_2454:
[----:B------:R-:W-:-:S04]  /*2ec50*/  LOP3.LUT R18, R13, 0x80000, RZ, 0xfc, !PT ;  /* 0x000800000d127812 */ /* 0x000fc800078efcff */
[----:B------:R-:W-:Y:S02]  /*2ec60*/  MOV R19, R18 ;  /* 0x0000001200137202 */ /* 0x000fe40000000f00 */
[----:B------:R-:W-:Y:S01]  /*2ec70*/  MOV R18, R12 ;  /* 0x0000000c00127202 */ /* 0x000fe20000000f00 */
[----:B------:R-:W-:Y:S06]  /*2ec80*/  BRA `(.L_x_2452) ;  /* 0x00000000000c7947 */ /* 0x000fec0003800000 */
.L_x_2453:
[----:B------:R-:W-:-:S04]  /*2ec90*/  LOP3.LUT R18, R21, 0x80000, RZ, 0xfc, !PT ;  /* 0x0008000015127812 */ /* 0x000fc800078efcff */
[----:B------:R-:W-:Y:S01]  /*2eca0*/  MOV R19, R18 ;  /* 0x0000001200137202 */ /* 0x000fe20000000f00 */
[----:B------:R-:W-:-:S07]  /*2ecb0*/  IMAD.MOV.U32 R18, RZ, RZ, R20 ;  /* 0x000000ffff127224 */ /* 0x000fce00078e0014 */
.L_x_2452:
[----:B------:R-:W-:Y:S05]  /*2ecc0*/  BSYNC.RECONVERGENT B3 ;  /* 0x0000000000037941 */ /* 0x000fea0003800200 */
.L_x_2450:
[----:B------:R-:W-:Y:S01]  /*2ecd0*/  MOV R8, R0 ;  /* 0x0000000000087202 */ /* 0x000fe20000000f00 */
[----:B------:R-:W-:Y:S01]  /*2ece0*/  IMAD.MOV.U32 R9, RZ, RZ, 0x0 ;  /* 0x00000000ff097424 */ /* 0x000fe200078e00ff */
[----:B------:R-:W-:Y:S02]  /*2ecf0*/  MOV R10, R18 ;  /* 0x00000012000a7202 */ /* 0x000fe40000000f00 */
[----:B------:R-:W-:Y:S01]  /*2ed00*/  MOV R11, R19 ;  /* 0x00000013000b7202 */ /* 0x000fe20000000f00 */
[----:B------:R-:W-:Y:S06]  /*2ed10*/  RET.REL.NODEC R8 `(_ZN2at6native27unrolled_elementwise_kernelIN48_GLOBAL__N__08322988_15_IGammaKernel_cu_cb51a28d10CalcIgammaIfEESt5arrayIPcLm3EELi4E23TrivialOffsetCalculatorILi2EjES8_ILi1EjENS0_6memory15LoadWithoutCastENSB_16StoreWithoutCastEEEviT_T0_T2_T3_T4_T5_) ;  /* 0xfffffd1008b87950 */ /* 0x000fec0003c3ffff */
        .weak           $__internal_7_$__cuda_sm20_dsqrt_rn_f64_mediumpath_v1
        .type           $__internal_7_$__cuda_sm20_dsqrt_rn_f64_mediumpath_v1,@function
        .size           $__internal_7_$__cuda_sm20_dsqrt_rn_f64_mediumpath_v1,(.L_x_11525 - $__internal_7_$__cuda_sm20_dsqrt_rn_f64_mediumpath_v1)
$__internal_7_$__cuda_sm20_dsqrt_rn_f64_mediumpath_v1:
[----:B------:R-:W-:Y:S01]  /*2ed20*/  ISETP.GE.U32.AND P0, PT, R14, -0x3400000, PT ;  /* 0xfcc000000e00780c */ /* 0x000fe20003f06070 */
[----:B------:R-:W-:Y:S01]  /*2ed30*/  BSSY.RECONVERGENT B3, `(.L_x_2455) ;  /* 0x000002a000037945 */ /* 0x000fe20003800200 */
[----:B------:R-:W-:Y:S02]  /*2ed40*/  LOP3.LUT R5, R5, R4, RZ, 0x3c, !PT ;  /* 0x0000000405057212 */ /* 0x000fe400078e3cff */
[----:B------:R-:W-:Y:S02]  /*2ed50*/  LOP3.LUT R7, R7, R6, RZ, 0x3c, !PT ;  /* 0x0000000607077212 */ /* 0x000fe400078e3cff */
[----:B------:R-:W-:Y:S02]  /*2ed60*/  LOP3.LUT R4, R5, R4, RZ, 0x3c, !PT ;  /* 0x0000000405047212 */ /* 0x000fe400078e3cff */
[----:B------:R-:W-:Y:S02]  /*2ed70*/  LOP3.LUT R6, R7, R6, RZ, 0x3c, !PT ;  /* 0x0000000607067212 */ /* 0x000fe400078e3cff */
[----:B------:R-:W-:-:S02]  /*2ed80*/  LOP3.LUT R5, R5, R4, RZ, 0x3c, !PT ;  /* 0x0000000405057212 */ /* 0x000fc400078e3cff */
[----:B------:R-:W-:Y:S01]  /*2ed90*/  LOP3.LUT R7, R7, R6, RZ, 0x3c, !PT ;  /* 0x0000000607077212 */ /* 0x000fe200078e3cff */
[----:B------:R-:W-:Y:S06]  /*2eda0*/  @!P0 BRA `(.L_x_2456) ;  /* 0x0000000000208947 */ /* 0x000fec0003800000 */
        /* <DEDUP_REMOVED lines=8> */
.L_x_2456:
[----:B------:R-:W-:-:S14]  /*2ee30*/  DSETP.NE.AND P0, PT, R4, RZ, PT ;  /* 0x000000ff0400722a */ /* 0x000fdc0003f05000 */
[----:B------:R-:W-:Y:S05]  /*2ee40*/  @!P0 BRA `(.L_x_2458) ;  /* 0x00000000005c8947 */ /* 0x000fea0003800000 */
[----:B------:R-:W-:-:S13]  /*2ee50*/  ISETP.GE.AND P0, PT, R5, RZ, PT ;  /* 0x000000ff0500720c */ /* 0x000fda0003f06270 */
[----:B------:R-:W-:Y:S02]  /*2ee60*/  @!P0 MOV R6, 0x0 ;  /* 0x0000000000068802 */ /* 0x000fe40000000f00 */
[----:B------:R-:W-:Y:S01]  /*2ee70*/  @!P0 MOV R7, 0xfff80000 ;  /* 0xfff8000000078802 */ /* 0x000fe20000000f00 */
[----:B------:R-:W-:Y:S06]  /*2ee80*/  @!P0 BRA `(.L_x_2457) ;  /* 0x0000000000508947 */ /* 0x000fec0003800000 */
[----:B------:R-:W-:-:S13]  /*2ee90*/  ISETP.GT.AND P0, PT, R5, 0x7fefffff, PT ;  /* 0x7fefffff0500780c */ /* 0x000fda0003f04270 */
[----:B------:R-:W-:Y:S05]  /*2eea0*/  @P0 BRA `(.L_x_2458) ;  /* 0x0000000000440947 */ /* 0x000fea0003800000 */
[----:B------:R-:W-:Y:S01]  /*2eeb0*/  DMUL R4, R4, 8.11296384146066816958e+31 ;  /* 0x4690000004047828 */ /* 0x000fe20000000000 */
[----:B------:R-:W-:Y:S02]  /*2eec0*/  IMAD.MOV.U32 R6, RZ, RZ, RZ ;  /* 0x000000ffff067224 */ /* 0x000fe400078e00ff */
[----:B------:R-:W-:Y:S01]  /*2eed0*/  HFMA2 R9, -RZ, RZ, 1.9609375, 0 ;  /* 0x3fd80000ff097431 */ /* 0x000fe200000001ff */
[----:B------:R-:W-:Y:S02]  /*2eee0*/  MOV R8, 0x0 ;  /* 0x0000000000087802 */ /* 0x000fe40000000f00 */
        /* <DEDUP_REMOVED lines=13> */
.L_x_2458:
[----:B------:R-:W-:-:S11]  /*2efc0*/  DADD R6, R4, R4 ;  /* 0x0000000004067229 */ /* 0x000fd60000000004 */
.L_x_2457:
[----:B------:R-:W-:Y:S05]  /*2efd0*/  BSYNC.RECONVERGENT B3 ;  /* 0x0000000000037941 */ /* 0x000fea0003800200 */
.L_x_2455:
[----:B------:R-:W-:Y:S01]  /*2efe0*/  HFMA2 R5, -RZ, RZ, 0, 0 ;  /* 0x00000000ff057431 */ /* 0x000fe200000001ff */
[----:B------:R-:W-:-:S04]  /*2eff0*/  MOV R4, R0 ;  /* 0x0000000000047202 */ /* 0x000fc80000000f00 */
[----:B------:R-:W-:Y:S05]  /*2f000*/  RET.REL.NODEC R4 `(_ZN2at6native27unrolled_elementwise_kernelIN48_GLOBAL__N__08322988_15_IGammaKernel_cu_cb51a28d10CalcIgammaIfEESt5arrayIPcLm3EELi4E23TrivialOffsetCalculatorILi2EjES8_ILi1EjENS0_6memory15LoadWithoutCastENSB_16StoreWithoutCastEEEviT_T0_T2_T3_T4_T5_) ;  /* 0xfffffd0c04fc7950 */ /* 0x000fea0003c3ffff */
.L_x_2459:
        /* <DEDUP_REMOVED lines=15> */
.L_x_11525:


//--------------------- .text._ZN2at6native29vectorized_elementwise_kernelILi2EN48_GLOBAL__N__08322988_15_IGammaKernel_cu_cb51a28d10CalcIgammaIfEESt5arrayIPcLm3EEEEviT0_T1_ --------------------------
	.section	.text._ZN2at6native29vectorized_elementwise_kernelILi2EN48_GLOBAL__N__08322988_15_IGammaKernel_cu_cb51a28d10CalcIgammaIfEESt5arrayIPcLm3EEEEviT0_T1_,"ax",@progbits
	.align	128
.text._ZN2at6native29vectorized_elementwise_kernelILi2EN48_GLOBAL__N__08322988_15_IGammaKernel_cu_cb51a28d10CalcIgammaIfEESt5arrayIPcLm3EEEEviT0_T1_:
        .type           _ZN2at6native29vectorized_elementwise_kernelILi2EN48_GLOBAL__N__08322988_15_IGammaKernel_cu_cb51a28d10CalcIgammaIfEESt5arrayIPcLm3EEEEviT0_T1_,@function
        .size           _ZN2at6native29vectorized_elementwise_kernelILi2EN48_GLOBAL__N__08322988_15_IGammaKernel_cu_cb51a28d10CalcIgammaIfEESt5arrayIPcLm3EEEEviT0_T1_,(.L_x_11530 - _ZN2at6native29vectorized_elementwise_kernelILi2EN48_GLOBAL__N__08322988_15_IGammaKernel_cu_cb51a28d10CalcIgammaIfEESt5arrayIPcLm3EEEEviT0_T1_)
        .other          _ZN2at6native29vectorized_elementwise_kernelILi2EN48_GLOBAL__N__08322988_15_IGammaKernel_cu_cb51a28d10CalcIgammaIfEESt5arrayIPcLm3EEEEviT0_T1_,@"STO_CUDA_ENTRY STV_DEFAULT"
_ZN2at6native29vectorized_elementwise_kernelILi2EN48_GLOBAL__N__08322988_15_IGammaKernel_cu_cb51a28d10CalcIgammaIfEESt5arrayIPcLm3EEEEviT0_T1_:
[----:B------:R-:W0:Y:S01]  /*0000*/  LDC R1, c[0x0][0x37c] ;  /* 0x0000df00ff017b82 */ /* 0x000e220000000800 */
[----:B------:R-:W1:Y:S01]  /*0010*/  S2R R39, SR_CTAID.X ;  /* 0x0000000000277919 */ /* 0x000e620000002500 */
[----:B------:R-:W2:Y:S01]  /*0020*/  LDCU UR7, c[0x0][0x380] ;  /* 0x00007000ff0777ac */ /* 0x000ea20008000800 */
[----:B0-----:R-:W-:Y:S01]  /*0030*/  IADD3 R1, PT, PT, R1, -0x1458, RZ ;  /* 0xffffeba801017810 */ /* 0x001fe20007ffe0ff */
[----:B------:R-:W0:Y:S01]  /*0040*/  LDCU.64 UR4, c[0x0][0x358] ;  /* 0x00006b00ff0477ac */ /* 0x000e220008000a00 */
[----:B------:R-:W3:Y:S01]  /*0050*/  LDCU.U8 UR6, c[0x0][0x384] ;  /* 0x00007080ff0677ac */ /* 0x000ee20008000000 */
[----:B-1----:R-:W-:-:S05]  /*0060*/  IMAD.SHL.U32 R39, R39, 0x400, RZ ;  /* 0x0000040027277824 */ /* 0x002fca00078e00ff */
[----:B--2---:R-:W-:-:S04]  /*0070*/  IADD3 R11, PT, PT, -R39, UR7, RZ ;  /* 0x00000007270b7c10 */ /* 0x004fc8000fffe1ff */
[----:B------:R-:W-:-:S13]  /*0080*/  ISETP.GT.U32.AND P0, PT, R11, 0x3ff, PT ;  /* 0x000003ff0b00780c */ /* 0x000fda0003f04070 */
[----:B0--3--:R-:W-:Y:S05]  /*0090*/  @P0 BRA `(.L_x_2460) ;  /* 0x0000001000b40947 */ /* 0x009fea0003800000 */
[----:B------:R-:W0:Y:S01]  /*00a0*/  S2R R4, SR_TID.X ;  /* 0x0000000000047919 */ /* 0x000e220000002100 */
[----:B------:R-:W1:Y:S01]  /*00b0*/  LDC.64 R6, c[0x0][0x390] ;  /* 0x0000e400ff067b82 */ /* 0x000e620000000a00 */
[----:B------:R-:W-:Y:S02]  /*00c0*/  HFMA2 R5, -RZ, RZ, 0, 0 ;  /* 0x00000000ff057431 */ /* 0x000fe400000001ff */
[----:B------:R-:W-:Y:S01]  /*00d0*/  IMAD.MOV.U32 R2, RZ, RZ, RZ ;  /* 0x000000ffff027224 */ /* 0x000fe200078e00ff */
[----:B------:R-:W-:-:S04]  /*00e0*/  CS2R R44, SRZ ;  /* 0x00000000002c7805 */ /* 0x000fc8000001ff00 */
[----:B------:R-:W2:Y:S08]  /*00f0*/  LDC.64 R8, c[0x0][0x398] ;  /* 0x0000e600ff087b82 */ /* 0x000eb00000000a00 */
[----:B------:R-:W3:Y:S08]  /*0100*/  LDC.64 R12, c[0x0][0x390] ;  /* 0x0000e400ff0c7b82 */ /* 0x000ef00000000a00 */
[----:B------:R-:W4:Y:S01]  /*0110*/  LDC.64 R20, c[0x0][0x398] ;  /* 0x0000e600ff147b82 */ /* 0x000f220000000a00 */
[----:B0-----:R-:W-:-:S07]  /*0120*/  ISETP.GE.U32.AND P5, PT, R4, R11, PT ;  /* 0x0000000b0400720c */ /* 0x001fce0003fa6070 */
[----:B------:R-:W0:Y:S01]  /*0130*/  LDC.64 R28, c[0x0][0x390] ;  /* 0x0000e400ff1c7b82 */ /* 0x000e220000000a00 */
[----:B------:R-:W-:-:S07]  /*0140*/  MOV R10, R4 ;  /* 0x00000004000a7202 */ /* 0x000fce0000000f00 */
[----:B------:R-:W0:Y:S01]  /*0150*/  LDC.64 R30, c[0x0][0x398] ;  /* 0x0000e600ff1e7b82 */ /* 0x000e220000000a00 */
[----:B------:R-:W-:Y:S01]  /*0160*/  @!P5 VIADD R4, R10, 0x80 ;  /* 0x000000800a04d836 */ /* 0x000fe20000000000 */
[----:B------:R-:W-:-:S06]  /*0170*/  @!P5 IADD3 R3, PT, PT, R39, R10, RZ ;  /* 0x0000000a2703d210 */ /* 0x000fcc0007ffe0ff */
[----:B------:R-:W0:Y:S01]  /*0180*/  LDC.64 R32, c[0x0][0x390] ;  /* 0x0000e400ff207b82 */ /* 0x000e220000000a00 */
[----:B------:R-:W-:Y:S01]  /*0190*/  ISETP.GE.U32.AND P0, PT, R4, R11, PT ;  /* 0x0000000b0400720c */ /* 0x000fe20003f06070 */
[----:B-1----:R-:W-:-:S04]  /*01a0*/  @!P5 IMAD.WIDE.U32 R6, R3, 0x4, R6 ;  /* 0x000000040306d825 */ /* 0x002fc800078e0006 */
[----:B--2---:R-:W-:Y:S01]  /*01b0*/  @!P5 IMAD.WIDE.U32 R8, R3, 0x4, R8 ;  /* 0x000000040308d825 */ /* 0x004fe200078e0008 */
[----:B------:R1:W5:Y:S01]  /*01c0*/  @!P5 LDG.E R2, desc[UR4][R6.64] ;  /* 0x000000040602d981 */ /* 0x000362000c1e1900 */
[----:B------:R-:W2:Y:S03]  /*01d0*/  LDC.64 R26, c[0x0][0x398] ;  /* 0x0000e600ff1a7b82 */ /* 0x000ea60000000a00 */
[----:B------:R-:W5:Y:S03]  /*01e0*/  @!P5 LDG.E R5, desc[UR4][R8.64] ;  /* 0x000000040805d981 */ /* 0x000f66000c1e1900 */
[----:B------:R-:W-:Y:S01]  /*01f0*/  @!P0 IADD3 R15, PT, PT, R39, R4, RZ ;  /* 0x00000004270f8210 */ /* 0x000fe20007ffe0ff */
[----:B------:R-:W-:Y:S01]  /*0200*/  @!P0 VIADD R4, R4, 0x80 ;  /* 0x0000008004048836 */ /* 0x000fe20000000000 */
[----:B------:R-:W2:Y:S03]  /*0210*/  LDC.64 R22, c[0x0][0x390] ;  /* 0x0000e400ff167b82 */ /* 0x000ea60000000a00 */
[----:B---3--:R-:W-:Y:S01]  /*0220*/  @!P0 IMAD.WIDE.U32 R12, R15, 0x4, R12 ;  /* 0x000000040f0c8825 */ /* 0x008fe200078e000c */
[----:B------:R-:W-:-:S04]  /*0230*/  ISETP.GE.U32.AND P1, PT, R4, R11, PT ;  /* 0x0000000b0400720c */ /* 0x000fc80003f26070 */
[----:B-1----:R-:W1:Y:S01]  /*0240*/  LDC.64 R6, c[0x0][0x390] ;  /* 0x0000e400ff067b82 */ /* 0x002e620000000a00 */
[----:B------:R3:W5:Y:S07]  /*0250*/  @!P0 LDG.E R45, desc[UR4][R12.64] ;  /* 0x000000040c2d8981 */ /* 0x00076e000c1e1900 */
[----:B------:R-:W2:Y:S01]  /*0260*/  LDC.64 R24, c[0x0][0x398] ;  /* 0x0000e600ff187b82 */ /* 0x000ea20000000a00 */
[----:B------:R-:W-:Y:S01]  /*0270*/  @!P1 IADD3 R17, PT, PT, R39, R4, RZ ;  /* 0x0000000427119210 */ /* 0x000fe20007ffe0ff */
[----:B------:R-:W-:-:S05]  /*0280*/  @!P1 VIADD R4, R4, 0x80 ;  /* 0x0000008004049836 */ /* 0x000fca0000000000 */
[C---:B------:R-:W-:Y:S01]  /*0290*/  ISETP.GE.U32.AND P2, PT, R4.reuse, R11, PT ;  /* 0x0000000b0400720c */ /* 0x040fe20003f46070 */
[----:B---3--:R-:W3:Y:S08]  /*02a0*/  LDC.64 R12, c[0x0][0x390] ;  /* 0x0000e400ff0c7b82 */ /* 0x008ef00000000a00 */
[----:B------:R-:W3:Y:S04]  /*02b0*/  LDC.64 R8, c[0x0][0x398] ;  /* 0x0000e600ff087b82 */ /* 0x000ee80000000a00 */
[----:B------:R-:W-:Y:S01]  /*02c0*/  @!P2 IADD3 R35, PT, PT, R39, R4, RZ ;  /* 0x000000042723a210 */ /* 0x000fe20007ffe0ff */
[----:B------:R-:W-:-:S03]  /*02d0*/  @!P2 VIADD R4, R4, 0x80 ;  /* 0x000000800404a836 */ /* 0x000fc60000000000 */
[----:B------:R-:W3:Y:S02]  /*02e0*/  LDC.64 R18, c[0x0][0x398] ;  /* 0x0000e600ff127b82 */ /* 0x000ee40000000a00 */
[----:B------:R-:W-:-:S13]  /*02f0*/  ISETP.GE.U32.AND P3, PT, R4, R11, PT ;  /* 0x0000000b0400720c */ /* 0x000fda0003f66070 */
[----:B------:R-:W-:Y:S01]  /*0300*/  @!P3 IMAD.IADD R34, R39, 0x1, R4 ;  /* 0x000000012722b824 */ /* 0x000fe200078e0204 */
[----:B------:R-:W-:-:S04]  /*0310*/  @!P3 IADD3 R4, PT, PT, R4, 0x80, RZ ;  /* 0x000000800404b810 */ /* 0x000fc80007ffe0ff */
[----:B------:R-:W-:-:S13]  /*0320*/  ISETP.GE.U32.AND P4, PT, R4, R11, PT ;  /* 0x0000000b0400720c */ /* 0x000fda0003f86070 */
[----:B------:R-:W-:Y:S01]  /*0330*/  @!P4 IMAD.IADD R3, R39, 0x1, R4 ;  /* 0x000000012703c824 */ /* 0x000fe200078e0204 */
[----:B------:R-:W-:-:S04]  /*0340*/  @!P4 IADD3 R4, PT, PT, R4, 0x80, RZ ;  /* 0x000000800404c810 */ /* 0x000fc80007ffe0ff */
[C---:B------:R-:W-:Y:S01]  /*0350*/  ISETP.GE.U32.AND P5, PT, R4.reuse, R11, PT ;  /* 0x0000000b0400720c */ /* 0x040fe20003fa6070 */
[----:B----4-:R-:W-:Y:S02]  /*0360*/  @!P0 IMAD.WIDE.U32 R20, R15, 0x4, R20 ;  /* 0x000000040f148825 */ /* 0x010fe400078e0014 */
[----:B------:R-:W4:Y:S02]  /*0370*/  LDC.64 R14, c[0x0][0x398] ;  /* 0x0000e600ff0e7b82 */ /* 0x000f240000000a00 */
[C---:B0-----:R-:W-:Y:S01]  /*0380*/  @!P1 IMAD.WIDE.U32 R28, R17.reuse, 0x4, R28 ;  /* 0x00000004111c9825 */ /* 0x041fe200078e001c */
[----:B------:R-:W5:Y:S03]  /*0390*/  @!P0 LDG.E R44, desc[UR4][R20.64] ;  /* 0x00000004142c8981 */ /* 0x000f66000c1e1900 */
[----:B------:R-:W-:Y:S02]  /*03a0*/  @!P1 IMAD.WIDE.U32 R30, R17, 0x4, R30 ;  /* 0x00000004111e9825 */ /* 0x000fe400078e001e */
[----:B------:R-:W0:Y:S02]  /*03b0*/  LDC.64 R16, c[0x0][0x390] ;  /* 0x0000e400ff107b82 */ /* 0x000e240000000a00 */
[----:B------:R-:W-:Y:S01]  /*03c0*/  @!P5 IMAD.IADD R0, R39, 0x1, R4 ;  /* 0x000000012700d824 */ /* 0x000fe200078e0204 */
[----:B------:R-:W-:-:S02]  /*03d0*/  @!P5 IADD3 R4, PT, PT, R4, 0x80, RZ ;  /* 0x000000800404d810 */ /* 0x000fc40007ffe0ff */
[----:B------:R-:W-:Y:S02]  /*03e0*/  CS2R R42, SRZ ;  /* 0x00000000002a7805 */ /* 0x000fe4000001ff00 */
[----:B------:R-:W-:Y:S02]  /*03f0*/  ISETP.GE.U32.AND P0, PT, R4, R11, PT ;  /* 0x0000000b0400720c */ /* 0x000fe40003f06070 */
[----:B------:R-:W-:Y:S02]  /*0400*/  CS2R R40, SRZ ;  /* 0x0000000000287805 */ /* 0x000fe4000001ff00 */
[----:B------:R2:W5:Y:S01]  /*0410*/  @!P1 LDG.E R42, desc[UR4][R30.64] ;  /* 0x000000041e2a9981 */ /* 0x000562000c1e1900 */
[----:B-1----:R-:W-:-:S03]  /*0420*/  @!P4 IMAD.WIDE.U32 R6, R3, 0x4, R6 ;  /* 0x000000040306c825 */ /* 0x002fc600078e0006 */
[----:B------:R1:W5:Y:S01]  /*0430*/  @!P1 LDG.E R43, desc[UR4][R28.64] ;  /* 0x000000041c2b9981 */ /* 0x000362000c1e1900 */
[----:B------:R-:W-:Y:S01]  /*0440*/  @!P2 IMAD.WIDE.U32 R32, R35, 0x4, R32 ;  /* 0x000000042320a825 */ /* 0x000fe200078e0020 */
[----:B--2---:R-:W-:-:S03]  /*0450*/  CS2R R30, SRZ ;  /* 0x00000000001e7805 */ /* 0x004fc6000001ff00 */
[----:B------:R-:W-:Y:S01]  /*0460*/  @!P2 IMAD.WIDE.U32 R20, R35, 0x4, R26 ;  /* 0x000000042314a825 */ /* 0x000fe200078e001a */
[----:B------:R2:W5:Y:S03]  /*0470*/  @!P2 LDG.E R41, desc[UR4][R32.64] ;  /* 0x000000042029a981 */ /* 0x000566000c1e1900 */
[----:B------:R-:W-:Y:S01]  /*0480*/  @!P0 IMAD.IADD R27, R39, 0x1, R4 ;  /* 0x00000001271b8824 */ /* 0x000fe200078e0204 */
[----:B------:R3:W5:Y:S01]  /*0490*/  @!P4 LDG.E R31, desc[UR4][R6.64] ;  /* 0x00000004061fc981 */ /* 0x000762000c1e1900 */
[----:B-1----:R-:W-:Y:S01]  /*04a0*/  CS2R R28, SRZ ;  /* 0x00000000001c7805 */ /* 0x002fe2000001ff00 */
[C---:B------:R-:W-:Y:S02]  /*04b0*/  @!P3 IMAD.WIDE.U32 R22, R34.reuse, 0x4, R22 ;  /* 0x000000042216b825 */ /* 0x040fe400078e0016 */
[----:B------:R1:W5:Y:S01]  /*04c0*/  @!P2 LDG.E R40, desc[UR4][R20.64] ;  /* 0x000000041428a981 */ /* 0x000362000c1e1900 */
[----:B--2---:R-:W-:Y:S01]  /*04d0*/  CS2R R32, SRZ ;  /* 0x0000000000207805 */ /* 0x004fe2000001ff00 */
[----:B------:R-:W-:-:S04]  /*04e0*/  @!P3 IMAD.WIDE.U32 R24, R34, 0x4, R24 ;  /* 0x000000042218b825 */ /* 0x000fc800078e0018 */
[C---:B---3--:R-:W-:Y:S01]  /*04f0*/  @!P5 IMAD.WIDE.U32 R6, R0.reuse, 0x4, R12 ;  /* 0x000000040006d825 */ /* 0x048fe200078e000c */
[----:B------:R-:W-:Y:S01]  /*0500*/  CS2R R12, SRZ ;  /* 0x00000000000c7805 */ /* 0x000fe2000001ff00 */
[----:B------:R1:W5:Y:S02]  /*0510*/  @!P3 LDG.E R33, desc[UR4][R22.64] ;  /* 0x000000041621b981 */ /* 0x000364000c1e1900 */
[----:B------:R-:W-:Y:S02]  /*0520*/  @!P4 IMAD.WIDE.U32 R8, R3, 0x4, R8 ;  /* 0x000000040308c825 */ /* 0x000fe400078e0008 */
[----:B------:R1:W5:Y:S02]  /*0530*/  @!P3 LDG.E R32, desc[UR4][R24.64] ;  /* 0x000000041820b981 */ /* 0x000364000c1e1900 */
[----:B----4-:R-:W-:Y:S02]  /*0540*/  @!P5 IMAD.WIDE.U32 R14, R0, 0x4, R14 ;  /* 0x00000004000ed825 */ /* 0x010fe400078e000e */
[----:B------:R1:W5:Y:S02]  /*0550*/  @!P4 LDG.E R30, desc[UR4][R8.64] ;  /* 0x00000004081ec981 */ /* 0x000364000c1e1900 */
[----:B0-----:R-:W-:-:S02]  /*0560*/  @!P0 IMAD.WIDE.U32 R16, R27, 0x4, R16 ;  /* 0x000000041b108825 */ /* 0x001fc400078e0010 */
[----:B------:R1:W5:Y:S02]  /*0570*/  @!P5 LDG.E R29, desc[UR4][R6.64] ;  /* 0x00000004061dd981 */ /* 0x000364000c1e1900 */
[----:B------:R-:W-:Y:S02]  /*0580*/  @!P0 IMAD.WIDE.U32 R18, R27, 0x4, R18 ;  /* 0x000000041b128825 */ /* 0x000fe400078e0012 */
[----:B------:R1:W5:Y:S04]  /*0590*/  @!P5 LDG.E R28, desc[UR4][R14.64] ;  /* 0x000000040e1cd981 */ /* 0x000368000c1e1900 */
[----:B------:R1:W5:Y:S04]  /*05a0*/  @!P0 LDG.E R13, desc[UR4][R16.64] ;  /* 0x00000004100d8981 */ /* 0x000368000c1e1900 */
[----:B------:R1:W5:Y:S01]  /*05b0*/  @!P0 LDG.E R12, desc[UR4][R18.64] ;  /* 0x00000004120c8981 */ /* 0x000362000c1e1900 */
[----:B------:R-:W-:Y:S01]  /*05c0*/  UISETP.NE.AND UP0, UPT, UR6, URZ, UPT ;  /* 0x000000ff0600728c */ /* 0x000fe2000bf05270 */
[----:B------:R-:W-:Y:S08]  /*05d0*/  BSSY.RECONVERGENT B3, `(.L_x_2461) ;  /* 0x000009b000037945 */ /* 0x000ff00003800200 */
[----:B-1----:R-:W-:Y:S05]  /*05e0*/  BRA.U UP0, `(.L_x_2462) ;  /* 0x0000000500347547 */ /* 0x002fea000b800000 */
[----:B------:R-:W-:Y:S01]  /*05f0*/  ISETP.GE.U32.AND P0, PT, R10, R11, PT ;  /* 0x0000000b0a00720c */ /* 0x000fe20003f06070 */
[----:B------:R-:W-:-:S12]  /*0600*/  BSSY.RECONVERGENT B7, `(.L_x_2463) ;  /* 0x0000005000077945 */ /* 0x000fd80003800200 */
[----:B------:R-:W-:Y:S05]  /*0610*/  @P0 BRA `(.L_x_2464) ;  /* 0x00000000000c0947 */ /* 0x000fea0003800000 */
[----:B------:R-:W-:-:S07]  /*0620*/  MOV R3, 0x640 ;  /* 0x0000064000037802 */ /* 0x000fce0000000f00 */
[----:B-----5:R-:W-:Y:S05]  /*0630*/  CALL.REL.NOINC `($_ZN2at6native29vectorized_elementwise_kernelILi2EN48_GLOBAL__N__08322988_15_IGammaKernel_cu_cb51a28d10CalcIgammaIfEESt5arrayIPcLm3EEEEviT0_T1_$_ZN46_INTERNAL_08322988_15_IGammaKernel_cu_cb51a28d48_GLOBAL__N__08322988_15_IGammaKernel_cu_cb51a28d11calc_igammaIfEET_S2_S2_) ;  /* 0x0000001400787944 */ /* 0x020fea0003c00000 */
[----:B------:R0:W-:Y:S02]  /*0640*/  STL [R1+0x1450], R0 ;  /* 0x0014500001007387 */ /* 0x0001e40000100800 */
.L_x_2464:
[----:B------:R-:W-:Y:S05]  /*0650*/  BSYNC.RECONVERGENT B7 ;  /* 0x0000000000077941 */ /* 0x000fea0003800200 */
.L_x_2463:
[----:B0-----:R-:W-:Y:S01]  /*0660*/  IADD3 R0, PT, PT, R10, 0x80, RZ ;  /* 0x000000800a007810 */ /* 0x001fe20007ffe0ff */
[----:B------:R-:W-:Y:S03]  /*0670*/  BSSY.RECONVERGENT B7, `(.L_x_2465) ;  /* 0x0000008000077945 */ /* 0x000fe60003800200 */
[----:B------:R-:W-:-:S13]  /*0680*/  ISETP.GE.U32.AND P0, PT, R0, R11, PT ;  /* 0x0000000b0000720c */ /* 0x000fda0003f06070 */
[----:B------:R-:W-:Y:S05]  /*0690*/  @P0 BRA `(.L_x_2466) ;  /* 0x0000000000140947 */ /* 0x000fea0003800000 */
[----:B-----5:R-:W-:Y:S01]  /*06a0*/  IMAD.MOV.U32 R2, RZ, RZ, R45 ;  /* 0x000000ffff027224 */ /* 0x020fe200078e002d */
[----:B------:R-:W-:Y:S02]  /*06b0*/  MOV R5, R44 ;  /* 0x0000002c00057202 */ /* 0x000fe40000000f00 */
[----:B------:R-:W-:-:S07]  /*06c0*/  MOV R3, 0x6e0 ;  /* 0x000006e000037802 */ /* 0x000fce0000000f00 */
[----:B------:R-:W-:Y:S05]  /*06d0*/  CALL.REL.NOINC `($_ZN2at6native29vectorized_elementwise_kernelILi2EN48_GLOBAL__N__08322988_15_IGammaKernel_cu_cb51a28d10CalcIgammaIfEESt5arrayIPcLm3EEEEviT0_T1_$_ZN46_INTERNAL_08322988_15_IGammaKernel_cu_cb51a28d48_GLOBAL__N__08322988_15_IGammaKernel_cu_cb51a28d11calc_igammaIfEET_S2_S2_) ;  /* 0x0000001400507944 */ /* 0x000fea0003c00000 */
[----:B------:R-:W-:-:S07]  /*06e0*/  IMAD.MOV.U32 R44, RZ, RZ, R0 ;  /* 0x000000ffff2c7224 */ /* 0x000fce00078e0000 */
.L_x_2466:
[----:B------:R-:W-:Y:S05]  /*06f0*/  BSYNC.RECONVERGENT B7 ;  /* 0x0000000000077941 */ /* 0x000fea0003800200 */
.L_x_2465:
[----:B------:R-:W-:Y:S01]  /*0700*/  IADD3 R0, PT, PT, R10, 0x100, RZ ;  /* 0x000001000a007810 */ /* 0x000fe20007ffe0ff */
        /* <DEDUP_REMOVED lines=8> */
.L_x_2468:
[----:B------:R-:W-:Y:S05]  /*0790*/  BSYNC.RECONVERGENT B7 ;  /* 0x0000000000077941 */ /* 0x000fea0003800200 */
.L_x_2467:
        /* <DEDUP_REMOVED lines=9> */
.L_x_2470:
[----:B------:R-:W-:Y:S05]  /*0830*/  BSYNC.RECONVERGENT B7 ;  /* 0x0000000000077941 */ /* 0x000fea0003800200 */
.L_x_2469:
        /* <DEDUP_REMOVED lines=9> */
.L_x_2472:
[----:B------:R-:W-:Y:S05]  /*08d0*/  BSYNC.RECONVERGENT B7 ;  /* 0x0000000000077941 */ /* 0x000fea0003800200 */
.L_x_2471:
        /* <DEDUP_REMOVED lines=9> */
.L_x_2474:
[----:B------:R-:W-:Y:S05]  /*0970*/  BSYNC.RECONVERGENT B7 ;  /* 0x0000000000077941 */ /* 0x000fea0003800200 */
.L_x_2473:
        /* <DEDUP_REMOVED lines=9> */
.L_x_2476:
[----:B------:R-:W-:Y:S05]  /*0a10*/  BSYNC.RECONVERGENT B7 ;  /* 0x0000000000077941 */ /* 0x000fea0003800200 */
.L_x_2475:
[----:B------:R-:W-:-:S04]  /*0a20*/  IADD3 R0, PT, PT, R10, 0x380, RZ ;  /* 0x000003800a007810 */ /* 0x000fc80007ffe0ff */
[----:B------:R-:W-:-:S13]  /*0a30*/  ISETP.GE.U32.AND P0, PT, R0, R11, PT ;  /* 0x0000000b0000720c */ /* 0x000fda0003f06070 */
[----:B------:R-:W-:Y:S05]  /*0a40*/  @P0 BRA `(.L_x_2477) ;  /* 0x00000004004c0947 */ /* 0x000fea0003800000 */
[----:B------:R-:W-:Y:S01]  /*0a50*/  BSSY.RECONVERGENT B7, `(.L_x_2478) ;  /* 0x0000005000077945 */ /* 0x000fe20003800200 */
[----:B-----5:R-:W-:Y:S01]  /*0a60*/  IMAD.MOV.U32 R2, RZ, RZ, R13 ;  /* 0x000000ffff027224 */ /* 0x020fe200078e000d */
[----:B------:R-:W-:Y:S02]  /*0a70*/  MOV R5, R12 ;  /* 0x0000000c00057202 */ /* 0x000fe40000000f00 */
[----:B------:R-:W-:-:S07]  /*0a80*/  MOV R3, 0xaa0 ;  /* 0x00000aa000037802 */ /* 0x000fce0000000f00 */
[----:B------:R-:W-:Y:S05]  /*0a90*/  CALL.REL.NOINC `($_ZN2at6native29vectorized_elementwise_kernelILi2EN48_GLOBAL__N__08322988_15_IGammaKernel_cu_cb51a28d10CalcIgammaIfEESt5arrayIPcLm3EEEEviT0_T1_$_ZN46_INTERNAL_08322988_15_IGammaKernel_cu_cb51a28d48_GLOBAL__N__08322988_15_IGammaKernel_cu_cb51a28d11calc_igammaIfEET_S2_S2_) ;  /* 0x0000001000607944 */ /* 0x000fea0003c00000 */
[----:B------:R-:W-:Y:S05]  /*0aa0*/  BSYNC.RECONVERGENT B7 ;  /* 0x0000000000077941 */ /* 0x000fea0003800200 */
.L_x_2478:
[----:B------:R-:W-:Y:S05]  /*0ab0*/  BRA `(.L_x_2477) ;  /* 0x0000000400307947 */ /* 0x000fea0003800000 */
.L_x_2462:
[----:B------:R-:W-:Y:S01]  /*0ac0*/  ISETP.GE.U32.AND P0, PT, R10, R11, PT ;  /* 0x0000000b0a00720c */ /* 0x000fe20003f06070 */
[----:B------:R-:W-:-:S12]  /*0ad0*/  BSSY.RECONVERGENT B4, `(.L_x_2479) ;  /* 0x0000007000047945 */ /* 0x000fd80003800200 */
[----:B------:R-:W-:Y:S05]  /*0ae0*/  @P0 BRA `(.L_x_2480) ;  /* 0x0000000000140947 */ /* 0x000fea0003800000 */
[----:B-----5:R-:W-:Y:S01]  /*0af0*/  IMAD.MOV.U32 R4, RZ, RZ, R2 ;  /* 0x000000ffff047224 */ /* 0x020fe200078e0002 */
[----:B------:R-:W-:Y:S02]  /*0b00*/  MOV R6, R5 ;  /* 0x0000000500067202 */ /* 0x000fe40000000f00 */
[----:B------:R-:W-:-:S07]  /*0b10*/  MOV R2, 0xb30 ;  /* 0x00000b3000027802 */ /* 0x000fce0000000f00 */
[----:B------:R-:W-:Y:S05]  /*0b20*/  CALL.REL.NOINC `($_ZN2at6native29vectorized_elementwise_kernelILi2EN48_GLOBAL__N__08322988_15_IGammaKernel_cu_cb51a28d10CalcIgammaIfEESt5arrayIPcLm3EEEEviT0_T1_$_ZN46_INTERNAL_08322988_15_IGammaKernel_cu_cb51a28d48_GLOBAL__N__08322988_15_IGammaKernel_cu_cb51a28d12calc_igammacIfEET_S2_S2_) ;  /* 0x0000012c00187944 */ /* 0x000fea0003c00000 */
[----:B------:R0:W-:Y:S02]  /*0b30*/  STL [R1+0x1450], R0 ;  /* 0x0014500001007387 */ /* 0x0001e40000100800 */
.L_x_2480:
[----:B------:R-:W-:Y:S05]  /*0b40*/  BSYNC.RECONVERGENT B4 ;  /* 0x0000000000047941 */ /* 0x000fea0003800200 */
.L_x_2479:
[----:B0-----:R-:W-:Y:S01]  /*0b50*/  VIADD R0, R10, 0x80 ;  /* 0x000000800a007836 */ /* 0x001fe20000000000 */
[----:B------:R-:W-:Y:S04]  /*0b60*/  BSSY.RECONVERGENT B4, `(.L_x_2481) ;  /* 0x0000008000047945 */ /* 0x000fe80003800200 */
[----:B------:R-:W-:-:S13]  /*0b70*/  ISETP.GE.U32.AND P0, PT, R0, R11, PT ;  /* 0x0000000b0000720c */ /* 0x000fda0003f06070 */
[----:B------:R-:W-:Y:S05]  /*0b80*/  @P0 BRA `(.L_x_2482) ;  /* 0x0000000000140947 */ /* 0x000fea0003800000 */
[----:B-----5:R-:W-:Y:S01]  /*0b90*/  MOV R4, R45 ;  /* 0x0000002d00047202 */ /* 0x020fe20000000f00 */
[----:B------:R-:W-:Y:S01]  /*0ba0*/  IMAD.MOV.U32 R6, RZ, RZ, R44 ;  /* 0x000000ffff067224 */ /* 0x000fe200078e002c */
[----:B------:R-:W-:-:S07]  /*0bb0*/  MOV R2, 0xbd0 ;  /* 0x00000bd000027802 */ /* 0x000fce0000000f00 */
[----:B------:R-:W-:Y:S05]  /*0bc0*/  CALL.REL.NOINC `($_ZN2at6native29vectorized_elementwise_kernelILi2EN48_GLOBAL__N__08322988_15_IGammaKernel_cu_cb51a28d10CalcIgammaIfEESt5arrayIPcLm3EEEEviT0_T1_$_ZN46_INTERNAL_08322988_15_IGammaKernel_cu_cb51a28d48_GLOBAL__N__08322988_15_IGammaKernel_cu_cb51a28d12calc_igammacIfEET_S2_S2_) ;  /* 0x0000012800f07944 */ /* 0x000fea0003c00000 */
[----:B------:R-:W-:-:S07]  /*0bd0*/  MOV R44, R0 ;  /* 0x00000000002c7202 */ /* 0x000fce0000000f00 */
.L_x_2482:
[----:B------:R-:W-:Y:S05]  /*0be0*/  BSYNC.RECONVERGENT B4 ;  /* 0x0000000000047941 */ /* 0x000fea0003800200 */
.L_x_2481:
[----:B------:R-:W-:Y:S01]  /*0bf0*/  VIADD R0, R10, 0x100 ;  /* 0x000001000a007836 */ /* 0x000fe20000000000 */
        /* <DEDUP_REMOVED lines=8> */
.L_x_2484:
[----:B------:R-:W-:Y:S05]  /*0c80*/  BSYNC.RECONVERGENT B4 ;  /* 0x0000000000047941 */ /* 0x000fea0003800200 */
.L_x_2483:
        /* <DEDUP_REMOVED lines=9> */
.L_x_2486:
[----:B------:R-:W-:Y:S05]  /*0d20*/  BSYNC.RECONVERGENT B4 ;  /* 0x0000000000047941 */ /* 0x000fea0003800200 */
.L_x_2485:
        /* <DEDUP_REMOVED lines=9> */
.L_x_2488:
[----:B------:R-:W-:Y:S05]  /*0dc0*/  BSYNC.RECONVERGENT B4 ;  /* 0x0000000000047941 */ /* 0x000fea0003800200 */
.L_x_2487:
        /* <DEDUP_REMOVED lines=9> */
.L_x_2490:
[----:B------:R-:W-:Y:S05]  /*0e60*/  BSYNC.RECONVERGENT B4 ;  /* 0x0000000000047941 */ /* 0x000fea0003800200 */
.L_x_2489:
        /* <DEDUP_REMOVED lines=9> */
.L_x_2492:
[----:B------:R-:W-:Y:S05]  /*0f00*/  BSYNC.RECONVERGENT B4 ;  /* 0x0000000000047941 */ /* 0x000fea0003800200 */
.L_x_2491:
[----:B------:R-:W-:-:S05]  /*0f10*/  VIADD R0, R10, 0x380 ;  /* 0x000003800a007836 */ /* 0x000fca0000000000 */
[----:B------:R-:W-:-:S13]  /*0f20*/  ISETP.GE.U32.AND P0, PT, R0, R11, PT ;  /* 0x0000000b0000720c */ /* 0x000fda0003f06070 */
[----:B------:R-:W-:Y:S05]  /*0f30*/  @P0 BRA `(.L_x_2477) ;  /* 0x0000000000100947 */ /* 0x000fea0003800000 */
[----:B-----5:R-:W-:Y:S01]  /*0f40*/  MOV R4, R13 ;  /* 0x0000000d00047202 */ /* 0x020fe20000000f00 */
[----:B------:R-:W-:Y:S01]  /*0f50*/  IMAD.MOV.U32 R6, RZ, RZ, R12 ;  /* 0x000000ffff067224 */ /* 0x000fe200078e000c */
[----:B------:R-:W-:-:S07]  /*0f60*/  MOV R2, 0xf80 ;  /* 0x00000f8000027802 */ /* 0x000fce0000000f00 */
[----:B------:R-:W-:Y:S05]  /*0f70*/  CALL.REL.NOINC `($_ZN2at6native29vectorized_elementwise_kernelILi2EN48_GLOBAL__N__08322988_15_IGammaKernel_cu_cb51a28d10CalcIgammaIfEESt5arrayIPcLm3EEEEviT0_T1_$_ZN46_INTERNAL_08322988_15_IGammaKernel_cu_cb51a28d48_GLOBAL__N__08322988_15_IGammaKernel_cu_cb51a28d12calc_igammacIfEET_S2_S2_) ;  /* 0x0000012800047944 */ /* 0x000fea0003c00000 */
.L_x_2477:
[----:B------:R-:W-:Y:S05]  /*0f80*/  BSYNC.RECONVERGENT B3 ;  /* 0x0000000000037941 */ /* 0x000fea0003800200 */
.L_x_2461:
[----:B------:R-:W-:Y:S01]  /*0f90*/  ISETP.GE.U32.AND P0, PT, R10, R11, PT ;  /* 0x0000000b0a00720c */ /* 0x000fe20003f06070 */
[----:B------:R-:W-:Y:S04]  /*0fa0*/  BSSY.RECONVERGENT B0, `(.L_x_2493) ;  /* 0x0000034000007945 */ /* 0x000fe80003800200 */
[----:B------:R-:W-:Y:S08]  /*0fb0*/  BSSY.RELIABLE B1, `(.L_x_2494) ;  /* 0x000002c000017945 */ /* 0x000ff00003800100 */
[----:B------:R-:W-:Y:S05]  /*0fc0*/  @P0 BRA `(.L_x_2495) ;  /* 0x0000000000340947 */ /* 0x000fea0003800000 */
[----:B------:R-:W2:Y:S01]  /*0fd0*/  LDL.LU R4, [R1+0x1450] ;  /* 0x0014500001047983 */ /* 0x000ea20000300800 */
[----:B-----5:R-:W0:Y:S01]  /*0fe0*/  LDC.64 R2, c[0x0][0x388] ;  /* 0x0000e200ff027b82 */ /* 0x020e220000000a00 */
[----:B------:R-:W-:Y:S01]  /*0ff0*/  IADD3 R5, PT, PT, R39, R10, RZ ;  /* 0x0000000a27057210 */ /* 0x000fe20007ffe0ff */
[----:B------:R-:W-:-:S05]  /*1000*/  VIADD R10, R10, 0x80 ;  /* 0x000000800a0a7836 */ /* 0x000fca0000000000 */
[----:B------:R-:W-:Y:S01]  /*1010*/  ISETP.GE.U32.AND P0, PT, R10, R11, PT ;  /* 0x0000000b0a00720c */ /* 0x000fe20003f06070 */
[----:B0-----:R-:W-:-:S05]  /*1020*/  IMAD.WIDE.U32 R2, R5, 0x4, R2 ;  /* 0x0000000405027825 */ /* 0x001fca00078e0002 */
[----:B--2---:R0:W-:Y:S07]  /*1030*/  STG.E desc[UR4][R2.64], R4 ;  /* 0x0000000402007986 */ /* 0x0041ee000c101904 */
[----:B------:R-:W-:Y:S05]  /*1040*/  @P0 BRA `(.L_x_2496) ;  /* 0x0000000000300947 */ /* 0x000fea0003800000 */
[----:B0-----:R-:W0:Y:S01]  /*1050*/  LDC.64 R2, c[0x0][0x388] ;  /* 0x0000e200ff027b82 */ /* 0x001e220000000a00 */
[----:B------:R-:W-:Y:S01]  /*1060*/  IADD3 R5, PT, PT, R39, R10, RZ ;  /* 0x0000000a27057210 */ /* 0x000fe20007ffe0ff */
[----:B------:R-:W-:-:S04]  /*1070*/  VIADD R10, R10, 0x80 ;  /* 0x000000800a0a7836 */ /* 0x000fc80000000000 */
[----:B0-----:R-:W-:-:S05]  /*1080*/  IMAD.WIDE.U32 R2, R5, 0x4, R2 ;  /* 0x0000000405027825 */ /* 0x001fca00078e0002 */
[----:B------:R0:W-:Y:S02]  /*1090*/  STG.E desc[UR4][R2.64], R44 ;  /* 0x0000002c02007986 */ /* 0x0001e4000c101904 */
.L_x_2495:
[----:B------:R-:W-:-:S13]  /*10a0*/  ISETP.GE.U32.AND P0, PT, R10, R11, PT ;  /* 0x0000000b0a00720c */ /* 0x000fda0003f06070 */
[----:B------:R-:W-:Y:S05]  /*10b0*/  @P0 BRA `(.L_x_2497) ;  /* 0x0000000000300947 */ /* 0x000fea0003800000 */
[----:B0----5:R-:W0:Y:S01]  /*10c0*/  LDC.64 R2, c[0x0][0x388] ;  /* 0x0000e200ff027b82 */ /* 0x021e220000000a00 */
[----:B------:R-:W-:Y:S01]  /*10d0*/  IADD3 R5, PT, PT, R39, R10, RZ ;  /* 0x0000000a27057210 */ /* 0x000fe20007ffe0ff */
[----:B------:R-:W-:-:S04]  /*10e0*/  VIADD R10, R10, 0x80 ;  /* 0x000000800a0a7836 */ /* 0x000fc80000000000 */
[----:B0-----:R-:W-:-:S05]  /*10f0*/  IMAD.WIDE.U32 R2, R5, 0x4, R2 ;  /* 0x0000000405027825 */ /* 0x001fca00078e0002 */
[----:B------:R1:W-:Y:S02]  /*1100*/  STG.E desc[UR4][R2.64], R42 ;  /* 0x0000002a02007986 */ /* 0x0003e4000c101904 */
.L_x_2496:
[----:B------:R-:W-:-:S13]  /*1110*/  ISETP.GE.U32.AND P0, PT, R10, R11, PT ;  /* 0x0000000b0a00720c */ /* 0x000fda0003f06070 */
[----:B------:R-:W-:Y:S05]  /*1120*/  @P0 BRA `(.L_x_2498) ;  /* 0x0000000000300947 */ /* 0x000fea0003800000 */
[----:B01----:R-:W0:Y:S01]  /*1130*/  LDC.64 R2, c[0x0][0x388] ;  /* 0x0000e200ff027b82 */ /* 0x003e220000000a00 */
[----:B------:R-:W-:Y:S02]  /*1140*/  IADD3 R5, PT, PT, R39, R10, RZ ;  /* 0x0000000a27057210 */ /* 0x000fe40007ffe0ff */
[----:B------:R-:W-:-:S03]  /*1150*/  IADD3 R10, PT, PT, R10, 0x80, RZ ;  /* 0x000000800a0a7810 */ /* 0x000fc60007ffe0ff */
[----:B0-----:R-:W-:-:S05]  /*1160*/  IMAD.WIDE.U32 R2, R5, 0x4, R2 ;  /* 0x0000000405027825 */ /* 0x001fca00078e0002 */
[----:B------:R1:W-:Y:S02]  /*1170*/  STG.E desc[UR4][R2.64], R40 ;  /* 0x0000002802007986 */ /* 0x0003e4000c101904 */
.L_x_2497:
[----:B------:R-:W-:-:S13]  /*1180*/  ISETP.GE.U32.AND P0, PT, R10, R11, PT ;  /* 0x0000000b0a00720c */ /* 0x000fda0003f06070 */
[----:B------:R-:W-:Y:S05]  /*1190*/  @P0 BRA `(.L_x_2499) ;  /* 0x0000000000340947 */ /* 0x000fea0003800000 */
[----:B01---5:R-:W0:Y:S01]  /*11a0*/  LDC.64 R2, c[0x0][0x388] ;  /* 0x0000e200ff027b82 */ /* 0x023e220000000a00 */
[----:B------:R-:W-:Y:S01]  /*11b0*/  IMAD.IADD R5, R39, 0x1, R10 ;  /* 0x0000000127057824 */ /* 0x000fe200078e020a */
[----:B------:R-:W-:-:S03]  /*11c0*/  IADD3 R10, PT, PT, R10, 0x80, RZ ;  /* 0x000000800a0a7810 */ /* 0x000fc60007ffe0ff */
[----:B0-----:R-:W-:-:S05]  /*11d0*/  IMAD.WIDE.U32 R2, R5, 0x4, R2 ;  /* 0x0000000405027825 */ /* 0x001fca00078e0002 */
[----:B------:R2:W-:Y:S02]  /*11e0*/  STG.E desc[UR4][R2.64], R32 ;  /* 0x0000002002007986 */ /* 0x0005e4000c101904 */
.L_x_2498:
[----:B------:R-:W-:-:S13]  /*11f0*/  ISETP.GE.U32.AND P0, PT, R10, R11, PT ;  /* 0x0000000b0a00720c */ /* 0x000fda0003f06070 */
[----:B------:R-:W-:Y:S05]  /*1200*/  @P0 BREAK.RELIABLE B1 ;  /* 0x0000000000010942 */ /* 0x000fea0003800100 */
[----:B------:R-:W-:Y:S05]  /*1210*/  @P0 BRA `(.L_x_2500) ;  /* 0x0000000000300947 */ /* 0x000fea0003800000 */
[----:B012---:R-:W0:Y:S01]  /*1220*/  LDC.64 R2, c[0x0][0x388] ;  /* 0x0000e200ff027b82 */ /* 0x007e220000000a00 */
[----:B------:R-:W-:Y:S01]  /*1230*/  IADD3 R5, PT, PT, R39, R10, RZ ;  /* 0x0000000a27057210 */ /* 0x000fe20007ffe0ff */
[----:B------:R-:W-:-:S04]  /*1240*/  VIADD R10, R10, 0x80 ;  /* 0x000000800a0a7836 */ /* 0x000fc80000000000 */
[----:B0-----:R-:W-:-:S05]  /*1250*/  IMAD.WIDE.U32 R2, R5, 0x4, R2 ;  /* 0x0000000405027825 */ /* 0x001fca00078e0002 */
[----:B------:R2:W-:Y:S02]  /*1260*/  STG.E desc[UR4][R2.64], R30 ;  /* 0x0000001e02007986 */ /* 0x0005e4000c101904 */
.L_x_2499:
[----:B------:R-:W-:Y:S05]  /*1270*/  BSYNC.RELIABLE B1 ;  /* 0x0000000000017941 */ /* 0x000fea0003800100 */
.L_x_2494:
[----:B------:R-:W-:-:S13]  /*1280*/  ISETP.GE.U32.AND P0, PT, R10, R11, PT ;  /* 0x0000000b0a00720c */ /* 0x000fda0003f06070 */
[----:B012--5:R-:W0:Y:S01]  /*1290*/  @!P0 LDC.64 R2, c[0x0][0x388] ;  /* 0x0000e200ff028b82 */ /* 0x027e220000000a00 */
[----:B------:R-:W-:Y:S02]  /*12a0*/  @!P0 IADD3 R5, PT, PT, R39, R10, RZ ;  /* 0x0000000a27058210 */ /* 0x000fe40007ffe0ff */
[----:B------:R-:W-:-:S03]  /*12b0*/  @!P0 IADD3 R10, PT, PT, R10, 0x80, RZ ;  /* 0x000000800a0a8810 */ /* 0x000fc60007ffe0ff */
[----:B0-----:R-:W-:-:S05]  /*12c0*/  @!P0 IMAD.WIDE.U32 R2, R5, 0x4, R2 ;  /* 0x0000000405028825 */ /* 0x001fca00078e0002 */
[----:B------:R3:W-:Y:S02]  /*12d0*/  @!P0 STG.E desc[UR4][R2.64], R28 ;  /* 0x0000001c02008986 */ /* 0x0007e4000c101904 */
.L_x_2500:
[----:B------:R-:W-:Y:S05]  /*12e0*/  BSYNC.RECONVERGENT B0 ;  /* 0x0000000000007941 */ /* 0x000fea0003800200 */
.L_x_2493:
[----:B------:R-:W-:Y:S05]  /*12f0*/  WARPSYNC.ALL ;  /* 0x0000000000007948 */ /* 0x000fea0003800000 */
[----:B------:R-:W-:-:S13]  /*1300*/  ISETP.GE.U32.AND P0, PT, R10, R11, PT ;  /* 0x0000000b0a00720c */ /* 0x000fda0003f06070 */
[----:B------:R-:W-:Y:S05]  /*1310*/  @P0 EXIT ;  /* 0x000000000000094d */ /* 0x000fea0003800000 */
[----:B0123--:R-:W0:Y:S01]  /*1320*/  LDC.64 R2, c[0x0][0x388] ;  /* 0x0000e200ff027b82 */ /* 0x00fe220000000a00 */
[----:B------:R-:W-:-:S04]  /*1330*/  IMAD.IADD R39, R39, 0x1, R10 ;  /* 0x0000000127277824 */ /* 0x000fc800078e020a */
[----:B0-----:R-:W-:-:S05]  /*1340*/  IMAD.WIDE.U32 R2, R39, 0x4, R2 ;  /* 0x0000000427027825 */ /* 0x001fca00078e0002 */
[----:B------:R-:W-:Y:S01]  /*1350*/  STG.E desc[UR4][R2.64], R0 ;  /* 0x0000000002007986 */ /* 0x000fe2000c101904 */
[----:B------:R-:W-:Y:S05]  /*1360*/  EXIT ;  /* 0x000000000000794d */ /* 0x000fea0003800000 */
.L_x_2460:
[----:B------:R-:W0:Y:S01]  /*1370*/  S2R R6, SR_TID.X ;  /* 0x0000000000067919 */ /* 0x000e220000002100 */
[----:B------:R-:W1:Y:S08]  /*1380*/  LDC.64 R2, c[0x0][0x390] ;  /* 0x0000e400ff027b82 */ /* 0x000e700000000a00 */
[----:B------:R-:W2:Y:S01]  /*1390*/  LDC.64 R4, c[0x0][0x398] ;  /* 0x0000e600ff047b82 */ /* 0x000ea20000000a00 */
[----:B-1----:R-:W-:-:S04]  /*13a0*/  IMAD.WIDE.U32 R2, R39, 0x4, R2 ;  /* 0x0000000427027825 */ /* 0x002fc800078e0002 */
[----:B0-----:R-:W-:-:S04]  /*13b0*/  IMAD.WIDE.U32 R2, R6, 0x8, R2 ;  /* 0x0000000806027825 */ /* 0x001fc800078e0002 */
[----:B--2---:R-:W-:Y:S01]  /*13c0*/  IMAD.WIDE.U32 R4, R39, 0x4, R4 ;  /* 0x0000000427047825 */ /* 0x004fe200078e0004 */
[----:B------:R0:W5:Y:S04]  /*13d0*/  LDG.E.64 R28, desc[UR4][R2.64] ;  /* 0x00000004021c7981 */ /* 0x000168000c1e1b00 */
[----:B------:R0:W5:Y:S01]  /*13e0*/  LDG.E.64 R10, desc[UR4][R2.64+0x400] ;  /* 0x00040004020a7981 */ /* 0x000162000c1e1b00 */
[----:B------:R-:W-:-:S03]  /*13f0*/  IMAD.WIDE.U32 R4, R6, 0x8, R4 ;  /* 0x0000000806047825 */ /* 0x000fc600078e0004 */
[----:B------:R0:W5:Y:S04]  /*1400*/  LDG.E.64 R40, desc[UR4][R2.64+0x800] ;  /* 0x0008000402287981 */ /* 0x000168000c1e1b00 */
[----:B------:R0:W5:Y:S04]  /*1410*/  LDG.E.64 R44, desc[UR4][R2.64+0xc00] ;  /* 0x000c0004022c7981 */ /* 0x000168000c1e1b00 */
[----:B------:R0:W5:Y:S04]  /*1420*/  LDG.E.64 R30, desc[UR4][R4.64] ;  /* 0x00000004041e7981 */ /* 0x000168000c1e1b00 */
[----:B------:R0:W5:Y:S04]  /*1430*/  LDG.E.64 R12, desc[UR4][R4.64+0x400] ;  /* 0x00040004040c7981 */ /* 0x000168000c1e1b00 */
[----:B------:R0:W5:Y:S04]  /*1440*/  LDG.E.64 R32, desc[UR4][R4.64+0x800] ;  /* 0x0008000404207981 */ /* 0x000168000c1e1b00 */
[----:B------:R0:W5:Y:S01]  /*1450*/  LDG.E.64 R42, desc[UR4][R4.64+0xc00] ;  /* 0x000c0004042a7981 */ /* 0x000162000c1e1b00 */
[----:B------:R-:W-:-:S09]  /*1460*/  UISETP.NE.AND UP0, UPT, UR6, URZ, UPT ;  /* 0x000000ff0600728c */ /* 0x000fd2000bf05270 */
[----:B0-----:R-:W-:Y:S05]  /*1470*/  BRA.U UP0, `(.L_x_2501) ;  /* 0x0000000100e47547 */ /* 0x001fea000b800000 */
[----:B------:R-:W-:Y:S01]  /*1480*/  BSSY.RECONVERGENT B3, `(.L_x_2502) ;  /* 0x0000005000037945 */ /* 0x000fe20003800200 */
[----:B-----5:R-:W-:Y:S02]  /*1490*/  MOV R2, R28 ;  /* 0x0000001c00027202 */ /* 0x020fe40000000f00 */
[----:B------:R-:W-:Y:S02]  /*14a0*/  MOV R5, R30 ;  /* 0x0000001e00057202 */ /* 0x000fe40000000f00 */
[----:B------:R-:W-:-:S07]  /*14b0*/  MOV R3, 0x14d0 ;  /* 0x000014d000037802 */ /* 0x000fce0000000f00 */
[----:B------:R-:W-:Y:S05]  /*14c0*/  CALL.REL.NOINC `($_ZN2at6native29vectorized_elementwise_kernelILi2EN48_GLOBAL__N__08322988_15_IGammaKernel_cu_cb51a28d10CalcIgammaIfEESt5arrayIPcLm3EEEEviT0_T1_$_ZN46_INTERNAL_08322988_15_IGammaKernel_cu_cb51a28d48_GLOBAL__N__08322988_15_IGammaKernel_cu_cb51a28d11calc_igammaIfEET_S2_S2_) ;  /* 0x0000000400d47944 */ /* 0x000fea0003c00000 */
[----:B------:R-:W-:Y:S05]  /*14d0*/  BSYNC.RECONVERGENT B3 ;  /* 0x0000000000037941 */ /* 0x000fea0003800200 */
.L_x_2502:
[----:B------:R-:W-:Y:S01]  /*14e0*/  BSSY.RECONVERGENT B3, `(.L_x_2503) ;  /* 0x0000006000037945 */ /* 0x000fe20003800200 */
[----:B------:R-:W-:Y:S01]  /*14f0*/  IMAD.MOV.U32 R2, RZ, RZ, R29 ;  /* 0x000000ffff027224 */ /* 0x000fe200078e001d */
[----:B------:R-:W-:Y:S02]  /*1500*/  MOV R5, R31 ;  /* 0x0000001f00057202 */ /* 0x000fe40000000f00 */
[----:B------:R-:W-:Y:S02]  /*1510*/  MOV R28, R0 ;  /* 0x00000000001c7202 */ /* 0x000fe40000000f00 */
[----:B------:R-:W-:-:S07]  /*1520*/  MOV R3, 0x1540 ;  /* 0x0000154000037802 */ /* 0x000fce0000000f00 */
[----:B------:R-:W-:Y:S05]  /*1530*/  CALL.REL.NOINC `($_ZN2at6native29vectorized_elementwise_kernelILi2EN48_GLOBAL__N__08322988_15_IGammaKernel_cu_cb51a28d10CalcIgammaIfEESt5arrayIPcLm3EEEEviT0_T1_$_ZN46_INTERNAL_08322988_15_IGammaKernel_cu_cb51a28d48_GLOBAL__N__08322988_15_IGammaKernel_cu_cb51a28d11calc_igammaIfEET_S2_S2_) ;  /* 0x0000000400b87944 */ /* 0x000fea0003c00000 */
[----:B------:R-:W-:Y:S05]  /*1540*/  BSYNC.RECONVERGENT B3 ;  /* 0x0000000000037941 */ /* 0x000fea0003800200 */
.L_x_2503:
[----:B------:R-:W-:Y:S01]  /*1550*/  BSSY.RECONVERGENT B3, `(.L_x_2504) ;  /* 0x0000006000037945 */ /* 0x000fe20003800200 */
[----:B------:R-:W-:Y:S01]  /*1560*/  IMAD.MOV.U32 R2, RZ, RZ, R10 ;  /* 0x000000ffff027224 */ /* 0x000fe200078e000a */
[----:B------:R-:W-:Y:S02]  /*1570*/  MOV R5, R12 ;  /* 0x0000000c00057202 */ /* 0x000fe40000000f00 */
[----:B------:R-:W-:Y:S02]  /*1580*/  MOV R29, R0 ;  /* 0x00000000001d7202 */ /* 0x000fe40000000f00 */
[----:B------:R-:W-:-:S07]  /*1590*/  MOV R3, 0x15b0 ;  /* 0x000015b000037802 */ /* 0x000fce0000000f00 */
[----:B------:R-:W-:Y:S05]  /*15a0*/  CALL.REL.NOINC `($_ZN2at6native29vectorized_elementwise_kernelILi2EN48_GLOBAL__N__08322988_15_IGammaKernel_cu_cb51a28d10CalcIgammaIfEESt5arrayIPcLm3EEEEviT0_T1_$_ZN46_INTERNAL_08322988_15_IGammaKernel_cu_cb51a28d48_GLOBAL__N__08322988_15_IGammaKernel_cu_cb51a28d11calc_igammaIfEET_S2_S2_) ;  /* 0x00000004009c7944 */ /* 0x000fea0003c00000 */
[----:B------:R-:W-:Y:S05]  /*15b0*/  BSYNC.RECONVERGENT B3 ;  /* 0x0000000000037941 */ /* 0x000fea0003800200 */
.L_x_2504:
[----:B------:R-:W-:Y:S01]  /*15c0*/  BSSY.RECONVERGENT B3, `(.L_x_2505) ;  /* 0x0000006000037945 */ /* 0x000fe20003800200 */
[----:B------:R-:W-:Y:S01]  /*15d0*/  IMAD.MOV.U32 R2, RZ, RZ, R11 ;  /* 0x000000ffff027224 */ /* 0x000fe200078e000b */
[----:B------:R-:W-:Y:S02]  /*15e0*/  MOV R5, R13 ;  /* 0x0000000d00057202 */ /* 0x000fe40000000f00 */
[----:B------:R-:W-:Y:S02]  /*15f0*/  MOV R10, R0 ;  /* 0x00000000000a7202 */ /* 0x000fe40000000f00 */
[----:B------:R-:W-:-:S07]  /*1600*/  MOV R3, 0x1620 ;  /* 0x0000162000037802 */ /* 0x000fce0000000f00 */
[----:B------:R-:W-:Y:S05]  /*1610*/  CALL.REL.NOINC `($_ZN2at6native29vectorized_elementwise_kernelILi2EN48_GLOBAL__N__08322988_15_IGammaKernel_cu_cb51a28d10CalcIgammaIfEESt5arrayIPcLm3EEEEviT0_T1_$_ZN46_INTERNAL_08322988_15_IGammaKernel_cu_cb51a28d48_GLOBAL__N__08322988_15_IGammaKernel_cu_cb51a28d11calc_igammaIfEET_S2_S2_) ;  /* 0x0000000400807944 */ /* 0x000fea0003c00000 */
[----:B------:R-:W-:Y:S05]  /*1620*/  BSYNC.RECONVERGENT B3 ;  /* 0x0000000000037941 */ /* 0x000fea0003800200 */
.L_x_2505:
[----:B------:R-:W-:Y:S01]  /*1630*/  BSSY.RECONVERGENT B3, `(.L_x_2506) ;  /* 0x0000006000037945 */ /* 0x000fe20003800200 */
[----:B------:R-:W-:Y:S01]  /*1640*/  IMAD.MOV.U32 R2, RZ, RZ, R40 ;  /* 0x000000ffff027224 */ /* 0x000fe200078e0028 */
[----:B------:R-:W-:Y:S02]  /*1650*/  MOV R5, R32 ;  /* 0x0000002000057202 */ /* 0x000fe40000000f00 */
[----:B------:R-:W-:Y:S02]  /*1660*/  MOV R11, R0 ;  /* 0x00000000000b7202 */ /* 0x000fe40000000f00 */
[----:B------:R-:W-:-:S07]  /*1670*/  MOV R3, 0x1690 ;  /* 0x0000169000037802 */ /* 0x000fce0000000f00 */
[----:B------:R-:W-:Y:S05]  /*1680*/  CALL.REL.NOINC `($_ZN2at6native29vectorized_elementwise_kernelILi2EN48_GLOBAL__N__08322988_15_IGammaKernel_cu_cb51a28d10CalcIgammaIfEESt5arrayIPcLm3EEEEviT0_T1_$_ZN46_INTERNAL_08322988_15_IGammaKernel_cu_cb51a28d48_GLOBAL__N__08322988_15_IGammaKernel_cu_cb51a28d11calc_igammaIfEET_S2_S2_) ;  /* 0x0000000400647944 */ /* 0x000fea0003c00000 */
[----:B------:R-:W-:Y:S05]  /*1690*/  BSYNC.RECONVERGENT B3 ;  /* 0x0000000000037941 */ /* 0x000fea0003800200 */
.L_x_2506:
[----:B------:R-:W-:Y:S01]  /*16a0*/  BSSY.RECONVERGENT B3, `(.L_x_2507) ;  /* 0x0000006000037945 */ /* 0x000fe20003800200 */
[----:B------:R-:W-:Y:S01]  /*16b0*/  IMAD.MOV.U32 R2, RZ, RZ, R41 ;  /* 0x000000ffff027224 */ /* 0x000fe200078e0029 */
[----:B------:R-:W-:Y:S02]  /*16c0*/  MOV R5, R33 ;  /* 0x0000002100057202 */ /* 0x000fe40000000f00 */
[----:B------:R-:W-:Y:S02]  /*16d0*/  MOV R12, R0 ;  /* 0x00000000000c7202 */ /* 0x000fe40000000f00 */
[----:B------:R-:W-:-:S07]  /*16e0*/  MOV R3, 0x1700 ;  /* 0x0000170000037802 */ /* 0x000fce0000000f00 */
[----:B------:R-:W-:Y:S05]  /*16f0*/  CALL.REL.NOINC `($_ZN2at6native29vectorized_elementwise_kernelILi2EN48_GLOBAL__N__08322988_15_IGammaKernel_cu_cb51a28d10CalcIgammaIfEESt5arrayIPcLm3EEEEviT0_T1_$_ZN46_INTERNAL_08322988_15_IGammaKernel_cu_cb51a28d48_GLOBAL__N__08322988_15_IGammaKernel_cu_cb51a28d11calc_igammaIfEET_S2_S2_) ;  /* 0x0000000400487944 */ /* 0x000fea0003c00000 */
[----:B------:R-:W-:Y:S05]  /*1700*/  BSYNC.RECONVERGENT B3 ;  /* 0x0000000000037941 */ /* 0x000fea0003800200 */
.L_x_2507:
[----:B------:R-:W-:Y:S01]  /*1710*/  BSSY.RECONVERGENT B3, `(.L_x_2508) ;  /* 0x0000006000037945 */ /* 0x000fe20003800200 */
[----:B------:R-:W-:Y:S01]  /*1720*/  IMAD.MOV.U32 R2, RZ, RZ, R44 ;  /* 0x000000ffff027224 */ /* 0x000fe200078e002c */
[----:B------:R-:W-:Y:S02]  /*1730*/  MOV R5, R42 ;  /* 0x0000002a00057202 */ /* 0x000fe40000000f00 */
[----:B------:R-:W-:Y:S02]  /*1740*/  MOV R13, R0 ;  /* 0x00000000000d7202 */ /* 0x000fe40000000f00 */
[----:B------:R-:W-:-:S07]  /*1750*/  MOV R3, 0x1770 ;  /* 0x0000177000037802 */ /* 0x000fce0000000f00 */
[----:B------:R-:W-:Y:S05]  /*1760*/  CALL.REL.NOINC `($_ZN2at6native29vectorized_elementwise_kernelILi2EN48_GLOBAL__N__08322988_15_IGammaKernel_cu_cb51a28d10CalcIgammaIfEESt5arrayIPcLm3EEEEviT0_T1_$_ZN46_INTERNAL_08322988_15_IGammaKernel_cu_cb51a28d48_GLOBAL__N__08322988_15_IGammaKernel_cu_cb51a28d11calc_igammaIfEET_S2_S2_) ;  /* 0x00000004002c7944 */ /* 0x000fea0003c00000 */
[----:B------:R-:W-:Y:S05]  /*1770*/  BSYNC.RECONVERGENT B3 ;  /* 0x0000000000037941 */ /* 0x000fea0003800200 */
.L_x_2508:
[----:B------:R-:W-:Y:S01]  /*1780*/  BSSY.RECONVERGENT B3, `(.L_x_2509) ;  /* 0x0000006000037945 */ /* 0x000fe20003800200 */
[----:B------:R-:W-:Y:S01]  /*1790*/  IMAD.MOV.U32 R2, RZ, RZ, R45 ;  /* 0x000000ffff027224 */ /* 0x000fe200078e002d */
[----:B------:R-:W-:Y:S02]  /*17a0*/  MOV R5, R43 ;  /* 0x0000002b00057202 */ /* 0x000fe40000000f00 */
[----:B------:R-:W-:Y:S02]  /*17b0*/  MOV R30, R0 ;  /* 0x00000000001e7202 */ /* 0x000fe40000000f00 */
[----:B------:R-:W-:-:S07]  /*17c0*/  MOV R3, 0x17e0 ;  /* 0x000017e000037802 */ /* 0x000fce0000000f00 */
[----:B------:R-:W-:Y:S05]  /*17d0*/  CALL.REL.NOINC `($_ZN2at6native29vectorized_elementwise_kernelILi2EN48_GLOBAL__N__08322988_15_IGammaKernel_cu_cb51a28d10CalcIgammaIfEESt5arrayIPcLm3EEEEviT0_T1_$_ZN46_INTERNAL_08322988_15_IGammaKernel_cu_cb51a28d48_GLOBAL__N__08322988_15_IGammaKernel_cu_cb51a28d11calc_igammaIfEET_S2_S2_) ;  /* 0x0000000400107944 */ /* 0x000fea0003c00000 */
[----:B------:R-:W-:Y:S05]  /*17e0*/  BSYNC.RECONVERGENT B3 ;  /* 0x0000000000037941 */ /* 0x000fea0003800200 */
.L_x_2509:
[----:B------:R-:W-:Y:S01]  /*17f0*/  IMAD.MOV.U32 R31, RZ, RZ, R0 ;  /* 0x000000ffff1f7224 */ /* 0x000fe200078e0000 */
[----:B------:R-:W-:Y:S06]  /*1800*/  BRA `(.L_x_2510) ;  /* 0x0000000000e07947 */ /* 0x000fec0003800000 */
.L_x_2501:
[----:B------:R-:W-:Y:S01]  /*1810*/  BSSY.RECONVERGENT B3, `(.L_x_2511) ;  /* 0x0000005000037945 */ /* 0x000fe20003800200 */
[----:B-----5:R-:W-:Y:S02]  /*1820*/  MOV R4, R28 ;  /* 0x0000001c00047202 */ /* 0x020fe40000000f00 */
[----:B------:R-:W-:Y:S02]  /*1830*/  MOV R6, R30 ;  /* 0x0000001e00067202 */ /* 0x000fe40000000f00 */
[----:B------:R-:W-:-:S07]  /*1840*/  MOV R2, 0x1860 ;  /* 0x0000186000027802 */ /* 0x000fce0000000f00 */
[----:B------:R-:W-:Y:S05]  /*1850*/  CALL.REL.NOINC `($_ZN2at6native29vectorized_elementwise_kernelILi2EN48_GLOBAL__N__08322988_15_IGammaKernel_cu_cb51a28d10CalcIgammaIfEESt5arrayIPcLm3EEEEviT0_T1_$_ZN46_INTERNAL_08322988_15_IGammaKernel_cu_cb51a28d48_GLOBAL__N__08322988_15_IGammaKernel_cu_cb51a28d12calc_igammacIfEET_S2_S2_) ;  /* 0x0000011c00cc7944 */ /* 0x000fea0003c00000 */
[----:B------:R-:W-:Y:S05]  /*1860*/  BSYNC.RECONVERGENT B3 ;  /* 0x0000000000037941 */ /* 0x000fea0003800200 */
.L_x_2511:
[----:B------:R-:W-:Y:S01]  /*1870*/  BSSY.RECONVERGENT B3, `(.L_x_2512) ;  /* 0x0000006000037945 */ /* 0x000fe20003800200 */
[----:B------:R-:W-:Y:S01]  /*1880*/  IMAD.MOV.U32 R4, RZ, RZ, R29 ;  /* 0x000000ffff047224 */ /* 0x000fe200078e001d */
[----:B------:R-:W-:Y:S02]  /*1890*/  MOV R6, R31 ;  /* 0x0000001f00067202 */ /* 0x000fe40000000f00 */
[----:B------:R-:W-:Y:S02]  /*18a0*/  MOV R28, R0 ;  /* 0x00000000001c7202 */ /* 0x000fe40000000f00 */
[----:B------:R-:W-:-:S07]  /*18b0*/  MOV R2, 0x18d0 ;  /* 0x000018d000027802 */ /* 0x000fce0000000f00 */
[----:B------:R-:W-:Y:S05]  /*18c0*/  CALL.REL.NOINC `($_ZN2at6native29vectorized_elementwise_kernelILi2EN48_GLOBAL__N__08322988_15_IGammaKernel_cu_cb51a28d10CalcIgammaIfEESt5arrayIPcLm3EEEEviT0_T1_$_ZN46_INTERNAL_08322988_15_IGammaKernel_cu_cb51a28d48_GLOBAL__N__08322988_15_IGammaKernel_cu_cb51a28d12calc_igammacIfEET_S2_S2_) ;  /* 0x0000011c00b07944 */ /* 0x000fea0003c00000 */
[----:B------:R-:W-:Y:S05]  /*18d0*/  BSYNC.RECONVERGENT B3 ;  /* 0x0000000000037941 */ /* 0x000fea0003800200 */
.L_x_2512:
[----:B------:R-:W-:Y:S01]  /*18e0*/  BSSY.RECONVERGENT B3, `(.L_x_2513) ;  /* 0x0000006000037945 */ /* 0x000fe20003800200 */
[----:B------:R-:W-:Y:S01]  /*18f0*/  IMAD.MOV.U32 R4, RZ, RZ, R10 ;  /* 0x000000ffff047224 */ /* 0x000fe200078e000a */
[----:B------:R-:W-:Y:S02]  /*1900*/  MOV R6, R12 ;  /* 0x0000000c00067202 */ /* 0x000fe40000000f00 */
[----:B------:R-:W-:Y:S02]  /*1910*/  MOV R29, R0 ;  /* 0x00000000001d7202 */ /* 0x000fe40000000f00 */
[----:B------:R-:W-:-:S07]  /*1920*/  MOV R2, 0x1940 ;  /* 0x0000194000027802 */ /* 0x000fce0000000f00 */
[----:B------:R-:W-:Y:S05]  /*1930*/  CALL.REL.NOINC `($_ZN2at6native29vectorized_elementwise_kernelILi2EN48_GLOBAL__N__08322988_15_IGammaKernel_cu_cb51a28d10CalcIgammaIfEESt5arrayIPcLm3EEEEviT0_T1_$_ZN46_INTERNAL_08322988_15_IGammaKernel_cu_cb51a28d48_GLOBAL__N__08322988_15_IGammaKernel_cu_cb51a28d12calc_igammacIfEET_S2_S2_) ;  /* 0x0000011c00947944 */ /* 0x000fea0003c00000 */
[----:B------:R-:W-:Y:S05]  /*1940*/  BSYNC.RECONVERGENT B3 ;  /* 0x0000000000037941 */ /* 0x000fea0003800200 */
.L_x_2513:
[----:B------:R-:W-:Y:S01]  /*1950*/  BSSY.RECONVERGENT B3, `(.L_x_2514) ;  /* 0x0000006000037945 */ /* 0x000fe20003800200 */
[----:B------:R-:W-:Y:S01]  /*1960*/  IMAD.MOV.U32 R4, RZ, RZ, R11 ;  /* 0x000000ffff047224 */ /* 0x000fe200078e000b */
[----:B------:R-:W-:Y:S02]  /*1970*/  MOV R6, R13 ;  /* 0x0000000d00067202 */ /* 0x000fe40000000f00 */
[----:B------:R-:W-:Y:S02]  /*1980*/  MOV R10, R0 ;  /* 0x00000000000a7202 */ /* 0x000fe40000000f00 */
[----:B------:R-:W-:-:S07]  /*1990*/  MOV R2, 0x19b0 ;  /* 0x000019b000027802 */ /* 0x000fce0000000f00 */
[----:B------:R-:W-:Y:S05]  /*19a0*/  CALL.REL.NOINC `($_ZN2at6native29vectorized_elementwise_kernelILi2EN48_GLOBAL__N__08322988_15_IGammaKernel_cu_cb51a28d10CalcIgammaIfEESt5arrayIPcLm3EEEEviT0_T1_$_ZN46_INTERNAL_08322988_15_IGammaKernel_cu_cb51a28d48_GLOBAL__N__08322988_15_IGammaKernel_cu_cb51a28d12calc_igammacIfEET_S2_S2_) ;  /* 0x0000011c00787944 */ /* 0x000fea0003c00000 */
[----:B------:R-:W-:Y:S05]  /*19b0*/  BSYNC.RECONVERGENT B3 ;  /* 0x0000000000037941 */ /* 0x000fea0003800200 */
.L_x_2514:
[----:B------:R-:W-:Y:S01]  /*19c0*/  BSSY.RECONVERGENT B3, `(.L_x_2515) ;  /* 0x0000006000037945 */ /* 0x000fe20003800200 */
[----:B------:R-:W-:Y:S01]  /*19d0*/  IMAD.MOV.U32 R4, RZ, RZ, R40 ;  /* 0x000000ffff047224 */ /* 0x000fe200078e0028 */
[----:B------:R-:W-:Y:S02]  /*19e0*/  MOV R6, R32 ;  /* 0x0000002000067202 */ /* 0x000fe40000000f00 */
[----:B------:R-:W-:Y:S02]  /*19f0*/  MOV R11, R0 ;  /* 0x00000000000b7202 */ /* 0x000fe40000000f00 */
[----:B------:R-:W-:-:S07]  /*1a00*/  MOV R2, 0x1a20 ;  /* 0x00001a2000027802 */ /* 0x000fce0000000f00 */
[----:B------:R-:W-:Y:S05]  /*1a10*/  CALL.REL.NOINC `($_ZN2at6native29vectorized_elementwise_kernelILi2EN48_GLOBAL__N__08322988_15_IGammaKernel_cu_cb51a28d10CalcIgammaIfEESt5arrayIPcLm3EEEEviT0_T1_$_ZN46_INTERNAL_08322988_15_IGammaKernel_cu_cb51a28d48_GLOBAL__N__08322988_15_IGammaKernel_cu_cb51a28d12calc_igammacIfEET_S2_S2_) ;  /* 0x0000011c005c7944 */ /* 0x000fea0003c00000 */
[----:B------:R-:W-:Y:S05]  /*1a20*/  BSYNC.RECONVERGENT B3 ;  /* 0x0000000000037941 */ /* 0x000fea0003800200 */
.L_x_2515:
[----:B------:R-:W-:Y:S01]  /*1a30*/  BSSY.RECONVERGENT B3, `(.L_x_2516) ;  /* 0x0000006000037945 */ /* 0x000fe20003800200 */
[----:B------:R-:W-:Y:S01]  /*1a40*/  IMAD.MOV.U32 R4, RZ, RZ, R41 ;  /* 0x000000ffff047224 */ /* 0x000fe200078e0029 */
[----:B------:R-:W-:Y:S02]  /*1a50*/  MOV R6, R33 ;  /* 0x0000002100067202 */ /* 0x000fe40000000f00 */
[----:B------:R-:W-:Y:S02]  /*1a60*/  MOV R12, R0 ;  /* 0x00000000000c7202 */ /* 0x000fe40000000f00 */
[----:B------:R-:W-:-:S07]  /*1a70*/  MOV R2, 0x1a90 ;  /* 0x00001a9000027802 */ /* 0x000fce0000000f00 */
[----:B------:R-:W-:Y:S05]  /*1a80*/  CALL.REL.NOINC `($_ZN2at6native29vectorized_elementwise_kernelILi2EN48_GLOBAL__N__08322988_15_IGammaKernel_cu_cb51a28d10CalcIgammaIfEESt5arrayIPcLm3EEEEviT0_T1_$_ZN46_INTERNAL_08322988_15_IGammaKernel_cu_cb51a28d48_GLOBAL__N__08322988_15_IGammaKernel_cu_cb51a28d12calc_igammacIfEET_S2_S2_) ;  /* 0x0000011c00407944 */ /* 0x000fea0003c00000 */
[----:B------:R-:W-:Y:S05]  /*1a90*/  BSYNC.RECONVERGENT B3 ;  /* 0x0000000000037941 */ /* 0x000fea0003800200 */
.L_x_2516:
[----:B------:R-:W-:Y:S01]  /*1aa0*/  BSSY.RECONVERGENT B3, `(.L_x_2517) ;  /* 0x0000006000037945 */ /* 0x000fe20003800200 */
[----:B------:R-:W-:Y:S01]  /*1ab0*/  IMAD.MOV.U32 R4, RZ, RZ, R44 ;  /* 0x000000ffff047224 */ /* 0x000fe200078e002c */
[----:B------:R-:W-:Y:S02]  /*1ac0*/  MOV R6, R42 ;  /* 0x0000002a00067202 */ /* 0x000fe40000000f00 */
[----:B------:R-:W-:Y:S02]  /*1ad0*/  MOV R13, R0 ;  /* 0x00000000000d7202 */ /* 0x000fe40000000f00 */
[----:B------:R-:W-:-:S07]  /*1ae0*/  MOV R2, 0x1b00 ;  /* 0x00001b0000027802 */ /* 0x000fce0000000f00 */
[----:B------:R-:W-:Y:S05]  /*1af0*/  CALL.REL.NOINC `($_ZN2at6native29vectorized_elementwise_kernelILi2EN48_GLOBAL__N__08322988_15_IGammaKernel_cu_cb51a28d10CalcIgammaIfEESt5arrayIPcLm3EEEEviT0_T1_$_ZN46_INTERNAL_08322988_15_IGammaKernel_cu_cb51a28d48_GLOBAL__N__08322988_15_IGammaKernel_cu_cb51a28d12calc_igammacIfEET_S2_S2_) ;  /* 0x0000011c00247944 */ /* 0x000fea0003c00000 */
[----:B------:R-:W-:Y:S05]  /*1b00*/  BSYNC.RECONVERGENT B3 ;  /* 0x0000000000037941 */ /* 0x000fea0003800200 */
.L_x_2517:
[----:B------:R-:W-:Y:S01]  /*1b10*/  BSSY.RECONVERGENT B3, `(.L_x_2518) ;  /* 0x0000006000037945 */ /* 0x000fe20003800200 */
[----:B------:R-:W-:Y:S01]  /*1b20*/  IMAD.MOV.U32 R4, RZ, RZ, R45 ;  /* 0x000000ffff047224 */ /* 0x000fe200078e002d */
[----:B------:R-:W-:Y:S02]  /*1b30*/  MOV R6, R43 ;  /* 0x0000002b00067202 */ /* 0x000fe40000000f00 */
[----:B------:R-:W-:Y:S02]  /*1b40*/  MOV R30, R0 ;  /* 0x00000000001e7202 */ /* 0x000fe40000000f00 */
[----:B------:R-:W-:-:S07]  /*1b50*/  MOV R2, 0x1b70 ;  /* 0x00001b7000027802 */ /* 0x000fce0000000f00 */
[----:B------:R-:W-:Y:S05]  /*1b60*/  CALL.REL.NOINC `($_ZN2at6native29vectorized_elementwise_kernelILi2EN48_GLOBAL__N__08322988_15_IGammaKernel_cu_cb51a28d10CalcIgammaIfEESt5arrayIPcLm3EEEEviT0_T1_$_ZN46_INTERNAL_08322988_15_IGammaKernel_cu_cb51a28d48_GLOBAL__N__08322988_15_IGammaKernel_cu_cb51a28d12calc_igammacIfEET_S2_S2_) ;  /* 0x0000011c00087944 */ /* 0x000fea0003c00000 */
[----:B------:R-:W-:Y:S05]  /*1b70*/  BSYNC.RECONVERGENT B3 ;  /* 0x0000000000037941 */ /* 0x000fea0003800200 */
.L_x_2518:
[----:B------:R-:W-:-:S07]  /*1b80*/  IMAD.MOV.U32 R31, RZ, RZ, R0 ;  /* 0x000000ffff1f7224 */ /* 0x000fce00078e0000 */
.L_x_2510:
[----:B------:R-:W0:Y:S01]  /*1b90*/  S2R R0, SR_TID.X ;  /* 0x0000000000007919 */ /* 0x000e220000002100 */
[----:B------:R-:W1:Y:S02]  /*1ba0*/  LDC.64 R2, c[0x0][0x388] ;  /* 0x0000e200ff027b82 */ /* 0x000e640000000a00 */
[----:B-1----:R-:W-:-:S04]  /*1bb0*/  IMAD.WIDE.U32 R2, R39, 0x4, R2 ;  /* 0x0000000427027825 */ /* 0x002fc800078e0002 */
[----:B0-----:R-:W-:-:S05]  /*1bc0*/  IMAD.WIDE.U32 R2, R0, 0x8, R2 ;  /* 0x0000000800027825 */ /* 0x001fca00078e0002 */
[----:B------:R-:W-:Y:S04]  /*1bd0*/  STG.E.64 desc[UR4][R2.64], R28 ;  /* 0x0000001c02007986 */ /* 0x000fe8000c101b04 */
[----:B------:R-:W-:Y:S04]  /*1be0*/  STG.E.64 desc[UR4][R2.64+0x400], R10 ;  /* 0x0004000a02007986 */ /* 0x000fe8000c101b04 */
[----:B------:R-:W-:Y:S04]  /*1bf0*/  STG.E.64 desc[UR4][R2.64+0x800], R12 ;  /* 0x0008000c02007986 */ /* 0x000fe8000c101b04 */
[----:B------:R-:W-:Y:S01]  /*1c00*/  STG.E.64 desc[UR4][R2.64+0xc00], R30 ;  /* 0x000c001e02007986 */ /* 0x000fe2000c101b04 */
[----:B------:R-:W-:Y:S05]  /*1c10*/  EXIT ;  /* 0x000000000000794d */ /* 0x000fea0003800000 */
        .type           $_ZN2at6native29vectorized_elementwise_kernelILi2EN48_GLOBAL__N__08322988_15_IGammaKernel_cu_cb51a28d10CalcIgammaIfEESt5arrayIPcLm3EEEEviT0_T1_$_ZN46_INTERNAL_08322988_15_IGammaKernel_cu_cb51a28d48_GLOBAL__N__08322988_15_IGammaKernel_cu_cb51a28d11calc_igammaIfEET_S2_S2_,@function
        .size           $_ZN2at6native29vectorized_elementwise_kernelILi2EN48_GLOBAL__N__08322988_15_IGammaKernel_cu_cb51a28d10CalcIgammaIfEESt5arrayIPcLm3EEEEviT0_T1_$_ZN46_INTERNAL_08322988_15_IGammaKernel_cu_cb51a28d48_GLOBAL__N__08322988_15_IGammaKernel_cu_cb51a28d11calc_igammaIfEET_S2_S2_,($_ZN2at6native29vectorized_elementwise_kernelILi2EN48_GLOBAL__N__08322988_15_IGammaKernel_cu_cb51a28d10CalcIgammaIfEESt5arrayIPcLm3EEEEviT0_T1_$_ZN46_INTERNAL_08322988_15_IGammaKernel_cu_cb51a28d48_GLOBAL__N__08322988_15_IGammaKernel_cu_cb51a28d12calc_igammacIfEET_S2_S2_ - $_ZN2at6native29vectorized_elementwise_kernelILi2EN48_GLOBAL__N__08322988_15_IGammaKernel_cu_cb51a28d10CalcIgammaIfEESt5arrayIPcLm3EEEEviT0_T1_$_ZN46_INTERNAL_08322988_15_IGammaKernel_cu_cb51a28d48_GLOBAL__N__08322988_15_IGammaKernel_cu_cb51a28d11calc_igammaIfEET_S2_S2_)
$_ZN2at6native29vectorized_elementwise_kernelILi2EN48_GLOBAL__N__08322988_15_IGammaKernel_cu_cb51a28d10CalcIgammaIfEESt5arrayIPcLm3EEEEviT0_T1_$_ZN46_INTERNAL_08322988_15_IGammaKernel_cu_cb51a28d48_GLOBAL__N__08322988_15_IGammaKernel_cu_cb51a28d11calc_igammaIfEET_S2_S2_:
        /* <DEDUP_REMOVED lines=31> */
[----:B------:R-:W-:Y:S01]  /*1e10*/  HFMA2 R19, -RZ, RZ, 1.416015625, -0.052093505859375 ;  /* 0x3daaaaabff137431 */ /* 0x000fe200000001ff */
[----:B------:R-:W-:Y:S01]  /*1e20*/  MOV R18, 0xbeaaaaab ;  /* 0xbeaaaaab00127802 */ /* 0x000fe20000000f00 */
[----:B------:R-:W-:Y:S02]  /*1e30*/  HFMA2 R17, -RZ, RZ, -0.37939453125, -0.044677734375 ;  /* 0xb612a9b8ff117431 */ /* 0x000fe400000001ff */
[----:B------:R-:W-:Y:S01]  /*1e40*/  IMAD.MOV.U32 R8, RZ, RZ, -0x438d462a ;  /* 0xbc72b9d6ff087424 */ /* 0x000fe200078e00ff */
[----:B------:R-:W-:Y:S01]  /*1e50*/  MOV R9, 0x3a97b426 ;  /* 0x3a97b42600097802 */ /* 0x000fe20000000f00 */
[----:B------:R-:W-:Y:S01]  /*1e60*/  HFMA2 R14, -RZ, RZ, 0.71484375, -7284 ;  /* 0x39b8ef1dff0e7431 */ /* 0x000fe200000001ff */
[----:B------:R-:W-:Y:S01]  /*1e70*/  MOV R16, 0x382462c5 ;  /* 0x382462c500107802 */ /* 0x000fe20000000f00 */
[----:B------:R-:W-:Y:S01]  /*1e80*/  IMAD.MOV.U32 R15, RZ, RZ, -0x46c48fc8 ;  /* 0xb93b7038ff0f7424 */ /* 0x000fe200078e00ff */
[----:B------:R0:W-:Y:S01]  /*1e90*/  STL.64 [R1], R18 ;  /* 0x0000001201007387 */ /* 0x0001e20000100a00 */
[----:B------:R-:W-:Y:S01]  /*1ea0*/  IMAD.MOV.U32 R20, RZ, RZ, -0x4a0726e8 ;  /* 0xb5f8d918ff147424 */ /* 0x000fe200078e00ff */
[----:B------:R-:W-:Y:S01]  /*1eb0*/  MOV R21, 0x355eb691 ;  /* 0x355eb69100157802 */ /* 0x000fe20000000f00 */
[----:B------:R-:W-:Y:S01]  /*1ec0*/  HFMA2 R22, -RZ, RZ, 1.7431640625, 3.181640625 ;  /* 0x3ef9425dff167431 */ /* 0x000fe200000001ff */
[----:B------:R1:W-:Y:S01]  /*1ed0*/  STL.64 [R1+0x8], R8 ;  /* 0x0000080801007387 */ /* 0x0003e20000100a00 */
[-C--:B------:R-:W-:Y:S01]  /*1ee0*/  FMUL.FTZ R5, R5, R4.reuse ;  /* 0x0000000405057220 */ /* 0x080fe20000410000 */
[----:B------:R-:W-:Y:S01]  /*1ef0*/  BSSY.RECONVERGENT B0, `(.L_x_2522) ;  /* 0x00003ef000007945 */ /* 0x000fe20003800200 */
[----:B------:R-:W-:Y:S01]  /*1f00*/  FMUL.FTZ R4, R6, R4 ;  /* 0x0000000406047220 */ /* 0x000fe20000410000 */
[----:B------:R2:W-:Y:S01]  /*1f10*/  STL.64 [R1+0x18], R16 ;  /* 0x0000181001007387 */ /* 0x0005e20000100a00 */
[----:B------:R-:W-:-:S02]  /*1f20*/  IADD3 R6, PT, PT, R1, 0x9c4, RZ ;  /* 0x000009c401067810 */ /* 0x000fc40007ffe0ff */
[----:B------:R-:W-:Y:S01]  /*1f30*/  FSETP.GT.FTZ.AND P0, PT, R5, 1, PT ;  /* 0x3f8000000500780b */ /* 0x000fe20003f14000 */
[----:B0-----:R-:W-:Y:S02]  /*1f40*/  HFMA2 R18, -RZ, RZ, -0.264892578125, -0.12188720703125 ;  /* 0xb43dafcdff127431 */ /* 0x001fe400000001ff */
[----:B------:R-:W-:Y:S01]  /*1f50*/  IMAD.MOV.U32 R19, RZ, RZ, 0x31e67ae7 ;  /* 0x31e67ae7ff137424 */ /* 0x000fe200078e00ff */
[----:B------:R0:W-:Y:S01]  /*1f60*/  STL.64 [R1+0x10], R14 ;  /* 0x0000100e01007387 */ /* 0x0001e20000100a00 */
[----:B-1----:R-:W-:Y:S01]  /*1f70*/  HFMA2 R9, -RZ, RZ, -0.174560546875, -0.0005855560302734375 ;  /* 0xb19690ccff097431 */ /* 0x002fe200000001ff */
[----:B------:R-:W-:Y:S02]  /*1f80*/  MOV R8, 0x32304beb ;  /* 0x32304beb00087802 */ /* 0x000fe40000000f00 */
[----:B------:R1:W-:Y:S01]  /*1f90*/  STL.64 [R1+0x20], R20 ;  /* 0x0000201401007387 */ /* 0x0003e20000100a00 */
[----:B--2---:R-:W-:Y:S02]  /*1fa0*/  HFMA2 R16, -RZ, RZ, -0.1015625, 0.541015625 ;  /* 0xae803854ff107431 */ /* 0x004fe400000001ff */
[----:B------:R-:W-:Y:S01]  /*1fb0*/  IMAD.MOV.U32 R17, RZ, RZ, 0x2dd64a3b ;  /* 0x2dd64a3bff117424 */ /* 0x000fe200078e00ff */
[----:B------:R2:W-:Y:S01]  /*1fc0*/  STL.64 [R1+0x28], R18 ;  /* 0x0000281201007387 */ /* 0x0005e20000100a00 */
[----:B0-----:R-:W-:Y:S01]  /*1fd0*/  IMAD.MOV.U32 R14, RZ, RZ, 0x307b7337 ;  /* 0x307b7337ff0e7424 */ /* 0x001fe200078e00ff */
[----:B------:R-:W-:-:S02]  /*1fe0*/  MOV R15, 0xade06cdb ;  /* 0xade06cdb000f7802 */ /* 0x000fc40000000f00 */
[----:B------:R0:W-:Y:S01]  /*1ff0*/  STL.64 [R1+0x30], R8 ;  /* 0x0000300801007387 */ /* 0x0001e20000100a00 */
[----:B-1----:R-:W-:Y:S01]  /*2000*/  HFMA2 R21, -RZ, RZ, 0.046600341796875, -16 ;  /* 0x29f7cc00ff157431 */ /* 0x002fe200000001ff */
[----:B------:R-:W-:Y:S02]  /*2010*/  MOV R20, 0xacb0e538 ;  /* 0xacb0e53800147802 */ /* 0x000fe40000000f00 */
[----:B------:R1:W-:Y:S01]  /*2020*/  STL.64 [R1+0x38], R14 ;  /* 0x0000380e01007387 */ /* 0x0003e20000100a00 */
[----:B--2---:R-:W-:Y:S01]  /*2030*/  IMAD.MOV.U32 R18, RZ, RZ, 0x2abdd03b ;  /* 0x2abdd03bff127424 */ /* 0x004fe200078e00ff */
[----:B------:R-:W-:Y:S02]  /*2040*/  MOV R19, 0xaa1cc4df ;  /* 0xaa1cc4df00137802 */ /* 0x000fe40000000f00 */
[----:B------:R2:W-:Y:S01]  /*2050*/  STL.64 [R1+0x40], R16 ;  /* 0x0000401001007387 */ /* 0x0005e20000100a00 */
[----:B0-----:R-:W-:Y:S02]  /*2060*/  HFMA2 R8, -RZ, RZ, 0.0390625, -3.802776336669921875e-05 ;  /* 0x2900827eff087431 */ /* 0x001fe400000001ff */
[----:B------:R-:W-:Y:S01]  /*2070*/  IMAD.MOV.U32 R9, RZ, RZ, -0x59ebe00c ;  /* 0xa6141ff4ff097424 */ /* 0x000fe200078e00ff */
[----:B------:R0:W-:Y:S01]  /*2080*/  STL.64 [R1+0x50], R18 ;  /* 0x0000501201007387 */ /* 0x0001e20000100a00 */
[----:B-1----:R-:W-:Y:S01]  /*2090*/  HFMA2 R15, -RZ, RZ, -0.8681640625, -0.7294921875 ;  /* 0xbaf2b9d6ff0f7431 */ /* 0x002fe200000001ff */
[----:B------:R-:W-:-:S02]  /*20a0*/  MOV R14, 0xa70e548a ;  /* 0xa70e548a000e7802 */ /* 0x000fc40000000f00 */
[----:B------:R1:W-:Y:S01]  /*20b0*/  STL.64 [R1+0x48], R20 ;  /* 0x0000481401007387 */ /* 0x0003e20000100a00 */
[----:B--2---:R-:W-:Y:S01]  /*20c0*/  IMAD.MOV.U32 R16, RZ, RZ, -0x449c71c7 ;  /* 0xbb638e39ff107424 */ /* 0x004fe200078e00ff */
[----:B------:R-:W-:Y:S02]  /*20d0*/  MOV R17, 0x3b2d602b ;  /* 0x3b2d602b00117802 */ /* 0x000fe40000000f00 */
[----:B------:R2:W-:Y:S01]  /*20e0*/  STL.64 [R1+0x58], R8 ;  /* 0x0000580801007387 */ /* 0x0005e20000100a00 */
[----:B0-----:R-:W-:-:S03]  /*20f0*/  HFMA2 R19, -RZ, RZ, -0.474365234375, -50.71875 ;  /* 0xb797d257ff137431 */ /* 0x001fc600000001ff */
[----:B------:R0:W-:Y:S01]  /*2100*/  STL.64 [R1+0x68], R16 ;  /* 0x0000681001007387 */ /* 0x0001e20000100a00 */
[----:B------:R-:W-:Y:S01]  /*2110*/  MOV R18, 0xb4d7c1a2 ;  /* 0xb4d7c1a200127802 */ /* 0x000fe20000000f00 */
[----:B-1----:R-:W-:Y:S02]  /*2120*/  HFMA2 R20, -RZ, RZ, -0.81298828125, -12.9609375 ;  /* 0xba81ca7bff147431 */ /* 0x002fe400000001ff */
[----:B------:R1:W-:Y:S01]  /*2130*/  STL.64 [R1+0x60], R14 ;  /* 0x0000600e01007387 */ /* 0x0003e20000100a00 */
[----:B------:R-:W-:Y:S02]  /*2140*/  IMAD.MOV.U32 R21, RZ, RZ, 0x3957c1a2 ;  /* 0x3957c1a2ff157424 */ /* 0x000fe400078e00ff */
[----:B--2---:R-:W-:Y:S01]  /*2150*/  IMAD.MOV.U32 R8, RZ, RZ, 0x370054e5 ;  /* 0x370054e5ff087424 */ /* 0x004fe200078e00ff */
[----:B------:R-:W-:Y:S01]  /*2160*/  MOV R9, 0xb5d85efe ;  /* 0xb5d85efe00097802 */ /* 0x000fe20000000f00 */
[----:B------:R2:W-:Y:S01]  /*2170*/  STL.64 [R1+0x78], R18 ;  /* 0x0000781201007387 */ /* 0x0005e20000100a00 */
[----:B0-----:R-:W-:Y:S01]  /*2180*/  HFMA2 R17, -RZ, RZ, 0.1968994140625, 62.5625 ;  /* 0x324d53d2ff117431 */ /* 0x001fe200000001ff */
[----:B------:R-:W-:-:S02]  /*2190*/  MOV R16, 0xb37711e8 ;  /* 0xb37711e800107802 */ /* 0x000fc40000000f00 */
[----:B------:R0:W-:Y:S01]  /*21a0*/  STL.64 [R1+0x80], R8 ;  /* 0x0000800801007387 */ /* 0x0001e20000100a00 */
[----:B-1----:R-:W-:Y:S02]  /*21b0*/  HFMA2 R14, -RZ, RZ, 0.1756591796875, -0.0714111328125 ;  /* 0x319fac92ff0e7431 */ /* 0x002fe400000001ff */
[----:B------:R-:W-:Y:S01]  /*21c0*/  IMAD.MOV.U32 R15, RZ, RZ, 0x34140796 ;  /* 0x34140796ff0f7424 */ /* 0x000fe200078e00ff */
[----:B------:R1:W-:Y:S01]  /*21d0*/  STL.64 [R1+0x70], R20 ;  /* 0x0000701401007387 */ /* 0x0003e20000100a00 */
[----:B--2---:R-:W-:-:S03]  /*21e0*/  HFMA2 R18, -RZ, RZ, 0.123291015625, -195.25 ;  /* 0x2fe4da1aff127431 */ /* 0x004fc600000001ff */
[----:B------:R2:W-:Y:S01]  /*21f0*/  STL.64 [R1+0x90], R16 ;  /* 0x0000901001007387 */ /* 0x0005e20000100a00 */
[----:B------:R-:W-:Y:S02]  /*2200*/  IMAD.MOV.U32 R19, RZ, RZ, -0x5143ad7d ;  /* 0xaebc5283ff137424 */ /* 0x000fe400078e00ff */
[----:B0-----:R-:W-:Y:S01]  /*2210*/  HFMA2 R9, -RZ, RZ, 0.077880859375, 3.135204315185546875e-05 ;  /* 0x2cfc020eff097431 */ /* 0x001fe200000001ff */
[----:B------:R0:W-:Y:S01]  /*2220*/  STL.64 [R1+0x88], R14 ;  /* 0x0000880e01007387 */ /* 0x0001e20000100a00 */
[----:B------:R-:W-:Y:S01]  /*2230*/  MOV R8, 0x29889f1d ;  /* 0x29889f1d00087802 */ /* 0x000fe20000000f00 */
[----:B-1----:R-:W-:Y:S02]  /*2240*/  IMAD.MOV.U32 R20, RZ, RZ, -0x5265b022 ;  /* 0xad9a4fdeff147424 */ /* 0x002fe400078e00ff */
[----:B------:R1:W-:Y:S01]  /*2250*/  STL.64 [R1+0xa0], R18 ;  /* 0x0000a01201007387 */ /* 0x0003e20000100a00 */
[----:B------:R-:W-:Y:S01]  /*2260*/  MOV R21, 0xb08ab276 ;  /* 0xb08ab27600157802 */ /* 0x000fe20000000f00 */
[----:B--2---:R-:W-:-:S02]  /*2270*/  HFMA2 R16, -RZ, RZ, -0.0213775634765625, -250.375 ;  /* 0xa579dbd3ff107431 */ /* 0x004fc400000001ff */
        /* <DEDUP_REMOVED lines=8> */
[----:B--2---:R-:W-:-:S02]  /*2300*/  HFMA2 R8, -RZ, RZ, 0.7861328125, 5.53125 ;  /* 0x3a4a4588ff087431 */ /* 0x004fc400000001ff */
[----:B------:R-:W-:Y:S01]  /*2310*/  IMAD.MOV.U32 R9, RZ, RZ, 0x3606d905 ;  /* 0x3606d905ff097424 */ /* 0x000fe200078e00ff */
[----:B------:R2:W-:Y:S01]  /*2320*/  STL.64 [R1+0xc8], R18 ;  /* 0x0000c81201007387 */ /* 0x0005e20000100a00 */
[----:B0-----:R-:W-:Y:S01]  /*2330*/  IMAD.MOV.U32 R16, RZ, RZ, -0x48a9e97d ;  /* 0xb7561683ff107424 */ /* 0x001fe200078e00ff */
[----:B------:R-:W-:Y:S02]  /*2340*/  MOV R17, 0x33130aa5 ;  /* 0x33130aa500117802 */ /* 0x000fe40000000f00 */
[----:B------:R0:W-:Y:S01]  /*2350*/  STL.64 [R1+0xd0], R8 ;  /* 0x0000d00801007387 */ /* 0x0001e20000100a00 */
[----:B-1----:R-:W-:Y:S01]  /*2360*/  HFMA2 R15, -RZ, RZ, 0.54541015625, -50144 ;  /* 0x385dfa1fff0f7431 */ /* 0x002fe200000001ff */
[----:B------:R-:W-:Y:S02]  /*2370*/  MOV R14, 0xb8e129f8 ;  /* 0xb8e129f8000e7802 */ /* 0x000fe40000000f00 */
[----:B------:R1:W-:Y:S01]  /*2380*/  STL.64 [R1+0xe0], R16 ;  /* 0x0000e01001007387 */ /* 0x0003e20000100a00 */
[----:B--2---:R-:W-:Y:S01]  /*2390*/  HFMA2 R19, -RZ, RZ, -0.11529541015625, 0.0230712890625 ;  /* 0xaf6125e8ff137431 */ /* 0x004fe200000001ff */
[----:B------:R-:W-:-:S02]  /*23a0*/  MOV R18, 0x34195641 ;  /* 0x3419564100127802 */ /* 0x000fc40000000f00 */
[----:B------:R2:W-:Y:S01]  /*23b0*/  STL.64 [R1+0x98], R20 ;  /* 0x0000981401007387 */ /* 0x0005e20000100a00 */
[----:B0-----:R-:W-:-:S03]  /*23c0*/  IMAD.MOV.U32 R8, RZ, RZ, -0x4d8de466 ;  /* 0xb2721b9aff087424 */ /* 0x001fc600078e00ff */
[----:B------:R0:W-:Y:S01]  /*23d0*/  STL.64 [R1+0xd8], R14 ;  /* 0x0000d80e01007387 */ /* 0x0001e20000100a00 */
[----:B------:R-:W-:Y:S01]  /*23e0*/  MOV R9, 0x31d606a3 ;  /* 0x31d606a300097802 */ /* 0x000fe20000000f00 */
[----:B-1----:R-:W-:Y:S01]  /*23f0*/  HFMA2 R17, -RZ, RZ, -0.100830078125, -0.97216796875 ;  /* 0xae74bbc7ff117431 */ /* 0x002fe200000001ff */
[----:B------:R-:W-:Y:S01]  /*2400*/  MOV R16, 0x2f0d882b ;  /* 0x2f0d882b00107802 */ /* 0x000fe20000000f00 */
[----:B------:R1:W-:Y:S01]  /*2410*/  STL.64 [R1+0xf0], R18 ;  /* 0x0000f01201007387 */ /* 0x0003e20000100a00 */
[----:B--2---:R-:W-:Y:S01]  /*2420*/  HFMA2 R21, -RZ, RZ, -0.02960205078125, -131.5 ;  /* 0xa794d81cff157431 */ /* 0x004fe200000001ff */
[----:B------:R-:W-:Y:S02]  /*2430*/  MOV R20, 0x28b6c54f ;  /* 0x28b6c54f00147802 */ /* 0x000fe40000000f00 */
[----:B------:R2:W-:Y:S01]  /*2440*/  STL.64 [R1+0xf8], R8 ;  /* 0x0000f80801007387 */ /* 0x0005e20000100a00 */
[----:B0-----:R-:W-:Y:S02]  /*2450*/  HFMA2 R14, -RZ, RZ, -0.1478271484375, -864.5 ;  /* 0xb0bbe2c1ff0e7431 */ /* 0x001fe400000001ff */
[----:B------:R-:W-:Y:S01]  /*2460*/  IMAD.MOV.U32 R15, RZ, RZ, 0x2b84b13c ;  /* 0x2b84b13cff0f7424 */ /* 0x000fe200078e00ff */
[----:B------:R0:W-:Y:S01]  /*2470*/  STL.64 [R1+0x108], R16 ;  /* 0x0001081001007387 */ /* 0x0001e20000100a00 */
[----:B-1----:R-:W-:-:S02]  /*2480*/  HFMA2 R18, -RZ, RZ, -0.059356689453125, -47616 ;  /* 0xab99f9d0ff127431 */ /* 0x002fc400000001ff */
[----:B------:R-:W-:Y:S01]  /*2490*/  IMAD.MOV.U32 R19, RZ, RZ, 0x2b033afb ;  /* 0x2b033afbff137424 */ /* 0x000fe200078e00ff */
[----:B------:R1:W-:Y:S01]  /*24a0*/  STL.64 [R1+0xc0], R20 ;  /* 0x0000c01401007387 */ /* 0x0003e20000100a00 */
[----:B--2---:R-:W-:-:S03]  /*24b0*/  HFMA2 R9, -RZ, RZ, 0.0149993896484375, -0.005496978759765625 ;  /* 0x23ae9da1ff097431 */ /* 0x004fc600000001ff */
[----:B------:R2:W-:Y:S01]  /*24c0*/  STL.64 [R1+0x100], R14 ;  /* 0x0001000e01007387 */ /* 0x0005e20000100a00 */
[----:B------:R-:W-:Y:S01]  /*24d0*/  MOV R8, 0xa9df0b0c ;  /* 0xa9df0b0c00087802 */ /* 0x000fe20000000f00 */
[----:B0-----:R-:W-:Y:S02]  /*24e0*/  HFMA2 R16, -RZ, RZ, 0.6796875, -0.00629425048828125 ;  /* 0x39709e72ff107431 */ /* 0x001fe400000001ff */
[----:B------:R-:W-:Y:S01]  /*24f0*/  IMAD.MOV.U32 R17, RZ, RZ, -0x460a0274 ;  /* 0xb9f5fd8cff117424 */ /* 0x000fe200078e00ff */
[----:B------:R0:W-:Y:S01]  /*2500*/  STL.64 [R1+0x118], R18 ;  /* 0x0001181201007387 */ /* 0x0001e20000100a00 */
[----:B-1----:R-:W-:Y:S02]  /*2510*/  HFMA2 R20, -RZ, RZ, 0.357421875, 0.06695556640625 ;  /* 0x35b82c49ff147431 */ /* 0x002fe400000001ff */
        /* <DEDUP_REMOVED lines=8> */
[----:B-1----:R-:W-:-:S03]  /*25a0*/  HFMA2 R8, -RZ, RZ, -0.42138671875, 3826 ;  /* 0xb6be6b79ff087431 */ /* 0x002fc600000001ff */
[----:B------:R1:W-:Y:S01]  /*25b0*/  STL.64 [R1+0xe8], R20 ;  /* 0x0000e81401007387 */ /* 0x0003e20000100a00 */
[----:B------:R-:W-:Y:S02]  /*25c0*/  IMAD.MOV.U32 R9, RZ, RZ, 0x35bf0101 ;  /* 0x35bf0101ff097424 */ /* 0x000fe400078e00ff */
[----:B--2---:R-:W-:Y:S01]  /*25d0*/  IMAD.MOV.U32 R16, RZ, RZ, 0x33adef47 ;  /* 0x33adef47ff107424 */ /* 0x004fe200078e00ff */
[----:B------:R-:W-:Y:S01]  /*25e0*/  MOV R17, 0xb2a429e7 ;  /* 0xb2a429e700117802 */ /* 0x000fe20000000f00 */
[----:B------:R2:W-:Y:S01]  /*25f0*/  STL.64 [R1+0x140], R18 ;  /* 0x0001401201007387 */ /* 0x0005e20000100a00 */
[----:B0-----:R-:W-:Y:S01]  /*2600*/  HFMA2 R15, -RZ, RZ, -0.26318359375, 0.00168609619140625 ;  /* 0xb43616e8ff0f7431 */ /* 0x001fe200000001ff */
[----:B------:R-:W-:Y:S02]  /*2610*/  MOV R14, 0xadf51193 ;  /* 0xadf51193000e7802 */ /* 0x000fe40000000f00 */
[----:B------:R0:W-:Y:S01]  /*2620*/  STL.64 [R1+0x158], R16 ;  /* 0x0001581001007387 */ /* 0x0001e20000100a00 */
[----:B-1----:R-:W-:Y:S01]  /*2630*/  IMAD.MOV.U32 R20, RZ, RZ, 0x2d52aed2 ;  /* 0x2d52aed2ff147424 */ /* 0x002fe200078e00ff */
[----:B------:R-:W-:-:S02]  /*2640*/  MOV R21, 0xa796340a ;  /* 0xa796340a00157802 */ /* 0x000fc40000000f00 */
[----:B------:R1:W-:Y:S01]  /*2650*/  STL.64 [R1+0x148], R8 ;  /* 0x0001480801007387 */ /* 0x0003e20000100a00 */
[----:B--2---:R-:W-:Y:S01]  /*2660*/  HFMA2 R19, -RZ, RZ, 0.115966796875, -149.25 ;  /* 0x2f6cd8aaff137431 */ /* 0x004fe200000001ff */
[----:B------:R-:W-:Y:S02]  /*2670*/  MOV R18, 0xb082062a ;  /* 0xb082062a00127802 */ /* 0x000fe40000000f00 */
[----:B------:R2:W-:Y:S01]  /*2680*/  STL.64 [R1+0x110], R20 ;  /* 0x0001101401007387 */ /* 0x0005e20000100a00 */
[----:B0-----:R-:W-:-:S03]  /*2690*/  HFMA2 R17, -RZ, RZ, 0.050262451171875, 48960 ;  /* 0x2a6f79faff117431 */ /* 0x001fc600000001ff */
[----:B------:R0:W-:Y:S01]  /*26a0*/  STL.64 [R1+0x150], R14 ;  /* 0x0001500e01007387 */ /* 0x0001e20000100a00 */
[----:B------:R-:W-:Y:S01]  /*26b0*/  MOV R16, 0x248f2a67 ;  /* 0x248f2a6700107802 */ /* 0x000fe20000000f00 */
[----:B-1----:R-:W-:Y:S01]  /*26c0*/  IMAD.MOV.U32 R8, RZ, RZ, -0x5785cfd4 ;  /* 0xa87a302cff087424 */ /* 0x002fe200078e00ff */
[----:B------:R-:W-:Y:S01]  /*26d0*/  MOV R9, 0xadc0969f ;  /* 0xadc0969f00097802 */ /* 0x000fe20000000f00 */
[----:B------:R1:W-:Y:S01]  /*26e0*/  STL.64 [R1+0x168], R18 ;  /* 0x0001681201007387 */ /* 0x0003e20000100a00 */
[----:B--2---:R-:W-:Y:S01]  /*26f0*/  HFMA2 R21, -RZ, RZ, -0.5771484375, -0.00124835968017578125 ;  /* 0xb89e951dff157431 */ /* 0x004fe200000001ff */
[----:B------:R-:W-:Y:S02]  /*2700*/  MOV R20, 0x398c5cdb ;  /* 0x398c5cdb00147802 */ /* 0x000fe40000000f00 */
[----:B------:R2:W-:Y:S01]  /*2710*/  STL.64 [R1+0x170], R8 ;  /* 0x0001700801007387 */ /* 0x0005e20000100a00 */
[----:B0-----:R-:W-:Y:S02]  /*2720*/  HFMA2 R14, -RZ, RZ, 0.080810546875, 1.6845703125 ;  /* 0x2d2c3ebdff0e7431 */ /* 0x001fe400000001ff */
[----:B------:R-:W-:Y:S01]  /*2730*/  IMAD.MOV.U32 R15, RZ, RZ, -0x53e6b8b1 ;  /* 0xac19474fff0f7424 */ /* 0x000fe200078e00ff */
[----:B------:R0:W-:Y:S01]  /*2740*/  STL.64 [R1+0x180], R16 ;  /* 0x0001801001007387 */ /* 0x0001e20000100a00 */
[----:B-1----:R-:W-:-:S02]  /*2750*/  HFMA2 R18, -RZ, RZ, -0.79736328125, -8896 ;  /* 0xba61f058ff127431 */ /* 0x002fc400000001ff */
[----:B------:R-:W-:Y:S01]  /*2760*/  IMAD.MOV.U32 R19, RZ, RZ, 0x3a4d87fb ;  /* 0x3a4d87fbff137424 */ /* 0x000fe200078e00ff */
[----:B------:R1:W-:Y:S01]  /*2770*/  STL.64 [R1+0x138], R20 ;  /* 0x0001381401007387 */ /* 0x0003e20000100a00 */
[----:B--2---:R-:W-:-:S03]  /*2780*/  HFMA2 R9, -RZ, RZ, -0.3603515625, 43744 ;  /* 0xb5c47957ff097431 */ /* 0x004fc600000001ff */
[----:B------:R2:W-:Y:S01]  /*2790*/  STL.64 [R1+0x178], R14 ;  /* 0x0001780e01007387 */ /* 0x0005e20000100a00 */
[----:B------:R-:W-:Y:S01]  /*27a0*/  MOV R8, 0xb99cccd4 ;  /* 0xb99cccd400087802 */ /* 0x000fe20000000f00 */
[----:B0-----:R-:W-:Y:S02]  /*27b0*/  HFMA2 R16, -RZ, RZ, 0.45263671875, -204 ;  /* 0x373eda60ff107431 */ /* 0x001fe400000001ff */
[----:B------:R-:W-:Y:S01]  /*27c0*/  IMAD.MOV.U32 R17, RZ, RZ, 0x2f89d9e3 ;  /* 0x2f89d9e3ff117424 */ /* 0x000fe200078e00ff */
[----:B------:R0:W-:Y:S01]  /*27d0*/  STL.64 [R1+0x190], R18 ;  /* 0x0001901201007387 */ /* 0x0001e20000100a00 */
[----:B-1----:R-:W-:Y:S02]  /*27e0*/  HFMA2 R20, -RZ, RZ, 0.06494140625, 764 ;  /* 0x2c2861f8ff147431 */ /* 0x002fe400000001ff */
[----:B------:R-:W-:Y:S01]  /*27f0*/  IMAD.MOV.U32 R21, RZ, RZ, 0x310db352 ;  /* 0x310db352ff157424 */ /* 0x000fe200078e00ff */
[----:B------:R1:W-:Y:S01]  /*2800*/  STL.64 [R1+0x198], R8 ;  /* 0x0001980801007387 */ /* 0x0003e20000100a00 */
[----:B--2---:R-:W-:Y:S01]  /*2810*/  IMAD.MOV.U32 R14, RZ, RZ, 0x388b4846 ;  /* 0x388b4846ff0e7424 */ /* 0x004fe200078e00ff */
[----:B------:R-:W-:-:S02]  /*2820*/  MOV R15, 0xb82671ff ;  /* 0xb82671ff000f7802 */ /* 0x000fc40000000f00 */
[----:B------:R2:W-:Y:S01]  /*2830*/  STL.64 [R1+0x1a8], R16 ;  /* 0x0001a81001007387 */ /* 0x0005e20000100a00 */
[----:B0-----:R-:W-:Y:S01]  /*2840*/  IMAD.MOV.U32 R18, RZ, RZ, -0x4b89cc4a ;  /* 0xb47633b6ff127424 */ /* 0x001fe200078e00ff */
[----:B------:R-:W-:Y:S02]  /*2850*/  MOV R19, 0x2e020a8b ;  /* 0x2e020a8b00137802 */ /* 0x000fe40000000f00 */
[----:B------:R0:W-:Y:S01]  /*2860*/  STL.64 [R1+0x1a0], R14 ;  /* 0x0001a00e01007387 */ /* 0x0001e20000100a00 */
[----:B-1----:R-:W-:-:S03]  /*2870*/  HFMA2 R8, -RZ, RZ, 0.2176513671875, -18976 ;  /* 0x32f7f4a2ff087431 */ /* 0x002fc600000001ff */
[----:B------:R1:W-:Y:S01]  /*2880*/  STL.64 [R1+0x160], R20 ;  /* 0x0001601401007387 */ /* 0x0003e20000100a00 */
[----:B------:R-:W-:Y:S02]  /*2890*/  IMAD.MOV.U32 R9, RZ, RZ, -0x4d8c38de ;  /* 0xb273c722ff097424 */ /* 0x000fe400078e00ff */
[----:B--2---:R-:W-:Y:S01]  /*28a0*/  IMAD.MOV.U32 R16, RZ, RZ, -0x5027586f ;  /* 0xafd8a791ff107424 */ /* 0x004fe200078e00ff */
[----:B------:R-:W-:Y:S01]  /*28b0*/  MOV R17, 0x2f4c88ee ;  /* 0x2f4c88ee00117802 */ /* 0x000fe20000000f00 */
[----:B------:R2:W-:Y:S01]  /*28c0*/  STL.64 [R1+0x1b8], R18 ;  /* 0x0001b81201007387 */ /* 0x0005e20000100a00 */
[----:B0-----:R-:W-:Y:S01]  /*28d0*/  HFMA2 R15, -RZ, RZ, -0.050811767578125, -0.0056915283203125 ;  /* 0xaa819dd4ff0f7431 */ /* 0x001fe200000001ff */
[----:B------:R-:W-:Y:S02]  /*28e0*/  MOV R14, 0x316cd4f9 ;  /* 0x316cd4f9000e7802 */ /* 0x000fe40000000f00 */
[----:B------:R0:W-:Y:S01]  /*28f0*/  STL.64 [R1+0x1d0], R16 ;  /* 0x0001d01001007387 */ /* 0x0001e20000100a00 */
[----:B-1----:R-:W-:Y:S01]  /*2900*/  IMAD.MOV.U32 R20, RZ, RZ, -0x562d9389 ;  /* 0xa9d26c77ff147424 */ /* 0x002fe200078e00ff */
[----:B------:R-:W-:-:S02]  /*2910*/  MOV R21, 0x28b83af4 ;  /* 0x28b83af400157802 */ /* 0x000fc40000000f00 */
[----:B------:R1:W-:Y:S01]  /*2920*/  STL.64 [R1+0x1c0], R8 ;  /* 0x0001c00801007387 */ /* 0x0003e20000100a00 */
[----:B--2---:R-:W-:Y:S01]  /*2930*/  HFMA2 R19, -RZ, RZ, -0.06390380859375, 1.345703125 ;  /* 0xac173d62ff137431 */ /* 0x004fe200000001ff */
[----:B------:R-:W-:Y:S02]  /*2940*/  MOV R18, 0x2ca4a32a ;  /* 0x2ca4a32a00127802 */ /* 0x000fe40000000f00 */
[----:B------:R2:W-:Y:S01]  /*2950*/  STL.64 [R1+0x188], R20 ;  /* 0x0001881401007387 */ /* 0x0005e20000100a00 */
[----:B0-----:R-:W-:-:S03]  /*2960*/  HFMA2 R17, -RZ, RZ, 0.69580078125, 465 ;  /* 0x39915f44ff117431 */ /* 0x001fc600000001ff */
[----:B------:R0:W-:Y:S01]  /*2970*/  STL.64 [R1+0x1c8], R14 ;  /* 0x0001c80e01007387 */ /* 0x0001e20000100a00 */
[----:B------:R-:W-:Y:S01]  /*2980*/  MOV R16, 0xb8923b02 ;  /* 0xb8923b0200107802 */ /* 0x000fe20000000f00 */
[----:B-1----:R-:W-:Y:S01]  /*2990*/  IMAD.MOV.U32 R8, RZ, RZ, 0x2b0a2bbf ;  /* 0x2b0a2bbfff087424 */ /* 0x002fe200078e00ff */
[----:B------:R-:W-:Y:S01]  /*29a0*/  MOV R9, 0xa2e9da4e ;  /* 0xa2e9da4e00097802 */ /* 0x000fe20000000f00 */
[----:B------:R1:W-:Y:S01]  /*29b0*/  STL.64 [R1+0x1e0], R18 ;  /* 0x0001e01201007387 */ /* 0x0003e20000100a00 */
[----:B--2---:R-:W-:Y:S01]  /*29c0*/  HFMA2 R21, -RZ, RZ, 0.339599609375, 0.0038700103759765625 ;  /* 0x356f1bedff157431 */ /* 0x004fe200000001ff */
[----:B------:R-:W-:Y:S02]  /*29d0*/  MOV R20, 0xb5e38e04 ;  /* 0xb5e38e0400147802 */ /* 0x000fe40000000f00 */
[----:B------:R2:W-:Y:S01]  /*29e0*/  STL.64 [R1+0x1e8], R8 ;  /* 0x0001e80801007387 */ /* 0x0005e20000100a00 */
[----:B0-----:R-:W-:Y:S02]  /*29f0*/  HFMA2 R14, -RZ, RZ, -0.042083740234375, 0.58984375 ;  /* 0xa96338b8ff0e7431 */ /* 0x001fe400000001ff */
[----:B------:R-:W-:Y:S01]  /*2a00*/  IMAD.MOV.U32 R15, RZ, RZ, -0x464f6baa ;  /* 0xb9b09456ff0f7424 */ /* 0x000fe200078e00ff */
[----:B------:R0:W-:Y:S01]  /*2a10*/  STL.64 [R1+0x1f8], R16 ;  /* 0x0001f81001007387 */ /* 0x0001e20000100a00 */
[----:B-1----:R-:W-:-:S02]  /*2a20*/  HFMA2 R18, -RZ, RZ, 0.255859375, 442 ;  /* 0x34185ee8ff127431 */ /* 0x002fc400000001ff */
[----:B------:R-:W-:Y:S01]  /*2a30*/  IMAD.MOV.U32 R19, RZ, RZ, -0x489bee02 ;  /* 0xb76411feff137424 */ /* 0x000fe200078e00ff */
[----:B------:R1:W-:Y:S01]  /*2a40*/  STL.64 [R1+0x1b0], R20 ;  /* 0x0001b01401007387 */ /* 0x0003e20000100a00 */
[----:B--2---:R-:W-:-:S03]  /*2a50*/  HFMA2 R9, -RZ, RZ, -0.381103515625, -7.34765625 ;  /* 0xb619c759ff097431 */ /* 0x004fc600000001ff */
[----:B------:R2:W-:Y:S01]  /*2a60*/  STL.64 [R1+0x1f0], R14 ;  /* 0x0001f00e01007387 */ /* 0x0005e20000100a00 */
[----:B------:R-:W-:Y:S01]  /*2a70*/  MOV R8, 0x37068711 ;  /* 0x3706871100087802 */ /* 0x000fe20000000f00 */
[----:B0-----:R-:W-:Y:S02]  /*2a80*/  HFMA2 R16, -RZ, RZ, -0.26708984375, 0.00088405609130859375 ;  /* 0xb446133eff107431 */ /* 0x001fe400000001ff */
[----:B------:R-:W-:Y:S01]  /*2a90*/  IMAD.MOV.U32 R17, RZ, RZ, 0x334f3181 ;  /* 0x334f3181ff117424 */ /* 0x000fe200078e00ff */
[----:B------:R0:W-:Y:S01]  /*2aa0*/  STL.64 [R1+0x208], R18 ;  /* 0x0002081201007387 */ /* 0x0001e20000100a00 */
[----:B-1----:R-:W-:Y:S02]  /*2ab0*/  HFMA2 R20, -RZ, RZ, -0.09759521484375, -0.0019130706787109375 ;  /* 0xae3f97d6ff147431 */ /* 0x002fe400000001ff */
[----:B------:R-:W-:Y:S01]  /*2ac0*/  IMAD.MOV.U32 R21, RZ, RZ, 0x26b84405 ;  /* 0x26b84405ff157424 */ /* 0x000fe200078e00ff */
[----:B------:R1:W-:Y:S01]  /*2ad0*/  STL.64 [R1+0x210], R8 ;  /* 0x0002100801007387 */ /* 0x0003e20000100a00 */
[----:B--2---:R-:W-:Y:S01]  /*2ae0*/  IMAD.MOV.U32 R14, RZ, RZ, -0x504d3181 ;  /* 0xafb2ce7fff0e7424 */ /* 0x004fe200078e00ff */
[----:B------:R-:W-:-:S02]  /*2af0*/  MOV R15, 0x34ba0a82 ;  /* 0x34ba0a82000f7802 */ /* 0x000fc40000000f00 */
[----:B------:R2:W-:Y:S01]  /*2b00*/  STL.64 [R1+0x220], R16 ;  /* 0x0002201001007387 */ /* 0x0005e20000100a00 */
[----:B0-----:R-:W-:Y:S01]  /*2b10*/  IMAD.MOV.U32 R18, RZ, RZ, 0x315951d7 ;  /* 0x315951d7ff127424 */ /* 0x001fe200078e00ff */
[----:B------:R-:W-:Y:S02]  /*2b20*/  MOV R19, 0xb0578799 ;  /* 0xb057879900137802 */ /* 0x000fe40000000f00 */
[----:B------:R0:W-:Y:S01]  /*2b30*/  STL.64 [R1+0x218], R14 ;  /* 0x0002180e01007387 */ /* 0x0001e20000100a00 */
[----:B-1----:R-:W-:-:S03]  /*2b40*/  HFMA2 R8, -RZ, RZ, 0.0301971435546875, 0.00146770477294921875 ;  /* 0x27bb1603ff087431 */ /* 0x002fc600000001ff */
[----:B------:R1:W-:Y:S01]  /*2b50*/  STL.64 [R1+0x1d8], R20 ;  /* 0x0001d81401007387 */ /* 0x0003e20000100a00 */
[----:B------:R-:W-:Y:S02]  /*2b60*/  IMAD.MOV.U32 R9, RZ, RZ, 0x2ecdce2c ;  /* 0x2ecdce2cff097424 */ /* 0x000fe400078e00ff */
[----:B--2---:R-:W-:Y:S01]  /*2b70*/  IMAD.MOV.U32 R16, RZ, RZ, -0x5bd72013 ;  /* 0xa428dfedff107424 */ /* 0x004fe200078e00ff */
[----:B------:R-:W-:Y:S01]  /*2b80*/  MOV R17, 0xabaa6b58 ;  /* 0xabaa6b5800117802 */ /* 0x000fe20000000f00 */
[----:B------:R2:W-:Y:S01]  /*2b90*/  STL.64 [R1+0x230], R18 ;  /* 0x0002301201007387 */ /* 0x0005e20000100a00 */
[----:B0-----:R-:W-:Y:S01]  /*2ba0*/  HFMA2 R15, -RZ, RZ, 0.08184814453125, -56992 ;  /* 0x2d3dfaf5ff0f7431 */ /* 0x001fe200000001ff */
[----:B------:R-:W-:Y:S02]  /*2bb0*/  MOV R14, 0xae4680a9 ;  /* 0xae4680a9000e7802 */ /* 0x000fe40000000f00 */
[----:B------:R0:W-:Y:S01]  /*2bc0*/  STL.64 [R1+0x248], R16 ;  /* 0x0002481001007387 */ /* 0x0001e20000100a00 */
[----:B-1----:R-:W-:Y:S01]  /*2bd0*/  IMAD.MOV.U32 R20, RZ, RZ, -0x46aefdea ;  /* 0xb9510216ff147424 */ /* 0x002fe200078e00ff */
[----:B------:R-:W-:-:S02]  /*2be0*/  MOV R21, 0x388e8f4e ;  /* 0x388e8f4e00157802 */ /* 0x000fc40000000f00 */
[----:B------:R1:W-:Y:S01]  /*2bf0*/  STL.64 [R1+0x238], R8 ;  /* 0x0002380801007387 */ /* 0x0003e20000100a00 */
[----:B--2---:R-:W-:Y:S01]  /*2c00*/  HFMA2 R19, -RZ, RZ, -0.76318359375, 0.9521484375 ;  /* 0xba1b3b9eff137431 */ /* 0x004fe200000001ff */
[----:B------:R-:W-:Y:S02]  /*2c10*/  MOV R18, 0x3a0b4779 ;  /* 0x3a0b477900127802 */ /* 0x000fe40000000f00 */
[----:B------:R2:W-:Y:S01]  /*2c20*/  STL.64 [R1+0x200], R20 ;  /* 0x0002001401007387 */ /* 0x0005e20000100a00 */
[----:B0-----:R-:W-:-:S03]  /*2c30*/  HFMA2 R17, -RZ, RZ, -0.1663818359375, -0.0100250244140625 ;  /* 0xb153a122ff117431 */ /* 0x001fc600000001ff */
[----:B------:R0:W-:Y:S01]  /*2c40*/  STL.64 [R1+0x240], R14 ;  /* 0x0002400e01007387 */ /* 0x0001e20000100a00 */
[----:B------:R-:W-:Y:S01]  /*2c50*/  MOV R16, 0xb799c17a ;  /* 0xb799c17a00107802 */ /* 0x000fe20000000f00 */
[----:B-1----:R-:W-:Y:S01]  /*2c60*/  IMAD.MOV.U32 R8, RZ, RZ, 0x398e04a8 ;  /* 0x398e04a8ff087424 */ /* 0x002fe200078e00ff */
[----:B------:R-:W-:Y:S01]  /*2c70*/  MOV R9, 0x3554208f ;  /* 0x3554208f00097802 */ /* 0x000fe20000000f00 */
[----:B------:R1:W-:Y:S01]  /*2c80*/  STL.64 [R1+0x258], R18 ;  /* 0x0002581201007387 */ /* 0x0003e20000100a00 */
[----:B--2---:R-:W-:Y:S01]  /*2c90*/  HFMA2 R21, -RZ, RZ, -0.1826171875, -0.091796875 ;  /* 0xb1d8ade0ff157431 */ /* 0x004fe200000001ff */
[----:B------:R-:W-:Y:S02]  /*2ca0*/  MOV R20, 0xa8a208e3 ;  /* 0xa8a208e300147802 */ /* 0x000fe40000000f00 */
[----:B------:R2:W-:Y:S01]  /*2cb0*/  STL.64 [R1+0x260], R8 ;  /* 0x0002600801007387 */ /* 0x0005e20000100a00 */
[----:B0-----:R-:W-:Y:S02]  /*2cc0*/  HFMA2 R14, -RZ, RZ, -0.58349609375, 4.41074371337890625e-06 ;  /* 0xb8ab004aff0e7431 */ /* 0x001fe400000001ff */
[----:B------:R-:W-:Y:S01]  /*2cd0*/  IMAD.MOV.U32 R15, RZ, RZ, 0x386b5efc ;  /* 0x386b5efcff0f7424 */ /* 0x000fe200078e00ff */
[----:B------:R0:W-:Y:S01]  /*2ce0*/  STL.64 [R1+0x270], R16 ;  /* 0x0002701001007387 */ /* 0x0001e20000100a00 */
[----:B-1----:R-:W-:-:S02]  /*2cf0*/  HFMA2 R18, -RZ, RZ, 0.319091796875, 1096 ;  /* 0x351b6448ff127431 */ /* 0x002fc400000001ff */
[----:B------:R-:W-:Y:S01]  /*2d00*/  IMAD.MOV.U32 R19, RZ, RZ, 0x2a83a738 ;  /* 0x2a83a738ff137424 */ /* 0x000fe200078e00ff */
[----:B------:R1:W-:Y:S01]  /*2d10*/  STL.64 [R1+0x228], R20 ;  /* 0x0002281401007387 */ /* 0x0003e20000100a00 */
[----:B--2---:R-:W-:-:S03]  /*2d20*/  HFMA2 R9, -RZ, RZ, 0.2279052734375, -1.0966796875 ;  /* 0x334bbc63ff097431 */ /* 0x004fc600000001ff */
[----:B------:R2:W-:Y:S01]  /*2d30*/  STL.64 [R1+0x268], R14 ;  /* 0x0002680e01007387 */ /* 0x0005e20000100a00 */
[----:B------:R-:W-:Y:S01]  /*2d40*/  MOV R8, 0xb3bd97bf ;  /* 0xb3bd97bf00087802 */ /* 0x000fe20000000f00 */
[----:B0-----:R-:W-:Y:S02]  /*2d50*/  HFMA2 R16, -RZ, RZ, 0.1531982421875, -0.00011903047561645507812 ;  /* 0x30e787cdff107431 */ /* 0x001fe400000001ff */
[----:B------:R-:W-:Y:S01]  /*2d60*/  IMAD.MOV.U32 R17, RZ, RZ, -0x4f944755 ;  /* 0xb06bb8abff117424 */ /* 0x000fe200078e00ff */
[----:B------:R0:W-:Y:S01]  /*2d70*/  STL.64 [R1+0x280], R18 ;  /* 0x0002801201007387 */ /* 0x0001e20000100a00 */
[----:B-1----:R-:W-:Y:S02]  /*2d80*/  HFMA2 R20, -RZ, RZ, 0.055633544921875, -1554 ;  /* 0x2b1fe612ff147431 */ /* 0x002fe400000001ff */
        /* <DEDUP_REMOVED lines=8> */
[----:B-1----:R-:W-:-:S03]  /*2e10*/  HFMA2 R8, -RZ, RZ, -0.06829833984375, -4.28125 ;  /* 0xac5fc448ff087431 */ /* 0x002fc600000001ff */
[----:B------:R1:W-:Y:S01]  /*2e20*/  STL.64 [R1+0x250], R20 ;  /* 0x0002501401007387 */ /* 0x0003e20000100a00 */
[----:B------:R-:W-:Y:S02]  /*2e30*/  IMAD.MOV.U32 R9, RZ, RZ, 0x22adcde9 ;  /* 0x22adcde9ff097424 */ /* 0x000fe400078e00ff */
[----:B--2---:R-:W-:Y:S01]  /*2e40*/  IMAD.MOV.U32 R16, RZ, RZ, 0x3858ebaf ;  /* 0x3858ebafff107424 */ /* 0x004fe200078e00ff */
[----:B------:R-:W-:Y:S01]  /*2e50*/  MOV R17, 0xb9af99c3 ;  /* 0xb9af99c300117802 */ /* 0x000fe20000000f00 */
[----:B------:R2:W-:Y:S01]  /*2e60*/  STL.64 [R1+0x2a8], R18 ;  /* 0x0002a81201007387 */ /* 0x0005e20000100a00 */
[----:B0-----:R-:W-:Y:S01]  /*2e70*/  HFMA2 R15, -RZ, RZ, 0.712890625, -0.0002586841583251953125 ;  /* 0x39b48c3dff0f7431 */ /* 0x001fe200000001ff */
[----:B------:R-:W-:Y:S02]  /*2e80*/  MOV R14, 0x2acfbe8a ;  /* 0x2acfbe8a000e7802 */ /* 0x000fe40000000f00 */
[----:B------:R0:W-:Y:S01]  /*2e90*/  STL.64 [R1+0x2c0], R16 ;  /* 0x0002c01001007387 */ /* 0x0001e20000100a00 */
[----:B-1----:R-:W-:Y:S01]  /*2ea0*/  IMAD.MOV.U32 R20, RZ, RZ, 0x36688aea ;  /* 0x36688aeaff147424 */ /* 0x002fe200078e00ff */
[----:B------:R-:W-:-:S02]  /*2eb0*/  MOV R21, 0xb6082c3c ;  /* 0xb6082c3c00157802 */ /* 0x000fc40000000f00 */
[----:B------:R1:W-:Y:S01]  /*2ec0*/  STL.64 [R1+0x2b0], R8 ;  /* 0x0002b00801007387 */ /* 0x0003e20000100a00 */
[----:B--2---:R-:W-:Y:S01]  /*2ed0*/  HFMA2 R19, -RZ, RZ, 0.494140625, -1.189453125 ;  /* 0x37e8bcc2ff137431 */ /* 0x004fe200000001ff */
[----:B------:R-:W-:Y:S02]  /*2ee0*/  MOV R18, 0xb408ce38 ;  /* 0xb408ce3800127802 */ /* 0x000fe40000000f00 */
[----:B------:R2:W-:Y:S01]  /*2ef0*/  STL.64 [R1+0x278], R20 ;  /* 0x0002781401007387 */ /* 0x0005e20000100a00 */
[----:B0-----:R-:W-:-:S03]  /*2f00*/  HFMA2 R17, -RZ, RZ, -0.2646484375, -0.001155853271484375 ;  /* 0xb43c94bcff117431 */ /* 0x001fc600000001ff */
[----:B------:R0:W-:Y:S01]  /*2f10*/  STL.64 [R1+0x2b8], R14 ;  /* 0x0002b80e01007387 */ /* 0x0001e20000100a00 */
[----:B------:R-:W-:Y:S01]  /*2f20*/  MOV R16, 0x35258957 ;  /* 0x3525895700107802 */ /* 0x000fe20000000f00 */
[----:B-1----:R-:W-:Y:S01]  /*2f30*/  IMAD.MOV.U32 R8, RZ, RZ, -0x4866cb75 ;  /* 0xb799348bff087424 */ /* 0x002fe200078e00ff */
[----:B------:R-:W-:Y:S01]  /*2f40*/  MOV R9, 0x36c233ec ;  /* 0x36c233ec00097802 */ /* 0x000fe20000000f00 */
[----:B------:R1:W-:Y:S01]  /*2f50*/  STL.64 [R1+0x2d0], R18 ;  /* 0x0002d01201007387 */ /* 0x0003e20000100a00 */
[----:B--2---:R-:W-:Y:S01]  /*2f60*/  HFMA2 R21, -RZ, RZ, -0.0248260498046875, 7912 ;  /* 0xa65b6fbaff157431 */ /* 0x004fe200000001ff */
[----:B------:R-:W-:Y:S02]  /*2f70*/  MOV R20, 0x2f6d7999 ;  /* 0x2f6d799900147802 */ /* 0x000fe40000000f00 */
[----:B------:R2:W-:Y:S01]  /*2f80*/  STL.64 [R1+0x2d8], R8 ;  /* 0x0002d80801007387 */ /* 0x0005e20000100a00 */
[----:B0-----:R-:W-:Y:S02]  /*2f90*/  HFMA2 R14, -RZ, RZ, 0.1258544921875, -2.712890625 ;  /* 0x3007c16dff0e7431 */ /* 0x001fe400000001ff */
[----:B------:R-:W-:Y:S01]  /*2fa0*/  IMAD.MOV.U32 R15, RZ, RZ, -0x4a71ca99 ;  /* 0xb58e3567ff0f7424 */ /* 0x000fe200078e00ff */
[----:B------:R0:W-:Y:S01]  /*2fb0*/  STL.64 [R1+0x2e8], R16 ;  /* 0x0002e81001007387 */ /* 0x0001e20000100a00 */
[----:B-1----:R-:W-:-:S02]  /*2fc0*/  HFMA2 R18, -RZ, RZ, -0.202392578125, 17504 ;  /* 0xb27a7446ff127431 */ /* 0x002fc400000001ff */
[----:B------:R-:W-:Y:S01]  /*2fd0*/  IMAD.MOV.U32 R19, RZ, RZ, 0x31859418 ;  /* 0x31859418ff137424 */ /* 0x000fe200078e00ff */
[----:B------:R1:W-:Y:S01]  /*2fe0*/  STL.64 [R1+0x2a0], R20 ;  /* 0x0002a01401007387 */ /* 0x0003e20000100a00 */
[----:B--2---:R-:W-:-:S03]  /*2ff0*/  HFMA2 R9, -RZ, RZ, -0.127197265625, 18128 ;  /* 0xb012746dff097431 */ /* 0x004fc600000001ff */
[----:B------:R2:W-:Y:S01]  /*3000*/  STL.64 [R1+0x2e0], R14 ;  /* 0x0002e00e01007387 */ /* 0x0005e20000100a00 */
[----:B------:R-:W-:Y:S01]  /*3010*/  MOV R8, 0xa432faca ;  /* 0xa432faca00087802 */ /* 0x000fe20000000f00 */
[----:B0-----:R-:W-:Y:S02]  /*3020*/  HFMA2 R16, -RZ, RZ, 0.0154876708984375, -809.5 ;  /* 0x23eee253ff107431 */ /* 0x001fe400000001ff */
[----:B------:R-:W-:Y:S01]  /*3030*/  IMAD.MOV.U32 R17, RZ, RZ, 0x2d1bcefb ;  /* 0x2d1bcefbff117424 */ /* 0x000fe200078e00ff */
[----:B------:R0:W-:Y:S01]  /*3040*/  STL.64 [R1+0x2f8], R18 ;  /* 0x0002f81201007387 */ /* 0x0001e20000100a00 */
[----:B-1----:R-:W-:Y:S02]  /*3050*/  HFMA2 R20, -RZ, RZ, 0.69677734375, 30128 ;  /* 0x3993775bff147431 */ /* 0x002fe400000001ff */
        /* <DEDUP_REMOVED lines=8> */
[----:B-1----:R-:W-:-:S03]  /*30e0*/  HFMA2 R8, -RZ, RZ, -0.73681640625, -14.484375 ;  /* 0xb9e5cb3eff087431 */ /* 0x002fc600000001ff */
[----:B------:R1:W-:Y:S01]  /*30f0*/  STL.64 [R1+0x2c8], R20 ;  /* 0x0002c81401007387 */ /* 0x0003e20000100a00 */
[----:B------:R-:W-:Y:S02]  /*3100*/  IMAD.MOV.U32 R9, RZ, RZ, -0x4ac4ecc5 ;  /* 0xb53b133bff097424 */ /* 0x000fe400078e00ff */
[----:B--2---:R-:W-:Y:S01]  /*3110*/  IMAD.MOV.U32 R16, RZ, RZ, 0x384231bf ;  /* 0x384231bfff107424 */ /* 0x004fe200078e00ff */
[----:B------:R-:W-:Y:S01]  /*3120*/  MOV R17, 0x319c9bcd ;  /* 0x319c9bcd00117802 */ /* 0x000fe20000000f00 */
[----:B------:R2:W-:Y:S01]  /*3130*/  STL.64 [R1+0x320], R18 ;  /* 0x0003201201007387 */ /* 0x0005e20000100a00 */
[----:B0-----:R-:W-:Y:S01]  /*3140*/  HFMA2 R15, -RZ, RZ, -0.6279296875, 0.0002286434173583984375 ;  /* 0xb9060b7eff0f7431 */ /* 0x001fe200000001ff */
[----:B------:R-:W-:Y:S02]  /*3150*/  MOV R14, 0x392e88ac ;  /* 0x392e88ac000e7802 */ /* 0x000fe40000000f00 */
[----:B------:R0:W-:Y:S01]  /*3160*/  STL.64 [R1+0x338], R16 ;  /* 0x0003381001007387 */ /* 0x0001e20000100a00 */
[----:B-1----:R-:W-:Y:S01]  /*3170*/  IMAD.MOV.U32 R20, RZ, RZ, -0x54496689 ;  /* 0xabb69977ff147424 */ /* 0x002fe200078e00ff */
[----:B------:R-:W-:-:S02]  /*3180*/  MOV R21, 0x32e788fe ;  /* 0x32e788fe00157802 */ /* 0x000fc40000000f00 */
[----:B------:R1:W-:Y:S01]  /*3190*/  STL.64 [R1+0x328], R8 ;  /* 0x0003280801007387 */ /* 0x0003e20000100a00 */
[----:B--2---:R-:W-:Y:S01]  /*31a0*/  HFMA2 R19, -RZ, RZ, -0.08734130859375, 3010 ;  /* 0xad9769e1ff137431 */ /* 0x004fe200000001ff */
[----:B------:R-:W-:Y:S02]  /*31b0*/  MOV R18, 0xb60d6f65 ;  /* 0xb60d6f6500127802 */ /* 0x000fe40000000f00 */
[----:B------:R2:W-:Y:S01]  /*31c0*/  STL.64 [R1+0x2f0], R20 ;  /* 0x0002f01401007387 */ /* 0x0005e20000100a00 */
[----:B0-----:R-:W-:-:S03]  /*31d0*/  HFMA2 R17, -RZ, RZ, 0.1781005859375, 0.007732391357421875 ;  /* 0x31b31febff117431 */ /* 0x001fc600000001ff */
[----:B------:R0:W-:Y:S01]  /*31e0*/  STL.64 [R1+0x330], R14 ;  /* 0x0003300e01007387 */ /* 0x0001e20000100a00 */
[----:B------:R-:W-:Y:S01]  /*31f0*/  MOV R16, 0xb224c2f7 ;  /* 0xb224c2f700107802 */ /* 0x000fe20000000f00 */
[----:B-1----:R-:W-:Y:S01]  /*3200*/  IMAD.MOV.U32 R8, RZ, RZ, 0x34ca97cc ;  /* 0x34ca97ccff087424 */ /* 0x002fe200078e00ff */
[----:B------:R-:W-:Y:S01]  /*3210*/  MOV R9, 0xb46accf2 ;  /* 0xb46accf200097802 */ /* 0x000fe20000000f00 */
[----:B------:R1:W-:Y:S01]  /*3220*/  STL.64 [R1+0x348], R18 ;  /* 0x0003481201007387 */ /* 0x0003e20000100a00 */
[----:B--2---:R-:W-:Y:S01]  /*3230*/  HFMA2 R21, -RZ, RZ, 0.059326171875, -3744 ;  /* 0x2b98eb50ff157431 */ /* 0x004fe200000001ff */
[----:B------:R-:W-:Y:S02]  /*3240*/  MOV R20, 0xac9aec38 ;  /* 0xac9aec3800147802 */ /* 0x000fe40000000f00 */
[----:B------:R2:W-:Y:S01]  /*3250*/  STL.64 [R1+0x350], R8 ;  /* 0x0003500801007387 */ /* 0x0005e20000100a00 */
[----:B0-----:R-:W-:Y:S02]  /*3260*/  HFMA2 R14, -RZ, RZ, 0.2349853515625, -0.0009937286376953125 ;  /* 0x33859412ff0e7431 */ /* 0x001fe400000001ff */
[----:B------:R-:W-:Y:S01]  /*3270*/  IMAD.MOV.U32 R15, RZ, RZ, 0x263e2a76 ;  /* 0x263e2a76ff0f7424 */ /* 0x000fe200078e00ff */
[----:B------:R0:W-:Y:S01]  /*3280*/  STL.64 [R1+0x360], R16 ;  /* 0x0003601001007387 */ /* 0x0001e20000100a00 */
[----:B-1----:R-:W-:-:S02]  /*3290*/  HFMA2 R18, -RZ, RZ, 0.1146240234375, 1.1484375 ;  /* 0x2f563c98ff127431 */ /* 0x002fc400000001ff */
[----:B------:R-:W-:Y:S01]  /*32a0*/  IMAD.MOV.U32 R19, RZ, RZ, -0x51214c70 ;  /* 0xaedeb390ff137424 */ /* 0x000fe200078e00ff */
[----:B------:R1:W-:Y:S01]  /*32b0*/  STL.64 [R1+0x318], R20 ;  /* 0x0003181401007387 */ /* 0x0003e20000100a00 */
[----:B--2---:R-:W-:-:S03]  /*32c0*/  HFMA2 R9, -RZ, RZ, -0.01314544677734375, -22.578125 ;  /* 0xa2bbcda5ff097431 */ /* 0x004fc600000001ff */
[----:B------:R2:W-:Y:S01]  /*32d0*/  STL.64 [R1+0x358], R14 ;  /* 0x0003580e01007387 */ /* 0x0005e20000100a00 */
[----:B------:R-:W-:Y:S01]  /*32e0*/  MOV R8, 0x2de560f7 ;  /* 0x2de560f700087802 */ /* 0x000fe20000000f00 */
[----:B0-----:R-:W-:Y:S02]  /*32f0*/  HFMA2 R16, -RZ, RZ, -0.57373046875, 0.0024356842041015625 ;  /* 0xb89718fdff107431 */ /* 0x001fe400000001ff */
[----:B------:R-:W-:Y:S01]  /*3300*/  IMAD.MOV.U32 R17, RZ, RZ, 0x3a31cb4e ;  /* 0x3a31cb4eff117424 */ /* 0x000fe200078e00ff */
[----:B------:R0:W-:Y:S01]  /*3310*/  STL.64 [R1+0x370], R18 ;  /* 0x0003701201007387 */ /* 0x0001e20000100a00 */
[----:B-1----:R-:W-:Y:S02]  /*3320*/  HFMA2 R20, -RZ, RZ, -0.449462890625, -3.171875 ;  /* 0xb731c258ff147431 */ /* 0x002fe400000001ff */
[----:B------:R-:W-:Y:S01]  /*3330*/  IMAD.MOV.U32 R21, RZ, RZ, 0x36e39c79 ;  /* 0x36e39c79ff157424 */ /* 0x000fe200078e00ff */
[----:B------:R1:W-:Y:S01]  /*3340*/  STL.64 [R1+0x378], R8 ;  /* 0x0003780801007387 */ /* 0x0003e20000100a00 */
[----:B--2---:R-:W-:Y:S01]  /*3350*/  IMAD.MOV.U32 R14, RZ, RZ, -0x5392b4cf ;  /* 0xac6d4b31ff0e7424 */ /* 0x004fe200078e00ff */
[----:B------:R-:W-:-:S02]  /*3360*/  MOV R15, 0xba1c6ff9 ;  /* 0xba1c6ff9000f7802 */ /* 0x000fc40000000f00 */
[----:B------:R2:W-:Y:S01]  /*3370*/  STL.64 [R1+0x388], R16 ;  /* 0x0003881001007387 */ /* 0x0005e20000100a00 */
[----:B0-----:R-:W-:-:S03]  /*3380*/  HFMA2 R19, -RZ, RZ, -0.58642578125, -64.125 ;  /* 0xb8b1d402ff137431 */ /* 0x001fc600000001ff */
[----:B------:R0:W-:Y:S01]  /*3390*/  STL.64 [R1+0x380], R14 ;  /* 0x0003800e01007387 */ /* 0x0001e20000100a00 */
[----:B------:R-:W-:Y:S01]  /*33a0*/  IMAD.MOV.U32 R18, RZ, RZ, 0x3443638e ;  /* 0x3443638eff127424 */ /* 0x000fe200078e00ff */
[----:B-1----:R-:W-:Y:S01]  /*33b0*/  MOV R8, 0x38800900 ;  /* 0x3880090000087802 */ /* 0x002fe20000000f00 */
[----:B------:R-:W-:Y:S01]  /*33c0*/  IMAD.MOV.U32 R9, RZ, RZ, -0x484f381a ;  /* 0xb7b0c7e6ff097424 */ /* 0x000fe200078e00ff */
[----:B------:R1:W-:Y:S01]  /*33d0*/  STL.64 [R1+0x340], R20 ;  /* 0x0003401401007387 */ /* 0x0003e20000100a00 */
[----:B--2---:R-:W-:Y:S02]  /*33e0*/  HFMA2 R17, -RZ, RZ, 0.338134765625, -3.265625 ;  /* 0x3569c288ff117431 */ /* 0x004fe400000001ff */
[----:B------:R-:W-:Y:S01]  /*33f0*/  IMAD.MOV.U32 R16, RZ, RZ, -0x49c13963 ;  /* 0xb63ec69dff107424 */ /* 0x000fe200078e00ff */
[----:B------:R2:W-:Y:S01]  /*3400*/  STL.64 [R1+0x3a0], R8 ;  /* 0x0003a00801007387 */ /* 0x0005e20000100a00 */
[----:B0-----:R-:W-:Y:S01]  /*3410*/  HFMA2 R14, -RZ, RZ, -0.1390380859375, -1.1861324310302734375e-05 ;  /* 0xb07380c7ff0e7431 */ /* 0x001fe200000001ff */
[----:B------:R-:W-:-:S02]  /*3420*/  MOV R15, 0x3697f31f ;  /* 0x3697f31f000f7802 */ /* 0x000fc40000000f00 */
[----:B------:R0:W-:Y:S01]  /*3430*/  STL.64 [R1+0x398], R18 ;  /* 0x0003981201007387 */ /* 0x0001e20000100a00 */
[----:B-1----:R-:W-:Y:S01]  /*3440*/  IMAD.MOV.U32 R20, RZ, RZ, -0x4f3fb378 ;  /* 0xb0c04c88ff147424 */ /* 0x002fe200078e00ff */
[----:B------:R-:W-:Y:S02]  /*3450*/  MOV R21, 0x261b2096 ;  /* 0x261b209600157802 */ /* 0x000fe40000000f00 */
[----:B------:R1:W-:Y:S01]  /*3460*/  STL.64 [R1+0x3a8], R14 ;  /* 0x0003a80e01007387 */ /* 0x0003e20000100a00 */
[----:B--2---:R-:W-:Y:S02]  /*3470*/  HFMA2 R9, -RZ, RZ, 0.1724853515625, -1513 ;  /* 0x3185e5e9ff097431 */ /* 0x004fe400000001ff */
[----:B------:R-:W-:Y:S01]  /*3480*/  IMAD.MOV.U32 R8, RZ, RZ, -0x57c7c94e ;  /* 0xa83836b2ff087424 */ /* 0x000fe200078e00ff */
[----:B------:R2:W-:Y:S01]  /*3490*/  STL.64 [R1+0x368], R20 ;  /* 0x0003681401007387 */ /* 0x0005e20000100a00 */
[----:B0-----:R-:W-:Y:S01]  /*34a0*/  HFMA2 R18, -RZ, RZ, 0.241943359375, 47.40625 ;  /* 0x33be51edff127431 */ /* 0x001fe200000001ff */
[----:B------:R-:W-:-:S02]  /*34b0*/  MOV R19, 0xb2d855fd ;  /* 0xb2d855fd00137802 */ /* 0x000fc40000000f00 */
[----:B------:R0:W-:Y:S01]  /*34c0*/  STL.64 [R1+0x3b0], R16 ;  /* 0x0003b01001007387 */ /* 0x0001e20000100a00 */
[----:B-1----:R-:W-:Y:S01]  /*34d0*/  MOV R14, 0xb11225d7 ;  /* 0xb11225d7000e7802 */ /* 0x002fe20000000f00 */
[----:B------:R-:W-:Y:S02]  /*34e0*/  IMAD.MOV.U32 R15, RZ, RZ, 0x301db2a5 ;  /* 0x301db2a5ff0f7424 */ /* 0x000fe400078e00ff */
[----:B------:R1:W-:Y:S01]  /*34f0*/  STL.64 [R1+0x3c8], R8 ;  /* 0x0003c80801007387 */ /* 0x0003e20000100a00 */
[----:B--2---:R-:W-:Y:S02]  /*3500*/  MOV R20, 0xba27cf93 ;  /* 0xba27cf9300147802 */ /* 0x004fe40000000f00 */
[----:B------:R-:W-:Y:S01]  /*3510*/  MOV R21, 0x39917d90 ;  /* 0x39917d9000157802 */ /* 0x000fe20000000f00 */
[----:B------:R2:W-:Y:S01]  /*3520*/  STL.64 [R1+0x3c0], R18 ;  /* 0x0003c01201007387 */ /* 0x0005e20000100a00 */
[----:B0-----:R-:W-:Y:S01]  /*3530*/  HFMA2 R16, -RZ, RZ, -0.0085296630859375, -367.25 ;  /* 0xa05eddbdff107431 */ /* 0x001fe200000001ff */
[----:B------:R-:W-:-:S02]  /*3540*/  MOV R17, 0xaeb1f868 ;  /* 0xaeb1f86800117802 */ /* 0x000fc40000000f00 */
[----:B------:R0:W-:Y:S01]  /*3550*/  STL.64 [R1+0x390], R20 ;  /* 0x0003901401007387 */ /* 0x0001e20000100a00 */
[----:B-1----:R-:W-:-:S03]  /*3560*/  HFMA2 R8, -RZ, RZ, 0.82080078125, 184 ;  /* 0x3a9159c0ff087431 */ /* 0x002fc600000001ff */
[----:B------:R1:W-:Y:S01]  /*3570*/  STL.64 [R1+0x3d0], R14 ;  /* 0x0003d00e01007387 */ /* 0x0003e20000100a00 */
[----:B------:R-:W-:Y:S02]  /*3580*/  MOV R9, 0x35854f7b ;  /* 0x35854f7b00097802 */ /* 0x000fe40000000f00 */
[----:B--2---:R-:W-:Y:S01]  /*3590*/  MOV R18, 0x3aaea573 ;  /* 0x3aaea57300127802 */ /* 0x004fe20000000f00 */
[----:B------:R-:W-:Y:S01]  /*35a0*/  IMAD.MOV.U32 R19, RZ, RZ, -0x4505121b ;  /* 0xbafaede5ff137424 */ /* 0x000fe200078e00ff */
[----:B------:R2:W-:Y:S01]  /*35b0*/  STL.64 [R1+0x3d8], R16 ;  /* 0x0003d81001007387 */ /* 0x0005e20000100a00 */
[----:B0-----:R-:W-:Y:S01]  /*35c0*/  MOV R20, 0x2c81c80c ;  /* 0x2c81c80c00147802 */ /* 0x001fe20000000f00 */
[----:B------:R-:W-:Y:S02]  /*35d0*/  IMAD.MOV.U32 R21, RZ, RZ, -0x4bdb3cd3 ;  /* 0xb424c32dff157424 */ /* 0x000fe400078e00ff */
[----:B------:R0:W-:Y:S01]  /*35e0*/  STL.64 [R1+0x3e8], R18 ;  /* 0x0003e81201007387 */ /* 0x0001e20000100a00 */
[----:B-1----:R-:W-:-:S02]  /*35f0*/  HFMA2 R15, -RZ, RZ, 0.734375, 0.000367641448974609375 ;  /* 0x39e00e06ff0f7431 */ /* 0x002fc400000001ff */
[----:B------:R-:W-:Y:S01]  /*3600*/  IMAD.MOV.U32 R14, RZ, RZ, -0x45faa2b3 ;  /* 0xba055d4dff0e7424 */ /* 0x000fe200078e00ff */
[----:B------:R1:W-:Y:S01]  /*3610*/  STL.64 [R1+0x3b8], R20 ;  /* 0x0003b81401007387 */ /* 0x0003e20000100a00 */
[----:B--2---:R-:W-:Y:S01]  /*3620*/  MOV R16, 0xb930c724 ;  /* 0xb930c72400107802 */ /* 0x004fe20000000f00 */
[----:B------:R-:W-:Y:S02]  /*3630*/  IMAD.MOV.U32 R17, RZ, RZ, -0x4df4530d ;  /* 0xb20bacf3ff117424 */ /* 0x000fe400078e00ff */
[----:B------:R2:W-:Y:S01]  /*3640*/  STL.64 [R1+0x3f0], R8 ;  /* 0x0003f00801007387 */ /* 0x0005e20000100a00 */
[----:B0-----:R-:W-:Y:S02]  /*3650*/  HFMA2 R19, -RZ, RZ, 0.09893798828125, 7.9572200775146484375e-05 ;  /* 0x2e550537ff137431 */ /* 0x001fe400000001ff */
[----:B------:R-:W-:Y:S01]  /*3660*/  IMAD.MOV.U32 R18, RZ, RZ, 0x372f51d8 ;  /* 0x372f51d8ff127424 */ /* 0x000fe200078e00ff */
[----:B------:R0:W-:Y:S01]  /*3670*/  STL.64 [R1+0x3f8], R14 ;  /* 0x0003f80e01007387 */ /* 0x0001e20000100a00 */
[----:B-1----:R-:W-:-:S02]  /*3680*/  HFMA2 R21, -RZ, RZ, -0.08209228515625, -0.0003426074981689453125 ;  /* 0xad418d9dff157431 */ /* 0x002fc400000001ff */
[----:B------:R-:W-:Y:S01]  /*3690*/  IMAD.MOV.U32 R20, RZ, RZ, 0x2e3a66b4 ;  /* 0x2e3a66b4ff147424 */ /* 0x000fe200078e00ff */
[----:B------:R1:W-:Y:S01]  /*36a0*/  STL.64 [R1+0x400], R16 ;  /* 0x0004001001007387 */ /* 0x0003e20000100a00 */
[----:B--2---:R-:W-:Y:S01]  /*36b0*/  MOV R8, 0xb6102ac4 ;  /* 0xb6102ac400087802 */ /* 0x004fe20000000f00 */
[----:B------:R-:W-:Y:S02]  /*36c0*/  IMAD.MOV.U32 R9, RZ, RZ, 0x35b26ccc ;  /* 0x35b26cccff097424 */ /* 0x000fe400078e00ff */
[----:B------:R2:W-:Y:S01]  /*36d0*/  STL.64 [R1+0x3e0], R20 ;  /* 0x0003e01401007387 */ /* 0x0005e20000100a00 */
[----:B0-----:R-:W-:Y:S01]  /*36e0*/  HFMA2 R14, -RZ, RZ, -0.302734375, 95.6875 ;  /* 0xb4d855fbff0e7431 */ /* 0x001fe200000001ff */
[----:B------:R-:W-:Y:S02]  /*36f0*/  MOV R15, 0xaa45cbf6 ;  /* 0xaa45cbf6000f7802 */ /* 0x000fe40000000f00 */
[----:B------:R0:W-:Y:S01]  /*3700*/  STL.64 [R1+0x418], R8 ;  /* 0x0004180801007387 */ /* 0x0001e20000100a00 */
[----:B-1----:R-:W-:-:S02]  /*3710*/  HFMA2 R17, -RZ, RZ, -0.2242431640625, -0.000300884246826171875 ;  /* 0xb32d8ceeff117431 */ /* 0x002fc400000001ff */
[----:B------:R-:W-:Y:S01]  /*3720*/  IMAD.MOV.U32 R16, RZ, RZ, 0x3396a2a5 ;  /* 0x3396a2a5ff107424 */ /* 0x000fe200078e00ff */
[----:B------:R1:W-:Y:S01]  /*3730*/  STL.64 [R1+0x410], R18 ;  /* 0x0004101201007387 */ /* 0x0003e20000100a00 */
[----:B--2---:R-:W-:-:S03]  /*3740*/  HFMA2 R20, -RZ, RZ, 0.52978515625, -7944 ;  /* 0x383defc2ff147431 */ /* 0x004fc600000001ff */
[----:B------:R2:W-:Y:S01]  /*3750*/  STL.64 [R1+0x420], R14 ;  /* 0x0004200e01007387 */ /* 0x0005e20000100a00 */
[----:B------:R-:W-:Y:S01]  /*3760*/  MOV R21, 0xb803287c ;  /* 0xb803287c00157802 */ /* 0x000fe20000000f00 */
[----:B0-----:R-:W-:Y:S02]  /*3770*/  HFMA2 R9, -RZ, RZ, 0.01334381103515625, -14.09375 ;  /* 0x22d5cb0cff097431 */ /* 0x001fe400000001ff */
[----:B------:R0:W-:Y:S01]  /*3780*/  STL.64 [R1+0x428], R16 ;  /* 0x0004281001007387 */ /* 0x0001e20000100a00 */
[----:B------:R-:W-:Y:S02]  /*3790*/  IMAD.MOV.U32 R8, RZ, RZ, -0x506ed5ca ;  /* 0xaf912a36ff087424 */ /* 0x000fe400078e00ff */
[----:B-1----:R-:W-:Y:S01]  /*37a0*/  HFMA2 R18, -RZ, RZ, -0.15478515625, -0.347412109375 ;  /* 0xb0f4b58fff127431 */ /* 0x002fe200000001ff */
[----:B------:R-:W-:Y:S01]  /*37b0*/  MOV R19, 0x3085f9d1 ;  /* 0x3085f9d100137802 */ /* 0x000fe20000000f00 */
[----:B------:R1:W-:Y:S01]  /*37c0*/  STL.64 [R1+0x408], R20 ;  /* 0x0004081401007387 */ /* 0x0003e20000100a00 */
[----:B--2---:R-:W-:Y:S01]  /*37d0*/  MOV R14, 0x2e259399 ;  /* 0x2e259399000e7802 */ /* 0x004fe20000000f00 */
[----:B------:R-:W-:-:S02]  /*37e0*/  IMAD.MOV.U32 R15, RZ, RZ, 0x3acf0edd ;  /* 0x3acf0eddff0f7424 */ /* 0x000fc400078e00ff */
[----:B------:R2:W-:Y:S01]  /*37f0*/  STL.64 [R1+0x440], R8 ;  /* 0x0004400801007387 */ /* 0x0005e20000100a00 */
[----:B0-----:R-:W-:Y:S01]  /*3800*/  HFMA2 R16, -RZ, RZ, 0.6455078125, 2626 ;  /* 0x392a6921ff107431 */ /* 0x001fe200000001ff */
[----:B------:R-:W-:Y:S02]  /*3810*/  MOV R17, 0xbb073923 ;  /* 0xbb07392300117802 */ /* 0x000fe40000000f00 */
[----:B------:R0:W-:Y:S01]  /*3820*/  STL.64 [R1+0x438], R18 ;  /* 0x0004381201007387 */ /* 0x0001e20000100a00 */
[----:B-1----:R-:W-:-:S03]  /*3830*/  MOV R20, 0x32451f4e ;  /* 0x32451f4e00147802 */ /* 0x002fc60000000f00 */
[----:B------:R1:W-:Y:S01]  /*3840*/  STL.64 [R1+0x448], R14 ;  /* 0x0004480e01007387 */ /* 0x0003e20000100a00 */
[----:B------:R-:W-:Y:S02]  /*3850*/  IMAD.MOV.U32 R21, RZ, RZ, 0x22924184 ;  /* 0x22924184ff157424 */ /* 0x000fe400078e00ff */
[----:B--2---:R-:W-:Y:S01]  /*3860*/  HFMA2 R9, -RZ, RZ, 0.60693359375, 0.017181396484375 ;  /* 0x38db2466ff097431 */ /* 0x004fe200000001ff */
[----:B------:R2:W-:Y:S01]  /*3870*/  STL.64 [R1+0x450], R16 ;  /* 0x0004501001007387 */ /* 0x0005e20000100a00 */
[----:B------:R-:W-:Y:S01]  /*3880*/  MOV R8, 0xb9938e1b ;  /* 0xb9938e1b00087802 */ /* 0x000fe20000000f00 */
[----:B0-----:R-:W-:Y:S02]  /*3890*/  HFMA2 R18, -RZ, RZ, -0.30224609375, 7.60546875 ;  /* 0xb4d6479bff127431 */ /* 0x001fe400000001ff */
[----:B------:R-:W-:Y:S01]  /*38a0*/  IMAD.MOV.U32 R19, RZ, RZ, 0x39bdf9d4 ;  /* 0x39bdf9d4ff137424 */ /* 0x000fe200078e00ff */
[----:B------:R0:W-:Y:S01]  /*38b0*/  STL.64 [R1+0x430], R20 ;  /* 0x0004301401007387 */ /* 0x0001e20000100a00 */
[----:B-1----:R-:W-:Y:S01]  /*38c0*/  IMAD.MOV.U32 R14, RZ, RZ, 0x3111c386 ;  /* 0x3111c386ff0e7424 */ /* 0x002fe200078e00ff */
[----:B------:R-:W-:-:S02]  /*38d0*/  MOV R15, 0xb7d840e1 ;  /* 0xb7d840e1000f7802 */ /* 0x000fc40000000f00 */
[----:B------:R1:W-:Y:S01]  /*38e0*/  STL.64 [R1+0x468], R8 ;  /* 0x0004680801007387 */ /* 0x0003e20000100a00 */
[----:B--2---:R-:W-:Y:S02]  /*38f0*/  HFMA2 R16, -RZ, RZ, 0.47265625, -36224 ;  /* 0x3790f86cff107431 */ /* 0x004fe400000001ff */
[----:B------:R-:W-:Y:S01]  /*3900*/  IMAD.MOV.U32 R17, RZ, RZ, -0x4942b4f0 ;  /* 0xb6bd4b10ff117424 */ /* 0x000fe200078e00ff */
[----:B------:R2:W-:Y:S01]  /*3910*/  STL.64 [R1+0x470], R14 ;  /* 0x0004700e01007387 */ /* 0x0005e20000100a00 */
[----:B0-----:R-:W-:Y:S01]  /*3920*/  IMAD.MOV.U32 R20, RZ, RZ, 0x3b0c2df0 ;  /* 0x3b0c2df0ff147424 */ /* 0x001fe200078e00ff */
[----:B------:R-:W-:Y:S02]  /*3930*/  MOV R21, 0xba847eb2 ;  /* 0xba847eb200157802 */ /* 0x000fe40000000f00 */
[----:B------:R0:W-:Y:S01]  /*3940*/  STL.64 [R1+0x460], R18 ;  /* 0x0004601201007387 */ /* 0x0001e20000100a00 */
[----:B-1----:R-:W-:Y:S02]  /*3950*/  HFMA2 R8, -RZ, RZ, 0.04156494140625, 827.5 ;  /* 0x29526277ff087431 */ /* 0x002fe400000001ff */
[----:B------:R-:W-:Y:S01]  /*3960*/  IMAD.MOV.U32 R9, RZ, RZ, -0x4ce70e84 ;  /* 0xb318f17cff097424 */ /* 0x000fe200078e00ff */
[----:B------:R1:W-:Y:S01]  /*3970*/  STL.64 [R1+0x478], R16 ;  /* 0x0004781001007387 */ /* 0x0003e20000100a00 */
[----:B--2---:R-:W-:Y:S01]  /*3980*/  HFMA2 R15, -RZ, RZ, -0.1805419921875, -0.0029468536376953125 ;  /* 0xb1c79a09ff0f7431 */ /* 0x004fe200000001ff */
[----:B------:R-:W-:-:S02]  /*3990*/  MOV R14, 0x32afd7e3 ;  /* 0x32afd7e3000e7802 */ /* 0x000fc40000000f00 */
[----:B------:R2:W-:Y:S01]  /*39a0*/  STL.64 [R1+0x458], R20 ;  /* 0x0004581401007387 */ /* 0x0005e20000100a00 */
[----:B0-----:R-:W-:Y:S01]  /*39b0*/  IMAD.MOV.U32 R18, RZ, RZ, -0x4ac79a42 ;  /* 0xb53865beff127424 */ /* 0x001fe200078e00ff */
[----:B------:R-:W-:Y:S02]  /*39c0*/  MOV R19, 0x345dc32f ;  /* 0x345dc32f00137802 */ /* 0x000fe40000000f00 */
[----:B------:R0:W-:Y:S01]  /*39d0*/  STL.64 [R1+0x498], R14 ;  /* 0x0004980e01007387 */ /* 0x0001e20000100a00 */
[----:B-1----:R-:W-:Y:S01]  /*39e0*/  IMAD.MOV.U32 R16, RZ, RZ, -0x5ae6560f ;  /* 0xa519a9f1ff107424 */ /* 0x002fe200078e00ff */
[----:B------:R-:W-:Y:S02]  /*39f0*/  MOV R17, 0x30785d67 ;  /* 0x30785d6700117802 */ /* 0x000fe40000000f00 */
[----:B------:R1:W-:Y:S01]  /*3a00*/  STL.64 [R1+0x488], R18 ;  /* 0x0004881201007387 */ /* 0x0003e20000100a00 */
[----:B--2---:R-:W-:Y:S01]  /*3a10*/  HFMA2 R21, -RZ, RZ, 0.34912109375, -0.01309967041015625 ;  /* 0x3596a2b5ff157431 */ /* 0x004fe200000001ff */
[----:B------:R-:W-:-:S02]  /*3a20*/  MOV R20, 0xad41f120 ;  /* 0xad41f12000147802 */ /* 0x000fc40000000f00 */
[----:B------:R2:W-:Y:S01]  /*3a30*/  STL.64 [R1+0x490], R8 ;  /* 0x0004900801007387 */ /* 0x0005e20000100a00 */
[----:B0-----:R-:W-:-:S03]  /*3a40*/  HFMA2 R14, -RZ, RZ, 0.8818359375, 52512 ;  /* 0x3b0e7a69ff0e7431 */ /* 0x001fc600000001ff */
[----:B------:R0:W-:Y:S01]  /*3a50*/  STL.64 [R1+0x4a0], R16 ;  /* 0x0004a01001007387 */ /* 0x0001e20000100a00 */
[----:B------:R-:W-:Y:S02]  /*3a60*/  IMAD.MOV.U32 R15, RZ, RZ, -0x44fee425 ;  /* 0xbb011bdbff0f7424 */ /* 0x000fe400078e00ff */
[----:B-1----:R-:W-:Y:S01]  /*3a70*/  HFMA2 R19, -RZ, RZ, 0.97705078125, -58.40625 ;  /* 0x3bd1d34dff137431 */ /* 0x002fe200000001ff */
[----:B------:R-:W-:Y:S01]  /*3a80*/  MOV R18, 0xbb8572b5 ;  /* 0xbb8572b500127802 */ /* 0x000fe20000000f00 */
[----:B------:R1:W-:Y:S01]  /*3a90*/  STL.64 [R1+0x480], R20 ;  /* 0x0004801401007387 */ /* 0x0003e20000100a00 */
[----:B--2---:R-:W-:Y:S01]  /*3aa0*/  IMAD.MOV.U32 R8, RZ, RZ, -0x447b9580 ;  /* 0xbb846a80ff087424 */ /* 0x004fe200078e00ff */
[----:B------:R-:W-:Y:S02]  /*3ab0*/  MOV R9, 0xb6128c3e ;  /* 0xb6128c3e00097802 */ /* 0x000fe40000000f00 */
[----:B------:R2:W-:Y:S01]  /*3ac0*/  STL.64 [R1+0x4b0], R18 ;  /* 0x0004b01201007387 */ /* 0x0005e20000100a00 */
[----:B0-----:R-:W-:Y:S01]  /*3ad0*/  HFMA2 R17, -RZ, RZ, 0.2078857421875, 0.0001523494720458984375 ;  /* 0x32a708feff117431 */ /* 0x001fe200000001ff */
[----:B------:R-:W-:-:S02]  /*3ae0*/  MOV R16, 0x3a5b23f8 ;  /* 0x3a5b23f800107802 */ /* 0x000fc40000000f00 */
[----:B------:R0:W-:Y:S01]  /*3af0*/  STL.64 [R1+0x4b8], R8 ;  /* 0x0004b80801007387 */ /* 0x0001e20000100a00 */
[----:B-1----:R-:W-:-:S03]  /*3b00*/  HFMA2 R20, -RZ, RZ, -0.1259765625, 96.625 ;  /* 0xb008560aff147431 */ /* 0x002fc600000001ff */
[----:B------:R1:W-:Y:S01]  /*3b10*/  STL.64 [R1+0x4c0], R14 ;  /* 0x0004c00e01007387 */ /* 0x0003e20000100a00 */
[----:B------:R-:W-:Y:S02]  /*3b20*/  IMAD.MOV.U32 R21, RZ, RZ, 0x2f143b5a ;  /* 0x2f143b5aff157424 */ /* 0x000fe400078e00ff */
[----:B--2---:R-:W-:Y:S01]  /*3b30*/  HFMA2 R18, -RZ, RZ, -0.56884765625, -35072 ;  /* 0xb88df848ff127431 */ /* 0x004fe200000001ff */
[----:B------:R2:W-:Y:S01]  /*3b40*/  STL.64 [R1+0x4c8], R16 ;  /* 0x0004c81001007387 */ /* 0x0005e20000100a00 */
[----:B------:R-:W-:Y:S02]  /*3b50*/  IMAD.MOV.U32 R19, RZ, RZ, -0x50e1393e ;  /* 0xaf1ec6c2ff137424 */ /* 0x000fe400078e00ff */
[----:B0-----:R-:W-:Y:S01]  /*3b60*/  HFMA2 R9, -RZ, RZ, -0.4482421875, -472.25 ;  /* 0xb72cdf61ff097431 */ /* 0x001fe200000001ff */
[----:B------:R-:W-:Y:S01]  /*3b70*/  MOV R8, 0x3783ce5d ;  /* 0x3783ce5d00087802 */ /* 0x000fe20000000f00 */
[----:B------:R0:W-:Y:S01]  /*3b80*/  STL.64 [R1+0x4a8], R20 ;  /* 0x0004a81401007387 */ /* 0x0001e20000100a00 */
[----:B-1----:R-:W-:Y:S01]  /*3b90*/  IMAD.MOV.U32 R14, RZ, RZ, 0x365dc32f ;  /* 0x365dc32fff0e7424 */ /* 0x002fe200078e00ff */
[----:B------:R-:W-:-:S02]  /*3ba0*/  MOV R15, 0x2b60b368 ;  /* 0x2b60b368000f7802 */ /* 0x000fc40000000f00 */
[----:B------:R1:W-:Y:S01]  /*3bb0*/  STL.64 [R1+0x4d8], R18 ;  /* 0x0004d81201007387 */ /* 0x0003e20000100a00 */
[----:B--2---:R-:W-:Y:S02]  /*3bc0*/  HFMA2 R16, -RZ, RZ, -0.3232421875, 0.0004680156707763671875 ;  /* 0xb52c0fabff107431 */ /* 0x004fe400000001ff */
        /* <DEDUP_REMOVED lines=8> */
[----:B--2---:R-:W-:Y:S01]  /*3c50*/  HFMA2 R15, -RZ, RZ, -0.9697265625, -1011 ;  /* 0xbbc2e3e6ff0f7431 */ /* 0x004fe200000001ff */
[----:B------:R-:W-:Y:S02]  /*3c60*/  MOV R14, 0xb00a9a1c ;  /* 0xb00a9a1c000e7802 */ /* 0x000fe40000000f00 */
[----:B------:R2:W-:Y:S01]  /*3c70*/  STL.64 [R1+0x4d0], R20 ;  /* 0x0004d01401007387 */ /* 0x0005e20000100a00 */
[----:B0-----:R-:W-:Y:S02]  /*3c80*/  HFMA2 R8, -RZ, RZ, 0.167724609375, 160.875 ;  /* 0x315e5907ff087431 */ /* 0x001fe400000001ff */
[----:B------:R-:W-:Y:S01]  /*3c90*/  IMAD.MOV.U32 R9, RZ, RZ, 0x1f453419 ;  /* 0x1f453419ff097424 */ /* 0x000fe200078e00ff */
[----:B------:R0:W-:Y:S01]  /*3ca0*/  STL.64 [R1+0x500], R18 ;  /* 0x0005001201007387 */ /* 0x0001e20000100a00 */
[----:B-1----:R-:W-:Y:S01]  /*3cb0*/  IMAD.MOV.U32 R16, RZ, RZ, -0x45f26628 ;  /* 0xba0d99d8ff107424 */ /* 0x002fe200078e00ff */
[----:B------:R-:W-:-:S02]  /*3cc0*/  MOV R17, 0x3c10084d ;  /* 0x3c10084d00117802 */ /* 0x000fc40000000f00 */
[----:B------:R1:W-:Y:S01]  /*3cd0*/  STL.64 [R1+0x510], R14 ;  /* 0x0005100e01007387 */ /* 0x0003e20000100a00 */
[----:B--2---:R-:W-:Y:S01]  /*3ce0*/  HFMA2 R21, -RZ, RZ, -0.028472900390625, -40544 ;  /* 0xa74af8f3ff157431 */ /* 0x004fe200000001ff */
[----:B------:R-:W-:Y:S02]  /*3cf0*/  MOV R20, 0xb3f9808b ;  /* 0xb3f9808b00147802 */ /* 0x000fe40000000f00 */
[----:B------:R2:W-:Y:S01]  /*3d00*/  STL.64 [R1+0x508], R8 ;  /* 0x0005080801007387 */ /* 0x0005e20000100a00 */
[----:B0-----:R-:W-:-:S03]  /*3d10*/  HFMA2 R19, -RZ, RZ, -0.87841796875, 0.07373046875 ;  /* 0xbb072cb8ff137431 */ /* 0x001fc600000001ff */
[----:B------:R0:W-:Y:S01]  /*3d20*/  STL.64 [R1+0x518], R16 ;  /* 0x0005181001007387 */ /* 0x0001e20000100a00 */
[----:B------:R-:W-:Y:S01]  /*3d30*/  MOV R18, 0x35abe64f ;  /* 0x35abe64f00127802 */ /* 0x000fe20000000f00 */
[----:B-1----:R-:W-:Y:S02]  /*3d40*/  HFMA2 R14, -RZ, RZ, -0.1851806640625, 0.007030487060546875 ;  /* 0xb1ed1f33ff0e7431 */ /* 0x002fe400000001ff */
[----:B------:R-:W-:Y:S01]  /*3d50*/  IMAD.MOV.U32 R15, RZ, RZ, 0x3945b5d9 ;  /* 0x3945b5d9ff0f7424 */ /* 0x000fe200078e00ff */
[----:B------:R1:W-:Y:S01]  /*3d60*/  STL.64 [R1+0x4f8], R20 ;  /* 0x0004f81401007387 */ /* 0x0003e20000100a00 */
[----:B--2---:R-:W-:Y:S01]  /*3d70*/  IMAD.MOV.U32 R8, RZ, RZ, 0x3ae040b6 ;  /* 0x3ae040b6ff087424 */ /* 0x004fe200078e00ff */
[----:B------:R-:W-:Y:S02]  /*3d80*/  MOV R9, 0xba31758e ;  /* 0xba31758e00097802 */ /* 0x000fe40000000f00 */
[----:B------:R2:W-:Y:S01]  /*3d90*/  STL.64 [R1+0x528], R18 ;  /* 0x0005281201007387 */ /* 0x0005e20000100a00 */
[----:B0-----:R-:W-:Y:S01]  /*3da0*/  HFMA2 R17, -RZ, RZ, 0.5322265625, 0.00020492076873779296875 ;  /* 0x38420ab7ff117431 */ /* 0x001fe200000001ff */
[----:B------:R-:W-:-:S02]  /*3db0*/  MOV R16, 0xb90c7582 ;  /* 0xb90c758200107802 */ /* 0x000fc40000000f00 */
[----:B------:R0:W-:Y:S01]  /*3dc0*/  STL.64 [R1+0x530], R8 ;  /* 0x0005300801007387 */ /* 0x0001e20000100a00 */
[----:B-1----:R-:W-:-:S03]  /*3dd0*/  HFMA2 R20, -RZ, RZ, -1.0322265625, -2.9027462005615234375e-05 ;  /* 0xbc2181e7ff147431 */ /* 0x002fc600000001ff */
[----:B------:R1:W-:Y:S01]  /*3de0*/  STL.64 [R1+0x538], R14 ;  /* 0x0005380e01007387 */ /* 0x0003e20000100a00 */
[----:B------:R-:W-:Y:S02]  /*3df0*/  IMAD.MOV.U32 R21, RZ, RZ, 0x3ba44808 ;  /* 0x3ba44808ff157424 */ /* 0x000fe400078e00ff */
[----:B--2---:R-:W-:Y:S01]  /*3e00*/  HFMA2 R18, -RZ, RZ, 0.428955078125, -345 ;  /* 0x36dddd64ff127431 */ /* 0x004fe200000001ff */
[----:B------:R2:W-:Y:S01]  /*3e10*/  STL.64 [R1+0x540], R16 ;  /* 0x0005401001007387 */ /* 0x0005e20000100a00 */
[----:B------:R-:W-:Y:S02]  /*3e20*/  IMAD.MOV.U32 R19, RZ, RZ, -0x49f3a7b4 ;  /* 0xb60c584cff137424 */ /* 0x000fe400078e00ff */
[----:B0-----:R-:W-:Y:S01]  /*3e30*/  HFMA2 R9, -RZ, RZ, 0.302001953125, 8744 ;  /* 0x34d57045ff097431 */ /* 0x001fe200000001ff */
[----:B------:R-:W-:Y:S01]  /*3e40*/  MOV R8, 0xaa6be562 ;  /* 0xaa6be56200087802 */ /* 0x000fe20000000f00 */
[----:B------:R0:W-:Y:S01]  /*3e50*/  STL.64 [R1+0x520], R20 ;  /* 0x0005201401007387 */ /* 0x0001e20000100a00 */
[----:B-1----:R-:W-:Y:S01]  /*3e60*/  IMAD.MOV.U32 R14, RZ, RZ, -0x4b7f62d5 ;  /* 0xb4809d2bff0e7424 */ /* 0x002fe200078e00ff */
[----:B------:R-:W-:-:S02]  /*3e70*/  MOV R15, 0x3398dd34 ;  /* 0x3398dd34000f7802 */ /* 0x000fc40000000f00 */
[----:B------:R1:W-:Y:S01]  /*3e80*/  STL.64 [R1+0x550], R18 ;  /* 0x0005501201007387 */ /* 0x0003e20000100a00 */
[----:B--2---:R-:W-:Y:S02]  /*3e90*/  HFMA2 R16, -RZ, RZ, 0.025390625, -0.01085662841796875 ;  /* 0x2680a18fff107431 */ /* 0x004fe400000001ff */
        /* <DEDUP_REMOVED lines=8> */
[----:B--2---:R-:W-:Y:S01]  /*3f20*/  HFMA2 R15, -RZ, RZ, 1.06640625, 0.52685546875 ;  /* 0x3c443837ff0f7431 */ /* 0x004fe200000001ff */
[----:B------:R-:W-:Y:S02]  /*3f30*/  MOV R14, 0xbc4ac247 ;  /* 0xbc4ac247000e7802 */ /* 0x000fe40000000f00 */
[----:B------:R2:W-:Y:S01]  /*3f40*/  STL.64 [R1+0x548], R20 ;  /* 0x0005481401007387 */ /* 0x0005e20000100a00 */
[----:B0-----:R-:W-:Y:S02]  /*3f50*/  HFMA2 R8, -RZ, RZ, 1.16015625, 0.452880859375 ;  /* 0x3ca4373fff087431 */ /* 0x001fe400000001ff */
[----:B------:R-:W-:Y:S01]  /*3f60*/  IMAD.MOV.U32 R9, RZ, RZ, 0x36ebda3c ;  /* 0x36ebda3cff097424 */ /* 0x000fe200078e00ff */
[----:B------:R0:W-:Y:S01]  /*3f70*/  STL.64 [R1+0x578], R18 ;  /* 0x0005781201007387 */ /* 0x0001e20000100a00 */
[----:B-1----:R-:W-:Y:S01]  /*3f80*/  IMAD.MOV.U32 R16, RZ, RZ, -0x444e8a9f ;  /* 0xbbb17561ff107424 */ /* 0x002fe200078e00ff */
[----:B------:R-:W-:-:S02]  /*3f90*/  MOV R17, 0xb387ea89 ;  /* 0xb387ea8900117802 */ /* 0x000fc40000000f00 */
[----:B------:R1:W-:Y:S01]  /*3fa0*/  STL.64 [R1+0x588], R14 ;  /* 0x0005880e01007387 */ /* 0x0003e20000100a00 */
[----:B--2---:R-:W-:Y:S01]  /*3fb0*/  HFMA2 R21, -RZ, RZ, -0.1571044921875, 0.00469970703125 ;  /* 0xb1071cd0ff157431 */ /* 0x004fe200000001ff */
[----:B------:R-:W-:Y:S02]  /*3fc0*/  MOV R20, 0x31ee4973 ;  /* 0x31ee497300147802 */ /* 0x000fe40000000f00 */
[----:B------:R2:W-:Y:S01]  /*3fd0*/  STL.64 [R1+0x580], R8 ;  /* 0x0005800801007387 */ /* 0x0005e20000100a00 */
[----:B0-----:R-:W-:-:S03]  /*3fe0*/  HFMA2 R19, -RZ, RZ, 0.126953125, 0.0003681182861328125 ;  /* 0x30100e08ff137431 */ /* 0x001fc600000001ff */
[----:B------:R0:W-:Y:S01]  /*3ff0*/  STL.64 [R1+0x590], R16 ;  /* 0x0005901001007387 */ /* 0x0001e20000100a00 */
[----:B------:R-:W-:Y:S01]  /*4000*/  MOV R18, 0x3a118808 ;  /* 0x3a11880800127802 */ /* 0x000fe20000000f00 */
[----:B-1----:R-:W-:Y:S02]  /*4010*/  HFMA2 R14, -RZ, RZ, -0.505859375, 137.5 ;  /* 0xb80c584cff0e7431 */ /* 0x002fe400000001ff */
[----:B------:R-:W-:Y:S01]  /*4020*/  IMAD.MOV.U32 R15, RZ, RZ, -0x53846403 ;  /* 0xac7b9bfdff0f7424 */ /* 0x000fe200078e00ff */
[----:B------:R1:W-:Y:S01]  /*4030*/  STL.64 [R1+0x570], R20 ;  /* 0x0005701401007387 */ /* 0x0003e20000100a00 */
[----:B--2---:R-:W-:Y:S01]  /*4040*/  IMAD.MOV.U32 R8, RZ, RZ, -0x46e97245 ;  /* 0xb9168dbbff087424 */ /* 0x004fe200078e00ff */
[----:B------:R-:W-:Y:S02]  /*4050*/  MOV R9, 0x38cfff8d ;  /* 0x38cfff8d00097802 */ /* 0x000fe40000000f00 */
[----:B------:R2:W-:Y:S01]  /*4060*/  STL.64 [R1+0x5a0], R18 ;  /* 0x0005a01201007387 */ /* 0x0005e20000100a00 */
[----:B0-----:R-:W-:Y:S01]  /*4070*/  HFMA2 R17, -RZ, RZ, -0.412109375, -0.82958984375 ;  /* 0xb698baa3ff117431 */ /* 0x001fe200000001ff */
[----:B------:R-:W-:-:S02]  /*4080*/  MOV R16, 0x36f01e4e ;  /* 0x36f01e4e00107802 */ /* 0x000fc40000000f00 */
[----:B------:R0:W-:Y:S01]  /*4090*/  STL.64 [R1+0x5a8], R8 ;  /* 0x0005a80801007387 */ /* 0x0001e20000100a00 */
[----:B-1----:R-:W-:-:S03]  /*40a0*/  HFMA2 R20, -RZ, RZ, 0.87060546875, 0.01421356201171875 ;  /* 0x3af72347ff147431 */ /* 0x002fc600000001ff */
[----:B------:R1:W-:Y:S01]  /*40b0*/  STL.64 [R1+0x5b0], R14 ;  /* 0x0005b00e01007387 */ /* 0x0003e20000100a00 */
[----:B------:R-:W-:Y:S02]  /*40c0*/  IMAD.MOV.U32 R21, RZ, RZ, -0x453ede71 ;  /* 0xbac1218fff157424 */ /* 0x000fe400078e00ff */
[----:B--2---:R-:W-:Y:S01]  /*40d0*/  HFMA2 R18, -RZ, RZ, -0.28466796875, -7092 ;  /* 0xb48eeeedff127431 */ /* 0x004fe200000001ff */
[----:B------:R2:W-:Y:S01]  /*40e0*/  STL.64 [R1+0x5b8], R16 ;  /* 0x0005b81001007387 */ /* 0x0005e20000100a00 */
[----:B------:R-:W-:Y:S02]  /*40f0*/  IMAD.MOV.U32 R19, RZ, RZ, 0x342b44cb ;  /* 0x342b44cbff137424 */ /* 0x000fe400078e00ff */
[----:B0-----:R-:W-:Y:S01]  /*4100*/  HFMA2 R9, -RZ, RZ, -0.017913818359375, 0.00958251953125 ;  /* 0xa49620e8ff097431 */ /* 0x001fe200000001ff */
[----:B------:R-:W-:Y:S01]  /*4110*/  MOV R8, 0xb34aab39 ;  /* 0xb34aab3900087802 */ /* 0x000fe20000000f00 */
[----:B------:R0:W-:Y:S01]  /*4120*/  STL.64 [R1+0x598], R20 ;  /* 0x0005981401007387 */ /* 0x0001e20000100a00 */
[----:B-1----:R-:W-:Y:S01]  /*4130*/  IMAD.MOV.U32 R14, RZ, RZ, 0x32091641 ;  /* 0x32091641ff0e7424 */ /* 0x002fe200078e00ff */
[----:B------:R-:W-:-:S02]  /*4140*/  MOV R15, 0x3cf7cd03 ;  /* 0x3cf7cd03000f7802 */ /* 0x000fc40000000f00 */
[----:B------:R1:W-:Y:S01]  /*4150*/  STL.64 [R1+0x5c8], R18 ;  /* 0x0005c81201007387 */ /* 0x0003e20000100a00 */
[----:B--2---:R-:W-:Y:S02]  /*4160*/  HFMA2 R16, -RZ, RZ, 0.8916015625, -0.0185546875 ;  /* 0x3b22a4c0ff107431 */ /* 0x004fe400000001ff */
        /* <DEDUP_REMOVED lines=8> */
[----:B--2---:R-:W-:Y:S01]  /*41f0*/  HFMA2 R15, -RZ, RZ, -0.85986328125, -76.3125 ;  /* 0xbae1d4c5ff0f7431 */ /* 0x004fe200000001ff */
[----:B------:R-:W-:Y:S02]  /*4200*/  MOV R14, 0x3301fab9 ;  /* 0x3301fab9000e7802 */ /* 0x000fe40000000f00 */
[----:B------:R2:W-:Y:S01]  /*4210*/  STL.64 [R1+0x5c0], R20 ;  /* 0x0005c01401007387 */ /* 0x0005e20000100a00 */
[----:B0-----:R-:W-:Y:S02]  /*4220*/  HFMA2 R8, -RZ, RZ, -1.0869140625, 6.0234375 ;  /* 0xbc594606ff087431 */ /* 0x001fe400000001ff */
[----:B------:R-:W-:Y:S01]  /*4230*/  IMAD.MOV.U32 R9, RZ, RZ, 0x3bb5e994 ;  /* 0x3bb5e994ff097424 */ /* 0x000fe200078e00ff */
[----:B------:R0:W-:Y:S01]  /*4240*/  STL.64 [R1+0x5f0], R18 ;  /* 0x0005f01201007387 */ /* 0x0001e20000100a00 */
[----:B-1----:R-:W-:Y:S01]  /*4250*/  IMAD.MOV.U32 R16, RZ, RZ, 0x3aa8ffa4 ;  /* 0x3aa8ffa4ff107424 */ /* 0x002fe200078e00ff */
[----:B------:R-:W-:-:S02]  /*4260*/  MOV R17, 0xb9f59a7b ;  /* 0xb9f59a7b00117802 */ /* 0x000fc40000000f00 */
[----:B------:R1:W-:Y:S01]  /*4270*/  STL.64 [R1+0x600], R14 ;  /* 0x0006000e01007387 */ /* 0x0003e20000100a00 */
[----:B--2---:R-:W-:Y:S01]  /*4280*/  HFMA2 R21, -RZ, RZ, -1.2548828125, 0.0003120899200439453125 ;  /* 0xbd050d1dff157431 */ /* 0x004fe200000001ff */
[----:B------:R-:W-:Y:S02]  /*4290*/  MOV R20, 0x3d756a1b ;  /* 0x3d756a1b00147802 */ /* 0x000fe40000000f00 */
[----:B------:R2:W-:Y:S01]  /*42a0*/  STL.64 [R1+0x5f8], R8 ;  /* 0x0005f80801007387 */ /* 0x0005e20000100a00 */
[----:B0-----:R-:W-:-:S03]  /*42b0*/  HFMA2 R19, -RZ, RZ, 0.48974609375, -28928 ;  /* 0x37d6f710ff137431 */ /* 0x001fc600000001ff */
[----:B------:R0:W-:Y:S01]  /*42c0*/  STL.64 [R1+0x608], R16 ;  /* 0x0006081001007387 */ /* 0x0001e20000100a00 */
[----:B------:R-:W-:Y:S01]  /*42d0*/  MOV R18, 0xb8a2464d ;  /* 0xb8a2464d00127802 */ /* 0x000fe20000000f00 */
[----:B-1----:R-:W-:Y:S02]  /*42e0*/  HFMA2 R14, -RZ, RZ, 0.3984375, -12.578125 ;  /* 0x3660ca4aff0e7431 */ /* 0x002fe400000001ff */
[----:B------:R-:W-:Y:S01]  /*42f0*/  IMAD.MOV.U32 R15, RZ, RZ, -0x4a74aa49 ;  /* 0xb58b55b7ff0f7424 */ /* 0x000fe200078e00ff */
[----:B------:R1:W-:Y:S01]  /*4300*/  STL.64 [R1+0x5e8], R20 ;  /* 0x0005e81401007387 */ /* 0x0003e20000100a00 */
[----:B--2---:R-:W-:Y:S01]  /*4310*/  IMAD.MOV.U32 R8, RZ, RZ, 0x2b978533 ;  /* 0x2b978533ff087424 */ /* 0x004fe200078e00ff */
[----:B------:R-:W-:Y:S02]  /*4320*/  MOV R9, 0xb6b2aaa9 ;  /* 0xb6b2aaa900097802 */ /* 0x000fe40000000f00 */
[----:B------:R2:W-:Y:S01]  /*4330*/  STL.64 [R1+0x618], R18 ;  /* 0x0006181201007387 */ /* 0x0005e20000100a00 */
[----:B0-----:R-:W-:Y:S01]  /*4340*/  HFMA2 R17, -RZ, RZ, 0.268798828125, -0.01050567626953125 ;  /* 0x344da161ff117431 */ /* 0x001fe200000001ff */
[----:B------:R-:W-:-:S02]  /*4350*/  MOV R16, 0xa7ca1510 ;  /* 0xa7ca151000107802 */ /* 0x000fc40000000f00 */
[----:B------:R0:W-:Y:S01]  /*4360*/  STL.64 [R1+0x620], R8 ;  /* 0x0006200801007387 */ /* 0x0001e20000100a00 */
[----:B-1----:R-:W-:-:S03]  /*4370*/  HFMA2 R20, -RZ, RZ, -0.11383056640625, 1.3095703125 ;  /* 0xaf493d3dff147431 */ /* 0x002fc600000001ff */
[----:B------:R1:W-:Y:S01]  /*4380*/  STL.64 [R1+0x628], R14 ;  /* 0x0006280e01007387 */ /* 0x0003e20000100a00 */
[----:B------:R-:W-:Y:S02]  /*4390*/  IMAD.MOV.U32 R21, RZ, RZ, 0x38f01e51 ;  /* 0x38f01e51ff157424 */ /* 0x000fe400078e00ff */
[----:B--2---:R-:W-:Y:S01]  /*43a0*/  IMAD.MOV.U32 R18, RZ, RZ, -0x4c0acadf ;  /* 0xb3f53521ff127424 */ /* 0x004fe200078e00ff */
[----:B------:R-:W-:Y:S01]  /*43b0*/  MOV R19, 0x33108b6f ;  /* 0x33108b6f00137802 */ /* 0x000fe20000000f00 */
[----:B------:R2:W-:Y:S01]  /*43c0*/  STL.64 [R1+0x630], R16 ;  /* 0x0006301001007387 */ /* 0x0005e20000100a00 */
[----:B0-----:R-:W-:Y:S02]  /*43d0*/  HFMA2 R8, -RZ, RZ, -1.447265625, -232.375 ;  /* 0xbdcadb43ff087431 */ /* 0x001fe400000001ff */
[----:B------:R-:W-:Y:S01]  /*43e0*/  IMAD.MOV.U32 R9, RZ, RZ, 0x3e37d95d ;  /* 0x3e37d95dff097424 */ /* 0x000fe200078e00ff */
[----:B------:R0:W-:Y:S01]  /*43f0*/  STL.64 [R1+0x610], R20 ;  /* 0x0006101401007387 */ /* 0x0001e20000100a00 */
[----:B-1----:R-:W-:Y:S01]  /*4400*/  HFMA2 R15, -RZ, RZ, -0.501953125, 0.00012767314910888671875 ;  /* 0xb804082fff0f7431 */ /* 0x002fe200000001ff */
[----:B------:R-:W-:-:S02]  /*4410*/  MOV R14, 0xbe050379 ;  /* 0xbe050379000e7802 */ /* 0x000fc40000000f00 */
[----:B------:R1:W-:Y:S01]  /*4420*/  STL.64 [R1+0x638], R18 ;  /* 0x0006381201007387 */ /* 0x0003e20000100a00 */
[----:B--2---:R-:W-:Y:S01]  /*4430*/  IMAD.MOV.U32 R16, RZ, RZ, 0x3db95da4 ;  /* 0x3db95da4ff107424 */ /* 0x004fe200078e00ff */
[----:B------:R-:W-:Y:S02]  /*4440*/  MOV R17, 0xbdbe1d0a ;  /* 0xbdbe1d0a00117802 */ /* 0x000fe40000000f00 */
[----:B------:R2:W-:Y:S01]  /*4450*/  STL.64 [R1+0x640], R8 ;  /* 0x0006400801007387 */ /* 0x0005e20000100a00 */
[----:B0-----:R-:W-:Y:S02]  /*4460*/  HFMA2 R20, -RZ, RZ, 1.3017578125, -2804 ;  /* 0x3d35e97aff147431 */ /* 0x001fe400000001ff */
[----:B------:R-:W-:Y:S01]  /*4470*/  IMAD.MOV.U32 R21, RZ, RZ, 0x3495237e ;  /* 0x3495237eff157424 */ /* 0x000fe200078e00ff */
[----:B------:R0:W-:Y:S01]  /*4480*/  STL.64 [R1+0x648], R14 ;  /* 0x0006480e01007387 */ /* 0x0001e20000100a00 */
[----:B-1----:R-:W-:Y:S01]  /*4490*/  HFMA2 R19, -RZ, RZ, 1.1015625, 480 ;  /* 0x3c685f80ff137431 */ /* 0x002fe200000001ff */
[----:B------:R-:W-:-:S02]  /*44a0*/  MOV R18, 0xbc8d24f9 ;  /* 0xbc8d24f900127802 */ /* 0x000fc40000000f00 */
[----:B------:R1:W-:Y:S01]  /*44b0*/  STL.64 [R1+0x650], R16 ;  /* 0x0006501001007387 */ /* 0x0003e20000100a00 */
[----:B--2---:R-:W-:Y:S01]  /*44c0*/  IMAD.MOV.U32 R8, RZ, RZ, -0x4447cc25 ;  /* 0xbbb833dbff087424 */ /* 0x004fe200078e00ff */
[----:B------:R-:W-:Y:S02]  /*44d0*/  MOV R9, 0xb124a69e ;  /* 0xb124a69e00097802 */ /* 0x000fe40000000f00 */
[----:B------:R2:W-:Y:S01]  /*44e0*/  STL.64 [R1+0x660], R18 ;  /* 0x0006601201007387 */ /* 0x0005e20000100a00 */
[----:B0-----:R-:W-:Y:S02]  /*44f0*/  HFMA2 R14, -RZ, RZ, 0.8525390625, 0.0031871795654296875 ;  /* 0x3ad21a87ff0e7431 */ /* 0x001fe400000001ff */
[----:B------:R-:W-:Y:S01]  /*4500*/  IMAD.MOV.U32 R15, RZ, RZ, -0x4567de18 ;  /* 0xba9821e8ff0f7424 */ /* 0x000fe200078e00ff */
[----:B------:R0:W-:Y:S01]  /*4510*/  STL.64 [R1+0x668], R8 ;  /* 0x0006680801007387 */ /* 0x0001e20000100a00 */
[----:B-1----:R-:W-:Y:S01]  /*4520*/  HFMA2 R17, -RZ, RZ, 0.08795166015625, -0.0002505779266357421875 ;  /* 0x2da18c1bff117431 */ /* 0x002fe200000001ff */
[----:B------:R-:W-:-:S02]  /*4530*/  MOV R16, 0x39d6f710 ;  /* 0x39d6f71000107802 */ /* 0x000fc40000000f00 */
[----:B------:R1:W-:Y:S04]  /*4540*/  STL.64 [R1+0x658], R20 ;  /* 0x0006581401007387 */ /* 0x0003e80000100a00 */
[----:B------:R3:W-:Y:S01]  /*4550*/  STL.64 [R1+0x670], R14 ;  /* 0x0006700e01007387 */ /* 0x0007e20000100a00 */
[----:B--2---:R-:W-:Y:S02]  /*4560*/  HFMA2 R18, -RZ, RZ, -0.47998046875, 0.055816650390625 ;  /* 0xb7ae2b25ff127431 */ /* 0x004fe400000001ff */
[----:B------:R-:W-:Y:S01]  /*4570*/  IMAD.MOV.U32 R19, RZ, RZ, -0x55fb1376 ;  /* 0xaa04ec8aff137424 */ /* 0x000fe200078e00ff */
[----:B------:R2:W-:Y:S01]  /*4580*/  STL.64 [R1+0x678], R16 ;  /* 0x0006781001007387 */ /* 0x0005e20000100a00 */
[----:B0-----:R-:W-:Y:S01]  /*4590*/  HFMA2 R9, -RZ, RZ, -0.38671875, 1.546875 ;  /* 0xb6303e30ff097431 */ /* 0x001fe200000001ff */
[----:B------:R-:W-:-:S02]  /*45a0*/  MOV R8, 0x368d5ef3 ;  /* 0x368d5ef300087802 */ /* 0x000fc40000000f00 */
[----:B------:R0:W-:Y:S01]  /*45b0*/  STL.64 [R1+0x688], R18 ;  /* 0x0006881201007387 */ /* 0x0001e20000100a00 */
[----:B-1----:R-:W-:Y:S01]  /*45c0*/  IMAD.MOV.U32 R20, RZ, RZ, -0x47370002 ;  /* 0xb8c8fffeff147424 */ /* 0x002fe200078e00ff */
[----:B------:R-:W-:Y:S01]  /*45d0*/  MOV R21, 0x3885781c ;  /* 0x3885781c00157802 */ /* 0x000fe20000000f00 */
[----:B---3--:R-:W-:Y:S01]  /*45e0*/  IMAD.MOV.U32 R14, RZ, RZ, 0x3558d126 ;  /* 0x3558d126ff0e7424 */ /* 0x008fe200078e00ff */
[----:B------:R-:W-:Y:S01]  /*45f0*/  MOV R15, 0x262d4d18 ;  /* 0x262d4d18000f7802 */ /* 0x000fe20000000f00 */
[----:B------:R1:W-:Y:S01]  /*4600*/  STL.64 [R1+0x690], R8 ;  /* 0x0006900801007387 */ /* 0x0003e20000100a00 */
[----:B--2---:R-:W-:Y:S02]  /*4610*/  HFMA2 R16, -RZ, RZ, -0.25732421875, 0.037445068359375 ;  /* 0xb41e28cbff107431 */ /* 0x004fe400000001ff */
[----:B------:R-:W-:Y:S01]  /*4620*/  IMAD.MOV.U32 R17, RZ, RZ, -0x41b34182 ;  /* 0xbe4cbe7eff117424 */ /* 0x000fe200078e00ff */
[----:B------:R2:W-:Y:S01]  /*4630*/  STL.64 [R1+0x698], R14 ;  /* 0x0006980e01007387 */ /* 0x0005e20000100a00 */
[----:B0-----:R-:W-:Y:S01]  /*4640*/  IMAD.MOV.U32 R18, RZ, RZ, -0x41124077 ;  /* 0xbeedbf89ff127424 */ /* 0x001fe200078e00ff */
[----:B------:R-:W-:-:S02]  /*4650*/  MOV R19, 0x3e8866ce ;  /* 0x3e8866ce00137802 */ /* 0x000fc40000000f00 */
[----:B------:R0:W-:Y:S04]  /*4660*/  STL.64 [R1+0x680], R20 ;  /* 0x0006801401007387 */ /* 0x0001e80000100a00 */
[----:B------:R3:W-:Y:S01]  /*4670*/  STL.64 [R1+0x6a0], R16 ;  /* 0x0006a01001007387 */ /* 0x0007e20000100a00 */
[----:B-1----:R-:W-:Y:S02]  /*4680*/  HFMA2 R8, -RZ, RZ, 0.5068359375, -4.30859375 ;  /* 0x380ec44fff087431 */ /* 0x002fe400000001ff */
[----:B------:R-:W-:Y:S02]  /*4690*/  IMAD.MOV.U32 R9, RZ, RZ, -0x41f2d92f ;  /* 0xbe0d26d1ff097424 */ /* 0x000fe400078e00ff */
[----:B--2---:R-:W-:Y:S01]  /*46a0*/  HFMA2 R15, -RZ, RZ, -1.349609375, 2.236328125 ;  /* 0xbd664079ff0f7431 */ /* 0x004fe200000001ff */
[----:B------:R-:W-:Y:S01]  /*46b0*/  MOV R14, 0x3e02b5d2 ;  /* 0x3e02b5d2000e7802 */ /* 0x000fe20000000f00 */
[----:B------:R1:W-:Y:S01]  /*46c0*/  STL.64 [R1+0x6b0], R18 ;  /* 0x0006b01201007387 */ /* 0x0003e20000100a00 */
[----:B0-----:R-:W-:Y:S01]  /*46d0*/  HFMA2 R21, -RZ, RZ, 1.681640625, -0.7841796875 ;  /* 0x3ebaba46ff157431 */ /* 0x001fe200000001ff */
[----:B------:R-:W-:-:S02]  /*46e0*/  MOV R20, 0xbc76adea ;  /* 0xbc76adea00147802 */ /* 0x000fc40000000f00 */
[----:B------:R0:W-:Y:S01]  /*46f0*/  STL.64 [R1+0x6b8], R8 ;  /* 0x0006b80801007387 */ /* 0x0001e20000100a00 */
[----:B---3--:R-:W-:Y:S01]  /*4700*/  IMAD.MOV.U32 R16, RZ, RZ, -0x4bc3c1c1 ;  /* 0xb43c3e3fff107424 */ /* 0x008fe200078e00ff */
[----:B------:R-:W-:Y:S02]  /*4710*/  MOV R17, 0x3c9d93f6 ;  /* 0x3c9d93f600117802 */ /* 0x000fe40000000f00 */
[----:B------:R2:W-:Y:S04]  /*4720*/  STL.64 [R1+0x6c0], R14 ;  /* 0x0006c00e01007387 */ /* 0x0005e80000100a00 */
[----:B------:R3:W-:Y:S01]  /*4730*/  STL.64 [R1+0x6c8], R16 ;  /* 0x0006c81001007387 */ /* 0x0007e20000100a00 */
[----:B-1----:R-:W-:Y:S01]  /*4740*/  HFMA2 R19, -RZ, RZ, -0.84814453125, 0 ;  /* 0xbac90000ff137431 */ /* 0x002fe200000001ff */
[----:B------:R-:W-:Y:S01]  /*4750*/  MOV R18, 0x3091fe30 ;  /* 0x3091fe3000127802 */ /* 0x000fe20000000f00 */
[----:B0-----:R-:W-:Y:S01]  /*4760*/  IMAD.MOV.U32 R8, RZ, RZ, 0x3a8dcf9e ;  /* 0x3a8dcf9eff087424 */ /* 0x001fe200078e00ff */
[----:B------:R-:W-:Y:S01]  /*4770*/  MOV R9, 0xb9c3f089 ;  /* 0xb9c3f08900097802 */ /* 0x000fe20000000f00 */
[----:B------:R0:W-:Y:S01]  /*4780*/  STL.64 [R1+0x6a8], R20 ;  /* 0x0006a81401007387 */ /* 0x0001e20000100a00 */
[----:B--2---:R-:W-:-:S02]  /*4790*/  HFMA2 R14, -RZ, RZ, -0.07666015625, -43.65625 ;  /* 0xace8d175ff0e7431 */ /* 0x004fc400000001ff */
[----:B------:R-:W-:Y:S01]  /*47a0*/  IMAD.MOV.U32 R15, RZ, RZ, 0x38b0b6af ;  /* 0x38b0b6afff0f7424 */ /* 0x000fe200078e00ff */
[----:B------:R1:W-:Y:S01]  /*47b0*/  STL.64 [R1+0x6d8], R18 ;  /* 0x0006d81201007387 */ /* 0x0003e20000100a00 */
[----:B---3--:R-:W-:Y:S01]  /*47c0*/  HFMA2 R17, -RZ, RZ, 0.473876953125, 0.000475406646728515625 ;  /* 0x37950fcaff117431 */ /* 0x008fe200000001ff */
[----:B------:R-:W-:Y:S02]  /*47d0*/  MOV R16, 0xb867519f ;  /* 0xb867519f00107802 */ /* 0x000fe40000000f00 */
[----:B------:R2:W-:Y:S04]  /*47e0*/  STL.64 [R1+0x6e0], R8 ;  /* 0x0006e00801007387 */ /* 0x0005e80000100a00 */
[----:B------:R3:W-:Y:S01]  /*47f0*/  STL.64 [R1+0x6e8], R14 ;  /* 0x0006e80e01007387 */ /* 0x0007e20000100a00 */
[----:B0-----:R-:W-:-:S02]  /*4800*/  HFMA2 R20, -RZ, RZ, -1.1162109375, 0.44384765625 ;  /* 0xbc77371aff147431 */ /* 0x001fc400000001ff */
[----:B------:R-:W-:Y:S01]  /*4810*/  IMAD.MOV.U32 R21, RZ, RZ, 0x3bbc182a ;  /* 0x3bbc182aff157424 */ /* 0x000fe200078e00ff */
[----:B------:R0:W-:Y:S01]  /*4820*/  STL.64 [R1+0x6f0], R16 ;  /* 0x0006f01001007387 */ /* 0x0001e20000100a00 */
[----:B-1----:R-:W-:Y:S02]  /*4830*/  HFMA2 R18, -RZ, RZ, 0.37939453125, -1.3037109375 ;  /* 0x3612bd37ff127431 */ /* 0x002fe400000001ff */
[----:B------:R-:W-:Y:S02]  /*4840*/  IMAD.MOV.U32 R19, RZ, RZ, -0x4acca68f ;  /* 0xb5335971ff137424 */ /* 0x000fe400078e00ff */
[----:B--2---:R-:W-:Y:S01]  /*4850*/  HFMA2 R9, -RZ, RZ, -1.923828125, 0.025543212890625 ;  /* 0xbfb2268aff097431 */ /* 0x004fe200000001ff */
[----:B------:R-:W-:Y:S01]  /*4860*/  MOV R8, 0x3f39715e ;  /* 0x3f39715e00087802 */ /* 0x000fe20000000f00 */
[----:B------:R1:W-:Y:S01]  /*4870*/  STL.64 [R1+0x6d0], R20 ;  /* 0x0006d01401007387 */ /* 0x0003e20000100a00 */
[----:B---3--:R-:W-:Y:S01]  /*4880*/  IMAD.MOV.U32 R14, RZ, RZ, 0x3f885f7f ;  /* 0x3f885f7fff0e7424 */ /* 0x008fe200078e00ff */
[----:B------:R-:W-:-:S02]  /*4890*/  MOV R15, 0x3944bb29 ;  /* 0x3944bb29000f7802 */ /* 0x000fc40000000f00 */
[----:B------:R2:W-:Y:S01]  /*48a0*/  STL.64 [R1+0x700], R18 ;  /* 0x0007001201007387 */ /* 0x0005e20000100a00 */
[----:B0-----:R-:W-:Y:S02]  /*48b0*/  HFMA2 R16, -RZ, RZ, -1.8310546875, -0.73486328125 ;  /* 0xbf53b9e1ff107431 */ /* 0x001fe400000001ff */
[----:B------:R-:W-:Y:S01]  /*48c0*/  IMAD.MOV.U32 R17, RZ, RZ, 0x3f64be03 ;  /* 0x3f64be03ff117424 */ /* 0x000fe200078e00ff */
[----:B------:R0:W-:Y:S04]  /*48d0*/  STL.64 [R1+0x710], R14 ;  /* 0x0007100e01007387 */ /* 0x0001e80000100a00 */
[----:B------:R3:W-:Y:S01]  /*48e0*/  STL.64 [R1+0x708], R8 ;  /* 0x0007080801007387 */ /* 0x0007e20000100a00 */
[----:B-1----:R-:W-:Y:S01]  /*48f0*/  IMAD.MOV.U32 R20, RZ, RZ, 0x292edd8c ;  /* 0x292edd8cff147424 */ /* 0x002fe200078e00ff */
[----:B------:R-:W-:-:S02]  /*4900*/  MOV R21, 0xb66d3d31 ;  /* 0xb66d3d3100157802 */ /* 0x000fc40000000f00 */
[----:B------:R1:W-:Y:S01]  /*4910*/  STL.64 [R1+0x718], R16 ;  /* 0x0007181001007387 */ /* 0x0003e20000100a00 */
[----:B--2---:R-:W-:Y:S01]  /*4920*/  IMAD.MOV.U32 R18, RZ, RZ, 0x3e44f8f2 ;  /* 0x3e44f8f2ff127424 */ /* 0x004fe200078e00ff */
[----:B------:R-:W-:Y:S01]  /*4930*/  MOV R19, 0xbe29f5e1 ;  /* 0xbe29f5e100137802 */ /* 0x000fe20000000f00 */
[----:B0-----:R-:W-:Y:S01]  /*4940*/  HFMA2 R15, -RZ, RZ, 1.12890625, -13600 ;  /* 0x3c84f2a4ff0f7431 */ /* 0x001fe200000001ff */
[----:B------:R-:W-:Y:S01]  /*4950*/  MOV R14, 0xbcafe000 ;  /* 0xbcafe000000e7802 */ /* 0x000fe20000000f00 */
[----:B------:R0:W-:Y:S01]  /*4960*/  STL.64 [R1+0x6f8], R20 ;  /* 0x0006f81401007387 */ /* 0x0001e20000100a00 */
[----:B---3--:R-:W-:Y:S02]  /*4970*/  HFMA2 R8, -RZ, RZ, 1.3876953125, 0.000747203826904296875 ;  /* 0x3d8d121fff087431 */ /* 0x008fe400000001ff */
[----:B------:R-:W-:Y:S01]  /*4980*/  IMAD.MOV.U32 R9, RZ, RZ, 0x326ef93b ;  /* 0x326ef93bff097424 */ /* 0x000fe200078e00ff */
[----:B------:R2:W-:Y:S01]  /*4990*/  STL.64 [R1+0x728], R18 ;  /* 0x0007281201007387 */ /* 0x0005e20000100a00 */
[----:B-1----:R-:W-:Y:S01]  /*49a0*/  IMAD.MOV.U32 R16, RZ, RZ, -0x443c0f77 ;  /* 0xbbc3f089ff107424 */ /* 0x002fe200078e00ff */
[----:B------:R-:W-:-:S02]  /*49b0*/  MOV R17, 0xaef836cd ;  /* 0xaef836cd00117802 */ /* 0x000fc40000000f00 */
[----:B------:R1:W-:Y:S04]  /*49c0*/  STL.64 [R1+0x738], R14 ;  /* 0x0007380e01007387 */ /* 0x0003e80000100a00 */
[----:B------:R3:W-:Y:S01]  /*49d0*/  STL.64 [R1+0x740], R16 ;  /* 0x0007401001007387 */ /* 0x0007e20000100a00 */
[----:B0-----:R-:W-:Y:S01]  /*49e0*/  HFMA2 R21, -RZ, RZ, -0.365234375, 0.14404296875 ;  /* 0xb5d8309cff157431 */ /* 0x001fe200000001ff */
[----:B------:R-:W-:Y:S01]  /*49f0*/  MOV R20, 0xbee64065 ;  /* 0xbee6406500147802 */ /* 0x000fe20000000f00 */
[----:B--2---:R-:W-:Y:S01]  /*4a00*/  HFMA2 R19, -RZ, RZ, 0.057769775390625, -50528 ;  /* 0x2b65fa2bff137431 */ /* 0x004fe200000001ff */
[----:B------:R0:W-:Y:S01]  /*4a10*/  STL.64 [R1+0x730], R8 ;  /* 0x0007300801007387 */ /* 0x0001e20000100a00 */
[----:B------:R-:W-:Y:S01]  /*4a20*/  MOV R18, 0x39ba53bc ;  /* 0x39ba53bc00127802 */ /* 0x000fe20000000f00 */
[----:B-1----:R-:W-:-:S02]  /*4a30*/  HFMA2 R14, -RZ, RZ, -0.47021484375, -4.7028064727783203125e-05 ;  /* 0xb7868315ff0e7431 */ /* 0x002fc400000001ff */
[----:B------:R-:W-:Y:S01]  /*4a40*/  IMAD.MOV.U32 R15, RZ, RZ, 0x2860a0bf ;  /* 0x2860a0bfff0f7424 */ /* 0x000fe200078e00ff */
[----:B------:R1:W-:Y:S01]  /*4a50*/  STL.64 [R1+0x720], R20 ;  /* 0x0007201401007387 */ /* 0x0003e20000100a00 */
[----:B---3--:R-:W-:Y:S01]  /*4a60*/  HFMA2 R17, -RZ, RZ, 1.9580078125, 308.25 ;  /* 0x3fd55cd1ff117431 */ /* 0x008fe200000001ff */
[----:B------:R-:W-:Y:S02]  /*4a70*/  MOV R16, 0x365283b7 ;  /* 0x365283b700107802 */ /* 0x000fe40000000f00 */
[----:B------:R2:W-:Y:S01]  /*4a80*/  STL.64 [R1+0x750], R18 ;  /* 0x0007501201007387 */ /* 0x0005e20000100a00 */
[----:B0-----:R-:W-:Y:S01]  /*4a90*/  IMAD.MOV.U32 R8, RZ, RZ, -0x475ce5ee ;  /* 0xb8a31a12ff087424 */ /* 0x001fe200078e00ff */
[----:B------:R-:W-:Y:S02]  /*4aa0*/  MOV R9, 0x3852efff ;  /* 0x3852efff00097802 */ /* 0x000fe40000000f00 */
[----:B------:R0:W-:Y:S01]  /*4ab0*/  STL.64 [R1+0x760], R14 ;  /* 0x0007600e01007387 */ /* 0x0001e20000100a00 */
[----:B-1----:R-:W-:-:S03]  /*4ac0*/  HFMA2 R20, -RZ, RZ, 0.8466796875, -22.078125 ;  /* 0x3ac6cd85ff147431 */ /* 0x002fc600000001ff */
[----:B------:R1:W-:Y:S01]  /*4ad0*/  STL.64 [R1+0x758], R8 ;  /* 0x0007580801007387 */ /* 0x0003e20000100a00 */
[----:B------:R-:W-:Y:S02]  /*4ae0*/  IMAD.MOV.U32 R21, RZ, RZ, -0x4576a78a ;  /* 0xba895876ff157424 */ /* 0x000fe400078e00ff */
[----:B--2---:R-:W-:Y:S01]  /*4af0*/  HFMA2 R18, -RZ, RZ, 2.279296875, 6.03199005126953125e-05 ;  /* 0x408f03f4ff127431 */ /* 0x004fe200000001ff */
[----:B------:R2:W-:Y:S01]  /*4b00*/  STL.64 [R1+0x768], R16 ;  /* 0x0007681001007387 */ /* 0x0005e20000100a00 */
[----:B------:R-:W-:Y:S02]  /*4b10*/  IMAD.MOV.U32 R19, RZ, RZ, -0x3fd357bf ;  /* 0xc02ca841ff137424 */ /* 0x000fe400078e00ff */
[----:B0-----:R-:W-:Y:S01]  /*4b20*/  IMAD.MOV.U32 R14, RZ, RZ, -0x4040cb49 ;  /* 0xbfbf34b7ff0e7424 */ /* 0x001fe200078e00ff */
[----:B------:R-:W-:Y:S02]  /*4b30*/  MOV R15, 0x3f30567c ;  /* 0x3f30567c000f7802 */ /* 0x000fe40000000f00 */
[----:B------:R0:W-:Y:S01]  /*4b40*/  STL.64 [R1+0x778], R18 ;  /* 0x0007781201007387 */ /* 0x0001e20000100a00 */
[----:B-1----:R-:W-:Y:S01]  /*4b50*/  HFMA2 R9, -RZ, RZ, 1.94140625, -55168 ;  /* 0x3fc4fabcff097431 */ /* 0x002fe200000001ff */
[----:B------:R-:W-:-:S02]  /*4b60*/  MOV R8, 0xb9885993 ;  /* 0xb988599300087802 */ /* 0x000fc40000000f00 */
[----:B------:R1:W-:Y:S01]  /*4b70*/  STL.64 [R1+0x788], R14 ;  /* 0x0007880e01007387 */ /* 0x0003e20000100a00 */
[----:B--2---:R-:W-:Y:S02]  /*4b80*/  HFMA2 R16, -RZ, RZ, 0.355224609375, -8.9824199676513671875e-05 ;  /* 0x35af85e3ff107431 */ /* 0x004fe400000001ff */
[----:B------:R-:W-:Y:S01]  /*4b90*/  IMAD.MOV.U32 R17, RZ, RZ, -0x417c17f8 ;  /* 0xbe83e808ff117424 */ /* 0x000fe200078e00ff */
[----:B------:R2:W-:Y:S04]  /*4ba0*/  STL.64 [R1+0x748], R20 ;  /* 0x0007481401007387 */ /* 0x0005e80000100a00 */
[----:B------:R3:W-:Y:S01]  /*4bb0*/  STL.64 [R1+0x780], R8 ;  /* 0x0007800801007387 */ /* 0x0007e20000100a00 */
[----:B0-----:R-:W-:Y:S01]  /*4bc0*/  IMAD.MOV.U32 R18, RZ, RZ, -0x4dfa223c ;  /* 0xb205ddc4ff127424 */ /* 0x001fe200078e00ff */
[----:B------:R-:W-:Y:S01]  /*4bd0*/  MOV R19, 0x3cc6cd86 ;  /* 0x3cc6cd8600137802 */ /* 0x000fe20000000f00 */
[----:B-1----:R-:W-:Y:S01]  /*4be0*/  HFMA2 R15, -RZ, RZ, -0.84912109375, -587 ;  /* 0xbacbe096ff0f7431 */ /* 0x002fe200000001ff */
[----:B------:R0:W-:Y:S01]  /*4bf0*/  STL.64 [R1+0x790], R16 ;  /* 0x0007901001007387 */ /* 0x0001e20000100a00 */
[----:B------:R-:W-:Y:S01]  /*4c00*/  MOV R14, 0x2e596624 ;  /* 0x2e596624000e7802 */ /* 0x000fe20000000f00 */
[----:B--2---:R-:W-:Y:S01]  /*4c10*/  IMAD.MOV.U32 R20, RZ, RZ, 0x3deeafd0 ;  /* 0x3deeafd0ff147424 */ /* 0x004fe200078e00ff */
[----:B------:R-:W-:Y:S01]  /*4c20*/  MOV R21, 0xc0550bb4 ;  /* 0xc0550bb400157802 */ /* 0x000fe20000000f00 */
[----:B------:R1:W-:Y:S01]  /*4c30*/  STL.64 [R1+0x7a0], R18 ;  /* 0x0007a01201007387 */ /* 0x0003e20000100a00 */
[----:B---3--:R-:W-:-:S02]  /*4c40*/  HFMA2 R8, -RZ, RZ, -1.1416015625, -6136 ;  /* 0xbc91edfeff087431 */ /* 0x008fc400000001ff */
[----:B------:R-:W-:Y:S01]  /*4c50*/  IMAD.MOV.U32 R9, RZ, RZ, 0x3bd19e34 ;  /* 0x3bd19e34ff097424 */ /* 0x000fe200078e00ff */
[----:B------:R2:W-:Y:S01]  /*4c60*/  STL.64 [R1+0x7b0], R14 ;  /* 0x0007b00e01007387 */ /* 0x0005e20000100a00 */
[----:B0-----:R-:W-:Y:S01]  /*4c70*/  IMAD.MOV.U32 R16, RZ, RZ, 0x3a8a6d7f ;  /* 0x3a8a6d7fff107424 */ /* 0x001fe200078e00ff */
[----:B------:R-:W-:Y:S02]  /*4c80*/  MOV R17, 0xb9b8f43c ;  /* 0xb9b8f43c00117802 */ /* 0x000fe40000000f00 */
[----:B------:R0:W-:Y:S01]  /*4c90*/  STL.64 [R1+0x770], R20 ;  /* 0x0007701401007387 */ /* 0x0001e20000100a00 */
[----:B-1----:R-:W-:-:S03]  /*4ca0*/  HFMA2 R19, -RZ, RZ, 0.468505859375, 37952 ;  /* 0x377f78a2ff137431 */ /* 0x002fc600000001ff */
[----:B------:R1:W-:Y:S01]  /*4cb0*/  STL.64 [R1+0x7b8], R16 ;  /* 0x0007b81001007387 */ /* 0x0003e20000100a00 */
[----:B------:R-:W-:Y:S01]  /*4cc0*/  MOV R18, 0xb84a1be1 ;  /* 0xb84a1be100127802 */ /* 0x000fe20000000f00 */
[----:B--2---:R-:W-:Y:S02]  /*4cd0*/  HFMA2 R14, -RZ, RZ, -2.5859375, -0.0101165771484375 ;  /* 0xc12ca12eff0e7431 */ /* 0x004fe400000001ff */
[----:B------:R2:W-:Y:S01]  /*4ce0*/  STL.64 [R1+0x7a8], R8 ;  /* 0x0007a80801007387 */ /* 0x0005e20000100a00 */
[----:B------:R-:W-:Y:S02]  /*4cf0*/  IMAD.MOV.U32 R15, RZ, RZ, -0x4543e1d3 ;  /* 0xbabc1e2dff0f7424 */ /* 0x000fe400078e00ff */
[----:B0-----:R-:W-:Y:S01]  /*4d00*/  HFMA2 R21, -RZ, RZ, -1.4169921875, 13232 ;  /* 0xbdab7276ff157431 */ /* 0x001fe200000001ff */
[----:B------:R-:W-:Y:S01]  /*4d10*/  MOV R20, 0x3e580a4b ;  /* 0x3e580a4b00147802 */ /* 0x000fe20000000f00 */
[----:B------:R0:W-:Y:S01]  /*4d20*/  STL.64 [R1+0x7c8], R18 ;  /* 0x0007c81201007387 */ /* 0x0001e20000100a00 */
[----:B-1----:R-:W-:Y:S01]  /*4d30*/  HFMA2 R17, -RZ, RZ, -2.576171875, 24.15625 ;  /* 0xc1274e0aff117431 */ /* 0x002fe200000001ff */
[----:B------:R-:W-:-:S02]  /*4d40*/  MOV R16, 0x4113bbe2 ;  /* 0x4113bbe200107802 */ /* 0x000fc40000000f00 */
[----:B------:R1:W-:Y:S01]  /*4d50*/  STL.64 [R1+0x7d8], R14 ;  /* 0x0007d80e01007387 */ /* 0x0003e20000100a00 */
[----:B--2---:R-:W-:Y:S01]  /*4d60*/  IMAD.MOV.U32 R8, RZ, RZ, -0x3f2c328c ;  /* 0xc0d3cd74ff087424 */ /* 0x004fe200078e00ff */
[----:B------:R-:W-:Y:S02]  /*4d70*/  MOV R9, 0x41565e26 ;  /* 0x41565e2600097802 */ /* 0x000fe40000000f00 */
[----:B------:R2:W-:Y:S04]  /*4d80*/  STL.64 [R1+0x798], R20 ;  /* 0x0007981401007387 */ /* 0x0005e80000100a00 */
[----:B------:R3:W-:Y:S01]  /*4d90*/  STL.64 [R1+0x7d0], R8 ;  /* 0x0007d00801007387 */ /* 0x0007e20000100a00 */
[----:B0-----:R-:W-:Y:S02]  /*4da0*/  HFMA2 R18, -RZ, RZ, -2.0703125, -772.5 ;  /* 0xc024e209ff127431 */ /* 0x001fe400000001ff */
[----:B------:R-:W-:Y:S01]  /*4db0*/  IMAD.MOV.U32 R19, RZ, RZ, 0x40148713 ;  /* 0x40148713ff137424 */ /* 0x000fe200078e00ff */
[----:B------:R0:W-:Y:S01]  /*4dc0*/  STL.64 [R1+0x7e0], R16 ;  /* 0x0007e01001007387 */ /* 0x0001e20000100a00 */
[----:B-1----:R-:W-:Y:S01]  /*4dd0*/  IMAD.MOV.U32 R14, RZ, RZ, 0x3eadf3d5 ;  /* 0x3eadf3d5ff0e7424 */ /* 0x002fe200078e00ff */
[----:B------:R-:W-:Y:S01]  /*4de0*/  MOV R15, 0xbe88cf1e ;  /* 0xbe88cf1e000f7802 */ /* 0x000fe20000000f00 */
[----:B--2---:R-:W-:-:S02]  /*4df0*/  HFMA2 R20, -RZ, RZ, 0.045440673828125, 4296 ;  /* 0x29d16c32ff147431 */ /* 0x004fc400000001ff */
[----:B------:R-:W-:Y:S01]  /*4e00*/  IMAD.MOV.U32 R21, RZ, RZ, 0x389de2c9 ;  /* 0x389de2c9ff157424 */ /* 0x000fe200078e00ff */
[----:B------:R1:W-:Y:S01]  /*4e10*/  STL.64 [R1+0x7f0], R18 ;  /* 0x0007f01201007387 */ /* 0x0003e20000100a00 */
[----:B---3--:R-:W-:Y:S01]  /*4e20*/  HFMA2 R9, -RZ, RZ, -0.2454833984375, 0.384765625 ;  /* 0xb3db3628ff097431 */ /* 0x008fe200000001ff */
[----:B------:R-:W-:Y:S02]  /*4e30*/  MOV R8, 0xbf8095d8 ;  /* 0xbf8095d800087802 */ /* 0x000fe40000000f00 */
[----:B------:R2:W-:Y:S01]  /*4e40*/  STL.64 [R1+0x800], R14 ;  /* 0x0008000e01007387 */ /* 0x0005e20000100a00 */
[----:B0-----:R-:W-:Y:S02]  /*4e50*/  HFMA2 R16, -RZ, RZ, 1.4541015625, -0.0060577392578125 ;  /* 0x3dd19e34ff107431 */ /* 0x001fe400000001ff */
[----:B------:R-:W-:Y:S01]  /*4e60*/  IMAD.MOV.U32 R17, RZ, RZ, 0x3067cdc6 ;  /* 0x3067cdc6ff117424 */ /* 0x000fe200078e00ff */
[----:B------:R0:W-:Y:S04]  /*4e70*/  STL.64 [R1+0x7c0], R20 ;  /* 0x0007c01401007387 */ /* 0x0001e80000100a00 */
[----:B------:R3:W-:Y:S01]  /*4e80*/  STL.64 [R1+0x7f8], R8 ;  /* 0x0007f80801007387 */ /* 0x0007e20000100a00 */
[----:B-1----:R-:W-:Y:S01]  /*4e90*/  IMAD.MOV.U32 R18, RZ, RZ, -0x4418ceb5 ;  /* 0xbbe7314bff127424 */ /* 0x002fe200078e00ff */
[----:B------:R-:W-:Y:S01]  /*4ea0*/  MOV R19, 0x2c0887f7 ;  /* 0x2c0887f700137802 */ /* 0x000fe20000000f00 */
[----:B--2---:R-:W-:Y:S01]  /*4eb0*/  HFMA2 R15, -RZ, RZ, -0.09967041015625, -0.000908374786376953125 ;  /* 0xae619371ff0f7431 */ /* 0x004fe200000001ff */
[----:B------:R1:W-:Y:S01]  /*4ec0*/  STL.64 [R1+0x808], R16 ;  /* 0x0008081001007387 */ /* 0x0003e20000100a00 */
[----:B------:R-:W-:Y:S01]  /*4ed0*/  MOV R14, 0x39bf9a7a ;  /* 0x39bf9a7a000e7802 */ /* 0x000fe20000000f00 */
[----:B0-----:R-:W-:Y:S01]  /*4ee0*/  IMAD.MOV.U32 R20, RZ, RZ, 0x40b05672 ;  /* 0x40b05672ff147424 */ /* 0x001fe200078e00ff */
[----:B------:R-:W-:Y:S01]  /*4ef0*/  MOV R21, 0x3749bc93 ;  /* 0x3749bc9300157802 */ /* 0x000fe20000000f00 */
[----:B------:R0:W-:Y:S01]  /*4f00*/  STL.64 [R1+0x818], R18 ;  /* 0x0008181201007387 */ /* 0x0001e20000100a00 */
[----:B---3--:R-:W-:-:S02]  /*4f10*/  HFMA2 R8, -RZ, RZ, 0.85595703125, 0.00191211700439453125 ;  /* 0x3ad917d5ff087431 */ /* 0x008fc400000001ff */
[----:B------:R-:W-:Y:S01]  /*4f20*/  IMAD.MOV.U32 R9, RZ, RZ, -0x456ebbf7 ;  /* 0xba914409ff097424 */ /* 0x000fe200078e00ff */
[----:B------:R2:W-:Y:S01]  /*4f30*/  STL.64 [R1+0x828], R14 ;  /* 0x0008280e01007387 */ /* 0x0005e20000100a00 */
[----:B-1----:R-:W-:Y:S01]  /*4f40*/  IMAD.MOV.U32 R16, RZ, RZ, -0x475fe738 ;  /* 0xb8a018c8ff107424 */ /* 0x002fe200078e00ff */
[----:B------:R-:W-:Y:S02]  /*4f50*/  MOV R17, 0xc188e6d2 ;  /* 0xc188e6d200117802 */ /* 0x000fe40000000f00 */
[----:B------:R1:W-:Y:S01]  /*4f60*/  STL.64 [R1+0x7e8], R20 ;  /* 0x0007e81401007387 */ /* 0x0003e20000100a00 */
[----:B0-----:R-:W-:-:S03]  /*4f70*/  HFMA2 R19, -RZ, RZ, 3.0078125, 0.99951171875 ;  /* 0x42043bffff137431 */ /* 0x001fc600000001ff */
[----:B------:R0:W-:Y:S01]  /*4f80*/  STL.64 [R1+0x830], R16 ;  /* 0x0008301001007387 */ /* 0x0001e20000100a00 */
[----:B------:R-:W-:Y:S01]  /*4f90*/  MOV R18, 0xc251316e ;  /* 0xc251316e00127802 */ /* 0x000fe20000000f00 */
[----:B--2---:R-:W-:Y:S02]  /*4fa0*/  HFMA2 R14, -RZ, RZ, 2.826171875, 0.0019626617431640625 ;  /* 0x41a71805ff0e7431 */ /* 0x004fe400000001ff */
[----:B------:R2:W-:Y:S01]  /*4fb0*/  STL.64 [R1+0x820], R8 ;  /* 0x0008200801007387 */ /* 0x0005e20000100a00 */
[----:B------:R-:W-:Y:S02]  /*4fc0*/  IMAD.MOV.U32 R15, RZ, RZ, -0x3edf44cc ;  /* 0xc120bb34ff0f7424 */ /* 0x000fe400078e00ff */
[----:B-1----:R-:W-:Y:S01]  /*4fd0*/  HFMA2 R21, -RZ, RZ, 1.16015625, 771.5 ;  /* 0x3ca46207ff157431 */ /* 0x002fe200000001ff */
[----:B------:R-:W-:Y:S01]  /*4fe0*/  MOV R20, 0xbce55ca9 ;  /* 0xbce55ca900147802 */ /* 0x000fe20000000f00 */
[----:B------:R1:W-:Y:S01]  /*4ff0*/  STL.64 [R1+0x840], R18 ;  /* 0x0008401201007387 */ /* 0x0003e20000100a00 */
[----:B0-----:R-:W-:Y:S01]  /*5000*/  HFMA2 R17, -RZ, RZ, 2.25390625, 28240 ;  /* 0x408276e5ff117431 */ /* 0x001fe200000001ff */
[----:B------:R-:W-:-:S02]  /*5010*/  MOV R16, 0xb74d552d ;  /* 0xb74d552d00107802 */ /* 0x000fc40000000f00 */
[----:B------:R0:W-:Y:S01]  /*5020*/  STL.64 [R1+0x850], R14 ;  /* 0x0008500e01007387 */ /* 0x0001e20000100a00 */
[----:B--2---:R-:W-:Y:S01]  /*5030*/  IMAD.MOV.U32 R8, RZ, RZ, 0x3b2278e6 ;  /* 0x3b2278e6ff087424 */ /* 0x004fe200078e00ff */
[----:B------:R-:W-:Y:S02]  /*5040*/  MOV R9, 0xc1a4e31c ;  /* 0xc1a4e31c00097802 */ /* 0x000fe40000000f00 */
[----:B------:R2:W-:Y:S04]  /*5050*/  STL.64 [R1+0x810], R20 ;  /* 0x0008101401007387 */ /* 0x0005e80000100a00 */
[----:B------:R3:W-:Y:S01]  /*5060*/  STL.64 [R1+0x848], R8 ;  /* 0x0008480801007387 */ /* 0x0007e20000100a00 */
[----:B-1----:R-:W-:Y:S02]  /*5070*/  HFMA2 R18, -RZ, RZ, 0.2374267578125, 1.6318359375 ;  /* 0x33993e87ff127431 */ /* 0x002fe400000001ff */
[----:B------:R-:W-:Y:S01]  /*5080*/  IMAD.MOV.U32 R19, RZ, RZ, -0x411aa357 ;  /* 0xbee55ca9ff137424 */ /* 0x000fe200078e00ff */
[----:B------:R1:W-:Y:S01]  /*5090*/  STL.64 [R1+0x858], R16 ;  /* 0x0008581001007387 */ /* 0x0003e20000100a00 */
[----:B0-----:R-:W-:Y:S01]  /*50a0*/  IMAD.MOV.U32 R14, RZ, RZ, -0x5060d352 ;  /* 0xaf9f2caeff0e7424 */ /* 0x001fe200078e00ff */
[----:B------:R-:W-:Y:S01]  /*50b0*/  MOV R15, 0x3d07aee5 ;  /* 0x3d07aee5000f7802 */ /* 0x000fe20000000f00 */
[----:B--2---:R-:W-:-:S02]  /*50c0*/  HFMA2 R20, -RZ, RZ, -1.8896484375, 26704 ;  /* 0xbf8f7685ff147431 */ /* 0x004fc400000001ff */
[----:B------:R-:W-:Y:S01]  /*50d0*/  IMAD.MOV.U32 R21, RZ, RZ, 0x42148722 ;  /* 0x42148722ff157424 */ /* 0x000fe200078e00ff */
[----:B------:R0:W-:Y:S01]  /*50e0*/  STL.64 [R1+0x868], R18 ;  /* 0x0008681201007387 */ /* 0x0001e20000100a00 */
[----:B---3--:R-:W-:Y:S01]  /*50f0*/  HFMA2 R9, -RZ, RZ, -1.501953125, 0.0002357959747314453125 ;  /* 0xbe020bbaff097431 */ /* 0x008fe200000001ff */
[----:B------:R-:W-:Y:S02]  /*5100*/  MOV R8, 0x3eaea827 ;  /* 0x3eaea82700087802 */ /* 0x000fe40000000f00 */
[----:B------:R2:W-:Y:S01]  /*5110*/  STL.64 [R1+0x878], R14 ;  /* 0x0008780e01007387 */ /* 0x0005e20000100a00 */
[----:B-1----:R-:W-:Y:S02]  /*5120*/  HFMA2 R16, -RZ, RZ, -1.185546875, -0.0413818359375 ;  /* 0xbcbea94cff107431 */ /* 0x002fe400000001ff */
[----:B------:R-:W-:Y:S01]  /*5130*/  IMAD.MOV.U32 R17, RZ, RZ, 0x3c03ba34 ;  /* 0x3c03ba34ff117424 */ /* 0x000fe200078e00ff */
[----:B------:R1:W-:Y:S04]  /*5140*/  STL.64 [R1+0x838], R20 ;  /* 0x0008381401007387 */ /* 0x0003e80000100a00 */
[----:B------:R3:W-:Y:S01]  /*5150*/  STL.64 [R1+0x870], R8 ;  /* 0x0008700801007387 */ /* 0x0007e20000100a00 */
[----:B0-----:R-:W-:Y:S01]  /*5160*/  IMAD.MOV.U32 R18, RZ, RZ, 0x3a9eb4a8 ;  /* 0x3a9eb4a8ff127424 */ /* 0x001fe200078e00ff */
[----:B------:R-:W-:Y:S01]  /*5170*/  MOV R19, 0xb9cefd15 ;  /* 0xb9cefd1500137802 */ /* 0x000fe20000000f00 */
[----:B--2---:R-:W-:Y:S01]  /*5180*/  HFMA2 R15, -RZ, RZ, 1.09375, 130.875 ;  /* 0x3c605817ff0f7431 */ /* 0x004fe200000001ff */
[----:B------:R0:W-:Y:S01]  /*5190*/  STL.64 [R1+0x880], R16 ;  /* 0x0008801001007387 */ /* 0x0001e20000100a00 */
[----:B------:R-:W-:Y:S01]  /*51a0*/  MOV R14, 0x430437bf ;  /* 0x430437bf000e7802 */ /* 0x000fe20000000f00 */
[----:B-1----:R-:W-:Y:S01]  /*51b0*/  IMAD.MOV.U32 R20, RZ, RZ, -0x3fa1af6f ;  /* 0xc05e5091ff147424 */ /* 0x002fe200078e00ff */
[----:B------:R-:W-:Y:S01]  /*51c0*/  MOV R21, 0x3fb76a6c ;  /* 0x3fb76a6c00157802 */ /* 0x000fe20000000f00 */
[----:B------:R1:W-:Y:S01]  /*51d0*/  STL.64 [R1+0x890], R18 ;  /* 0x0008901201007387 */ /* 0x0003e20000100a00 */
[----:B---3--:R-:W-:-:S02]  /*51e0*/  HFMA2 R8, -RZ, RZ, 3.287109375, -7.8515625 ;  /* 0x4293c7daff087431 */ /* 0x008fc400000001ff */
[----:B------:R-:W-:Y:S01]  /*51f0*/  IMAD.MOV.U32 R9, RZ, RZ, -0x3ce332d7 ;  /* 0xc31ccd29ff097424 */ /* 0x000fe200078e00ff */
[----:B------:R2:W-:Y:S01]  /*5200*/  STL.64 [R1+0x8a0], R14 ;  /* 0x0008a00e01007387 */ /* 0x0005e20000100a00 */
[----:B0-----:R-:W-:Y:S01]  /*5210*/  IMAD.MOV.U32 R16, RZ, RZ, -0x3d08ab89 ;  /* 0xc2f75477ff107424 */ /* 0x001fe200078e00ff */
[----:B------:R-:W-:Y:S02]  /*5220*/  MOV R17, 0x431234f7 ;  /* 0x431234f700117802 */ /* 0x000fe40000000f00 */
[----:B------:R0:W-:Y:S01]  /*5230*/  STL.64 [R1+0x860], R20 ;  /* 0x0008601401007387 */ /* 0x0001e20000100a00 */
[----:B-1----:R-:W-:-:S03]  /*5240*/  HFMA2 R19, -RZ, RZ, -3.046875, -118.1875 ;  /* 0xc218d763ff137431 */ /* 0x002fc600000001ff */
[----:B------:R1:W-:Y:S01]  /*5250*/  STL.64 [R1+0x8a8], R16 ;  /* 0x0008a81001007387 */ /* 0x0003e20000100a00 */
[----:B------:R-:W-:Y:S01]  /*5260*/  MOV R18, 0x4223149e ;  /* 0x4223149e00127802 */ /* 0x000fe20000000f00 */
[----:B--2---:R-:W-:Y:S02]  /*5270*/  HFMA2 R14, -RZ, RZ, -2.390625, -0.15869140625 ;  /* 0xc0c8b114ff0e7431 */ /* 0x004fe400000001ff */
[----:B------:R2:W-:Y:S01]  /*5280*/  STL.64 [R1+0x898], R8 ;  /* 0x0008980801007387 */ /* 0x0005e20000100a00 */
[----:B------:R-:W-:Y:S02]  /*5290*/  IMAD.MOV.U32 R15, RZ, RZ, 0x40a3bda5 ;  /* 0x40a3bda5ff0f7424 */ /* 0x000fe400078e00ff */
[----:B0-----:R-:W-:Y:S01]  /*52a0*/  HFMA2 R21, -RZ, RZ, -0.8671875, 0.02020263671875 ;  /* 0xbaf0252cff157431 */ /* 0x001fe200000001ff */
[----:B------:R-:W-:Y:S01]  /*52b0*/  MOV R20, 0xb0a1e056 ;  /* 0xb0a1e05600147802 */ /* 0x000fe20000000f00 */
[----:B------:R0:W-:Y:S01]  /*52c0*/  STL.64 [R1+0x8b8], R18 ;  /* 0x0008b81201007387 */ /* 0x0001e20000100a00 */
[----:B-1----:R-:W-:Y:S01]  /*52d0*/  HFMA2 R17, -RZ, RZ, -0.177001953125, 0.003421783447265625 ;  /* 0xb1aa1b02ff117431 */ /* 0x002fe200000001ff */
[----:B------:R-:W-:-:S02]  /*52e0*/  MOV R16, 0xc0020bba ;  /* 0xc0020bba00107802 */ /* 0x000fc40000000f00 */
[----:B------:R1:W-:Y:S01]  /*52f0*/  STL.64 [R1+0x8c8], R14 ;  /* 0x0008c80e01007387 */ /* 0x0003e20000100a00 */
[----:B--2---:R-:W-:Y:S01]  /*5300*/  IMAD.MOV.U32 R8, RZ, RZ, 0x41898fd1 ;  /* 0x41898fd1ff087424 */ /* 0x004fe200078e00ff */
[----:B------:R-:W-:Y:S02]  /*5310*/  MOV R9, 0x357b0a41 ;  /* 0x357b0a4100097802 */ /* 0x000fe40000000f00 */
[----:B------:R2:W-:Y:S04]  /*5320*/  STL.64 [R1+0x888], R20 ;  /* 0x0008881401007387 */ /* 0x0005e80000100a00 */
[----:B------:R3:W-:Y:S01]  /*5330*/  STL.64 [R1+0x8c0], R8 ;  /* 0x0008c00801007387 */ /* 0x0007e20000100a00 */
[----:B0-----:R-:W-:Y:S02]  /*5340*/  HFMA2 R18, -RZ, RZ, 1.53515625, -0.037109375 ;  /* 0x3e24a8c0ff127431 */ /* 0x001fe400000001ff */
[----:B------:R-:W-:Y:S01]  /*5350*/  IMAD.MOV.U32 R19, RZ, RZ, -0x4d2b89d4 ;  /* 0xb2d4762cff137424 */ /* 0x000fe200078e00ff */
[----:B------:R0:W-:Y:S01]  /*5360*/  STL.64 [R1+0x8d0], R16 ;  /* 0x0008d01001007387 */ /* 0x0001e20000100a00 */
[----:B-1----:R-:W-:Y:S01]  /*5370*/  IMAD.MOV.U32 R14, RZ, RZ, -0x43e4c231 ;  /* 0xbc1b3dcfff0e7424 */ /* 0x002fe200078e00ff */
[----:B------:R-:W-:Y:S01]  /*5380*/  MOV R15, 0x36d76ab6 ;  /* 0x36d76ab6000f7802 */ /* 0x000fe20000000f00 */
[----:B--2---:R-:W-:-:S02]  /*5390*/  HFMA2 R20, -RZ, RZ, -3.3125, -0.8974609375 ;  /* 0xc2a0bb2eff147431 */ /* 0x004fc400000001ff */
[----:B------:R-:W-:Y:S01]  /*53a0*/  IMAD.MOV.U32 R21, RZ, RZ, -0x4713dd22 ;  /* 0xb8ec22deff157424 */ /* 0x000fe200078e00ff */
[----:B------:R1:W-:Y:S01]  /*53b0*/  STL.64 [R1+0x8e0], R18 ;  /* 0x0008e01201007387 */ /* 0x0003e20000100a00 */
[----:B---3--:R-:W-:Y:S01]  /*53c0*/  HFMA2 R9, -RZ, RZ, 1.22265625, 0.01502227783203125 ;  /* 0x3ce423b1ff097431 */ /* 0x008fe200000001ff */
[----:B------:R-:W-:Y:S02]  /*53d0*/  MOV R8, 0xbd25198e ;  /* 0xbd25198e00087802 */ /* 0x000fe40000000f00 */
[----:B------:R2:W-:Y:S01]  /*53e0*/  STL.64 [R1+0x8f0], R14 ;  /* 0x0008f00e01007387 */ /* 0x0005e20000100a00 */
[----:B0-----:R-:W-:Y:S02]  /*53f0*/  HFMA2 R16, -RZ, RZ, 0.88037109375, 3.943359375 ;  /* 0x3b0b43e3ff107431 */ /* 0x001fe400000001ff */
[----:B------:R-:W-:Y:S01]  /*5400*/  IMAD.MOV.U32 R17, RZ, RZ, 0x43542b1a ;  /* 0x43542b1aff117424 */ /* 0x000fe200078e00ff */
[----:B------:R0:W-:Y:S04]  /*5410*/  STL.64 [R1+0x8b0], R20 ;  /* 0x0008b01401007387 */ /* 0x0001e80000100a00 */
[----:B------:R3:W-:Y:S01]  /*5420*/  STL.64 [R1+0x8e8], R8 ;  /* 0x0008e80801007387 */ /* 0x0007e20000100a00 */
[----:B-1----:R-:W-:-:S02]  /*5430*/  HFMA2 R19, -RZ, RZ, -3.970703125, 0.000694751739501953125 ;  /* 0xc3f111b1ff137431 */ /* 0x002fc400000001ff */
[----:B------:R-:W-:Y:S02]  /*5440*/  IMAD.MOV.U32 R18, RZ, RZ, 0x4436cdd2 ;  /* 0x4436cdd2ff127424 */ /* 0x000fe400078e00ff */
[----:B--2---:R-:W-:Y:S01]  /*5450*/  HFMA2 R14, -RZ, RZ, -3.833984375, -13016 ;  /* 0xc3abf25bff0e7431 */ /* 0x004fe200000001ff */
[----:B------:R1:W-:Y:S01]  /*5460*/  STL.64 [R1+0x8f8], R16 ;  /* 0x0008f81001007387 */ /* 0x0003e20000100a00 */
[----:B------:R-:W-:Y:S01]  /*5470*/  MOV R15, 0x432bf3b2 ;  /* 0x432bf3b2000f7802 */ /* 0x000fe20000000f00 */
[----:B0-----:R-:W-:Y:S01]  /*5480*/  IMAD.MOV.U32 R20, RZ, RZ, 0x3f18a4c1 ;  /* 0x3f18a4c1ff147424 */ /* 0x001fe200078e00ff */
[----:B------:R-:W-:Y:S01]  /*5490*/  MOV R21, 0xbee2690b ;  /* 0xbee2690b00157802 */ /* 0x000fe20000000f00 */
[----:B------:R0:W-:Y:S01]  /*54a0*/  STL.64 [R1+0x908], R18 ;  /* 0x0009081201007387 */ /* 0x0001e20000100a00 */
[----:B---3--:R-:W-:Y:S01]  /*54b0*/  MOV R8, 0xbcec1227 ;  /* 0xbcec122700087802 */ /* 0x008fe20000000f00 */
[----:B------:R-:W-:Y:S02]  /*54c0*/  IMAD.MOV.U32 R9, RZ, RZ, 0x43a31567 ;  /* 0x43a31567ff097424 */ /* 0x000fe400078e00ff */
[----:B------:R2:W-:Y:S01]  /*54d0*/  STL.64 [R1+0x918], R14 ;  /* 0x0009180e01007387 */ /* 0x0005e20000100a00 */
[----:B-1----:R-:W-:-:S02]  /*54e0*/  HFMA2 R17, -RZ, RZ, -3.29296875, -7.3611736297607421875e-05 ;  /* 0xc29684d3ff117431 */ /* 0x002fc400000001ff */
[----:B------:R-:W-:Y:S01]  /*54f0*/  IMAD.MOV.U32 R16, RZ, RZ, 0x3913332d ;  /* 0x3913332dff107424 */ /* 0x000fe200078e00ff */
[----:B------:R1:W-:Y:S01]  /*5500*/  STL.64 [R1+0x910], R8 ;  /* 0x0009100801007387 */ /* 0x0003e20000100a00 */
[----:B0-----:R-:W-:-:S03]  /*5510*/  HFMA2 R18, -RZ, RZ, -0.3310546875, 635.5 ;  /* 0xb54c60f7ff127431 */ /* 0x001fc600000001ff */
[----:B------:R0:W-:Y:S01]  /*5520*/  STL.64 [R1+0x8d8], R20 ;  /* 0x0008d81401007387 */ /* 0x0001e20000100a00 */
[----:B------:R-:W-:Y:S02]  /*5530*/  MOV R19, 0x4118a4c2 ;  /* 0x4118a4c200137802 */ /* 0x000fe40000000f00 */
[----:B--2---:R-:W-:Y:S01]  /*5540*/  MOV R14, 0xb4fa3f50 ;  /* 0xb4fa3f50000e7802 */ /* 0x004fe20000000f00 */
[----:B------:R-:W-:Y:S01]  /*5550*/  IMAD.MOV.U32 R15, RZ, RZ, -0x40b1a00e ;  /* 0xbf4e5ff2ff0f7424 */ /* 0x000fe200078e00ff */
[----:B------:R2:W-:Y:S01]  /*5560*/  STL.64 [R1+0x920], R16 ;  /* 0x0009201001007387 */ /* 0x0005e20000100a00 */
[----:B-1----:R-:W-:Y:S02]  /*5570*/  HFMA2 R9, -RZ, RZ, 2.111328125, 1.4609375 ;  /* 0x40393dd8ff097431 */ /* 0x002fe400000001ff */
[----:B------:R-:W-:Y:S01]  /*5580*/  IMAD.MOV.U32 R8, RZ, RZ, -0x3f0f7065 ;  /* 0xc0f08f9bff087424 */ /* 0x000fe200078e00ff */
[----:B------:R1:W-:Y:S01]  /*5590*/  STL.64 [R1+0x940], R14 ;  /* 0x0009400e01007387 */ /* 0x0003e20000100a00 */
[----:B0-----:R-:W-:-:S02]  /*55a0*/  MOV R20, 0x4151b9cf ;  /* 0x4151b9cf00147802 */ /* 0x001fc40000000f00 */
[----:B------:R-:W-:Y:S01]  /*55b0*/  MOV R21, 0xc3f87dce ;  /* 0xc3f87dce00157802 */ /* 0x000fe20000000f00 */
[----:B------:R0:W-:Y:S01]  /*55c0*/  STL.64 [R1+0x938], R8 ;  /* 0x0009380801007387 */ /* 0x0001e20000100a00 */
[----:B--2---:R-:W-:Y:S01]  /*55d0*/  HFMA2 R16, -RZ, RZ, 1.7705078125, -0.4638671875 ;  /* 0x3f15b76cff107431 */ /* 0x004fe200000001ff */
[----:B------:R-:W-:Y:S02]  /*55e0*/  MOV R17, 0xbe5574fd ;  /* 0xbe5574fd00117802 */ /* 0x000fe40000000f00 */
[----:B------:R2:W-:Y:S01]  /*55f0*/  STL.64 [R1+0x900], R20 ;  /* 0x0009001401007387 */ /* 0x0005e20000100a00 */
[----:B-1----:R-:W-:Y:S02]  /*5600*/  HFMA2 R15, -RZ, RZ, -1.5341796875, 0.0010662078857421875 ;  /* 0xbe23145eff0f7431 */ /* 0x002fe400000001ff */
[----:B------:R-:W-:Y:S01]  /*5610*/  IMAD.MOV.U32 R14, RZ, RZ, -0x3b0ef486 ;  /* 0xc4f10b7aff0e7424 */ /* 0x000fe200078e00ff */
[----:B------:R1:W-:Y:S01]  /*5620*/  STL.64 [R1+0x930], R18 ;  /* 0x0009301201007387 */ /* 0x0003e20000100a00 */
[----:B0-----:R-:W-:-:S03]  /*5630*/  HFMA2 R8, -RZ, RZ, -4.46484375, 1580 ;  /* 0xc477662cff087431 */ /* 0x001fc600000001ff */
[----:B------:R0:W-:Y:S01]  /*5640*/  STL.64 [R1+0x948], R16 ;  /* 0x0009481001007387 */ /* 0x0001e20000100a00 */
[----:B------:R-:W-:Y:S02]  /*5650*/  MOV R9, 0x450908e3 ;  /* 0x450908e300097802 */ /* 0x000fe40000000f00 */
[----:B--2---:R-:W-:Y:S01]  /*5660*/  MOV R20, 0x42850a16 ;  /* 0x42850a1600147802 */ /* 0x004fe20000000f00 */
[----:B------:R-:W-:Y:S01]  /*5670*/  IMAD.MOV.U32 R21, RZ, RZ, -0x3e1c6b7b ;  /* 0xc1e39485ff157424 */ /* 0x000fe200078e00ff */
[----:B------:R2:W-:Y:S01]  /*5680*/  STL.64 [R1+0x968], R14 ;  /* 0x0009680e01007387 */ /* 0x0005e20000100a00 */
[----:B-1----:R-:W-:Y:S01]  /*5690*/  MOV R18, 0xbd07707a ;  /* 0xbd07707a00127802 */ /* 0x002fe20000000f00 */
[----:B------:R-:W-:Y:S02]  /*56a0*/  IMAD.MOV.U32 R19, RZ, RZ, 0x3c778cda ;  /* 0x3c778cdaff137424 */ /* 0x000fe400078e00ff */
[----:B------:R1:W-:Y:S01]  /*56b0*/  STL.64 [R1+0x928], R20 ;  /* 0x0009281401007387 */ /* 0x0003e20000100a00 */
[----:B0-----:R-:W-:Y:S01]  /*56c0*/  MOV R16, 0x44f49ff4 ;  /* 0x44f49ff400107802 */ /* 0x001fe20000000f00 */
[----:B------:R-:W-:-:S02]  /*56d0*/  IMAD.MOV.U32 R17, RZ, RZ, -0x3ae98bfa ;  /* 0xc5167406ff117424 */ /* 0x000fc400078e00ff */
[----:B------:R0:W-:Y:S01]  /*56e0*/  STL.64 [R1+0x958], R18 ;  /* 0x0009581201007387 */ /* 0x0001e20000100a00 */
[----:B--2---:R-:W-:-:S03]  /*56f0*/  HFMA2 R14, -RZ, RZ, 3.509765625, -0.000507831573486328125 ;  /* 0x43059029ff0e7431 */ /* 0x004fc600000001ff */
[----:B------:R2:W-:Y:S01]  /*5700*/  STL.64 [R1+0x960], R8 ;  /* 0x0009600801007387 */ /* 0x0005e20000100a00 */
[----:B------:R-:W-:Y:S01]  /*5710*/  MOV R15, 0xc2e186a2 ;  /* 0xc2e186a2000f7802 */ /* 0x000fe20000000f00 */
[----:B-1----:R-:W-:Y:S02]  /*5720*/  HFMA2 R21, -RZ, RZ, 1.328125, -1493 ;  /* 0x3d50e5d5ff157431 */ /* 0x002fe400000001ff */
[----:B------:R1:W-:Y:S01]  /*5730*/  STL.64 [R1+0x970], R16 ;  /* 0x0009701001007387 */ /* 0x0003e20000100a00 */
[----:B------:R-:W-:Y:S02]  /*5740*/  IMAD.MOV.U32 R20, RZ, RZ, 0x391ad4b2 ;  /* 0x391ad4b2ff147424 */ /* 0x000fe400078e00ff */
[----:B0-----:R-:W-:Y:S02]  /*5750*/  HFMA2 R19, -RZ, RZ, 4.2109375, -6008 ;  /* 0x4436eddeff137431 */ /* 0x001fe400000001ff */
[----:B------:R-:W-:Y:S01]  /*5760*/  IMAD.MOV.U32 R18, RZ, RZ, -0x3bc3d9f9 ;  /* 0xc43c2607ff127424 */ /* 0x000fe200078e00ff */
[----:B------:R0:W-:Y:S01]  /*5770*/  STL.64 [R1+0x990], R14 ;  /* 0x0009900e01007387 */ /* 0x0001e20000100a00 */
[----:B--2---:R-:W-:Y:S01]  /*5780*/  MOV R8, 0xc3aaaf64 ;  /* 0xc3aaaf6400087802 */ /* 0x004fe20000000f00 */
[----:B------:R-:W-:-:S02]  /*5790*/  IMAD.MOV.U32 R9, RZ, RZ, -0x48d87794 ;  /* 0xb727886cff097424 */ /* 0x000fc400078e00ff */
[----:B------:R2:W-:Y:S01]  /*57a0*/  STL.64 [R1+0x950], R20 ;  /* 0x0009501401007387 */ /* 0x0005e20000100a00 */
[----:B-1----:R-:W-:Y:S02]  /*57b0*/  HFMA2 R17, -RZ, RZ, -0.4384765625, -8600 ;  /* 0xb704f033ff117431 */ /* 0x002fe400000001ff */
[----:B------:R-:W-:Y:S01]  /*57c0*/  IMAD.MOV.U32 R16, RZ, RZ, 0x42393dd8 ;  /* 0x42393dd8ff107424 */ /* 0x000fe200078e00ff */
[----:B------:R1:W-:Y:S01]  /*57d0*/  STL.64 [R1+0x988], R8 ;  /* 0x0009880801007387 */ /* 0x0003e20000100a00 */
[----:B0-----:R-:W-:-:S03]  /*57e0*/  HFMA2 R15, -RZ, RZ, -1.814453125, -0.177734375 ;  /* 0xbf42b1b0ff0f7431 */ /* 0x001fc600000001ff */
[----:B------:R0:W-:Y:S01]  /*57f0*/  STL.64 [R1+0x980], R18 ;  /* 0x0009801201007387 */ /* 0x0001e20000100a00 */
[----:B------:R-:W-:Y:S02]  /*5800*/  IMAD.MOV.U32 R14, RZ, RZ, 0x3f8f9e02 ;  /* 0x3f8f9e02ff0e7424 */ /* 0x000fe400078e00ff */
[----:B--2---:R-:W-:Y:S01]  /*5810*/  HFMA2 R20, -RZ, RZ, 4.66796875, -15728 ;  /* 0x44abf3aeff147431 */ /* 0x004fe200000001ff */
[----:B------:R2:W-:Y:S01]  /*5820*/  STL.64 [R1+0x998], R16 ;  /* 0x0009981001007387 */ /* 0x0005e20000100a00 */
[----:B------:R-:W-:Y:S01]  /*5830*/  MOV R21, 0x3aa95acb ;  /* 0x3aa95acb00157802 */ /* 0x000fe20000000f00 */
[----:B-1----:R-:W-:Y:S01]  /*5840*/  HFMA2 R8, -RZ, RZ, -2.259765625, 2620 ;  /* 0xc085691eff087431 */ /* 0x002fe200000001ff */
[----:B------:R-:W-:-:S03]  /*5850*/  MOV R9, 0x3b4b3729 ;  /* 0x3b4b372900097802 */ /* 0x000fc60000000f00 */
[----:B------:R1:W-:Y:S01]  /*5860*/  STL.64 [R1+0x978], R20 ;  /* 0x0009781401007387 */ /* 0x0003e20000100a00 */
[----:B0-----:R-:W-:Y:S01]  /*5870*/  MOV R18, 0xc1682bf0 ;  /* 0xc1682bf000127802 */ /* 0x001fe20000000f00 */
[----:B------:R-:W-:Y:S02]  /*5880*/  IMAD.MOV.U32 R19, RZ, RZ, 0x4131c9d1 ;  /* 0x4131c9d1ff137424 */ /* 0x000fe400078e00ff */
        /* <DEDUP_REMOVED lines=51> */
.L_x_2523:
[----:B------:R-:W-:Y:S02]  /*5bc0*/  FSETP.GEU.FTZ.AND P0, PT, R5, 1, PT ;  /* 0x3f8000000500780b */ /* 0x000fe40003f1e000 */
[----:B------:R-:W-:-:S11]  /*5bd0*/  MOV R5, RZ ;  /* 0x000000ff00057202 */ /* 0x000fd60000000f00 */
[----:B------:R-:W-:Y:S05]  /*5be0*/  @P0 BRA `(.L_x_2524) ;  /* 0x00000000007c0947 */ /* 0x000fea0003800000 */
        /* <DEDUP_REMOVED lines=31> */
.L_x_2524:
[----:B------:R-:W-:Y:S05]  /*5de0*/  BSYNC.RECONVERGENT B0 ;  /* 0x0000000000007941 */ /* 0x000fea0003800200 */
.L_x_2522:
[----:B0-----:R-:W-:Y:S01]  /*5df0*/  HFMA2 R4, -RZ, RZ, 0, 5.9604644775390625e-08 ;  /* 0x00000001ff047431 */ /* 0x001fe200000001ff */
[----:B------:R-:W-:Y:S01]  /*5e00*/  BSSY.RECONVERGENT B0, `(.L_x_2525) ;  /* 0x0000015000007945 */ /* 0x000fe20003800200 */
[----:B------:R-:W-:Y:S01]  /*5e10*/  IMAD.MOV.U32 R7, RZ, RZ, RZ ;  /* 0x000000ffff077224 */ /* 0x000fe200078e00ff */
[----:B-1----:R-:W-:-:S07]  /*5e20*/  MOV R8, 0xbeaaaaab ;  /* 0xbeaaaaab00087802 */ /* 0x002fce0000000f00 */
.L_x_2526:
        /* <DEDUP_REMOVED lines=17> */
[----:B------:R-:W-:Y:S05]  /*5f40*/  @P0 BRA P2, `(.L_x_2526) ;  /* 0xfffffffc00b80947 */ /* 0x000fea000103ffff */
[----:B------:R-:W-:Y:S05]  /*5f50*/  BSYNC.RECONVERGENT B0 ;  /* 0x0000000000007941 */ /* 0x000fea0003800200 */
.L_x_2525:
        /* <DEDUP_REMOVED lines=9> */
.L_x_2530:
[----:B------:R-:W-:-:S13]  /*5ff0*/  ISETP.GT.AND P1, PT, R15, R7, PT ;  /* 0x000000070f00720c */ /* 0x000fda0003f24270 */
[C---:B------:R-:W-:Y:S01]  /*6000*/  @P1 IADD3 R17, PT, PT, R15.reuse, -0x1, RZ ;  /* 0xffffffff0f111810 */ /* 0x040fe20007ffe0ff */
[----:B------:R-:W-:-:S03]  /*6010*/  @!P1 IMAD R16, R15, 0x4, R6 ;  /* 0x000000040f109824 */ /* 0x000fc600078e0206 */
[----:B------:R-:W-:-:S03]  /*6020*/  @P1 LEA R17, R17, R6, 0x2 ;  /* 0x0000000611111211 */ /* 0x000fc600078e10ff */
        /* <DEDUP_REMOVED lines=11> */
[----:B---3--:R-:W-:-:S05]  /*60e0*/  FMUL.FTZ R16, |R14|, 5.9604644775390625e-08 ;  /* 0x338000000e107820 */ /* 0x008fca0000410200 */
[----:B------:R-:W-:-:S13]  /*60f0*/  FSETP.GEU.FTZ.AND P0, PT, |R18|, R16, PT ;  /* 0x000000101200720b */ /* 0x000fda0003f1e200 */
[----:B------:R-:W-:Y:S05]  /*6100*/  @P0 BRA P2, `(.L_x_2530) ;  /* 0xfffffffc00b80947 */ /* 0x000fea000103ffff */
[----:B------:R-:W-:Y:S05]  /*6110*/  BSYNC.RECONVERGENT B1 ;  /* 0x0000000000017941 */ /* 0x000fea0003800200 */
.L_x_2529:
        /* <DEDUP_REMOVED lines=12> */
.L_x_2532:
[----:B------:R-:W-:-:S13]  /*61e0*/  ISETP.GT.AND P1, PT, R15, R7, PT ;  /* 0x000000070f00720c */ /* 0x000fda0003f24270 */
[C---:B------:R-:W-:Y:S02]  /*61f0*/  @P1 IADD3 R17, PT, PT, R15.reuse, -0x1, RZ ;  /* 0xffffffff0f111810 */ /* 0x040fe40007ffe0ff */
[----:B------:R-:W-:-:S03]  /*6200*/  @!P1 LEA R16, R15, R6, 0x2 ;  /* 0x000000060f109211 */ /* 0x000fc600078e10ff */
[----:B------:R-:W-:-:S03]  /*6210*/  @P1 IMAD R17, R17, 0x4, R6 ;  /* 0x0000000411111824 */ /* 0x000fc600078e0206 */
        /* <DEDUP_REMOVED lines=11> */
[----:B-1----:R-:W-:-:S05]  /*62d0*/  FMUL.FTZ R16, |R8|, 5.9604644775390625e-08 ;  /* 0x3380000008107820 */ /* 0x002fca0000410200 */
[----:B------:R-:W-:-:S13]  /*62e0*/  FSETP.GEU.FTZ.AND P0, PT, |R18|, R16, PT ;  /* 0x000000101200720b */ /* 0x000fda0003f1e200 */
[----:B------:R-:W-:Y:S05]  /*62f0*/  @P0 BRA P2, `(.L_x_2532) ;  /* 0xfffffffc00b80947 */ /* 0x000fea000103ffff */
[----:B------:R-:W-:Y:S05]  /*6300*/  BSYNC.RECONVERGENT B1 ;  /* 0x0000000000017941 */ /* 0x000fea0003800200 */
.L_x_2531:
        /* <DEDUP_REMOVED lines=12> */
.L_x_2534:
        /* <DEDUP_REMOVED lines=15> */
[----:B-1----:R-:W-:-:S05]  /*64c0*/  FMUL.FTZ R16, |R14|, 5.9604644775390625e-08 ;  /* 0x338000000e107820 */ /* 0x002fca0000410200 */
[----:B------:R-:W-:-:S13]  /*64d0*/  FSETP.GEU.FTZ.AND P0, PT, |R18|, R16, PT ;  /* 0x000000101200720b */ /* 0x000fda0003f1e200 */
[----:B------:R-:W-:Y:S05]  /*64e0*/  @P0 BRA P2, `(.L_x_2534) ;  /* 0xfffffffc00b80947 */ /* 0x000fea000103ffff */
[----:B------:R-:W-:Y:S05]  /*64f0*/  BSYNC.RECONVERGENT B1 ;  /* 0x0000000000017941 */ /* 0x000fea0003800200 */
.L_x_2533:
        /* <DEDUP_REMOVED lines=12> */
.L_x_2536:
        /* <DEDUP_REMOVED lines=15> */
[----:B-1----:R-:W-:-:S05]  /*66b0*/  FMUL.FTZ R16, |R8|, 5.9604644775390625e-08 ;  /* 0x3380000008107820 */ /* 0x002fca0000410200 */
[----:B------:R-:W-:-:S13]  /*66c0*/  FSETP.GEU.FTZ.AND P0, PT, |R18|, R16, PT ;  /* 0x000000101200720b */ /* 0x000fda0003f1e200 */
[----:B------:R-:W-:Y:S05]  /*66d0*/  @P0 BRA P2, `(.L_x_2536) ;  /* 0xfffffffc00b80947 */ /* 0x000fea000103ffff */
[----:B------:R-:W-:Y:S05]  /*66e0*/  BSYNC.RECONVERGENT B1 ;  /* 0x0000000000017941 */ /* 0x000fea0003800200 */
.L_x_2535:
        /* <DEDUP_REMOVED lines=12> */
.L_x_2538:
        /* <DEDUP_REMOVED lines=19> */
.L_x_2537:
        /* <DEDUP_REMOVED lines=12> */
.L_x_2540:
        /* <DEDUP_REMOVED lines=19> */
.L_x_2539:
        /* <DEDUP_REMOVED lines=12> */
.L_x_2542:
        /* <DEDUP_REMOVED lines=19> */
.L_x_2541:
        /* <DEDUP_REMOVED lines=12> */
.L_x_2544:
        /* <DEDUP_REMOVED lines=19> */
.L_x_2543:
        /* <DEDUP_REMOVED lines=12> */
.L_x_2546:
        /* <DEDUP_REMOVED lines=19> */
.L_x_2545:
        /* <DEDUP_REMOVED lines=12> */
.L_x_2548:
        /* <DEDUP_REMOVED lines=19> */
.L_x_2547:
        /* <DEDUP_REMOVED lines=12> */
.L_x_2550:
        /* <DEDUP_REMOVED lines=19> */
.L_x_2549:
        /* <DEDUP_REMOVED lines=12> */
.L_x_2552:
        /* <DEDUP_REMOVED lines=19> */
.L_x_2551:
        /* <DEDUP_REMOVED lines=12> */
.L_x_2554:
        /* <DEDUP_REMOVED lines=19> */
.L_x_2553:
        /* <DEDUP_REMOVED lines=12> */
.L_x_2556:
        /* <DEDUP_REMOVED lines=19> */
.L_x_2555:
        /* <DEDUP_REMOVED lines=12> */
.L_x_2558:
        /* <DEDUP_REMOVED lines=19> */
.L_x_2557:
        /* <DEDUP_REMOVED lines=12> */
.L_x_2560:
        /* <DEDUP_REMOVED lines=19> */
.L_x_2559:
        /* <DEDUP_REMOVED lines=12> */
.L_x_2562:
        /* <DEDUP_REMOVED lines=19> */
.L_x_2561:
        /* <DEDUP_REMOVED lines=12> */
.L_x_2564:
        /* <DEDUP_REMOVED lines=19> */
.L_x_2563:
        /* <DEDUP_REMOVED lines=12> */
.L_x_2566:
        /* <DEDUP_REMOVED lines=19> */
.L_x_2565:
        /* <DEDUP_REMOVED lines=12> */
.L_x_2568:
        /* <DEDUP_REMOVED lines=19> */
.L_x_2567:
        /* <DEDUP_REMOVED lines=12> */
.L_x_2570:
        /* <DEDUP_REMOVED lines=19> */
.L_x_2569:
        /* <DEDUP_REMOVED lines=12> */
.L_x_2572:
        /* <DEDUP_REMOVED lines=19> */
.L_x_2571:
        /* <DEDUP_REMOVED lines=12> */
.L_x_2574:
        /* <DEDUP_REMOVED lines=19> */
.L_x_2573:
        /* <DEDUP_REMOVED lines=10> */
.L_x_2576:
        /* <DEDUP_REMOVED lines=19> */
.L_x_2575:
[----:B------:R-:W1:Y:S02]  /*8d90*/  MUFU.RCP R0, R2 ;  /* 0x0000000200007308 */ /* 0x000e640000001000 */
[----:B-1----:R-:W-:-:S04]  /*8da0*/  FMUL.FTZ R0, R9, R0 ;  /* 0x0000000009007220 */ /* 0x002fc80000410000 */
[----:B------:R-:W-:-:S05]  /*8db0*/  FMUL.FTZ R0, R8, R0 ;  /* 0x0000000008007220 */ /* 0x000fca0000410000 */
[----:B------:R-:W-:-:S13]  /*8dc0*/  FSETP.GT.FTZ.AND P0, PT, |R0|, |R14|, PT ;  /* 0x4000000e0000720b */ /* 0x000fda0003f14200 */
[----:B------:R-:W-:-:S07]  /*8dd0*/  @!P0 FADD.FTZ R4, R4, R0 ;  /* 0x0000000004048221 */ /* 0x000fce0000010000 */
.L_x_2528:
[----:B------:R-:W-:Y:S05]  /*8de0*/  BSYNC.RECONVERGENT B0 ;  /* 0x0000000000007941 */ /* 0x000fea0003800200 */
.L_x_2527:
[C---:B------:R-:W-:Y:S01]  /*8df0*/  FMUL.FTZ R22, R2.reuse, 1 ;  /* 0x3f80000002167820 */ /* 0x040fe20000410000 */
[----:B------:R-:W-:Y:S01]  /*8e00*/  FMUL.FTZ R16, R5, 1 ;  /* 0x3f80000005107820 */ /* 0x000fe20000410000 */
[----:B------:R-:W-:Y:S01]  /*8e10*/  IMAD.MOV.U32 R14, RZ, RZ, 0x652b82fe ;  /* 0x652b82feff0e7424 */ /* 0x000fe200078e00ff */
[----:B------:R-:W-:Y:S01]  /*8e20*/  MOV R15, 0x3ff71547 ;  /* 0x3ff71547000f7802 */ /* 0x000fe20000000f00 */
[----:B------:R-:W-:Y:S01]  /*8e30*/  UMOV UR6, 0xfefa39ef ;  /* 0xfefa39ef00067882 */ /* 0x000fe20000000000 */
[----:B------:R-:W-:Y:S01]  /*8e40*/  UMOV UR7, 0x3fe62e42 ;  /* 0x3fe62e4200077882 */ /* 0x000fe20000000000 */
[----:B------:R-:W1:Y:S01]  /*8e50*/  F2F.F64.F32 R22, R22 ;  /* 0x0000001600167310 */ /* 0x000e620000201800 */
[----:B------:R-:W-:Y:S01]  /*8e60*/  FMUL.FTZ R0, R2, 0.5 ;  /* 0x3f00000002007820 */ /* 0x000fe20000410000 */
[----:B------:R-:W-:Y:S06]  /*8e70*/  BSSY.RECONVERGENT B0, `(.L_x_2577) ;  /* 0x0000049000007945 */ /* 0x000fec0003800200 */
[----:B------:R-:W2:Y:S01]  /*8e80*/  F2F.F64.F32 R16, R16 ;  /* 0x0000001000107310 */ /* 0x000ea20000201800 */
[----:B-1----:R-:W-:-:S07]  /*8e90*/  DMUL R6, R22, -0.5 ;  /* 0xbfe0000016067828 */ /* 0x002fce0000000000 */
[----:B------:R-:W1:Y:S01]  /*8ea0*/  MUFU.SQRT R0, R0 ;  /* 0x0000000000007308 */ /* 0x000e620000002000 */
[----:B--2---:R-:W-:-:S08]  /*8eb0*/  DMUL R6, R6, R16 ;  /* 0x0000001006067228 */ /* 0x004fd00000000000 */
[----:B------:R-:W-:Y:S01]  /*8ec0*/  DMUL R16, R16, R6 ;  /* 0x0000000610107228 */ /* 0x000fe20000000000 */
[----:B-1----:R-:W-:-:S04]  /*8ed0*/  FMUL.FTZ R0, R0, -R5 ;  /* 0x8000000500007220 */ /* 0x002fc80000410000 */
[C---:B------:R-:W-:Y:S01]  /*8ee0*/  FADD.FTZ R8, |R0|.reuse, 4 ;  /* 0x4080000000087421 */ /* 0x040fe20000010200 */
[C---:B------:R-:W-:Y:S02]  /*8ef0*/  FADD.FTZ R5, |R0|.reuse, -RZ ;  /* 0x800000ff00057221 */ /* 0x040fe40000010200 */
[----:B------:R-:W-:Y:S01]  /*8f00*/  DFMA R14, R16, R14, 6.75539944105574400000e+15 ;  /* 0x43380000100e742b */ /* 0x000fe2000000000e */
[C---:B------:R-:W-:Y:S01]  /*8f10*/  FADD.FTZ R20, |R0|.reuse, -4 ;  /* 0xc080000000147421 */ /* 0x040fe20000010200 */
[----:B------:R-:W-:Y:S01]  /*8f20*/  FSETP.GEU.FTZ.AND P0, PT, |R17|, 4.1917929649353027344, PT ;  /* 0x4086232b1100780b */ /* 0x000fe20003f1e200 */
[----:B0-----:R-:W-:Y:S01]  /*8f30*/  FMUL.FTZ R2, |R0|, -R5 ;  /* 0x8000000500027220 */ /* 0x001fe20000410200 */
[----:B------:R-:W0:Y:S04]  /*8f40*/  MUFU.RCP R8, R8 ;  /* 0x0000000800087308 */ /* 0x000e280000001000 */
[----:B------:R-:W-:-:S08]  /*8f50*/  DADD R18, R14, -6.75539944105574400000e+15 ;  /* 0xc33800000e127429 */ /* 0x000fd00000000000 */
[----:B------:R-:W-:Y:S01]  /*8f60*/  DFMA R6, R18, -UR6, R16 ;  /* 0x8000000612067c2b */ /* 0x000fe20008000010 */
[----:B------:R-:W-:Y:S01]  /*8f70*/  UMOV UR6, 0x3b39803f ;  /* 0x3b39803f00067882 */ /* 0x000fe20000000000 */
[----:B------:R-:W-:Y:S01]  /*8f80*/  UMOV UR7, 0x3c7abc9e ;  /* 0x3c7abc9e00077882 */ /* 0x000fe20000000000 */
[----:B0-----:R-:W-:-:S05]  /*8f90*/  FMUL.FTZ R20, R20, R8 ;  /* 0x0000000814147220 */ /* 0x001fca0000410000 */
        /* <DEDUP_REMOVED lines=39> */
[----:B------:R-:W-:Y:S01]  /*9210*/  MOV R20, 0x3a69a091 ;  /* 0x3a69a09100147802 */ /* 0x000fe20000000f00 */
[----:B------:R-:W-:Y:S01]  /*9220*/  IMAD.MOV.U32 R8, RZ, RZ, R18 ;  /* 0x000000ffff087224 */ /* 0x000fe200078e0012 */
[----:B------:R-:W-:Y:S06]  /*9230*/  @!P0 BRA `(.L_x_2578) ;  /* 0x0000000000308947 */ /* 0x000fec0003800000 */
[----:B------:R-:W-:Y:S01]  /*9240*/  FSETP.GEU.FTZ.AND P0, PT, |R17|, 4.2275390625, PT ;  /* 0x408748001100780b */ /* 0x000fe20003f1e200 */
[C---:B------:R-:W-:Y:S02]  /*9250*/  DSETP.GEU.AND P1, PT, R16.reuse, RZ, PT ;  /* 0x000000ff1000722a */ /* 0x040fe40003f2e000 */
[----:B------:R-:W-:-:S10]  /*9260*/  DADD R16, R16, +INF ;  /* 0x7ff0000010107429 */ /* 0x000fd40000000000 */
[----:B------:R-:W-:Y:S02]  /*9270*/  @!P0 LEA.HI R8, R14, R14, RZ, 0x1 ;  /* 0x0000000e0e088211 */ /* 0x000fe400078f08ff */
[----:B------:R-:W-:Y:S02]  /*9280*/  FSEL R9, R17, RZ, P1 ;  /* 0x000000ff11097208 */ /* 0x000fe40000800000 */
[----:B------:R-:W-:-:S04]  /*9290*/  @!P0 SHF.R.S32.HI R8, RZ, 0x1, R8 ;  /* 0x00000001ff088819 */ /* 0x000fc80000011408 */
[----:B------:R-:W-:Y:S02]  /*92a0*/  @!P0 IADD3 R14, PT, PT, R14, -R8, RZ ;  /* 0x800000080e0e8210 */ /* 0x000fe40007ffe0ff */
[----:B------:R-:W-:Y:S02]  /*92b0*/  @!P0 LEA R19, R8, R19, 0x14 ;  /* 0x0000001308138211 */ /* 0x000fe400078ea0ff */
[----:B------:R-:W-:Y:S01]  /*92c0*/  @!P0 LEA R15, R14, 0x3ff00000, 0x14 ;  /* 0x3ff000000e0f8811 */ /* 0x000fe200078ea0ff */
[----:B------:R-:W-:Y:S01]  /*92d0*/  @!P0 IMAD.MOV.U32 R14, RZ, RZ, RZ ;  /* 0x000000ffff0e8224 */ /* 0x000fe200078e00ff */
[----:B------:R-:W-:-:S05]  /*92e0*/  FSEL R8, R16, RZ, P1 ;  /* 0x000000ff10087208 */ /* 0x000fca0000800000 */
[----:B------:R-:W-:-:S11]  /*92f0*/  @!P0 DMUL R8, R18, R14 ;  /* 0x0000000e12088228 */ /* 0x000fd60000000000 */
.L_x_2578:
[----:B------:R-:W-:Y:S05]  /*9300*/  BSYNC.RECONVERGENT B0 ;  /* 0x0000000000007941 */ /* 0x000fea0003800200 */
.L_x_2577:
[C---:B------:R-:W-:Y:S01]  /*9310*/  FFMA.FTZ R14, R6.reuse, R20, 0.0070457882247865200043 ;  /* 0x3be6e05b060e7423 */ /* 0x040fe20000010014 */
[----:B------:R-:W-:Y:S01]  /*9320*/  UMOV UR6, 0x54411744 ;  /* 0x5441174400067882 */ /* 0x000fe20000000000 */
[----:B------:R-:W-:Y:S01]  /*9330*/  UMOV UR7, 0x401921fb ;  /* 0x401921fb00077882 */ /* 0x000fe20000000000 */
[----:B------:R-:W-:Y:S01]  /*9340*/  MOV R21, 0x42fc0000 ;  /* 0x42fc000000157802 */ /* 0x000fe20000000f00 */
[C---:B------:R-:W-:Y:S01]  /*9350*/  FFMA.FTZ R14, R6.reuse, R14, -0.015866896137595176697 ;  /* 0xbc81fb4b060e7423 */ /* 0x040fe2000001000e */
[----:B------:R-:W-:Y:S01]  /*9360*/  DMUL R22, R22, UR6 ;  /* 0x0000000616167c28 */ /* 0x000fe20008000000 */
[----:B0-----:R-:W-:Y:S01]  /*9370*/  FSETP.GT.FTZ.AND P0, PT, |R7|, 126, PT ;  /* 0x42fc00000700780b */ /* 0x001fe20003f14200 */
[----:B------:R-:W-:Y:S02]  /*9380*/  HFMA2 R27, -RZ, RZ, 1.9609375, 0 ;  /* 0x3fd80000ff1b7431 */ /* 0x000fe400000001ff */
[C---:B------:R-:W-:Y:S01]  /*9390*/  FFMA.FTZ R16, R6.reuse, R14, 0.036429625004529953003 ;  /* 0x3d15373b06107423 */ /* 0x040fe2000001000e */
[----:B------:R-:W-:Y:S01]  /*93a0*/  HFMA2 R14, -RZ, RZ, 2, 0 ;  /* 0x40000000ff0e7431 */ /* 0x000fe200000001ff */
[----:B------:R-:W-:Y:S01]  /*93b0*/  LOP3.LUT R21, R21, 0x80000000, R7, 0xb8, !PT ;  /* 0x8000000015157812 */ /* 0x000fe200078eb807 */
[----:B------:R-:W0:Y:S01]  /*93c0*/  MUFU.RSQ64H R19, R23 ;  /* 0x0000001700137308 */ /* 0x000e220000001c00 */
[----:B------:R-:W-:Y:S01]  /*93d0*/  FFMA.FTZ R16, R6, R16, -0.066643431782722473145 ;  /* 0xbd887c5a06107423 */ /* 0x000fe20000010010 */
[----:B------:R-:W-:Y:S01]  /*93e0*/  MOV R26, 0x0 ;  /* 0x00000000001a7802 */ /* 0x000fe20000000f00 */
[----:B------:R-:W-:Y:S01]  /*93f0*/  FMUL.FTZ R4, R4, 1 ;  /* 0x3f80000004047820 */ /* 0x000fe20000410000 */
[----:B------:R-:W-:Y:S01]  /*9400*/  FSEL R21, R21, R7, P0 ;  /* 0x0000000715157208 */ /* 0x000fe20000000000 */
[----:B------:R-:W-:Y:S01]  /*9410*/  FFMA.FTZ R16, R6, R16, 0.093814529478549957275 ;  /* 0x3dc021d506107423 */ /* 0x000fe20000010010 */
[----:B------:R-:W-:Y:S01]  /*9420*/  VIADD R18, R23, 0xfcb00000 ;  /* 0xfcb0000017127836 */ /* 0x000fe20000000000 */
[C---:B------:R-:W-:Y:S01]  /*9430*/  FSETP.GT.FTZ.AND P0, PT, |R0|.reuse, 10.05500030517578125, PT ;  /* 0x4120e1480000780b */ /* 0x040fe20003f14200 */
[----:B------:R-:W-:Y:S01]  /*9440*/  FFMA.FTZ R7, |R0|, R14, 1 ;  /* 0x3f80000000077423 */ /* 0x000fe2000001020e */
[----:B------:R-:W-:Y:S01]  /*9450*/  FFMA.FTZ R16, R6, R16, -0.10099056363105773926 ;  /* 0xbdced42406107423 */ /* 0x000fe20000010010 */
[C-C-:B------:R-:W-:Y:S01]  /*9460*/  FFMA.FTZ R20, R21.reuse, -0.69314718246459960938, R2.reuse ;  /* 0xbf31721815147823 */ /* 0x140fe20000010002 */
[C---:B------:R-:W-:Y:S01]  /*9470*/  FADD.FTZ R25, R21.reuse, 12583039 ;  /* 0x4b40007f15197421 */ /* 0x040fe20000010000 */
[----:B------:R-:W-:Y:S01]  /*9480*/  FFMA.FTZ R2, |R0|, -R5, -R2 ;  /* 0x8000000500027223 */ /* 0x000fe20000010a02 */
[C---:B------:R-:W-:Y:S01]  /*9490*/  FFMA.FTZ R16, R6.reuse, R16, 0.06809400022029876709 ;  /* 0x3d8b74de06107423 */ /* 0x040fe20000010010 */
[----:B------:R-:W1:Y:S01]  /*94a0*/  MUFU.RCP R7, R7 ;  /* 0x0000000700077308 */ /* 0x000e620000001000 */
[----:B------:R-:W-:Y:S01]  /*94b0*/  FFMA.FTZ R20, R21, 1.9046542121259335545e-09, R20 ;  /* 0x3102e30815147823 */ /* 0x000fe20000010014 */
[----:B------:R-:W-:Y:S01]  /*94c0*/  IMAD.SHL.U32 R25, R25, 0x800000, RZ ;  /* 0x0080000019197824 */ /* 0x000fe200078e00ff */
[----:B0-----:R-:W-:Y:S01]  /*94d0*/  DMUL R14, R18, R18 ;  /* 0x00000012120e7228 */ /* 0x001fe20000000000 */
[----:B------:R-:W-:Y:S01]  /*94e0*/  FFMA.FTZ R16, R6, R16, 0.015377387404441833496 ;  /* 0x3c7bf17006107423 */ /* 0x000fe20000010010 */
[----:B------:R-:W-:Y:S01]  /*94f0*/  FMUL.FTZ R20, R20, 1.4426950216293334961 ;  /* 0x3fb8aa3b14147820 */ /* 0x000fe20000410000 */
[----:B------:R-:W-:Y:S01]  /*9500*/  FSETP.GEU.FTZ.AND P1, PT, R0, RZ, PT ;  /* 0x000000ff0000720b */ /* 0x000fe20003f3e000 */
[----:B------:R-:W-:Y:S01]  /*9510*/  BSSY.RECONVERGENT B1, `(.L_x_2579) ;  /* 0x0000024000017945 */ /* 0x000fe20003800200 */
[C---:B------:R-:W-:Y:S01]  /*9520*/  FFMA.FTZ R16, R6.reuse, R16, -0.1396210789680480957 ;  /* 0xbe0ef8d406107423 */ /* 0x040fe20000010010 */
[----:B------:R-:W0:Y:S02]  /*9530*/  F2F.F64.F32 R4, R4 ;  /* 0x0000000400047310 */ /* 0x000e240000201800 */
[----:B------:R-:W-:Y:S01]  /*9540*/  DFMA R14, R22, -R14, 1 ;  /* 0x3ff00000160e742b */ /* 0x000fe2000000080e */
[----:B------:R-:W-:-:S05]  /*9550*/  FFMA.FTZ R24, R6, R16, 1.232995152473449707 ;  /* 0x3f9dd2c906187423 */ /* 0x000fca0000010010 */
[----:B------:R-:W2:Y:S01]  /*9560*/  MUFU.EX2 R20, R20 ;  /* 0x0000001400147308 */ /* 0x000ea20000000800 */
[----:B-1----:R-:W-:Y:S01]  /*9570*/  FMUL.FTZ R6, R24, R7 ;  /* 0x0000000718067220 */ /* 0x002fe20000410000 */
[----:B------:R-:W-:Y:S02]  /*9580*/  DFMA R16, R14, R26, 0.5 ;  /* 0x3fe000000e10742b */ /* 0x000fe4000000001a */
[----:B------:R-:W-:Y:S01]  /*9590*/  DMUL R14, R18, R14 ;  /* 0x0000000e120e7228 */ /* 0x000fe20000000000 */
[----:B------:R-:W-:Y:S01]  /*95a0*/  FMUL.FTZ R21, R6, -2 ;  /* 0xc000000006157820 */ /* 0x000fe20000410000 */
[----:B0-----:R-:W-:-:S03]  /*95b0*/  DMUL R4, R4, R8 ;  /* 0x0000000804047228 */ /* 0x001fc60000000000 */
[----:B------:R-:W-:-:S03]  /*95c0*/  FFMA.FTZ R21, |R0|, R21, R24 ;  /* 0x0000001500157223 */ /* 0x000fc60000010218 */
[----:B------:R-:W-:Y:S01]  /*95d0*/  DFMA R14, R16, R14, R18 ;  /* 0x0000000e100e722b */ /* 0x000fe20000000012 */
[----:B------:R-:W-:Y:S01]  /*95e0*/  FADD.FTZ R16, -R6, R21 ;  /* 0x0000001506107221 */ /* 0x000fe20000010100 */
[----:B--2---:R-:W-:-:S03]  /*95f0*/  FMUL.FTZ R25, R25, R20 ;  /* 0x0000001419197220 */ /* 0x004fc60000410000 */
[----:B------:R-:W-:-:S03]  /*9600*/  FFMA.FTZ R16, R7, R16, R6 ;  /* 0x0000001007107223 */ /* 0x000fc60000010006 */
[----:B------:R-:W-:Y:S01]  /*9610*/  DMUL R20, R22, R14 ;  /* 0x0000000e16147228 */ /* 0x000fe20000000000 */
[----:B------:R-:W-:Y:S01]  /*9620*/  FFMA.FTZ R2, R25, R2, R25 ;  /* 0x0000000219027223 */ /* 0x000fe20000010019 */
[----:B------:R-:W-:Y:S02]  /*9630*/  IADD3 R7, PT, PT, R15, -0x100000, RZ ;  /* 0xfff000000f077810 */ /* 0x000fe40007ffe0ff */
[----:B------:R-:W-:Y:S01]  /*9640*/  MOV R6, R14 ;  /* 0x0000000e00067202 */ /* 0x000fe20000000f00 */
[----:B------:R-:W-:-:S03]  /*9650*/  FMUL.FTZ R2, R16, R2 ;  /* 0x0000000210027220 */ /* 0x000fc60000410000 */
[----:B------:R-:W-:Y:S02]  /*9660*/  DFMA R16, R20, -R20, R22 ;  /* 0x800000141410722b */ /* 0x000fe40000000016 */
[----:B------:R-:W-:Y:S02]  /*9670*/  FSEL R2, R2, RZ, !P0 ;  /* 0x000000ff02027208 */ /* 0x000fe40004000000 */
[----:B------:R-:W-:-:S03]  /*9680*/  ISETP.GE.U32.AND P0, PT, R18, 0x7ca00000, PT ;  /* 0x7ca000001200780c */ /* 0x000fc60003f06070 */
[----:B------:R-:W-:Y:S01]  /*9690*/  @!P1 FADD.FTZ R2, -R2, 2 ;  /* 0x4000000002029421 */ /* 0x000fe20000010100 */
[----:B------:R-:W-:-:S09]  /*96a0*/  DFMA R8, R16, R6, R20 ;  /* 0x000000061008722b */ /* 0x000fd20000000014 */
[----:B------:R-:W-:Y:S05]  /*96b0*/  @!P0 BRA `(.L_x_2580) ;  /* 0x0000000000248947 */ /* 0x000fea0003800000 */
[----:B------:R-:W-:Y:S01]  /*96c0*/  MOV R9, R16 ;  /* 0x0000001000097202 */ /* 0x000fe20000000f00 */
[----:B------:R-:W-:Y:S01]  /*96d0*/  IMAD.MOV.U32 R8, RZ, RZ, R17 ;  /* 0x000000ffff087224 */ /* 0x000fe200078e0011 */
[----:B------:R-:W-:Y:S01]  /*96e0*/  MOV R6, R23 ;  /* 0x0000001700067202 */ /* 0x000fe20000000f00 */
[----:B------:R-:W-:Y:S01]  /*96f0*/  IMAD.MOV.U32 R15, RZ, RZ, R22 ;  /* 0x000000ffff0f7224 */ /* 0x000fe200078e0016 */
[----:B------:R-:W-:Y:S01]  /*9700*/  MOV R17, R20 ;  /* 0x0000001400117202 */ /* 0x000fe20000000f00 */
[----:B------:R-:W-:Y:S01]  /*9710*/  IMAD.MOV.U32 R19, RZ, RZ, R7 ;  /* 0x000000ffff137224 */ /* 0x000fe200078e0007 */
[----:B------:R-:W-:Y:S02]  /*9720*/  MOV R16, R21 ;  /* 0x0000001500107202 */ /* 0x000fe40000000f00 */
[----:B------:R-:W-:-:S07]  /*9730*/  MOV R0, 0x9750 ;  /* 0x0000975000007802 */ /* 0x000fce0000000f00 */
[----:B------:R-:W-:Y:S05]  /*9740*/  CALL.REL.NOINC `($__internal_9_$__cuda_sm20_dsqrt_rn_f64_mediumpath_v1) ;  /* 0x0000026400647944 */ /* 0x000fea0003c00000 */
.L_x_2580:
[----:B------:R-:W-:Y:S05]  /*9750*/  BSYNC.RECONVERGENT B1 ;  /* 0x0000000000017941 */ /* 0x000fea0003800200 */
.L_x_2579:
        /* <DEDUP_REMOVED lines=18> */
[----:B------:R-:W-:Y:S02]  /*9880*/  MOV R19, R9 ;  /* 0x0000000900137202 */ /* 0x000fe40000000f00 */
[----:B------:R-:W-:-:S07]  /*9890*/  MOV R0, 0x98b0 ;  /* 0x000098b000007802 */ /* 0x000fce0000000f00 */
[----:B------:R-:W-:Y:S05]  /*98a0*/  CALL.REL.NOINC `($__internal_8_$__cuda_sm20_div_rn_f64_full) ;  /* 0x0000025c00807944 */ /* 0x000fea0003c00000 */
[----:B------:R-:W-:Y:S01]  /*98b0*/  IMAD.MOV.U32 R6, RZ, RZ, R18 ;  /* 0x000000ffff067224 */ /* 0x000fe200078e0012 */
[----:B------:R-:W-:-:S07]  /*98c0*/  MOV R7, R19 ;  /* 0x0000001300077202 */ /* 0x000fce0000000f00 */
.L_x_2582:
[----:B------:R-:W-:Y:S05]  /*98d0*/  BSYNC.RECONVERGENT B1 ;  /* 0x0000000000017941 */ /* 0x000fea0003800200 */
.L_x_2581:
[----:B------:R-:W-:Y:S01]  /*98e0*/  FMUL.FTZ R4, R2, 0.5 ;  /* 0x3f00000002047820 */ /* 0x000fe20000410000 */
[----:B------:R-:W-:Y:S01]  /*98f0*/  UMOV UR6, 0xf0000000 ;  /* 0xf000000000067882 */ /* 0x000fe20000000000 */
[----:B------:R-:W-:-:S04]  /*9900*/  UMOV UR7, 0x380fffff ;  /* 0x380fffff00077882 */ /* 0x000fc80000000000 */
[----:B------:R-:W0:Y:S02]  /*9910*/  F2F.F64.F32 R4, R4 ;  /* 0x0000000400047310 */ /* 0x000e240000201800 */
[----:B0-----:R-:W-:-:S06]  /*9920*/  DADD R4, R4, -R6 ;  /* 0x0000000004047229 */ /* 0x001fcc0000000806 */
[----:B------:R-:W0:Y:S02]  /*9930*/  F2F.F32.F64 R0, R4 ;  /* 0x0000000400007310 */ /* 0x000e240000301000 */
[----:B------:R-:W-:-:S14]  /*9940*/  DSETP.GEU.AND P0, PT, |R4|, UR6, PT ;  /* 0x0000000604007e2a */ /* 0x000fdc000bf0e200 */
[----:B0-----:R-:W-:Y:S01]  /*9950*/  @!P0 FMUL R0, R0, 1.175494350822287508e-38 ;  /* 0x0080000000008820 */ /* 0x001fe20000400000 */
[----:B------:R-:W-:Y:S06]  /*9960*/  BRA `(.L_x_2520) ;  /* 0x0000009c00787947 */ /* 0x000fec0003800000 */
.L_x_2521:
[----:B------:R-:W0:Y:S01]  /*9970*/  MUFU.SQRT R8, R2 ;  /* 0x0000000200087308 */ /* 0x000e220000002000 */
[----:B------:R-:W-:-:S07]  /*9980*/  FSETP.GT.FTZ.AND P2, PT, R2, 200, PT ;  /* 0x434800000200780b */ /* 0x000fce0003f54000 */
[----:B0-----:R-:W0:Y:S02]  /*9990*/  MUFU.RCP R8, R8 ;  /* 0x0000000800087308 */ /* 0x001e240000001000 */
[----:B0-----:R-:W-:-:S05]  /*99a0*/  FMUL.FTZ R8, R8, 4.5 ;  /* 0x4090000008087820 */ /* 0x001fca0000410000 */
[----:B------:R-:W-:-:S04]  /*99b0*/  FSETP.GEU.FTZ.AND P1, PT, R7, R8, PT ;  /* 0x000000080700720b */ /* 0x000fc80003f3e000 */
[----:B------:R-:W-:-:S13]  /*99c0*/  PLOP3.LUT P1, PT, P2, P1, PT, 0x8f, 0xf8 ;  /* 0x0000000000f8781c */ /* 0x000fda0001723177 */
[----:B------:R-:W-:Y:S05]  /*99d0*/  @P1 BRA `(.L_x_2583) ;  /* 0x0000007800dc1947 */ /* 0x000fea0003800000 */
[----:B------:R-:W-:Y:S01]  /*99e0*/  MOV R18, 0xbeaaaaab ;  /* 0xbeaaaaab00127802 */ /* 0x000fe20000000f00 */
[----:B------:R-:W-:Y:S02]  /*99f0*/  IMAD.MOV.U32 R19, RZ, RZ, 0x3daaaaab ;  /* 0x3daaaaabff137424 */ /* 0x000fe400078e00ff */
[----:B------:R-:W-:Y:S02]  /*9a00*/  HFMA2 R15, -RZ, RZ, -0.65380859375, 8640 ;  /* 0xb93b7038ff0f7431 */ /* 0x000fe400000001ff */
[----:B------:R-:W-:Y:S02]  /*9a10*/  IMAD.MOV.U32 R14, RZ, RZ, 0x39b8ef1d ;  /* 0x39b8ef1dff0e7424 */ /* 0x000fe400078e00ff */
[----:B------:R-:W-:Y:S01]  /*9a20*/  HFMA2 R8, -RZ, RZ, -1.111328125, -0.7294921875 ;  /* 0xbc72b9d6ff087431 */ /* 0x000fe200000001ff */
[----:B------:R-:W-:Y:S01]  /*9a30*/  MOV R16, 0x382462c5 ;  /* 0x382462c500107802 */ /* 0x000fe20000000f00 */
[----:B------:R0:W-:Y:S01]  /*9a40*/  STL.64 [R1], R18 ;  /* 0x0000001201007387 */ /* 0x0001e20000100a00 */
[----:B------:R-:W-:Y:S01]  /*9a50*/  IMAD.MOV.U32 R17, RZ, RZ, -0x49ed5648 ;  /* 0xb612a9b8ff117424 */ /* 0x000fe200078e00ff */
[----:B------:R-:W-:Y:S01]  /*9a60*/  MOV R9, 0x3a97b426 ;  /* 0x3a97b42600097802 */ /* 0x000fe20000000f00 */
[----:B------:R-:W-:Y:S01]  /*9a70*/  HFMA2 R20, -RZ, RZ, -0.373046875, -163 ;  /* 0xb5f8d918ff147431 */ /* 0x000fe200000001ff */
[----:B------:R1:W-:Y:S01]  /*9a80*/  STL.64 [R1+0x10], R14 ;  /* 0x0000100e01007387 */ /* 0x0003e20000100a00 */
[----:B------:R-:W-:Y:S01]  /*9a90*/  MOV R21, 0x355eb691 ;  /* 0x355eb69100157802 */ /* 0x000fe20000000f00 */
[-C--:B------:R-:W-:Y:S01]  /*9aa0*/  FMUL.FTZ R5, R5, R4.reuse ;  /* 0x0000000405057220 */ /* 0x080fe20000410000 */
[----:B------:R-:W-:Y:S01]  /*9ab0*/  BSSY.RECONVERGENT B0, `(.L_x_2584) ;  /* 0x00003f1000007945 */ /* 0x000fe20003800200 */
[----:B------:R2:W-:Y:S01]  /*9ac0*/  STL.64 [R1+0x18], R16 ;  /* 0x0000181001007387 */ /* 0x0005e20000100a00 */
[----:B------:R-:W-:Y:S01]  /*9ad0*/  FMUL.FTZ R4, R6, R4 ;  /* 0x0000000406047220 */ /* 0x000fe20000410000 */
[----:B------:R-:W-:Y:S01]  /*9ae0*/  IADD3 R6, PT, PT, R1, 0x9c4, RZ ;  /* 0x000009c401067810 */ /* 0x000fe20007ffe0ff */
[----:B0-----:R-:W-:-:S02]  /*9af0*/  HFMA2 R19, -RZ, RZ, 0.184326171875, 56544 ;  /* 0x31e67ae7ff137431 */ /* 0x001fc400000001ff */
[----:B------:R-:W-:Y:S01]  /*9b00*/  IMAD.MOV.U32 R18, RZ, RZ, -0x4bc25033 ;  /* 0xb43dafcdff127424 */ /* 0x000fe200078e00ff */
[----:B------:R0:W-:Y:S01]  /*9b10*/  STL.64 [R1+0x8], R8 ;  /* 0x0000080801007387 */ /* 0x0001e20000100a00 */
[----:B------:R-:W-:Y:S01]  /*9b20*/  FSETP.GT.FTZ.AND P0, PT, R5, 1, PT ;  /* 0x3f8000000500780b */ /* 0x000fe20003f14000 */
[----:B-1----:R-:W-:Y:S01]  /*9b30*/  HFMA2 R14, -RZ, RZ, 0.1400146484375, 14776 ;  /* 0x307b7337ff0e7431 */ /* 0x002fe200000001ff */
[----:B------:R-:W-:Y:S01]  /*9b40*/  MOV R15, 0xade06cdb ;  /* 0xade06cdb000f7802 */ /* 0x000fe20000000f00 */
[----:B------:R1:W-:Y:S01]  /*9b50*/  STL.64 [R1+0x20], R20 ;  /* 0x0000201401007387 */ /* 0x0003e20000100a00 */
[----:B--2---:R-:W-:Y:S02]  /*9b60*/  HFMA2 R17, -RZ, RZ, 0.0911865234375, 12.4609375 ;  /* 0x2dd64a3bff117431 */ /* 0x004fe400000001ff */
        /* <DEDUP_REMOVED lines=8> */
[----:B--2---:R-:W-:Y:S01]  /*9bf0*/  HFMA2 R18, -RZ, RZ, 0.052642822265625, -33.84375 ;  /* 0x2abdd03bff127431 */ /* 0x004fe200000001ff */
[----:B------:R-:W-:Y:S02]  /*9c00*/  MOV R19, 0xaa1cc4df ;  /* 0xaa1cc4df00137802 */ /* 0x000fe40000000f00 */
[----:B------:R2:W-:Y:S01]  /*9c10*/  STL.64 [R1+0x40], R16 ;  /* 0x0000401001007387 */ /* 0x0005e20000100a00 */
[----:B0-----:R-:W-:-:S03]  /*9c20*/  MOV R14, 0xa70e548a ;  /* 0xa70e548a000e7802 */ /* 0x001fc60000000f00 */
[----:B------:R0:W-:Y:S01]  /*9c30*/  STL.64 [R1+0x50], R18 ;  /* 0x0000501201007387 */ /* 0x0001e20000100a00 */
[----:B------:R-:W-:Y:S02]  /*9c40*/  IMAD.MOV.U32 R15, RZ, RZ, -0x450d462a ;  /* 0xbaf2b9d6ff0f7424 */ /* 0x000fe400078e00ff */
[----:B-1----:R-:W-:Y:S02]  /*9c50*/  HFMA2 R9, -RZ, RZ, -0.02374267578125, 0.0077667236328125 ;  /* 0xa6141ff4ff097431 */ /* 0x002fe400000001ff */
[----:B------:R-:W-:Y:S01]  /*9c60*/  IMAD.MOV.U32 R8, RZ, RZ, 0x2900827e ;  /* 0x2900827eff087424 */ /* 0x000fe200078e00ff */
[----:B------:R1:W-:Y:S01]  /*9c70*/  STL.64 [R1+0x48], R20 ;  /* 0x0000481401007387 */ /* 0x0003e20000100a00 */
[----:B--2---:R-:W-:Y:S01]  /*9c80*/  HFMA2 R16, -RZ, RZ, -0.92333984375, -0.0003798007965087890625 ;  /* 0xbb638e39ff107431 */ /* 0x004fe200000001ff */
[----:B------:R-:W-:Y:S02]  /*9c90*/  MOV R17, 0x3b2d602b ;  /* 0x3b2d602b00117802 */ /* 0x000fe40000000f00 */
[----:B------:R2:W-:Y:S01]  /*9ca0*/  STL.64 [R1+0x60], R14 ;  /* 0x0000600e01007387 */ /* 0x0005e20000100a00 */
[----:B0-----:R-:W-:Y:S01]  /*9cb0*/  MOV R18, 0xb4d7c1a2 ;  /* 0xb4d7c1a200127802 */ /* 0x001fe20000000f00 */
[----:B------:R-:W-:-:S02]  /*9cc0*/  IMAD.MOV.U32 R19, RZ, RZ, -0x48682da9 ;  /* 0xb797d257ff137424 */ /* 0x000fc400078e00ff */
[----:B------:R0:W-:Y:S01]  /*9cd0*/  STL.64 [R1+0x58], R8 ;  /* 0x0000580801007387 */ /* 0x0001e20000100a00 */
[----:B-1----:R-:W-:-:S03]  /*9ce0*/  HFMA2 R21, -RZ, RZ, 0.66748046875, -2.81640625 ;  /* 0x3957c1a2ff157431 */ /* 0x002fc600000001ff */
[----:B------:R1:W-:Y:S01]  /*9cf0*/  STL.64 [R1+0x78], R18 ;  /* 0x0000781201007387 */ /* 0x0003e20000100a00 */
[----:B------:R-:W-:Y:S02]  /*9d00*/  IMAD.MOV.U32 R20, RZ, RZ, -0x457e3585 ;  /* 0xba81ca7bff147424 */ /* 0x000fe400078e00ff */
[----:B--2---:R-:W-:Y:S01]  /*9d10*/  HFMA2 R15, -RZ, RZ, 0.2548828125, 0.00011575222015380859375 ;  /* 0x34140796ff0f7431 */ /* 0x004fe200000001ff */
[----:B------:R2:W-:Y:S01]  /*9d20*/  STL.64 [R1+0x68], R16 ;  /* 0x0000681001007387 */ /* 0x0005e20000100a00 */
[----:B------:R-:W-:Y:S02]  /*9d30*/  IMAD.MOV.U32 R14, RZ, RZ, 0x319fac92 ;  /* 0x319fac92ff0e7424 */ /* 0x000fe400078e00ff */
[----:B0-----:R-:W-:Y:S01]  /*9d40*/  HFMA2 R8, -RZ, RZ, 0.4375, 78.3125 ;  /* 0x370054e5ff087431 */ /* 0x001fe200000001ff */
[----:B------:R-:W-:Y:S02]  /*9d50*/  MOV R9, 0xb5d85efe ;  /* 0xb5d85efe00097802 */ /* 0x000fe40000000f00 */
[----:B------:R0:W-:Y:S01]  /*9d60*/  STL.64 [R1+0x88], R14 ;  /* 0x0000880e01007387 */ /* 0x0001e20000100a00 */
[----:B-1----:R-:W-:-:S02]  /*9d70*/  HFMA2 R19, -RZ, RZ, -0.105224609375, 52.09375 ;  /* 0xaebc5283ff137431 */ /* 0x002fc400000001ff */
[----:B------:R-:W-:Y:S01]  /*9d80*/  IMAD.MOV.U32 R18, RZ, RZ, 0x2fe4da1a ;  /* 0x2fe4da1aff127424 */ /* 0x000fe200078e00ff */
[----:B------:R1:W-:Y:S01]  /*9d90*/  STL.64 [R1+0x70], R20 ;  /* 0x0000701401007387 */ /* 0x0003e20000100a00 */
[----:B--2---:R-:W-:Y:S01]  /*9da0*/  MOV R16, 0xb37711e8 ;  /* 0xb37711e800107802 */ /* 0x004fe20000000f00 */
[----:B------:R-:W-:Y:S02]  /*9db0*/  IMAD.MOV.U32 R17, RZ, RZ, 0x324d53d2 ;  /* 0x324d53d2ff117424 */ /* 0x000fe400078e00ff */
[----:B------:R2:W-:Y:S04]  /*9dc0*/  STL.64 [R1+0x80], R8 ;  /* 0x0000800801007387 */ /* 0x0005e80000100a00 */
[----:B------:R3:W-:Y:S01]  /*9dd0*/  STL.64 [R1+0x90], R16 ;  /* 0x0000901001007387 */ /* 0x0007e20000100a00 */
[----:B0-----:R-:W-:Y:S01]  /*9de0*/  HFMA2 R14, -RZ, RZ, -0.0672607421875, 1944 ;  /* 0xac4e6798ff0e7431 */ /* 0x001fe200000001ff */
[----:B------:R-:W-:-:S02]  /*9df0*/  MOV R15, 0x2b28cac0 ;  /* 0x2b28cac0000f7802 */ /* 0x000fc40000000f00 */
[----:B------:R0:W-:Y:S01]  /*9e00*/  STL.64 [R1+0xa0], R18 ;  /* 0x0000a01201007387 */ /* 0x0001e20000100a00 */
[----:B-1----:R-:W-:Y:S01]  /*9e10*/  HFMA2 R20, -RZ, RZ, -0.0875244140625, 31.46875 ;  /* 0xad9a4fdeff147431 */ /* 0x002fe200000001ff */
[----:B------:R-:W-:Y:S02]  /*9e20*/  MOV R21, 0xb08ab276 ;  /* 0xb08ab27600157802 */ /* 0x000fe40000000f00 */
[----:B--2---:R-:W-:Y:S01]  /*9e30*/  MOV R8, 0x29889f1d ;  /* 0x29889f1d00087802 */ /* 0x004fe20000000f00 */
[----:B------:R-:W-:Y:S01]  /*9e40*/  IMAD.MOV.U32 R9, RZ, RZ, 0x2cfc020e ;  /* 0x2cfc020eff097424 */ /* 0x000fe200078e00ff */
[----:B------:R1:W-:Y:S01]  /*9e50*/  STL.64 [R1+0xb0], R14 ;  /* 0x0000b00e01007387 */ /* 0x0003e20000100a00 */
[----:B---3--:R-:W-:Y:S02]  /*9e60*/  HFMA2 R17, -RZ, RZ, -0.0419921875, 0.27197265625 ;  /* 0xa960345aff117431 */ /* 0x008fe400000001ff */
[----:B------:R-:W-:Y:S01]  /*9e70*/  IMAD.MOV.U32 R16, RZ, RZ, -0x5a86242d ;  /* 0xa579dbd3ff107424 */ /* 0x000fe200078e00ff */
[----:B------:R2:W-:Y:S01]  /*9e80*/  STL.64 [R1+0xa8], R8 ;  /* 0x0000a80801007387 */ /* 0x0005e20000100a00 */
[----:B0-----:R-:W-:Y:S01]  /*9e90*/  HFMA2 R18, -RZ, RZ, 0.94091796875, 14608 ;  /* 0x3b877322ff127431 */ /* 0x001fe200000001ff */
[----:B------:R-:W-:-:S02]  /*9ea0*/  MOV R19, 0xbb2fb934 ;  /* 0xbb2fb93400137802 */ /* 0x000fc40000000f00 */
[----:B------:R0:W-:Y:S04]  /*9eb0*/  STL.64 [R1+0x98], R20 ;  /* 0x0000981401007387 */ /* 0x0001e80000100a00 */
[----:B------:R3:W-:Y:S01]  /*9ec0*/  STL.64 [R1+0xb8], R16 ;  /* 0x0000b81001007387 */ /* 0x0007e20000100a00 */
[----:B-1----:R-:W-:Y:S01]  /*9ed0*/  MOV R14, 0xb8e129f8 ;  /* 0xb8e129f8000e7802 */ /* 0x002fe20000000f00 */
[----:B------:R-:W-:Y:S02]  /*9ee0*/  IMAD.MOV.U32 R15, RZ, RZ, 0x385dfa1f ;  /* 0x385dfa1fff0f7424 */ /* 0x000fe400078e00ff */
[----:B--2---:R-:W-:Y:S01]  /*9ef0*/  HFMA2 R9, -RZ, RZ, 0.37646484375, -160.625 ;  /* 0x3606d905ff097431 */ /* 0x004fe200000001ff */
[----:B------:R1:W-:Y:S01]  /*9f00*/  STL.64 [R1+0xc8], R18 ;  /* 0x0000c81201007387 */ /* 0x0003e20000100a00 */
[----:B------:R-:W-:Y:S01]  /*9f10*/  IMAD.MOV.U32 R8, RZ, RZ, 0x3a4a4588 ;  /* 0x3a4a4588ff087424 */ /* 0x000fe200078e00ff */
[----:B0-----:R-:W-:-:S02]  /*9f20*/  MOV R20, 0x28b6c54f ;  /* 0x28b6c54f00147802 */ /* 0x001fc40000000f00 */
[----:B------:R0:W-:Y:S01]  /*9f30*/  STL.64 [R1+0xd8], R14 ;  /* 0x0000d80e01007387 */ /* 0x0001e20000100a00 */
[----:B------:R-:W-:Y:S02]  /*9f40*/  IMAD.MOV.U32 R21, RZ, RZ, -0x586b27e4 ;  /* 0xa794d81cff157424 */ /* 0x000fe400078e00ff */
[----:B---3--:R-:W-:Y:S01]  /*9f50*/  HFMA2 R16, -RZ, RZ, -0.45849609375, 0.00158977508544921875 ;  /* 0xb7561683ff107431 */ /* 0x008fe200000001ff */
[----:B------:R-:W-:Y:S01]  /*9f60*/  MOV R17, 0x33130aa5 ;  /* 0x33130aa500117802 */ /* 0x000fe20000000f00 */
[----:B------:R2:W-:Y:S01]  /*9f70*/  STL.64 [R1+0xd0], R8 ;  /* 0x0000d00801007387 */ /* 0x0005e20000100a00 */
[----:B-1----:R-:W-:Y:S01]  /*9f80*/  MOV R18, 0x34195641 ;  /* 0x3419564100127802 */ /* 0x002fe20000000f00 */
[----:B------:R-:W-:Y:S02]  /*9f90*/  IMAD.MOV.U32 R19, RZ, RZ, -0x509eda18 ;  /* 0xaf6125e8ff137424 */ /* 0x000fe400078e00ff */
[----:B------:R1:W-:Y:S01]  /*9fa0*/  STL.64 [R1+0xe0], R16 ;  /* 0x0000e01001007387 */ /* 0x0003e20000100a00 */
[----:B0-----:R-:W-:-:S02]  /*9fb0*/  HFMA2 R15, -RZ, RZ, 0.0587158203125, -0.16357421875 ;  /* 0x2b84b13cff0f7431 */ /* 0x001fc400000001ff */
[----:B------:R-:W-:Y:S01]  /*9fc0*/  IMAD.MOV.U32 R14, RZ, RZ, -0x4f441d3f ;  /* 0xb0bbe2c1ff0e7424 */ /* 0x000fe200078e00ff */
[----:B------:R0:W-:Y:S01]  /*9fd0*/  STL.64 [R1+0xf0], R18 ;  /* 0x0000f01201007387 */ /* 0x0001e20000100a00 */
[----:B--2---:R-:W-:Y:S01]  /*9fe0*/  HFMA2 R8, -RZ, RZ, -0.201416015625, 0.003711700439453125 ;  /* 0xb2721b9aff087431 */ /* 0x004fe200000001ff */
[----:B------:R-:W-:Y:S02]  /*9ff0*/  MOV R9, 0x31d606a3 ;  /* 0x31d606a300097802 */ /* 0x000fe40000000f00 */
[----:B------:R2:W-:Y:S01]  /*a000*/  STL.64 [R1+0xc0], R20 ;  /* 0x0000c01401007387 */ /* 0x0005e20000100a00 */
[----:B-1----:R-:W-:Y:S01]  /*a010*/  MOV R16, 0x2f0d882b ;  /* 0x2f0d882b00107802 */ /* 0x002fe20000000f00 */
[----:B------:R-:W-:Y:S02]  /*a020*/  IMAD.MOV.U32 R17, RZ, RZ, -0x518b4439 ;  /* 0xae74bbc7ff117424 */ /* 0x000fe400078e00ff */
[----:B------:R1:W-:Y:S01]  /*a030*/  STL.64 [R1+0x100], R14 ;  /* 0x0001000e01007387 */ /* 0x0003e20000100a00 */
[----:B0-----:R-:W-:-:S02]  /*a040*/  HFMA2 R19, -RZ, RZ, 0.054779052734375, 0.87255859375 ;  /* 0x2b033afbff137431 */ /* 0x001fc400000001ff */
[----:B------:R-:W-:Y:S01]  /*a050*/  IMAD.MOV.U32 R18, RZ, RZ, -0x54660630 ;  /* 0xab99f9d0ff127424 */ /* 0x000fe200078e00ff */
[----:B------:R0:W-:Y:S01]  /*a060*/  STL.64 [R1+0x108], R16 ;  /* 0x0001081001007387 */ /* 0x0001e20000100a00 */
[----:B--2---:R-:W-:-:S03]  /*a070*/  HFMA2 R21, -RZ, RZ, -0.322509765625, 0.00154876708984375 ;  /* 0xb5291658ff157431 */ /* 0x004fc600000001ff */
[----:B------:R2:W-:Y:S01]  /*a080*/  STL.64 [R1+0xf8], R8 ;  /* 0x0000f80801007387 */ /* 0x0005e20000100a00 */
[----:B------:R-:W-:-:S03]  /*a090*/  IMAD.MOV.U32 R20, RZ, RZ, 0x35b82c49 ;  /* 0x35b82c49ff147424 */ /* 0x000fc600078e00ff */
[----:B------:R3:W-:Y:S01]  /*a0a0*/  STL.64 [R1+0x118], R18 ;  /* 0x0001181201007387 */ /* 0x0007e20000100a00 */
[----:B-1----:R-:W-:Y:S01]  /*a0b0*/  HFMA2 R14, -RZ, RZ, 0.032196044921875, -0.00194072723388671875 ;  /* 0x281f97f3ff0e7431 */ /* 0x002fe200000001ff */
[----:B------:R-:W-:Y:S01]  /*a0c0*/  MOV R15, 0x3a2a3eca ;  /* 0x3a2a3eca000f7802 */ /* 0x000fe20000000f00 */
[----:B0-----:R-:W-:Y:S01]  /*a0d0*/  IMAD.MOV.U32 R16, RZ, RZ, 0x39709e72 ;  /* 0x39709e72ff107424 */ /* 0x001fe200078e00ff */
[----:B------:R-:W-:Y:S01]  /*a0e0*/  MOV R17, 0xb9f5fd8c ;  /* 0xb9f5fd8c00117802 */ /* 0x000fe20000000f00 */
[----:B------:R0:W-:Y:S01]  /*a0f0*/  STL.64 [R1+0xe8], R20 ;  /* 0x0000e81401007387 */ /* 0x0001e20000100a00 */
[----:B--2---:R-:W-:Y:S01]  /*a100*/  MOV R8, 0xa9df0b0c ;  /* 0xa9df0b0c00087802 */ /* 0x004fe20000000f00 */
[----:B------:R-:W-:Y:S02]  /*a110*/  IMAD.MOV.U32 R9, RZ, RZ, 0x23ae9da1 ;  /* 0x23ae9da1ff097424 */ /* 0x000fe400078e00ff */
[----:B------:R1:W-:Y:S01]  /*a120*/  STL.64 [R1+0x130], R16 ;  /* 0x0001301001007387 */ /* 0x0003e20000100a00 */
[----:B---3--:R-:W-:Y:S01]  /*a130*/  HFMA2 R19, -RZ, RZ, 0.451416015625, -7820 ;  /* 0x3739efa3ff137431 */ /* 0x008fe200000001ff */
[----:B------:R-:W-:-:S02]  /*a140*/  MOV R18, 0xb480a951 ;  /* 0xb480a95100127802 */ /* 0x000fc40000000f00 */
[----:B------:R2:W-:Y:S04]  /*a150*/  STL.64 [R1+0x120], R8 ;  /* 0x0001200801007387 */ /* 0x0005e80000100a00 */
[----:B------:R3:W-:Y:S01]  /*a160*/  STL.64 [R1+0x128], R14 ;  /* 0x0001280e01007387 */ /* 0x0007e20000100a00 */
[----:B0-----:R-:W-:Y:S01]  /*a170*/  HFMA2 R20, -RZ, RZ, 0.0831298828125, -0.1065673828125 ;  /* 0x2d52aed2ff147431 */ /* 0x001fe200000001ff */
[----:B------:R-:W-:Y:S01]  /*a180*/  MOV R21, 0xa796340a ;  /* 0xa796340a00157802 */ /* 0x000fe20000000f00 */
[----:B-1----:R-:W-:Y:S01]  /*a190*/  HFMA2 R17, -RZ, RZ, -0.20751953125, 0.046112060546875 ;  /* 0xb2a429e7ff117431 */ /* 0x002fe200000001ff */
[----:B------:R0:W-:Y:S01]  /*a1a0*/  STL.64 [R1+0x140], R18 ;  /* 0x0001401201007387 */ /* 0x0001e20000100a00 */
[----:B------:R-:W-:Y:S01]  /*a1b0*/  MOV R16, 0x33adef47 ;  /* 0x33adef4700107802 */ /* 0x000fe20000000f00 */
[----:B--2---:R-:W-:Y:S01]  /*a1c0*/  IMAD.MOV.U32 R8, RZ, RZ, -0x49419487 ;  /* 0xb6be6b79ff087424 */ /* 0x004fe200078e00ff */
[----:B------:R-:W-:Y:S01]  /*a1d0*/  MOV R9, 0x35bf0101 ;  /* 0x35bf010100097802 */ /* 0x000fe20000000f00 */
[----:B------:R1:W-:Y:S01]  /*a1e0*/  STL.64 [R1+0x110], R20 ;  /* 0x0001101401007387 */ /* 0x0003e20000100a00 */
[----:B---3--:R-:W-:-:S02]  /*a1f0*/  HFMA2 R14, -RZ, RZ, -0.09307861328125, 0.000680446624755859375 ;  /* 0xadf51193ff0e7431 */ /* 0x008fc400000001ff */
[----:B------:R-:W-:Y:S01]  /*a200*/  IMAD.MOV.U32 R15, RZ, RZ, -0x4bc9e918 ;  /* 0xb43616e8ff0f7424 */ /* 0x000fe200078e00ff */
[----:B------:R2:W-:Y:S01]  /*a210*/  STL.64 [R1+0x148], R8 ;  /* 0x0001480801007387 */ /* 0x0005e20000100a00 */
[----:B0-----:R-:W-:Y:S02]  /*a220*/  HFMA2 R18, -RZ, RZ, -0.140869140625, 9.405612945556640625e-05 ;  /* 0xb082062aff127431 */ /* 0x001fe400000001ff */
[----:B------:R-:W-:Y:S01]  /*a230*/  IMAD.MOV.U32 R19, RZ, RZ, 0x2f6cd8aa ;  /* 0x2f6cd8aaff137424 */ /* 0x000fe200078e00ff */
[----:B------:R0:W-:Y:S01]  /*a240*/  STL.64 [R1+0x158], R16 ;  /* 0x0001581001007387 */ /* 0x0001e20000100a00 */
[----:B-1----:R-:W-:-:S03]  /*a250*/  HFMA2 R20, -RZ, RZ, 0.693359375, 310.75 ;  /* 0x398c5cdbff147431 */ /* 0x002fc600000001ff */
[----:B------:R1:W-:Y:S01]  /*a260*/  STL.64 [R1+0x150], R14 ;  /* 0x0001500e01007387 */ /* 0x0003e20000100a00 */
[----:B------:R-:W-:Y:S02]  /*a270*/  IMAD.MOV.U32 R21, RZ, RZ, -0x47616ae3 ;  /* 0xb89e951dff157424 */ /* 0x000fe400078e00ff */
[----:B--2---:R-:W-:Y:S01]  /*a280*/  HFMA2 R9, -RZ, RZ, -0.08984375, -0.00161647796630859375 ;  /* 0xadc0969fff097431 */ /* 0x004fe200000001ff */
[----:B------:R-:W-:Y:S01]  /*a290*/  MOV R8, 0xa87a302c ;  /* 0xa87a302c00087802 */ /* 0x000fe20000000f00 */
[----:B------:R2:W-:Y:S01]  /*a2a0*/  STL.64 [R1+0x168], R18 ;  /* 0x0001681201007387 */ /* 0x0005e20000100a00 */
[----:B0-----:R-:W-:Y:S02]  /*a2b0*/  HFMA2 R16, -RZ, RZ, 0.0178070068359375, 0.050018310546875 ;  /* 0x248f2a67ff107431 */ /* 0x001fe400000001ff */
        /* <DEDUP_REMOVED lines=8> */
[----:B0-----:R-:W-:-:S03]  /*a340*/  HFMA2 R8, -RZ, RZ, -0.701171875, -19.3125 ;  /* 0xb99cccd4ff087431 */ /* 0x001fc600000001ff */
[----:B------:R0:W-:Y:S01]  /*a350*/  STL.64 [R1+0x180], R16 ;  /* 0x0001801001007387 */ /* 0x0001e20000100a00 */
[----:B------:R-:W-:Y:S02]  /*a360*/  IMAD.MOV.U32 R9, RZ, RZ, -0x4a3b86a9 ;  /* 0xb5c47957ff097424 */ /* 0x000fe400078e00ff */
[----:B-1----:R-:W-:Y:S01]  /*a370*/  IMAD.MOV.U32 R20, RZ, RZ, 0x2c2861f8 ;  /* 0x2c2861f8ff147424 */ /* 0x002fe200078e00ff */
[----:B------:R1:W-:Y:S01]  /*a380*/  STL.64 [R1+0x190], R18 ;  /* 0x0001901201007387 */ /* 0x0003e20000100a00 */
[----:B------:R-:W-:Y:S01]  /*a390*/  MOV R21, 0x310db352 ;  /* 0x310db35200157802 */ /* 0x000fe20000000f00 */
[----:B--2---:R-:W-:Y:S01]  /*a3a0*/  HFMA2 R15, -RZ, RZ, -0.5185546875, 12280 ;  /* 0xb82671ffff0f7431 */ /* 0x004fe200000001ff */
[----:B------:R-:W-:Y:S01]  /*a3b0*/  MOV R14, 0x388b4846 ;  /* 0x388b4846000e7802 */ /* 0x000fe20000000f00 */
[----:B------:R2:W-:Y:S01]  /*a3c0*/  STL.64 [R1+0x198], R8 ;  /* 0x0001980801007387 */ /* 0x0005e20000100a00 */
[----:B0-----:R-:W-:Y:S01]  /*a3d0*/  IMAD.MOV.U32 R16, RZ, RZ, 0x373eda60 ;  /* 0x373eda60ff107424 */ /* 0x001fe200078e00ff */
[----:B------:R-:W-:-:S02]  /*a3e0*/  MOV R17, 0x2f89d9e3 ;  /* 0x2f89d9e300117802 */ /* 0x000fc40000000f00 */
[----:B------:R0:W-:Y:S01]  /*a3f0*/  STL.64 [R1+0x160], R20 ;  /* 0x0001601401007387 */ /* 0x0001e20000100a00 */
[----:B-1----:R-:W-:Y:S01]  /*a400*/  HFMA2 R19, -RZ, RZ, 0.0938720703125, 0.00019967555999755859375 ;  /* 0x2e020a8bff137431 */ /* 0x002fe200000001ff */
[----:B------:R-:W-:Y:S02]  /*a410*/  MOV R18, 0xb47633b6 ;  /* 0xb47633b600127802 */ /* 0x000fe40000000f00 */
[----:B------:R1:W-:Y:S04]  /*a420*/  STL.64 [R1+0x1a8], R16 ;  /* 0x0001a81001007387 */ /* 0x0003e80000100a00 */
[----:B------:R3:W-:Y:S01]  /*a430*/  STL.64 [R1+0x1a0], R14 ;  /* 0x0001a00e01007387 */ /* 0x0007e20000100a00 */
[----:B--2---:R-:W-:Y:S01]  /*a440*/  IMAD.MOV.U32 R8, RZ, RZ, 0x32f7f4a2 ;  /* 0x32f7f4a2ff087424 */ /* 0x004fe200078e00ff */
[----:B------:R-:W-:-:S02]  /*a450*/  MOV R9, 0xb273c722 ;  /* 0xb273c72200097802 */ /* 0x000fc40000000f00 */
[----:B------:R2:W-:Y:S01]  /*a460*/  STL.64 [R1+0x1b8], R18 ;  /* 0x0001b81201007387 */ /* 0x0005e20000100a00 */
[----:B0-----:R-:W-:Y:S01]  /*a470*/  HFMA2 R21, -RZ, RZ, 0.036865234375, 0.869140625 ;  /* 0x28b83af4ff157431 */ /* 0x001fe200000001ff */
[----:B------:R-:W-:Y:S01]  /*a480*/  MOV R20, 0xa9d26c77 ;  /* 0xa9d26c7700147802 */ /* 0x000fe20000000f00 */
[----:B-1----:R-:W-:Y:S01]  /*a490*/  HFMA2 R17, -RZ, RZ, 0.114013671875, -0.0001504421234130859375 ;  /* 0x2f4c88eeff117431 */ /* 0x002fe200000001ff */
[----:B------:R-:W-:Y:S01]  /*a4a0*/  MOV R16, 0xafd8a791 ;  /* 0xafd8a79100107802 */ /* 0x000fe20000000f00 */
[----:B------:R0:W-:Y:S01]  /*a4b0*/  STL.64 [R1+0x1c0], R8 ;  /* 0x0001c00801007387 */ /* 0x0001e20000100a00 */
[----:B---3--:R-:W-:Y:S02]  /*a4c0*/  HFMA2 R14, -RZ, RZ, 0.16943359375, -79.5625 ;  /* 0x316cd4f9ff0e7431 */ /* 0x008fe400000001ff */
[----:B------:R-:W-:Y:S01]  /*a4d0*/  IMAD.MOV.U32 R15, RZ, RZ, -0x557e622c ;  /* 0xaa819dd4ff0f7424 */ /* 0x000fe200078e00ff */
[----:B------:R1:W-:Y:S01]  /*a4e0*/  STL.64 [R1+0x188], R20 ;  /* 0x0001881401007387 */ /* 0x0003e20000100a00 */
[----:B--2---:R-:W-:-:S02]  /*a4f0*/  HFMA2 R18, -RZ, RZ, 0.072509765625, -0.0139923095703125 ;  /* 0x2ca4a32aff127431 */ /* 0x004fc400000001ff */
[----:B------:R-:W-:Y:S01]  /*a500*/  IMAD.MOV.U32 R19, RZ, RZ, -0x53e8c29e ;  /* 0xac173d62ff137424 */ /* 0x000fe200078e00ff */
[----:B------:R2:W-:Y:S01]  /*a510*/  STL.64 [R1+0x1d0], R16 ;  /* 0x0001d01001007387 */ /* 0x0005e20000100a00 */
[----:B0-----:R-:W-:-:S03]  /*a520*/  HFMA2 R9, -RZ, RZ, -0.01349639892578125, -201.75 ;  /* 0xa2e9da4eff097431 */ /* 0x001fc600000001ff */
[----:B------:R0:W-:Y:S01]  /*a530*/  STL.64 [R1+0x1c8], R14 ;  /* 0x0001c80e01007387 */ /* 0x0001e20000100a00 */
[----:B------:R-:W-:Y:S01]  /*a540*/  MOV R8, 0x2b0a2bbf ;  /* 0x2b0a2bbf00087802 */ /* 0x000fe20000000f00 */
[----:B-1----:R-:W-:Y:S02]  /*a550*/  HFMA2 R20, -RZ, RZ, -0.367919921875, -0.00036716461181640625 ;  /* 0xb5e38e04ff147431 */ /* 0x002fe400000001ff */
[----:B------:R1:W-:Y:S01]  /*a560*/  STL.64 [R1+0x1e0], R18 ;  /* 0x0001e01201007387 */ /* 0x0003e20000100a00 */
[----:B------:R-:W-:Y:S02]  /*a570*/  IMAD.MOV.U32 R21, RZ, RZ, 0x356f1bed ;  /* 0x356f1bedff157424 */ /* 0x000fe400078e00ff */
[----:B--2---:R-:W-:Y:S02]  /*a580*/  HFMA2 R16, -RZ, RZ, -0.5712890625, 0.8759765625 ;  /* 0xb8923b02ff107431 */ /* 0x004fe400000001ff */
[----:B------:R-:W-:Y:S01]  /*a590*/  IMAD.MOV.U32 R17, RZ, RZ, 0x39915f44 ;  /* 0x39915f44ff117424 */ /* 0x000fe200078e00ff */
[----:B------:R2:W-:Y:S01]  /*a5a0*/  STL.64 [R1+0x1e8], R8 ;  /* 0x0001e80801007387 */ /* 0x0005e20000100a00 */
[----:B0-----:R-:W-:Y:S01]  /*a5b0*/  IMAD.MOV.U32 R14, RZ, RZ, -0x569cc748 ;  /* 0xa96338b8ff0e7424 */ /* 0x001fe200078e00ff */
[----:B------:R-:W-:-:S02]  /*a5c0*/  MOV R15, 0xb9b09456 ;  /* 0xb9b09456000f7802 */ /* 0x000fc40000000f00 */
[----:B------:R0:W-:Y:S01]  /*a5d0*/  STL.64 [R1+0x1f8], R16 ;  /* 0x0001f81001007387 */ /* 0x0001e20000100a00 */
[----:B-1----:R-:W-:Y:S01]  /*a5e0*/  IMAD.MOV.U32 R18, RZ, RZ, 0x34185ee8 ;  /* 0x34185ee8ff127424 */ /* 0x002fe200078e00ff */
[----:B------:R-:W-:Y:S02]  /*a5f0*/  MOV R19, 0xb76411fe ;  /* 0xb76411fe00137802 */ /* 0x000fe40000000f00 */
[----:B------:R1:W-:Y:S01]  /*a600*/  STL.64 [R1+0x1f0], R14 ;  /* 0x0001f00e01007387 */ /* 0x0003e20000100a00 */
[----:B--2---:R-:W-:-:S03]  /*a610*/  HFMA2 R8, -RZ, RZ, 0.43896484375, -0.00010782480239868164062 ;  /* 0x37068711ff087431 */ /* 0x004fc600000001ff */
[----:B------:R2:W-:Y:S01]  /*a620*/  STL.64 [R1+0x208], R18 ;  /* 0x0002081201007387 */ /* 0x0005e20000100a00 */
[----:B------:R-:W-:Y:S02]  /*a630*/  IMAD.MOV.U32 R9, RZ, RZ, -0x49e638a7 ;  /* 0xb619c759ff097424 */ /* 0x000fe400078e00ff */
[----:B0-----:R-:W-:Y:S01]  /*a640*/  IMAD.MOV.U32 R16, RZ, RZ, -0x4bb9ecc2 ;  /* 0xb446133eff107424 */ /* 0x001fe200078e00ff */
[----:B------:R-:W-:Y:S01]  /*a650*/  MOV R17, 0x334f3181 ;  /* 0x334f318100117802 */ /* 0x000fe20000000f00 */
[----:B------:R0:W-:Y:S01]  /*a660*/  STL.64 [R1+0x1b0], R20 ;  /* 0x0001b01401007387 */ /* 0x0001e20000100a00 */
[----:B-1----:R-:W-:Y:S01]  /*a670*/  HFMA2 R15, -RZ, RZ, 0.29541015625, 0.0001986026763916015625 ;  /* 0x34ba0a82ff0f7431 */ /* 0x002fe200000001ff */
[----:B------:R-:W-:Y:S02]  /*a680*/  MOV R14, 0xafb2ce7f ;  /* 0xafb2ce7f000e7802 */ /* 0x000fe40000000f00 */
[----:B------:R1:W-:Y:S01]  /*a690*/  STL.64 [R1+0x220], R16 ;  /* 0x0002201001007387 */ /* 0x0003e20000100a00 */
[----:B--2---:R-:W-:Y:S01]  /*a6a0*/  HFMA2 R19, -RZ, RZ, -0.1356201171875, -0.00011593103408813476562 ;  /* 0xb0578799ff137431 */ /* 0x004fe200000001ff */
[----:B------:R-:W-:-:S02]  /*a6b0*/  MOV R18, 0x315951d7 ;  /* 0x315951d700127802 */ /* 0x000fc40000000f00 */
[----:B------:R2:W-:Y:S01]  /*a6c0*/  STL.64 [R1+0x210], R8 ;  /* 0x0002100801007387 */ /* 0x0005e20000100a00 */
[----:B0-----:R-:W-:Y:S01]  /*a6d0*/  IMAD.MOV.U32 R20, RZ, RZ, -0x51c0682a ;  /* 0xae3f97d6ff147424 */ /* 0x001fe200078e00ff */
[----:B------:R-:W-:Y:S02]  /*a6e0*/  MOV R21, 0x26b84405 ;  /* 0x26b8440500157802 */ /* 0x000fe40000000f00 */
[----:B------:R0:W-:Y:S01]  /*a6f0*/  STL.64 [R1+0x218], R14 ;  /* 0x0002180e01007387 */ /* 0x0001e20000100a00 */
[----:B-1----:R-:W-:Y:S01]  /*a700*/  HFMA2 R17, -RZ, RZ, -0.05987548828125, 3760 ;  /* 0xabaa6b58ff117431 */ /* 0x002fe200000001ff */
[----:B------:R-:W-:Y:S02]  /*a710*/  MOV R16, 0xa428dfed ;  /* 0xa428dfed00107802 */ /* 0x000fe40000000f00 */
[----:B------:R1:W-:Y:S01]  /*a720*/  STL.64 [R1+0x1d8], R20 ;  /* 0x0001d81401007387 */ /* 0x0003e20000100a00 */
[----:B--2---:R-:W-:Y:S01]  /*a730*/  IMAD.MOV.U32 R8, RZ, RZ, 0x27bb1603 ;  /* 0x27bb1603ff087424 */ /* 0x004fe200078e00ff */
[----:B------:R-:W-:-:S02]  /*a740*/  MOV R9, 0x2ecdce2c ;  /* 0x2ecdce2c00097802 */ /* 0x000fc40000000f00 */
[----:B------:R2:W-:Y:S01]  /*a750*/  STL.64 [R1+0x230], R18 ;  /* 0x0002301201007387 */ /* 0x0005e20000100a00 */
[----:B0-----:R-:W-:Y:S02]  /*a760*/  HFMA2 R14, -RZ, RZ, -0.0980224609375, -1.0073184967041015625e-05 ;  /* 0xae4680a9ff0e7431 */ /* 0x001fe400000001ff */
[----:B------:R-:W-:Y:S01]  /*a770*/  IMAD.MOV.U32 R15, RZ, RZ, 0x2d3dfaf5 ;  /* 0x2d3dfaf5ff0f7424 */ /* 0x000fe200078e00ff */
[----:B------:R0:W-:Y:S01]  /*a780*/  STL.64 [R1+0x238], R8 ;  /* 0x0002380801007387 */ /* 0x0001e20000100a00 */
[----:B-1----:R-:W-:Y:S01]  /*a790*/  HFMA2 R21, -RZ, RZ, 0.5693359375, -0.000445842742919921875 ;  /* 0x388e8f4eff157431 */ /* 0x002fe200000001ff */
[----:B------:R-:W-:Y:S02]  /*a7a0*/  MOV R20, 0xb9510216 ;  /* 0xb951021600147802 */ /* 0x000fe40000000f00 */
[----:B------:R1:W-:Y:S01]  /*a7b0*/  STL.64 [R1+0x248], R16 ;  /* 0x0002481001007387 */ /* 0x0003e20000100a00 */
[----:B--2---:R-:W-:Y:S02]  /*a7c0*/  HFMA2 R18, -RZ, RZ, 0.75537109375, 7.47265625 ;  /* 0x3a0b4779ff127431 */ /* 0x004fe400000001ff */
[----:B------:R-:W-:Y:S01]  /*a7d0*/  IMAD.MOV.U32 R19, RZ, RZ, -0x45e4c462 ;  /* 0xba1b3b9eff137424 */ /* 0x000fe200078e00ff */
[----:B------:R2:W-:Y:S01]  /*a7e0*/  STL.64 [R1+0x240], R14 ;  /* 0x0002400e01007387 */ /* 0x0005e20000100a00 */
[----:B0-----:R-:W-:-:S03]  /*a7f0*/  HFMA2 R9, -RZ, RZ, 0.3330078125, 0.00890350341796875 ;  /* 0x3554208fff097431 */ /* 0x001fc600000001ff */
[----:B------:R0:W-:Y:S01]  /*a800*/  STL.64 [R1+0x200], R20 ;  /* 0x0002001401007387 */ /* 0x0001e20000100a00 */
[----:B------:R-:W-:Y:S01]  /*a810*/  MOV R8, 0x398e04a8 ;  /* 0x398e04a800087802 */ /* 0x000fe20000000f00 */
[----:B-1----:R-:W-:Y:S02]  /*a820*/  HFMA2 R16, -RZ, RZ, -0.474853515625, -2.73828125 ;  /* 0xb799c17aff107431 */ /* 0x002fe400000001ff */
[----:B------:R1:W-:Y:S01]  /*a830*/  STL.64 [R1+0x258], R18 ;  /* 0x0002581201007387 */ /* 0x0003e20000100a00 */
[----:B------:R-:W-:Y:S02]  /*a840*/  IMAD.MOV.U32 R17, RZ, RZ, -0x4eac5ede ;  /* 0xb153a122ff117424 */ /* 0x000fe400078e00ff */
[----:B--2---:R-:W-:Y:S01]  /*a850*/  IMAD.MOV.U32 R14, RZ, RZ, -0x4754ffb6 ;  /* 0xb8ab004aff0e7424 */ /* 0x004fe200078e00ff */
[----:B------:R-:W-:Y:S01]  /*a860*/  MOV R15, 0x386b5efc ;  /* 0x386b5efc000f7802 */ /* 0x000fe20000000f00 */
[----:B------:R2:W-:Y:S01]  /*a870*/  STL.64 [R1+0x260], R8 ;  /* 0x0002600801007387 */ /* 0x0005e20000100a00 */
[----:B0-----:R-:W-:-:S02]  /*a880*/  HFMA2 R20, -RZ, RZ, -0.03619384765625, 0.00014913082122802734375 ;  /* 0xa8a208e3ff147431 */ /* 0x001fc400000001ff */
[----:B------:R-:W-:Y:S01]  /*a890*/  IMAD.MOV.U32 R21, RZ, RZ, -0x4e275220 ;  /* 0xb1d8ade0ff157424 */ /* 0x000fe200078e00ff */
[----:B------:R0:W-:Y:S01]  /*a8a0*/  STL.64 [R1+0x268], R14 ;  /* 0x0002680e01007387 */ /* 0x0001e20000100a00 */
[----:B-1----:R-:W-:Y:S01]  /*a8b0*/  IMAD.MOV.U32 R18, RZ, RZ, 0x351b6448 ;  /* 0x351b6448ff127424 */ /* 0x002fe200078e00ff */
[----:B------:R-:W-:Y:S02]  /*a8c0*/  MOV R19, 0x2a83a738 ;  /* 0x2a83a73800137802 */ /* 0x000fe40000000f00 */
[----:B------:R1:W-:Y:S01]  /*a8d0*/  STL.64 [R1+0x270], R16 ;  /* 0x0002701001007387 */ /* 0x0003e20000100a00 */
[----:B--2---:R-:W-:-:S03]  /*a8e0*/  HFMA2 R8, -RZ, RZ, -0.2418212890625, -0.00189113616943359375 ;  /* 0xb3bd97bfff087431 */ /* 0x004fc600000001ff */
[----:B------:R2:W-:Y:S01]  /*a8f0*/  STL.64 [R1+0x280], R18 ;  /* 0x0002801201007387 */ /* 0x0005e20000100a00 */
[----:B------:R-:W-:Y:S02]  /*a900*/  IMAD.MOV.U32 R9, RZ, RZ, 0x334bbc63 ;  /* 0x334bbc63ff097424 */ /* 0x000fe400078e00ff */
[----:B0-----:R-:W-:Y:S01]  /*a910*/  HFMA2 R15, -RZ, RZ, 0.04498291015625, -5.83203125 ;  /* 0x29c2c5d5ff0f7431 */ /* 0x001fe200000001ff */
[----:B------:R0:W-:Y:S01]  /*a920*/  STL.64 [R1+0x228], R20 ;  /* 0x0002281401007387 */ /* 0x0001e20000100a00 */
[----:B------:R-:W-:Y:S01]  /*a930*/  MOV R14, 0xb2578752 ;  /* 0xb2578752000e7802 */ /* 0x000fe20000000f00 */
[----:B-1----:R-:W-:Y:S01]  /*a940*/  IMAD.MOV.U32 R16, RZ, RZ, 0x30e787cd ;  /* 0x30e787cdff107424 */ /* 0x002fe200078e00ff */
[----:B------:R-:W-:Y:S01]  /*a950*/  MOV R17, 0xb06bb8ab ;  /* 0xb06bb8ab00117802 */ /* 0x000fe20000000f00 */
[----:B------:R1:W-:Y:S01]  /*a960*/  STL.64 [R1+0x288], R8 ;  /* 0x0002880801007387 */ /* 0x0003e20000100a00 */
[----:B--2---:R-:W-:Y:S01]  /*a970*/  HFMA2 R19, -RZ, RZ, 0.08428955078125, -213.875 ;  /* 0x2d65daafff137431 */ /* 0x004fe200000001ff */
[----:B------:R-:W-:-:S02]  /*a980*/  MOV R18, 0xadea538c ;  /* 0xadea538c00127802 */ /* 0x000fc40000000f00 */
[----:B------:R2:W-:Y:S01]  /*a990*/  STL.64 [R1+0x298], R16 ;  /* 0x0002981001007387 */ /* 0x0005e20000100a00 */
[----:B0-----:R-:W-:Y:S01]  /*a9a0*/  IMAD.MOV.U32 R20, RZ, RZ, 0x2b1fe612 ;  /* 0x2b1fe612ff147424 */ /* 0x001fe200078e00ff */
[----:B------:R-:W-:Y:S02]  /*a9b0*/  MOV R21, 0xaa152d8b ;  /* 0xaa152d8b00157802 */ /* 0x000fe40000000f00 */
[----:B------:R0:W-:Y:S01]  /*a9c0*/  STL.64 [R1+0x290], R14 ;  /* 0x0002900e01007387 */ /* 0x0001e20000100a00 */
[----:B-1----:R-:W-:-:S03]  /*a9d0*/  IMAD.MOV.U32 R8, RZ, RZ, -0x53a03bb8 ;  /* 0xac5fc448ff087424 */ /* 0x002fc600078e00ff */
[----:B------:R1:W-:Y:S01]  /*a9e0*/  STL.64 [R1+0x250], R20 ;  /* 0x0002501401007387 */ /* 0x0003e20000100a00 */
[----:B------:R-:W-:Y:S01]  /*a9f0*/  MOV R9, 0x22adcde9 ;  /* 0x22adcde900097802 */ /* 0x000fe20000000f00 */
[----:B--2---:R-:W-:Y:S02]  /*aa00*/  HFMA2 R17, -RZ, RZ, -0.71044921875, -0.0028133392333984375 ;  /* 0xb9af99c3ff117431 */ /* 0x004fe400000001ff */
[----:B------:R2:W-:Y:S01]  /*aa10*/  STL.64 [R1+0x2a8], R18 ;  /* 0x0002a81201007387 */ /* 0x0005e20000100a00 */
[----:B------:R-:W-:Y:S01]  /*aa20*/  MOV R16, 0x3858ebaf ;  /* 0x3858ebaf00107802 */ /* 0x000fe20000000f00 */
[----:B0-----:R-:W-:Y:S02]  /*aa30*/  HFMA2 R14, -RZ, RZ, 0.053192138671875, -1.634765625 ;  /* 0x2acfbe8aff0e7431 */ /* 0x001fe400000001ff */
[----:B------:R-:W-:Y:S01]  /*aa40*/  IMAD.MOV.U32 R15, RZ, RZ, 0x39b48c3d ;  /* 0x39b48c3dff0f7424 */ /* 0x000fe200078e00ff */
[----:B------:R0:W-:Y:S01]  /*aa50*/  STL.64 [R1+0x2b0], R8 ;  /* 0x0002b00801007387 */ /* 0x0001e20000100a00 */
[----:B-1----:R-:W-:Y:S01]  /*aa60*/  HFMA2 R21, -RZ, RZ, -0.376953125, 0.066162109375 ;  /* 0xb6082c3cff157431 */ /* 0x002fe200000001ff */
        /* <DEDUP_REMOVED lines=8> */
[----:B-1----:R-:W-:Y:S02]  /*aaf0*/  HFMA2 R16, -RZ, RZ, 0.321533203125, -0.00016295909881591796875 ;  /* 0x35258957ff107431 */ /* 0x002fe400000001ff */
[----:B------:R1:W-:Y:S01]  /*ab00*/  STL.64 [R1+0x2d0], R18 ;  /* 0x0002d01201007387 */ /* 0x0003e20000100a00 */
[----:B------:R-:W-:Y:S02]  /*ab10*/  IMAD.MOV.U32 R17, RZ, RZ, -0x4bc36b44 ;  /* 0xb43c94bcff117424 */ /* 0x000fe400078e00ff */
[----:B--2---:R-:W-:Y:S01]  /*ab20*/  IMAD.MOV.U32 R14, RZ, RZ, 0x3007c16d ;  /* 0x3007c16dff0e7424 */ /* 0x004fe200078e00ff */
[----:B------:R-:W-:Y:S01]  /*ab30*/  MOV R15, 0xb58e3567 ;  /* 0xb58e3567000f7802 */ /* 0x000fe20000000f00 */
[----:B------:R2:W-:Y:S01]  /*ab40*/  STL.64 [R1+0x2d8], R8 ;  /* 0x0002d80801007387 */ /* 0x0005e20000100a00 */
[----:B0-----:R-:W-:-:S02]  /*ab50*/  HFMA2 R20, -RZ, RZ, 0.11602783203125, 45856 ;  /* 0x2f6d7999ff147431 */ /* 0x001fc400000001ff */
[----:B------:R-:W-:Y:S01]  /*ab60*/  IMAD.MOV.U32 R21, RZ, RZ, -0x59a49046 ;  /* 0xa65b6fbaff157424 */ /* 0x000fe200078e00ff */
[----:B------:R0:W-:Y:S01]  /*ab70*/  STL.64 [R1+0x2e0], R14 ;  /* 0x0002e00e01007387 */ /* 0x0001e20000100a00 */
[----:B-1----:R-:W-:Y:S01]  /*ab80*/  IMAD.MOV.U32 R18, RZ, RZ, -0x4d858bba ;  /* 0xb27a7446ff127424 */ /* 0x002fe200078e00ff */
[----:B------:R-:W-:Y:S02]  /*ab90*/  MOV R19, 0x31859418 ;  /* 0x3185941800137802 */ /* 0x000fe40000000f00 */
[----:B------:R1:W-:Y:S01]  /*aba0*/  STL.64 [R1+0x2e8], R16 ;  /* 0x0002e81001007387 */ /* 0x0003e20000100a00 */
[----:B--2---:R-:W-:-:S03]  /*abb0*/  HFMA2 R8, -RZ, RZ, -0.016387939453125, -55616 ;  /* 0xa432facaff087431 */ /* 0x004fc600000001ff */
[----:B------:R2:W-:Y:S01]  /*abc0*/  STL.64 [R1+0x2f8], R18 ;  /* 0x0002f81201007387 */ /* 0x0005e20000100a00 */
[----:B------:R-:W-:Y:S02]  /*abd0*/  IMAD.MOV.U32 R9, RZ, RZ, -0x4fed8b93 ;  /* 0xb012746dff097424 */ /* 0x000fe400078e00ff */
[----:B0-----:R-:W-:Y:S01]  /*abe0*/  HFMA2 R15, -RZ, RZ, -0.10308837890625, -109.3125 ;  /* 0xae99d6d5ff0f7431 */ /* 0x001fe200000001ff */
[----:B------:R0:W-:Y:S01]  /*abf0*/  STL.64 [R1+0x2a0], R20 ;  /* 0x0002a01401007387 */ /* 0x0001e20000100a00 */
[----:B------:R-:W-:Y:S01]  /*ac00*/  MOV R14, 0x2f96d785 ;  /* 0x2f96d785000e7802 */ /* 0x000fe20000000f00 */
[----:B-1----:R-:W-:Y:S01]  /*ac10*/  IMAD.MOV.U32 R16, RZ, RZ, 0x23eee253 ;  /* 0x23eee253ff107424 */ /* 0x002fe200078e00ff */
[----:B------:R-:W-:Y:S01]  /*ac20*/  MOV R17, 0x2d1bcefb ;  /* 0x2d1bcefb00117802 */ /* 0x000fe20000000f00 */
[----:B------:R1:W-:Y:S01]  /*ac30*/  STL.64 [R1+0x300], R8 ;  /* 0x0003000801007387 */ /* 0x0003e20000100a00 */
[----:B--2---:R-:W-:Y:S01]  /*ac40*/  HFMA2 R19, -RZ, RZ, 0.794921875, 0.00070858001708984375 ;  /* 0x3a5c11ceff137431 */ /* 0x004fe200000001ff */
        /* <DEDUP_REMOVED lines=8> */
[----:B--2---:R-:W-:Y:S02]  /*acd0*/  HFMA2 R17, -RZ, RZ, 0.17529296875, -0.0038089752197265625 ;  /* 0x319c9bcdff117431 */ /* 0x004fe400000001ff */
[----:B------:R2:W-:Y:S01]  /*ace0*/  STL.64 [R1+0x320], R18 ;  /* 0x0003201201007387 */ /* 0x0005e20000100a00 */
[----:B------:R-:W-:Y:S01]  /*acf0*/  MOV R16, 0x384231bf ;  /* 0x384231bf00107802 */ /* 0x000fe20000000f00 */
[----:B0-----:R-:W-:Y:S02]  /*ad00*/  HFMA2 R14, -RZ, RZ, 0.6474609375, -0.000142574310302734375 ;  /* 0x392e88acff0e7431 */ /* 0x001fe400000001ff */
[----:B------:R-:W-:Y:S01]  /*ad10*/  IMAD.MOV.U32 R15, RZ, RZ, -0x46f9f482 ;  /* 0xb9060b7eff0f7424 */ /* 0x000fe200078e00ff */
[----:B------:R0:W-:Y:S01]  /*ad20*/  STL.64 [R1+0x328], R8 ;  /* 0x0003280801007387 */ /* 0x0001e20000100a00 */
[----:B-1----:R-:W-:Y:S01]  /*ad30*/  HFMA2 R21, -RZ, RZ, 0.2156982421875, -0.0001523494720458984375 ;  /* 0x32e788feff157431 */ /* 0x002fe200000001ff */
        /* <DEDUP_REMOVED lines=8> */
[----:B-1----:R-:W-:Y:S02]  /*adc0*/  HFMA2 R16, -RZ, RZ, -0.19189453125, -3.482421875 ;  /* 0xb224c2f7ff107431 */ /* 0x002fe400000001ff */
[----:B------:R1:W-:Y:S01]  /*add0*/  STL.64 [R1+0x348], R18 ;  /* 0x0003481201007387 */ /* 0x0003e20000100a00 */
[----:B------:R-:W-:Y:S02]  /*ade0*/  IMAD.MOV.U32 R17, RZ, RZ, 0x31b31feb ;  /* 0x31b31febff117424 */ /* 0x000fe400078e00ff */
[----:B--2---:R-:W-:Y:S01]  /*adf0*/  IMAD.MOV.U32 R14, RZ, RZ, 0x33859412 ;  /* 0x33859412ff0e7424 */ /* 0x004fe200078e00ff */
[----:B------:R-:W-:Y:S01]  /*ae00*/  MOV R15, 0x263e2a76 ;  /* 0x263e2a76000f7802 */ /* 0x000fe20000000f00 */
[----:B------:R2:W-:Y:S01]  /*ae10*/  STL.64 [R1+0x350], R8 ;  /* 0x0003500801007387 */ /* 0x0005e20000100a00 */
[----:B0-----:R-:W-:-:S02]  /*ae20*/  HFMA2 R20, -RZ, RZ, -0.0718994140625, -4320 ;  /* 0xac9aec38ff147431 */ /* 0x001fc400000001ff */
[----:B------:R-:W-:Y:S01]  /*ae30*/  IMAD.MOV.U32 R21, RZ, RZ, 0x2b98eb50 ;  /* 0x2b98eb50ff157424 */ /* 0x000fe200078e00ff */
[----:B------:R0:W-:Y:S01]  /*ae40*/  STL.64 [R1+0x358], R14 ;  /* 0x0003580e01007387 */ /* 0x0001e20000100a00 */
[----:B-1----:R-:W-:Y:S01]  /*ae50*/  IMAD.MOV.U32 R18, RZ, RZ, 0x2f563c98 ;  /* 0x2f563c98ff127424 */ /* 0x002fe200078e00ff */
[----:B------:R-:W-:Y:S02]  /*ae60*/  MOV R19, 0xaedeb390 ;  /* 0xaedeb39000137802 */ /* 0x000fe40000000f00 */
[----:B------:R1:W-:Y:S01]  /*ae70*/  STL.64 [R1+0x360], R16 ;  /* 0x0003601001007387 */ /* 0x0003e20000100a00 */
[----:B--2---:R-:W-:-:S03]  /*ae80*/  HFMA2 R8, -RZ, RZ, 0.09210205078125, 635.5 ;  /* 0x2de560f7ff087431 */ /* 0x004fc600000001ff */
[----:B------:R2:W-:Y:S01]  /*ae90*/  STL.64 [R1+0x370], R18 ;  /* 0x0003701201007387 */ /* 0x0005e20000100a00 */
[----:B------:R-:W-:Y:S02]  /*aea0*/  IMAD.MOV.U32 R9, RZ, RZ, -0x5d44325b ;  /* 0xa2bbcda5ff097424 */ /* 0x000fe400078e00ff */
[----:B0-----:R-:W-:Y:S01]  /*aeb0*/  HFMA2 R15, -RZ, RZ, -0.763671875, 8164 ;  /* 0xba1c6ff9ff0f7431 */ /* 0x001fe200000001ff */
[----:B------:R0:W-:Y:S01]  /*aec0*/  STL.64 [R1+0x318], R20 ;  /* 0x0003181401007387 */ /* 0x0001e20000100a00 */
[----:B------:R-:W-:Y:S01]  /*aed0*/  MOV R14, 0xac6d4b31 ;  /* 0xac6d4b31000e7802 */ /* 0x000fe20000000f00 */
[----:B-1----:R-:W-:Y:S01]  /*aee0*/  IMAD.MOV.U32 R16, RZ, RZ, -0x4768e703 ;  /* 0xb89718fdff107424 */ /* 0x002fe200078e00ff */
[----:B------:R-:W-:Y:S01]  /*aef0*/  MOV R17, 0x3a31cb4e ;  /* 0x3a31cb4e00117802 */ /* 0x000fe20000000f00 */
[----:B------:R1:W-:Y:S01]  /*af00*/  STL.64 [R1+0x378], R8 ;  /* 0x0003780801007387 */ /* 0x0003e20000100a00 */
[----:B--2---:R-:W-:Y:S01]  /*af10*/  HFMA2 R19, -RZ, RZ, -0.58642578125, -64.125 ;  /* 0xb8b1d402ff137431 */ /* 0x004fe200000001ff */
[----:B------:R-:W-:-:S02]  /*af20*/  MOV R18, 0x3443638e ;  /* 0x3443638e00127802 */ /* 0x000fc40000000f00 */
[----:B------:R2:W-:Y:S01]  /*af30*/  STL.64 [R1+0x388], R16 ;  /* 0x0003881001007387 */ /* 0x0005e20000100a00 */
[----:B0-----:R-:W-:Y:S01]  /*af40*/  IMAD.MOV.U32 R20, RZ, RZ, -0x48ce3da8 ;  /* 0xb731c258ff147424 */ /* 0x001fe200078e00ff */
[----:B------:R-:W-:Y:S02]  /*af50*/  MOV R21, 0x36e39c79 ;  /* 0x36e39c7900157802 */ /* 0x000fe40000000f00 */
[----:B------:R0:W-:Y:S01]  /*af60*/  STL.64 [R1+0x380], R14 ;  /* 0x0003800e01007387 */ /* 0x0001e20000100a00 */
[----:B-1----:R-:W-:-:S03]  /*af70*/  IMAD.MOV.U32 R8, RZ, RZ, 0x38800900 ;  /* 0x38800900ff087424 */ /* 0x002fc600078e00ff */
[----:B------:R1:W-:Y:S01]  /*af80*/  STL.64 [R1+0x340], R20 ;  /* 0x0003401401007387 */ /* 0x0003e20000100a00 */
[----:B------:R-:W-:Y:S01]  /*af90*/  MOV R9, 0xb7b0c7e6 ;  /* 0xb7b0c7e600097802 */ /* 0x000fe20000000f00 */
[----:B--2---:R-:W-:Y:S02]  /*afa0*/  HFMA2 R17, -RZ, RZ, 0.338134765625, -3.265625 ;  /* 0x3569c288ff117431 */ /* 0x004fe400000001ff */
[----:B------:R2:W-:Y:S01]  /*afb0*/  STL.64 [R1+0x398], R18 ;  /* 0x0003981201007387 */ /* 0x0005e20000100a00 */
[----:B------:R-:W-:Y:S01]  /*afc0*/  MOV R16, 0xb63ec69d ;  /* 0xb63ec69d00107802 */ /* 0x000fe20000000f00 */
[----:B0-----:R-:W-:Y:S02]  /*afd0*/  HFMA2 R14, -RZ, RZ, -0.1390380859375, -1.1861324310302734375e-05 ;  /* 0xb07380c7ff0e7431 */ /* 0x001fe400000001ff */
[----:B------:R-:W-:Y:S01]  /*afe0*/  IMAD.MOV.U32 R15, RZ, RZ, 0x3697f31f ;  /* 0x3697f31fff0f7424 */ /* 0x000fe200078e00ff */
[----:B------:R0:W-:Y:S01]  /*aff0*/  STL.64 [R1+0x3a0], R8 ;  /* 0x0003a00801007387 */ /* 0x0001e20000100a00 */
[----:B-1----:R-:W-:Y:S01]  /*b000*/  HFMA2 R21, -RZ, RZ, 0.0238494873046875, 0.0089569091796875 ;  /* 0x261b2096ff157431 */ /* 0x002fe200000001ff */
        /* <DEDUP_REMOVED lines=8> */
[----:B-1----:R-:W-:Y:S02]  /*b090*/  HFMA2 R16, -RZ, RZ, -0.0085296630859375, -367.25 ;  /* 0xa05eddbdff107431 */ /* 0x002fe400000001ff */
[----:B------:R1:W-:Y:S01]  /*b0a0*/  STL.64 [R1+0x3c0], R18 ;  /* 0x0003c01201007387 */ /* 0x0003e20000100a00 */
[----:B------:R-:W-:Y:S02]  /*b0b0*/  IMAD.MOV.U32 R17, RZ, RZ, -0x514e0798 ;  /* 0xaeb1f868ff117424 */ /* 0x000fe400078e00ff */
[----:B--2---:R-:W-:Y:S01]  /*b0c0*/  IMAD.MOV.U32 R14, RZ, RZ, -0x4eedda29 ;  /* 0xb11225d7ff0e7424 */ /* 0x004fe200078e00ff */
[----:B------:R-:W-:Y:S01]  /*b0d0*/  MOV R15, 0x301db2a5 ;  /* 0x301db2a5000f7802 */ /* 0x000fe20000000f00 */
[----:B------:R2:W-:Y:S01]  /*b0e0*/  STL.64 [R1+0x3c8], R8 ;  /* 0x0003c80801007387 */ /* 0x0005e20000100a00 */
[----:B0-----:R-:W-:-:S02]  /*b0f0*/  HFMA2 R20, -RZ, RZ, -0.76904296875, -30.296875 ;  /* 0xba27cf93ff147431 */ /* 0x001fc400000001ff */
[----:B------:R-:W-:Y:S01]  /*b100*/  IMAD.MOV.U32 R21, RZ, RZ, 0x39917d90 ;  /* 0x39917d90ff157424 */ /* 0x000fe200078e00ff */
[----:B------:R0:W-:Y:S01]  /*b110*/  STL.64 [R1+0x3d0], R14 ;  /* 0x0003d00e01007387 */ /* 0x0001e20000100a00 */
[----:B-1----:R-:W-:Y:S01]  /*b120*/  IMAD.MOV.U32 R18, RZ, RZ, 0x3aaea573 ;  /* 0x3aaea573ff127424 */ /* 0x002fe200078e00ff */
[----:B------:R-:W-:Y:S02]  /*b130*/  MOV R19, 0xbafaede5 ;  /* 0xbafaede500137802 */ /* 0x000fe40000000f00 */
[----:B------:R1:W-:Y:S01]  /*b140*/  STL.64 [R1+0x3d8], R16 ;  /* 0x0003d81001007387 */ /* 0x0003e20000100a00 */
[----:B--2---:R-:W-:-:S03]  /*b150*/  HFMA2 R8, -RZ, RZ, 0.82080078125, 184 ;  /* 0x3a9159c0ff087431 */ /* 0x004fc600000001ff */
[----:B------:R2:W-:Y:S01]  /*b160*/  STL.64 [R1+0x3e8], R18 ;  /* 0x0003e81201007387 */ /* 0x0005e20000100a00 */
[----:B------:R-:W-:Y:S02]  /*b170*/  IMAD.MOV.U32 R9, RZ, RZ, 0x35854f7b ;  /* 0x35854f7bff097424 */ /* 0x000fe400078e00ff */
[----:B0-----:R-:W-:Y:S01]  /*b180*/  HFMA2 R15, -RZ, RZ, 0.734375, 0.000367641448974609375 ;  /* 0x39e00e06ff0f7431 */ /* 0x001fe200000001ff */
[----:B------:R0:W-:Y:S01]  /*b190*/  STL.64 [R1+0x390], R20 ;  /* 0x0003901401007387 */ /* 0x0001e20000100a00 */
[----:B------:R-:W-:Y:S01]  /*b1a0*/  MOV R14, 0xba055d4d ;  /* 0xba055d4d000e7802 */ /* 0x000fe20000000f00 */
[----:B-1----:R-:W-:Y:S01]  /*b1b0*/  IMAD.MOV.U32 R16, RZ, RZ, -0x46cf38dc ;  /* 0xb930c724ff107424 */ /* 0x002fe200078e00ff */
[----:B------:R-:W-:Y:S01]  /*b1c0*/  MOV R17, 0xb20bacf3 ;  /* 0xb20bacf300117802 */ /* 0x000fe20000000f00 */
[----:B------:R1:W-:Y:S01]  /*b1d0*/  STL.64 [R1+0x3f0], R8 ;  /* 0x0003f00801007387 */ /* 0x0003e20000100a00 */
[----:B--2---:R-:W-:Y:S01]  /*b1e0*/  HFMA2 R19, -RZ, RZ, 0.09893798828125, 7.9572200775146484375e-05 ;  /* 0x2e550537ff137431 */ /* 0x004fe200000001ff */
        /* <DEDUP_REMOVED lines=8> */
[----:B--2---:R-:W-:Y:S02]  /*b270*/  HFMA2 R17, -RZ, RZ, -0.2242431640625, -0.000300884246826171875 ;  /* 0xb32d8ceeff117431 */ /* 0x004fe400000001ff */
[----:B------:R2:W-:Y:S01]  /*b280*/  STL.64 [R1+0x410], R18 ;  /* 0x0004101201007387 */ /* 0x0005e20000100a00 */
[----:B------:R-:W-:Y:S01]  /*b290*/  MOV R16, 0x3396a2a5 ;  /* 0x3396a2a500107802 */ /* 0x000fe20000000f00 */
[----:B0-----:R-:W-:Y:S02]  /*b2a0*/  HFMA2 R14, -RZ, RZ, -0.302734375, 95.6875 ;  /* 0xb4d855fbff0e7431 */ /* 0x001fe400000001ff */
[----:B------:R-:W-:Y:S01]  /*b2b0*/  IMAD.MOV.U32 R15, RZ, RZ, -0x55ba340a ;  /* 0xaa45cbf6ff0f7424 */ /* 0x000fe200078e00ff */
[----:B------:R0:W-:Y:S01]  /*b2c0*/  STL.64 [R1+0x418], R8 ;  /* 0x0004180801007387 */ /* 0x0001e20000100a00 */
[----:B-1----:R-:W-:Y:S01]  /*b2d0*/  HFMA2 R21, -RZ, RZ, -0.08209228515625, -0.0003426074981689453125 ;  /* 0xad418d9dff157431 */ /* 0x002fe200000001ff */
        /* <DEDUP_REMOVED lines=8> */
[----:B-1----:R-:W-:Y:S02]  /*b360*/  HFMA2 R16, -RZ, RZ, 0.6455078125, 2626 ;  /* 0x392a6921ff107431 */ /* 0x002fe400000001ff */
[----:B------:R1:W-:Y:S01]  /*b370*/  STL.64 [R1+0x438], R18 ;  /* 0x0004381201007387 */ /* 0x0003e20000100a00 */
[----:B------:R-:W-:Y:S02]  /*b380*/  IMAD.MOV.U32 R17, RZ, RZ, -0x44f8c6dd ;  /* 0xbb073923ff117424 */ /* 0x000fe400078e00ff */
[----:B--2---:R-:W-:Y:S01]  /*b390*/  IMAD.MOV.U32 R14, RZ, RZ, 0x2e259399 ;  /* 0x2e259399ff0e7424 */ /* 0x004fe200078e00ff */
[----:B------:R-:W-:Y:S01]  /*b3a0*/  MOV R15, 0x3acf0edd ;  /* 0x3acf0edd000f7802 */ /* 0x000fe20000000f00 */
[----:B------:R2:W-:Y:S01]  /*b3b0*/  STL.64 [R1+0x440], R8 ;  /* 0x0004400801007387 */ /* 0x0005e20000100a00 */
[----:B0-----:R-:W-:-:S02]  /*b3c0*/  HFMA2 R20, -RZ, RZ, 0.52978515625, -7944 ;  /* 0x383defc2ff147431 */ /* 0x001fc400000001ff */
[----:B------:R-:W-:Y:S01]  /*b3d0*/  IMAD.MOV.U32 R21, RZ, RZ, -0x47fcd784 ;  /* 0xb803287cff157424 */ /* 0x000fe200078e00ff */
[----:B------:R0:W-:Y:S01]  /*b3e0*/  STL.64 [R1+0x448], R14 ;  /* 0x0004480e01007387 */ /* 0x0001e20000100a00 */
[----:B-1----:R-:W-:Y:S02]  /*b3f0*/  HFMA2 R19, -RZ, RZ, 0.71728515625, -47744 ;  /* 0x39bdf9d4ff137431 */ /* 0x002fe400000001ff */
[----:B------:R-:W-:Y:S01]  /*b400*/  IMAD.MOV.U32 R18, RZ, RZ, -0x4b29b865 ;  /* 0xb4d6479bff127424 */ /* 0x000fe200078e00ff */
[----:B------:R1:W-:Y:S01]  /*b410*/  STL.64 [R1+0x450], R16 ;  /* 0x0004501001007387 */ /* 0x0003e20000100a00 */
[----:B--2---:R-:W-:Y:S01]  /*b420*/  MOV R8, 0xb9938e1b ;  /* 0xb9938e1b00087802 */ /* 0x004fe20000000f00 */
[----:B------:R-:W-:Y:S02]  /*b430*/  IMAD.MOV.U32 R9, RZ, RZ, 0x38db2466 ;  /* 0x38db2466ff097424 */ /* 0x000fe400078e00ff */
[----:B------:R2:W-:Y:S01]  /*b440*/  STL.64 [R1+0x408], R20 ;  /* 0x0004081401007387 */ /* 0x0005e20000100a00 */
[----:B0-----:R-:W-:-:S03]  /*b450*/  HFMA2 R14, -RZ, RZ, 0.1583251953125, -3.76171875 ;  /* 0x3111c386ff0e7431 */ /* 0x001fc600000001ff */
[----:B------:R0:W-:Y:S01]  /*b460*/  STL.64 [R1+0x460], R18 ;  /* 0x0004601201007387 */ /* 0x0001e20000100a00 */
[----:B------:R-:W-:Y:S01]  /*b470*/  MOV R15, 0xb7d840e1 ;  /* 0xb7d840e1000f7802 */ /* 0x000fe20000000f00 */
[----:B-1----:R-:W-:Y:S02]  /*b480*/  HFMA2 R17, -RZ, RZ, -0.421142578125, 14.125 ;  /* 0xb6bd4b10ff117431 */ /* 0x002fe400000001ff */
[----:B------:R-:W-:Y:S01]  /*b490*/  IMAD.MOV.U32 R16, RZ, RZ, 0x3790f86c ;  /* 0x3790f86cff107424 */ /* 0x000fe200078e00ff */
[----:B------:R1:W-:Y:S01]  /*b4a0*/  STL.64 [R1+0x468], R8 ;  /* 0x0004680801007387 */ /* 0x0003e20000100a00 */
[----:B--2---:R-:W-:Y:S01]  /*b4b0*/  IMAD.MOV.U32 R20, RZ, RZ, 0x32451f4e ;  /* 0x32451f4eff147424 */ /* 0x004fe200078e00ff */
[----:B------:R-:W-:Y:S02]  /*b4c0*/  MOV R21, 0x22924184 ;  /* 0x2292418400157802 */ /* 0x000fe40000000f00 */
[----:B------:R2:W-:Y:S01]  /*b4d0*/  STL.64 [R1+0x470], R14 ;  /* 0x0004700e01007387 */ /* 0x0005e20000100a00 */
[----:B0-----:R-:W-:Y:S01]  /*b4e0*/  HFMA2 R18, -RZ, RZ, -0.326171875, 1470 ;  /* 0xb53865beff127431 */ /* 0x001fe200000001ff */
[----:B------:R-:W-:-:S02]  /*b4f0*/  MOV R19, 0x345dc32f ;  /* 0x345dc32f00137802 */ /* 0x000fc40000000f00 */
[----:B------:R0:W-:Y:S01]  /*b500*/  STL.64 [R1+0x430], R20 ;  /* 0x0004301401007387 */ /* 0x0001e20000100a00 */
[----:B-1----:R-:W-:-:S03]  /*b510*/  HFMA2 R9, -RZ, RZ, -0.2216796875, -11232 ;  /* 0xb318f17cff097431 */ /* 0x002fc600000001ff */
[----:B------:R1:W-:Y:S01]  /*b520*/  STL.64 [R1+0x478], R16 ;  /* 0x0004781001007387 */ /* 0x0003e20000100a00 */
[----:B------:R-:W-:Y:S01]  /*b530*/  IMAD.MOV.U32 R8, RZ, RZ, 0x29526277 ;  /* 0x29526277ff087424 */ /* 0x000fe200078e00ff */
[----:B--2---:R-:W-:Y:S01]  /*b540*/  MOV R14, 0x32afd7e3 ;  /* 0x32afd7e3000e7802 */ /* 0x004fe20000000f00 */
[----:B------:R-:W-:Y:S01]  /*b550*/  IMAD.MOV.U32 R15, RZ, RZ, -0x4e3865f7 ;  /* 0xb1c79a09ff0f7424 */ /* 0x000fe200078e00ff */
[----:B------:R2:W-:Y:S01]  /*b560*/  STL.64 [R1+0x488], R18 ;  /* 0x0004881201007387 */ /* 0x0005e20000100a00 */
[----:B0-----:R-:W-:Y:S02]  /*b570*/  MOV R20, 0x3b0c2df0 ;  /* 0x3b0c2df000147802 */ /* 0x001fe40000000f00 */
[----:B------:R-:W-:Y:S01]  /*b580*/  MOV R21, 0xba847eb2 ;  /* 0xba847eb200157802 */ /* 0x000fe20000000f00 */
[----:B------:R0:W-:Y:S01]  /*b590*/  STL.64 [R1+0x490], R8 ;  /* 0x0004900801007387 */ /* 0x0001e20000100a00 */
[----:B-1----:R-:W-:Y:S01]  /*b5a0*/  HFMA2 R16, -RZ, RZ, -0.0199127197265625, -0.046417236328125 ;  /* 0xa519a9f1ff107431 */ /* 0x002fe200000001ff */
[----:B------:R-:W-:-:S02]  /*b5b0*/  MOV R17, 0x30785d67 ;  /* 0x30785d6700117802 */ /* 0x000fc40000000f00 */
[----:B------:R1:W-:Y:S01]  /*b5c0*/  STL.64 [R1+0x458], R20 ;  /* 0x0004581401007387 */ /* 0x0003e20000100a00 */
[----:B--2---:R-:W-:Y:S01]  /*b5d0*/  MOV R18, 0xbb8572b5 ;  /* 0xbb8572b500127802 */ /* 0x004fe20000000f00 */
[----:B------:R-:W-:Y:S02]  /*b5e0*/  IMAD.MOV.U32 R19, RZ, RZ, 0x3bd1d34d ;  /* 0x3bd1d34dff137424 */ /* 0x000fe400078e00ff */
[----:B------:R2:W-:Y:S01]  /*b5f0*/  STL.64 [R1+0x498], R14 ;  /* 0x0004980e01007387 */ /* 0x0005e20000100a00 */
[----:B0-----:R-:W-:-:S03]  /*b600*/  HFMA2 R8, -RZ, RZ, -0.939453125, 3328 ;  /* 0xbb846a80ff087431 */ /* 0x001fc600000001ff */
[----:B------:R0:W-:Y:S01]  /*b610*/  STL.64 [R1+0x4a0], R16 ;  /* 0x0004a01001007387 */ /* 0x0001e20000100a00 */
[----:B------:R-:W-:Y:S02]  /*b620*/  MOV R9, 0xb6128c3e ;  /* 0xb6128c3e00097802 */ /* 0x000fe40000000f00 */
[----:B-1----:R-:W-:Y:S01]  /*b630*/  MOV R20, 0xad41f120 ;  /* 0xad41f12000147802 */ /* 0x002fe20000000f00 */
[----:B------:R-:W-:Y:S01]  /*b640*/  IMAD.MOV.U32 R21, RZ, RZ, 0x3596a2b5 ;  /* 0x3596a2b5ff157424 */ /* 0x000fe200078e00ff */
[----:B------:R1:W-:Y:S01]  /*b650*/  STL.64 [R1+0x4b0], R18 ;  /* 0x0004b01201007387 */ /* 0x0003e20000100a00 */
[----:B--2---:R-:W-:Y:S02]  /*b660*/  HFMA2 R15, -RZ, RZ, -0.87548828125, 0.0038356781005859375 ;  /* 0xbb011bdbff0f7431 */ /* 0x004fe400000001ff */
[----:B------:R-:W-:Y:S01]  /*b670*/  IMAD.MOV.U32 R14, RZ, RZ, 0x3b0e7a69 ;  /* 0x3b0e7a69ff0e7424 */ /* 0x000fe200078e00ff */
[----:B------:R2:W-:Y:S01]  /*b680*/  STL.64 [R1+0x480], R20 ;  /* 0x0004801401007387 */ /* 0x0005e20000100a00 */
[----:B0-----:R-:W-:Y:S01]  /*b690*/  MOV R16, 0x3a5b23f8 ;  /* 0x3a5b23f800107802 */ /* 0x001fe20000000f00 */
[----:B------:R-:W-:-:S02]  /*b6a0*/  IMAD.MOV.U32 R17, RZ, RZ, 0x32a708fe ;  /* 0x32a708feff117424 */ /* 0x000fc400078e00ff */
[----:B------:R0:W-:Y:S01]  /*b6b0*/  STL.64 [R1+0x4b8], R8 ;  /* 0x0004b80801007387 */ /* 0x0001e20000100a00 */
[----:B-1----:R-:W-:Y:S02]  /*b6c0*/  HFMA2 R19, -RZ, RZ, -0.1112060546875, -6.7578125 ;  /* 0xaf1ec6c2ff137431 */ /* 0x002fe400000001ff */
[----:B------:R-:W-:Y:S01]  /*b6d0*/  IMAD.MOV.U32 R18, RZ, RZ, -0x477207b8 ;  /* 0xb88df848ff127424 */ /* 0x000fe200078e00ff */
[----:B------:R1:W-:Y:S01]  /*b6e0*/  STL.64 [R1+0x4c0], R14 ;  /* 0x0004c00e01007387 */ /* 0x0003e20000100a00 */
[----:B--2---:R-:W-:-:S03]  /*b6f0*/  HFMA2 R21, -RZ, RZ, 0.110595703125, 0.9189453125 ;  /* 0x2f143b5aff157431 */ /* 0x004fc600000001ff */
[----:B------:R2:W-:Y:S01]  /*b700*/  STL.64 [R1+0x4c8], R16 ;  /* 0x0004c81001007387 */ /* 0x0005e20000100a00 */
[----:B------:R-:W-:Y:S01]  /*b710*/  IMAD.MOV.U32 R20, RZ, RZ, -0x4ff7a9f6 ;  /* 0xb008560aff147424 */ /* 0x000fe200078e00ff */
[----:B0-----:R-:W-:Y:S01]  /*b720*/  MOV R8, 0x3783ce5d ;  /* 0x3783ce5d00087802 */ /* 0x001fe20000000f00 */
[----:B------:R-:W-:Y:S01]  /*b730*/  IMAD.MOV.U32 R9, RZ, RZ, -0x48d3209f ;  /* 0xb72cdf61ff097424 */ /* 0x000fe200078e00ff */
[----:B------:R0:W-:Y:S01]  /*b740*/  STL.64 [R1+0x4d8], R18 ;  /* 0x0004d81201007387 */ /* 0x0001e20000100a00 */
[----:B-1----:R-:W-:Y:S01]  /*b750*/  HFMA2 R14, -RZ, RZ, 0.397705078125, -3.591796875 ;  /* 0x365dc32fff0e7431 */ /* 0x002fe200000001ff */
[----:B------:R-:W-:Y:S02]  /*b760*/  MOV R15, 0x2b60b368 ;  /* 0x2b60b368000f7802 */ /* 0x000fe40000000f00 */
[----:B------:R1:W-:Y:S01]  /*b770*/  STL.64 [R1+0x4e0], R8 ;  /* 0x0004e00801007387 */ /* 0x0003e20000100a00 */
[----:B--2---:R-:W-:Y:S02]  /*b780*/  HFMA2 R17, -RZ, RZ, 0.30078125, -34.90625 ;  /* 0x34d0d05dff117431 */ /* 0x004fe400000001ff */
[----:B------:R-:W-:Y:S01]  /*b790*/  IMAD.MOV.U32 R16, RZ, RZ, -0x4ad3f055 ;  /* 0xb52c0fabff107424 */ /* 0x000fe200078e00ff */
[----:B------:R2:W-:Y:S01]  /*b7a0*/  STL.64 [R1+0x4a8], R20 ;  /* 0x0004a81401007387 */ /* 0x0005e20000100a00 */
[----:B0-----:R-:W-:Y:S01]  /*b7b0*/  HFMA2 R18, -RZ, RZ, 0.208251953125, -2.10546875 ;  /* 0x32aac036ff127431 */ /* 0x001fe200000001ff */
[----:B------:R-:W-:-:S02]  /*b7c0*/  MOV R19, 0xb243fbaf ;  /* 0xb243fbaf00137802 */ /* 0x000fc40000000f00 */
[----:B------:R0:W-:Y:S01]  /*b7d0*/  STL.64 [R1+0x4e8], R14 ;  /* 0x0004e80e01007387 */ /* 0x0001e20000100a00 */
[----:B-1----:R-:W-:-:S03]  /*b7e0*/  HFMA2 R9, -RZ, RZ, 0.007099151611328125, 0.256103515625 ;  /* 0x1f453419ff097431 */ /* 0x002fc600000001ff */
[----:B------:R1:W-:Y:S01]  /*b7f0*/  STL.64 [R1+0x4f0], R16 ;  /* 0x0004f01001007387 */ /* 0x0003e20000100a00 */
[----:B------:R-:W-:Y:S02]  /*b800*/  IMAD.MOV.U32 R8, RZ, RZ, 0x315e5907 ;  /* 0x315e5907ff087424 */ /* 0x000fe400078e00ff */
[----:B--2---:R-:W-:Y:S01]  /*b810*/  HFMA2 R20, -RZ, RZ, -0.69091796875, 0.03521728515625 ;  /* 0xb9872882ff147431 */ /* 0x004fe200000001ff */
[----:B------:R-:W-:Y:S01]  /*b820*/  MOV R21, 0x3947558c ;  /* 0x3947558c00157802 */ /* 0x000fe20000000f00 */
[----:B------:R2:W-:Y:S01]  /*b830*/  STL.64 [R1+0x500], R18 ;  /* 0x0005001201007387 */ /* 0x0005e20000100a00 */
[----:B0-----:R-:W-:Y:S01]  /*b840*/  MOV R14, 0xb00a9a1c ;  /* 0xb00a9a1c000e7802 */ /* 0x001fe20000000f00 */
[----:B------:R-:W-:Y:S02]  /*b850*/  IMAD.MOV.U32 R15, RZ, RZ, -0x443d1c1a ;  /* 0xbbc2e3e6ff0f7424 */ /* 0x000fe400078e00ff */
[----:B------:R0:W-:Y:S01]  /*b860*/  STL.64 [R1+0x508], R8 ;  /* 0x0005080801007387 */ /* 0x0001e20000100a00 */
[----:B-1----:R-:W-:Y:S01]  /*b870*/  HFMA2 R16, -RZ, RZ, -0.75634765625, -0.0028533935546875 ;  /* 0xba0d99d8ff107431 */ /* 0x002fe200000001ff */
[----:B------:R-:W-:-:S02]  /*b880*/  MOV R17, 0x3c10084d ;  /* 0x3c10084d00117802 */ /* 0x000fc40000000f00 */
[----:B------:R1:W-:Y:S01]  /*b890*/  STL.64 [R1+0x4d0], R20 ;  /* 0x0004d01401007387 */ /* 0x0003e20000100a00 */
[----:B--2---:R-:W-:Y:S01]  /*b8a0*/  MOV R18, 0x35abe64f ;  /* 0x35abe64f00127802 */ /* 0x004fe20000000f00 */
[----:B------:R-:W-:Y:S02]  /*b8b0*/  IMAD.MOV.U32 R19, RZ, RZ, -0x44f8d348 ;  /* 0xbb072cb8ff137424 */ /* 0x000fe400078e00ff */
[----:B------:R2:W-:Y:S01]  /*b8c0*/  STL.64 [R1+0x510], R14 ;  /* 0x0005100e01007387 */ /* 0x0005e20000100a00 */
[----:B0-----:R-:W-:-:S03]  /*b8d0*/  HFMA2 R8, -RZ, RZ, 0.859375, 2.35546875 ;  /* 0x3ae040b6ff087431 */ /* 0x001fc600000001ff */
[----:B------:R0:W-:Y:S01]  /*b8e0*/  STL.64 [R1+0x518], R16 ;  /* 0x0005181001007387 */ /* 0x0001e20000100a00 */
[----:B------:R-:W-:Y:S02]  /*b8f0*/  MOV R9, 0xba31758e ;  /* 0xba31758e00097802 */ /* 0x000fe40000000f00 */
[----:B-1----:R-:W-:Y:S01]  /*b900*/  MOV R20, 0xb3f9808b ;  /* 0xb3f9808b00147802 */ /* 0x002fe20000000f00 */
[----:B------:R-:W-:Y:S01]  /*b910*/  IMAD.MOV.U32 R21, RZ, RZ, -0x58b5070d ;  /* 0xa74af8f3ff157424 */ /* 0x000fe200078e00ff */
[----:B------:R1:W-:Y:S01]  /*b920*/  STL.64 [R1+0x528], R18 ;  /* 0x0005281201007387 */ /* 0x0003e20000100a00 */
[----:B--2---:R-:W-:Y:S02]  /*b930*/  HFMA2 R15, -RZ, RZ, 0.65869140625, -0.365478515625 ;  /* 0x3945b5d9ff0f7431 */ /* 0x004fe400000001ff */
[----:B------:R-:W-:Y:S01]  /*b940*/  IMAD.MOV.U32 R14, RZ, RZ, -0x4e12e0cd ;  /* 0xb1ed1f33ff0e7424 */ /* 0x000fe200078e00ff */
[----:B------:R2:W-:Y:S01]  /*b950*/  STL.64 [R1+0x4f8], R20 ;  /* 0x0004f81401007387 */ /* 0x0005e20000100a00 */
[----:B0-----:R-:W-:Y:S01]  /*b960*/  MOV R16, 0xb90c7582 ;  /* 0xb90c758200107802 */ /* 0x001fe20000000f00 */
[----:B------:R-:W-:-:S02]  /*b970*/  IMAD.MOV.U32 R17, RZ, RZ, 0x38420ab7 ;  /* 0x38420ab7ff117424 */ /* 0x000fc400078e00ff */
[----:B------:R0:W-:Y:S01]  /*b980*/  STL.64 [R1+0x530], R8 ;  /* 0x0005300801007387 */ /* 0x0001e20000100a00 */
[----:B-1----:R-:W-:Y:S02]  /*b990*/  HFMA2 R19, -RZ, RZ, -0.3779296875, 137.5 ;  /* 0xb60c584cff137431 */ /* 0x002fe400000001ff */
[----:B------:R-:W-:Y:S01]  /*b9a0*/  IMAD.MOV.U32 R18, RZ, RZ, 0x36dddd64 ;  /* 0x36dddd64ff127424 */ /* 0x000fe200078e00ff */
[----:B------:R1:W-:Y:S01]  /*b9b0*/  STL.64 [R1+0x538], R14 ;  /* 0x0005380e01007387 */ /* 0x0003e20000100a00 */
[----:B--2---:R-:W-:-:S03]  /*b9c0*/  HFMA2 R21, -RZ, RZ, 0.955078125, 8.0625 ;  /* 0x3ba44808ff157431 */ /* 0x004fc600000001ff */
[----:B------:R2:W-:Y:S01]  /*b9d0*/  STL.64 [R1+0x540], R16 ;  /* 0x0005401001007387 */ /* 0x0005e20000100a00 */
[----:B------:R-:W-:Y:S01]  /*b9e0*/  IMAD.MOV.U32 R20, RZ, RZ, -0x43de7e19 ;  /* 0xbc2181e7ff147424 */ /* 0x000fe200078e00ff */
[----:B0-----:R-:W-:Y:S01]  /*b9f0*/  MOV R8, 0xaa6be562 ;  /* 0xaa6be56200087802 */ /* 0x001fe20000000f00 */
[----:B------:R-:W-:Y:S01]  /*ba00*/  IMAD.MOV.U32 R9, RZ, RZ, 0x34d57045 ;  /* 0x34d57045ff097424 */ /* 0x000fe200078e00ff */
[----:B------:R0:W-:Y:S01]  /*ba10*/  STL.64 [R1+0x550], R18 ;  /* 0x0005501201007387 */ /* 0x0001e20000100a00 */
[----:B-1----:R-:W-:Y:S01]  /*ba20*/  HFMA2 R14, -RZ, RZ, -0.28125, -0.005046844482421875 ;  /* 0xb4809d2bff0e7431 */ /* 0x002fe200000001ff */
[----:B------:R-:W-:Y:S02]  /*ba30*/  MOV R15, 0x3398dd34 ;  /* 0x3398dd34000f7802 */ /* 0x000fe40000000f00 */
[----:B------:R1:W-:Y:S01]  /*ba40*/  STL.64 [R1+0x558], R8 ;  /* 0x0005580801007387 */ /* 0x0003e20000100a00 */
[----:B--2---:R-:W-:Y:S02]  /*ba50*/  HFMA2 R17, -RZ, RZ, -0.1971435546875, -1835 ;  /* 0xb24fe72bff117431 */ /* 0x004fe400000001ff */
[----:B------:R-:W-:Y:S01]  /*ba60*/  IMAD.MOV.U32 R16, RZ, RZ, 0x2680a18f ;  /* 0x2680a18fff107424 */ /* 0x000fe200078e00ff */
[----:B------:R2:W-:Y:S01]  /*ba70*/  STL.64 [R1+0x520], R20 ;  /* 0x0005201401007387 */ /* 0x0005e20000100a00 */
[----:B0-----:R-:W-:Y:S01]  /*ba80*/  HFMA2 R18, -RZ, RZ, 1.138671875, -0.0004088878631591796875 ;  /* 0x3c8e8eb3ff127431 */ /* 0x001fe200000001ff */
[----:B------:R-:W-:-:S02]  /*ba90*/  MOV R19, 0xbcf1e474 ;  /* 0xbcf1e47400137802 */ /* 0x000fc40000000f00 */
[----:B------:R0:W-:Y:S01]  /*baa0*/  STL.64 [R1+0x560], R14 ;  /* 0x0005600e01007387 */ /* 0x0001e20000100a00 */
[----:B-1----:R-:W-:-:S03]  /*bab0*/  HFMA2 R9, -RZ, RZ, 0.432373046875, -199.5 ;  /* 0x36ebda3cff097431 */ /* 0x002fc600000001ff */
[----:B------:R1:W-:Y:S01]  /*bac0*/  STL.64 [R1+0x568], R16 ;  /* 0x0005681001007387 */ /* 0x0003e20000100a00 */
[----:B------:R-:W-:Y:S02]  /*bad0*/  IMAD.MOV.U32 R8, RZ, RZ, 0x3ca4373f ;  /* 0x3ca4373fff087424 */ /* 0x000fe400078e00ff */
[----:B--2---:R-:W-:Y:S01]  /*bae0*/  HFMA2 R20, -RZ, RZ, 0.0966796875, 0.000797748565673828125 ;  /* 0x2e301289ff147431 */ /* 0x004fe200000001ff */
[----:B------:R-:W-:Y:S01]  /*baf0*/  MOV R21, 0xb72c0fb2 ;  /* 0xb72c0fb200157802 */ /* 0x000fe20000000f00 */
[----:B------:R2:W-:Y:S01]  /*bb00*/  STL.64 [R1+0x578], R18 ;  /* 0x0005781201007387 */ /* 0x0005e20000100a00 */
[----:B0-----:R-:W-:Y:S01]  /*bb10*/  MOV R14, 0xbc4ac247 ;  /* 0xbc4ac247000e7802 */ /* 0x001fe20000000f00 */
[----:B------:R-:W-:Y:S02]  /*bb20*/  IMAD.MOV.U32 R15, RZ, RZ, 0x3c443837 ;  /* 0x3c443837ff0f7424 */ /* 0x000fe400078e00ff */
[----:B------:R0:W-:Y:S01]  /*bb30*/  STL.64 [R1+0x580], R8 ;  /* 0x0005800801007387 */ /* 0x0001e20000100a00 */
[----:B-1----:R-:W-:Y:S01]  /*bb40*/  HFMA2 R16, -RZ, RZ, -0.96142578125, 22032 ;  /* 0xbbb17561ff107431 */ /* 0x002fe200000001ff */
[----:B------:R-:W-:-:S02]  /*bb50*/  MOV R17, 0xb387ea89 ;  /* 0xb387ea8900117802 */ /* 0x000fc40000000f00 */
[----:B------:R1:W-:Y:S01]  /*bb60*/  STL.64 [R1+0x548], R20 ;  /* 0x0005481401007387 */ /* 0x0003e20000100a00 */
[----:B--2---:R-:W-:Y:S01]  /*bb70*/  MOV R18, 0x3a118808 ;  /* 0x3a11880800127802 */ /* 0x004fe20000000f00 */
[----:B------:R-:W-:Y:S02]  /*bb80*/  IMAD.MOV.U32 R19, RZ, RZ, 0x30100e08 ;  /* 0x30100e08ff137424 */ /* 0x000fe400078e00ff */
[----:B------:R2:W-:Y:S01]  /*bb90*/  STL.64 [R1+0x588], R14 ;  /* 0x0005880e01007387 */ /* 0x0005e20000100a00 */
[----:B0-----:R-:W-:-:S03]  /*bba0*/  HFMA2 R8, -RZ, RZ, -0.6357421875, -0.0003497600555419921875 ;  /* 0xb9168dbbff087431 */ /* 0x001fc600000001ff */
[----:B------:R0:W-:Y:S01]  /*bbb0*/  STL.64 [R1+0x590], R16 ;  /* 0x0005901001007387 */ /* 0x0001e20000100a00 */
[----:B------:R-:W-:Y:S02]  /*bbc0*/  MOV R9, 0x38cfff8d ;  /* 0x38cfff8d00097802 */ /* 0x000fe40000000f00 */
[----:B-1----:R-:W-:Y:S01]  /*bbd0*/  MOV R20, 0x31ee4973 ;  /* 0x31ee497300147802 */ /* 0x002fe20000000f00 */
[----:B------:R-:W-:Y:S01]  /*bbe0*/  IMAD.MOV.U32 R21, RZ, RZ, -0x4ef8e330 ;  /* 0xb1071cd0ff157424 */ /* 0x000fe200078e00ff */
[----:B------:R1:W-:Y:S01]  /*bbf0*/  STL.64 [R1+0x5a0], R18 ;  /* 0x0005a01201007387 */ /* 0x0003e20000100a00 */
[----:B--2---:R-:W-:Y:S02]  /*bc00*/  HFMA2 R15, -RZ, RZ, -0.07000732421875, -0.0039005279541015625 ;  /* 0xac7b9bfdff0f7431 */ /* 0x004fe400000001ff */
[----:B------:R-:W-:Y:S01]  /*bc10*/  IMAD.MOV.U32 R14, RZ, RZ, -0x47f3a7b4 ;  /* 0xb80c584cff0e7424 */ /* 0x000fe200078e00ff */
[----:B------:R2:W-:Y:S01]  /*bc20*/  STL.64 [R1+0x570], R20 ;  /* 0x0005701401007387 */ /* 0x0005e20000100a00 */
[----:B0-----:R-:W-:Y:S01]  /*bc30*/  MOV R16, 0x36f01e4e ;  /* 0x36f01e4e00107802 */ /* 0x001fe20000000f00 */
[----:B------:R-:W-:-:S02]  /*bc40*/  IMAD.MOV.U32 R17, RZ, RZ, -0x4967455d ;  /* 0xb698baa3ff117424 */ /* 0x000fc400078e00ff */
[----:B------:R0:W-:Y:S01]  /*bc50*/  STL.64 [R1+0x5a8], R8 ;  /* 0x0005a80801007387 */ /* 0x0001e20000100a00 */
[----:B-1----:R-:W-:Y:S02]  /*bc60*/  HFMA2 R19, -RZ, RZ, 0.260498046875, 4.79296875 ;  /* 0x342b44cbff137431 */ /* 0x002fe400000001ff */
[----:B------:R-:W-:Y:S01]  /*bc70*/  IMAD.MOV.U32 R18, RZ, RZ, -0x4b711113 ;  /* 0xb48eeeedff127424 */ /* 0x000fe200078e00ff */
[----:B------:R1:W-:Y:S01]  /*bc80*/  STL.64 [R1+0x5b0], R14 ;  /* 0x0005b00e01007387 */ /* 0x0003e20000100a00 */
[----:B--2---:R-:W-:-:S03]  /*bc90*/  HFMA2 R21, -RZ, RZ, -0.84423828125, 0.01085662841796875 ;  /* 0xbac1218fff157431 */ /* 0x004fc600000001ff */
[----:B------:R2:W-:Y:S01]  /*bca0*/  STL.64 [R1+0x5b8], R16 ;  /* 0x0005b81001007387 */ /* 0x0005e20000100a00 */
[----:B------:R-:W-:Y:S01]  /*bcb0*/  IMAD.MOV.U32 R20, RZ, RZ, 0x3af72347 ;  /* 0x3af72347ff147424 */ /* 0x000fe200078e00ff */
[----:B0-----:R-:W-:Y:S01]  /*bcc0*/  MOV R8, 0xb34aab39 ;  /* 0xb34aab3900087802 */ /* 0x001fe20000000f00 */
[----:B------:R-:W-:Y:S01]  /*bcd0*/  IMAD.MOV.U32 R9, RZ, RZ, -0x5b69df18 ;  /* 0xa49620e8ff097424 */ /* 0x000fe200078e00ff */
[----:B------:R0:W-:Y:S01]  /*bce0*/  STL.64 [R1+0x5c8], R18 ;  /* 0x0005c81201007387 */ /* 0x0001e20000100a00 */
[----:B-1----:R-:W-:Y:S01]  /*bcf0*/  HFMA2 R14, -RZ, RZ, 0.1885986328125, 0.00152683258056640625 ;  /* 0x32091641ff0e7431 */ /* 0x002fe200000001ff */
[----:B------:R-:W-:Y:S02]  /*bd00*/  MOV R15, 0x3cf7cd03 ;  /* 0x3cf7cd03000f7802 */ /* 0x000fe40000000f00 */
[----:B------:R1:W-:Y:S01]  /*bd10*/  STL.64 [R1+0x5d0], R8 ;  /* 0x0005d00801007387 */ /* 0x0003e20000100a00 */
[----:B--2---:R-:W-:Y:S02]  /*bd20*/  HFMA2 R17, -RZ, RZ, -1.32421875, -0.000303745269775390625 ;  /* 0xbd4c8cfaff117431 */ /* 0x004fe400000001ff */
[----:B------:R-:W-:Y:S01]  /*bd30*/  IMAD.MOV.U32 R16, RZ, RZ, 0x3b22a4c0 ;  /* 0x3b22a4c0ff107424 */ /* 0x000fe200078e00ff */
[----:B------:R2:W-:Y:S01]  /*bd40*/  STL.64 [R1+0x598], R20 ;  /* 0x0005981401007387 */ /* 0x0005e20000100a00 */
[----:B0-----:R-:W-:Y:S01]  /*bd50*/  HFMA2 R18, -RZ, RZ, -0.421630859375, -45600 ;  /* 0xb6bff991ff127431 */ /* 0x001fe200000001ff */
[----:B------:R-:W-:-:S02]  /*bd60*/  MOV R19, 0x3c772822 ;  /* 0x3c77282200137802 */ /* 0x000fc40000000f00 */
[----:B------:R0:W-:Y:S01]  /*bd70*/  STL.64 [R1+0x5d8], R14 ;  /* 0x0005d80e01007387 */ /* 0x0001e20000100a00 */
[----:B-1----:R-:W-:-:S03]  /*bd80*/  HFMA2 R9, -RZ, RZ, 0.96337890625, -2856 ;  /* 0x3bb5e994ff097431 */ /* 0x002fc600000001ff */
[----:B------:R1:W-:Y:S01]  /*bd90*/  STL.64 [R1+0x5e0], R16 ;  /* 0x0005e01001007387 */ /* 0x0003e20000100a00 */
[----:B------:R-:W-:Y:S02]  /*bda0*/  IMAD.MOV.U32 R8, RZ, RZ, -0x43a6b9fa ;  /* 0xbc594606ff087424 */ /* 0x000fe400078e00ff */
[----:B--2---:R-:W-:Y:S01]  /*bdb0*/  HFMA2 R20, -RZ, RZ, 0.359130859375, 0.00109958648681640625 ;  /* 0x35bf1481ff147431 */ /* 0x004fe200000001ff */
[----:B------:R-:W-:Y:S01]  /*bdc0*/  MOV R21, 0x28a95d1c ;  /* 0x28a95d1c00157802 */ /* 0x000fe20000000f00 */
[----:B------:R2:W-:Y:S01]  /*bdd0*/  STL.64 [R1+0x5f0], R18 ;  /* 0x0005f01201007387 */ /* 0x0005e20000100a00 */
[----:B0-----:R-:W-:Y:S01]  /*bde0*/  MOV R14, 0x3301fab9 ;  /* 0x3301fab9000e7802 */ /* 0x001fe20000000f00 */
[----:B------:R-:W-:Y:S02]  /*bdf0*/  IMAD.MOV.U32 R15, RZ, RZ, -0x451e2b3b ;  /* 0xbae1d4c5ff0f7424 */ /* 0x000fe400078e00ff */
[----:B------:R0:W-:Y:S01]  /*be00*/  STL.64 [R1+0x5f8], R8 ;  /* 0x0005f80801007387 */ /* 0x0001e20000100a00 */
[----:B-1----:R-:W-:Y:S01]  /*be10*/  HFMA2 R17, -RZ, RZ, -0.74462890625, -0.0031642913818359375 ;  /* 0xb9f59a7bff117431 */ /* 0x002fe200000001ff */
[----:B------:R-:W-:-:S02]  /*be20*/  MOV R16, 0x3aa8ffa4 ;  /* 0x3aa8ffa400107802 */ /* 0x000fc40000000f00 */
[----:B------:R1:W-:Y:S01]  /*be30*/  STL.64 [R1+0x5c0], R20 ;  /* 0x0005c01401007387 */ /* 0x0003e20000100a00 */
[----:B--2---:R-:W-:Y:S02]  /*be40*/  HFMA2 R18, -RZ, RZ, -0.5791015625, 6.30078125 ;  /* 0xb8a2464dff127431 */ /* 0x004fe400000001ff */
[----:B------:R-:W-:Y:S01]  /*be50*/  IMAD.MOV.U32 R19, RZ, RZ, 0x37d6f710 ;  /* 0x37d6f710ff137424 */ /* 0x000fe200078e00ff */
[----:B------:R2:W-:Y:S01]  /*be60*/  STL.64 [R1+0x600], R14 ;  /* 0x0006000e01007387 */ /* 0x0005e20000100a00 */
[----:B0-----:R-:W-:-:S03]  /*be70*/  HFMA2 R9, -RZ, RZ, -0.41845703125, -0.052032470703125 ;  /* 0xb6b2aaa9ff097431 */ /* 0x001fc600000001ff */
[----:B------:R0:W-:Y:S01]  /*be80*/  STL.64 [R1+0x608], R16 ;  /* 0x0006081001007387 */ /* 0x0001e20000100a00 */
[----:B------:R-:W-:Y:S02]  /*be90*/  MOV R8, 0x2b978533 ;  /* 0x2b97853300087802 */ /* 0x000fe40000000f00 */
[----:B-1----:R-:W-:Y:S01]  /*bea0*/  MOV R20, 0x3d756a1b ;  /* 0x3d756a1b00147802 */ /* 0x002fe20000000f00 */
[----:B------:R-:W-:Y:S01]  /*beb0*/  IMAD.MOV.U32 R21, RZ, RZ, -0x42faf2e3 ;  /* 0xbd050d1dff157424 */ /* 0x000fe200078e00ff */
[----:B------:R1:W-:Y:S01]  /*bec0*/  STL.64 [R1+0x618], R18 ;  /* 0x0006181201007387 */ /* 0x0003e20000100a00 */
[----:B--2---:R-:W-:Y:S01]  /*bed0*/  IMAD.MOV.U32 R14, RZ, RZ, 0x3660ca4a ;  /* 0x3660ca4aff0e7424 */ /* 0x004fe200078e00ff */
[----:B------:R-:W-:Y:S02]  /*bee0*/  MOV R15, 0xb58b55b7 ;  /* 0xb58b55b7000f7802 */ /* 0x000fe40000000f00 */
[----:B------:R2:W-:Y:S01]  /*bef0*/  STL.64 [R1+0x5e8], R20 ;  /* 0x0005e81401007387 */ /* 0x0005e20000100a00 */
[----:B0-----:R-:W-:-:S02]  /*bf00*/  HFMA2 R16, -RZ, RZ, -0.030426025390625, 0.0012359619140625 ;  /* 0xa7ca1510ff107431 */ /* 0x001fc400000001ff */
[----:B------:R-:W-:Y:S01]  /*bf10*/  IMAD.MOV.U32 R17, RZ, RZ, 0x344da161 ;  /* 0x344da161ff117424 */ /* 0x000fe200078e00ff */
[----:B------:R0:W-:Y:S01]  /*bf20*/  STL.64 [R1+0x628], R14 ;  /* 0x0006280e01007387 */ /* 0x0001e20000100a00 */
[----:B-1----:R-:W-:-:S03]  /*bf30*/  HFMA2 R19, -RZ, RZ, 0.220703125, -0.00022685527801513671875 ;  /* 0x33108b6fff137431 */ /* 0x002fc600000001ff */
[----:B------:R1:W-:Y:S01]  /*bf40*/  STL.64 [R1+0x620], R8 ;  /* 0x0006200801007387 */ /* 0x0003e20000100a00 */
[----:B------:R-:W-:Y:S01]  /*bf50*/  MOV R18, 0xb3f53521 ;  /* 0xb3f5352100127802 */ /* 0x000fe20000000f00 */
[----:B--2---:R-:W-:Y:S01]  /*bf60*/  IMAD.MOV.U32 R20, RZ, RZ, -0x50b6c2c3 ;  /* 0xaf493d3dff147424 */ /* 0x004fe200078e00ff */
[----:B------:R-:W-:Y:S01]  /*bf70*/  MOV R21, 0x38f01e51 ;  /* 0x38f01e5100157802 */ /* 0x000fe20000000f00 */
[----:B------:R2:W-:Y:S01]  /*bf80*/  STL.64 [R1+0x630], R16 ;  /* 0x0006301001007387 */ /* 0x0005e20000100a00 */
[----:B0-----:R-:W-:Y:S02]  /*bf90*/  HFMA2 R14, -RZ, RZ, -1.5048828125, 5.2988529205322265625e-05 ;  /* 0xbe050379ff0e7431 */ /* 0x001fe400000001ff */
[----:B------:R-:W-:Y:S01]  /*bfa0*/  IMAD.MOV.U32 R15, RZ, RZ, -0x47fbf7d1 ;  /* 0xb804082fff0f7424 */ /* 0x000fe200078e00ff */
[----:B------:R0:W-:Y:S01]  /*bfb0*/  STL.64 [R1+0x610], R20 ;  /* 0x0006101401007387 */ /* 0x0001e20000100a00 */
[----:B-1----:R-:W-:Y:S01]  /*bfc0*/  IMAD.MOV.U32 R8, RZ, RZ, -0x423524bd ;  /* 0xbdcadb43ff087424 */ /* 0x002fe200078e00ff */
[----:B------:R-:W-:-:S02]  /*bfd0*/  MOV R9, 0x3e37d95d ;  /* 0x3e37d95d00097802 */ /* 0x000fc40000000f00 */
[----:B------:R1:W-:Y:S01]  /*bfe0*/  STL.64 [R1+0x638], R18 ;  /* 0x0006381201007387 */ /* 0x0003e20000100a00 */
[----:B--2---:R-:W-:Y:S01]  /*bff0*/  HFMA2 R17, -RZ, RZ, -1.435546875, 0.00492095947265625 ;  /* 0xbdbe1d0aff117431 */ /* 0x004fe200000001ff */
[----:B------:R-:W-:Y:S02]  /*c000*/  MOV R16, 0x3db95da4 ;  /* 0x3db95da400107802 */ /* 0x000fe40000000f00 */
[----:B------:R2:W-:Y:S01]  /*c010*/  STL.64 [R1+0x640], R8 ;  /* 0x0006400801007387 */ /* 0x0005e20000100a00 */
[----:B0-----:R-:W-:Y:S01]  /*c020*/  IMAD.MOV.U32 R20, RZ, RZ, 0x3d35e97a ;  /* 0x3d35e97aff147424 */ /* 0x001fe200078e00ff */
[----:B------:R-:W-:Y:S02]  /*c030*/  MOV R21, 0x3495237e ;  /* 0x3495237e00157802 */ /* 0x000fe40000000f00 */
[----:B------:R0:W-:Y:S01]  /*c040*/  STL.64 [R1+0x648], R14 ;  /* 0x0006480e01007387 */ /* 0x0001e20000100a00 */
[----:B-1----:R-:W-:Y:S02]  /*c050*/  HFMA2 R18, -RZ, RZ, -1.1376953125, 0.0194244384765625 ;  /* 0xbc8d24f9ff127431 */ /* 0x002fe400000001ff */
[----:B------:R-:W-:Y:S01]  /*c060*/  IMAD.MOV.U32 R19, RZ, RZ, 0x3c685f80 ;  /* 0x3c685f80ff137424 */ /* 0x000fe200078e00ff */
[----:B------:R1:W-:Y:S01]  /*c070*/  STL.64 [R1+0x650], R16 ;  /* 0x0006501001007387 */ /* 0x0003e20000100a00 */
[----:B--2---:R-:W-:Y:S01]  /*c080*/  HFMA2 R9, -RZ, RZ, -0.16064453125, -0.025848388671875 ;  /* 0xb124a69eff097431 */ /* 0x004fe200000001ff */
[----:B------:R-:W-:-:S02]  /*c090*/  MOV R8, 0xbbb833db ;  /* 0xbbb833db00087802 */ /* 0x000fc40000000f00 */
[----:B------:R2:W-:Y:S01]  /*c0a0*/  STL.64 [R1+0x658], R20 ;  /* 0x0006581401007387 */ /* 0x0005e20000100a00 */
[----:B0-----:R-:W-:Y:S01]  /*c0b0*/  IMAD.MOV.U32 R14, RZ, RZ, 0x3ad21a87 ;  /* 0x3ad21a87ff0e7424 */ /* 0x001fe200078e00ff */
[----:B------:R-:W-:Y:S02]  /*c0c0*/  MOV R15, 0xba9821e8 ;  /* 0xba9821e8000f7802 */ /* 0x000fe40000000f00 */
[----:B------:R0:W-:Y:S01]  /*c0d0*/  STL.64 [R1+0x660], R18 ;  /* 0x0006601201007387 */ /* 0x0001e20000100a00 */
[----:B-1----:R-:W-:Y:S02]  /*c0e0*/  HFMA2 R16, -RZ, RZ, 0.7294921875, -28928 ;  /* 0x39d6f710ff107431 */ /* 0x002fe400000001ff */
[----:B------:R-:W-:Y:S01]  /*c0f0*/  IMAD.MOV.U32 R17, RZ, RZ, 0x2da18c1b ;  /* 0x2da18c1bff117424 */ /* 0x000fe200078e00ff */
[----:B------:R1:W-:Y:S01]  /*c100*/  STL.64 [R1+0x670], R14 ;  /* 0x0006700e01007387 */ /* 0x0003e20000100a00 */
[----:B--2---:R-:W-:-:S03]  /*c110*/  HFMA2 R21, -RZ, RZ, 0.56494140625, 33664 ;  /* 0x3885781cff157431 */ /* 0x004fc600000001ff */
[----:B------:R2:W-:Y:S01]  /*c120*/  STL.64 [R1+0x668], R8 ;  /* 0x0006680801007387 */ /* 0x0005e20000100a00 */
[----:B------:R-:W-:Y:S01]  /*c130*/  MOV R20, 0xb8c8fffe ;  /* 0xb8c8fffe00147802 */ /* 0x000fe20000000f00 */
[----:B0-----:R-:W-:Y:S02]  /*c140*/  IMAD.MOV.U32 R18, RZ, RZ, -0x4851d4db ;  /* 0xb7ae2b25ff127424 */ /* 0x001fe400078e00ff */
[----:B------:R0:W-:Y:S01]  /*c150*/  STL.64 [R1+0x678], R16 ;  /* 0x0006781001007387 */ /* 0x0001e20000100a00 */
[----:B------:R-:W-:Y:S01]  /*c160*/  MOV R19, 0xaa04ec8a ;  /* 0xaa04ec8a00137802 */ /* 0x000fe20000000f00 */
[----:B-1----:R-:W-:Y:S01]  /*c170*/  HFMA2 R15, -RZ, RZ, 0.0241241455078125, 20.375 ;  /* 0x262d4d18ff0f7431 */ /* 0x002fe200000001ff */
[----:B------:R-:W-:Y:S01]  /*c180*/  MOV R14, 0x3558d126 ;  /* 0x3558d126000e7802 */ /* 0x000fe20000000f00 */
[----:B------:R1:W-:Y:S01]  /*c190*/  STL.64 [R1+0x680], R20 ;  /* 0x0006801401007387 */ /* 0x0003e20000100a00 */
[----:B--2---:R-:W-:Y:S02]  /*c1a0*/  HFMA2 R8, -RZ, RZ, 0.409423828125, 444.75 ;  /* 0x368d5ef3ff087431 */ /* 0x004fe400000001ff */
[----:B------:R-:W-:Y:S01]  /*c1b0*/  IMAD.MOV.U32 R9, RZ, RZ, -0x49cfc1d0 ;  /* 0xb6303e30ff097424 */ /* 0x000fe200078e00ff */
[----:B------:R2:W-:Y:S01]  /*c1c0*/  STL.64 [R1+0x698], R14 ;  /* 0x0006980e01007387 */ /* 0x0005e20000100a00 */
[----:B0-----:R-:W-:Y:S01]  /*c1d0*/  IMAD.MOV.U32 R16, RZ, RZ, -0x4be1d735 ;  /* 0xb41e28cbff107424 */ /* 0x001fe200078e00ff */
[----:B------:R-:W-:-:S02]  /*c1e0*/  MOV R17, 0xbe4cbe7e ;  /* 0xbe4cbe7e00117802 */ /* 0x000fc40000000f00 */
[----:B------:R0:W-:Y:S01]  /*c1f0*/  STL.64 [R1+0x688], R18 ;  /* 0x0006881201007387 */ /* 0x0001e20000100a00 */
[----:B-1----:R-:W-:-:S03]  /*c200*/  HFMA2 R20, -RZ, RZ, -1.115234375, -0.0924072265625 ;  /* 0xbc76adeaff147431 */ /* 0x002fc600000001ff */
[----:B------:R1:W-:Y:S01]  /*c210*/  STL.64 [R1+0x6a0], R16 ;  /* 0x0006a01001007387 */ /* 0x0003e20000100a00 */
[----:B------:R-:W-:Y:S02]  /*c220*/  IMAD.MOV.U32 R21, RZ, RZ, 0x3ebaba46 ;  /* 0x3ebaba46ff157424 */ /* 0x000fe400078e00ff */
[----:B--2---:R-:W-:Y:S02]  /*c230*/  HFMA2 R14, -RZ, RZ, 1.501953125, -0.36376953125 ;  /* 0x3e02b5d2ff0e7431 */ /* 0x004fe400000001ff */
[----:B------:R-:W-:Y:S01]  /*c240*/  IMAD.MOV.U32 R15, RZ, RZ, -0x4299bf87 ;  /* 0xbd664079ff0f7424 */ /* 0x000fe200078e00ff */
[----:B------:R2:W-:Y:S01]  /*c250*/  STL.64 [R1+0x690], R8 ;  /* 0x0006900801007387 */ /* 0x0005e20000100a00 */
[----:B0-----:R-:W-:Y:S01]  /*c260*/  HFMA2 R19, -RZ, RZ, 1.6328125, 1742 ;  /* 0x3e8866ceff137431 */ /* 0x001fe200000001ff */
[----:B------:R-:W-:Y:S02]  /*c270*/  MOV R18, 0xbeedbf89 ;  /* 0xbeedbf8900127802 */ /* 0x000fe40000000f00 */
[----:B------:R0:W-:Y:S01]  /*c280*/  STL.64 [R1+0x6a8], R20 ;  /* 0x0006a81401007387 */ /* 0x0001e20000100a00 */
[----:B-1----:R-:W-:Y:S01]  /*c290*/  HFMA2 R17, -RZ, RZ, 1.1533203125, -0.00097179412841796875 ;  /* 0x3c9d93f6ff117431 */ /* 0x002fe200000001ff */
        /* <DEDUP_REMOVED lines=8> */
[----:B-1----:R-:W-:Y:S02]  /*c320*/  HFMA2 R15, -RZ, RZ, 0.5859375, -0.417724609375 ;  /* 0x38b0b6afff0f7431 */ /* 0x002fe400000001ff */
[----:B------:R-:W-:Y:S01]  /*c330*/  IMAD.MOV.U32 R14, RZ, RZ, -0x53172e8b ;  /* 0xace8d175ff0e7424 */ /* 0x000fe200078e00ff */
[----:B------:R1:W-:Y:S01]  /*c340*/  STL.64 [R1+0x6c8], R16 ;  /* 0x0006c81001007387 */ /* 0x0003e20000100a00 */
[----:B--2---:R-:W-:Y:S01]  /*c350*/  MOV R18, 0x3091fe30 ;  /* 0x3091fe3000127802 */ /* 0x004fe20000000f00 */
[----:B------:R-:W-:-:S02]  /*c360*/  IMAD.MOV.U32 R19, RZ, RZ, -0x45370000 ;  /* 0xbac90000ff137424 */ /* 0x000fc400078e00ff */
[----:B------:R2:W-:Y:S01]  /*c370*/  STL.64 [R1+0x6e8], R14 ;  /* 0x0006e80e01007387 */ /* 0x0005e20000100a00 */
[----:B0-----:R-:W-:Y:S01]  /*c380*/  HFMA2 R8, -RZ, RZ, 0.81884765625, -30.46875 ;  /* 0x3a8dcf9eff087431 */ /* 0x001fe200000001ff */
[----:B------:R-:W-:Y:S02]  /*c390*/  MOV R9, 0xb9c3f089 ;  /* 0xb9c3f08900097802 */ /* 0x000fe40000000f00 */
[----:B------:R0:W-:Y:S01]  /*c3a0*/  STL.64 [R1+0x6d0], R20 ;  /* 0x0006d01401007387 */ /* 0x0001e20000100a00 */
[----:B-1----:R-:W-:Y:S01]  /*c3b0*/  MOV R16, 0xb867519f ;  /* 0xb867519f00107802 */ /* 0x002fe20000000f00 */
[----:B------:R-:W-:Y:S02]  /*c3c0*/  IMAD.MOV.U32 R17, RZ, RZ, 0x37950fca ;  /* 0x37950fcaff117424 */ /* 0x000fe400078e00ff */
[----:B------:R1:W-:Y:S01]  /*c3d0*/  STL.64 [R1+0x6d8], R18 ;  /* 0x0006d81201007387 */ /* 0x0003e20000100a00 */
[----:B--2---:R-:W-:-:S03]  /*c3e0*/  HFMA2 R14, -RZ, RZ, 1.8828125, 479.75 ;  /* 0x3f885f7fff0e7431 */ /* 0x004fc600000001ff */
[----:B------:R2:W-:Y:S01]  /*c3f0*/  STL.64 [R1+0x6f0], R16 ;  /* 0x0006f01001007387 */ /* 0x0005e20000100a00 */
[----:B------:R-:W-:Y:S01]  /*c400*/  MOV R15, 0x3944bb29 ;  /* 0x3944bb29000f7802 */ /* 0x000fe20000000f00 */
[----:B0-----:R-:W-:Y:S02]  /*c410*/  HFMA2 R20, -RZ, RZ, 0.04046630859375, -355 ;  /* 0x292edd8cff147431 */ /* 0x001fe400000001ff */
[----:B------:R0:W-:Y:S01]  /*c420*/  STL.64 [R1+0x6e0], R8 ;  /* 0x0006e00801007387 */ /* 0x0001e20000100a00 */
[----:B------:R-:W-:Y:S01]  /*c430*/  MOV R21, 0xb66d3d31 ;  /* 0xb66d3d3100157802 */ /* 0x000fe20000000f00 */
[----:B-1----:R-:W-:Y:S02]  /*c440*/  HFMA2 R19, -RZ, RZ, -0.324951171875, 174.125 ;  /* 0xb5335971ff137431 */ /* 0x002fe400000001ff */
[----:B------:R-:W-:Y:S01]  /*c450*/  IMAD.MOV.U32 R18, RZ, RZ, 0x3612bd37 ;  /* 0x3612bd37ff127424 */ /* 0x000fe200078e00ff */
[----:B------:R1:W-:Y:S01]  /*c460*/  STL.64 [R1+0x710], R14 ;  /* 0x0007100e01007387 */ /* 0x0003e20000100a00 */
[----:B--2---:R-:W-:-:S02]  /*c470*/  HFMA2 R17, -RZ, RZ, 1.84765625, -1.5029296875 ;  /* 0x3f64be03ff117431 */ /* 0x004fc400000001ff */
        /* <DEDUP_REMOVED lines=8> */
[----:B--2---:R-:W-:-:S03]  /*c500*/  MOV R20, 0xbee64065 ;  /* 0xbee6406500147802 */ /* 0x004fc60000000f00 */
[----:B------:R2:W-:Y:S01]  /*c510*/  STL.64 [R1+0x718], R16 ;  /* 0x0007181001007387 */ /* 0x0005e20000100a00 */
[----:B------:R-:W-:Y:S02]  /*c520*/  IMAD.MOV.U32 R21, RZ, RZ, -0x4a27cf64 ;  /* 0xb5d8309cff157424 */ /* 0x000fe400078e00ff */
[----:B0-----:R-:W-:Y:S01]  /*c530*/  HFMA2 R18, -RZ, RZ, 1.56640625, -40512 ;  /* 0x3e44f8f2ff127431 */ /* 0x001fe200000001ff */
[----:B------:R-:W-:Y:S01]  /*c540*/  MOV R19, 0xbe29f5e1 ;  /* 0xbe29f5e100137802 */ /* 0x000fe20000000f00 */
[----:B------:R0:W-:Y:S01]  /*c550*/  STL.64 [R1+0x738], R14 ;  /* 0x0007380e01007387 */ /* 0x0001e20000100a00 */
[----:B-1----:R-:W-:Y:S02]  /*c560*/  HFMA2 R9, -RZ, RZ, 0.200927734375, -42848 ;  /* 0x326ef93bff097431 */ /* 0x002fe400000001ff */
[----:B------:R-:W-:Y:S01]  /*c570*/  IMAD.MOV.U32 R8, RZ, RZ, 0x3d8d121f ;  /* 0x3d8d121fff087424 */ /* 0x000fe200078e00ff */
[----:B------:R1:W-:Y:S01]  /*c580*/  STL.64 [R1+0x720], R20 ;  /* 0x0007201401007387 */ /* 0x0003e20000100a00 */
[----:B--2---:R-:W-:Y:S01]  /*c590*/  HFMA2 R16, -RZ, RZ, -0.97021484375, -9288 ;  /* 0xbbc3f089ff107431 */ /* 0x004fe200000001ff */
[----:B------:R-:W-:-:S02]  /*c5a0*/  MOV R17, 0xaef836cd ;  /* 0xaef836cd00117802 */ /* 0x000fc40000000f00 */
[----:B------:R2:W-:Y:S01]  /*c5b0*/  STL.64 [R1+0x728], R18 ;  /* 0x0007281201007387 */ /* 0x0005e20000100a00 */
[----:B0-----:R-:W-:Y:S02]  /*c5c0*/  HFMA2 R15, -RZ, RZ, 0.0341796875, -0.00926971435546875 ;  /* 0x2860a0bfff0f7431 */ /* 0x001fe400000001ff */
[----:B------:R-:W-:Y:S01]  /*c5d0*/  IMAD.MOV.U32 R14, RZ, RZ, -0x48797ceb ;  /* 0xb7868315ff0e7424 */ /* 0x000fe200078e00ff */
[----:B------:R0:W-:Y:S01]  /*c5e0*/  STL.64 [R1+0x730], R8 ;  /* 0x0007300801007387 */ /* 0x0001e20000100a00 */
[----:B-1----:R-:W-:-:S03]  /*c5f0*/  HFMA2 R21, -RZ, RZ, -0.81689453125, 142.75 ;  /* 0xba895876ff157431 */ /* 0x002fc600000001ff */
[----:B------:R1:W-:Y:S01]  /*c600*/  STL.64 [R1+0x740], R16 ;  /* 0x0007401001007387 */ /* 0x0003e20000100a00 */
[----:B------:R-:W-:Y:S01]  /*c610*/  IMAD.MOV.U32 R20, RZ, RZ, 0x3ac6cd85 ;  /* 0x3ac6cd85ff147424 */ /* 0x000fe200078e00ff */
[----:B--2---:R-:W-:Y:S01]  /*c620*/  MOV R18, 0x39ba53bc ;  /* 0x39ba53bc00127802 */ /* 0x004fe20000000f00 */
[----:B------:R-:W-:Y:S01]  /*c630*/  IMAD.MOV.U32 R19, RZ, RZ, 0x2b65fa2b ;  /* 0x2b65fa2bff137424 */ /* 0x000fe200078e00ff */
[----:B------:R2:W-:Y:S01]  /*c640*/  STL.64 [R1+0x760], R14 ;  /* 0x0007600e01007387 */ /* 0x0005e20000100a00 */
[----:B0-----:R-:W-:Y:S01]  /*c650*/  HFMA2 R8, -RZ, RZ, -0.57958984375, 0.002964019775390625 ;  /* 0xb8a31a12ff087431 */ /* 0x001fe200000001ff */
[----:B------:R-:W-:Y:S02]  /*c660*/  MOV R9, 0x3852efff ;  /* 0x3852efff00097802 */ /* 0x000fe40000000f00 */
[----:B------:R0:W-:Y:S01]  /*c670*/  STL.64 [R1+0x748], R20 ;  /* 0x0007481401007387 */ /* 0x0001e20000100a00 */
[----:B-1----:R-:W-:Y:S01]  /*c680*/  MOV R16, 0x365283b7 ;  /* 0x365283b700107802 */ /* 0x002fe20000000f00 */
[----:B------:R-:W-:-:S02]  /*c690*/  IMAD.MOV.U32 R17, RZ, RZ, 0x3fd55cd1 ;  /* 0x3fd55cd1ff117424 */ /* 0x000fc400078e00ff */
[----:B------:R1:W-:Y:S01]  /*c6a0*/  STL.64 [R1+0x750], R18 ;  /* 0x0007501201007387 */ /* 0x0003e20000100a00 */
[----:B--2---:R-:W-:-:S03]  /*c6b0*/  HFMA2 R14, -RZ, RZ, -1.9365234375, 0.294677734375 ;  /* 0xbfbf34b7ff0e7431 */ /* 0x004fc600000001ff */
[----:B------:R2:W-:Y:S01]  /*c6c0*/  STL.64 [R1+0x768], R16 ;  /* 0x0007681001007387 */ /* 0x0005e20000100a00 */
[----:B------:R-:W-:Y:S01]  /*c6d0*/  MOV R15, 0x3f30567c ;  /* 0x3f30567c000f7802 */ /* 0x000fe20000000f00 */
[----:B0-----:R-:W-:Y:S02]  /*c6e0*/  HFMA2 R20, -RZ, RZ, 1.482421875, -0.1220703125 ;  /* 0x3deeafd0ff147431 */ /* 0x001fe400000001ff */
[----:B------:R0:W-:Y:S01]  /*c6f0*/  STL.64 [R1+0x758], R8 ;  /* 0x0007580801007387 */ /* 0x0001e20000100a00 */
[----:B------:R-:W-:Y:S01]  /*c700*/  MOV R21, 0xc0550bb4 ;  /* 0xc0550bb400157802 */ /* 0x000fe20000000f00 */
[----:B-1----:R-:W-:Y:S02]  /*c710*/  HFMA2 R19, -RZ, RZ, -2.0859375, -0.033233642578125 ;  /* 0xc02ca841ff137431 */ /* 0x002fe400000001ff */
[----:B------:R-:W-:Y:S01]  /*c720*/  IMAD.MOV.U32 R18, RZ, RZ, 0x408f03f4 ;  /* 0x408f03f4ff127424 */ /* 0x000fe200078e00ff */
[----:B------:R1:W-:Y:S01]  /*c730*/  STL.64 [R1+0x788], R14 ;  /* 0x0007880e01007387 */ /* 0x0003e20000100a00 */
[----:B--2---:R-:W-:-:S02]  /*c740*/  HFMA2 R17, -RZ, RZ, -1.6279296875, -2064 ;  /* 0xbe83e808ff117431 */ /* 0x004fc400000001ff */
[----:B------:R-:W-:Y:S01]  /*c750*/  IMAD.MOV.U32 R16, RZ, RZ, 0x35af85e3 ;  /* 0x35af85e3ff107424 */ /* 0x000fe200078e00ff */
        /* <DEDUP_REMOVED lines=8> */
[----:B------:R-:W-:-:S02]  /*c7e0*/  IMAD.MOV.U32 R21, RZ, RZ, -0x42548d8a ;  /* 0xbdab7276ff157424 */ /* 0x000fc400078e00ff */
[----:B------:R2:W-:Y:S01]  /*c7f0*/  STL.64 [R1+0x790], R16 ;  /* 0x0007901001007387 */ /* 0x0005e20000100a00 */
[----:B0-----:R-:W-:Y:S01]  /*c800*/  HFMA2 R18, -RZ, RZ, -0.1881103515625, -369 ;  /* 0xb205ddc4ff127431 */ /* 0x001fe200000001ff */
[----:B------:R-:W-:Y:S02]  /*c810*/  MOV R19, 0x3cc6cd86 ;  /* 0x3cc6cd8600137802 */ /* 0x000fe40000000f00 */
[----:B------:R0:W-:Y:S01]  /*c820*/  STL.64 [R1+0x7b0], R14 ;  /* 0x0007b00e01007387 */ /* 0x0001e20000100a00 */
[----:B-1----:R-:W-:Y:S02]  /*c830*/  HFMA2 R9, -RZ, RZ, 0.97705078125, -0.0060577392578125 ;  /* 0x3bd19e34ff097431 */ /* 0x002fe400000001ff */
[----:B------:R-:W-:Y:S01]  /*c840*/  IMAD.MOV.U32 R8, RZ, RZ, -0x436e1202 ;  /* 0xbc91edfeff087424 */ /* 0x000fe200078e00ff */
[----:B------:R1:W-:Y:S01]  /*c850*/  STL.64 [R1+0x798], R20 ;  /* 0x0007981401007387 */ /* 0x0003e20000100a00 */
[----:B--2---:R-:W-:Y:S01]  /*c860*/  HFMA2 R16, -RZ, RZ, 0.8173828125, 5628 ;  /* 0x3a8a6d7fff107431 */ /* 0x004fe200000001ff */
[----:B------:R-:W-:-:S02]  /*c870*/  MOV R17, 0xb9b8f43c ;  /* 0xb9b8f43c00117802 */ /* 0x000fc40000000f00 */
[----:B------:R2:W-:Y:S01]  /*c880*/  STL.64 [R1+0x7a0], R18 ;  /* 0x0007a01201007387 */ /* 0x0005e20000100a00 */
[----:B0-----:R-:W-:Y:S02]  /*c890*/  HFMA2 R15, -RZ, RZ, -0.841796875, 0.006031036376953125 ;  /* 0xbabc1e2dff0f7431 */ /* 0x001fe400000001ff */
[----:B------:R-:W-:Y:S01]  /*c8a0*/  IMAD.MOV.U32 R14, RZ, RZ, -0x3ed35ed2 ;  /* 0xc12ca12eff0e7424 */ /* 0x000fe200078e00ff */
[----:B------:R0:W-:Y:S01]  /*c8b0*/  STL.64 [R1+0x7a8], R8 ;  /* 0x0007a80801007387 */ /* 0x0001e20000100a00 */
[----:B-1----:R-:W-:-:S03]  /*c8c0*/  HFMA2 R21, -RZ, RZ, 0.57666015625, -868.5 ;  /* 0x389de2c9ff157431 */ /* 0x002fc600000001ff */
[----:B------:R1:W-:Y:S01]  /*c8d0*/  STL.64 [R1+0x7b8], R16 ;  /* 0x0007b81001007387 */ /* 0x0003e20000100a00 */
[----:B------:R-:W-:Y:S01]  /*c8e0*/  IMAD.MOV.U32 R20, RZ, RZ, 0x29d16c32 ;  /* 0x29d16c32ff147424 */ /* 0x000fe200078e00ff */
[----:B--2---:R-:W-:Y:S01]  /*c8f0*/  MOV R18, 0xb84a1be1 ;  /* 0xb84a1be100127802 */ /* 0x004fe20000000f00 */
[----:B------:R-:W-:Y:S01]  /*c900*/  IMAD.MOV.U32 R19, RZ, RZ, 0x377f78a2 ;  /* 0x377f78a2ff137424 */ /* 0x000fe200078e00ff */
[----:B------:R2:W-:Y:S01]  /*c910*/  STL.64 [R1+0x7d8], R14 ;  /* 0x0007d80e01007387 */ /* 0x0005e20000100a00 */
[----:B0-----:R-:W-:Y:S01]  /*c920*/  HFMA2 R8, -RZ, RZ, -2.412109375, -21.8125 ;  /* 0xc0d3cd74ff087431 */ /* 0x001fe200000001ff */
[----:B------:R-:W-:Y:S02]  /*c930*/  MOV R9, 0x41565e26 ;  /* 0x41565e2600097802 */ /* 0x000fe40000000f00 */
[----:B------:R0:W-:Y:S01]  /*c940*/  STL.64 [R1+0x7c0], R20 ;  /* 0x0007c01401007387 */ /* 0x0001e20000100a00 */
[----:B-1----:R-:W-:Y:S01]  /*c950*/  MOV R16, 0x4113bbe2 ;  /* 0x4113bbe200107802 */ /* 0x002fe20000000f00 */
[----:B------:R-:W-:-:S02]  /*c960*/  IMAD.MOV.U32 R17, RZ, RZ, -0x3ed8b1f6 ;  /* 0xc1274e0aff117424 */ /* 0x000fc400078e00ff */
[----:B------:R1:W-:Y:S01]  /*c970*/  STL.64 [R1+0x7c8], R18 ;  /* 0x0007c81201007387 */ /* 0x0003e20000100a00 */
[----:B--2---:R-:W-:-:S03]  /*c980*/  HFMA2 R14, -RZ, RZ, 1.6689453125, -16040 ;  /* 0x3eadf3d5ff0e7431 */ /* 0x004fc600000001ff */
[----:B------:R2:W-:Y:S01]  /*c990*/  STL.64 [R1+0x7e0], R16 ;  /* 0x0007e01001007387 */ /* 0x0005e20000100a00 */
[----:B------:R-:W-:Y:S01]  /*c9a0*/  MOV R15, 0xbe88cf1e ;  /* 0xbe88cf1e000f7802 */ /* 0x000fe20000000f00 */
[----:B0-----:R-:W-:Y:S02]  /*c9b0*/  HFMA2 R20, -RZ, RZ, 2.34375, 103.125 ;  /* 0x40b05672ff147431 */ /* 0x001fe400000001ff */
[----:B------:R0:W-:Y:S01]  /*c9c0*/  STL.64 [R1+0x7d0], R8 ;  /* 0x0007d00801007387 */ /* 0x0001e20000100a00 */
[----:B------:R-:W-:Y:S01]  /*c9d0*/  MOV R21, 0x3749bc93 ;  /* 0x3749bc9300157802 */ /* 0x000fe20000000f00 */
        /* <DEDUP_REMOVED lines=9> */
[----:B-1----:R-:W-:Y:S01]  /*ca70*/  MOV R14, 0x39bf9a7a ;  /* 0x39bf9a7a000e7802 */ /* 0x002fe20000000f00 */
[----:B------:R-:W-:Y:S02]  /*ca80*/  IMAD.MOV.U32 R15, RZ, RZ, -0x519e6c8f ;  /* 0xae619371ff0f7424 */ /* 0x000fe400078e00ff */
[----:B------:R1:W-:Y:S01]  /*ca90*/  STL.64 [R1+0x7f8], R8 ;  /* 0x0007f80801007387 */ /* 0x0003e20000100a00 */
[----:B--2---:R-:W-:Y:S01]  /*caa0*/  MOV R20, 0xbce55ca9 ;  /* 0xbce55ca900147802 */ /* 0x004fe20000000f00 */
[----:B------:R-:W-:-:S02]  /*cab0*/  IMAD.MOV.U32 R21, RZ, RZ, 0x3ca46207 ;  /* 0x3ca46207ff157424 */ /* 0x000fc400078e00ff */
[----:B------:R2:W-:Y:S01]  /*cac0*/  STL.64 [R1+0x808], R16 ;  /* 0x0008081001007387 */ /* 0x0005e20000100a00 */
[----:B0-----:R-:W-:Y:S01]  /*cad0*/  HFMA2 R18, -RZ, RZ, -0.98779296875, 0.1654052734375 ;  /* 0xbbe7314bff127431 */ /* 0x001fe200000001ff */
[----:B------:R-:W-:Y:S02]  /*cae0*/  MOV R19, 0x2c0887f7 ;  /* 0x2c0887f700137802 */ /* 0x000fe40000000f00 */
[----:B------:R0:W-:Y:S01]  /*caf0*/  STL.64 [R1+0x828], R14 ;  /* 0x0008280e01007387 */ /* 0x0001e20000100a00 */
[----:B-1----:R-:W-:Y:S02]  /*cb00*/  HFMA2 R9, -RZ, RZ, -0.82080078125, 4.03515625 ;  /* 0xba914409ff097431 */ /* 0x002fe400000001ff */
[----:B------:R-:W-:Y:S01]  /*cb10*/  IMAD.MOV.U32 R8, RZ, RZ, 0x3ad917d5 ;  /* 0x3ad917d5ff087424 */ /* 0x000fe200078e00ff */
[----:B------:R1:W-:Y:S01]  /*cb20*/  STL.64 [R1+0x810], R20 ;  /* 0x0008101401007387 */ /* 0x0003e20000100a00 */
[----:B--2---:R-:W-:Y:S01]  /*cb30*/  HFMA2 R16, -RZ, RZ, -0.578125, 0.0023345947265625 ;  /* 0xb8a018c8ff107431 */ /* 0x004fe200000001ff */
[----:B------:R-:W-:-:S02]  /*cb40*/  MOV R17, 0xc188e6d2 ;  /* 0xc188e6d200117802 */ /* 0x000fc40000000f00 */
[----:B------:R2:W-:Y:S01]  /*cb50*/  STL.64 [R1+0x818], R18 ;  /* 0x0008181201007387 */ /* 0x0005e20000100a00 */
[----:B0-----:R-:W-:Y:S02]  /*cb60*/  HFMA2 R15, -RZ, RZ, -2.5625, -0.900390625 ;  /* 0xc120bb34ff0f7431 */ /* 0x001fe400000001ff */
[----:B------:R-:W-:Y:S01]  /*cb70*/  IMAD.MOV.U32 R14, RZ, RZ, 0x41a71805 ;  /* 0x41a71805ff0e7424 */ /* 0x000fe200078e00ff */
[----:B------:R0:W-:Y:S01]  /*cb80*/  STL.64 [R1+0x820], R8 ;  /* 0x0008200801007387 */ /* 0x0001e20000100a00 */
[----:B-1----:R-:W-:-:S03]  /*cb90*/  HFMA2 R21, -RZ, RZ, 3.0390625, -0.00010883808135986328125 ;  /* 0x42148722ff157431 */ /* 0x002fc600000001ff */
[----:B------:R1:W-:Y:S01]  /*cba0*/  STL.64 [R1+0x830], R16 ;  /* 0x0008301001007387 */ /* 0x0003e20000100a00 */
[----:B------:R-:W-:Y:S01]  /*cbb0*/  IMAD.MOV.U32 R20, RZ, RZ, -0x4070897b ;  /* 0xbf8f7685ff147424 */ /* 0x000fe200078e00ff */
[----:B--2---:R-:W-:Y:S01]  /*cbc0*/  MOV R18, 0xc251316e ;  /* 0xc251316e00127802 */ /* 0x004fe20000000f00 */
[----:B------:R-:W-:Y:S01]  /*cbd0*/  IMAD.MOV.U32 R19, RZ, RZ, 0x42043bff ;  /* 0x42043bffff137424 */ /* 0x000fe200078e00ff */
[----:B------:R2:W-:Y:S01]  /*cbe0*/  STL.64 [R1+0x850], R14 ;  /* 0x0008500e01007387 */ /* 0x0005e20000100a00 */
[----:B0-----:R-:W-:Y:S01]  /*cbf0*/  HFMA2 R8, -RZ, RZ, 0.8916015625, 40128 ;  /* 0x3b2278e6ff087431 */ /* 0x001fe200000001ff */
[----:B------:R-:W-:Y:S02]  /*cc00*/  MOV R9, 0xc1a4e31c ;  /* 0xc1a4e31c00097802 */ /* 0x000fe40000000f00 */
[----:B------:R0:W-:Y:S01]  /*cc10*/  STL.64 [R1+0x838], R20 ;  /* 0x0008381401007387 */ /* 0x0001e20000100a00 */
[----:B-1----:R-:W-:Y:S01]  /*cc20*/  MOV R16, 0xb74d552d ;  /* 0xb74d552d00107802 */ /* 0x002fe20000000f00 */
[----:B------:R-:W-:-:S02]  /*cc30*/  IMAD.MOV.U32 R17, RZ, RZ, 0x408276e5 ;  /* 0x408276e5ff117424 */ /* 0x000fc400078e00ff */
[----:B------:R1:W-:Y:S01]  /*cc40*/  STL.64 [R1+0x840], R18 ;  /* 0x0008401201007387 */ /* 0x0003e20000100a00 */
[----:B--2---:R-:W-:-:S03]  /*cc50*/  HFMA2 R14, -RZ, RZ, -0.11907958984375, 0.0731201171875 ;  /* 0xaf9f2caeff0e7431 */ /* 0x004fc600000001ff */
[----:B------:R2:W-:Y:S01]  /*cc60*/  STL.64 [R1+0x858], R16 ;  /* 0x0008581001007387 */ /* 0x0005e20000100a00 */
[----:B------:R-:W-:Y:S01]  /*cc70*/  MOV R15, 0x3d07aee5 ;  /* 0x3d07aee5000f7802 */ /* 0x000fe20000000f00 */
[----:B0-----:R-:W-:Y:S02]  /*cc80*/  HFMA2 R20, -RZ, RZ, -2.18359375, 36.53125 ;  /* 0xc05e5091ff147431 */ /* 0x001fe400000001ff */
[----:B------:R0:W-:Y:S01]  /*cc90*/  STL.64 [R1+0x848], R8 ;  /* 0x0008480801007387 */ /* 0x0001e20000100a00 */
[----:B------:R-:W-:Y:S01]  /*cca0*/  MOV R21, 0x3fb76a6c ;  /* 0x3fb76a6c00157802 */ /* 0x000fe20000000f00 */
[----:B-1----:R-:W-:Y:S02]  /*ccb0*/  HFMA2 R19, -RZ, RZ, -1.7236328125, 298.25 ;  /* 0xbee55ca9ff137431 */ /* 0x002fe400000001ff */
[----:B------:R-:W-:Y:S01]  /*ccc0*/  IMAD.MOV.U32 R18, RZ, RZ, 0x33993e87 ;  /* 0x33993e87ff127424 */ /* 0x000fe200078e00ff */
[----:B------:R1:W-:Y:S01]  /*ccd0*/  STL.64 [R1+0x878], R14 ;  /* 0x0008780e01007387 */ /* 0x0003e20000100a00 */
[----:B--2---:R-:W-:-:S02]  /*cce0*/  HFMA2 R17, -RZ, RZ, 1.0029296875, -0.775390625 ;  /* 0x3c03ba34ff117431 */ /* 0x004fc400000001ff */
        /* <DEDUP_REMOVED lines=8> */
[----:B--2---:R-:W-:Y:S01]  /*cd70*/  MOV R20, 0xb0a1e056 ;  /* 0xb0a1e05600147802 */ /* 0x004fe20000000f00 */
[----:B------:R-:W-:-:S02]  /*cd80*/  IMAD.MOV.U32 R21, RZ, RZ, -0x450fdad4 ;  /* 0xbaf0252cff157424 */ /* 0x000fc400078e00ff */
[----:B------:R2:W-:Y:S01]  /*cd90*/  STL.64 [R1+0x880], R16 ;  /* 0x0008801001007387 */ /* 0x0005e20000100a00 */
[----:B0-----:R-:W-:Y:S01]  /*cda0*/  HFMA2 R18, -RZ, RZ, 0.8271484375, -0.291015625 ;  /* 0x3a9eb4a8ff127431 */ /* 0x001fe200000001ff */
[----:B------:R-:W-:Y:S02]  /*cdb0*/  MOV R19, 0xb9cefd15 ;  /* 0xb9cefd1500137802 */ /* 0x000fe40000000f00 */
[----:B------:R0:W-:Y:S01]  /*cdc0*/  STL.64 [R1+0x8a0], R14 ;  /* 0x0008a00e01007387 */ /* 0x0001e20000100a00 */
[----:B-1----:R-:W-:Y:S02]  /*cdd0*/  HFMA2 R9, -RZ, RZ, -3.5546875, -20.640625 ;  /* 0xc31ccd29ff097431 */ /* 0x002fe400000001ff */
[----:B------:R-:W-:Y:S01]  /*cde0*/  IMAD.MOV.U32 R8, RZ, RZ, 0x4293c7da ;  /* 0x4293c7daff087424 */ /* 0x000fe200078e00ff */
[----:B------:R1:W-:Y:S01]  /*cdf0*/  STL.64 [R1+0x888], R20 ;  /* 0x0008881401007387 */ /* 0x0003e20000100a00 */
[----:B--2---:R-:W-:Y:S01]  /*ce00*/  HFMA2 R16, -RZ, RZ, -3.482421875, 71.4375 ;  /* 0xc2f75477ff107431 */ /* 0x004fe200000001ff */
[----:B------:R-:W-:-:S02]  /*ce10*/  MOV R17, 0x431234f7 ;  /* 0x431234f700117802 */ /* 0x000fc40000000f00 */
[----:B------:R2:W-:Y:S01]  /*ce20*/  STL.64 [R1+0x890], R18 ;  /* 0x0008901201007387 */ /* 0x0005e20000100a00 */
[----:B0-----:R-:W-:Y:S02]  /*ce30*/  HFMA2 R15, -RZ, RZ, 2.318359375, -1.4111328125 ;  /* 0x40a3bda5ff0f7431 */ /* 0x001fe400000001ff */
[----:B------:R-:W-:Y:S01]  /*ce40*/  IMAD.MOV.U32 R14, RZ, RZ, -0x3f374eec ;  /* 0xc0c8b114ff0e7424 */ /* 0x000fe200078e00ff */
[----:B------:R0:W-:Y:S01]  /*ce50*/  STL.64 [R1+0x898], R8 ;  /* 0x0008980801007387 */ /* 0x0001e20000100a00 */
[----:B-1----:R-:W-:-:S03]  /*ce60*/  HFMA2 R21, -RZ, RZ, -0.615234375, 0.0134124755859375 ;  /* 0xb8ec22deff157431 */ /* 0x002fc600000001ff */
[----:B------:R1:W-:Y:S01]  /*ce70*/  STL.64 [R1+0x8a8], R16 ;  /* 0x0008a81001007387 */ /* 0x0003e20000100a00 */
[----:B------:R-:W-:Y:S01]  /*ce80*/  IMAD.MOV.U32 R20, RZ, RZ, -0x3d5f44d2 ;  /* 0xc2a0bb2eff147424 */ /* 0x000fe200078e00ff */
[----:B--2---:R-:W-:Y:S01]  /*ce90*/  MOV R18, 0x4223149e ;  /* 0x4223149e00127802 */ /* 0x004fe20000000f00 */
[----:B------:R-:W-:Y:S01]  /*cea0*/  IMAD.MOV.U32 R19, RZ, RZ, -0x3de7289d ;  /* 0xc218d763ff137424 */ /* 0x000fe200078e00ff */
[----:B------:R2:W-:Y:S01]  /*ceb0*/  STL.64 [R1+0x8c8], R14 ;  /* 0x0008c80e01007387 */ /* 0x0005e20000100a00 */
[----:B0-----:R-:W-:Y:S01]  /*cec0*/  HFMA2 R8, -RZ, RZ, 2.767578125, -0.0004770755767822265625 ;  /* 0x41898fd1ff087431 */ /* 0x001fe200000001ff */
[----:B------:R-:W-:Y:S02]  /*ced0*/  MOV R9, 0x357b0a41 ;  /* 0x357b0a4100097802 */ /* 0x000fe40000000f00 */
[----:B------:R0:W-:Y:S01]  /*cee0*/  STL.64 [R1+0x8b0], R20 ;  /* 0x0008b01401007387 */ /* 0x0001e20000100a00 */
[----:B-1----:R-:W-:Y:S01]  /*cef0*/  MOV R16, 0xc0020bba ;  /* 0xc0020bba00107802 */ /* 0x002fe20000000f00 */
[----:B------:R-:W-:-:S02]  /*cf00*/  IMAD.MOV.U32 R17, RZ, RZ, -0x4e55e4fe ;  /* 0xb1aa1b02ff117424 */ /* 0x000fc400078e00ff */
[----:B------:R1:W-:Y:S01]  /*cf10*/  STL.64 [R1+0x8b8], R18 ;  /* 0x0008b81201007387 */ /* 0x0003e20000100a00 */
[----:B--2---:R-:W-:-:S03]  /*cf20*/  HFMA2 R14, -RZ, RZ, -1.0263671875, 1.4521484375 ;  /* 0xbc1b3dcfff0e7431 */ /* 0x004fc600000001ff */
[----:B------:R2:W-:Y:S01]  /*cf30*/  STL.64 [R1+0x8d0], R16 ;  /* 0x0008d01001007387 */ /* 0x0005e20000100a00 */
[----:B------:R-:W-:Y:S01]  /*cf40*/  MOV R15, 0x36d76ab6 ;  /* 0x36d76ab6000f7802 */ /* 0x000fe20000000f00 */
[----:B0-----:R-:W-:Y:S02]  /*cf50*/  HFMA2 R20, -RZ, RZ, 1.7734375, -0.0185699462890625 ;  /* 0x3f18a4c1ff147431 */ /* 0x001fe400000001ff */
[----:B------:R0:W-:Y:S01]  /*cf60*/  STL.64 [R1+0x8c0], R8 ;  /* 0x0008c00801007387 */ /* 0x0001e20000100a00 */
[----:B------:R-:W-:Y:S01]  /*cf70*/  MOV R21, 0xbee2690b ;  /* 0xbee2690b00157802 */ /* 0x000fe20000000f00 */
[----:B-1----:R-:W-:Y:S02]  /*cf80*/  HFMA2 R19, -RZ, RZ, -0.21337890625, 25280 ;  /* 0xb2d4762cff137431 */ /* 0x002fe400000001ff */
[----:B------:R-:W-:Y:S01]  /*cf90*/  IMAD.MOV.U32 R18, RZ, RZ, 0x3e24a8c0 ;  /* 0x3e24a8c0ff127424 */ /* 0x000fe200078e00ff */
[----:B------:R1:W-:Y:S01]  /*cfa0*/  STL.64 [R1+0x8f0], R14 ;  /* 0x0008f00e01007387 */ /* 0x0003e20000100a00 */
[----:B--2---:R-:W-:-:S02]  /*cfb0*/  HFMA2 R17, -RZ, RZ, 3.6640625, 0.05548095703125 ;  /* 0x43542b1aff117431 */ /* 0x004fc400000001ff */
[----:B------:R-:W-:Y:S01]  /*cfc0*/  IMAD.MOV.U32 R16, RZ, RZ, 0x3b0b43e3 ;  /* 0x3b0b43e3ff107424 */ /* 0x000fe200078e00ff */
[----:B------:R2:W-:Y:S01]  /*cfd0*/  STL.64 [R1+0x8d8], R20 ;  /* 0x0008d81401007387 */ /* 0x0005e20000100a00 */
[----:B0-----:R-:W-:Y:S01]  /*cfe0*/  MOV R8, 0xbd25198e ;  /* 0xbd25198e00087802 */ /* 0x001fe20000000f00 */
[----:B------:R-:W-:Y:S02]  /*cff0*/  IMAD.MOV.U32 R9, RZ, RZ, 0x3ce423b1 ;  /* 0x3ce423b1ff097424 */ /* 0x000fe400078e00ff */
[----:B------:R0:W-:Y:S01]  /*d000*/  STL.64 [R1+0x8e0], R18 ;  /* 0x0008e01201007387 */ /* 0x0001e20000100a00 */
[----:B-1----:R-:W-:Y:S01]  /*d010*/  MOV R14, 0xc3abf25b ;  /* 0xc3abf25b000e7802 */ /* 0x002fe20000000f00 */
[----:B------:R-:W-:Y:S02]  /*d020*/  IMAD.MOV.U32 R15, RZ, RZ, 0x432bf3b2 ;  /* 0x432bf3b2ff0f7424 */ /* 0x000fe400078e00ff */
[----:B------:R1:W-:Y:S01]  /*d030*/  STL.64 [R1+0x8e8], R8 ;  /* 0x0008e80801007387 */ /* 0x0003e20000100a00 */
[----:B--2---:R-:W-:Y:S01]  /*d040*/  MOV R20, 0x4151b9cf ;  /* 0x4151b9cf00147802 */ /* 0x004fe20000000f00 */
[----:B------:R-:W-:-:S02]  /*d050*/  IMAD.MOV.U32 R21, RZ, RZ, -0x3c078232 ;  /* 0xc3f87dceff157424 */ /* 0x000fc400078e00ff */
[----:B------:R2:W-:Y:S01]  /*d060*/  STL.64 [R1+0x8f8], R16 ;  /* 0x0008f81001007387 */ /* 0x0005e20000100a00 */
[----:B0-----:R-:W-:Y:S01]  /*d070*/  HFMA2 R18, -RZ, RZ, 4.2109375, -23.28125 ;  /* 0x4436cdd2ff127431 */ /* 0x001fe200000001ff */
[----:B------:R-:W-:Y:S02]  /*d080*/  MOV R19, 0xc3f111b1 ;  /* 0xc3f111b100137802 */ /* 0x000fe40000000f00 */
[----:B------:R0:W-:Y:S01]  /*d090*/  STL.64 [R1+0x918], R14 ;  /* 0x0009180e01007387 */ /* 0x0001e20000100a00 */
[----:B-1----:R-:W-:Y:S02]  /*d0a0*/  HFMA2 R9, -RZ, RZ, 3.818359375, 0.00131893157958984375 ;  /* 0x43a31567ff097431 */ /* 0x002fe400000001ff */
[----:B------:R-:W-:Y:S01]  /*d0b0*/  IMAD.MOV.U32 R8, RZ, RZ, -0x4313edd9 ;  /* 0xbcec1227ff087424 */ /* 0x000fe200078e00ff */
[----:B------:R1:W-:Y:S01]  /*d0c0*/  STL.64 [R1+0x900], R20 ;  /* 0x0009001401007387 */ /* 0x0003e20000100a00 */
[----:B--2---:R-:W-:Y:S01]  /*d0d0*/  HFMA2 R16, -RZ, RZ, 0.63427734375, 0.2242431640625 ;  /* 0x3913332dff107431 */ /* 0x004fe200000001ff */
[----:B------:R-:W-:-:S02]  /*d0e0*/  MOV R17, 0xc29684d3 ;  /* 0xc29684d300117802 */ /* 0x000fc40000000f00 */
[----:B------:R2:W-:Y:S01]  /*d0f0*/  STL.64 [R1+0x908], R18 ;  /* 0x0009081201007387 */ /* 0x0005e20000100a00 */
[----:B0-----:R-:W-:Y:S02]  /*d100*/  HFMA2 R15, -RZ, RZ, -1.826171875, 508.5 ;  /* 0xbf4e5ff2ff0f7431 */ /* 0x001fe400000001ff */
[----:B------:R-:W-:Y:S01]  /*d110*/  IMAD.MOV.U32 R14, RZ, RZ, -0x4b05c0b0 ;  /* 0xb4fa3f50ff0e7424 */ /* 0x000fe200078e00ff */
[----:B------:R0:W-:Y:S01]  /*d120*/  STL.64 [R1+0x910], R8 ;  /* 0x0009100801007387 */ /* 0x0001e20000100a00 */
[----:B-1----:R-:W-:-:S03]  /*d130*/  HFMA2 R21, -RZ, RZ, -2.943359375, -0.00110340118408203125 ;  /* 0xc1e39485ff157431 */ /* 0x002fc600000001ff */
[----:B------:R1:W-:Y:S01]  /*d140*/  STL.64 [R1+0x920], R16 ;  /* 0x0009201001007387 */ /* 0x0003e20000100a00 */
[----:B------:R-:W-:Y:S01]  /*d150*/  IMAD.MOV.U32 R20, RZ, RZ, 0x42850a16 ;  /* 0x42850a16ff147424 */ /* 0x000fe200078e00ff */
[----:B--2---:R-:W-:Y:S01]  /*d160*/  MOV R18, 0xb54c60f7 ;  /* 0xb54c60f700127802 */ /* 0x004fe20000000f00 */
[----:B------:R-:W-:Y:S01]  /*d170*/  IMAD.MOV.U32 R19, RZ, RZ, 0x4118a4c2 ;  /* 0x4118a4c2ff137424 */ /* 0x000fe200078e00ff */
[----:B------:R2:W-:Y:S01]  /*d180*/  STL.64 [R1+0x940], R14 ;  /* 0x0009400e01007387 */ /* 0x0005e20000100a00 */
[----:B0-----:R-:W-:Y:S01]  /*d190*/  HFMA2 R8, -RZ, RZ, -2.46875, -0.0004642009735107421875 ;  /* 0xc0f08f9bff087431 */ /* 0x001fe200000001ff */
[----:B------:R-:W-:Y:S02]  /*d1a0*/  MOV R9, 0x40393dd8 ;  /* 0x40393dd800097802 */ /* 0x000fe40000000f00 */
[----:B------:R0:W-:Y:S01]  /*d1b0*/  STL.64 [R1+0x928], R20 ;  /* 0x0009281401007387 */ /* 0x0001e20000100a00 */
[----:B-1----:R-:W-:Y:S01]  /*d1c0*/  MOV R16, 0x3f15b76c ;  /* 0x3f15b76c00107802 */ /* 0x002fe20000000f00 */
[----:B------:R-:W-:-:S02]  /*d1d0*/  IMAD.MOV.U32 R17, RZ, RZ, -0x41aa8b03 ;  /* 0xbe5574fdff117424 */ /* 0x000fc400078e00ff */
[----:B------:R1:W-:Y:S01]  /*d1e0*/  STL.64 [R1+0x930], R18 ;  /* 0x0009301201007387 */ /* 0x0003e20000100a00 */
[----:B--2---:R-:W-:-:S03]  /*d1f0*/  HFMA2 R14, -RZ, RZ, -4.94140625, 0.0002281665802001953125 ;  /* 0xc4f10b7aff0e7431 */ /* 0x004fc600000001ff */
[----:B------:R2:W-:Y:S01]  /*d200*/  STL.64 [R1+0x948], R16 ;  /* 0x0009481001007387 */ /* 0x0005e20000100a00 */
[----:B------:R-:W-:Y:S01]  /*d210*/  MOV R15, 0xbe23145e ;  /* 0xbe23145e000f7802 */ /* 0x000fe20000000f00 */
[----:B0-----:R-:W-:Y:S02]  /*d220*/  HFMA2 R20, -RZ, RZ, 0.6376953125, -75.125 ;  /* 0x391ad4b2ff147431 */ /* 0x001fe400000001ff */
[----:B------:R0:W-:Y:S01]  /*d230*/  STL.64 [R1+0x938], R8 ;  /* 0x0009380801007387 */ /* 0x0001e20000100a00 */
[----:B------:R-:W-:Y:S01]  /*d240*/  MOV R21, 0x3d50e5d5 ;  /* 0x3d50e5d500157802 */ /* 0x000fe20000000f00 */
[----:B-1----:R-:W-:Y:S02]  /*d250*/  HFMA2 R19, -RZ, RZ, 1.1162109375, -0.000296115875244140625 ;  /* 0x3c778cdaff137431 */ /* 0x002fe400000001ff */
[----:B------:R-:W-:Y:S01]  /*d260*/  IMAD.MOV.U32 R18, RZ, RZ, -0x42f88f86 ;  /* 0xbd07707aff127424 */ /* 0x000fe200078e00ff */
[----:B------:R1:W-:Y:S01]  /*d270*/  STL.64 [R1+0x968], R14 ;  /* 0x0009680e01007387 */ /* 0x0003e20000100a00 */
[----:B--2---:R-:W-:-:S02]  /*d280*/  HFMA2 R17, -RZ, RZ, -5.0859375, 16480 ;  /* 0xc5167406ff117431 */ /* 0x004fc400000001ff */
[----:B------:R-:W-:Y:S01]  /*d290*/  IMAD.MOV.U32 R16, RZ, RZ, 0x44f49ff4 ;  /* 0x44f49ff4ff107424 */ /* 0x000fe200078e00ff */
[----:B------:R2:W-:Y:S01]  /*d2a0*/  STL.64 [R1+0x950], R20 ;  /* 0x0009501401007387 */ /* 0x0005e20000100a00 */
[----:B0-----:R-:W-:Y:S01]  /*d2b0*/  MOV R8, 0xc477662c ;  /* 0xc477662c00087802 */ /* 0x001fe20000000f00 */
[----:B------:R-:W-:Y:S02]  /*d2c0*/  IMAD.MOV.U32 R9, RZ, RZ, 0x450908e3 ;  /* 0x450908e3ff097424 */ /* 0x000fe400078e00ff */
[----:B------:R0:W-:Y:S01]  /*d2d0*/  STL.64 [R1+0x958], R18 ;  /* 0x0009581201007387 */ /* 0x0001e20000100a00 */
[----:B-1----:R-:W-:-:S03]  /*d2e0*/  HFMA2 R15, -RZ, RZ, -0.447021484375, -0.000134944915771484375 ;  /* 0xb727886cff0f7431 */ /* 0x002fc600000001ff */
[----:B------:R1:W-:Y:S01]  /*d2f0*/  STL.64 [R1+0x960], R8 ;  /* 0x0009600801007387 */ /* 0x0003e20000100a00 */
[----:B------:R-:W-:Y:S01]  /*d300*/  IMAD.MOV.U32 R14, RZ, RZ, -0x3c55509c ;  /* 0xc3aaaf64ff0e7424 */ /* 0x000fe200078e00ff */
[----:B--2---:R-:W-:Y:S02]  /*d310*/  MOV R20, 0x44abf3ae ;  /* 0x44abf3ae00147802 */ /* 0x004fe40000000f00 */
[----:B------:R2:W-:Y:S01]  /*d320*/  STL.64 [R1+0x970], R16 ;  /* 0x0009701001007387 */ /* 0x0005e20000100a00 */
[----:B------:R-:W-:Y:S02]  /*d330*/  IMAD.MOV.U32 R21, RZ, RZ, 0x3aa95acb ;  /* 0x3aa95acbff157424 */ /* 0x000fe400078e00ff */
[----:B0-----:R-:W-:Y:S01]  /*d340*/  HFMA2 R18, -RZ, RZ, 3.111328125, 1.4609375 ;  /* 0x42393dd8ff127431 */ /* 0x001fe200000001ff */
[----:B------:R-:W-:Y:S02]  /*d350*/  MOV R19, 0xb704f033 ;  /* 0xb704f03300137802 */ /* 0x000fe40000000f00 */
[----:B------:R0:W-:Y:S01]  /*d360*/  STL.64 [R1+0x978], R20 ;  /* 0x0009781401007387 */ /* 0x0001e20000100a00 */
[----:B-1----:R-:W-:Y:S01]  /*d370*/  HFMA2 R8, -RZ, RZ, -4.234375, 0.0235443115234375 ;  /* 0xc43c2607ff087431 */ /* 0x002fe200000001ff */
[----:B------:R-:W-:-:S02]  /*d380*/  MOV R9, 0x4436edde ;  /* 0x4436edde00097802 */ /* 0x000fc40000000f00 */
[----:B------:R1:W-:Y:S01]  /*d390*/  STL.64 [R1+0x988], R14 ;  /* 0x0009880e01007387 */ /* 0x0003e20000100a00 */
[----:B--2---:R-:W-:Y:S01]  /*d3a0*/  MOV R16, 0x43059029 ;  /* 0x4305902900107802 */ /* 0x004fe20000000f00 */
[----:B------:R-:W-:Y:S02]  /*d3b0*/  IMAD.MOV.U32 R17, RZ, RZ, -0x3d1e795e ;  /* 0xc2e186a2ff117424 */ /* 0x000fe400078e00ff */
[----:B------:R2:W-:Y:S04]  /*d3c0*/  STL.64 [R1+0x998], R18 ;  /* 0x0009981201007387 */ /* 0x0005e80000100a00 */
[----:B------:R3:W-:Y:S01]  /*d3d0*/  STL.64 [R1+0x990], R16 ;  /* 0x0009901001007387 */ /* 0x0007e20000100a00 */
[----:B0-----:R-:W-:Y:S02]  /*d3e0*/  HFMA2 R21, -RZ, RZ, 2.595703125, -11.6328125 ;  /* 0x4131c9d1ff157431 */ /* 0x001fe400000001ff */
[----:B------:R-:W-:-:S02]  /*d3f0*/  IMAD.MOV.U32 R20, RZ, RZ, -0x3e97d410 ;  /* 0xc1682bf0ff147424 */ /* 0x000fc400078e00ff */
[----:B-1----:R-:W-:Y:S01]  /*d400*/  HFMA2 R14, -RZ, RZ, 1.8896484375, -0.00586700439453125 ;  /* 0x3f8f9e02ff0e7431 */ /* 0x002fe200000001ff */
[----:B------:R0:W-:Y:S01]  /*d410*/  STL.64 [R1+0x980], R8 ;  /* 0x0009800801007387 */ /* 0x0001e20000100a00 */
[----:B------:R-:W-:Y:S02]  /*d420*/  MOV R15, 0xbf42b1b0 ;  /* 0xbf42b1b0000f7802 */ /* 0x000fe40000000f00 */
[----:B--2---:R-:W-:Y:S01]  /*d430*/  MOV R18, 0x3ef9425d ;  /* 0x3ef9425d00127802 */ /* 0x004fe20000000f00 */
[----:B------:R-:W-:Y:S01]  /*d440*/  IMAD.MOV.U32 R19, RZ, RZ, 0x3f800000 ;  /* 0x3f800000ff137424 */ /* 0x000fe200078e00ff */
[----:B------:R1:W-:Y:S01]  /*d450*/  STL.64 [R1+0x9a0], R20 ;  /* 0x0009a01401007387 */ /* 0x0003e20000100a00 */
[----:B---3--:R-:W-:Y:S02]  /*d460*/  HFMA2 R17, -RZ, RZ, 1.5966796875, 2.83718109130859375e-05 ;  /* 0x3e6301dcff117431 */ /* 0x008fe400000001ff */
[----:B------:R-:W-:Y:S01]  /*d470*/  IMAD.MOV.U32 R16, RZ, RZ, 0x3eb9a9a3 ;  /* 0x3eb9a9a3ff107424 */ /* 0x000fe200078e00ff */
[----:B------:R1:W-:Y:S01]  /*d480*/  STL.64 [R1+0x9b0], R14 ;  /* 0x0009b00e01007387 */ /* 0x0003e20000100a00 */
[----:B0-----:R-:W-:Y:S01]  /*d490*/  MOV R8, 0xc085691e ;  /* 0xc085691e00087802 */ /* 0x001fe20000000f00 */
[----:B------:R-:W-:-:S02]  /*d4a0*/  IMAD.MOV.U32 R9, RZ, RZ, 0x3b4b3729 ;  /* 0x3b4b3729ff097424 */ /* 0x000fc400078e00ff */
        /* <DEDUP_REMOVED lines=47> */
.L_x_2585:
        /* <DEDUP_REMOVED lines=34> */
.L_x_2586:
[----:B------:R-:W-:Y:S05]  /*d9c0*/  BSYNC.RECONVERGENT B0 ;  /* 0x0000000000007941 */ /* 0x000fea0003800200 */
.L_x_2584:
[----:B------:R-:W-:Y:S01]  /*d9d0*/  HFMA2 R7, -RZ, RZ, 0, 0 ;  /* 0x00000000ff077431 */ /* 0x000fe200000001ff */
[----:B------:R-:W-:Y:S01]  /*d9e0*/  BSSY.RECONVERGENT B0, `(.L_x_2587) ;  /* 0x0000015000007945 */ /* 0x000fe20003800200 */
[----:B0-----:R-:W-:Y:S01]  /*d9f0*/  IMAD.MOV.U32 R4, RZ, RZ, 0x1 ;  /* 0x00000001ff047424 */ /* 0x001fe200078e00ff */
[----:B-1----:R-:W-:-:S07]  /*da00*/  MOV R8, 0xbeaaaaab ;  /* 0xbeaaaaab00087802 */ /* 0x002fce0000000f00 */
.L_x_2588:
[----:B------:R-:W-:-:S13]  /*da10*/  ISETP.GT.AND P1, PT, R4, R7, PT ;  /* 0x000000070400720c */ /* 0x000fda0003f24270 */
[C---:B------:R-:W-:Y:S01]  /*da20*/  @P1 IADD3 R14, PT, PT, R4.reuse, -0x1, RZ ;  /* 0xffffffff040e1810 */ /* 0x040fe20007ffe0ff */
[----:B------:R-:W-:-:S03]  /*da30*/  @!P1 IMAD R9, R4, 0x4, R6 ;  /* 0x0000000404099824 */ /* 0x000fc600078e0206 */
[----:B------:R-:W-:-:S03]  /*da40*/  @P1 LEA R14, R14, R6, 0x2 ;  /* 0x000000060e0e1211 */ /* 0x000fc600078e10ff */
        /* <DEDUP_REMOVED lines=13> */
[----:B------:R-:W-:Y:S05]  /*db20*/  @P0 BRA P2, `(.L_x_2588) ;  /* 0xfffffffc00b80947 */ /* 0x000fea000103ffff */
[----:B------:R-:W-:Y:S05]  /*db30*/  BSYNC.RECONVERGENT B0 ;  /* 0x0000000000007941 */ /* 0x000fea0003800200 */
.L_x_2587:
        /* <DEDUP_REMOVED lines=9> */
.L_x_2592:
        /* <DEDUP_REMOVED lines=15> */
[----:B---3--:R-:W-:-:S05]  /*dcc0*/  FMUL.FTZ R16, |R14|, 5.9604644775390625e-08 ;  /* 0x338000000e107820 */ /* 0x008fca0000410200 */
[----:B------:R-:W-:-:S13]  /*dcd0*/  FSETP.GEU.FTZ.AND P0, PT, |R18|, R16, PT ;  /* 0x000000101200720b */ /* 0x000fda0003f1e200 */
[----:B------:R-:W-:Y:S05]  /*dce0*/  @P0 BRA P2, `(.L_x_2592) ;  /* 0xfffffffc00b80947 */ /* 0x000fea000103ffff */
[----:B------:R-:W-:Y:S05]  /*dcf0*/  BSYNC.RECONVERGENT B1 ;  /* 0x0000000000017941 */ /* 0x000fea0003800200 */
.L_x_2591:
        /* <DEDUP_REMOVED lines=12> */
.L_x_2594:
        /* <DEDUP_REMOVED lines=19> */
.L_x_2593:
        /* <DEDUP_REMOVED lines=12> */
.L_x_2596:
        /* <DEDUP_REMOVED lines=19> */
.L_x_2595:
        /* <DEDUP_REMOVED lines=12> */
.L_x_2598:
        /* <DEDUP_REMOVED lines=19> */
.L_x_2597:
        /* <DEDUP_REMOVED lines=12> */
.L_x_2600:
        /* <DEDUP_REMOVED lines=19> */
.L_x_2599:
        /* <DEDUP_REMOVED lines=12> */
.L_x_2602:
        /* <DEDUP_REMOVED lines=19> */
.L_x_2601:
        /* <DEDUP_REMOVED lines=12> */
.L_x_2604:
        /* <DEDUP_REMOVED lines=19> */
.L_x_2603:
        /* <DEDUP_REMOVED lines=12> */
.L_x_2606:
        /* <DEDUP_REMOVED lines=19> */
.L_x_2605:
        /* <DEDUP_REMOVED lines=12> */
.L_x_2608:
        /* <DEDUP_REMOVED lines=19> */
.L_x_2607:
        /* <DEDUP_REMOVED lines=12> */
.L_x_2610:
        /* <DEDUP_REMOVED lines=19> */
.L_x_2609:
        /* <DEDUP_REMOVED lines=12> */
.L_x_2612:
        /* <DEDUP_REMOVED lines=19> */
.L_x_2611:
        /* <DEDUP_REMOVED lines=12> */
.L_x_2614:
        /* <DEDUP_REMOVED lines=19> */
.L_x_2613:
        /* <DEDUP_REMOVED lines=12> */
.L_x_2616:
        /* <DEDUP_REMOVED lines=19> */
.L_x_2615:
        /* <DEDUP_REMOVED lines=12> */
.L_x_2618:
        /* <DEDUP_REMOVED lines=19> */
.L_x_2617:
        /* <DEDUP_REMOVED lines=12> */
.L_x_2620:
        /* <DEDUP_REMOVED lines=19> */
.L_x_2619:
        /* <DEDUP_REMOVED lines=12> */
.L_x_2622:
        /* <DEDUP_REMOVED lines=19> */
.L_x_2621:
        /* <DEDUP_REMOVED lines=12> */
.L_x_2624:
        /* <DEDUP_REMOVED lines=19> */
.L_x_2623:
        /* <DEDUP_REMOVED lines=12> */
.L_x_2626:
        /* <DEDUP_REMOVED lines=19> */
.L_x_2625:
        /* <DEDUP_REMOVED lines=12> */
.L_x_2628:
        /* <DEDUP_REMOVED lines=19> */
.L_x_2627:
        /* <DEDUP_REMOVED lines=12> */
.L_x_2630:
        /* <DEDUP_REMOVED lines=19> */
.L_x_2629:
        /* <DEDUP_REMOVED lines=12> */
.L_x_2632:
        /* <DEDUP_REMOVED lines=19> */
.L_x_2631:
        /* <DEDUP_REMOVED lines=12> */
.L_x_2634:
        /* <DEDUP_REMOVED lines=19> */
.L_x_2633:
        /* <DEDUP_REMOVED lines=12> */
.L_x_2636:
        /* <DEDUP_REMOVED lines=19> */
.L_x_2635:
        /* <DEDUP_REMOVED lines=10> */
.L_x_2638:
        /* <DEDUP_REMOVED lines=19> */
.L_x_2637:
[----:B------:R-:W1:Y:S02]  /*10970*/  MUFU.RCP R0, R2 ;  /* 0x0000000200007308 */ /* 0x000e640000001000 */
[----:B-1----:R-:W-:-:S04]  /*10980*/  FMUL.FTZ R0, R9, R0 ;  /* 0x0000000009007220 */ /* 0x002fc80000410000 */
[----:B------:R-:W-:-:S05]  /*10990*/  FMUL.FTZ R0, R8, R0 ;  /* 0x0000000008007220 */ /* 0x000fca0000410000 */
[----:B------:R-:W-:-:S13]  /*109a0*/  FSETP.GT.FTZ.AND P0, PT, |R0|, |R14|, PT ;  /* 0x4000000e0000720b */ /* 0x000fda0003f14200 */
[----:B------:R-:W-:-:S07]  /*109b0*/  @!P0 FADD.FTZ R4, R4, R0 ;  /* 0x0000000004048221 */ /* 0x000fce0000010000 */
.L_x_2590:
[----:B------:R-:W-:Y:S05]  /*109c0*/  BSYNC.RECONVERGENT B0 ;  /* 0x0000000000007941 */ /* 0x000fea0003800200 */
.L_x_2589:
[C---:B------:R-:W-:Y:S01]  /*109d0*/  FMUL.FTZ R22, R2.reuse, 1 ;  /* 0x3f80000002167820 */ /* 0x040fe20000410000 */
[----:B------:R-:W-:Y:S01]  /*109e0*/  FMUL.FTZ R16, R5, 1 ;  /* 0x3f80000005107820 */ /* 0x000fe20000410000 */
[----:B------:R-:W-:Y:S01]  /*109f0*/  MOV R14, 0x652b82fe ;  /* 0x652b82fe000e7802 */ /* 0x000fe20000000f00 */
[----:B------:R-:W-:Y:S01]  /*10a00*/  IMAD.MOV.U32 R15, RZ, RZ, 0x3ff71547 ;  /* 0x3ff71547ff0f7424 */ /* 0x000fe200078e00ff */
        /* <DEDUP_REMOVED lines=62> */
[----:B------:R-:W-:Y:S02]  /*10df0*/  MOV R20, 0x3a69a091 ;  /* 0x3a69a09100147802 */ /* 0x000fe40000000f00 */
[----:B------:R-:W-:Y:S01]  /*10e00*/  MOV R8, R18 ;  /* 0x0000001200087202 */ /* 0x000fe20000000f00 */
[----:B------:R-:W-:Y:S06]  /*10e10*/  @!P0 BRA `(.L_x_2640) ;  /* 0x0000000000308947 */ /* 0x000fec0003800000 */
[----:B------:R-:W-:Y:S01]  /*10e20*/  FSETP.GEU.FTZ.AND P0, PT, |R17|, 4.2275390625, PT ;  /* 0x408748001100780b */ /* 0x000fe20003f1e200 */
[C---:B------:R-:W-:Y:S02]  /*10e30*/  DSETP.GEU.AND P1, PT, R16.reuse, RZ, PT ;  /* 0x000000ff1000722a */ /* 0x040fe40003f2e000 */
[----:B------:R-:W-:-:S10]  /*10e40*/  DADD R16, R16, +INF ;  /* 0x7ff0000010107429 */ /* 0x000fd40000000000 */
[----:B------:R-:W-:Y:S02]  /*10e50*/  @!P0 LEA.HI R8, R14, R14, RZ, 0x1 ;  /* 0x0000000e0e088211 */ /* 0x000fe400078f08ff */
[----:B------:R-:W-:Y:S02]  /*10e60*/  FSEL R9, R17, RZ, P1 ;  /* 0x000000ff11097208 */ /* 0x000fe40000800000 */
[----:B------:R-:W-:-:S04]  /*10e70*/  @!P0 SHF.R.S32.HI R8, RZ, 0x1, R8 ;  /* 0x00000001ff088819 */ /* 0x000fc80000011408 */
[----:B------:R-:W-:Y:S01]  /*10e80*/  @!P0 IADD3 R14, PT, PT, R14, -R8, RZ ;  /* 0x800000080e0e8210 */ /* 0x000fe20007ffe0ff */
[----:B------:R-:W-:Y:S01]  /*10e90*/  @!P0 IMAD R19, R8, 0x100000, R19 ;  /* 0x0010000008138824 */ /* 0x000fe200078e0213 */
[----:B------:R-:W-:Y:S02]  /*10ea0*/  FSEL R8, R16, RZ, P1 ;  /* 0x000000ff10087208 */ /* 0x000fe40000800000 */
[----:B------:R-:W-:Y:S02]  /*10eb0*/  @!P0 LEA R15, R14, 0x3ff00000, 0x14 ;  /* 0x3ff000000e0f8811 */ /* 0x000fe400078ea0ff */
[----:B------:R-:W-:-:S06]  /*10ec0*/  @!P0 MOV R14, RZ ;  /* 0x000000ff000e8202 */ /* 0x000fcc0000000f00 */
[----:B------:R-:W-:-:S11]  /*10ed0*/  @!P0 DMUL R8, R18, R14 ;  /* 0x0000000e12088228 */ /* 0x000fd60000000000 */
.L_x_2640:
[----:B------:R-:W-:Y:S05]  /*10ee0*/  BSYNC.RECONVERGENT B0 ;  /* 0x0000000000007941 */ /* 0x000fea0003800200 */
.L_x_2639:
[C---:B------:R-:W-:Y:S01]  /*10ef0*/  FFMA.FTZ R14, R6.reuse, R20, 0.0070457882247865200043 ;  /* 0x3be6e05b060e7423 */ /* 0x040fe20000010014 */
[----:B------:R-:W-:Y:S01]  /*10f00*/  UMOV UR6, 0x54411744 ;  /* 0x5441174400067882 */ /* 0x000fe20000000000 */
[----:B------:R-:W-:Y:S01]  /*10f10*/  UMOV UR7, 0x401921fb ;  /* 0x401921fb00077882 */ /* 0x000fe20000000000 */
[----:B------:R-:W-:Y:S01]  /*10f20*/  IMAD.MOV.U32 R21, RZ, RZ, 0x42fc0000 ;  /* 0x42fc0000ff157424 */ /* 0x000fe200078e00ff */
[----:B------:R-:W-:Y:S01]  /*10f30*/  DMUL R22, R22, UR6 ;  /* 0x0000000616167c28 */ /* 0x000fe20008000000 */
[C---:B------:R-:W-:Y:S01]  /*10f40*/  FFMA.FTZ R14, R6.reuse, R14, -0.015866896137595176697 ;  /* 0xbc81fb4b060e7423 */ /* 0x040fe2000001000e */
[----:B0-----:R-:W-:Y:S01]  /*10f50*/  FSETP.GT.FTZ.AND P0, PT, |R7|, 126, PT ;  /* 0x42fc00000700780b */ /* 0x001fe20003f14200 */
[----:B------:R-:W-:Y:S01]  /*10f60*/  IMAD.MOV.U32 R26, RZ, RZ, 0x0 ;  /* 0x00000000ff1a7424 */ /* 0x000fe200078e00ff */
[----:B------:R-:W-:Y:S01]  /*10f70*/  LOP3.LUT R21, R21, 0x80000000, R7, 0xb8, !PT ;  /* 0x8000000015157812 */ /* 0x000fe200078eb807 */
[----:B------:R-:W-:Y:S01]  /*10f80*/  FFMA.FTZ R16, R6, R14, 0.036429625004529953003 ;  /* 0x3d15373b06107423 */ /* 0x000fe2000001000e */
[----:B------:R-:W0:Y:S01]  /*10f90*/  MUFU.RSQ64H R19, R23 ;  /* 0x0000001700137308 */ /* 0x000e220000001c00 */
[----:B------:R-:W-:Y:S01]  /*10fa0*/  MOV R14, 0x40000000 ;  /* 0x40000000000e7802 */ /* 0x000fe20000000f00 */
[----:B------:R-:W-:Y:S01]  /*10fb0*/  FMUL.FTZ R4, R4, 1 ;  /* 0x3f80000004047820 */ /* 0x000fe20000410000 */
[----:B------:R-:W-:Y:S01]  /*10fc0*/  FFMA.FTZ R16, R6, R16, -0.066643431782722473145 ;  /* 0xbd887c5a06107423 */ /* 0x000fe20000010010 */
[----:B------:R-:W-:Y:S01]  /*10fd0*/  FSEL R21, R21, R7, P0 ;  /* 0x0000000715157208 */ /* 0x000fe20000000000 */
[----:B------:R-:W-:Y:S01]  /*10fe0*/  BSSY.RECONVERGENT B1, `(.L_x_2641) ;  /* 0x0000035000017945 */ /* 0x000fe20003800200 */
[----:B------:R-:W-:Y:S01]  /*10ff0*/  FFMA.FTZ R7, |R0|, R14, 1 ;  /* 0x3f80000000077423 */ /* 0x000fe2000001020e */
[C---:B------:R-:W-:Y:S01]  /*11000*/  FFMA.FTZ R16, R6.reuse, R16, 0.093814529478549957275 ;  /* 0x3dc021d506107423 */ /* 0x040fe20000010010 */
[----:B------:R-:W-:Y:S01]  /*11010*/  IADD3 R18, PT, PT, R23, -0x3500000, RZ ;  /* 0xfcb0000017127810 */ /* 0x000fe20007ffe0ff */
[C---:B------:R-:W-:Y:S01]  /*11020*/  FFMA.FTZ R20, R21.reuse, -0.69314718246459960938, R2 ;  /* 0xbf31721815147823 */ /* 0x040fe20000010002 */
[----:B------:R-:W-:Y:S01]  /*11030*/  MOV R27, 0x3fd80000 ;  /* 0x3fd80000001b7802 */ /* 0x000fe20000000f00 */
[C---:B------:R-:W-:Y:S01]  /*11040*/  FFMA.FTZ R16, R6.reuse, R16, -0.10099056363105773926 ;  /* 0xbdced42406107423 */ /* 0x040fe20000010010 */
[----:B------:R-:W1:Y:S01]  /*11050*/  MUFU.RCP R7, R7 ;  /* 0x0000000700077308 */ /* 0x000e620000001000 */
[C---:B------:R-:W-:Y:S01]  /*11060*/  FFMA.FTZ R20, R21.reuse, 1.9046542121259335545e-09, R20 ;  /* 0x3102e30815147823 */ /* 0x040fe20000010014 */
[----:B------:R-:W-:Y:S01]  /*11070*/  FADD.FTZ R25, R21, 12583039 ;  /* 0x4b40007f15197421 */ /* 0x000fe20000010000 */
[----:B------:R-:W-:Y:S01]  /*11080*/  FFMA.FTZ R16, R6, R16, 0.06809400022029876709 ;  /* 0x3d8b74de06107423 */ /* 0x000fe20000010010 */
[----:B------:R-:W-:Y:S01]  /*11090*/  FFMA.FTZ R2, |R0|, -R5, -R2 ;  /* 0x8000000500027223 */ /* 0x000fe20000010a02 */
[----:B0-----:R-:W-:Y:S01]  /*110a0*/  DMUL R14, R18, R18 ;  /* 0x00000012120e7228 */ /* 0x001fe20000000000 */
[----:B------:R-:W-:Y:S01]  /*110b0*/  FMUL.FTZ R20, R20, 1.4426950216293334961 ;  /* 0x3fb8aa3b14147820 */ /* 0x000fe20000410000 */
[----:B------:R-:W-:Y:S01]  /*110c0*/  FFMA.FTZ R16, R6, R16, 0.015377387404441833496 ;  /* 0x3c7bf17006107423 */ /* 0x000fe20000010010 */
[----:B------:R-:W-:Y:S01]  /*110d0*/  SHF.L.U32 R25, R25, 0x17, RZ ;  /* 0x0000001719197819 */ /* 0x000fe200000006ff */
[----:B------:R-:W0:Y:S01]  /*110e0*/  F2F.F64.F32 R4, R4 ;  /* 0x0000000400047310 */ /* 0x000e220000201800 */
[----:B------:R-:W-:Y:S01]  /*110f0*/  FSETP.GT.FTZ.AND P0, PT, |R0|, 10.05500030517578125, PT ;  /* 0x4120e1480000780b */ /* 0x000fe20003f14200 */
[----:B------:R-:W-:Y:S01]  /*11100*/  FFMA.FTZ R16, R6, R16, -0.1396210789680480957 ;  /* 0xbe0ef8d406107423 */ /* 0x000fe20000010010 */
[----:B------:R-:W-:Y:S01]  /*11110*/  FSETP.GEU.FTZ.AND P1, PT, R0, RZ, PT ;  /* 0x000000ff0000720b */ /* 0x000fe20003f3e000 */
[----:B------:R-:W-:-:S02]  /*11120*/  DFMA R14, R22, -R14, 1 ;  /* 0x3ff00000160e742b */ /* 0x000fc4000000080e */
[----:B------:R-:W-:Y:S02]  /*11130*/  FFMA.FTZ R24, R6, R16, 1.232995152473449707 ;  /* 0x3f9dd2c906187423 */ /* 0x000fe40000010010 */
[----:B------:R-:W2:Y:S02]  /*11140*/  MUFU.EX2 R20, R20 ;  /* 0x0000001400147308 */ /* 0x000ea40000000800 */
[----:B-1----:R-:W-:Y:S02]  /*11150*/  FMUL.FTZ R6, R24, R7 ;  /* 0x0000000718067220 */ /* 0x002fe40000410000 */
        /* <DEDUP_REMOVED lines=8> */
[----:B------:R-:W-:Y:S01]  /*111e0*/  FFMA.FTZ R16, R7, R16, R6 ;  /* 0x0000001007107223 */ /* 0x000fe20000010006 */
[----:B------:R-:W-:Y:S02]  /*111f0*/  FFMA.FTZ R2, R25, R2, R25 ;  /* 0x0000000219027223 */ /* 0x000fe40000010019 */
[----:B------:R-:W-:Y:S02]  /*11200*/  DMUL R20, R22, R14 ;  /* 0x0000000e16147228 */ /* 0x000fe40000000000 */
[----:B------:R-:W-:Y:S02]  /*11210*/  VIADD R7, R15, 0xfff00000 ;  /* 0xfff000000f077836 */ /* 0x000fe40000000000 */
[----:B------:R-:W-:Y:S01]  /*11220*/  FMUL.FTZ R2, R16, R2 ;  /* 0x0000000210027220 */ /* 0x000fe20000410000 */
[----:B------:R-:W-:-:S04]  /*11230*/  MOV R6, R14 ;  /* 0x0000000e00067202 */ /* 0x000fc80000000f00 */
[----:B------:R-:W-:Y:S01]  /*11240*/  FSEL R2, R2, RZ, !P0 ;  /* 0x000000ff02027208 */ /* 0x000fe20004000000 */
[----:B------:R-:W-:Y:S01]  /*11250*/  DFMA R16, R20, -R20, R22 ;  /* 0x800000141410722b */ /* 0x000fe20000000016 */
[----:B------:R-:W-:-:S03]  /*11260*/  ISETP.GE.U32.AND P0, PT, R18, 0x7ca00000, PT ;  /* 0x7ca000001200780c */ /* 0x000fc60003f06070 */
[----:B------:R-:W-:-:S04]  /*11270*/  @!P1 FADD.FTZ R2, -R2, 2 ;  /* 0x4000000002029421 */ /* 0x000fc80000010100 */
[----:B------:R-:W-:-:S06]  /*11280*/  DFMA R8, R16, R6, R20 ;  /* 0x000000061008722b */ /* 0x000fcc0000000014 */
[----:B------:R-:W-:Y:S05]  /*11290*/  @!P0 BRA `(.L_x_2642) ;  /* 0x0000000000248947 */ /* 0x000fea0003800000 */
[----:B------:R-:W-:Y:S01]  /*112a0*/  MOV R9, R16 ;  /* 0x0000001000097202 */ /* 0x000fe20000000f00 */
[----:B------:R-:W-:Y:S01]  /*112b0*/  IMAD.MOV.U32 R6, RZ, RZ, R23 ;  /* 0x000000ffff067224 */ /* 0x000fe200078e0017 */
[----:B------:R-:W-:Y:S01]  /*112c0*/  MOV R8, R17 ;  /* 0x0000001100087202 */ /* 0x000fe20000000f00 */
[----:B------:R-:W-:Y:S01]  /*112d0*/  IMAD.MOV.U32 R17, RZ, RZ, R20 ;  /* 0x000000ffff117224 */ /* 0x000fe200078e0014 */
[----:B------:R-:W-:Y:S02]  /*112e0*/  MOV R15, R22 ;  /* 0x00000016000f7202 */ /* 0x000fe40000000f00 */
[----:B------:R-:W-:Y:S02]  /*112f0*/  MOV R16, R21 ;  /* 0x0000001500107202 */ /* 0x000fe40000000f00 */
[----:B------:R-:W-:Y:S02]  /*11300*/  MOV R19, R7 ;  /* 0x0000000700137202 */ /* 0x000fe40000000f00 */
[----:B------:R-:W-:-:S07]  /*11310*/  MOV R0, 0x11330 ;  /* 0x0001133000007802 */ /* 0x000fce0000000f00 */
[----:B------:R-:W-:Y:S05]  /*11320*/  CALL.REL.NOINC `($__internal_9_$__cuda_sm20_dsqrt_rn_f64_mediumpath_v1) ;  /* 0x000001e8006c7944 */ /* 0x000fea0003c00000 */
.L_x_2642:
[----:B------:R-:W-:Y:S05]  /*11330*/  BSYNC.RECONVERGENT B1 ;  /* 0x0000000000017941 */ /* 0x000fea0003800200 */
.L_x_2641:
        /* <DEDUP_REMOVED lines=21> */
[----:B------:R-:W-:Y:S01]  /*11490*/  MOV R6, R18 ;  /* 0x0000001200067202 */ /* 0x000fe20000000f00 */
[----:B------:R-:W-:-:S07]  /*114a0*/  IMAD.MOV.U32 R7, RZ, RZ, R19 ;  /* 0x000000ffff077224 */ /* 0x000fce00078e0013 */
.L_x_2644:
[----:B------:R-:W-:Y:S05]  /*114b0*/  BSYNC.RECONVERGENT B1 ;  /* 0x0000000000017941 */ /* 0x000fea0003800200 */
.L_x_2643:
        /* <DEDUP_REMOVED lines=9> */
.L_x_2583:
        /* <DEDUP_REMOVED lines=8> */
[----:B------:R-:W-:Y:S05]  /*115d0*/  CALL.REL.NOINC `($_ZN2at6native29vectorized_elementwise_kernelILi2EN48_GLOBAL__N__08322988_15_IGammaKernel_cu_cb51a28d10CalcIgammaIfEESt5arrayIPcLm3EEEEviT0_T1_$_ZN46_INTERNAL_08322988_15_IGammaKernel_cu_cb51a28d48_GLOBAL__N__08322988_15_IGammaKernel_cu_cb51a28d12calc_igammacIfEET_S2_S2_) ;  /* 0x00000020006c7944 */ /* 0x000fea0003c00000 */
[----:B------:R-:W-:Y:S05]  /*115e0*/  BSYNC.RECONVERGENT B6 ;  /* 0x0000000000067941 */ /* 0x000fea0003800200 */
.L_x_2646:
[----:B------:R-:W-:Y:S01]  /*115f0*/  FADD.FTZ R0, -R0, 1 ;  /* 0x3f80000000007421 */ /* 0x000fe20000010100 */
[----:B------:R-:W-:Y:S06]  /*11600*/  BRA `(.L_x_2520) ;  /* 0x0000002000507947 */ /* 0x000fec0003800000 */
.L_x_2645:
[C---:B------:R-:W-:Y:S01]  /*11610*/  FMUL.FTZ R14, |R2|.reuse, 1 ;  /* 0x3f800000020e7820 */ /* 0x040fe20000410200 */
[----:B------:R-:W-:Y:S01]  /*11620*/  FADD.FTZ R7, R2, -R5 ;  /* 0x8000000502077221 */ /* 0x000fe20000010000 */
[----:B------:R-:W-:Y:S01]  /*11630*/  UMOV UR6, 0x9999999a ;  /* 0x9999999a00067882 */ /* 0x000fe20000000000 */
[----:B------:R-:W-:Y:S01]  /*11640*/  UMOV UR7, 0x3fd99999 ;  /* 0x3fd9999900077882 */ /* 0x000fe20000000000 */
[----:B------:R-:W-:Y:S01]  /*11650*/  BSSY.RECONVERGENT B1, `(.L_x_2647) ;  /* 0x00001fb000017945 */ /* 0x000fe20003800200 */
[----:B------:R-:W-:Y:S01]  /*11660*/  FMUL.FTZ R8, |R7|, 1 ;  /* 0x3f80000007087820 */ /* 0x000fe20000410200 */
[----:B------:R-:W0:Y:S08]  /*11670*/  F2F.F64.F32 R14, R14 ;  /* 0x0000000e000e7310 */ /* 0x000e300000201800 */
        /* <DEDUP_REMOVED lines=10> */
[----:B------:R-:W-:Y:S02]  /*11720*/  MOV R0, 0x3e055027 ;  /* 0x3e05502700007802 */ /* 0x000fe40000000f00 */
[----:B------:R-:W-:Y:S02]  /*11730*/  ISETP.GT.U32.AND P0, PT, R16, 0x7f7fffff, PT ;  /* 0x7f7fffff1000780c */ /* 0x000fe40003f04070 */
        /* <DEDUP_REMOVED lines=15> */
[----:B------:R-:W-:Y:S01]  /*11830*/  FFMA.FTZ R7, R4, 1.1920928955078125e-07, RZ ;  /* 0x3400000004077823 */ /* 0x000fe200000100ff */
[----:B------:R-:W-:-:S03]  /*11840*/  IMAD.MOV.U32 R4, RZ, RZ, 0x7f800000 ;  /* 0x7f800000ff047424 */ /* 0x000fc600078e00ff */
        /* <DEDUP_REMOVED lines=16> */
.L_x_2651:
        /* <DEDUP_REMOVED lines=13> */
.L_x_2650:
        /* <DEDUP_REMOVED lines=15> */
.L_x_2653:
        /* <DEDUP_REMOVED lines=16> */
.L_x_2654:
        /* <DEDUP_REMOVED lines=36> */
.L_x_2652:
[----:B------:R-:W-:Y:S05]  /*11e50*/  BSYNC.RECONVERGENT B0 ;  /* 0x0000000000007941 */ /* 0x000fea0003800200 */
.L_x_2649:
        /* <DEDUP_REMOVED lines=12> */
[----:B------:R-:W-:-:S03]  /*11f20*/  IMAD.MOV.U32 R6, RZ, RZ, 0x3e055027 ;  /* 0x3e055027ff067424 */ /* 0x000fc600078e00ff */
[----:B------:R-:W-:-:S09]  /*11f30*/  FSEL R7, RZ, -23, P0 ;  /* 0xc1b80000ff077808 */ /* 0x000fd20000000000 */
[----:B------:R-:W-:-:S05]  /*11f40*/  @!P0 FMUL.FTZ R16, |R2|, 8388608 ;  /* 0x4b00000002108820 */ /* 0x000fca0000410200 */
        /* <DEDUP_REMOVED lines=23> */
.L_x_2657:
[--C-:B------:R-:W-:Y:S01]  /*120c0*/  FADD.FTZ R8, |R2|, |R2|.reuse ;  /* 0x4000000202087221 */ /* 0x100fe20000010200 */
[----:B------:R-:W-:Y:S01]  /*120d0*/  HFMA2 R9, -RZ, RZ, 0.487060546875, -0.0625 ;  /* 0x37cbac00ff097431 */ /* 0x000fe200000001ff */
[----:B------:R-:W-:Y:S02]  /*120e0*/  MOV R15, 0x3d2aaabb ;  /* 0x3d2aaabb000f7802 */ /* 0x000fe40000000f00 */
[----:B------:R-:W0:Y:S08]  /*120f0*/  FRND R6, R8 ;  /* 0x0000000800067307 */ /* 0x000e300000201000 */
[----:B------:R-:W1:Y:S01]  /*12100*/  F2I.NTZ R8, R8 ;  /* 0x0000000800087305 */ /* 0x000e620000203100 */
[----:B0-----:R-:W-:-:S04]  /*12110*/  FFMA.FTZ R6, R6, -0.5, |R2| ;  /* 0xbf00000006067823 */ /* 0x001fc80000010402 */
[----:B------:R-:W-:-:S04]  /*12120*/  FMUL.FTZ R6, R6, 3.1415927410125732422 ;  /* 0x40490fdb06067820 */ /* 0x000fc80000410000 */
[----:B------:R-:W-:Y:S01]  /*12130*/  FMUL.FTZ R7, R6, R6 ;  /* 0x0000000606077220 */ /* 0x000fe20000410000 */
[C---:B-1----:R-:W-:Y:S02]  /*12140*/  LOP3.LUT R14, R8.reuse, 0x1, RZ, 0xc0, !PT ;  /* 0x00000001080e7812 */ /* 0x042fe400078ec0ff */
[----:B------:R-:W-:Y:S01]  /*12150*/  LOP3.LUT P1, RZ, R8, 0x2, RZ, 0xc0, !PT ;  /* 0x0000000208ff7812 */ /* 0x000fe2000782c0ff */
[----:B------:R-:W-:Y:S01]  /*12160*/  FFMA.FTZ R9, R7, R9, -0.0013887860113754868507 ;  /* 0xbab607ed07097423 */ /* 0x000fe20000010009 */
[----:B------:R-:W-:Y:S01]  /*12170*/  ISETP.NE.U32.AND P0, PT, R14, 0x1, PT ;  /* 0x000000010e00780c */ /* 0x000fe20003f05070 */
[----:B------:R-:W-:-:S03]  /*12180*/  IMAD.MOV.U32 R14, RZ, RZ, 0x3effffff ;  /* 0x3effffffff0e7424 */ /* 0x000fc600078e00ff */
        /* <DEDUP_REMOVED lines=37> */
.L_x_2656:
[----:B------:R-:W-:Y:S05]  /*123e0*/  BSYNC.RECONVERGENT B0 ;  /* 0x0000000000007941 */ /* 0x000fea0003800200 */
.L_x_2655:
[----:B------:R-:W0:Y:S02]  /*123f0*/  MUFU.LG2 R0, R5 ;  /* 0x0000000500007308 */ /* 0x000e240000000c00 */
[----:B0-----:R-:W-:-:S04]  /*12400*/  FMUL.FTZ R0, R0, 0.69314718246459960938 ;  /* 0x3f31721800007820 */ /* 0x001fc80000410000 */
[----:B------:R-:W-:-:S04]  /*12410*/  FFMA.FTZ R0, R2, R0, -R5 ;  /* 0x0000000002007223 */ /* 0x000fc80000010805 */
[----:B------:R-:W-:Y:S01]  /*12420*/  FADD.FTZ R0, R0, -R4 ;  /* 0x8000000400007221 */ /* 0x000fe20000010000 */
[----:B------:R-:W-:-:S04]  /*12430*/  HFMA2 R4, -RZ, RZ, 0, 0 ;  /* 0x00000000ff047431 */ /* 0x000fc800000001ff */
[----:B------:R-:W-:-:S13]  /*12440*/  FSETP.GEU.FTZ.AND P0, PT, R0, -88.72283935546875, PT ;  /* 0xc2b172180000780b */ /* 0x000fda0003f1e000 */
[----:B------:R-:W-:Y:S05]  /*12450*/  @!P0 BRA `(.L_x_2658) ;  /* 0x0000001000688947 */ /* 0x000fea0003800000 */
[----:B------:R-:W-:-:S04]  /*12460*/  FMUL.FTZ R0, R0, 1.4426950216293334961 ;  /* 0x3fb8aa3b00007820 */ /* 0x000fc80000410000 */
[----:B------:R0:W1:Y:S01]  /*12470*/  MUFU.EX2 R4, R0 ;  /* 0x0000000000047308 */ /* 0x0000620000000800 */
[----:B------:R-:W-:Y:S05]  /*12480*/  BRA `(.L_x_2658) ;  /* 0x00000010005c7947 */ /* 0x000fea0003800000 */
.L_x_2648:
[----:B------:R-:W-:Y:S01]  /*12490*/  MOV R16, 0x4b5edd0a ;  /* 0x4b5edd0a00107802 */ /* 0x000fe20000000f00 */
[----:B------:R-:W-:Y:S01]  /*124a0*/  IMAD.MOV.U32 R15, RZ, RZ, 0x4a5481c1 ;  /* 0x4a5481c1ff0f7424 */ /* 0x000fe200078e00ff */
[----:B------:R-:W-:Y:S01]  /*124b0*/  MOV R17, 0x4c255322 ;  /* 0x4c25532200117802 */ /* 0x000fe20000000f00 */
[----:B------:R-:W-:Y:S01]  /*124c0*/  IMAD.MOV.U32 R8, RZ, RZ, 0x45d95fff ;  /* 0x45d95fffff087424 */ /* 0x000fe200078e00ff */
[----:B------:R-:W-:Y:S01]  /*124d0*/  FSETP.GT.FTZ.AND P1, PT, |R2|, 1, PT ;  /* 0x3f8000000200780b */ /* 0x000fe20003f34200 */
[----:B------:R-:W-:Y:S01]  /*124e0*/  IMAD.MOV.U32 R21, RZ, RZ, 0x3f0284fc ;  /* 0x3f0284fcff157424 */ /* 0x000fe200078e00ff */
[----:B------:R-:W-:Y:S01]  /*124f0*/  MOV R14, 0x4912f03a ;  /* 0x4912f03a000e7802 */ /* 0x000fe20000000f00 */
[----:B------:R0:W-:Y:S01]  /*12500*/  STL.64 [R1+0x20], R16 ;  /* 0x0000201001007387 */ /* 0x0001e20000100a00 */
[----:B------:R-:W-:Y:S02]  /*12510*/  MOV R9, 0x47946fa6 ;  /* 0x47946fa600097802 */ /* 0x000fe40000000f00 */
[----:B------:R-:W-:Y:S01]  /*12520*/  MOV R0, 0xfffffffc ;  /* 0xfffffffc00007802 */ /* 0x000fe20000000f00 */
[----:B------:R1:W-:Y:S01]  /*12530*/  STL.64 [R1+0x18], R14 ;  /* 0x0000180e01007387 */ /* 0x0003e20000100a00 */
[----:B------:R-:W-:-:S02]  /*12540*/  MOV R20, 0x3bc6a26b ;  /* 0x3bc6a26b00147802 */ /* 0x000fc40000000f00 */
[----:B------:R-:W-:Y:S01]  /*12550*/  MOV R18, 0x419c28d0 ;  /* 0x419c28d000127802 */ /* 0x000fe20000000f00 */
[----:B------:R2:W-:Y:S01]  /*12560*/  STL.64 [R1+0x10], R8 ;  /* 0x0000100801007387 */ /* 0x0005e20000100a00 */
[----:B------:R-:W-:Y:S02]  /*12570*/  MOV R19, 0x43e0f8e7 ;  /* 0x43e0f8e700137802 */ /* 0x000fe40000000f00 */
[----:B------:R-:W-:Y:S01]  /*12580*/  SEL R0, R0, 0x4, P1 ;  /* 0x0000000400007807 */ /* 0x000fe20000800000 */
[----:B0-----:R-:W-:Y:S01]  /*12590*/  IMAD.MOV.U32 R17, RZ, RZ, 0x4cc8c38c ;  /* 0x4cc8c38cff117424 */ /* 0x001fe200078e00ff */
[----:B------:R-:W-:Y:S01]  /*125a0*/  MOV R16, 0x4c2f75b4 ;  /* 0x4c2f75b400107802 */ /* 0x000fe20000000f00 */
[----:B------:R0:W-:Y:S01]  /*125b0*/  STL.64 [R1], R20 ;  /* 0x0000001401007387 */ /* 0x0001e20000100a00 */
[----:B------:R-:W-:Y:S01]  /*125c0*/  SEL R35, RZ, 0x30, !P1 ;  /* 0x00000030ff237807 */ /* 0x000fe20004800000 */
[----:B-1----:R-:W-:Y:S01]  /*125d0*/  IMAD.MOV.U32 R14, RZ, RZ, 0x4a20fbd8 ;  /* 0x4a20fbd8ff0e7424 */ /* 0x002fe200078e00ff */
[----:B------:R-:W-:Y:S01]  /*125e0*/  MOV R15, 0x4b4b8b8f ;  /* 0x4b4b8b8f000f7802 */ /* 0x000fe20000000f00 */
[----:B------:R1:W-:Y:S01]  /*125f0*/  STL.64 [R1+0x9e0], R16 ;  /* 0x0009e01001007387 */ /* 0x0003e20000100a00 */
[----:B------:R-:W-:-:S02]  /*12600*/  IADD3 R35, PT, PT, R1, R35, RZ ;  /* 0x0000002301237210 */ /* 0x000fc40007ffe0ff */
[----:B--2---:R-:W-:Y:S01]  /*12610*/  MOV R8, 0x46ff3c00 ;  /* 0x46ff3c0000087802 */ /* 0x004fe20000000f00 */
[----:B------:R2:W-:Y:S01]  /*12620*/  STL.64 [R1+0x9d8], R14 ;  /* 0x0009d80e01007387 */ /* 0x0005e20000100a00 */
[----:B------:R-:W-:-:S03]  /*12630*/  MOV R9, 0x48ae85e0 ;  /* 0x48ae85e000097802 */ /* 0x000fc60000000f00 */
[----:B------:R3:W-:Y:S01]  /*12640*/  STL.64 [R1+0x8], R18 ;  /* 0x0000081201007387 */ /* 0x0007e20000100a00 */
[----:B0-----:R-:W-:Y:S01]  /*12650*/  IMAD.MOV.U32 R20, RZ, RZ, 0x4ca4b97f ;  /* 0x4ca4b97fff147424 */ /* 0x001fe200078e00ff */
[----:B------:R-:W-:Y:S02]  /*12660*/  MOV R21, 0x4cc5f8af ;  /* 0x4cc5f8af00157802 */ /* 0x000fe40000000f00 */
[C---:B-1----:R-:W-:Y:S01]  /*12670*/  IADD3 R17, PT, PT, R1.reuse, 0x9c4, RZ ;  /* 0x000009c401117810 */ /* 0x042fe20007ffe0ff */
[----:B------:R-:W-:Y:S01]  /*12680*/  @P1 VIADD R17, R1, 0x9f4 ;  /* 0x000009f401111836 */ /* 0x000fe20000000000 */
[----:B------:R0:W-:Y:S01]  /*12690*/  STL.64 [R1+0x9d0], R8 ;  /* 0x0009d00801007387 */ /* 0x0001e20000100a00 */
[----:B------:R-:W-:Y:S02]  /*126a0*/  MOV R16, 0x4c5914c6 ;  /* 0x4c5914c600107802 */ /* 0x000fe40000000f00 */
[----:B--2---:R-:W-:Y:S01]  /*126b0*/  MOV R14, 0x4c184540 ;  /* 0x4c184540000e7802 */ /* 0x004fe20000000f00 */
[----:B------:R-:W-:Y:S01]  /*126c0*/  IMAD.IADD R17, R17, 0x1, R0 ;  /* 0x0000000111117824 */ /* 0x000fe200078e0200 */
[----:B------:R-:W-:Y:S01]  /*126d0*/  MOV R15, RZ ;  /* 0x000000ff000f7202 */ /* 0x000fe20000000f00 */
[----:B---3--:R-:W-:Y:S01]  /*126e0*/  IMAD.MOV.U32 R19, RZ, RZ, 0x44f0a000 ;  /* 0x44f0a000ff137424 */ /* 0x008fe200078e00ff */
[----:B------:R-:W-:Y:S01]  /*126f0*/  MOV R18, 0x42840000 ;  /* 0x4284000000127802 */ /* 0x000fe20000000f00 */
[----:B------:R-:W-:Y:S01]  /*12700*/  STL [R1+0x9c4], R23 ;  /* 0x0009c41701007387 */ /* 0x000fe20000100800 */
[----:B0-----:R-:W-:Y:S01]  /*12710*/  IMAD.MOV.U32 R8, RZ, RZ, 0x4d0fed36 ;  /* 0x4d0fed36ff087424 */ /* 0x001fe200078e00ff */
[----:B------:R-:W-:-:S02]  /*12720*/  MOV R9, 0x4ce5eb4c ;  /* 0x4ce5eb4c00097802 */ /* 0x000fc40000000f00 */
[----:B------:R0:W-:Y:S04]  /*12730*/  STL.64 [R1+0x9f0], R14 ;  /* 0x0009f00e01007387 */ /* 0x0001e80000100a00 */
[----:B------:R-:W-:Y:S04]  /*12740*/  STL.64 [R1+0x28], R20 ;  /* 0x0000281401007387 */ /* 0x000fe80000100a00 */
[----:B------:R1:W-:Y:S01]  /*12750*/  STL.64 [R1+0x9c8], R18 ;  /* 0x0009c81201007387 */ /* 0x0003e20000100a00 */
[----:B0-----:R-:W-:-:S03]  /*12760*/  IADD3 R15, PT, PT, R17, R0, RZ ;  /* 0x00000000110f7210 */ /* 0x001fc60007ffe0ff */
[----:B------:R0:W-:Y:S04]  /*12770*/  STL.64 [R1+0x9e8], R8 ;  /* 0x0009e80801007387 */ /* 0x0001e80000100a00 */
[----:B------:R2:W-:Y:S01]  /*12780*/  STL [R1+0x30], R16 ;  /* 0x0000301001007387 */ /* 0x0005e20000100800 */
[----:B-1----:R-:W-:-:S03]  /*12790*/  IADD3 R18, PT, PT, R15, R0, RZ ;  /* 0x000000000f127210 */ /* 0x002fc60007ffe0ff */
[----:B------:R-:W3:Y:S04]  /*127a0*/  LDL R15, [R15] ;  /* 0x000000000f0f7983 */ /* 0x000ee80000100800 */
[----:B0-----:R0:W4:Y:S04]  /*127b0*/  LDL R8, [R18] ;  /* 0x0000000012087983 */ /* 0x0011280000100800 */
[----:B--2---:R-:W2:Y:S04]  /*127c0*/  LDL R16, [R17] ;  /* 0x0000000011107983 */ /* 0x004ea80000100800 */
[----:B------:R-:W2:Y:S01]  /*127d0*/  LDL R17, [R35+0x9c4] ;  /* 0x0009c40023117983 */ /* 0x000ea20000100800 */
[----:B0-----:R-:W-:Y:S01]  /*127e0*/  IADD3 R18, PT, PT, R18, R0, RZ ;  /* 0x0000000012127210 */ /* 0x001fe20007ffe0ff */
[----:B------:R-:W-:-:S04]  /*127f0*/  IMAD.IADD R19, R0, 0x1, R35 ;  /* 0x0000000100137824 */ /* 0x000fc800078e0223 */
[----:B------:R-:W5:Y:S04]  /*12800*/  LDL R36, [R18] ;  /* 0x0000000012247983 */ /* 0x000f680000100800 */
[----:B------:R-:W5:Y:S04]  /*12810*/  LDL R35, [R35] ;  /* 0x0000000023237983 */ /* 0x000f680000100800 */
[----:B------:R0:W5:Y:S01]  /*12820*/  LDL R9, [R19] ;  /* 0x0000000013097983 */ /* 0x0001620000100800 */
[----:B------:R-:W-:Y:S01]  /*12830*/  FSEL R14, R4, R2, P1 ;  /* 0x00000002040e7208 */ /* 0x000fe20000800000 */
[----:B------:R-:W-:Y:S01]  /*12840*/  IMAD.IADD R4, R18, 0x1, R0 ;  /* 0x0000000112047824 */ /* 0x000fe200078e0200 */
[----:B0-----:R-:W-:-:S04]  /*12850*/  IADD3 R19, PT, PT, R19, R0, RZ ;  /* 0x0000000013137210 */ /* 0x001fc80007ffe0ff */
[-C--:B------:R-:W-:Y:S02]  /*12860*/  IADD3 R26, PT, PT, R4, R0.reuse, RZ ;  /* 0x00000000041a7210 */ /* 0x080fe40007ffe0ff */
[----:B------:R-:W5:Y:S04]  /*12870*/  LDL R4, [R4] ;  /* 0x0000000004047983 */ /* 0x000f680000100800 */
[----:B------:R0:W5:Y:S04]  /*12880*/  LDL R34, [R19] ;  /* 0x0000000013227983 */ /* 0x0001680000100800 */
[----:B------:R1:W5:Y:S01]  /*12890*/  LDL R27, [R26] ;  /* 0x000000001a1b7983 */ /* 0x0003620000100800 */
[----:B0-----:R-:W-:Y:S01]  /*128a0*/  IMAD.IADD R19, R19, 0x1, R0 ;  /* 0x0000000113137824 */ /* 0x001fe200078e0200 */
[----:B-1----:R-:W-:-:S04]  /*128b0*/  IADD3 R26, PT, PT, R26, R0, RZ ;  /* 0x000000001a1a7210 */ /* 0x002fc80007ffe0ff */
[-C--:B------:R-:W-:Y:S02]  /*128c0*/  IADD3 R25, PT, PT, R19, R0.reuse, RZ ;  /* 0x0000000013197210 */ /* 0x080fe40007ffe0ff */
[----:B------:R-:W5:Y:S01]  /*128d0*/  LDL R19, [R19] ;  /* 0x0000000013137983 */ /* 0x000f620000100800 */
[--C-:B------:R-:W-:Y:S01]  /*128e0*/  IMAD.IADD R24, R26, 0x1, R0.reuse ;  /* 0x000000011a187824 */ /* 0x100fe200078e0200 */
[-C--:B------:R-:W-:Y:S02]  /*128f0*/  IADD3 R23, PT, PT, R25, R0.reuse, RZ ;  /* 0x0000000019177210 */ /* 0x080fe40007ffe0ff */
[----:B------:R-:W5:Y:S02]  /*12900*/  LDL R26, [R26] ;  /* 0x000000001a1a7983 */ /* 0x000f640000100800 */
[-C--:B------:R-:W-:Y:S01]  /*12910*/  IADD3 R22, PT, PT, R24, R0.reuse, RZ ;  /* 0x0000000018167210 */ /* 0x080fe20007ffe0ff */
[----:B------:R-:W-:Y:S01]  /*12920*/  IMAD.IADD R21, R23, 0x1, R0 ;  /* 0x0000000117157824 */ /* 0x000fe200078e0200 */
[----:B------:R-:W5:Y:S02]  /*12930*/  LDL R25, [R25] ;  /* 0x0000000019197983 */ /* 0x000f640000100800 */
[----:B------:R-:W-:-:S02]  /*12940*/  IADD3 R20, PT, PT, R22, R0, RZ ;  /* 0x0000000016147210 */ /* 0x000fc40007ffe0ff */
[----:B------:R-:W5:Y:S04]  /*12950*/  LDL R24, [R24] ;  /* 0x0000000018187983 */ /* 0x000f680000100800 */
[----:B------:R-:W5:Y:S01]  /*12960*/  LDL R23, [R23] ;  /* 0x0000000017177983 */ /* 0x000f620000100800 */
[----:B------:R-:W-:-:S03]  /*12970*/  IMAD.IADD R18, R20, 0x1, R0 ;  /* 0x0000000114127824 */ /* 0x000fc600078e0200 */
[----:B------:R-:W5:Y:S04]  /*12980*/  LDL R22, [R22] ;  /* 0x0000000016167983 */ /* 0x000f680000100800 */
[----:B------:R-:W5:Y:S01]  /*12990*/  LDL R20, [R20] ;  /* 0x0000000014147983 */ /* 0x000f620000100800 */
[----:B--2---:R-:W-:-:S04]  /*129a0*/  FFMA.FTZ R16, R14, R17, R16 ;  /* 0x000000110e107223 */ /* 0x004fc80000010010 */
[C---:B---3--:R-:W-:Y:S01]  /*129b0*/  FFMA.FTZ R15, R14.reuse, R16, R15 ;  /* 0x000000100e0f7223 */ /* 0x048fe2000001000f */
[----:B------:R-:W-:Y:S02]  /*129c0*/  IADD3 R17, PT, PT, R21, R0, RZ ;  /* 0x0000000015117210 */ /* 0x000fe40007ffe0ff */
[----:B------:R-:W2:Y:S01]  /*129d0*/  LDL R21, [R21] ;  /* 0x0000000015157983 */ /* 0x000ea20000100800 */
[----:B----4-:R-:W-:-:S04]  /*129e0*/  FFMA.FTZ R8, R14, R15, R8 ;  /* 0x0000000f0e087223 */ /* 0x010fc80000010008 */
[----:B-----5:R-:W-:Y:S01]  /*129f0*/  FFMA.FTZ R36, R14, R8, R36 ;  /* 0x000000080e247223 */ /* 0x020fe20000010024 */
[-C--:B------:R-:W-:Y:S02]  /*12a00*/  IADD3 R8, PT, PT, R17, R0.reuse, RZ ;  /* 0x0000000011087210 */ /* 0x080fe40007ffe0ff */
[-C--:B------:R-:W-:Y:S01]  /*12a10*/  IADD3 R16, PT, PT, R18, R0.reuse, RZ ;  /* 0x0000000012107210 */ /* 0x080fe20007ffe0ff */
[----:B------:R-:W3:Y:S02]  /*12a20*/  LDL R17, [R17] ;  /* 0x0000000011117983 */ /* 0x000ee40000100800 */
[----:B------:R-:W-:Y:S02]  /*12a30*/  IMAD.IADD R15, R8, 0x1, R0 ;  /* 0x00000001080f7824 */ /* 0x000fe400078e0200 */
[----:B------:R-:W4:Y:S01]  /*12a40*/  LDL R18, [R18] ;  /* 0x0000000012127983 */ /* 0x000f220000100800 */
[----:B------:R-:W-:Y:S02]  /*12a50*/  FFMA.FTZ R35, R14, R35, R9 ;  /* 0x000000230e237223 */ /* 0x000fe40000010009 */
[-C--:B------:R-:W-:Y:S01]  /*12a60*/  IADD3 R9, PT, PT, R15, R0.reuse, RZ ;  /* 0x000000000f097210 */ /* 0x080fe20007ffe0ff */
        /* <DEDUP_REMOVED lines=8> */
[C---:B------:R-:W-:Y:S01]  /*12af0*/  FFMA.FTZ R4, R14.reuse, R36, R4 ;  /* 0x000000240e047223 */ /* 0x040fe20000010004 */
        /* <DEDUP_REMOVED lines=8> */
[----:B------:R-:W-:-:S04]  /*12b80*/  FFMA.FTZ R22, R14, R24, R22 ;  /* 0x000000180e167223 */ /* 0x000fc80000010016 */
[----:B------:R-:W-:Y:S01]  /*12b90*/  FFMA.FTZ R20, R14, R22, R20 ;  /* 0x000000160e147223 */ /* 0x000fe20000010014 */
[----:B0-----:R-:W-:-:S06]  /*12ba0*/  @P1 FMUL.FTZ R4, RZ, R4 ;  /* 0x00000004ff041220 */ /* 0x001fcc0000410000 */
[----:B------:R-:W0:Y:S01]  /*12bb0*/  @P1 MUFU.EX2 R4, R4 ;  /* 0x0000000400041308 */ /* 0x000e220000000800 */
[----:B--2---:R-:W-:-:S04]  /*12bc0*/  FFMA.FTZ R19, R14, R19, R21 ;  /* 0x000000130e137223 */ /* 0x004fc80000010015 */
[C---:B---3--:R-:W-:Y:S01]  /*12bd0*/  FFMA.FTZ R17, R14.reuse, R19, R17 ;  /* 0x000000130e117223 */ /* 0x048fe20000010011 */
[----:B----4-:R-:W-:-:S03]  /*12be0*/  FFMA.FTZ R18, R14, R20, R18 ;  /* 0x000000140e127223 */ /* 0x010fc60000010012 */
[C---:B-----5:R-:W-:Y:S01]  /*12bf0*/  FFMA.FTZ R8, R14.reuse, R17, R8 ;  /* 0x000000110e087223 */ /* 0x060fe20000010008 */
        /* <DEDUP_REMOVED lines=28> */
.L_x_2659:
[----:B------:R0:W1:Y:S01]  /*12dc0*/  MUFU.RCP R0, R8 ;  /* 0x0000000800007308 */ /* 0x0000620000001000 */
[----:B------:R-:W-:Y:S01]  /*12dd0*/  FADD.FTZ R6, R6, -6.0246801376342773438 ;  /* 0xc0c0ca2e06067421 */ /* 0x000fe20000010000 */
[----:B------:R-:W-:Y:S01]  /*12de0*/  MOV R14, 0x3e800000 ;  /* 0x3e800000000e7802 */ /* 0x000fe20000000f00 */
[----:B------:R-:W-:Y:S01]  /*12df0*/  UMOV UR6, 0xc0000000 ;  /* 0xc000000000067882 */ /* 0x000fe20000000000 */
[----:B------:R-:W-:Y:S01]  /*12e00*/  MOV R16, 0x1 ;  /* 0x0000000100107802 */ /* 0x000fe20000000f00 */
[----:B------:R-:W-:Y:S01]  /*12e10*/  FADD.FTZ R6, R6, 0.5 ;  /* 0x3f00000006067421 */ /* 0x000fe20000010000 */
[----:B------:R-:W-:Y:S01]  /*12e20*/  UMOV UR7, 0x40161945 ;  /* 0x4016194500077882 */ /* 0x000fe20000000000 */
[----:B------:R-:W-:Y:S01]  /*12e30*/  BSSY.RECONVERGENT B2, `(.L_x_2660) ;  /* 0x0000038000027945 */ /* 0x000fe20003800200 */
[----:B0-----:R-:W-:-:S06]  /*12e40*/  FMUL.FTZ R8, R8, 1 ;  /* 0x3f80000008087820 */ /* 0x001fcc0000410000 */
[----:B------:R-:W0:Y:S01]  /*12e50*/  F2F.F64.F32 R8, R8 ;  /* 0x0000000800087310 */ /* 0x000e220000201800 */
[----:B-1----:R-:W-:-:S04]  /*12e60*/  FMUL.FTZ R0, R6, R0 ;  /* 0x0000000006007220 */ /* 0x002fc80000410000 */
[C---:B------:R-:W-:Y:S01]  /*12e70*/  FADD.FTZ.RZ R6, R0.reuse, 1 ;  /* 0x3f80000000067421 */ /* 0x040fe2000001c000 */
[----:B------:R-:W-:-:S04]  /*12e80*/  ISETP.GE.U32.AND P0, PT, R0, 0x7f800000, PT ;  /* 0x7f8000000000780c */ /* 0x000fc80003f06070 */
[----:B------:R-:W-:Y:S02]  /*12e90*/  IADD3 R6, PT, PT, R6, -0x3f400000, RZ ;  /* 0xc0c0000006067810 */ /* 0x000fe40007ffe0ff */
[----:B------:R-:W-:Y:S01]  /*12ea0*/  ISETP.GT.AND P1, PT, R0, -0x40800000, P0 ;  /* 0xbf8000000000780c */ /* 0x000fe20000724270 */
[----:B0-----:R-:W0:Y:S01]  /*12eb0*/  MUFU.RCP64H R17, R9 ;  /* 0x0000000900117308 */ /* 0x001e220000001800 */
[----:B------:R-:W-:-:S04]  /*12ec0*/  LOP3.LUT R7, R6, 0xff800000, RZ, 0xc0, !PT ;  /* 0xff80000006077812 */ /* 0x000fc800078ec0ff */
[----:B------:R-:W-:Y:S01]  /*12ed0*/  IADD3 R15, PT, PT, -R7, 0x40800000, RZ ;  /* 0x40800000070f7810 */ /* 0x000fe20007ffe1ff */
[----:B------:R-:W-:Y:S01]  /*12ee0*/  IMAD.IADD R6, R0, 0x1, -R7 ;  /* 0x0000000100067824 */ /* 0x000fe200078e0a07 */
[----:B------:R-:W-:Y:S01]  /*12ef0*/  I2FP.F32.S32 R7, R7 ;  /* 0x0000000700077245 */ /* 0x000fe20000201400 */
[----:B------:R-:W-:Y:S02]  /*12f00*/  @P0 IMAD.MOV.U32 R21, RZ, RZ, 0x7f800000 ;  /* 0x7f800000ff150424 */ /* 0x000fe400078e00ff */
[----:B------:R-:W-:Y:S01]  /*12f10*/  FFMA.FTZ R14, R15, R14, -1 ;  /* 0xbf8000000f0e7423 */ /* 0x000fe2000001000e */
[----:B------:R-:W-:Y:S02]  /*12f20*/  HFMA2 R15, -RZ, RZ, 1.3056640625, -1.8671875 ;  /* 0x3d39bf78ff0f7431 */ /* 0x000fe400000001ff */
[----:B------:R-:W-:Y:S01]  /*12f30*/  FMUL.FTZ R7, R7, 1.1920928955078125e-07 ;  /* 0x3400000007077820 */ /* 0x000fe20000410000 */
[----:B------:R-:W-:Y:S01]  /*12f40*/  FADD.FTZ R6, R6, R14 ;  /* 0x0000000e06067221 */ /* 0x000fe20000010000 */
[----:B0-----:R-:W-:-:S03]  /*12f50*/  DFMA R18, -R8, R16, 1 ;  /* 0x3ff000000812742b */ /* 0x001fc60000000110 */
[----:B------:R-:W-:-:S05]  /*12f60*/  FFMA.FTZ R14, R6, -R15, 0.10546888411045074463 ;  /* 0x3dd80012060e7423 */ /* 0x000fca000001080f */
[----:B------:R-:W-:Y:S01]  /*12f70*/  DFMA R18, R18, R18, R18 ;  /* 0x000000121212722b */ /* 0x000fe20000000012 */
[----:B------:R-:W-:Y:S01]  /*12f80*/  FFMA.FTZ R20, R6, R14, -0.13229703903198242188 ;  /* 0xbe0778e006147423 */ /* 0x000fe2000001000e */
[----:B------:R-:W-:-:S03]  /*12f90*/  FMUL.FTZ R14, R5, 1 ;  /* 0x3f800000050e7820 */ /* 0x000fc60000410000 */
[----:B------:R-:W-:-:S03]  /*12fa0*/  FFMA.FTZ R20, R6, R20, 0.14491446316242218018 ;  /* 0x3e14647506147423 */ /* 0x000fc60000010014 */
[----:B------:R-:W-:Y:S01]  /*12fb0*/  DFMA R16, R16, R18, R16 ;  /* 0x000000121010722b */ /* 0x000fe20000000010 */
[----:B------:R-:W0:Y:S01]  /*12fc0*/  F2F.F64.F32 R14, R14 ;  /* 0x0000000e000e7310 */ /* 0x000e220000201800 */
[----:B------:R-:W-:-:S04]  /*12fd0*/  FFMA.FTZ R20, R6, R20, -0.16641564667224884033 ;  /* 0xbe2a68dd06147423 */ /* 0x000fc80000010014 */
[C---:B------:R-:W-:Y:S02]  /*12fe0*/  FFMA.FTZ R20, R6.reuse, R20, 0.19988867640495300293 ;  /* 0x3e4caf9e06147423 */ /* 0x040fe40000010014 */
[----:B------:R-:W-:Y:S02]  /*12ff0*/  DFMA R18, -R8, R16, 1 ;  /* 0x3ff000000812742b */ /* 0x000fe40000000110 */
[----:B------:R-:W-:-:S04]  /*13000*/  FFMA.FTZ R20, R6, R20, -0.25000196695327758789 ;  /* 0xbe80004206147423 */ /* 0x000fc80000010014 */
[C---:B------:R-:W-:Y:S01]  /*13010*/  FFMA.FTZ R20, R6.reuse, R20, 0.33333510160446166992 ;  /* 0x3eaaaae606147423 */ /* 0x040fe20000010014 */
[----:B0-----:R-:W-:Y:S02]  /*13020*/  DMUL R14, R14, -UR6 ;  /* 0x800000060e0e7c28 */ /* 0x001fe40008000000 */
[----:B------:R-:W-:Y:S01]  /*13030*/  DFMA R18, R16, R18, R16 ;  /* 0x000000121012722b */ /* 0x000fe20000000010 */
[----:B------:R-:W-:-:S04]  /*13040*/  FFMA.FTZ R20, R6, R20, -0.5 ;  /* 0xbf00000006147423 */ /* 0x000fc80000010014 */
        /* <DEDUP_REMOVED lines=19> */
[----:B------:R-:W-:Y:S02]  /*13180*/  MOV R19, R9 ;  /* 0x0000000900137202 */ /* 0x000fe40000000f00 */
[----:B------:R-:W-:-:S07]  /*13190*/  MOV R0, 0x131b0 ;  /* 0x000131b000007802 */ /* 0x000fce0000000f00 */
[----:B------:R-:W-:Y:S05]  /*131a0*/  CALL.REL.NOINC `($__internal_8_$__cuda_sm20_div_rn_f64_full) ;  /* 0x000001c400407944 */ /* 0x000fea0003c00000 */
.L_x_2661:
[----:B------:R-:W-:Y:S05]  /*131b0*/  BSYNC.RECONVERGENT B2 ;  /* 0x0000000000027941 */ /* 0x000fea0003800200 */
.L_x_2660:
        /* <DEDUP_REMOVED lines=50> */
[C---:B------:R-:W-:Y:S02]  /*134e0*/  DSETP.GEU.AND P1, PT, R18.reuse, RZ, PT ;  /* 0x000000ff1200722a */ /* 0x040fe40003f2e000 */
[----:B------:R-:W-:-:S10]  /*134f0*/  DADD R18, R18, +INF ;  /* 0x7ff0000012127429 */ /* 0x000fd40000000000 */
[----:B------:R-:W-:Y:S02]  /*13500*/  @!P0 LEA.HI R0, R8, R8, RZ, 0x1 ;  /* 0x0000000808008211 */ /* 0x000fe400078f08ff */
[----:B------:R-:W-:Y:S02]  /*13510*/  FSEL R16, R18, RZ, P1 ;  /* 0x000000ff12107208 */ /* 0x000fe40000800000 */
[----:B------:R-:W-:Y:S02]  /*13520*/  @!P0 SHF.R.S32.HI R0, RZ, 0x1, R0 ;  /* 0x00000001ff008819 */ /* 0x000fe40000011400 */
[----:B------:R-:W-:Y:S02]  /*13530*/  FSEL R17, R19, RZ, P1 ;  /* 0x000000ff13117208 */ /* 0x000fe40000800000 */
[----:B------:R-:W-:Y:S01]  /*13540*/  @!P0 LEA R7, R0, R7, 0x14 ;  /* 0x0000000700078211 */ /* 0x000fe200078ea0ff */
[----:B------:R-:W-:-:S05]  /*13550*/  @!P0 IMAD.IADD R8, R8, 0x1, -R0 ;  /* 0x0000000108088824 */ /* 0x000fca00078e0a00 */
[----:B------:R-:W-:Y:S02]  /*13560*/  @!P0 LEA R9, R8, 0x3ff00000, 0x14 ;  /* 0x3ff0000008098811 */ /* 0x000fe400078ea0ff */
[----:B------:R-:W-:-:S06]  /*13570*/  @!P0 MOV R8, RZ ;  /* 0x000000ff00088202 */ /* 0x000fcc0000000f00 */
[----:B------:R-:W-:-:S11]  /*13580*/  @!P0 DMUL R16, R6, R8 ;  /* 0x0000000806108228 */ /* 0x000fd60000000000 */
.L_x_2663:
[----:B------:R-:W-:Y:S05]  /*13590*/  BSYNC.RECONVERGENT B0 ;  /* 0x0000000000007941 */ /* 0x000fea0003800200 */
.L_x_2662:
[----:B0-----:R-:W-:Y:S01]  /*135a0*/  DMUL R14, R14, R16 ;  /* 0x000000100e0e7228 */ /* 0x001fe20000000000 */
[----:B------:R-:W-:Y:S01]  /*135b0*/  UMOV UR6, 0xf0000000 ;  /* 0xf000000000067882 */ /* 0x000fe20000000000 */
[----:B------:R-:W-:-:S04]  /*135c0*/  UMOV UR7, 0x380fffff ;  /* 0x380fffff00077882 */ /* 0x000fc80000000000 */
[----:B------:R-:W0:Y:S02]  /*135d0*/  F2F.F32.F64 R4, R14 ;  /* 0x0000000e00047310 */ /* 0x000e240000301000 */
[----:B------:R-:W-:-:S14]  /*135e0*/  DSETP.GEU.AND P0, PT, |R14|, UR6, PT ;  /* 0x000000060e007e2a */ /* 0x000fdc000bf0e200 */
[----:B0-----:R-:W-:-:S07]  /*135f0*/  @!P0 FMUL R4, R4, 1.175494350822287508e-38 ;  /* 0x0080000004048820 */ /* 0x001fce0000400000 */
.L_x_2658:
[----:B------:R-:W-:Y:S05]  /*13600*/  BSYNC.RECONVERGENT B1 ;  /* 0x0000000000017941 */ /* 0x000fea0003800200 */
.L_x_2647:
[----:B-1----:R-:W-:Y:S02]  /*13610*/  FSETP.NEU.FTZ.AND P0, PT, R4, RZ, PT ;  /* 0x000000ff0400720b */ /* 0x002fe40003f1d000 */
[----:B0-----:R-:W-:-:S11]  /*13620*/  MOV R0, RZ ;  /* 0x000000ff00007202 */ /* 0x001fd60000000f00 */
[----:B------:R-:W-:Y:S05]  /*13630*/  @!P0 BRA `(.L_x_2520) ;  /* 0x0000000000448947 */ /* 0x000fea0003800000 */
[----:B------:R-:W-:Y:S02]  /*13640*/  HFMA2 R8, -RZ, RZ, 1.875, 0 ;  /* 0x3f800000ff087431 */ /* 0x000fe400000001ff */
[----:B------:R-:W-:Y:S01]  /*13650*/  IMAD.MOV.U32 R0, RZ, RZ, RZ ;  /* 0x000000ffff007224 */ /* 0x000fe200078e00ff */
[----:B------:R-:W-:Y:S01]  /*13660*/  MOV R7, R2 ;  /* 0x0000000200077202 */ /* 0x000fe20000000f00 */
[----:B------:R-:W-:-:S07]  /*13670*/  IMAD.MOV.U32 R6, RZ, RZ, 0x3f800000 ;  /* 0x3f800000ff067424 */ /* 0x000fce00078e00ff */
.L_x_2664:
        /* <DEDUP_REMOVED lines=13> */
.L_x_2520:
[----:B------:R-:W-:Y:S05]  /*13750*/  BSYNC.RECONVERGENT B4 ;  /* 0x0000000000047941 */ /* 0x000fea0003800200 */
.L_x_2519:
[----:B------:R-:W-:Y:S01]  /*13760*/  MOV R2, R3 ;  /* 0x0000000300027202 */ /* 0x000fe20000000f00 */
[----:B------:R-:W-:-:S04]  /*13770*/  IMAD.MOV.U32 R3, RZ, RZ, 0x0 ;  /* 0x00000000ff037424 */ /* 0x000fc800078e00ff */
[----:B------:R-:W-:Y:S05]  /*13780*/  RET.REL.NODEC R2 `(_ZN2at6native29vectorized_elementwise_kernelILi2EN48_GLOBAL__N__08322988_15_IGammaKernel_cu_cb51a28d10CalcIgammaIfEESt5arrayIPcLm3EEEEviT0_T1_) ;  /* 0xfffffec8021c7950 */ /* 0x000fea0003c3ffff */
        .type           $_ZN2at6native29vectorized_elementwise_kernelILi2EN48_GLOBAL__N__08322988_15_IGammaKernel_cu_cb51a28d10CalcIgammaIfEESt5arrayIPcLm3EEEEviT0_T1_$_ZN46_INTERNAL_08322988_15_IGammaKernel_cu_cb51a28d48_GLOBAL__N__08322988_15_IGammaKernel_cu_cb51a28d12calc_igammacIfEET_S2_S2_,@function
        .size           $_ZN2at6native29vectorized_elementwise_kernelILi2EN48_GLOBAL__N__08322988_15_IGammaKernel_cu_cb51a28d10CalcIgammaIfEESt5arrayIPcLm3EEEEviT0_T1_$_ZN46_INTERNAL_08322988_15_IGammaKernel_cu_cb51a28d48_GLOBAL__N__08322988_15_IGammaKernel_cu_cb51a28d12calc_igammacIfEET_S2_S2_,($__internal_8_$__cuda_sm20_div_rn_f64_full - $_ZN2at6native29vectorized_elementwise_kernelILi2EN48_GLOBAL__N__08322988_15_IGammaKernel_cu_cb51a28d10CalcIgammaIfEESt5arrayIPcLm3EEEEviT0_T1_$_ZN46_INTERNAL_08322988_15_IGammaKernel_cu_cb51a28d48_GLOBAL__N__08322988_15_IGammaKernel_cu_cb51a28d12calc_igammacIfEET_S2_S2_)
$_ZN2at6native29vectorized_elementwise_kernelILi2EN48_GLOBAL__N__08322988_15_IGammaKernel_cu_cb51a28d10CalcIgammaIfEESt5arrayIPcLm3EEEEviT0_T1_$_ZN46_INTERNAL_08322988_15_IGammaKernel_cu_cb51a28d48_GLOBAL__N__08322988_15_IGammaKernel_cu_cb51a28d12calc_igammacIfEET_S2_S2_:
[----:B------:R-:W-:Y:S01]  /*13790*/  FMNMX.FTZ R0, R4, R6, PT ;  /* 0x0000000604007209 */ /* 0x000fe20003810000 */
[----:B------:R-:W-:Y:S01]  /*137a0*/  BSSY.RECONVERGENT B5, `(.L_x_2665) ;  /* 0x0001bec000057945 */ /* 0x000fe20003800200 */
[----:B------:R-:W-:Y:S02]  /*137b0*/  MOV R5, 0x7fc00000 ;  /* 0x7fc0000000057802 */ /* 0x000fe40000000f00 */
[----:B------:R-:W-:-:S13]  /*137c0*/  FSETP.GEU.FTZ.AND P0, PT, R0, RZ, PT ;  /* 0x000000ff0000720b */ /* 0x000fda0003f1e000 */
[----:B------:R-:W-:Y:S05]  /*137d0*/  @!P0 BRA `(.L_x_2666) ;  /* 0x000001bc00a08947 */ /* 0x000fea0003800000 */
[----:B------:R-:W-:-:S13]  /*137e0*/  FSETP.NEU.FTZ.AND P0, PT, R4, RZ, PT ;  /* 0x000000ff0400720b */ /* 0x000fda0003f1d000 */
        /* <DEDUP_REMOVED lines=24> */
[----:B------:R-:W-:Y:S01]  /*13970*/  IMAD.MOV.U32 R22, RZ, RZ, -0x41555555 ;  /* 0xbeaaaaabff167424 */ /* 0x000fe200078e00ff */
[----:B------:R-:W-:Y:S01]  /*13980*/  MOV R23, 0x3daaaaab ;  /* 0x3daaaaab00177802 */ /* 0x000fe20000000f00 */
[----:B------:R-:W-:Y:S02]  /*13990*/  HFMA2 R20, -RZ, RZ, -1.111328125, -0.7294921875 ;  /* 0xbc72b9d6ff147431 */ /* 0x000fe400000001ff */
[----:B------:R-:W-:Y:S02]  /*139a0*/  IMAD.MOV.U32 R21, RZ, RZ, 0x3a97b426 ;  /* 0x3a97b426ff157424 */ /* 0x000fe400078e00ff */
[----:B------:R-:W-:Y:S01]  /*139b0*/  HFMA2 R15, -RZ, RZ, -0.65380859375, 8640 ;  /* 0xb93b7038ff0f7431 */ /* 0x000fe200000001ff */
[----:B------:R-:W-:Y:S01]  /*139c0*/  MOV R14, 0x39b8ef1d ;  /* 0x39b8ef1d000e7802 */ /* 0x000fe20000000f00 */
[----:B------:R0:W-:Y:S01]  /*139d0*/  STL.64 [R1+0xa28], R22 ;  /* 0x000a281601007387 */ /* 0x0001e20000100a00 */
[----:B------:R-:W-:Y:S01]  /*139e0*/  IMAD.MOV.U32 R18, RZ, RZ, 0x382462c5 ;  /* 0x382462c5ff127424 */ /* 0x000fe200078e00ff */
[----:B------:R-:W-:Y:S01]  /*139f0*/  MOV R19, 0xb612a9b8 ;  /* 0xb612a9b800137802 */ /* 0x000fe20000000f00 */
[----:B------:R-:W-:Y:S01]  /*13a00*/  HFMA2 R24, -RZ, RZ, -0.373046875, -163 ;  /* 0xb5f8d918ff187431 */ /* 0x000fe200000001ff */
[----:B------:R1:W-:Y:S01]  /*13a10*/  STL.64 [R1+0xa30], R20 ;  /* 0x000a301401007387 */ /* 0x0003e20000100a00 */
[----:B------:R-:W-:-:S02]  /*13a20*/  IMAD.MOV.U32 R25, RZ, RZ, 0x355eb691 ;  /* 0x355eb691ff197424 */ /* 0x000fc400078e00ff */
[-C--:B------:R-:W-:Y:S01]  /*13a30*/  FMUL.FTZ R0, R6, R17.reuse ;  /* 0x0000001106007220 */ /* 0x080fe20000410000 */
[----:B------:R-:W-:Y:S01]  /*13a40*/  IMAD.MOV.U32 R26, RZ, RZ, 0x3ef9425d ;  /* 0x3ef9425dff1a7424 */ /* 0x000fe200078e00ff */
[----:B------:R2:W-:Y:S01]  /*13a50*/  STL.64 [R1+0xa38], R14 ;  /* 0x000a380e01007387 */ /* 0x0005e20000100a00 */
[----:B------:R-:W-:Y:S01]  /*13a60*/  BSSY.RECONVERGENT B0, `(.L_x_2668) ;  /* 0x00003ee000007945 */ /* 0x000fe20003800200 */
[----:B------:R-:W-:Y:S01]  /*13a70*/  FMUL.FTZ R7, R7, R17 ;  /* 0x0000001107077220 */ /* 0x000fe20000410000 */
[----:B------:R-:W-:Y:S01]  /*13a80*/  FSETP.GT.FTZ.AND P0, PT, R0, 1, PT ;  /* 0x3f8000000000780b */ /* 0x000fe20003f14000 */
[----:B0-----:R-:W-:Y:S01]  /*13a90*/  HFMA2 R23, -RZ, RZ, 0.184326171875, 56544 ;  /* 0x31e67ae7ff177431 */ /* 0x001fe200000001ff */
[----:B------:R-:W-:Y:S01]  /*13aa0*/  MOV R22, 0xb43dafcd ;  /* 0xb43dafcd00167802 */ /* 0x000fe20000000f00 */
[----:B------:R0:W-:Y:S01]  /*13ab0*/  STL.64 [R1+0xa40], R18 ;  /* 0x000a401201007387 */ /* 0x0001e20000100a00 */
[----:B------:R-:W-:Y:S01]  /*13ac0*/  IADD3 R6, PT, PT, R9, 0x9c4, RZ ;  /* 0x000009c409067810 */ /* 0x000fe20007ffe0ff */
[----:B-1----:R-:W-:Y:S01]  /*13ad0*/  IMAD.MOV.U32 R20, RZ, RZ, 0x32304beb ;  /* 0x32304bebff147424 */ /* 0x002fe200078e00ff */
[----:B------:R-:W-:Y:S01]  /*13ae0*/  MOV R21, 0xb19690cc ;  /* 0xb19690cc00157802 */ /* 0x000fe20000000f00 */
[----:B------:R1:W-:Y:S01]  /*13af0*/  STL.64 [R1+0xa48], R24 ;  /* 0x000a481801007387 */ /* 0x0003e20000100a00 */
[----:B--2---:R-:W-:-:S02]  /*13b00*/  HFMA2 R14, -RZ, RZ, 0.1400146484375, 14776 ;  /* 0x307b7337ff0e7431 */ /* 0x004fc400000001ff */
[----:B------:R-:W-:Y:S01]  /*13b10*/  IMAD.MOV.U32 R15, RZ, RZ, -0x521f9325 ;  /* 0xade06cdbff0f7424 */ /* 0x000fe200078e00ff */
[----:B------:R2:W-:Y:S01]  /*13b20*/  STL.64 [R1+0xa50], R22 ;  /* 0x000a501601007387 */ /* 0x0005e20000100a00 */
[----:B0-----:R-:W-:Y:S01]  /*13b30*/  HFMA2 R19, -RZ, RZ, 0.0911865234375, 12.4609375 ;  /* 0x2dd64a3bff137431 */ /* 0x001fe200000001ff */
[----:B------:R-:W-:Y:S02]  /*13b40*/  MOV R18, 0xae803854 ;  /* 0xae80385400127802 */ /* 0x000fe40000000f00 */
[----:B------:R0:W-:Y:S01]  /*13b50*/  STL.64 [R1+0xa58], R20 ;  /* 0x000a581401007387 */ /* 0x0001e20000100a00 */
[----:B-1----:R-:W-:Y:S01]  /*13b60*/  IMAD.MOV.U32 R24, RZ, RZ, -0x534f1ac8 ;  /* 0xacb0e538ff187424 */ /* 0x002fe200078e00ff */
[----:B------:R-:W-:Y:S02]  /*13b70*/  MOV R25, 0x29f7cc00 ;  /* 0x29f7cc0000197802 */ /* 0x000fe40000000f00 */
[----:B------:R1:W-:Y:S01]  /*13b80*/  STL.64 [R1+0xa60], R14 ;  /* 0x000a600e01007387 */ /* 0x0003e20000100a00 */
[----:B--2---:R-:W-:-:S02]  /*13b90*/  HFMA2 R22, -RZ, RZ, 0.052642822265625, -33.84375 ;  /* 0x2abdd03bff167431 */ /* 0x004fc400000001ff */
[----:B------:R-:W-:Y:S01]  /*13ba0*/  IMAD.MOV.U32 R23, RZ, RZ, -0x55e33b21 ;  /* 0xaa1cc4dfff177424 */ /* 0x000fe200078e00ff */
[----:B------:R2:W-:Y:S01]  /*13bb0*/  STL.64 [R1+0xa68], R18 ;  /* 0x000a681201007387 */ /* 0x0005e20000100a00 */
[----:B0-----:R-:W-:Y:S01]  /*13bc0*/  HFMA2 R21, -RZ, RZ, -0.02374267578125, 0.0077667236328125 ;  /* 0xa6141ff4ff157431 */ /* 0x001fe200000001ff */
[----:B------:R-:W-:Y:S02]  /*13bd0*/  MOV R20, 0x2900827e ;  /* 0x2900827e00147802 */ /* 0x000fe40000000f00 */
[----:B------:R0:W-:Y:S01]  /*13be0*/  STL.64 [R1+0xa78], R22 ;  /* 0x000a781601007387 */ /* 0x0001e20000100a00 */
[----:B-1----:R-:W-:Y:S01]  /*13bf0*/  IMAD.MOV.U32 R14, RZ, RZ, -0x58f1ab76 ;  /* 0xa70e548aff0e7424 */ /* 0x002fe200078e00ff */
[----:B------:R-:W-:Y:S02]  /*13c00*/  MOV R15, 0xbaf2b9d6 ;  /* 0xbaf2b9d6000f7802 */ /* 0x000fe40000000f00 */
[----:B------:R1:W-:Y:S01]  /*13c10*/  STL.64 [R1+0xa70], R24 ;  /* 0x000a701801007387 */ /* 0x0003e20000100a00 */
[----:B--2---:R-:W-:-:S02]  /*13c20*/  HFMA2 R18, -RZ, RZ, -0.92333984375, -0.0003798007965087890625 ;  /* 0xbb638e39ff127431 */ /* 0x004fc400000001ff */
[----:B------:R-:W-:Y:S01]  /*13c30*/  IMAD.MOV.U32 R19, RZ, RZ, 0x3b2d602b ;  /* 0x3b2d602bff137424 */ /* 0x000fe200078e00ff */
[----:B------:R2:W-:Y:S01]  /*13c40*/  STL.64 [R1+0xa80], R20 ;  /* 0x000a801401007387 */ /* 0x0005e20000100a00 */
[----:B0-----:R-:W-:Y:S01]  /*13c50*/  IMAD.MOV.U32 R22, RZ, RZ, -0x4b283e5e ;  /* 0xb4d7c1a2ff167424 */ /* 0x001fe200078e00ff */
[----:B------:R-:W-:Y:S02]  /*13c60*/  MOV R23, 0xb797d257 ;  /* 0xb797d25700177802 */ /* 0x000fe40000000f00 */
[----:B------:R0:W-:Y:S01]  /*13c70*/  STL.64 [R1+0xa88], R14 ;  /* 0x000a880e01007387 */ /* 0x0001e20000100a00 */
[----:B-1----:R-:W-:Y:S01]  /*13c80*/  HFMA2 R25, -RZ, RZ, 0.66748046875, -2.81640625 ;  /* 0x3957c1a2ff197431 */ /* 0x002fe200000001ff */
[----:B------:R-:W-:Y:S02]  /*13c90*/  MOV R24, 0xba81ca7b ;  /* 0xba81ca7b00187802 */ /* 0x000fe40000000f00 */
[----:B------:R1:W-:Y:S01]  /*13ca0*/  STL.64 [R1+0xa90], R18 ;  /* 0x000a901201007387 */ /* 0x0003e20000100a00 */
[----:B--2---:R-:W-:-:S02]  /*13cb0*/  HFMA2 R20, -RZ, RZ, 0.4375, 78.3125 ;  /* 0x370054e5ff147431 */ /* 0x004fc400000001ff */
[----:B------:R-:W-:Y:S01]  /*13cc0*/  IMAD.MOV.U32 R21, RZ, RZ, -0x4a27a102 ;  /* 0xb5d85efeff157424 */ /* 0x000fe200078e00ff */
[----:B------:R2:W-:Y:S01]  /*13cd0*/  STL.64 [R1+0xaa0], R22 ;  /* 0x000aa01601007387 */ /* 0x0005e20000100a00 */
[----:B0-----:R-:W-:Y:S01]  /*13ce0*/  HFMA2 R15, -RZ, RZ, 0.2548828125, 0.00011575222015380859375 ;  /* 0x34140796ff0f7431 */ /* 0x001fe200000001ff */
[----:B------:R-:W-:Y:S02]  /*13cf0*/  MOV R14, 0x319fac92 ;  /* 0x319fac92000e7802 */ /* 0x000fe40000000f00 */
[----:B------:R0:W-:Y:S01]  /*13d00*/  STL.64 [R1+0xaa8], R20 ;  /* 0x000aa81401007387 */ /* 0x0001e20000100a00 */
[----:B-1----:R-:W-:Y:S01]  /*13d10*/  IMAD.MOV.U32 R18, RZ, RZ, -0x4c88ee18 ;  /* 0xb37711e8ff127424 */ /* 0x002fe200078e00ff */
[----:B------:R-:W-:Y:S02]  /*13d20*/  MOV R19, 0x324d53d2 ;  /* 0x324d53d200137802 */ /* 0x000fe40000000f00 */
[----:B------:R1:W-:Y:S01]  /*13d30*/  STL.64 [R1+0xa98], R24 ;  /* 0x000a981801007387 */ /* 0x0003e20000100a00 */
[----:B--2---:R-:W-:Y:S01]  /*13d40*/  HFMA2 R23, -RZ, RZ, -0.105224609375, 52.09375 ;  /* 0xaebc5283ff177431 */ /* 0x004fe200000001ff */
[----:B------:R-:W-:-:S02]  /*13d50*/  MOV R22, 0x2fe4da1a ;  /* 0x2fe4da1a00167802 */ /* 0x000fc40000000f00 */
[----:B------:R2:W-:Y:S01]  /*13d60*/  STL.64 [R1+0xab0], R14 ;  /* 0x000ab00e01007387 */ /* 0x0005e20000100a00 */
[----:B0-----:R-:W-:Y:S01]  /*13d70*/  IMAD.MOV.U32 R20, RZ, RZ, 0x29889f1d ;  /* 0x29889f1dff147424 */ /* 0x001fe200078e00ff */
[----:B------:R-:W-:Y:S02]  /*13d80*/  MOV R21, 0x2cfc020e ;  /* 0x2cfc020e00157802 */ /* 0x000fe40000000f00 */
[----:B------:R0:W-:Y:S01]  /*13d90*/  STL.64 [R1+0xab8], R18 ;  /* 0x000ab81201007387 */ /* 0x0001e20000100a00 */
[----:B-1----:R-:W-:Y:S02]  /*13da0*/  HFMA2 R24, -RZ, RZ, -0.0875244140625, 31.46875 ;  /* 0xad9a4fdeff187431 */ /* 0x002fe400000001ff */
[----:B------:R-:W-:Y:S01]  /*13db0*/  IMAD.MOV.U32 R25, RZ, RZ, -0x4f754d8a ;  /* 0xb08ab276ff197424 */ /* 0x000fe200078e00ff */
[----:B------:R1:W-:Y:S01]  /*13dc0*/  STL.64 [R1+0xac8], R22 ;  /* 0x000ac81601007387 */ /* 0x0003e20000100a00 */
[----:B--2---:R-:W-:Y:S02]  /*13dd0*/  HFMA2 R14, -RZ, RZ, -0.0672607421875, 1944 ;  /* 0xac4e6798ff0e7431 */ /* 0x004fe400000001ff */
[----:B------:R-:W-:Y:S01]  /*13de0*/  IMAD.MOV.U32 R15, RZ, RZ, 0x2b28cac0 ;  /* 0x2b28cac0ff0f7424 */ /* 0x000fe200078e00ff */
[----:B------:R2:W-:Y:S01]  /*13df0*/  STL.64 [R1+0xad0], R20 ;  /* 0x000ad01401007387 */ /* 0x0005e20000100a00 */
[----:B0-----:R-:W-:Y:S01]  /*13e00*/  HFMA2 R19, -RZ, RZ, -0.0419921875, 0.27197265625 ;  /* 0xa960345aff137431 */ /* 0x001fe200000001ff */
[----:B------:R-:W-:-:S02]  /*13e10*/  MOV R18, 0xa579dbd3 ;  /* 0xa579dbd300127802 */ /* 0x000fc40000000f00 */
[----:B------:R0:W-:Y:S01]  /*13e20*/  STL.64 [R1+0xad8], R14 ;  /* 0x000ad80e01007387 */ /* 0x0001e20000100a00 */
[----:B-1----:R-:W-:Y:S02]  /*13e30*/  HFMA2 R22, -RZ, RZ, 0.94091796875, 14608 ;  /* 0x3b877322ff167431 */ /* 0x002fe400000001ff */
[----:B------:R-:W-:Y:S01]  /*13e40*/  IMAD.MOV.U32 R23, RZ, RZ, -0x44d046cc ;  /* 0xbb2fb934ff177424 */ /* 0x000fe200078e00ff */
[----:B------:R1:W-:Y:S01]  /*13e50*/  STL.64 [R1+0xac0], R24 ;  /* 0x000ac01801007387 */ /* 0x0003e20000100a00 */
[----:B--2---:R-:W-:Y:S01]  /*13e60*/  HFMA2 R21, -RZ, RZ, 0.37646484375, -160.625 ;  /* 0x3606d905ff157431 */ /* 0x004fe200000001ff */
        /* <DEDUP_REMOVED lines=8> */
[----:B--2---:R-:W-:Y:S02]  /*13ef0*/  HFMA2 R18, -RZ, RZ, -0.45849609375, 0.00158977508544921875 ;  /* 0xb7561683ff127431 */ /* 0x004fe400000001ff */
[----:B------:R-:W-:Y:S01]  /*13f00*/  IMAD.MOV.U32 R19, RZ, RZ, 0x33130aa5 ;  /* 0x33130aa5ff137424 */ /* 0x000fe200078e00ff */
[----:B------:R2:W-:Y:S01]  /*13f10*/  STL.64 [R1+0xb00], R14 ;  /* 0x000b000e01007387 */ /* 0x0005e20000100a00 */
[----:B0-----:R-:W-:Y:S01]  /*13f20*/  IMAD.MOV.U32 R22, RZ, RZ, 0x34195641 ;  /* 0x34195641ff167424 */ /* 0x001fe200078e00ff */
[----:B------:R-:W-:-:S02]  /*13f30*/  MOV R23, 0xaf6125e8 ;  /* 0xaf6125e800177802 */ /* 0x000fc40000000f00 */
[----:B------:R0:W-:Y:S01]  /*13f40*/  STL.64 [R1+0xae8], R24 ;  /* 0x000ae81801007387 */ /* 0x0001e20000100a00 */
[----:B-1----:R-:W-:Y:S02]  /*13f50*/  HFMA2 R20, -RZ, RZ, -0.201416015625, 0.003711700439453125 ;  /* 0xb2721b9aff147431 */ /* 0x002fe400000001ff */
[----:B------:R-:W-:Y:S01]  /*13f60*/  IMAD.MOV.U32 R21, RZ, RZ, 0x31d606a3 ;  /* 0x31d606a3ff157424 */ /* 0x000fe200078e00ff */
[----:B------:R1:W-:Y:S01]  /*13f70*/  STL.64 [R1+0xb08], R18 ;  /* 0x000b081201007387 */ /* 0x0003e20000100a00 */
[----:B--2---:R-:W-:Y:S01]  /*13f80*/  HFMA2 R15, -RZ, RZ, 0.0587158203125, -0.16357421875 ;  /* 0x2b84b13cff0f7431 */ /* 0x004fe200000001ff */
[----:B------:R-:W-:Y:S02]  /*13f90*/  MOV R14, 0xb0bbe2c1 ;  /* 0xb0bbe2c1000e7802 */ /* 0x000fe40000000f00 */
[----:B------:R2:W-:Y:S01]  /*13fa0*/  STL.64 [R1+0xb18], R22 ;  /* 0x000b181601007387 */ /* 0x0005e20000100a00 */
[----:B0-----:R-:W-:Y:S01]  /*13fb0*/  HFMA2 R25, -RZ, RZ, -0.322509765625, 0.00154876708984375 ;  /* 0xb5291658ff197431 */ /* 0x001fe200000001ff */
[----:B------:R-:W-:-:S02]  /*13fc0*/  MOV R24, 0x35b82c49 ;  /* 0x35b82c4900187802 */ /* 0x000fc40000000f00 */
[----:B------:R0:W-:Y:S01]  /*13fd0*/  STL.64 [R1+0xb20], R20 ;  /* 0x000b201401007387 */ /* 0x0001e20000100a00 */
[----:B-1----:R-:W-:Y:S01]  /*13fe0*/  IMAD.MOV.U32 R18, RZ, RZ, 0x2f0d882b ;  /* 0x2f0d882bff127424 */ /* 0x002fe200078e00ff */
[----:B------:R-:W-:Y:S02]  /*13ff0*/  MOV R19, 0xae74bbc7 ;  /* 0xae74bbc700137802 */ /* 0x000fe40000000f00 */
[----:B------:R1:W-:Y:S01]  /*14000*/  STL.64 [R1+0xb28], R14 ;  /* 0x000b280e01007387 */ /* 0x0003e20000100a00 */
[----:B--2---:R-:W-:Y:S01]  /*14010*/  HFMA2 R23, -RZ, RZ, 0.054779052734375, 0.87255859375 ;  /* 0x2b033afbff177431 */ /* 0x004fe200000001ff */
[----:B------:R-:W-:Y:S02]  /*14020*/  MOV R22, 0xab99f9d0 ;  /* 0xab99f9d000167802 */ /* 0x000fe40000000f00 */
[----:B------:R2:W-:Y:S01]  /*14030*/  STL.64 [R1+0xb30], R18 ;  /* 0x000b301201007387 */ /* 0x0005e20000100a00 */
[----:B0-----:R-:W-:Y:S01]  /*14040*/  IMAD.MOV.U32 R20, RZ, RZ, -0x5620f4f4 ;  /* 0xa9df0b0cff147424 */ /* 0x001fe200078e00ff */
[----:B------:R-:W-:-:S02]  /*14050*/  MOV R21, 0x23ae9da1 ;  /* 0x23ae9da100157802 */ /* 0x000fc40000000f00 */
[----:B------:R0:W-:Y:S01]  /*14060*/  STL.64 [R1+0xb10], R24 ;  /* 0x000b101801007387 */ /* 0x0001e20000100a00 */
[----:B-1----:R-:W-:Y:S02]  /*14070*/  HFMA2 R14, -RZ, RZ, 0.032196044921875, -0.00194072723388671875 ;  /* 0x281f97f3ff0e7431 */ /* 0x002fe400000001ff */
[----:B------:R-:W-:Y:S01]  /*14080*/  IMAD.MOV.U32 R15, RZ, RZ, 0x3a2a3eca ;  /* 0x3a2a3ecaff0f7424 */ /* 0x000fe200078e00ff */
[----:B------:R1:W-:Y:S01]  /*14090*/  STL.64 [R1+0xb40], R22 ;  /* 0x000b401601007387 */ /* 0x0003e20000100a00 */
[----:B--2---:R-:W-:Y:S02]  /*140a0*/  MOV R18, 0x39709e72 ;  /* 0x39709e7200127802 */ /* 0x004fe40000000f00 */
[----:B------:R-:W-:Y:S01]  /*140b0*/  MOV R19, 0xb9f5fd8c ;  /* 0xb9f5fd8c00137802 */ /* 0x000fe20000000f00 */
[----:B------:R2:W-:Y:S01]  /*140c0*/  STL.64 [R1+0xb48], R20 ;  /* 0x000b481401007387 */ /* 0x0005e20000100a00 */
[----:B0-----:R-:W-:Y:S02]  /*140d0*/  HFMA2 R24, -RZ, RZ, 0.0831298828125, -0.1065673828125 ;  /* 0x2d52aed2ff187431 */ /* 0x001fe400000001ff */
[----:B------:R-:W-:Y:S01]  /*140e0*/  IMAD.MOV.U32 R25, RZ, RZ, -0x5869cbf6 ;  /* 0xa796340aff197424 */ /* 0x000fe200078e00ff */
[----:B------:R0:W-:Y:S01]  /*140f0*/  STL.64 [R1+0xb58], R18 ;  /* 0x000b581201007387 */ /* 0x0001e20000100a00 */
[----:B-1----:R-:W-:Y:S01]  /*14100*/  MOV R22, 0xb480a951 ;  /* 0xb480a95100167802 */ /* 0x002fe20000000f00 */
[----:B------:R-:W-:-:S02]  /*14110*/  IMAD.MOV.U32 R23, RZ, RZ, 0x3739efa3 ;  /* 0x3739efa3ff177424 */ /* 0x000fc400078e00ff */
[----:B------:R1:W-:Y:S01]  /*14120*/  STL.64 [R1+0xb50], R14 ;  /* 0x000b500e01007387 */ /* 0x0003e20000100a00 */
[----:B--2---:R-:W-:Y:S01]  /*14130*/  HFMA2 R20, -RZ, RZ, -0.42138671875, 3826 ;  /* 0xb6be6b79ff147431 */ /* 0x004fe200000001ff */
[----:B------:R-:W-:Y:S02]  /*14140*/  MOV R21, 0x35bf0101 ;  /* 0x35bf010100157802 */ /* 0x000fe40000000f00 */
[----:B------:R2:W-:Y:S01]  /*14150*/  STL.64 [R1+0xb68], R22 ;  /* 0x000b681601007387 */ /* 0x0005e20000100a00 */
[----:B0-----:R-:W-:Y:S01]  /*14160*/  MOV R18, 0x33adef47 ;  /* 0x33adef4700127802 */ /* 0x001fe20000000f00 */
[----:B------:R-:W-:Y:S02]  /*14170*/  IMAD.MOV.U32 R19, RZ, RZ, -0x4d5bd619 ;  /* 0xb2a429e7ff137424 */ /* 0x000fe400078e00ff */
[----:B------:R0:W-:Y:S01]  /*14180*/  STL.64 [R1+0xb38], R24 ;  /* 0x000b381801007387 */ /* 0x0001e20000100a00 */
[----:B-1----:R-:W-:Y:S02]  /*14190*/  HFMA2 R15, -RZ, RZ, -0.26318359375, 0.00168609619140625 ;  /* 0xb43616e8ff0f7431 */ /* 0x002fe400000001ff */
[----:B------:R-:W-:Y:S01]  /*141a0*/  IMAD.MOV.U32 R14, RZ, RZ, -0x520aee6d ;  /* 0xadf51193ff0e7424 */ /* 0x000fe200078e00ff */
[----:B------:R1:W-:Y:S01]  /*141b0*/  STL.64 [R1+0xb70], R20 ;  /* 0x000b701401007387 */ /* 0x0003e20000100a00 */
[----:B--2---:R-:W-:-:S02]  /*141c0*/  HFMA2 R23, -RZ, RZ, 0.115966796875, -149.25 ;  /* 0x2f6cd8aaff177431 */ /* 0x004fc400000001ff */
[----:B------:R-:W-:Y:S01]  /*141d0*/  IMAD.MOV.U32 R22, RZ, RZ, -0x4f7df9d6 ;  /* 0xb082062aff167424 */ /* 0x000fe200078e00ff */
[----:B------:R2:W-:Y:S01]  /*141e0*/  STL.64 [R1+0xb80], R18 ;  /* 0x000b801201007387 */ /* 0x0005e20000100a00 */
[----:B0-----:R-:W-:Y:S02]  /*141f0*/  HFMA2 R25, -RZ, RZ, -0.5771484375, -0.00124835968017578125 ;  /* 0xb89e951dff197431 */ /* 0x001fe400000001ff */
[----:B------:R-:W-:Y:S01]  /*14200*/  IMAD.MOV.U32 R24, RZ, RZ, 0x398c5cdb ;  /* 0x398c5cdbff187424 */ /* 0x000fe200078e00ff */
[----:B------:R0:W-:Y:S01]  /*14210*/  STL.64 [R1+0xb78], R14 ;  /* 0x000b780e01007387 */ /* 0x0001e20000100a00 */
[----:B-1----:R-:W-:Y:S01]  /*14220*/  MOV R20, 0xa87a302c ;  /* 0xa87a302c00147802 */ /* 0x002fe20000000f00 */
[----:B------:R-:W-:Y:S02]  /*14230*/  IMAD.MOV.U32 R21, RZ, RZ, -0x523f6961 ;  /* 0xadc0969fff157424 */ /* 0x000fe400078e00ff */
[----:B------:R1:W-:Y:S01]  /*14240*/  STL.64 [R1+0xb90], R22 ;  /* 0x000b901601007387 */ /* 0x0003e20000100a00 */
[----:B--2---:R-:W-:-:S02]  /*14250*/  HFMA2 R19, -RZ, RZ, 0.050262451171875, 48960 ;  /* 0x2a6f79faff137431 */ /* 0x004fc400000001ff */
[----:B------:R-:W-:Y:S01]  /*14260*/  IMAD.MOV.U32 R18, RZ, RZ, 0x248f2a67 ;  /* 0x248f2a67ff127424 */ /* 0x000fe200078e00ff */
[----:B------:R2:W-:Y:S01]  /*14270*/  STL.64 [R1+0xb98], R20 ;  /* 0x000b981401007387 */ /* 0x0005e20000100a00 */
[----:B0-----:R-:W-:-:S03]  /*14280*/  HFMA2 R14, -RZ, RZ, 0.080810546875, 1.6845703125 ;  /* 0x2d2c3ebdff0e7431 */ /* 0x001fc600000001ff */
[----:B------:R0:W-:Y:S01]  /*14290*/  STL.64 [R1+0xb60], R24 ;  /* 0x000b601801007387 */ /* 0x0001e20000100a00 */
[----:B------:R-:W-:Y:S01]  /*142a0*/  MOV R15, 0xac19474f ;  /* 0xac19474f000f7802 */ /* 0x000fe20000000f00 */
[----:B-1----:R-:W-:Y:S01]  /*142b0*/  HFMA2 R22, -RZ, RZ, -0.79736328125, -8896 ;  /* 0xba61f058ff167431 */ /* 0x002fe200000001ff */
[----:B------:R-:W-:Y:S01]  /*142c0*/  MOV R23, 0x3a4d87fb ;  /* 0x3a4d87fb00177802 */ /* 0x000fe20000000f00 */
[----:B------:R1:W-:Y:S01]  /*142d0*/  STL.64 [R1+0xba8], R18 ;  /* 0x000ba81201007387 */ /* 0x0003e20000100a00 */
[----:B--2---:R-:W-:Y:S02]  /*142e0*/  HFMA2 R21, -RZ, RZ, -0.3603515625, 43744 ;  /* 0xb5c47957ff157431 */ /* 0x004fe400000001ff */
[----:B------:R-:W-:Y:S01]  /*142f0*/  IMAD.MOV.U32 R20, RZ, RZ, -0x4663332c ;  /* 0xb99cccd4ff147424 */ /* 0x000fe200078e00ff */
[----:B------:R2:W-:Y:S01]  /*14300*/  STL.64 [R1+0xba0], R14 ;  /* 0x000ba00e01007387 */ /* 0x0005e20000100a00 */
[----:B0-----:R-:W-:Y:S01]  /*14310*/  HFMA2 R24, -RZ, RZ, 0.06494140625, 764 ;  /* 0x2c2861f8ff187431 */ /* 0x001fe200000001ff */
[----:B------:R-:W-:-:S02]  /*14320*/  MOV R25, 0x310db352 ;  /* 0x310db35200197802 */ /* 0x000fc40000000f00 */
[----:B------:R0:W-:Y:S01]  /*14330*/  STL.64 [R1+0xbb8], R22 ;  /* 0x000bb81601007387 */ /* 0x0001e20000100a00 */
[----:B-1----:R-:W-:Y:S01]  /*14340*/  HFMA2 R18, -RZ, RZ, 0.45263671875, -204 ;  /* 0x373eda60ff127431 */ /* 0x002fe200000001ff */
[----:B------:R-:W-:Y:S02]  /*14350*/  MOV R19, 0x2f89d9e3 ;  /* 0x2f89d9e300137802 */ /* 0x000fe40000000f00 */
[----:B------:R1:W-:Y:S01]  /*14360*/  STL.64 [R1+0xbc0], R20 ;  /* 0x000bc01401007387 */ /* 0x0003e20000100a00 */
[----:B--2---:R-:W-:Y:S01]  /*14370*/  MOV R14, 0x388b4846 ;  /* 0x388b4846000e7802 */ /* 0x004fe20000000f00 */
[----:B------:R-:W-:Y:S02]  /*14380*/  IMAD.MOV.U32 R15, RZ, RZ, -0x47d98e01 ;  /* 0xb82671ffff0f7424 */ /* 0x000fe400078e00ff */
[----:B------:R2:W-:Y:S01]  /*14390*/  STL.64 [R1+0xb88], R24 ;  /* 0x000b881801007387 */ /* 0x0005e20000100a00 */
[----:B0-----:R-:W-:Y:S01]  /*143a0*/  MOV R22, 0xb47633b6 ;  /* 0xb47633b600167802 */ /* 0x001fe20000000f00 */
[----:B------:R-:W-:-:S02]  /*143b0*/  IMAD.MOV.U32 R23, RZ, RZ, 0x2e020a8b ;  /* 0x2e020a8bff177424 */ /* 0x000fc400078e00ff */
[----:B------:R0:W-:Y:S01]  /*143c0*/  STL.64 [R1+0xbd0], R18 ;  /* 0x000bd01201007387 */ /* 0x0001e20000100a00 */
[----:B-1----:R-:W-:Y:S01]  /*143d0*/  HFMA2 R20, -RZ, RZ, 0.2176513671875, -18976 ;  /* 0x32f7f4a2ff147431 */ /* 0x002fe200000001ff */
[----:B------:R-:W-:Y:S02]  /*143e0*/  MOV R21, 0xb273c722 ;  /* 0xb273c72200157802 */ /* 0x000fe40000000f00 */
[----:B------:R1:W-:Y:S01]  /*143f0*/  STL.64 [R1+0xbc8], R14 ;  /* 0x000bc80e01007387 */ /* 0x0003e20000100a00 */
[----:B--2---:R-:W-:Y:S01]  /*14400*/  MOV R24, 0xa9d26c77 ;  /* 0xa9d26c7700187802 */ /* 0x004fe20000000f00 */
[----:B------:R-:W-:Y:S02]  /*14410*/  IMAD.MOV.U32 R25, RZ, RZ, 0x28b83af4 ;  /* 0x28b83af4ff197424 */ /* 0x000fe400078e00ff */
[----:B------:R2:W-:Y:S01]  /*14420*/  STL.64 [R1+0xbe0], R22 ;  /* 0x000be01601007387 */ /* 0x0005e20000100a00 */
[----:B0-----:R-:W-:Y:S01]  /*14430*/  MOV R18, 0xafd8a791 ;  /* 0xafd8a79100127802 */ /* 0x001fe20000000f00 */
[----:B------:R-:W-:-:S02]  /*14440*/  IMAD.MOV.U32 R19, RZ, RZ, 0x2f4c88ee ;  /* 0x2f4c88eeff137424 */ /* 0x000fc400078e00ff */
[----:B------:R0:W-:Y:S01]  /*14450*/  STL.64 [R1+0xbb0], R24 ;  /* 0x000bb01801007387 */ /* 0x0001e20000100a00 */
[----:B-1----:R-:W-:Y:S02]  /*14460*/  HFMA2 R15, -RZ, RZ, -0.050811767578125, -0.0056915283203125 ;  /* 0xaa819dd4ff0f7431 */ /* 0x002fe400000001ff */
[----:B------:R-:W-:Y:S01]  /*14470*/  IMAD.MOV.U32 R14, RZ, RZ, 0x316cd4f9 ;  /* 0x316cd4f9ff0e7424 */ /* 0x000fe200078e00ff */
[----:B------:R1:W-:Y:S01]  /*14480*/  STL.64 [R1+0xbe8], R20 ;  /* 0x000be81401007387 */ /* 0x0003e20000100a00 */
[----:B--2---:R-:W-:Y:S02]  /*14490*/  HFMA2 R23, -RZ, RZ, -0.06390380859375, 1.345703125 ;  /* 0xac173d62ff177431 */ /* 0x004fe400000001ff */
[----:B------:R-:W-:Y:S01]  /*144a0*/  IMAD.MOV.U32 R22, RZ, RZ, 0x2ca4a32a ;  /* 0x2ca4a32aff167424 */ /* 0x000fe200078e00ff */
[----:B------:R2:W-:Y:S01]  /*144b0*/  STL.64 [R1+0xbf8], R18 ;  /* 0x000bf81201007387 */ /* 0x0005e20000100a00 */
[----:B0-----:R-:W-:Y:S02]  /*144c0*/  HFMA2 R25, -RZ, RZ, 0.339599609375, 0.0038700103759765625 ;  /* 0x356f1bedff197431 */ /* 0x001fe400000001ff */
[----:B------:R-:W-:Y:S01]  /*144d0*/  IMAD.MOV.U32 R24, RZ, RZ, -0x4a1c71fc ;  /* 0xb5e38e04ff187424 */ /* 0x000fe200078e00ff */
[----:B------:R0:W-:Y:S01]  /*144e0*/  STL.64 [R1+0xbf0], R14 ;  /* 0x000bf00e01007387 */ /* 0x0001e20000100a00 */
[----:B-1----:R-:W-:Y:S01]  /*144f0*/  MOV R20, 0x2b0a2bbf ;  /* 0x2b0a2bbf00147802 */ /* 0x002fe20000000f00 */
[----:B------:R-:W-:-:S02]  /*14500*/  IMAD.MOV.U32 R21, RZ, RZ, -0x5d1625b2 ;  /* 0xa2e9da4eff157424 */ /* 0x000fc400078e00ff */
[----:B------:R1:W-:Y:S01]  /*14510*/  STL.64 [R1+0xc08], R22 ;  /* 0x000c081601007387 */ /* 0x0003e20000100a00 */
[----:B--2---:R-:W-:Y:S02]  /*14520*/  HFMA2 R19, -RZ, RZ, 0.69580078125, 465 ;  /* 0x39915f44ff137431 */ /* 0x004fe400000001ff */
[----:B------:R-:W-:Y:S01]  /*14530*/  IMAD.MOV.U32 R18, RZ, RZ, -0x476dc4fe ;  /* 0xb8923b02ff127424 */ /* 0x000fe200078e00ff */
[----:B------:R2:W-:Y:S01]  /*14540*/  STL.64 [R1+0xc10], R20 ;  /* 0x000c101401007387 */ /* 0x0005e20000100a00 */
[----:B0-----:R-:W-:Y:S01]  /*14550*/  HFMA2 R14, -RZ, RZ, -0.042083740234375, 0.58984375 ;  /* 0xa96338b8ff0e7431 */ /* 0x001fe200000001ff */
[----:B------:R-:W-:Y:S02]  /*14560*/  MOV R15, 0xb9b09456 ;  /* 0xb9b09456000f7802 */ /* 0x000fe40000000f00 */
[----:B------:R0:W-:Y:S01]  /*14570*/  STL.64 [R1+0xbd8], R24 ;  /* 0x000bd81801007387 */ /* 0x0001e20000100a00 */
[----:B-1----:R-:W-:Y:S01]  /*14580*/  HFMA2 R22, -RZ, RZ, 0.255859375, 442 ;  /* 0x34185ee8ff167431 */ /* 0x002fe200000001ff */
[----:B------:R-:W-:-:S02]  /*14590*/  MOV R23, 0xb76411fe ;  /* 0xb76411fe00177802 */ /* 0x000fc40000000f00 */
[----:B------:R1:W-:Y:S01]  /*145a0*/  STL.64 [R1+0xc20], R18 ;  /* 0x000c201201007387 */ /* 0x0003e20000100a00 */
[----:B--2---:R-:W-:Y:S02]  /*145b0*/  HFMA2 R21, -RZ, RZ, -0.381103515625, -7.34765625 ;  /* 0xb619c759ff157431 */ /* 0x004fe400000001ff */
[----:B------:R-:W-:Y:S01]  /*145c0*/  IMAD.MOV.U32 R20, RZ, RZ, 0x37068711 ;  /* 0x37068711ff147424 */ /* 0x000fe200078e00ff */
[----:B------:R2:W-:Y:S01]  /*145d0*/  STL.64 [R1+0xc18], R14 ;  /* 0x000c180e01007387 */ /* 0x0005e20000100a00 */
[----:B0-----:R-:W-:Y:S01]  /*145e0*/  HFMA2 R24, -RZ, RZ, -0.09759521484375, -0.0019130706787109375 ;  /* 0xae3f97d6ff187431 */ /* 0x001fe200000001ff */
[----:B------:R-:W-:Y:S02]  /*145f0*/  MOV R25, 0x26b84405 ;  /* 0x26b8440500197802 */ /* 0x000fe40000000f00 */
[----:B------:R0:W-:Y:S01]  /*14600*/  STL.64 [R1+0xc30], R22 ;  /* 0x000c301601007387 */ /* 0x0001e20000100a00 */
[----:B-1----:R-:W-:Y:S01]  /*14610*/  HFMA2 R18, -RZ, RZ, -0.26708984375, 0.00088405609130859375 ;  /* 0xb446133eff127431 */ /* 0x002fe200000001ff */
[----:B------:R-:W-:-:S02]  /*14620*/  MOV R19, 0x334f3181 ;  /* 0x334f318100137802 */ /* 0x000fc40000000f00 */
[----:B------:R1:W-:Y:S01]  /*14630*/  STL.64 [R1+0xc38], R20 ;  /* 0x000c381401007387 */ /* 0x0003e20000100a00 */
[----:B--2---:R-:W-:Y:S01]  /*14640*/  MOV R14, 0xafb2ce7f ;  /* 0xafb2ce7f000e7802 */ /* 0x004fe20000000f00 */
[----:B------:R-:W-:Y:S02]  /*14650*/  IMAD.MOV.U32 R15, RZ, RZ, 0x34ba0a82 ;  /* 0x34ba0a82ff0f7424 */ /* 0x000fe400078e00ff */
[----:B------:R2:W-:Y:S01]  /*14660*/  STL.64 [R1+0xc00], R24 ;  /* 0x000c001801007387 */ /* 0x0005e20000100a00 */
[----:B0-----:R-:W-:Y:S01]  /*14670*/  MOV R22, 0x315951d7 ;  /* 0x315951d700167802 */ /* 0x001fe20000000f00 */
[----:B------:R-:W-:Y:S02]  /*14680*/  IMAD.MOV.U32 R23, RZ, RZ, -0x4fa87867 ;  /* 0xb0578799ff177424 */ /* 0x000fe400078e00ff */
[----:B------:R0:W-:Y:S01]  /*14690*/  STL.64 [R1+0xc48], R18 ;  /* 0x000c481201007387 */ /* 0x0001e20000100a00 */
[----:B-1----:R-:W-:Y:S01]  /*146a0*/  HFMA2 R20, -RZ, RZ, 0.0301971435546875, 0.00146770477294921875 ;  /* 0x27bb1603ff147431 */ /* 0x002fe200000001ff */
        /* <DEDUP_REMOVED lines=8> */
[----:B-1----:R-:W-:Y:S02]  /*14730*/  HFMA2 R15, -RZ, RZ, 0.08184814453125, -56992 ;  /* 0x2d3dfaf5ff0f7431 */ /* 0x002fe400000001ff */
[----:B------:R-:W-:Y:S01]  /*14740*/  IMAD.MOV.U32 R14, RZ, RZ, -0x51b97f57 ;  /* 0xae4680a9ff0e7424 */ /* 0x000fe200078e00ff */
[----:B------:R1:W-:Y:S01]  /*14750*/  STL.64 [R1+0xc60], R20 ;  /* 0x000c601401007387 */ /* 0x0003e20000100a00 */
[----:B--2---:R-:W-:-:S02]  /*14760*/  HFMA2 R23, -RZ, RZ, -0.76318359375, 0.9521484375 ;  /* 0xba1b3b9eff177431 */ /* 0x004fc400000001ff */
[----:B------:R-:W-:Y:S01]  /*14770*/  IMAD.MOV.U32 R22, RZ, RZ, 0x3a0b4779 ;  /* 0x3a0b4779ff167424 */ /* 0x000fe200078e00ff */
[----:B------:R2:W-:Y:S01]  /*14780*/  STL.64 [R1+0xc70], R18 ;  /* 0x000c701201007387 */ /* 0x0005e20000100a00 */
[----:B0-----:R-:W-:Y:S02]  /*14790*/  HFMA2 R25, -RZ, RZ, -0.1826171875, -0.091796875 ;  /* 0xb1d8ade0ff197431 */ /* 0x001fe400000001ff */
[----:B------:R-:W-:Y:S01]  /*147a0*/  IMAD.MOV.U32 R24, RZ, RZ, -0x575df71d ;  /* 0xa8a208e3ff187424 */ /* 0x000fe200078e00ff */
[----:B------:R0:W-:Y:S01]  /*147b0*/  STL.64 [R1+0xc68], R14 ;  /* 0x000c680e01007387 */ /* 0x0001e20000100a00 */
[----:B-1----:R-:W-:Y:S01]  /*147c0*/  MOV R20, 0x398e04a8 ;  /* 0x398e04a800147802 */ /* 0x002fe20000000f00 */
[----:B------:R-:W-:Y:S02]  /*147d0*/  IMAD.MOV.U32 R21, RZ, RZ, 0x3554208f ;  /* 0x3554208fff157424 */ /* 0x000fe400078e00ff */
[----:B------:R1:W-:Y:S01]  /*147e0*/  STL.64 [R1+0xc80], R22 ;  /* 0x000c801601007387 */ /* 0x0003e20000100a00 */
[----:B--2---:R-:W-:-:S02]  /*147f0*/  HFMA2 R19, -RZ, RZ, -0.1663818359375, -0.0100250244140625 ;  /* 0xb153a122ff137431 */ /* 0x004fc400000001ff */
[----:B------:R-:W-:Y:S01]  /*14800*/  IMAD.MOV.U32 R18, RZ, RZ, -0x48663e86 ;  /* 0xb799c17aff127424 */ /* 0x000fe200078e00ff */
[----:B------:R2:W-:Y:S01]  /*14810*/  STL.64 [R1+0xc88], R20 ;  /* 0x000c881401007387 */ /* 0x0005e20000100a00 */
[----:B0-----:R-:W-:Y:S01]  /*14820*/  HFMA2 R14, -RZ, RZ, -0.58349609375, 4.41074371337890625e-06 ;  /* 0xb8ab004aff0e7431 */ /* 0x001fe200000001ff */
[----:B------:R-:W-:Y:S02]  /*14830*/  MOV R15, 0x386b5efc ;  /* 0x386b5efc000f7802 */ /* 0x000fe40000000f00 */
[----:B------:R0:W-:Y:S01]  /*14840*/  STL.64 [R1+0xc50], R24 ;  /* 0x000c501801007387 */ /* 0x0001e20000100a00 */
[----:B-1----:R-:W-:Y:S01]  /*14850*/  HFMA2 R22, -RZ, RZ, 0.319091796875, 1096 ;  /* 0x351b6448ff167431 */ /* 0x002fe200000001ff */
[----:B------:R-:W-:Y:S02]  /*14860*/  MOV R23, 0x2a83a738 ;  /* 0x2a83a73800177802 */ /* 0x000fe40000000f00 */
[----:B------:R1:W-:Y:S01]  /*14870*/  STL.64 [R1+0xc98], R18 ;  /* 0x000c981201007387 */ /* 0x0003e20000100a00 */
[----:B--2---:R-:W-:-:S02]  /*14880*/  HFMA2 R21, -RZ, RZ, 0.2279052734375, -1.0966796875 ;  /* 0x334bbc63ff157431 */ /* 0x004fc400000001ff */
[----:B------:R-:W-:Y:S01]  /*14890*/  IMAD.MOV.U32 R20, RZ, RZ, -0x4c426841 ;  /* 0xb3bd97bfff147424 */ /* 0x000fe200078e00ff */
[----:B------:R2:W-:Y:S01]  /*148a0*/  STL.64 [R1+0xc90], R14 ;  /* 0x000c900e01007387 */ /* 0x0005e20000100a00 */
[----:B0-----:R-:W-:Y:S01]  /*148b0*/  HFMA2 R24, -RZ, RZ, 0.055633544921875, -1554 ;  /* 0x2b1fe612ff187431 */ /* 0x001fe200000001ff */
[----:B------:R-:W-:Y:S02]  /*148c0*/  MOV R25, 0xaa152d8b ;  /* 0xaa152d8b00197802 */ /* 0x000fe40000000f00 */
[----:B------:R0:W-:Y:S01]  /*148d0*/  STL.64 [R1+0xca8], R22 ;  /* 0x000ca81601007387 */ /* 0x0001e20000100a00 */
[----:B-1----:R-:W-:Y:S01]  /*148e0*/  HFMA2 R18, -RZ, RZ, 0.1531982421875, -0.00011903047561645507812 ;  /* 0x30e787cdff127431 */ /* 0x002fe200000001ff */
[----:B------:R-:W-:Y:S02]  /*148f0*/  MOV R19, 0xb06bb8ab ;  /* 0xb06bb8ab00137802 */ /* 0x000fe40000000f00 */
[----:B------:R1:W-:Y:S01]  /*14900*/  STL.64 [R1+0xcb0], R20 ;  /* 0x000cb01401007387 */ /* 0x0003e20000100a00 */
[----:B--2---:R-:W-:Y:S01]  /*14910*/  MOV R14, 0xb2578752 ;  /* 0xb2578752000e7802 */ /* 0x004fe20000000f00 */
[----:B------:R-:W-:-:S02]  /*14920*/  IMAD.MOV.U32 R15, RZ, RZ, 0x29c2c5d5 ;  /* 0x29c2c5d5ff0f7424 */ /* 0x000fc400078e00ff */
[----:B------:R2:W-:Y:S01]  /*14930*/  STL.64 [R1+0xc78], R24 ;  /* 0x000c781801007387 */ /* 0x0005e20000100a00 */
[----:B0-----:R-:W-:Y:S01]  /*14940*/  MOV R22, 0xadea538c ;  /* 0xadea538c00167802 */ /* 0x001fe20000000f00 */
[----:B------:R-:W-:Y:S02]  /*14950*/  IMAD.MOV.U32 R23, RZ, RZ, 0x2d65daaf ;  /* 0x2d65daafff177424 */ /* 0x000fe400078e00ff */
[----:B------:R0:W-:Y:S01]  /*14960*/  STL.64 [R1+0xcc0], R18 ;  /* 0x000cc01201007387 */ /* 0x0001e20000100a00 */
[----:B-1----:R-:W-:Y:S01]  /*14970*/  HFMA2 R20, -RZ, RZ, -0.06829833984375, -4.28125 ;  /* 0xac5fc448ff147431 */ /* 0x002fe200000001ff */
[----:B------:R-:W-:Y:S02]  /*14980*/  MOV R21, 0x22adcde9 ;  /* 0x22adcde900157802 */ /* 0x000fe40000000f00 */
[----:B------:R1:W-:Y:S01]  /*14990*/  STL.64 [R1+0xcb8], R14 ;  /* 0x000cb80e01007387 */ /* 0x0003e20000100a00 */
[----:B--2---:R-:W-:Y:S01]  /*149a0*/  MOV R24, 0x36688aea ;  /* 0x36688aea00187802 */ /* 0x004fe20000000f00 */
[----:B------:R-:W-:-:S02]  /*149b0*/  IMAD.MOV.U32 R25, RZ, RZ, -0x49f7d3c4 ;  /* 0xb6082c3cff197424 */ /* 0x000fc400078e00ff */
[----:B------:R2:W-:Y:S01]  /*149c0*/  STL.64 [R1+0xcd0], R22 ;  /* 0x000cd01601007387 */ /* 0x0005e20000100a00 */
[----:B0-----:R-:W-:Y:S01]  /*149d0*/  MOV R18, 0x3858ebaf ;  /* 0x3858ebaf00127802 */ /* 0x001fe20000000f00 */
[----:B------:R-:W-:Y:S02]  /*149e0*/  IMAD.MOV.U32 R19, RZ, RZ, -0x4650663d ;  /* 0xb9af99c3ff137424 */ /* 0x000fe400078e00ff */
[----:B------:R0:W-:Y:S01]  /*149f0*/  STL.64 [R1+0xca0], R24 ;  /* 0x000ca01801007387 */ /* 0x0001e20000100a00 */
[----:B-1----:R-:W-:Y:S02]  /*14a00*/  HFMA2 R15, -RZ, RZ, 0.712890625, -0.0002586841583251953125 ;  /* 0x39b48c3dff0f7431 */ /* 0x002fe400000001ff */
[----:B------:R-:W-:Y:S01]  /*14a10*/  IMAD.MOV.U32 R14, RZ, RZ, 0x2acfbe8a ;  /* 0x2acfbe8aff0e7424 */ /* 0x000fe200078e00ff */
[----:B------:R1:W-:Y:S01]  /*14a20*/  STL.64 [R1+0xcd8], R20 ;  /* 0x000cd81401007387 */ /* 0x0003e20000100a00 */
[----:B--2---:R-:W-:Y:S02]  /*14a30*/  HFMA2 R23, -RZ, RZ, 0.494140625, -1.189453125 ;  /* 0x37e8bcc2ff177431 */ /* 0x004fe400000001ff */
[----:B------:R-:W-:Y:S01]  /*14a40*/  IMAD.MOV.U32 R22, RZ, RZ, -0x4bf731c8 ;  /* 0xb408ce38ff167424 */ /* 0x000fe200078e00ff */
[----:B------:R2:W-:Y:S01]  /*14a50*/  STL.64 [R1+0xce8], R18 ;  /* 0x000ce81201007387 */ /* 0x0005e20000100a00 */
[----:B0-----:R-:W-:-:S02]  /*14a60*/  HFMA2 R25, -RZ, RZ, -0.0248260498046875, 7912 ;  /* 0xa65b6fbaff197431 */ /* 0x001fc400000001ff */
[----:B------:R-:W-:Y:S01]  /*14a70*/  IMAD.MOV.U32 R24, RZ, RZ, 0x2f6d7999 ;  /* 0x2f6d7999ff187424 */ /* 0x000fe200078e00ff */
[----:B------:R0:W-:Y:S01]  /*14a80*/  STL.64 [R1+0xce0], R14 ;  /* 0x000ce00e01007387 */ /* 0x0001e20000100a00 */
[----:B-1----:R-:W-:Y:S01]  /*14a90*/  MOV R20, 0xb799348b ;  /* 0xb799348b00147802 */ /* 0x002fe20000000f00 */
[----:B------:R-:W-:Y:S02]  /*14aa0*/  IMAD.MOV.U32 R21, RZ, RZ, 0x36c233ec ;  /* 0x36c233ecff157424 */ /* 0x000fe400078e00ff */
[----:B------:R1:W-:Y:S01]  /*14ab0*/  STL.64 [R1+0xcf8], R22 ;  /* 0x000cf81601007387 */ /* 0x0003e20000100a00 */
[----:B--2---:R-:W-:Y:S02]  /*14ac0*/  HFMA2 R19, -RZ, RZ, -0.2646484375, -0.001155853271484375 ;  /* 0xb43c94bcff137431 */ /* 0x004fe400000001ff */
[----:B------:R-:W-:Y:S01]  /*14ad0*/  IMAD.MOV.U32 R18, RZ, RZ, 0x35258957 ;  /* 0x35258957ff127424 */ /* 0x000fe200078e00ff */
[----:B------:R2:W-:Y:S01]  /*14ae0*/  STL.64 [R1+0xd00], R20 ;  /* 0x000d001401007387 */ /* 0x0005e20000100a00 */
[----:B0-----:R-:W-:Y:S01]  /*14af0*/  HFMA2 R14, -RZ, RZ, 0.1258544921875, -2.712890625 ;  /* 0x3007c16dff0e7431 */ /* 0x001fe200000001ff */
[----:B------:R-:W-:-:S02]  /*14b00*/  MOV R15, 0xb58e3567 ;  /* 0xb58e3567000f7802 */ /* 0x000fc40000000f00 */
[----:B------:R0:W-:Y:S01]  /*14b10*/  STL.64 [R1+0xcc8], R24 ;  /* 0x000cc81801007387 */ /* 0x0001e20000100a00 */
[----:B-1----:R-:W-:Y:S01]  /*14b20*/  HFMA2 R22, -RZ, RZ, -0.202392578125, 17504 ;  /* 0xb27a7446ff167431 */ /* 0x002fe200000001ff */
[----:B------:R-:W-:Y:S02]  /*14b30*/  MOV R23, 0x31859418 ;  /* 0x3185941800177802 */ /* 0x000fe40000000f00 */
[----:B------:R1:W-:Y:S01]  /*14b40*/  STL.64 [R1+0xd10], R18 ;  /* 0x000d101201007387 */ /* 0x0003e20000100a00 */
[----:B--2---:R-:W-:Y:S02]  /*14b50*/  HFMA2 R21, -RZ, RZ, -0.127197265625, 18128 ;  /* 0xb012746dff157431 */ /* 0x004fe400000001ff */
[----:B------:R-:W-:Y:S01]  /*14b60*/  IMAD.MOV.U32 R20, RZ, RZ, -0x5bcd0536 ;  /* 0xa432facaff147424 */ /* 0x000fe200078e00ff */
[----:B------:R2:W-:Y:S01]  /*14b70*/  STL.64 [R1+0xd08], R14 ;  /* 0x000d080e01007387 */ /* 0x0005e20000100a00 */
[----:B0-----:R-:W-:Y:S01]  /*14b80*/  HFMA2 R24, -RZ, RZ, 0.69677734375, 30128 ;  /* 0x3993775bff187431 */ /* 0x001fe200000001ff */
[----:B------:R-:W-:-:S02]  /*14b90*/  MOV R25, 0xb8e63214 ;  /* 0xb8e6321400197802 */ /* 0x000fc40000000f00 */
[----:B------:R0:W-:Y:S01]  /*14ba0*/  STL.64 [R1+0xd20], R22 ;  /* 0x000d201601007387 */ /* 0x0001e20000100a00 */
[----:B-1----:R-:W-:Y:S01]  /*14bb0*/  HFMA2 R18, -RZ, RZ, 0.0154876708984375, -809.5 ;  /* 0x23eee253ff127431 */ /* 0x002fe200000001ff */
        /* <DEDUP_REMOVED lines=8> */
[----:B-1----:R-:W-:Y:S01]  /*14c40*/  HFMA2 R20, -RZ, RZ, -0.73681640625, -14.484375 ;  /* 0xb9e5cb3eff147431 */ /* 0x002fe200000001ff */
        /* <DEDUP_REMOVED lines=8> */
[----:B-1----:R-:W-:Y:S02]  /*14cd0*/  HFMA2 R15, -RZ, RZ, -0.6279296875, 0.0002286434173583984375 ;  /* 0xb9060b7eff0f7431 */ /* 0x002fe400000001ff */
[----:B------:R-:W-:Y:S01]  /*14ce0*/  IMAD.MOV.U32 R14, RZ, RZ, 0x392e88ac ;  /* 0x392e88acff0e7424 */ /* 0x000fe200078e00ff */
[----:B------:R1:W-:Y:S01]  /*14cf0*/  STL.64 [R1+0xd50], R20 ;  /* 0x000d501401007387 */ /* 0x0003e20000100a00 */
[----:B--2---:R-:W-:Y:S02]  /*14d00*/  HFMA2 R23, -RZ, RZ, -0.08734130859375, 3010 ;  /* 0xad9769e1ff177431 */ /* 0x004fe400000001ff */
[----:B------:R-:W-:Y:S01]  /*14d10*/  IMAD.MOV.U32 R22, RZ, RZ, -0x49f2909b ;  /* 0xb60d6f65ff167424 */ /* 0x000fe200078e00ff */
[----:B------:R2:W-:Y:S01]  /*14d20*/  STL.64 [R1+0xd60], R18 ;  /* 0x000d601201007387 */ /* 0x0005e20000100a00 */
[----:B0-----:R-:W-:Y:S02]  /*14d30*/  HFMA2 R25, -RZ, RZ, 0.059326171875, -3744 ;  /* 0x2b98eb50ff197431 */ /* 0x001fe400000001ff */
[----:B------:R-:W-:Y:S01]  /*14d40*/  IMAD.MOV.U32 R24, RZ, RZ, -0x536513c8 ;  /* 0xac9aec38ff187424 */ /* 0x000fe200078e00ff */
[----:B------:R0:W-:Y:S01]  /*14d50*/  STL.64 [R1+0xd58], R14 ;  /* 0x000d580e01007387 */ /* 0x0001e20000100a00 */
[----:B-1----:R-:W-:Y:S01]  /*14d60*/  MOV R20, 0x34ca97cc ;  /* 0x34ca97cc00147802 */ /* 0x002fe20000000f00 */
[----:B------:R-:W-:-:S02]  /*14d70*/  IMAD.MOV.U32 R21, RZ, RZ, -0x4b95330e ;  /* 0xb46accf2ff157424 */ /* 0x000fc400078e00ff */
[----:B------:R1:W-:Y:S01]  /*14d80*/  STL.64 [R1+0xd70], R22 ;  /* 0x000d701601007387 */ /* 0x0003e20000100a00 */
[----:B--2---:R-:W-:Y:S02]  /*14d90*/  HFMA2 R19, -RZ, RZ, 0.1781005859375, 0.007732391357421875 ;  /* 0x31b31febff137431 */ /* 0x004fe400000001ff */
[----:B------:R-:W-:Y:S01]  /*14da0*/  IMAD.MOV.U32 R18, RZ, RZ, -0x4ddb3d09 ;  /* 0xb224c2f7ff127424 */ /* 0x000fe200078e00ff */
[----:B------:R2:W-:Y:S01]  /*14db0*/  STL.64 [R1+0xd78], R20 ;  /* 0x000d781401007387 */ /* 0x0005e20000100a00 */
[----:B0-----:R-:W-:Y:S01]  /*14dc0*/  HFMA2 R14, -RZ, RZ, 0.2349853515625, -0.0009937286376953125 ;  /* 0x33859412ff0e7431 */ /* 0x001fe200000001ff */
[----:B------:R-:W-:Y:S02]  /*14dd0*/  MOV R15, 0x263e2a76 ;  /* 0x263e2a76000f7802 */ /* 0x000fe40000000f00 */
[----:B------:R0:W-:Y:S01]  /*14de0*/  STL.64 [R1+0xd40], R24 ;  /* 0x000d401801007387 */ /* 0x0001e20000100a00 */
[----:B-1----:R-:W-:Y:S01]  /*14df0*/  HFMA2 R22, -RZ, RZ, 0.1146240234375, 1.1484375 ;  /* 0x2f563c98ff167431 */ /* 0x002fe200000001ff */
[----:B------:R-:W-:-:S02]  /*14e00*/  MOV R23, 0xaedeb390 ;  /* 0xaedeb39000177802 */ /* 0x000fc40000000f00 */
[----:B------:R1:W-:Y:S01]  /*14e10*/  STL.64 [R1+0xd88], R18 ;  /* 0x000d881201007387 */ /* 0x0003e20000100a00 */
[----:B--2---:R-:W-:Y:S02]  /*14e20*/  HFMA2 R21, -RZ, RZ, -0.01314544677734375, -22.578125 ;  /* 0xa2bbcda5ff157431 */ /* 0x004fe400000001ff */
[----:B------:R-:W-:Y:S01]  /*14e30*/  IMAD.MOV.U32 R20, RZ, RZ, 0x2de560f7 ;  /* 0x2de560f7ff147424 */ /* 0x000fe200078e00ff */
[----:B------:R2:W-:Y:S01]  /*14e40*/  STL.64 [R1+0xd80], R14 ;  /* 0x000d800e01007387 */ /* 0x0005e20000100a00 */
[----:B0-----:R-:W-:Y:S01]  /*14e50*/  HFMA2 R24, -RZ, RZ, -0.449462890625, -3.171875 ;  /* 0xb731c258ff187431 */ /* 0x001fe200000001ff */
[----:B------:R-:W-:Y:S02]  /*14e60*/  MOV R25, 0x36e39c79 ;  /* 0x36e39c7900197802 */ /* 0x000fe40000000f00 */
[----:B------:R0:W-:Y:S01]  /*14e70*/  STL.64 [R1+0xd98], R22 ;  /* 0x000d981601007387 */ /* 0x0001e20000100a00 */
[----:B-1----:R-:W-:Y:S01]  /*14e80*/  HFMA2 R18, -RZ, RZ, -0.57373046875, 0.0024356842041015625 ;  /* 0xb89718fdff127431 */ /* 0x002fe200000001ff */
[----:B------:R-:W-:-:S02]  /*14e90*/  MOV R19, 0x3a31cb4e ;  /* 0x3a31cb4e00137802 */ /* 0x000fc40000000f00 */
[----:B------:R1:W-:Y:S01]  /*14ea0*/  STL.64 [R1+0xda0], R20 ;  /* 0x000da01401007387 */ /* 0x0003e20000100a00 */
[----:B--2---:R-:W-:Y:S01]  /*14eb0*/  MOV R14, 0xac6d4b31 ;  /* 0xac6d4b31000e7802 */ /* 0x004fe20000000f00 */
[----:B------:R-:W-:Y:S02]  /*14ec0*/  IMAD.MOV.U32 R15, RZ, RZ, -0x45e39007 ;  /* 0xba1c6ff9ff0f7424 */ /* 0x000fe400078e00ff */
[----:B------:R2:W-:Y:S01]  /*14ed0*/  STL.64 [R1+0xd68], R24 ;  /* 0x000d681801007387 */ /* 0x0005e20000100a00 */
[----:B0-----:R-:W-:Y:S02]  /*14ee0*/  HFMA2 R22, -RZ, RZ, 0.266357421875, 967 ;  /* 0x3443638eff167431 */ /* 0x001fe400000001ff */
[----:B------:R-:W-:Y:S01]  /*14ef0*/  IMAD.MOV.U32 R23, RZ, RZ, -0x474e2bfe ;  /* 0xb8b1d402ff177424 */ /* 0x000fe200078e00ff */
[----:B------:R0:W-:Y:S01]  /*14f00*/  STL.64 [R1+0xdb0], R18 ;  /* 0x000db01201007387 */ /* 0x0001e20000100a00 */
[----:B-1----:R-:W-:Y:S01]  /*14f10*/  HFMA2 R21, -RZ, RZ, -0.48046875, -7.8984375 ;  /* 0xb7b0c7e6ff157431 */ /* 0x002fe200000001ff */
[----:B------:R-:W-:-:S02]  /*14f20*/  MOV R20, 0x38800900 ;  /* 0x3880090000147802 */ /* 0x000fc40000000f00 */
[----:B------:R1:W-:Y:S01]  /*14f30*/  STL.64 [R1+0xda8], R14 ;  /* 0x000da80e01007387 */ /* 0x0003e20000100a00 */
[----:B--2---:R-:W-:Y:S01]  /*14f40*/  MOV R24, 0xb0c04c88 ;  /* 0xb0c04c8800187802 */ /* 0x004fe20000000f00 */
[----:B------:R-:W-:Y:S02]  /*14f50*/  IMAD.MOV.U32 R25, RZ, RZ, 0x261b2096 ;  /* 0x261b2096ff197424 */ /* 0x000fe400078e00ff */
[----:B------:R2:W-:Y:S01]  /*14f60*/  STL.64 [R1+0xdc0], R22 ;  /* 0x000dc01601007387 */ /* 0x0005e20000100a00 */
[----:B0-----:R-:W-:Y:S02]  /*14f70*/  HFMA2 R18, -RZ, RZ, -0.39013671875, -6.61328125 ;  /* 0xb63ec69dff127431 */ /* 0x001fe400000001ff */
        /* <DEDUP_REMOVED lines=11> */
[----:B-1----:R-:W-:Y:S02]  /*15030*/  HFMA2 R20, -RZ, RZ, -0.032958984375, 0.41845703125 ;  /* 0xa83836b2ff147431 */ /* 0x002fe400000001ff */
[----:B------:R-:W-:Y:S01]  /*15040*/  IMAD.MOV.U32 R21, RZ, RZ, 0x3185e5e9 ;  /* 0x3185e5e9ff157424 */ /* 0x000fe200078e00ff */
[----:B------:R1:W-:Y:S01]  /*15050*/  STL.64 [R1+0xdb8], R24 ;  /* 0x000db81801007387 */ /* 0x0003e20000100a00 */
[----:B--2---:R-:W-:-:S03]  /*15060*/  HFMA2 R15, -RZ, RZ, 0.1285400390625, -0.2076416015625 ;  /* 0x301db2a5ff0f7431 */ /* 0x004fc600000001ff */
[----:B------:R2:W-:Y:S01]  /*15070*/  STL.64 [R1+0xde8], R22 ;  /* 0x000de81601007387 */ /* 0x0005e20000100a00 */
[----:B------:R-:W-:Y:S01]  /*15080*/  MOV R14, 0xb11225d7 ;  /* 0xb11225d7000e7802 */ /* 0x000fe20000000f00 */
[----:B0-----:R-:W-:Y:S01]  /*15090*/  IMAD.MOV.U32 R18, RZ, RZ, -0x5fa12243 ;  /* 0xa05eddbdff127424 */ /* 0x001fe200078e00ff */
[----:B------:R-:W-:Y:S01]  /*150a0*/  MOV R19, 0xaeb1f868 ;  /* 0xaeb1f86800137802 */ /* 0x000fe20000000f00 */
[----:B------:R0:W-:Y:S01]  /*150b0*/  STL.64 [R1+0xdf0], R20 ;  /* 0x000df01401007387 */ /* 0x0001e20000100a00 */
[----:B-1----:R-:W-:Y:S01]  /*150c0*/  HFMA2 R25, -RZ, RZ, -0.2587890625, -3.587890625 ;  /* 0xb424c32dff197431 */ /* 0x002fe200000001ff */
[----:B------:R-:W-:Y:S02]  /*150d0*/  MOV R24, 0x2c81c80c ;  /* 0x2c81c80c00187802 */ /* 0x000fe40000000f00 */
[----:B------:R1:W-:Y:S01]  /*150e0*/  STL.64 [R1+0xe00], R18 ;  /* 0x000e001201007387 */ /* 0x0003e20000100a00 */
[----:B--2---:R-:W-:Y:S01]  /*150f0*/  HFMA2 R23, -RZ, RZ, -0.8720703125, -6036 ;  /* 0xbafaede5ff177431 */ /* 0x004fe200000001ff */
[----:B------:R-:W-:-:S02]  /*15100*/  MOV R22, 0x3aaea573 ;  /* 0x3aaea57300167802 */ /* 0x000fc40000000f00 */
[----:B------:R2:W-:Y:S01]  /*15110*/  STL.64 [R1+0xdf8], R14 ;  /* 0x000df80e01007387 */ /* 0x0005e20000100a00 */
[----:B0-----:R-:W-:Y:S01]  /*15120*/  IMAD.MOV.U32 R20, RZ, RZ, 0x3a9159c0 ;  /* 0x3a9159c0ff147424 */ /* 0x001fe200078e00ff */
[----:B------:R-:W-:Y:S02]  /*15130*/  MOV R21, 0x35854f7b ;  /* 0x35854f7b00157802 */ /* 0x000fe40000000f00 */
[----:B------:R0:W-:Y:S01]  /*15140*/  STL.64 [R1+0xde0], R24 ;  /* 0x000de01801007387 */ /* 0x0001e20000100a00 */
[----:B-1----:R-:W-:Y:S01]  /*15150*/  HFMA2 R19, -RZ, RZ, -0.1888427734375, -0.07733154296875 ;  /* 0xb20bacf3ff137431 */ /* 0x002fe200000001ff */
[----:B------:R-:W-:Y:S02]  /*15160*/  MOV R18, 0xb930c724 ;  /* 0xb930c72400127802 */ /* 0x000fe40000000f00 */
[----:B------:R1:W-:Y:S01]  /*15170*/  STL.64 [R1+0xe10], R22 ;  /* 0x000e101601007387 */ /* 0x0003e20000100a00 */
[----:B--2---:R-:W-:Y:S02]  /*15180*/  HFMA2 R14, -RZ, RZ, -0.75244140625, 339.25 ;  /* 0xba055d4dff0e7431 */ /* 0x004fe400000001ff */
[----:B------:R-:W-:Y:S01]  /*15190*/  IMAD.MOV.U32 R15, RZ, RZ, 0x39e00e06 ;  /* 0x39e00e06ff0f7424 */ /* 0x000fe200078e00ff */
[----:B------:R2:W-:Y:S01]  /*151a0*/  STL.64 [R1+0xe18], R20 ;  /* 0x000e181401007387 */ /* 0x0005e20000100a00 */
[----:B0-----:R-:W-:-:S02]  /*151b0*/  HFMA2 R24, -RZ, RZ, 0.0972900390625, 1716 ;  /* 0x2e3a66b4ff187431 */ /* 0x001fc400000001ff */
[----:B------:R-:W-:Y:S01]  /*151c0*/  IMAD.MOV.U32 R25, RZ, RZ, -0x52be7263 ;  /* 0xad418d9dff197424 */ /* 0x000fe200078e00ff */
[----:B------:R0:W-:Y:S01]  /*151d0*/  STL.64 [R1+0xe28], R18 ;  /* 0x000e281201007387 */ /* 0x0001e20000100a00 */
[----:B-1----:R-:W-:Y:S02]  /*151e0*/  HFMA2 R22, -RZ, RZ, 0.448974609375, 46.75 ;  /* 0x372f51d8ff167431 */ /* 0x002fe400000001ff */
[----:B------:R-:W-:Y:S01]  /*151f0*/  IMAD.MOV.U32 R23, RZ, RZ, 0x2e550537 ;  /* 0x2e550537ff177424 */ /* 0x000fe200078e00ff */
[----:B------:R1:W-:Y:S01]  /*15200*/  STL.64 [R1+0xe20], R14 ;  /* 0x000e200e01007387 */ /* 0x0003e20000100a00 */
[----:B--2---:R-:W-:Y:S01]  /*15210*/  HFMA2 R21, -RZ, RZ, 0.35595703125, 4912 ;  /* 0x35b26cccff157431 */ /* 0x004fe200000001ff */
[----:B------:R-:W-:Y:S02]  /*15220*/  MOV R20, 0xb6102ac4 ;  /* 0xb6102ac400147802 */ /* 0x000fe40000000f00 */
[----:B------:R2:W-:Y:S01]  /*15230*/  STL.64 [R1+0xe08], R24 ;  /* 0x000e081801007387 */ /* 0x0005e20000100a00 */
[----:B0-----:R-:W-:-:S02]  /*15240*/  HFMA2 R18, -RZ, RZ, 0.237060546875, -0.01297760009765625 ;  /* 0x3396a2a5ff127431 */ /* 0x001fc400000001ff */
        /* <DEDUP_REMOVED lines=11> */
[----:B-1----:R-:W-:Y:S02]  /*15300*/  HFMA2 R20, -RZ, RZ, -0.11822509765625, 0.04852294921875 ;  /* 0xaf912a36ff147431 */ /* 0x002fe400000001ff */
[----:B------:R-:W-:Y:S01]  /*15310*/  IMAD.MOV.U32 R21, RZ, RZ, 0x22d5cb0c ;  /* 0x22d5cb0cff157424 */ /* 0x000fe200078e00ff */
[----:B------:R1:W-:Y:S01]  /*15320*/  STL.64 [R1+0xe30], R24 ;  /* 0x000e301801007387 */ /* 0x0003e20000100a00 */
[----:B--2---:R-:W-:Y:S01]  /*15330*/  HFMA2 R15, -RZ, RZ, 0.85107421875, 0.0004189014434814453125 ;  /* 0x3acf0eddff0f7431 */ /* 0x004fe200000001ff */
[----:B------:R-:W-:Y:S02]  /*15340*/  MOV R14, 0x2e259399 ;  /* 0x2e259399000e7802 */ /* 0x000fe40000000f00 */
[----:B------:R2:W-:Y:S01]  /*15350*/  STL.64 [R1+0xe60], R22 ;  /* 0x000e601601007387 */ /* 0x0005e20000100a00 */
[----:B0-----:R-:W-:Y:S01]  /*15360*/  IMAD.MOV.U32 R18, RZ, RZ, 0x392a6921 ;  /* 0x392a6921ff127424 */ /* 0x001fe200078e00ff */
[----:B------:R-:W-:-:S02]  /*15370*/  MOV R19, 0xbb073923 ;  /* 0xbb07392300137802 */ /* 0x000fc40000000f00 */
[----:B------:R0:W-:Y:S01]  /*15380*/  STL.64 [R1+0xe68], R20 ;  /* 0x000e681401007387 */ /* 0x0001e20000100a00 */
[----:B-1----:R-:W-:Y:S01]  /*15390*/  HFMA2 R25, -RZ, RZ, 0.0128326416015625, 2.7578125 ;  /* 0x22924184ff197431 */ /* 0x002fe200000001ff */
[----:B------:R-:W-:Y:S02]  /*153a0*/  MOV R24, 0x32451f4e ;  /* 0x32451f4e00187802 */ /* 0x000fe40000000f00 */
[----:B------:R1:W-:Y:S01]  /*153b0*/  STL.64 [R1+0xe78], R18 ;  /* 0x000e781201007387 */ /* 0x0003e20000100a00 */
[----:B--2---:R-:W-:Y:S01]  /*153c0*/  HFMA2 R23, -RZ, RZ, 0.71728515625, -47744 ;  /* 0x39bdf9d4ff177431 */ /* 0x004fe200000001ff */
[----:B------:R-:W-:Y:S02]  /*153d0*/  MOV R22, 0xb4d6479b ;  /* 0xb4d6479b00167802 */ /* 0x000fe40000000f00 */
[----:B------:R2:W-:Y:S01]  /*153e0*/  STL.64 [R1+0xe70], R14 ;  /* 0x000e700e01007387 */ /* 0x0005e20000100a00 */
[----:B0-----:R-:W-:Y:S01]  /*153f0*/  IMAD.MOV.U32 R20, RZ, RZ, -0x466c71e5 ;  /* 0xb9938e1bff147424 */ /* 0x001fe200078e00ff */
[----:B------:R-:W-:-:S02]  /*15400*/  MOV R21, 0x38db2466 ;  /* 0x38db246600157802 */ /* 0x000fc40000000f00 */
[----:B------:R0:W-:Y:S01]  /*15410*/  STL.64 [R1+0xe58], R24 ;  /* 0x000e581801007387 */ /* 0x0001e20000100a00 */
[----:B-1----:R-:W-:Y:S01]  /*15420*/  HFMA2 R19, -RZ, RZ, -0.421142578125, 14.125 ;  /* 0xb6bd4b10ff137431 */ /* 0x002fe200000001ff */
[----:B------:R-:W-:Y:S02]  /*15430*/  MOV R18, 0x3790f86c ;  /* 0x3790f86c00127802 */ /* 0x000fe40000000f00 */
[----:B------:R1:W-:Y:S01]  /*15440*/  STL.64 [R1+0xe88], R22 ;  /* 0x000e881601007387 */ /* 0x0003e20000100a00 */
[----:B--2---:R-:W-:Y:S02]  /*15450*/  HFMA2 R14, -RZ, RZ, 0.1583251953125, -3.76171875 ;  /* 0x3111c386ff0e7431 */ /* 0x004fe400000001ff */
[----:B------:R-:W-:Y:S01]  /*15460*/  IMAD.MOV.U32 R15, RZ, RZ, -0x4827bf1f ;  /* 0xb7d840e1ff0f7424 */ /* 0x000fe200078e00ff */
[----:B------:R2:W-:Y:S01]  /*15470*/  STL.64 [R1+0xe90], R20 ;  /* 0x000e901401007387 */ /* 0x0005e20000100a00 */
[----:B0-----:R-:W-:Y:S02]  /*15480*/  HFMA2 R24, -RZ, RZ, 0.880859375, 0.0927734375 ;  /* 0x3b0c2df0ff187431 */ /* 0x001fe400000001ff */
[----:B------:R-:W-:Y:S01]  /*15490*/  IMAD.MOV.U32 R25, RZ, RZ, -0x457b814e ;  /* 0xba847eb2ff197424 */ /* 0x000fe200078e00ff */
[----:B------:R0:W-:Y:S01]  /*154a0*/  STL.64 [R1+0xea0], R18 ;  /* 0x000ea01201007387 */ /* 0x0001e20000100a00 */
[----:B-1----:R-:W-:-:S02]  /*154b0*/  HFMA2 R22, -RZ, RZ, -0.326171875, 1470 ;  /* 0xb53865beff167431 */ /* 0x002fc400000001ff */
[----:B------:R-:W-:Y:S01]  /*154c0*/  IMAD.MOV.U32 R23, RZ, RZ, 0x345dc32f ;  /* 0x345dc32fff177424 */ /* 0x000fe200078e00ff */
[----:B------:R1:W-:Y:S01]  /*154d0*/  STL.64 [R1+0xe98], R14 ;  /* 0x000e980e01007387 */ /* 0x0003e20000100a00 */
[----:B--2---:R-:W-:Y:S01]  /*154e0*/  HFMA2 R21, -RZ, RZ, -0.2216796875, -11232 ;  /* 0xb318f17cff157431 */ /* 0x004fe200000001ff */
[----:B------:R-:W-:Y:S02]  /*154f0*/  MOV R20, 0x29526277 ;  /* 0x2952627700147802 */ /* 0x000fe40000000f00 */
[----:B------:R2:W-:Y:S01]  /*15500*/  STL.64 [R1+0xe80], R24 ;  /* 0x000e801801007387 */ /* 0x0005e20000100a00 */
[----:B0-----:R-:W-:Y:S02]  /*15510*/  HFMA2 R18, -RZ, RZ, -0.0199127197265625, -0.046417236328125 ;  /* 0xa519a9f1ff127431 */ /* 0x001fe400000001ff */
        /* <DEDUP_REMOVED lines=11> */
[----:B-1----:R-:W-:Y:S02]  /*155d0*/  HFMA2 R20, -RZ, RZ, -0.939453125, 3328 ;  /* 0xbb846a80ff147431 */ /* 0x002fe400000001ff */
[----:B------:R-:W-:Y:S01]  /*155e0*/  IMAD.MOV.U32 R21, RZ, RZ, -0x49ed73c2 ;  /* 0xb6128c3eff157424 */ /* 0x000fe200078e00ff */
[----:B------:R1:W-:Y:S01]  /*155f0*/  STL.64 [R1+0xea8], R24 ;  /* 0x000ea81801007387 */ /* 0x0003e20000100a00 */
[----:B--2---:R-:W-:Y:S01]  /*15600*/  HFMA2 R15, -RZ, RZ, -0.87548828125, 0.0038356781005859375 ;  /* 0xbb011bdbff0f7431 */ /* 0x004fe200000001ff */
[----:B------:R-:W-:-:S02]  /*15610*/  MOV R14, 0x3b0e7a69 ;  /* 0x3b0e7a69000e7802 */ /* 0x000fc40000000f00 */
[----:B------:R2:W-:Y:S01]  /*15620*/  STL.64 [R1+0xed8], R22 ;  /* 0x000ed81601007387 */ /* 0x0005e20000100a00 */
[----:B0-----:R-:W-:Y:S01]  /*15630*/  IMAD.MOV.U32 R18, RZ, RZ, 0x3a5b23f8 ;  /* 0x3a5b23f8ff127424 */ /* 0x001fe200078e00ff */
[----:B------:R-:W-:Y:S02]  /*15640*/  MOV R19, 0x32a708fe ;  /* 0x32a708fe00137802 */ /* 0x000fe40000000f00 */
[----:B------:R0:W-:Y:S01]  /*15650*/  STL.64 [R1+0xee0], R20 ;  /* 0x000ee01401007387 */ /* 0x0001e20000100a00 */
[----:B-1----:R-:W-:Y:S01]  /*15660*/  HFMA2 R25, -RZ, RZ, 0.110595703125, 0.9189453125 ;  /* 0x2f143b5aff197431 */ /* 0x002fe200000001ff */
[----:B------:R-:W-:Y:S02]  /*15670*/  MOV R24, 0xb008560a ;  /* 0xb008560a00187802 */ /* 0x000fe40000000f00 */
[----:B------:R1:W-:Y:S01]  /*15680*/  STL.64 [R1+0xef0], R18 ;  /* 0x000ef01201007387 */ /* 0x0003e20000100a00 */
[----:B--2---:R-:W-:Y:S01]  /*15690*/  HFMA2 R23, -RZ, RZ, -0.1112060546875, -6.7578125 ;  /* 0xaf1ec6c2ff177431 */ /* 0x004fe200000001ff */
[----:B------:R-:W-:-:S02]  /*156a0*/  MOV R22, 0xb88df848 ;  /* 0xb88df84800167802 */ /* 0x000fc40000000f00 */
[----:B------:R2:W-:Y:S01]  /*156b0*/  STL.64 [R1+0xee8], R14 ;  /* 0x000ee80e01007387 */ /* 0x0005e20000100a00 */
[----:B0-----:R-:W-:Y:S01]  /*156c0*/  IMAD.MOV.U32 R20, RZ, RZ, 0x3783ce5d ;  /* 0x3783ce5dff147424 */ /* 0x001fe200078e00ff */
[----:B------:R-:W-:Y:S02]  /*156d0*/  MOV R21, 0xb72cdf61 ;  /* 0xb72cdf6100157802 */ /* 0x000fe40000000f00 */
[----:B------:R0:W-:Y:S01]  /*156e0*/  STL.64 [R1+0xed0], R24 ;  /* 0x000ed01801007387 */ /* 0x0001e20000100a00 */
[----:B-1----:R-:W-:Y:S01]  /*156f0*/  HFMA2 R19, -RZ, RZ, 0.30078125, -34.90625 ;  /* 0x34d0d05dff137431 */ /* 0x002fe200000001ff */
[----:B------:R-:W-:Y:S02]  /*15700*/  MOV R18, 0xb52c0fab ;  /* 0xb52c0fab00127802 */ /* 0x000fe40000000f00 */
[----:B------:R1:W-:Y:S01]  /*15710*/  STL.64 [R1+0xf00], R22 ;  /* 0x000f001601007387 */ /* 0x0003e20000100a00 */
[----:B--2---:R-:W-:Y:S02]  /*15720*/  HFMA2 R14, -RZ, RZ, 0.397705078125, -3.591796875 ;  /* 0x365dc32fff0e7431 */ /* 0x004fe400000001ff */
[----:B------:R-:W-:Y:S01]  /*15730*/  IMAD.MOV.U32 R15, RZ, RZ, 0x2b60b368 ;  /* 0x2b60b368ff0f7424 */ /* 0x000fe200078e00ff */
[----:B------:R2:W-:Y:S01]  /*15740*/  STL.64 [R1+0xf08], R20 ;  /* 0x000f081401007387 */ /* 0x0005e20000100a00 */
[----:B0-----:R-:W-:-:S02]  /*15750*/  HFMA2 R24, -RZ, RZ, -0.69091796875, 0.03521728515625 ;  /* 0xb9872882ff187431 */ /* 0x001fc400000001ff */
[----:B------:R-:W-:Y:S01]  /*15760*/  IMAD.MOV.U32 R25, RZ, RZ, 0x3947558c ;  /* 0x3947558cff197424 */ /* 0x000fe200078e00ff */
[----:B------:R0:W-:Y:S01]  /*15770*/  STL.64 [R1+0xf18], R18 ;  /* 0x000f181201007387 */ /* 0x0001e20000100a00 */
[----:B-1----:R-:W-:Y:S02]  /*15780*/  HFMA2 R22, -RZ, RZ, 0.208251953125, -2.10546875 ;  /* 0x32aac036ff167431 */ /* 0x002fe400000001ff */
[----:B------:R-:W-:Y:S01]  /*15790*/  IMAD.MOV.U32 R23, RZ, RZ, -0x4dbc0451 ;  /* 0xb243fbafff177424 */ /* 0x000fe200078e00ff */
[----:B------:R1:W-:Y:S01]  /*157a0*/  STL.64 [R1+0xf10], R14 ;  /* 0x000f100e01007387 */ /* 0x0003e20000100a00 */
[----:B--2---:R-:W-:Y:S01]  /*157b0*/  HFMA2 R21, -RZ, RZ, 0.007099151611328125, 0.256103515625 ;  /* 0x1f453419ff157431 */ /* 0x004fe200000001ff */
[----:B------:R-:W-:Y:S02]  /*157c0*/  MOV R20, 0x315e5907 ;  /* 0x315e590700147802 */ /* 0x000fe40000000f00 */
[----:B------:R2:W-:Y:S01]  /*157d0*/  STL.64 [R1+0xef8], R24 ;  /* 0x000ef81801007387 */ /* 0x0005e20000100a00 */
[----:B0-----:R-:W-:-:S02]  /*157e0*/  HFMA2 R18, -RZ, RZ, -0.75634765625, -0.0028533935546875 ;  /* 0xba0d99d8ff127431 */ /* 0x001fc400000001ff */
[----:B------:R-:W-:Y:S01]  /*157f0*/  IMAD.MOV.U32 R19, RZ, RZ, 0x3c10084d ;  /* 0x3c10084dff137424 */ /* 0x000fe200078e00ff */
[----:B------:R0:W-:Y:S01]  /*15800*/  STL.64 [R1+0xf28], R22 ;  /* 0x000f281601007387 */ /* 0x0001e20000100a00 */
[----:B-1----:R-:W-:Y:S01]  /*15810*/  IMAD.MOV.U32 R14, RZ, RZ, -0x4ff565e4 ;  /* 0xb00a9a1cff0e7424 */ /* 0x002fe200078e00ff */
        /* <DEDUP_REMOVED lines=8> */
[----:B-1----:R-:W-:Y:S02]  /*158a0*/  HFMA2 R20, -RZ, RZ, 0.859375, 2.35546875 ;  /* 0x3ae040b6ff147431 */ /* 0x002fe400000001ff */
[----:B------:R-:W-:Y:S01]  /*158b0*/  IMAD.MOV.U32 R21, RZ, RZ, -0x45ce8a72 ;  /* 0xba31758eff157424 */ /* 0x000fe200078e00ff */
[----:B------:R1:W-:Y:S01]  /*158c0*/  STL.64 [R1+0xf20], R24 ;  /* 0x000f201801007387 */ /* 0x0003e20000100a00 */
[----:B--2---:R-:W-:Y:S01]  /*158d0*/  HFMA2 R15, -RZ, RZ, 0.65869140625, -0.365478515625 ;  /* 0x3945b5d9ff0f7431 */ /* 0x004fe200000001ff */
[----:B------:R-:W-:Y:S02]  /*158e0*/  MOV R14, 0xb1ed1f33 ;  /* 0xb1ed1f33000e7802 */ /* 0x000fe40000000f00 */
[----:B------:R2:W-:Y:S01]  /*158f0*/  STL.64 [R1+0xf50], R22 ;  /* 0x000f501601007387 */ /* 0x0005e20000100a00 */
[----:B0-----:R-:W-:Y:S01]  /*15900*/  IMAD.MOV.U32 R18, RZ, RZ, -0x46f38a7e ;  /* 0xb90c7582ff127424 */ /* 0x001fe200078e00ff */
[----:B------:R-:W-:-:S02]  /*15910*/  MOV R19, 0x38420ab7 ;  /* 0x38420ab700137802 */ /* 0x000fc40000000f00 */
[----:B------:R0:W-:Y:S01]  /*15920*/  STL.64 [R1+0xf58], R20 ;  /* 0x000f581401007387 */ /* 0x0001e20000100a00 */
[----:B-1----:R-:W-:Y:S01]  /*15930*/  HFMA2 R25, -RZ, RZ, 0.955078125, 8.0625 ;  /* 0x3ba44808ff197431 */ /* 0x002fe200000001ff */
[----:B------:R-:W-:Y:S02]  /*15940*/  MOV R24, 0xbc2181e7 ;  /* 0xbc2181e700187802 */ /* 0x000fe40000000f00 */
[----:B------:R1:W-:Y:S01]  /*15950*/  STL.64 [R1+0xf68], R18 ;  /* 0x000f681201007387 */ /* 0x0003e20000100a00 */
[----:B--2---:R-:W-:Y:S01]  /*15960*/  HFMA2 R23, -RZ, RZ, -0.3779296875, 137.5 ;  /* 0xb60c584cff177431 */ /* 0x004fe200000001ff */
[----:B------:R-:W-:Y:S02]  /*15970*/  MOV R22, 0x36dddd64 ;  /* 0x36dddd6400167802 */ /* 0x000fe40000000f00 */
[----:B------:R2:W-:Y:S01]  /*15980*/  STL.64 [R1+0xf60], R14 ;  /* 0x000f600e01007387 */ /* 0x0005e20000100a00 */
[----:B0-----:R-:W-:Y:S01]  /*15990*/  IMAD.MOV.U32 R20, RZ, RZ, -0x55941a9e ;  /* 0xaa6be562ff147424 */ /* 0x001fe200078e00ff */
[----:B------:R-:W-:-:S02]  /*159a0*/  MOV R21, 0x34d57045 ;  /* 0x34d5704500157802 */ /* 0x000fc40000000f00 */
[----:B------:R0:W-:Y:S01]  /*159b0*/  STL.64 [R1+0xf48], R24 ;  /* 0x000f481801007387 */ /* 0x0001e20000100a00 */
[----:B-1----:R-:W-:Y:S01]  /*159c0*/  HFMA2 R19, -RZ, RZ, -0.1971435546875, -1835 ;  /* 0xb24fe72bff137431 */ /* 0x002fe200000001ff */
[----:B------:R-:W-:Y:S02]  /*159d0*/  MOV R18, 0x2680a18f ;  /* 0x2680a18f00127802 */ /* 0x000fe40000000f00 */
[----:B------:R1:W-:Y:S01]  /*159e0*/  STL.64 [R1+0xf78], R22 ;  /* 0x000f781601007387 */ /* 0x0003e20000100a00 */
[----:B--2---:R-:W-:Y:S02]  /*159f0*/  HFMA2 R14, -RZ, RZ, -0.28125, -0.005046844482421875 ;  /* 0xb4809d2bff0e7431 */ /* 0x004fe400000001ff */
[----:B------:R-:W-:Y:S01]  /*15a00*/  IMAD.MOV.U32 R15, RZ, RZ, 0x3398dd34 ;  /* 0x3398dd34ff0f7424 */ /* 0x000fe200078e00ff */
[----:B------:R2:W-:Y:S01]  /*15a10*/  STL.64 [R1+0xf80], R20 ;  /* 0x000f801401007387 */ /* 0x0005e20000100a00 */
[----:B0-----:R-:W-:Y:S02]  /*15a20*/  HFMA2 R24, -RZ, RZ, 0.0966796875, 0.000797748565673828125 ;  /* 0x2e301289ff187431 */ /* 0x001fe400000001ff */
[----:B------:R-:W-:Y:S01]  /*15a30*/  IMAD.MOV.U32 R25, RZ, RZ, -0x48d3f04e ;  /* 0xb72c0fb2ff197424 */ /* 0x000fe200078e00ff */
[----:B------:R0:W-:Y:S01]  /*15a40*/  STL.64 [R1+0xf90], R18 ;  /* 0x000f901201007387 */ /* 0x0001e20000100a00 */
[----:B-1----:R-:W-:-:S02]  /*15a50*/  HFMA2 R22, -RZ, RZ, 1.138671875, -0.0004088878631591796875 ;  /* 0x3c8e8eb3ff167431 */ /* 0x002fc400000001ff */
[----:B------:R-:W-:Y:S01]  /*15a60*/  IMAD.MOV.U32 R23, RZ, RZ, -0x430e1b8c ;  /* 0xbcf1e474ff177424 */ /* 0x000fe200078e00ff */
[----:B------:R1:W-:Y:S01]  /*15a70*/  STL.64 [R1+0xf88], R14 ;  /* 0x000f880e01007387 */ /* 0x0003e20000100a00 */
[----:B--2---:R-:W-:Y:S01]  /*15a80*/  HFMA2 R21, -RZ, RZ, 0.432373046875, -199.5 ;  /* 0x36ebda3cff157431 */ /* 0x004fe200000001ff */
[----:B------:R-:W-:Y:S02]  /*15a90*/  MOV R20, 0x3ca4373f ;  /* 0x3ca4373f00147802 */ /* 0x000fe40000000f00 */
[----:B------:R2:W-:Y:S01]  /*15aa0*/  STL.64 [R1+0xf70], R24 ;  /* 0x000f701801007387 */ /* 0x0005e20000100a00 */
[----:B0-----:R-:W-:Y:S02]  /*15ab0*/  HFMA2 R18, -RZ, RZ, -0.96142578125, 22032 ;  /* 0xbbb17561ff127431 */ /* 0x001fe400000001ff */
[----:B------:R-:W-:Y:S01]  /*15ac0*/  IMAD.MOV.U32 R19, RZ, RZ, -0x4c781577 ;  /* 0xb387ea89ff137424 */ /* 0x000fe200078e00ff */
        /* <DEDUP_REMOVED lines=10> */
[----:B-1----:R-:W-:Y:S02]  /*15b70*/  HFMA2 R20, -RZ, RZ, -0.6357421875, -0.0003497600555419921875 ;  /* 0xb9168dbbff147431 */ /* 0x002fe400000001ff */
[----:B------:R-:W-:Y:S01]  /*15b80*/  IMAD.MOV.U32 R21, RZ, RZ, 0x38cfff8d ;  /* 0x38cfff8dff157424 */ /* 0x000fe200078e00ff */
[----:B------:R1:W-:Y:S01]  /*15b90*/  STL.64 [R1+0xf98], R24 ;  /* 0x000f981801007387 */ /* 0x0003e20000100a00 */
[----:B--2---:R-:W-:Y:S01]  /*15ba0*/  HFMA2 R15, -RZ, RZ, -0.07000732421875, -0.0039005279541015625 ;  /* 0xac7b9bfdff0f7431 */ /* 0x004fe200000001ff */
[----:B------:R-:W-:-:S02]  /*15bb0*/  MOV R14, 0xb80c584c ;  /* 0xb80c584c000e7802 */ /* 0x000fc40000000f00 */
[----:B------:R2:W-:Y:S01]  /*15bc0*/  STL.64 [R1+0xfc8], R22 ;  /* 0x000fc81601007387 */ /* 0x0005e20000100a00 */
[----:B0-----:R-:W-:Y:S01]  /*15bd0*/  IMAD.MOV.U32 R18, RZ, RZ, 0x36f01e4e ;  /* 0x36f01e4eff127424 */ /* 0x001fe200078e00ff */
[----:B------:R-:W-:Y:S02]  /*15be0*/  MOV R19, 0xb698baa3 ;  /* 0xb698baa300137802 */ /* 0x000fe40000000f00 */
[----:B------:R0:W-:Y:S01]  /*15bf0*/  STL.64 [R1+0xfd0], R20 ;  /* 0x000fd01401007387 */ /* 0x0001e20000100a00 */
[----:B-1----:R-:W-:Y:S01]  /*15c00*/  HFMA2 R25, -RZ, RZ, -0.84423828125, 0.01085662841796875 ;  /* 0xbac1218fff197431 */ /* 0x002fe200000001ff */
[----:B------:R-:W-:Y:S02]  /*15c10*/  MOV R24, 0x3af72347 ;  /* 0x3af7234700187802 */ /* 0x000fe40000000f00 */
[----:B------:R1:W-:Y:S01]  /*15c20*/  STL.64 [R1+0xfe0], R18 ;  /* 0x000fe01201007387 */ /* 0x0003e20000100a00 */
[----:B--2---:R-:W-:Y:S01]  /*15c30*/  HFMA2 R23, -RZ, RZ, 0.260498046875, 4.79296875 ;  /* 0x342b44cbff177431 */ /* 0x004fe200000001ff */
[----:B------:R-:W-:-:S02]  /*15c40*/  MOV R22, 0xb48eeeed ;  /* 0xb48eeeed00167802 */ /* 0x000fc40000000f00 */
[----:B------:R2:W-:Y:S01]  /*15c50*/  STL.64 [R1+0xfd8], R14 ;  /* 0x000fd80e01007387 */ /* 0x0005e20000100a00 */
[----:B0-----:R-:W-:Y:S01]  /*15c60*/  IMAD.MOV.U32 R20, RZ, RZ, -0x4cb554c7 ;  /* 0xb34aab39ff147424 */ /* 0x001fe200078e00ff */
[----:B------:R-:W-:Y:S02]  /*15c70*/  MOV R21, 0xa49620e8 ;  /* 0xa49620e800157802 */ /* 0x000fe40000000f00 */
[----:B------:R0:W-:Y:S01]  /*15c80*/  STL.64 [R1+0xfc0], R24 ;  /* 0x000fc01801007387 */ /* 0x0001e20000100a00 */
[----:B-1----:R-:W-:Y:S01]  /*15c90*/  HFMA2 R19, -RZ, RZ, -1.32421875, -0.000303745269775390625 ;  /* 0xbd4c8cfaff137431 */ /* 0x002fe200000001ff */
[----:B------:R-:W-:Y:S02]  /*15ca0*/  MOV R18, 0x3b22a4c0 ;  /* 0x3b22a4c000127802 */ /* 0x000fe40000000f00 */
[----:B------:R1:W-:Y:S01]  /*15cb0*/  STL.64 [R1+0xff0], R22 ;  /* 0x000ff01601007387 */ /* 0x0003e20000100a00 */
[----:B--2---:R-:W-:Y:S02]  /*15cc0*/  HFMA2 R14, -RZ, RZ, 0.1885986328125, 0.00152683258056640625 ;  /* 0x32091641ff0e7431 */ /* 0x004fe400000001ff */
[----:B------:R-:W-:Y:S01]  /*15cd0*/  IMAD.MOV.U32 R15, RZ, RZ, 0x3cf7cd03 ;  /* 0x3cf7cd03ff0f7424 */ /* 0x000fe200078e00ff */
[----:B------:R2:W-:Y:S01]  /*15ce0*/  STL.64 [R1+0xff8], R20 ;  /* 0x000ff81401007387 */ /* 0x0005e20000100a00 */
[----:B0-----:R-:W-:-:S02]  /*15cf0*/  HFMA2 R24, -RZ, RZ, 0.359130859375, 0.00109958648681640625 ;  /* 0x35bf1481ff187431 */ /* 0x001fc400000001ff */
[----:B------:R-:W-:Y:S01]  /*15d00*/  IMAD.MOV.U32 R25, RZ, RZ, 0x28a95d1c ;  /* 0x28a95d1cff197424 */ /* 0x000fe200078e00ff */
[----:B------:R0:W-:Y:S01]  /*15d10*/  STL.64 [R1+0x1008], R18 ;  /* 0x0010081201007387 */ /* 0x0001e20000100a00 */
[----:B-1----:R-:W-:Y:S02]  /*15d20*/  HFMA2 R22, -RZ, RZ, -0.421630859375, -45600 ;  /* 0xb6bff991ff167431 */ /* 0x002fe400000001ff */
[----:B------:R-:W-:Y:S01]  /*15d30*/  IMAD.MOV.U32 R23, RZ, RZ, 0x3c772822 ;  /* 0x3c772822ff177424 */ /* 0x000fe200078e00ff */
[----:B------:R1:W-:Y:S01]  /*15d40*/  STL.64 [R1+0x1000], R14 ;  /* 0x0010000e01007387 */ /* 0x0003e20000100a00 */
[----:B--2---:R-:W-:Y:S01]  /*15d50*/  HFMA2 R21, -RZ, RZ, 0.96337890625, -2856 ;  /* 0x3bb5e994ff157431 */ /* 0x004fe200000001ff */
[----:B------:R-:W-:Y:S02]  /*15d60*/  MOV R20, 0xbc594606 ;  /* 0xbc59460600147802 */ /* 0x000fe40000000f00 */
[----:B------:R2:W-:Y:S01]  /*15d70*/  STL.64 [R1+0xfe8], R24 ;  /* 0x000fe81801007387 */ /* 0x0005e20000100a00 */
[----:B0-----:R-:W-:Y:S01]  /*15d80*/  MOV R18, 0x3aa8ffa4 ;  /* 0x3aa8ffa400127802 */ /* 0x001fe20000000f00 */
[----:B------:R-:W-:-:S02]  /*15d90*/  IMAD.MOV.U32 R19, RZ, RZ, -0x460a6585 ;  /* 0xb9f59a7bff137424 */ /* 0x000fc400078e00ff */
[----:B------:R0:W-:Y:S01]  /*15da0*/  STL.64 [R1+0x1018], R22 ;  /* 0x0010181601007387 */ /* 0x0001e20000100a00 */
[----:B-1----:R-:W-:Y:S01]  /*15db0*/  IMAD.MOV.U32 R14, RZ, RZ, 0x3301fab9 ;  /* 0x3301fab9ff0e7424 */ /* 0x002fe200078e00ff */
[----:B------:R-:W-:Y:S02]  /*15dc0*/  MOV R15, 0xbae1d4c5 ;  /* 0xbae1d4c5000f7802 */ /* 0x000fe40000000f00 */
[----:B------:R1:W-:Y:S01]  /*15dd0*/  STL.64 [R1+0x1020], R20 ;  /* 0x0010201401007387 */ /* 0x0003e20000100a00 */
[----:B--2---:R-:W-:Y:S01]  /*15de0*/  IMAD.MOV.U32 R24, RZ, RZ, 0x3d756a1b ;  /* 0x3d756a1bff187424 */ /* 0x004fe200078e00ff */
[----:B------:R-:W-:Y:S02]  /*15df0*/  MOV R25, 0xbd050d1d ;  /* 0xbd050d1d00197802 */ /* 0x000fe40000000f00 */
[----:B------:R2:W-:Y:S01]  /*15e00*/  STL.64 [R1+0x1030], R18 ;  /* 0x0010301201007387 */ /* 0x0005e20000100a00 */
[----:B0-----:R-:W-:Y:S02]  /*15e10*/  HFMA2 R23, -RZ, RZ, 0.48974609375, -28928 ;  /* 0x37d6f710ff177431 */ /* 0x001fe400000001ff */
[----:B------:R-:W-:Y:S01]  /*15e20*/  IMAD.MOV.U32 R22, RZ, RZ, -0x475db9b3 ;  /* 0xb8a2464dff167424 */ /* 0x000fe200078e00ff */
[----:B------:R0:W-:Y:S01]  /*15e30*/  STL.64 [R1+0x1028], R14 ;  /* 0x0010280e01007387 */ /* 0x0001e20000100a00 */
[----:B-1----:R-:W-:Y:S01]  /*15e40*/  MOV R20, 0x2b978533 ;  /* 0x2b97853300147802 */ /* 0x002fe20000000f00 */
[----:B------:R-:W-:-:S02]  /*15e50*/  IMAD.MOV.U32 R21, RZ, RZ, -0x494d5557 ;  /* 0xb6b2aaa9ff157424 */ /* 0x000fc400078e00ff */
[----:B------:R1:W-:Y:S01]  /*15e60*/  STL.64 [R1+0x1010], R24 ;  /* 0x0010101801007387 */ /* 0x0003e20000100a00 */
[----:B--2---:R-:W-:Y:S02]  /*15e70*/  HFMA2 R19, -RZ, RZ, 0.268798828125, -0.01050567626953125 ;  /* 0x344da161ff137431 */ /* 0x004fe400000001ff */
[----:B------:R-:W-:Y:S01]  /*15e80*/  IMAD.MOV.U32 R18, RZ, RZ, -0x5835eaf0 ;  /* 0xa7ca1510ff127424 */ /* 0x000fe200078e00ff */
[----:B------:R2:W-:Y:S01]  /*15e90*/  STL.64 [R1+0x1048], R20 ;  /* 0x0010481401007387 */ /* 0x0005e20000100a00 */
[----:B0-----:R-:W-:Y:S01]  /*15ea0*/  HFMA2 R14, -RZ, RZ, 0.3984375, -12.578125 ;  /* 0x3660ca4aff0e7431 */ /* 0x001fe200000001ff */
[----:B------:R-:W-:Y:S02]  /*15eb0*/  MOV R15, 0xb58b55b7 ;  /* 0xb58b55b7000f7802 */ /* 0x000fe40000000f00 */
[----:B------:R0:W-:Y:S01]  /*15ec0*/  STL.64 [R1+0x1040], R22 ;  /* 0x0010401601007387 */ /* 0x0001e20000100a00 */
[----:B-1----:R-:W-:Y:S01]  /*15ed0*/  HFMA2 R24, -RZ, RZ, -0.11383056640625, 1.3095703125 ;  /* 0xaf493d3dff187431 */ /* 0x002fe200000001ff */
[----:B------:R-:W-:-:S02]  /*15ee0*/  MOV R25, 0x38f01e51 ;  /* 0x38f01e5100197802 */ /* 0x000fc40000000f00 */
[----:B------:R1:W-:Y:S01]  /*15ef0*/  STL.64 [R1+0x1058], R18 ;  /* 0x0010581201007387 */ /* 0x0003e20000100a00 */
[----:B--2---:R-:W-:Y:S01]  /*15f00*/  HFMA2 R20, -RZ, RZ, -1.447265625, -232.375 ;  /* 0xbdcadb43ff147431 */ /* 0x004fe200000001ff */
[----:B------:R-:W-:Y:S02]  /*15f10*/  MOV R21, 0x3e37d95d ;  /* 0x3e37d95d00157802 */ /* 0x000fe40000000f00 */
[----:B------:R2:W-:Y:S01]  /*15f20*/  STL.64 [R1+0x1050], R14 ;  /* 0x0010500e01007387 */ /* 0x0005e20000100a00 */
[----:B0-----:R-:W-:Y:S01]  /*15f30*/  MOV R22, 0xb3f53521 ;  /* 0xb3f5352100167802 */ /* 0x001fe20000000f00 */
[----:B------:R-:W-:Y:S02]  /*15f40*/  IMAD.MOV.U32 R23, RZ, RZ, 0x33108b6f ;  /* 0x33108b6fff177424 */ /* 0x000fe400078e00ff */
[----:B------:R0:W-:Y:S01]  /*15f50*/  STL.64 [R1+0x1038], R24 ;  /* 0x0010381801007387 */ /* 0x0001e20000100a00 */
[----:B-1----:R-:W-:Y:S01]  /*15f60*/  MOV R18, 0x3db95da4 ;  /* 0x3db95da400127802 */ /* 0x002fe20000000f00 */
[----:B------:R-:W-:-:S02]  /*15f70*/  IMAD.MOV.U32 R19, RZ, RZ, -0x4241e2f6 ;  /* 0xbdbe1d0aff137424 */ /* 0x000fc400078e00ff */
[----:B------:R1:W-:Y:S01]  /*15f80*/  STL.64 [R1+0x1060], R22 ;  /* 0x0010601601007387 */ /* 0x0003e20000100a00 */
[----:B--2---:R-:W-:Y:S02]  /*15f90*/  HFMA2 R15, -RZ, RZ, -0.501953125, 0.00012767314910888671875 ;  /* 0xb804082fff0f7431 */ /* 0x004fe400000001ff */
[----:B------:R-:W-:Y:S01]  /*15fa0*/  IMAD.MOV.U32 R14, RZ, RZ, -0x41fafc87 ;  /* 0xbe050379ff0e7424 */ /* 0x000fe200078e00ff */
[----:B------:R2:W-:Y:S01]  /*15fb0*/  STL.64 [R1+0x1068], R20 ;  /* 0x0010681401007387 */ /* 0x0005e20000100a00 */
[----:B0-----:R-:W-:-:S03]  /*15fc0*/  HFMA2 R24, -RZ, RZ, 1.3017578125, -2804 ;  /* 0x3d35e97aff187431 */ /* 0x001fc600000001ff */
[----:B------:R0:W-:Y:S01]  /*15fd0*/  STL.64 [R1+0x1078], R18 ;  /* 0x0010781201007387 */ /* 0x0001e20000100a00 */
[----:B------:R-:W-:Y:S01]  /*15fe0*/  MOV R25, 0x3495237e ;  /* 0x3495237e00197802 */ /* 0x000fe20000000f00 */
[----:B-1----:R-:W-:Y:S02]  /*15ff0*/  HFMA2 R23, -RZ, RZ, 1.1015625, 480 ;  /* 0x3c685f80ff177431 */ /* 0x002fe400000001ff */
[----:B------:R-:W-:Y:S01]  /*16000*/  IMAD.MOV.U32 R22, RZ, RZ, -0x4372db07 ;  /* 0xbc8d24f9ff167424 */ /* 0x000fe200078e00ff */
[----:B------:R1:W-:Y:S01]  /*16010*/  STL.64 [R1+0x1070], R14 ;  /* 0x0010700e01007387 */ /* 0x0003e20000100a00 */
[----:B--2---:R-:W-:Y:S01]  /*16020*/  MOV R20, 0xbbb833db ;  /* 0xbbb833db00147802 */ /* 0x004fe20000000f00 */
[----:B------:R-:W-:Y:S02]  /*16030*/  IMAD.MOV.U32 R21, RZ, RZ, -0x4edb5962 ;  /* 0xb124a69eff157424 */ /* 0x000fe400078e00ff */
[----:B------:R2:W-:Y:S01]  /*16040*/  STL.64 [R1+0x1080], R24 ;  /* 0x0010801801007387 */ /* 0x0005e20000100a00 */
[----:B0-----:R-:W-:-:S02]  /*16050*/  HFMA2 R19, -RZ, RZ, 0.08795166015625, -0.0002505779266357421875 ;  /* 0x2da18c1bff137431 */ /* 0x001fc400000001ff */
[----:B------:R-:W-:Y:S01]  /*16060*/  IMAD.MOV.U32 R18, RZ, RZ, 0x39d6f710 ;  /* 0x39d6f710ff127424 */ /* 0x000fe200078e00ff */
[----:B------:R0:W-:Y:S01]  /*16070*/  STL.64 [R1+0x1088], R22 ;  /* 0x0010881601007387 */ /* 0x0001e20000100a00 */
[----:B-1----:R-:W-:Y:S01]  /*16080*/  HFMA2 R14, -RZ, RZ, 0.8525390625, 0.0031871795654296875 ;  /* 0x3ad21a87ff0e7431 */ /* 0x002fe200000001ff */
[----:B------:R-:W-:Y:S02]  /*16090*/  MOV R15, 0xba9821e8 ;  /* 0xba9821e8000f7802 */ /* 0x000fe40000000f00 */
[----:B------:R1:W-:Y:S01]  /*160a0*/  STL.64 [R1+0x10a0], R18 ;  /* 0x0010a01201007387 */ /* 0x0003e20000100a00 */
[----:B--2---:R-:W-:Y:S01]  /*160b0*/  MOV R24, 0xb8c8fffe ;  /* 0xb8c8fffe00187802 */ /* 0x004fe20000000f00 */
[----:B------:R-:W-:Y:S02]  /*160c0*/  IMAD.MOV.U32 R25, RZ, RZ, 0x3885781c ;  /* 0x3885781cff197424 */ /* 0x000fe400078e00ff */
[----:B------:R2:W-:Y:S01]  /*160d0*/  STL.64 [R1+0x1090], R20 ;  /* 0x0010901401007387 */ /* 0x0005e20000100a00 */
[----:B0-----:R-:W-:Y:S01]  /*160e0*/  HFMA2 R22, -RZ, RZ, -0.47998046875, 0.055816650390625 ;  /* 0xb7ae2b25ff167431 */ /* 0x001fe200000001ff */
[----:B------:R-:W-:-:S02]  /*160f0*/  MOV R23, 0xaa04ec8a ;  /* 0xaa04ec8a00177802 */ /* 0x000fc40000000f00 */
[----:B------:R0:W-:Y:S01]  /*16100*/  STL.64 [R1+0x1098], R14 ;  /* 0x0010980e01007387 */ /* 0x0001e20000100a00 */
[----:B-1----:R-:W-:Y:S01]  /*16110*/  HFMA2 R18, -RZ, RZ, -0.25732421875, 0.037445068359375 ;  /* 0xb41e28cbff127431 */ /* 0x002fe200000001ff */
[----:B------:R-:W-:Y:S02]  /*16120*/  MOV R19, 0xbe4cbe7e ;  /* 0xbe4cbe7e00137802 */ /* 0x000fe40000000f00 */
[----:B------:R1:W-:Y:S01]  /*16130*/  STL.64 [R1+0x10b0], R22 ;  /* 0x0010b01601007387 */ /* 0x0003e20000100a00 */
[----:B--2---:R-:W-:Y:S02]  /*16140*/  HFMA2 R21, -RZ, RZ, -0.38671875, 1.546875 ;  /* 0xb6303e30ff157431 */ /* 0x004fe400000001ff */
[----:B------:R-:W-:Y:S01]  /*16150*/  IMAD.MOV.U32 R20, RZ, RZ, 0x368d5ef3 ;  /* 0x368d5ef3ff147424 */ /* 0x000fe200078e00ff */
[----:B------:R2:W-:Y:S01]  /*16160*/  STL.64 [R1+0x10a8], R24 ;  /* 0x0010a81801007387 */ /* 0x0005e20000100a00 */
[----:B0-----:R-:W-:Y:S01]  /*16170*/  MOV R14, 0x3558d126 ;  /* 0x3558d126000e7802 */ /* 0x001fe20000000f00 */
[----:B------:R-:W-:-:S02]  /*16180*/  IMAD.MOV.U32 R15, RZ, RZ, 0x262d4d18 ;  /* 0x262d4d18ff0f7424 */ /* 0x000fc400078e00ff */
[----:B------:R0:W-:Y:S01]  /*16190*/  STL.64 [R1+0x10c8], R18 ;  /* 0x0010c81201007387 */ /* 0x0001e20000100a00 */
[----:B-1----:R-:W-:Y:S01]  /*161a0*/  MOV R22, 0xbeedbf89 ;  /* 0xbeedbf8900167802 */ /* 0x002fe20000000f00 */
[----:B------:R-:W-:Y:S02]  /*161b0*/  IMAD.MOV.U32 R23, RZ, RZ, 0x3e8866ce ;  /* 0x3e8866ceff177424 */ /* 0x000fe400078e00ff */
[----:B------:R1:W-:Y:S01]  /*161c0*/  STL.64 [R1+0x10b8], R20 ;  /* 0x0010b81401007387 */ /* 0x0003e20000100a00 */
[----:B--2---:R-:W-:Y:S02]  /*161d0*/  HFMA2 R25, -RZ, RZ, 1.681640625, -0.7841796875 ;  /* 0x3ebaba46ff197431 */ /* 0x004fe400000001ff */
[----:B------:R-:W-:Y:S01]  /*161e0*/  IMAD.MOV.U32 R24, RZ, RZ, -0x43895216 ;  /* 0xbc76adeaff187424 */ /* 0x000fe200078e00ff */
[----:B------:R2:W-:Y:S01]  /*161f0*/  STL.64 [R1+0x10c0], R14 ;  /* 0x0010c00e01007387 */ /* 0x0005e20000100a00 */
[----:B0-----:R-:W-:Y:S01]  /*16200*/  MOV R18, 0xb43c3e3f ;  /* 0xb43c3e3f00127802 */ /* 0x001fe20000000f00 */
[----:B------:R-:W-:-:S02]  /*16210*/  IMAD.MOV.U32 R19, RZ, RZ, 0x3c9d93f6 ;  /* 0x3c9d93f6ff137424 */ /* 0x000fc400078e00ff */
[----:B------:R0:W-:Y:S01]  /*16220*/  STL.64 [R1+0x10d8], R22 ;  /* 0x0010d81601007387 */ /* 0x0001e20000100a00 */
[----:B-1----:R-:W-:Y:S01]  /*16230*/  HFMA2 R20, -RZ, RZ, 0.5068359375, -4.30859375 ;  /* 0x380ec44fff147431 */ /* 0x002fe200000001ff */
[----:B------:R-:W-:Y:S02]  /*16240*/  MOV R21, 0xbe0d26d1 ;  /* 0xbe0d26d100157802 */ /* 0x000fe40000000f00 */
[----:B------:R1:W-:Y:S01]  /*16250*/  STL.64 [R1+0x10f0], R18 ;  /* 0x0010f01201007387 */ /* 0x0003e20000100a00 */
[----:B--2---:R-:W-:Y:S02]  /*16260*/  HFMA2 R15, -RZ, RZ, -1.349609375, 2.236328125 ;  /* 0xbd664079ff0f7431 */ /* 0x004fe400000001ff */
[----:B------:R-:W-:Y:S01]  /*16270*/  IMAD.MOV.U32 R14, RZ, RZ, 0x3e02b5d2 ;  /* 0x3e02b5d2ff0e7424 */ /* 0x000fe200078e00ff */
[----:B------:R2:W-:Y:S01]  /*16280*/  STL.64 [R1+0x10d0], R24 ;  /* 0x0010d01801007387 */ /* 0x0005e20000100a00 */
[----:B0-----:R-:W-:Y:S02]  /*16290*/  HFMA2 R23, -RZ, RZ, -0.84814453125, 0 ;  /* 0xbac90000ff177431 */ /* 0x001fe400000001ff */
[----:B------:R-:W-:Y:S01]  /*162a0*/  IMAD.MOV.U32 R22, RZ, RZ, 0x3091fe30 ;  /* 0x3091fe30ff167424 */ /* 0x000fe200078e00ff */
[----:B------:R0:W-:Y:S01]  /*162b0*/  STL.64 [R1+0x10e0], R20 ;  /* 0x0010e01401007387 */ /* 0x0001e20000100a00 */
[----:B-1----:R-:W-:-:S02]  /*162c0*/  HFMA2 R19, -RZ, RZ, 0.473876953125, 0.000475406646728515625 ;  /* 0x37950fcaff137431 */ /* 0x002fc400000001ff */
[----:B------:R-:W-:Y:S01]  /*162d0*/  IMAD.MOV.U32 R18, RZ, RZ, -0x4798ae61 ;  /* 0xb867519fff127424 */ /* 0x000fe200078e00ff */
[----:B------:R1:W-:Y:S01]  /*162e0*/  STL.64 [R1+0x10e8], R14 ;  /* 0x0010e80e01007387 */ /* 0x0003e20000100a00 */
[----:B--2---:R-:W-:Y:S01]  /*162f0*/  HFMA2 R24, -RZ, RZ, -1.1162109375, 0.44384765625 ;  /* 0xbc77371aff187431 */ /* 0x004fe200000001ff */
[----:B------:R-:W-:Y:S02]  /*16300*/  MOV R25, 0x3bbc182a ;  /* 0x3bbc182a00197802 */ /* 0x000fe40000000f00 */
[----:B------:R2:W-:Y:S01]  /*16310*/  STL.64 [R1+0x1100], R22 ;  /* 0x0011001601007387 */ /* 0x0005e20000100a00 */
[----:B0-----:R-:W-:Y:S01]  /*16320*/  MOV R20, 0x3a8dcf9e ;  /* 0x3a8dcf9e00147802 */ /* 0x001fe20000000f00 */
[----:B------:R-:W-:Y:S02]  /*16330*/  IMAD.MOV.U32 R21, RZ, RZ, -0x463c0f77 ;  /* 0xb9c3f089ff157424 */ /* 0x000fe400078e00ff */
[----:B------:R0:W-:Y:S01]  /*16340*/  STL.64 [R1+0x1118], R18 ;  /* 0x0011181201007387 */ /* 0x0001e20000100a00 */
[----:B-1----:R-:W-:Y:S01]  /*16350*/  HFMA2 R14, -RZ, RZ, -0.07666015625, -43.65625 ;  /* 0xace8d175ff0e7431 */ /* 0x002fe200000001ff */
[----:B------:R-:W-:-:S02]  /*16360*/  MOV R15, 0x38b0b6af ;  /* 0x38b0b6af000f7802 */ /* 0x000fc40000000f00 */
[----:B------:R1:W-:Y:S01]  /*16370*/  STL.64 [R1+0x1108], R20 ;  /* 0x0011081401007387 */ /* 0x0003e20000100a00 */
[----:B--2---:R-:W-:Y:S01]  /*16380*/  HFMA2 R22, -RZ, RZ, 0.37939453125, -1.3037109375 ;  /* 0x3612bd37ff167431 */ /* 0x004fe200000001ff */
[----:B------:R-:W-:Y:S02]  /*16390*/  MOV R23, 0xb5335971 ;  /* 0xb533597100177802 */ /* 0x000fe40000000f00 */
[----:B------:R2:W-:Y:S01]  /*163a0*/  STL.64 [R1+0x10f8], R24 ;  /* 0x0010f81801007387 */ /* 0x0005e20000100a00 */
[----:B0-----:R-:W-:Y:S01]  /*163b0*/  HFMA2 R18, -RZ, RZ, -1.8310546875, -0.73486328125 ;  /* 0xbf53b9e1ff127431 */ /* 0x001fe200000001ff */
[----:B------:R-:W-:Y:S02]  /*163c0*/  MOV R19, 0x3f64be03 ;  /* 0x3f64be0300137802 */ /* 0x000fe40000000f00 */
[----:B------:R0:W-:Y:S01]  /*163d0*/  STL.64 [R1+0x1110], R14 ;  /* 0x0011100e01007387 */ /* 0x0001e20000100a00 */
[----:B-1----:R-:W-:Y:S02]  /*163e0*/  HFMA2 R21, -RZ, RZ, -1.923828125, 0.025543212890625 ;  /* 0xbfb2268aff157431 */ /* 0x002fe400000001ff */
        /* <DEDUP_REMOVED lines=14> */
[----:B0-----:R-:W-:Y:S01]  /*164d0*/  HFMA2 R20, -RZ, RZ, 1.3876953125, 0.000747203826904296875 ;  /* 0x3d8d121fff147431 */ /* 0x001fe200000001ff */
[----:B------:R-:W-:Y:S02]  /*164e0*/  MOV R21, 0x326ef93b ;  /* 0x326ef93b00157802 */ /* 0x000fe40000000f00 */
[----:B------:R0:W-:Y:S01]  /*164f0*/  STL.64 [R1+0x1168], R18 ;  /* 0x0011681201007387 */ /* 0x0001e20000100a00 */
[----:B-1----:R-:W-:Y:S02]  /*16500*/  HFMA2 R15, -RZ, RZ, 1.12890625, -13600 ;  /* 0x3c84f2a4ff0f7431 */ /* 0x002fe400000001ff */
[----:B------:R-:W-:Y:S01]  /*16510*/  IMAD.MOV.U32 R14, RZ, RZ, -0x43502000 ;  /* 0xbcafe000ff0e7424 */ /* 0x000fe200078e00ff */
[----:B------:R1:W-:Y:S01]  /*16520*/  STL.64 [R1+0x1120], R24 ;  /* 0x0011201801007387 */ /* 0x0003e20000100a00 */
[----:B--2---:R-:W-:Y:S02]  /*16530*/  HFMA2 R23, -RZ, RZ, 0.057769775390625, -50528 ;  /* 0x2b65fa2bff177431 */ /* 0x004fe400000001ff */
[----:B------:R-:W-:Y:S01]  /*16540*/  IMAD.MOV.U32 R22, RZ, RZ, 0x39ba53bc ;  /* 0x39ba53bcff167424 */ /* 0x000fe200078e00ff */
[----:B------:R2:W-:Y:S01]  /*16550*/  STL.64 [R1+0x1158], R20 ;  /* 0x0011581401007387 */ /* 0x0005e20000100a00 */
[----:B0-----:R-:W-:-:S02]  /*16560*/  HFMA2 R19, -RZ, RZ, 1.9580078125, 308.25 ;  /* 0x3fd55cd1ff137431 */ /* 0x001fc400000001ff */
[----:B------:R-:W-:Y:S01]  /*16570*/  IMAD.MOV.U32 R18, RZ, RZ, 0x365283b7 ;  /* 0x365283b7ff127424 */ /* 0x000fe200078e00ff */
[----:B------:R0:W-:Y:S01]  /*16580*/  STL.64 [R1+0x1160], R14 ;  /* 0x0011600e01007387 */ /* 0x0001e20000100a00 */
[----:B-1----:R-:W-:Y:S02]  /*16590*/  HFMA2 R25, -RZ, RZ, -0.365234375, 0.14404296875 ;  /* 0xb5d8309cff197431 */ /* 0x002fe400000001ff */
[----:B------:R-:W-:Y:S01]  /*165a0*/  IMAD.MOV.U32 R24, RZ, RZ, -0x4119bf9b ;  /* 0xbee64065ff187424 */ /* 0x000fe200078e00ff */
[----:B------:R1:W-:Y:S01]  /*165b0*/  STL.64 [R1+0x1178], R22 ;  /* 0x0011781601007387 */ /* 0x0003e20000100a00 */
[----:B--2---:R-:W-:Y:S01]  /*165c0*/  MOV R20, 0xb8a31a12 ;  /* 0xb8a31a1200147802 */ /* 0x004fe20000000f00 */
[----:B------:R-:W-:Y:S02]  /*165d0*/  IMAD.MOV.U32 R21, RZ, RZ, 0x3852efff ;  /* 0x3852efffff157424 */ /* 0x000fe400078e00ff */
[----:B------:R2:W-:Y:S01]  /*165e0*/  STL.64 [R1+0x1190], R18 ;  /* 0x0011901201007387 */ /* 0x0005e20000100a00 */
[----:B0-----:R-:W-:Y:S01]  /*165f0*/  HFMA2 R14, -RZ, RZ, -0.47021484375, -4.7028064727783203125e-05 ;  /* 0xb7868315ff0e7431 */ /* 0x001fe200000001ff */
[----:B------:R-:W-:-:S02]  /*16600*/  MOV R15, 0x2860a0bf ;  /* 0x2860a0bf000f7802 */ /* 0x000fc40000000f00 */
[----:B------:R0:W-:Y:S01]  /*16610*/  STL.64 [R1+0x1180], R20 ;  /* 0x0011801401007387 */ /* 0x0001e20000100a00 */
[----:B-1----:R-:W-:Y:S01]  /*16620*/  HFMA2 R22, -RZ, RZ, 2.279296875, 6.03199005126953125e-05 ;  /* 0x408f03f4ff167431 */ /* 0x002fe200000001ff */
[----:B------:R-:W-:Y:S02]  /*16630*/  MOV R23, 0xc02ca841 ;  /* 0xc02ca84100177802 */ /* 0x000fe40000000f00 */
[----:B------:R1:W-:Y:S01]  /*16640*/  STL.64 [R1+0x1148], R24 ;  /* 0x0011481801007387 */ /* 0x0003e20000100a00 */
[----:B--2---:R-:W-:Y:S01]  /*16650*/  HFMA2 R18, -RZ, RZ, 0.355224609375, -8.9824199676513671875e-05 ;  /* 0x35af85e3ff127431 */ /* 0x004fe200000001ff */
[----:B------:R-:W-:Y:S02]  /*16660*/  MOV R19, 0xbe83e808 ;  /* 0xbe83e80800137802 */ /* 0x000fe40000000f00 */
[----:B------:R2:W-:Y:S01]  /*16670*/  STL.64 [R1+0x1188], R14 ;  /* 0x0011880e01007387 */ /* 0x0005e20000100a00 */
[----:B0-----:R-:W-:Y:S02]  /*16680*/  HFMA2 R21, -RZ, RZ, 1.94140625, -55168 ;  /* 0x3fc4fabcff157431 */ /* 0x001fe400000001ff */
[----:B------:R-:W-:Y:S01]  /*16690*/  IMAD.MOV.U32 R20, RZ, RZ, -0x4677a66d ;  /* 0xb9885993ff147424 */ /* 0x000fe200078e00ff */
[----:B------:R0:W-:Y:S01]  /*166a0*/  STL.64 [R1+0x11a0], R22 ;  /* 0x0011a01601007387 */ /* 0x0001e20000100a00 */
[----:B-1----:R-:W-:Y:S01]  /*166b0*/  HFMA2 R24, -RZ, RZ, 0.8466796875, -22.078125 ;  /* 0x3ac6cd85ff187431 */ /* 0x002fe200000001ff */
[----:B------:R-:W-:-:S02]  /*166c0*/  MOV R25, 0xba895876 ;  /* 0xba89587600197802 */ /* 0x000fc40000000f00 */
[----:B------:R1:W-:Y:S01]  /*166d0*/  STL.64 [R1+0x11b8], R18 ;  /* 0x0011b81201007387 */ /* 0x0003e20000100a00 */
[----:B--2---:R-:W-:Y:S01]  /*166e0*/  MOV R14, 0xbfbf34b7 ;  /* 0xbfbf34b7000e7802 */ /* 0x004fe20000000f00 */
[----:B------:R-:W-:Y:S02]  /*166f0*/  IMAD.MOV.U32 R15, RZ, RZ, 0x3f30567c ;  /* 0x3f30567cff0f7424 */ /* 0x000fe400078e00ff */
[----:B------:R2:W-:Y:S01]  /*16700*/  STL.64 [R1+0x11a8], R20 ;  /* 0x0011a81401007387 */ /* 0x0005e20000100a00 */
[----:B0-----:R-:W-:Y:S01]  /*16710*/  MOV R22, 0xb205ddc4 ;  /* 0xb205ddc400167802 */ /* 0x001fe20000000f00 */
[----:B------:R-:W-:Y:S02]  /*16720*/  IMAD.MOV.U32 R23, RZ, RZ, 0x3cc6cd86 ;  /* 0x3cc6cd86ff177424 */ /* 0x000fe400078e00ff */
[----:B------:R0:W-:Y:S01]  /*16730*/  STL.64 [R1+0x11b0], R14 ;  /* 0x0011b00e01007387 */ /* 0x0001e20000100a00 */
[----:B-1----:R-:W-:Y:S01]  /*16740*/  MOV R18, 0x3a8a6d7f ;  /* 0x3a8a6d7f00127802 */ /* 0x002fe20000000f00 */
[----:B------:R-:W-:-:S02]  /*16750*/  IMAD.MOV.U32 R19, RZ, RZ, -0x46470bc4 ;  /* 0xb9b8f43cff137424 */ /* 0x000fc400078e00ff */
[----:B------:R1:W-:Y:S01]  /*16760*/  STL.64 [R1+0x1170], R24 ;  /* 0x0011701801007387 */ /* 0x0003e20000100a00 */
[----:B--2---:R-:W-:Y:S01]  /*16770*/  HFMA2 R20, -RZ, RZ, -1.1416015625, -6136 ;  /* 0xbc91edfeff147431 */ /* 0x004fe200000001ff */
[----:B------:R-:W-:Y:S02]  /*16780*/  MOV R21, 0x3bd19e34 ;  /* 0x3bd19e3400157802 */ /* 0x000fe40000000f00 */
[----:B------:R2:W-:Y:S01]  /*16790*/  STL.64 [R1+0x11c8], R22 ;  /* 0x0011c81601007387 */ /* 0x0005e20000100a00 */
[----:B0-----:R-:W-:Y:S02]  /*167a0*/  HFMA2 R15, -RZ, RZ, -0.84912109375, -587 ;  /* 0xbacbe096ff0f7431 */ /* 0x001fe400000001ff */
[----:B------:R-:W-:Y:S01]  /*167b0*/  IMAD.MOV.U32 R14, RZ, RZ, 0x2e596624 ;  /* 0x2e596624ff0e7424 */ /* 0x000fe200078e00ff */
[----:B------:R0:W-:Y:S01]  /*167c0*/  STL.64 [R1+0x11e0], R18 ;  /* 0x0011e01201007387 */ /* 0x0001e20000100a00 */
[----:B-1----:R-:W-:Y:S01]  /*167d0*/  MOV R24, 0x3deeafd0 ;  /* 0x3deeafd000187802 */ /* 0x002fe20000000f00 */
[----:B------:R-:W-:-:S02]  /*167e0*/  IMAD.MOV.U32 R25, RZ, RZ, -0x3faaf44c ;  /* 0xc0550bb4ff197424 */ /* 0x000fc400078e00ff */
[----:B------:R1:W-:Y:S01]  /*167f0*/  STL.64 [R1+0x11d0], R20 ;  /* 0x0011d01401007387 */ /* 0x0003e20000100a00 */
[----:B--2---:R-:W-:Y:S02]  /*16800*/  HFMA2 R23, -RZ, RZ, 0.468505859375, 37952 ;  /* 0x377f78a2ff177431 */ /* 0x004fe400000001ff */
[----:B------:R-:W-:Y:S01]  /*16810*/  IMAD.MOV.U32 R22, RZ, RZ, -0x47b5e41f ;  /* 0xb84a1be1ff167424 */ /* 0x000fe200078e00ff */
[----:B------:R2:W-:Y:S01]  /*16820*/  STL.64 [R1+0x1198], R24 ;  /* 0x0011981801007387 */ /* 0x0005e20000100a00 */
[----:B0-----:R-:W-:Y:S02]  /*16830*/  HFMA2 R19, -RZ, RZ, -2.576171875, 24.15625 ;  /* 0xc1274e0aff137431 */ /* 0x001fe400000001ff */
[----:B------:R-:W-:Y:S01]  /*16840*/  IMAD.MOV.U32 R18, RZ, RZ, 0x4113bbe2 ;  /* 0x4113bbe2ff127424 */ /* 0x000fe200078e00ff */
[----:B------:R0:W-:Y:S01]  /*16850*/  STL.64 [R1+0x11d8], R14 ;  /* 0x0011d80e01007387 */ /* 0x0001e20000100a00 */
[----:B-1----:R-:W-:Y:S01]  /*16860*/  MOV R20, 0xc0d3cd74 ;  /* 0xc0d3cd7400147802 */ /* 0x002fe20000000f00 */
[----:B------:R-:W-:-:S02]  /*16870*/  IMAD.MOV.U32 R21, RZ, RZ, 0x41565e26 ;  /* 0x41565e26ff157424 */ /* 0x000fc400078e00ff */
[----:B------:R1:W-:Y:S01]  /*16880*/  STL.64 [R1+0x11f0], R22 ;  /* 0x0011f01601007387 */ /* 0x0003e20000100a00 */
[----:B--2---:R-:W-:Y:S02]  /*16890*/  HFMA2 R25, -RZ, RZ, -1.4169921875, 13232 ;  /* 0xbdab7276ff197431 */ /* 0x004fe400000001ff */
[----:B------:R-:W-:Y:S01]  /*168a0*/  IMAD.MOV.U32 R24, RZ, RZ, 0x3e580a4b ;  /* 0x3e580a4bff187424 */ /* 0x000fe200078e00ff */
[----:B------:R2:W-:Y:S01]  /*168b0*/  STL.64 [R1+0x1208], R18 ;  /* 0x0012081201007387 */ /* 0x0005e20000100a00 */
[----:B0-----:R-:W-:Y:S01]  /*168c0*/  HFMA2 R14, -RZ, RZ, -2.5859375, -0.0101165771484375 ;  /* 0xc12ca12eff0e7431 */ /* 0x001fe200000001ff */
[----:B------:R-:W-:Y:S02]  /*168d0*/  MOV R15, 0xbabc1e2d ;  /* 0xbabc1e2d000f7802 */ /* 0x000fe40000000f00 */
[----:B------:R0:W-:Y:S01]  /*168e0*/  STL.64 [R1+0x11f8], R20 ;  /* 0x0011f81401007387 */ /* 0x0001e20000100a00 */
[----:B-1----:R-:W-:Y:S01]  /*168f0*/  HFMA2 R22, -RZ, RZ, -2.0703125, -772.5 ;  /* 0xc024e209ff167431 */ /* 0x002fe200000001ff */
[----:B------:R-:W-:-:S02]  /*16900*/  MOV R23, 0x40148713 ;  /* 0x4014871300177802 */ /* 0x000fc40000000f00 */
[----:B------:R1:W-:Y:S01]  /*16910*/  STL.64 [R1+0x11c0], R24 ;  /* 0x0011c01801007387 */ /* 0x0003e20000100a00 */
[----:B--2---:R-:W-:Y:S01]  /*16920*/  HFMA2 R18, -RZ, RZ, 1.4541015625, -0.0060577392578125 ;  /* 0x3dd19e34ff127431 */ /* 0x004fe200000001ff */
[----:B------:R-:W-:Y:S02]  /*16930*/  MOV R19, 0x3067cdc6 ;  /* 0x3067cdc600137802 */ /* 0x000fe40000000f00 */
[----:B------:R2:W-:Y:S01]  /*16940*/  STL.64 [R1+0x1200], R14 ;  /* 0x0012000e01007387 */ /* 0x0005e20000100a00 */
[----:B0-----:R-:W-:Y:S02]  /*16950*/  HFMA2 R21, -RZ, RZ, -0.2454833984375, 0.384765625 ;  /* 0xb3db3628ff157431 */ /* 0x001fe400000001ff */
[----:B------:R-:W-:Y:S01]  /*16960*/  IMAD.MOV.U32 R20, RZ, RZ, -0x407f6a28 ;  /* 0xbf8095d8ff147424 */ /* 0x000fe200078e00ff */
[----:B------:R0:W-:Y:S01]  /*16970*/  STL.64 [R1+0x1218], R22 ;  /* 0x0012181601007387 */ /* 0x0001e20000100a00 */
[----:B-1----:R-:W-:Y:S01]  /*16980*/  HFMA2 R24, -RZ, RZ, 0.045440673828125, 4296 ;  /* 0x29d16c32ff187431 */ /* 0x002fe200000001ff */
        /* <DEDUP_REMOVED lines=8> */
[----:B-1----:R-:W-:Y:S01]  /*16a10*/  MOV R18, 0xb8a018c8 ;  /* 0xb8a018c800127802 */ /* 0x002fe20000000f00 */
[----:B------:R-:W-:-:S02]  /*16a20*/  IMAD.MOV.U32 R19, RZ, RZ, -0x3e77192e ;  /* 0xc188e6d2ff137424 */ /* 0x000fc400078e00ff */
[----:B------:R1:W-:Y:S01]  /*16a30*/  STL.64 [R1+0x11e8], R24 ;  /* 0x0011e81801007387 */ /* 0x0003e20000100a00 */
[----:B--2---:R-:W-:Y:S01]  /*16a40*/  HFMA2 R20, -RZ, RZ, 0.85595703125, 0.00191211700439453125 ;  /* 0x3ad917d5ff147431 */ /* 0x004fe200000001ff */
[----:B------:R-:W-:Y:S02]  /*16a50*/  MOV R21, 0xba914409 ;  /* 0xba91440900157802 */ /* 0x000fe40000000f00 */
[----:B------:R2:W-:Y:S01]  /*16a60*/  STL.64 [R1+0x1240], R22 ;  /* 0x0012401601007387 */ /* 0x0005e20000100a00 */
[----:B0-----:R-:W-:Y:S02]  /*16a70*/  HFMA2 R15, -RZ, RZ, -0.09967041015625, -0.000908374786376953125 ;  /* 0xae619371ff0f7431 */ /* 0x001fe400000001ff */
[----:B------:R-:W-:Y:S01]  /*16a80*/  IMAD.MOV.U32 R14, RZ, RZ, 0x39bf9a7a ;  /* 0x39bf9a7aff0e7424 */ /* 0x000fe200078e00ff */
[----:B------:R0:W-:Y:S01]  /*16a90*/  STL.64 [R1+0x1258], R18 ;  /* 0x0012581201007387 */ /* 0x0001e20000100a00 */
[----:B-1----:R-:W-:Y:S01]  /*16aa0*/  MOV R24, 0x40b05672 ;  /* 0x40b0567200187802 */ /* 0x002fe20000000f00 */
[----:B------:R-:W-:-:S02]  /*16ab0*/  IMAD.MOV.U32 R25, RZ, RZ, 0x3749bc93 ;  /* 0x3749bc93ff197424 */ /* 0x000fc400078e00ff */
[----:B------:R1:W-:Y:S01]  /*16ac0*/  STL.64 [R1+0x1248], R20 ;  /* 0x0012481401007387 */ /* 0x0003e20000100a00 */
[----:B--2---:R-:W-:Y:S02]  /*16ad0*/  HFMA2 R23, -RZ, RZ, 3.0078125, 0.99951171875 ;  /* 0x42043bffff177431 */ /* 0x004fe400000001ff */
[----:B------:R-:W-:Y:S01]  /*16ae0*/  IMAD.MOV.U32 R22, RZ, RZ, -0x3daece92 ;  /* 0xc251316eff167424 */ /* 0x000fe200078e00ff */
[----:B------:R2:W-:Y:S01]  /*16af0*/  STL.64 [R1+0x1210], R24 ;  /* 0x0012101801007387 */ /* 0x0005e20000100a00 */
[----:B0-----:R-:W-:Y:S02]  /*16b00*/  HFMA2 R19, -RZ, RZ, 2.25390625, 28240 ;  /* 0x408276e5ff137431 */ /* 0x001fe400000001ff */
[----:B------:R-:W-:Y:S01]  /*16b10*/  IMAD.MOV.U32 R18, RZ, RZ, -0x48b2aad3 ;  /* 0xb74d552dff127424 */ /* 0x000fe200078e00ff */
[----:B------:R0:W-:Y:S01]  /*16b20*/  STL.64 [R1+0x1250], R14 ;  /* 0x0012500e01007387 */ /* 0x0001e20000100a00 */
[----:B-1----:R-:W-:Y:S01]  /*16b30*/  MOV R20, 0x3b2278e6 ;  /* 0x3b2278e600147802 */ /* 0x002fe20000000f00 */
[----:B------:R-:W-:-:S02]  /*16b40*/  IMAD.MOV.U32 R21, RZ, RZ, -0x3e5b1ce4 ;  /* 0xc1a4e31cff157424 */ /* 0x000fc400078e00ff */
[----:B------:R1:W-:Y:S01]  /*16b50*/  STL.64 [R1+0x1268], R22 ;  /* 0x0012681601007387 */ /* 0x0003e20000100a00 */
[----:B--2---:R-:W-:Y:S02]  /*16b60*/  HFMA2 R25, -RZ, RZ, 1.16015625, 771.5 ;  /* 0x3ca46207ff197431 */ /* 0x004fe400000001ff */
[----:B------:R-:W-:Y:S01]  /*16b70*/  IMAD.MOV.U32 R24, RZ, RZ, -0x431aa357 ;  /* 0xbce55ca9ff187424 */ /* 0x000fe200078e00ff */
[----:B------:R2:W-:Y:S01]  /*16b80*/  STL.64 [R1+0x1280], R18 ;  /* 0x0012801201007387 */ /* 0x0005e20000100a00 */
[----:B0-----:R-:W-:Y:S01]  /*16b90*/  HFMA2 R14, -RZ, RZ, 2.826171875, 0.0019626617431640625 ;  /* 0x41a71805ff0e7431 */ /* 0x001fe200000001ff */
[----:B------:R-:W-:Y:S02]  /*16ba0*/  MOV R15, 0xc120bb34 ;  /* 0xc120bb34000f7802 */ /* 0x000fe40000000f00 */
[----:B------:R0:W-:Y:S01]  /*16bb0*/  STL.64 [R1+0x1270], R20 ;  /* 0x0012701401007387 */ /* 0x0001e20000100a00 */
[----:B-1----:R-:W-:Y:S01]  /*16bc0*/  HFMA2 R22, -RZ, RZ, 0.2374267578125, 1.6318359375 ;  /* 0x33993e87ff167431 */ /* 0x002fe200000001ff */
[----:B------:R-:W-:-:S02]  /*16bd0*/  MOV R23, 0xbee55ca9 ;  /* 0xbee55ca900177802 */ /* 0x000fc40000000f00 */
[----:B------:R1:W-:Y:S01]  /*16be0*/  STL.64 [R1+0x1238], R24 ;  /* 0x0012381801007387 */ /* 0x0003e20000100a00 */
[----:B--2---:R-:W-:Y:S01]  /*16bf0*/  HFMA2 R18, -RZ, RZ, -1.185546875, -0.0413818359375 ;  /* 0xbcbea94cff127431 */ /* 0x004fe200000001ff */
[----:B------:R-:W-:Y:S02]  /*16c00*/  MOV R19, 0x3c03ba34 ;  /* 0x3c03ba3400137802 */ /* 0x000fe40000000f00 */
[----:B------:R2:W-:Y:S01]  /*16c10*/  STL.64 [R1+0x1278], R14 ;  /* 0x0012780e01007387 */ /* 0x0005e20000100a00 */
[----:B0-----:R-:W-:Y:S02]  /*16c20*/  HFMA2 R21, -RZ, RZ, -1.501953125, 0.0002357959747314453125 ;  /* 0xbe020bbaff157431 */ /* 0x001fe400000001ff */
[----:B------:R-:W-:Y:S01]  /*16c30*/  IMAD.MOV.U32 R20, RZ, RZ, 0x3eaea827 ;  /* 0x3eaea827ff147424 */ /* 0x000fe200078e00ff */
[----:B------:R0:W-:Y:S01]  /*16c40*/  STL.64 [R1+0x1290], R22 ;  /* 0x0012901601007387 */ /* 0x0001e20000100a00 */
[----:B-1----:R-:W-:Y:S01]  /*16c50*/  HFMA2 R24, -RZ, RZ, -1.8896484375, 26704 ;  /* 0xbf8f7685ff187431 */ /* 0x002fe200000001ff */
        /* <DEDUP_REMOVED lines=8> */
[----:B-1----:R-:W-:Y:S01]  /*16ce0*/  MOV R18, 0xc2f75477 ;  /* 0xc2f7547700127802 */ /* 0x002fe20000000f00 */
[----:B------:R-:W-:-:S02]  /*16cf0*/  IMAD.MOV.U32 R19, RZ, RZ, 0x431234f7 ;  /* 0x431234f7ff137424 */ /* 0x000fc400078e00ff */
[----:B------:R1:W-:Y:S01]  /*16d00*/  STL.64 [R1+0x1260], R24 ;  /* 0x0012601801007387 */ /* 0x0003e20000100a00 */
[----:B--2---:R-:W-:Y:S01]  /*16d10*/  HFMA2 R20, -RZ, RZ, 3.287109375, -7.8515625 ;  /* 0x4293c7daff147431 */ /* 0x004fe200000001ff */
[----:B------:R-:W-:Y:S02]  /*16d20*/  MOV R21, 0xc31ccd29 ;  /* 0xc31ccd2900157802 */ /* 0x000fe40000000f00 */
[----:B------:R2:W-:Y:S01]  /*16d30*/  STL.64 [R1+0x12b8], R22 ;  /* 0x0012b81601007387 */ /* 0x0005e20000100a00 */
[----:B0-----:R-:W-:Y:S02]  /*16d40*/  HFMA2 R15, -RZ, RZ, 1.09375, 130.875 ;  /* 0x3c605817ff0f7431 */ /* 0x001fe400000001ff */
[----:B------:R-:W-:Y:S01]  /*16d50*/  IMAD.MOV.U32 R14, RZ, RZ, 0x430437bf ;  /* 0x430437bfff0e7424 */ /* 0x000fe200078e00ff */
[----:B------:R0:W-:Y:S01]  /*16d60*/  STL.64 [R1+0x12d0], R18 ;  /* 0x0012d01201007387 */ /* 0x0001e20000100a00 */
[----:B-1----:R-:W-:Y:S01]  /*16d70*/  MOV R24, 0xc05e5091 ;  /* 0xc05e509100187802 */ /* 0x002fe20000000f00 */
[----:B------:R-:W-:-:S02]  /*16d80*/  IMAD.MOV.U32 R25, RZ, RZ, 0x3fb76a6c ;  /* 0x3fb76a6cff197424 */ /* 0x000fc400078e00ff */
[----:B------:R1:W-:Y:S01]  /*16d90*/  STL.64 [R1+0x12c0], R20 ;  /* 0x0012c01401007387 */ /* 0x0003e20000100a00 */
[----:B--2---:R-:W-:Y:S02]  /*16da0*/  HFMA2 R23, -RZ, RZ, -3.046875, -118.1875 ;  /* 0xc218d763ff177431 */ /* 0x004fe400000001ff */
[----:B------:R-:W-:Y:S01]  /*16db0*/  IMAD.MOV.U32 R22, RZ, RZ, 0x4223149e ;  /* 0x4223149eff167424 */ /* 0x000fe200078e00ff */
[----:B------:R2:W-:Y:S01]  /*16dc0*/  STL.64 [R1+0x1288], R24 ;  /* 0x0012881801007387 */ /* 0x0005e20000100a00 */
[----:B0-----:R-:W-:Y:S02]  /*16dd0*/  HFMA2 R19, -RZ, RZ, -0.177001953125, 0.003421783447265625 ;  /* 0xb1aa1b02ff137431 */ /* 0x001fe400000001ff */
[----:B------:R-:W-:Y:S01]  /*16de0*/  IMAD.MOV.U32 R18, RZ, RZ, -0x3ffdf446 ;  /* 0xc0020bbaff127424 */ /* 0x000fe200078e00ff */
[----:B------:R0:W-:Y:S01]  /*16df0*/  STL.64 [R1+0x12c8], R14 ;  /* 0x0012c80e01007387 */ /* 0x0001e20000100a00 */
[----:B-1----:R-:W-:Y:S01]  /*16e00*/  MOV R20, 0x41898fd1 ;  /* 0x41898fd100147802 */ /* 0x002fe20000000f00 */
[----:B------:R-:W-:-:S02]  /*16e10*/  IMAD.MOV.U32 R21, RZ, RZ, 0x357b0a41 ;  /* 0x357b0a41ff157424 */ /* 0x000fc400078e00ff */
[----:B------:R1:W-:Y:S01]  /*16e20*/  STL.64 [R1+0x12e0], R22 ;  /* 0x0012e01601007387 */ /* 0x0003e20000100a00 */
[----:B--2---:R-:W-:Y:S02]  /*16e30*/  HFMA2 R25, -RZ, RZ, -0.8671875, 0.02020263671875 ;  /* 0xbaf0252cff197431 */ /* 0x004fe400000001ff */
[----:B------:R-:W-:Y:S01]  /*16e40*/  IMAD.MOV.U32 R24, RZ, RZ, -0x4f5e1faa ;  /* 0xb0a1e056ff187424 */ /* 0x000fe200078e00ff */
[----:B------:R2:W-:Y:S01]  /*16e50*/  STL.64 [R1+0x12f8], R18 ;  /* 0x0012f81201007387 */ /* 0x0005e20000100a00 */
[----:B0-----:R-:W-:Y:S01]  /*16e60*/  HFMA2 R14, -RZ, RZ, -2.390625, -0.15869140625 ;  /* 0xc0c8b114ff0e7431 */ /* 0x001fe200000001ff */
[----:B------:R-:W-:Y:S02]  /*16e70*/  MOV R15, 0x40a3bda5 ;  /* 0x40a3bda5000f7802 */ /* 0x000fe40000000f00 */
[----:B------:R0:W-:Y:S01]  /*16e80*/  STL.64 [R1+0x12e8], R20 ;  /* 0x0012e81401007387 */ /* 0x0001e20000100a00 */
[----:B-1----:R-:W-:Y:S01]  /*16e90*/  HFMA2 R22, -RZ, RZ, 1.53515625, -0.037109375 ;  /* 0x3e24a8c0ff167431 */ /* 0x002fe200000001ff */
[----:B------:R-:W-:-:S02]  /*16ea0*/  MOV R23, 0xb2d4762c ;  /* 0xb2d4762c00177802 */ /* 0x000fc40000000f00 */
[----:B------:R1:W-:Y:S01]  /*16eb0*/  STL.64 [R1+0x12b0], R24 ;  /* 0x0012b01801007387 */ /* 0x0003e20000100a00 */
[----:B--2---:R-:W-:Y:S01]  /*16ec0*/  HFMA2 R18, -RZ, RZ, 0.88037109375, 3.943359375 ;  /* 0x3b0b43e3ff127431 */ /* 0x004fe200000001ff */
[----:B------:R-:W-:Y:S02]  /*16ed0*/  MOV R19, 0x43542b1a ;  /* 0x43542b1a00137802 */ /* 0x000fe40000000f00 */
[----:B------:R2:W-:Y:S01]  /*16ee0*/  STL.64 [R1+0x12f0], R14 ;  /* 0x0012f00e01007387 */ /* 0x0005e20000100a00 */
[----:B0-----:R-:W-:Y:S02]  /*16ef0*/  HFMA2 R21, -RZ, RZ, 1.22265625, 0.01502227783203125 ;  /* 0x3ce423b1ff157431 */ /* 0x001fe400000001ff */
[----:B------:R-:W-:Y:S01]  /*16f00*/  IMAD.MOV.U32 R20, RZ, RZ, -0x42dae672 ;  /* 0xbd25198eff147424 */ /* 0x000fe200078e00ff */
[----:B------:R0:W-:Y:S01]  /*16f10*/  STL.64 [R1+0x1308], R22 ;  /* 0x0013081601007387 */ /* 0x0001e20000100a00 */
[----:B-1----:R-:W-:Y:S01]  /*16f20*/  HFMA2 R24, -RZ, RZ, -3.3125, -0.8974609375 ;  /* 0xc2a0bb2eff187431 */ /* 0x002fe200000001ff */
[----:B------:R-:W-:-:S02]  /*16f30*/  MOV R25, 0xb8ec22de ;  /* 0xb8ec22de00197802 */ /* 0x000fc40000000f00 */
[----:B------:R1:W-:Y:S01]  /*16f40*/  STL.64 [R1+0x1320], R18 ;  /* 0x0013201201007387 */ /* 0x0003e20000100a00 */
[----:B--2---:R-:W-:Y:S01]  /*16f50*/  MOV R14, 0xbc1b3dcf ;  /* 0xbc1b3dcf000e7802 */ /* 0x004fe20000000f00 */
[----:B------:R-:W-:Y:S02]  /*16f60*/  IMAD.MOV.U32 R15, RZ, RZ, 0x36d76ab6 ;  /* 0x36d76ab6ff0f7424 */ /* 0x000fe400078e00ff */
[----:B------:R2:W-:Y:S01]  /*16f70*/  STL.64 [R1+0x1310], R20 ;  /* 0x0013101401007387 */ /* 0x0005e20000100a00 */
[----:B0-----:R-:W-:Y:S02]  /*16f80*/  HFMA2 R22, -RZ, RZ, 4.2109375, -23.28125 ;  /* 0x4436cdd2ff167431 */ /* 0x001fe400000001ff */
[----:B------:R-:W-:Y:S01]  /*16f90*/  IMAD.MOV.U32 R23, RZ, RZ, -0x3c0eee4f ;  /* 0xc3f111b1ff177424 */ /* 0x000fe200078e00ff */
[----:B------:R0:W-:Y:S01]  /*16fa0*/  STL.64 [R1+0x1318], R14 ;  /* 0x0013180e01007387 */ /* 0x0001e20000100a00 */
[----:B-1----:R-:W-:Y:S02]  /*16fb0*/  HFMA2 R18, -RZ, RZ, 0.63427734375, 0.2242431640625 ;  /* 0x3913332dff127431 */ /* 0x002fe400000001ff */
[----:B------:R-:W-:Y:S01]  /*16fc0*/  IMAD.MOV.U32 R19, RZ, RZ, -0x3d697b2d ;  /* 0xc29684d3ff137424 */ /* 0x000fe200078e00ff */
[----:B------:R1:W-:Y:S01]  /*16fd0*/  STL.64 [R1+0x12d8], R24 ;  /* 0x0012d81801007387 */ /* 0x0003e20000100a00 */
[----:B--2---:R-:W-:Y:S01]  /*16fe0*/  HFMA2 R21, -RZ, RZ, 3.818359375, 0.00131893157958984375 ;  /* 0x43a31567ff157431 */ /* 0x004fe200000001ff */
[----:B------:R-:W-:-:S02]  /*16ff0*/  MOV R20, 0xbcec1227 ;  /* 0xbcec122700147802 */ /* 0x000fc40000000f00 */
[----:B------:R2:W-:Y:S01]  /*17000*/  STL.64 [R1+0x1330], R22 ;  /* 0x0013301601007387 */ /* 0x0005e20000100a00 */
[----:B0-----:R-:W-:Y:S01]  /*17010*/  IMAD.MOV.U32 R14, RZ, RZ, -0x3c540da5 ;  /* 0xc3abf25bff0e7424 */ /* 0x001fe200078e00ff */
[----:B------:R-:W-:Y:S02]  /*17020*/  MOV R15, 0x432bf3b2 ;  /* 0x432bf3b2000f7802 */ /* 0x000fe40000000f00 */
[----:B------:R0:W-:Y:S01]  /*17030*/  STL.64 [R1+0x1348], R18 ;  /* 0x0013481201007387 */ /* 0x0001e20000100a00 */
[----:B-1----:R-:W-:Y:S01]  /*17040*/  MOV R24, 0x3f18a4c1 ;  /* 0x3f18a4c100187802 */ /* 0x002fe20000000f00 */
[----:B------:R-:W-:Y:S02]  /*17050*/  IMAD.MOV.U32 R25, RZ, RZ, -0x411d96f5 ;  /* 0xbee2690bff197424 */ /* 0x000fe400078e00ff */
[----:B------:R1:W-:Y:S01]  /*17060*/  STL.64 [R1+0x1340], R14 ;  /* 0x0013400e01007387 */ /* 0x0003e20000100a00 */
[----:B--2---:R-:W-:Y:S01]  /*17070*/  IMAD.MOV.U32 R22, RZ, RZ, -0x4ab39f09 ;  /* 0xb54c60f7ff167424 */ /* 0x004fe200078e00ff */
[----:B------:R-:W-:-:S02]  /*17080*/  MOV R23, 0x4118a4c2 ;  /* 0x4118a4c200177802 */ /* 0x000fc40000000f00 */
[----:B------:R2:W-:Y:S01]  /*17090*/  STL.64 [R1+0x1300], R24 ;  /* 0x0013001801007387 */ /* 0x0005e20000100a00 */
[----:B0-----:R-:W-:Y:S01]  /*170a0*/  IMAD.MOV.U32 R18, RZ, RZ, 0x3f15b76c ;  /* 0x3f15b76cff127424 */ /* 0x001fe200078e00ff */
[----:B------:R-:W-:Y:S02]  /*170b0*/  MOV R19, 0xbe5574fd ;  /* 0xbe5574fd00137802 */ /* 0x000fe40000000f00 */
[----:B------:R0:W-:Y:S01]  /*170c0*/  STL.64 [R1+0x1338], R20 ;  /* 0x0013381401007387 */ /* 0x0001e20000100a00 */
[----:B-1----:R-:W-:Y:S01]  /*170d0*/  HFMA2 R15, -RZ, RZ, -1.826171875, 508.5 ;  /* 0xbf4e5ff2ff0f7431 */ /* 0x002fe200000001ff */
[----:B------:R-:W-:Y:S02]  /*170e0*/  MOV R14, 0xb4fa3f50 ;  /* 0xb4fa3f50000e7802 */ /* 0x000fe40000000f00 */
[----:B------:R1:W-:Y:S01]  /*170f0*/  STL.64 [R1+0x1358], R22 ;  /* 0x0013581601007387 */ /* 0x0003e20000100a00 */
[----:B--2---:R-:W-:Y:S01]  /*17100*/  IMAD.MOV.U32 R24, RZ, RZ, 0x4151b9cf ;  /* 0x4151b9cfff187424 */ /* 0x004fe200078e00ff */
[----:B------:R-:W-:-:S02]  /*17110*/  MOV R25, 0xc3f87dce ;  /* 0xc3f87dce00197802 */ /* 0x000fc40000000f00 */
[----:B------:R2:W-:Y:S01]  /*17120*/  STL.64 [R1+0x1370], R18 ;  /* 0x0013701201007387 */ /* 0x0005e20000100a00 */
[----:B0-----:R-:W-:Y:S02]  /*17130*/  HFMA2 R20, -RZ, RZ, -2.46875, -0.0004642009735107421875 ;  /* 0xc0f08f9bff147431 */ /* 0x001fe400000001ff */
[----:B------:R-:W-:Y:S01]  /*17140*/  IMAD.MOV.U32 R21, RZ, RZ, 0x40393dd8 ;  /* 0x40393dd8ff157424 */ /* 0x000fe200078e00ff */
[----:B------:R0:W-:Y:S01]  /*17150*/  STL.64 [R1+0x1328], R24 ;  /* 0x0013281801007387 */ /* 0x0001e20000100a00 */
[----:B-1----:R-:W-:-:S03]  /*17160*/  HFMA2 R23, -RZ, RZ, 1.1162109375, -0.000296115875244140625 ;  /* 0x3c778cdaff177431 */ /* 0x002fc600000001ff */
[----:B------:R1:W-:Y:S01]  /*17170*/  STL.64 [R1+0x1368], R14 ;  /* 0x0013680e01007387 */ /* 0x0003e20000100a00 */
[----:B------:R-:W-:Y:S01]  /*17180*/  MOV R22, 0xbd07707a ;  /* 0xbd07707a00167802 */ /* 0x000fe20000000f00 */
[----:B--2---:R-:W-:Y:S01]  /*17190*/  HFMA2 R19, -RZ, RZ, -5.0859375, 16480 ;  /* 0xc5167406ff137431 */ /* 0x004fe200000001ff */
[----:B------:R-:W-:Y:S01]  /*171a0*/  MOV R18, 0x44f49ff4 ;  /* 0x44f49ff400127802 */ /* 0x000fe20000000f00 */
[----:B------:R2:W-:Y:S01]  /*171b0*/  STL.64 [R1+0x1360], R20 ;  /* 0x0013601401007387 */ /* 0x0005e20000100a00 */
[----:B0-----:R-:W-:Y:S01]  /*171c0*/  HFMA2 R25, -RZ, RZ, -2.943359375, -0.00110340118408203125 ;  /* 0xc1e39485ff197431 */ /* 0x001fe200000001ff */
[----:B------:R-:W-:Y:S02]  /*171d0*/  MOV R24, 0x42850a16 ;  /* 0x42850a1600187802 */ /* 0x000fe40000000f00 */
[----:B------:R0:W-:Y:S01]  /*171e0*/  STL.64 [R1+0x1380], R22 ;  /* 0x0013801601007387 */ /* 0x0001e20000100a00 */
[----:B-1----:R-:W-:Y:S02]  /*171f0*/  HFMA2 R14, -RZ, RZ, -4.94140625, 0.0002281665802001953125 ;  /* 0xc4f10b7aff0e7431 */ /* 0x002fe400000001ff */
[----:B------:R-:W-:Y:S01]  /*17200*/  IMAD.MOV.U32 R15, RZ, RZ, -0x41dceba2 ;  /* 0xbe23145eff0f7424 */ /* 0x000fe200078e00ff */
[----:B------:R1:W-:Y:S01]  /*17210*/  STL.64 [R1+0x1398], R18 ;  /* 0x0013981201007387 */ /* 0x0003e20000100a00 */
[----:B--2---:R-:W-:Y:S01]  /*17220*/  IMAD.MOV.U32 R20, RZ, RZ, -0x3b8899d4 ;  /* 0xc477662cff147424 */ /* 0x004fe200078e00ff */
[----:B------:R-:W-:-:S02]  /*17230*/  MOV R21, 0x450908e3 ;  /* 0x450908e300157802 */ /* 0x000fc40000000f00 */
[----:B------:R2:W-:Y:S01]  /*17240*/  STL.64 [R1+0x1350], R24 ;  /* 0x0013501801007387 */ /* 0x0005e20000100a00 */
[----:B0-----:R-:W-:Y:S02]  /*17250*/  HFMA2 R22, -RZ, RZ, -4.234375, 0.0235443115234375 ;  /* 0xc43c2607ff167431 */ /* 0x001fe400000001ff */
[----:B------:R-:W-:Y:S01]  /*17260*/  IMAD.MOV.U32 R23, RZ, RZ, 0x4436edde ;  /* 0x4436eddeff177424 */ /* 0x000fe200078e00ff */
[----:B------:R0:W-:Y:S01]  /*17270*/  STL.64 [R1+0x1388], R20 ;  /* 0x0013881401007387 */ /* 0x0001e20000100a00 */
[----:B-1----:R-:W-:-:S03]  /*17280*/  HFMA2 R18, -RZ, RZ, 3.111328125, 1.4609375 ;  /* 0x42393dd8ff127431 */ /* 0x002fc600000001ff */
[----:B------:R1:W-:Y:S01]  /*17290*/  STL.64 [R1+0x1390], R14 ;  /* 0x0013900e01007387 */ /* 0x0003e20000100a00 */
[----:B------:R-:W-:Y:S02]  /*172a0*/  IMAD.MOV.U32 R19, RZ, RZ, -0x48fb0fcd ;  /* 0xb704f033ff137424 */ /* 0x000fe400078e00ff */
[----:B--2---:R-:W-:Y:S02]  /*172b0*/  HFMA2 R24, -RZ, RZ, 0.6376953125, -75.125 ;  /* 0x391ad4b2ff187431 */ /* 0x004fe400000001ff */
[----:B------:R-:W-:Y:S01]  /*172c0*/  IMAD.MOV.U32 R25, RZ, RZ, 0x3d50e5d5 ;  /* 0x3d50e5d5ff197424 */ /* 0x000fe200078e00ff */
[----:B------:R2:W-:Y:S01]  /*172d0*/  STL.64 [R1+0x13a8], R22 ;  /* 0x0013a81601007387 */ /* 0x0005e20000100a00 */
[----:B0-----:R-:W-:Y:S01]  /*172e0*/  HFMA2 R21, -RZ, RZ, -0.447021484375, -0.000134944915771484375 ;  /* 0xb727886cff157431 */ /* 0x001fe200000001ff */
[----:B------:R-:W-:Y:S02]  /*172f0*/  MOV R20, 0xc3aaaf64 ;  /* 0xc3aaaf6400147802 */ /* 0x000fe40000000f00 */
[----:B------:R0:W-:Y:S01]  /*17300*/  STL.64 [R1+0x13c0], R18 ;  /* 0x0013c01201007387 */ /* 0x0001e20000100a00 */
[----:B-1----:R-:W-:Y:S01]  /*17310*/  IMAD.MOV.U32 R14, RZ, RZ, 0x43059029 ;  /* 0x43059029ff0e7424 */ /* 0x002fe200078e00ff */
[----:B------:R-:W-:-:S02]  /*17320*/  MOV R15, 0xc2e186a2 ;  /* 0xc2e186a2000f7802 */ /* 0x000fc40000000f00 */
[----:B------:R1:W-:Y:S04]  /*17330*/  STL.64 [R1+0x1378], R24 ;  /* 0x0013781801007387 */ /* 0x0003e80000100a00 */
[----:B------:R3:W-:Y:S01]  /*17340*/  STL.64 [R1+0x13b8], R14 ;  /* 0x0013b80e01007387 */ /* 0x0007e20000100a00 */
[----:B--2---:R-:W-:Y:S01]  /*17350*/  HFMA2 R23, -RZ, RZ, 2.595703125, -11.6328125 ;  /* 0x4131c9d1ff177431 */ /* 0x004fe200000001ff */
[----:B------:R-:W-:Y:S01]  /*17360*/  MOV R22, 0xc1682bf0 ;  /* 0xc1682bf000167802 */ /* 0x000fe20000000f00 */
[----:B0-----:R-:W-:Y:S01]  /*17370*/  HFMA2 R19, -RZ, RZ, 1.5966796875, 2.83718109130859375e-05 ;  /* 0x3e6301dcff137431 */ /* 0x001fe200000001ff */
[----:B------:R0:W-:Y:S01]  /*17380*/  STL.64 [R1+0x13b0], R20 ;  /* 0x0013b01401007387 */ /* 0x0001e20000100a00 */
[----:B------:R-:W-:Y:S01]  /*17390*/  MOV R18, 0x3eb9a9a3 ;  /* 0x3eb9a9a300127802 */ /* 0x000fe20000000f00 */
[----:B-1----:R-:W-:Y:S01]  /*173a0*/  IMAD.MOV.U32 R24, RZ, RZ, 0x44abf3ae ;  /* 0x44abf3aeff187424 */ /* 0x002fe200078e00ff */
[----:B------:R-:W-:Y:S01]  /*173b0*/  MOV R25, 0x3aa95acb ;  /* 0x3aa95acb00197802 */ /* 0x000fe20000000f00 */
[----:B------:R1:W-:Y:S01]  /*173c0*/  STL.64 [R1+0x13c8], R22 ;  /* 0x0013c81601007387 */ /* 0x0003e20000100a00 */
[----:B---3--:R-:W-:-:S02]  /*173d0*/  HFMA2 R14, -RZ, RZ, 1.8896484375, -0.00586700439453125 ;  /* 0x3f8f9e02ff0e7431 */ /* 0x008fc400000001ff */
[----:B------:R-:W-:Y:S01]  /*173e0*/  IMAD.MOV.U32 R15, RZ, RZ, -0x40bd4e50 ;  /* 0xbf42b1b0ff0f7424 */ /* 0x000fe200078e00ff */
[----:B------:R1:W-:Y:S01]  /*173f0*/  STL.64 [R1+0x13a0], R24 ;  /* 0x0013a01801007387 */ /* 0x0003e20000100a00 */
[----:B0-----:R-:W-:Y:S01]  /*17400*/  IMAD.MOV.U32 R20, RZ, RZ, -0x3f7a96e2 ;  /* 0xc085691eff147424 */ /* 0x001fe200078e00ff */
[----:B------:R-:W-:Y:S02]  /*17410*/  MOV R21, 0x3b4b3729 ;  /* 0x3b4b372900157802 */ /* 0x000fe40000000f00 */
        /* <DEDUP_REMOVED lines=48> */
.L_x_2669:
        /* <DEDUP_REMOVED lines=34> */
.L_x_2670:
[----:B------:R-:W-:Y:S05]  /*17940*/  BSYNC.RECONVERGENT B0 ;  /* 0x0000000000007941 */ /* 0x000fea0003800200 */
.L_x_2668:
[----:B------:R-:W-:Y:S01]  /*17950*/  HFMA2 R7, -RZ, RZ, 0, 0 ;  /* 0x00000000ff077431 */ /* 0x000fe200000001ff */
[----:B------:R-:W-:Y:S01]  /*17960*/  BSSY.RECONVERGENT B0, `(.L_x_2671) ;  /* 0x0000015000007945 */ /* 0x000fe20003800200 */
[----:B------:R-:W-:Y:S01]  /*17970*/  IMAD.MOV.U32 R5, RZ, RZ, 0x1 ;  /* 0x00000001ff057424 */ /* 0x000fe200078e00ff */
[----:B------:R-:W-:-:S07]  /*17980*/  MOV R8, 0xbeaaaaab ;  /* 0xbeaaaaab00087802 */ /* 0x000fce0000000f00 */
.L_x_2672:
[----:B------:R-:W-:-:S13]  /*17990*/  ISETP.GT.AND P1, PT, R5, R7, PT ;  /* 0x000000070500720c */ /* 0x000fda0003f24270 */
[C---:B-1----:R-:W-:Y:S01]  /*179a0*/  @P1 IADD3 R15, PT, PT, R5.reuse, -0x1, RZ ;  /* 0xffffffff050f1810 */ /* 0x042fe20007ffe0ff */
[----:B------:R-:W-:-:S03]  /*179b0*/  @!P1 IMAD R14, R5, 0x4, R6 ;  /* 0x00000004050e9824 */ /* 0x000fc600078e0206 */
[----:B------:R-:W-:-:S03]  /*179c0*/  @P1 LEA R15, R15, R6, 0x2 ;  /* 0x000000060f0f1211 */ /* 0x000fc600078e10ff */
        /* <DEDUP_REMOVED lines=13> */
[----:B------:R-:W-:Y:S05]  /*17aa0*/  @P0 BRA P2, `(.L_x_2672) ;  /* 0xfffffffc00b80947 */ /* 0x000fea000103ffff */
[----:B------:R-:W-:Y:S05]  /*17ab0*/  BSYNC.RECONVERGENT B0 ;  /* 0x0000000000007941 */ /* 0x000fea0003800200 */
.L_x_2671:
        /* <DEDUP_REMOVED lines=9> */
.L_x_2676:
        /* <DEDUP_REMOVED lines=19> */
.L_x_2675:
        /* <DEDUP_REMOVED lines=12> */
.L_x_2678:
        /* <DEDUP_REMOVED lines=19> */
.L_x_2677:
        /* <DEDUP_REMOVED lines=12> */
.L_x_2680:
        /* <DEDUP_REMOVED lines=19> */
.L_x_2679:
        /* <DEDUP_REMOVED lines=12> */
.L_x_2682:
        /* <DEDUP_REMOVED lines=19> */
.L_x_2681:
        /* <DEDUP_REMOVED lines=12> */
.L_x_2684:
        /* <DEDUP_REMOVED lines=19> */
.L_x_2683:
        /* <DEDUP_REMOVED lines=12> */
.L_x_2686:
        /* <DEDUP_REMOVED lines=19> */
.L_x_2685:
        /* <DEDUP_REMOVED lines=12> */
.L_x_2688:
        /* <DEDUP_REMOVED lines=19> */
.L_x_2687:
        /* <DEDUP_REMOVED lines=12> */
.L_x_2690:
        /* <DEDUP_REMOVED lines=19> */
.L_x_2689:
        /* <DEDUP_REMOVED lines=12> */
.L_x_2692:
        /* <DEDUP_REMOVED lines=19> */
.L_x_2691:
        /* <DEDUP_REMOVED lines=12> */
.L_x_2694:
        /* <DEDUP_REMOVED lines=19> */
.L_x_2693:
        /* <DEDUP_REMOVED lines=12> */
.L_x_2696:
        /* <DEDUP_REMOVED lines=19> */
.L_x_2695:
        /* <DEDUP_REMOVED lines=12> */
.L_x_2698:
        /* <DEDUP_REMOVED lines=19> */
.L_x_2697:
        /* <DEDUP_REMOVED lines=12> */
.L_x_2700:
        /* <DEDUP_REMOVED lines=19> */
.L_x_2699:
        /* <DEDUP_REMOVED lines=12> */
.L_x_2702:
        /* <DEDUP_REMOVED lines=19> */
.L_x_2701:
        /* <DEDUP_REMOVED lines=12> */
.L_x_2704:
        /* <DEDUP_REMOVED lines=19> */
.L_x_2703:
        /* <DEDUP_REMOVED lines=12> */
.L_x_2706:
        /* <DEDUP_REMOVED lines=19> */
.L_x_2705:
        /* <DEDUP_REMOVED lines=12> */
.L_x_2708:
        /* <DEDUP_REMOVED lines=19> */
.L_x_2707:
        /* <DEDUP_REMOVED lines=12> */
.L_x_2710:
        /* <DEDUP_REMOVED lines=19> */
.L_x_2709:
        /* <DEDUP_REMOVED lines=12> */
.L_x_2712:
        /* <DEDUP_REMOVED lines=19> */
.L_x_2711:
        /* <DEDUP_REMOVED lines=12> */
.L_x_2714:
        /* <DEDUP_REMOVED lines=19> */
.L_x_2713:
        /* <DEDUP_REMOVED lines=12> */
.L_x_2716:
        /* <DEDUP_REMOVED lines=19> */
.L_x_2715:
        /* <DEDUP_REMOVED lines=12> */
.L_x_2718:
        /* <DEDUP_REMOVED lines=19> */
.L_x_2717:
        /* <DEDUP_REMOVED lines=12> */
.L_x_2720:
        /* <DEDUP_REMOVED lines=19> */
.L_x_2719:
        /* <DEDUP_REMOVED lines=10> */
.L_x_2722:
        /* <DEDUP_REMOVED lines=19> */
.L_x_2721:
[----:B------:R-:W1:Y:S02]  /*1a8f0*/  MUFU.RCP R6, R4 ;  /* 0x0000000400067308 */ /* 0x000e640000001000 */
[----:B-1----:R-:W-:-:S04]  /*1a900*/  FMUL.FTZ R6, R14, R6 ;  /* 0x000000060e067220 */ /* 0x002fc80000410000 */
[----:B------:R-:W-:-:S05]  /*1a910*/  FMUL.FTZ R6, R8, R6 ;  /* 0x0000000608067220 */ /* 0x000fca0000410000 */
[----:B------:R-:W-:-:S13]  /*1a920*/  FSETP.GT.FTZ.AND P0, PT, |R6|, |R15|, PT ;  /* 0x4000000f0600720b */ /* 0x000fda0003f14200 */
[----:B------:R-:W-:-:S07]  /*1a930*/  @!P0 FADD.FTZ R5, R5, R6 ;  /* 0x0000000605058221 */ /* 0x000fce0000010000 */
.L_x_2674:
[----:B------:R-:W-:Y:S05]  /*1a940*/  BSYNC.RECONVERGENT B0 ;  /* 0x0000000000007941 */ /* 0x000fea0003800200 */
.L_x_2673:
[----:B------:R-:W-:Y:S01]  /*1a950*/  FMUL.FTZ R22, R4, 1 ;  /* 0x3f80000004167820 */ /* 0x000fe20000410000 */
[----:B------:R-:W-:Y:S01]  /*1a960*/  FMUL.FTZ R16, R0, 1 ;  /* 0x3f80000000107820 */ /* 0x000fe20000410000 */
[----:B------:R-:W-:Y:S01]  /*1a970*/  MOV R14, 0x652b82fe ;  /* 0x652b82fe000e7802 */ /* 0x000fe20000000f00 */
[----:B------:R-:W-:Y:S01]  /*1a980*/  IMAD.MOV.U32 R15, RZ, RZ, 0x3ff71547 ;  /* 0x3ff71547ff0f7424 */ /* 0x000fe200078e00ff */
[----:B------:R-:W-:Y:S01]  /*1a990*/  UMOV UR6, 0xfefa39ef ;  /* 0xfefa39ef00067882 */ /* 0x000fe20000000000 */
[----:B------:R-:W-:Y:S01]  /*1a9a0*/  UMOV UR7, 0x3fe62e42 ;  /* 0x3fe62e4200077882 */ /* 0x000fe20000000000 */
[----:B------:R-:W1:Y:S01]  /*1a9b0*/  F2F.F64.F32 R22, R22 ;  /* 0x0000001600167310 */ /* 0x000e620000201800 */
[----:B0-----:R-:W-:Y:S01]  /*1a9c0*/  FMUL.FTZ R4, R4, 0.5 ;  /* 0x3f00000004047820 */ /* 0x001fe20000410000 */
[----:B------:R-:W-:Y:S06]  /*1a9d0*/  BSSY.RECONVERGENT B0, `(.L_x_2723) ;  /* 0x0000049000007945 */ /* 0x000fec0003800200 */
[----:B------:R-:W0:Y:S01]  /*1a9e0*/  F2F.F64.F32 R16, R16 ;  /* 0x0000001000107310 */ /* 0x000e220000201800 */
[----:B-1----:R-:W-:-:S07]  /*1a9f0*/  DMUL R6, R22, -0.5 ;  /* 0xbfe0000016067828 */ /* 0x002fce0000000000 */
[----:B------:R-:W1:Y:S01]  /*1aa00*/  MUFU.SQRT R4, R4 ;  /* 0x0000000400047308 */ /* 0x000e620000002000 */
[----:B0-----:R-:W-:-:S08]  /*1aa10*/  DMUL R6, R6, R16 ;  /* 0x0000001006067228 */ /* 0x001fd00000000000 */
[----:B------:R-:W-:Y:S01]  /*1aa20*/  DMUL R16, R16, R6 ;  /* 0x0000000610107228 */ /* 0x000fe20000000000 */
[----:B-1----:R-:W-:-:S04]  /*1aa30*/  FMUL.FTZ R0, R4, R0 ;  /* 0x0000000004007220 */ /* 0x002fc80000410000 */
[C---:B------:R-:W-:Y:S01]  /*1aa40*/  FADD.FTZ R4, |R0|.reuse, 4 ;  /* 0x4080000000047421 */ /* 0x040fe20000010200 */
[----:B------:R-:W-:Y:S02]  /*1aa50*/  FADD.FTZ R21, |R0|, -4 ;  /* 0xc080000000157421 */ /* 0x000fe40000010200 */
        /* <DEDUP_REMOVED lines=34> */
[----:B------:R0:W1:Y:S01]  /*1ac80*/  MUFU.RCP R7, R4 ;  /* 0x0000000400077308 */ /* 0x0000620000001000 */
[----:B------:R-:W-:Y:S01]  /*1ac90*/  UMOV UR7, 0x3fe00000 ;  /* 0x3fe0000000077882 */ /* 0x000fe20000000000 */
[----:B------:R-:W-:-:S04]  /*1aca0*/  FADD.FTZ R6, |R0|, -RZ ;  /* 0x800000ff00067221 */ /* 0x000fc80000010200 */
[----:B------:R-:W-:Y:S01]  /*1acb0*/  DFMA R8, R18, R8, UR6 ;  /* 0x0000000612087e2b */ /* 0x000fe20008000008 */
[----:B0-----:R-:W-:-:S04]  /*1acc0*/  FMUL.FTZ R4, |R0|, -R6 ;  /* 0x8000000600047220 */ /* 0x001fc80000410200 */
[----:B------:R-:W-:-:S03]  /*1acd0*/  FMUL.FTZ R20, R4, 1.4426950216293334961 ;  /* 0x3fb8aa3b04147820 */ /* 0x000fc60000410000 */
[C---:B------:R-:W-:Y:S01]  /*1ace0*/  DFMA R8, R18.reuse, R8, 1 ;  /* 0x3ff000001208742b */ /* 0x040fe20000000008 */
[----:B-1----:R-:W-:Y:S02]  /*1acf0*/  FMUL.FTZ R21, R21, R7 ;  /* 0x0000000715157220 */ /* 0x002fe40000410000 */
[----:B------:R-:W0:Y:S05]  /*1ad00*/  FRND.TRUNC R20, R20 ;  /* 0x0000001400147307 */ /* 0x000e2a000020d000 */
        /* <DEDUP_REMOVED lines=21> */
.L_x_2724:
[----:B------:R-:W-:Y:S05]  /*1ae60*/  BSYNC.RECONVERGENT B0 ;  /* 0x0000000000007941 */ /* 0x000fea0003800200 */
.L_x_2723:
[----:B------:R-:W-:Y:S01]  /*1ae70*/  UMOV UR6, 0x54411744 ;  /* 0x5441174400067882 */ /* 0x000fe20000000000 */
[----:B------:R-:W-:Y:S01]  /*1ae80*/  UMOV UR7, 0x401921fb ;  /* 0x401921fb00077882 */ /* 0x000fe20000000000 */
[C---:B------:R-:W-:Y:S01]  /*1ae90*/  FFMA.FTZ R14, R7.reuse, R21, 0.0070457882247865200043 ;  /* 0x3be6e05b070e7423 */ /* 0x040fe20000010015 */
[----:B------:R-:W-:Y:S01]  /*1aea0*/  DMUL R22, R22, UR6 ;  /* 0x0000000616167c28 */ /* 0x000fe20008000000 */
[----:B------:R-:W-:Y:S01]  /*1aeb0*/  IMAD.MOV.U32 R25, RZ, RZ, 0x42fc0000 ;  /* 0x42fc0000ff197424 */ /* 0x000fe200078e00ff */
[----:B------:R-:W-:Y:S01]  /*1aec0*/  FSETP.GT.FTZ.AND P0, PT, |R20|, 126, PT ;  /* 0x42fc00001400780b */ /* 0x000fe20003f14200 */
[C---:B------:R-:W-:Y:S01]  /*1aed0*/  FFMA.FTZ R14, R7.reuse, R14, -0.015866896137595176697 ;  /* 0xbc81fb4b070e7423 */ /* 0x040fe2000001000e */
[----:B------:R-:W-:Y:S01]  /*1aee0*/  MOV R16, 0x40000000 ;  /* 0x4000000000107802 */ /* 0x000fe20000000f00 */
[----:B------:R-:W-:Y:S01]  /*1aef0*/  IMAD.MOV.U32 R26, RZ, RZ, 0x0 ;  /* 0x00000000ff1a7424 */ /* 0x000fe200078e00ff */
[----:B------:R-:W0:Y:S01]  /*1af00*/  MUFU.RSQ64H R19, R23 ;  /* 0x0000001700137308 */ /* 0x000e220000001c00 */
[----:B------:R-:W-:Y:S01]  /*1af10*/  FFMA.FTZ R14, R7, R14, 0.036429625004529953003 ;  /* 0x3d15373b070e7423 */ /* 0x000fe2000001000e */
[----:B------:R-:W-:Y:S01]  /*1af20*/  LOP3.LUT R25, R25, 0x80000000, R20, 0xb8, !PT ;  /* 0x8000000019197812 */ /* 0x000fe200078eb814 */
[C---:B------:R-:W-:Y:S01]  /*1af30*/  FFMA.FTZ R16, |R0|.reuse, R16, 1 ;  /* 0x3f80000000107423 */ /* 0x040fe20000010210 */
[----:B------:R-:W-:Y:S01]  /*1af40*/  IADD3 R18, PT, PT, R23, -0x3500000, RZ ;  /* 0xfcb0000017127810 */ /* 0x000fe20007ffe0ff */
[----:B------:R-:W-:Y:S01]  /*1af50*/  FFMA.FTZ R14, R7, R14, -0.066643431782722473145 ;  /* 0xbd887c5a070e7423 */ /* 0x000fe2000001000e */
[----:B------:R-:W-:Y:S01]  /*1af60*/  FSEL R25, R25, R20, P0 ;  /* 0x0000001419197208 */ /* 0x000fe20000000000 */
[C-C-:B------:R-:W-:Y:S01]  /*1af70*/  FFMA.FTZ R6, |R0|.reuse, -R6, -R4.reuse ;  /* 0x8000000600067223 */ /* 0x140fe20000010a04 */
[----:B------:R-:W-:Y:S01]  /*1af80*/  MOV R27, 0x3fd80000 ;  /* 0x3fd80000001b7802 */ /* 0x000fe20000000f00 */
[----:B------:R-:W-:Y:S01]  /*1af90*/  FFMA.FTZ R20, R7, R14, 0.093814529478549957275 ;  /* 0x3dc021d507147423 */ /* 0x000fe2000001000e */
[----:B------:R-:W1:Y:S01]  /*1afa0*/  MUFU.RCP R16, R16 ;  /* 0x0000001000107308 */ /* 0x000e620000001000 */
[----:B------:R-:W-:Y:S01]  /*1afb0*/  FFMA.FTZ R17, R25, -0.69314718246459960938, R4 ;  /* 0xbf31721819117823 */ /* 0x000fe20000010004 */
[----:B------:R-:W-:Y:S01]  /*1afc0*/  FMUL.FTZ R5, R5, 1 ;  /* 0x3f80000005057820 */ /* 0x000fe20000410000 */
[----:B------:R-:W-:Y:S01]  /*1afd0*/  FFMA.FTZ R20, R7, R20, -0.10099056363105773926 ;  /* 0xbdced42407147423 */ /* 0x000fe20000010014 */
[C---:B------:R-:W-:Y:S01]  /*1afe0*/  FSETP.GT.FTZ.AND P0, PT, |R0|.reuse, 10.05500030517578125, PT ;  /* 0x4120e1480000780b */ /* 0x040fe20003f14200 */
[----:B------:R-:W-:Y:S01]  /*1aff0*/  FFMA.FTZ R17, R25, 1.9046542121259335545e-09, R17 ;  /* 0x3102e30819117823 */ /* 0x000fe20000010011 */
[----:B------:R-:W-:Y:S01]  /*1b000*/  FSETP.GEU.FTZ.AND P1, PT, R0, RZ, PT ;  /* 0x000000ff0000720b */ /* 0x000fe20003f3e000 */
[----:B------:R-:W-:Y:S01]  /*1b010*/  FFMA.FTZ R20, R7, R20, 0.06809400022029876709 ;  /* 0x3d8b74de07147423 */ /* 0x000fe20000010014 */
[----:B0-----:R-:W-:Y:S01]  /*1b020*/  DMUL R14, R18, R18 ;  /* 0x00000012120e7228 */ /* 0x001fe20000000000 */
[----:B------:R-:W-:Y:S01]  /*1b030*/  FMUL.FTZ R17, R17, 1.4426950216293334961 ;  /* 0x3fb8aa3b11117820 */ /* 0x000fe20000410000 */
[----:B------:R-:W0:Y:S01]  /*1b040*/  F2F.F64.F32 R4, R5 ;  /* 0x0000000500047310 */ /* 0x000e220000201800 */
[C---:B------:R-:W-:Y:S01]  /*1b050*/  FFMA.FTZ R20, R7.reuse, R20, 0.015377387404441833496 ;  /* 0x3c7bf17007147423 */ /* 0x040fe20000010014 */
[----:B------:R-:W-:Y:S03]  /*1b060*/  BSSY.RECONVERGENT B1, `(.L_x_2725) ;  /* 0x0000025000017945 */ /* 0x000fe60003800200 */
[----:B------:R-:W-:Y:S01]  /*1b070*/  FFMA.FTZ R20, R7, R20, -0.1396210789680480957 ;  /* 0xbe0ef8d407147423 */ /* 0x000fe20000010014 */
[----:B------:R-:W-:-:S02]  /*1b080*/  DFMA R14, R22, -R14, 1 ;  /* 0x3ff00000160e742b */ /* 0x000fc4000000080e */
[----:B------:R-:W2:Y:S01]  /*1b090*/  MUFU.EX2 R17, R17 ;  /* 0x0000001100117308 */ /* 0x000ea20000000800 */
[----:B------:R-:W-:-:S04]  /*1b0a0*/  FFMA.FTZ R24, R7, R20, 1.232995152473449707 ;  /* 0x3f9dd2c907187423 */ /* 0x000fc80000010014 */
[----:B-1----:R-:W-:Y:S01]  /*1b0b0*/  FMUL.FTZ R7, R24, R16 ;  /* 0x0000001018077220 */ /* 0x002fe20000410000 */
[----:B------:R-:W-:Y:S01]  /*1b0c0*/  DFMA R20, R14, R26, 0.5 ;  /* 0x3fe000000e14742b */ /* 0x000fe2000000001a */
[----:B------:R-:W-:Y:S02]  /*1b0d0*/  FADD.FTZ R26, R25, 12583039 ;  /* 0x4b40007f191a7421 */ /* 0x000fe40000010000 */
[----:B------:R-:W-:Y:S01]  /*1b0e0*/  FMUL.FTZ R25, R7, -2 ;  /* 0xc000000007197820 */ /* 0x000fe20000410000 */
[----:B------:R-:W-:Y:S02]  /*1b0f0*/  DMUL R14, R18, R14 ;  /* 0x0000000e120e7228 */ /* 0x000fe40000000000 */
[----:B0-----:R-:W-:Y:S01]  /*1b100*/  DMUL R4, R4, R8 ;  /* 0x0000000804047228 */ /* 0x001fe20000000000 */
[----:B------:R-:W-:Y:S01]  /*1b110*/  SHF.L.U32 R26, R26, 0x17, RZ ;  /* 0x000000171a1a7819 */ /* 0x000fe200000006ff */
[----:B------:R-:W-:-:S04]  /*1b120*/  FFMA.FTZ R25, |R0|, R25, R24 ;  /* 0x0000001900197223 */ /* 0x000fc80000010218 */
[----:B--2---:R-:W-:Y:S01]  /*1b130*/  FMUL.FTZ R17, R26, R17 ;  /* 0x000000111a117220 */ /* 0x004fe20000410000 */
[----:B------:R-:W-:Y:S01]  /*1b140*/  FADD.FTZ R25, -R7, R25 ;  /* 0x0000001907197221 */ /* 0x000fe20000010100 */
[----:B------:R-:W-:Y:S02]  /*1b150*/  DFMA R14, R20, R14, R18 ;  /* 0x0000000e140e722b */ /* 0x000fe40000000012 */
[----:B------:R-:W-:Y:S01]  /*1b160*/  FFMA.FTZ R6, R17, R6, R17 ;  /* 0x0000000611067223 */ /* 0x000fe20000010011 */
[----:B------:R-:W-:-:S04]  /*1b170*/  FFMA.FTZ R25, R16, R25, R7 ;  /* 0x0000001910197223 */ /* 0x000fc80000010007 */
[----:B------:R-:W-:Y:S01]  /*1b180*/  FMUL.FTZ R37, R25, R6 ;  /* 0x0000000619257220 */ /* 0x000fe20000410000 */
[----:B------:R-:W-:Y:S02]  /*1b190*/  DMUL R20, R22, R14 ;  /* 0x0000000e16147228 */ /* 0x000fe40000000000 */
[----:B------:R-:W-:Y:S01]  /*1b1a0*/  VIADD R7, R15, 0xfff00000 ;  /* 0xfff000000f077836 */ /* 0x000fe20000000000 */
[----:B------:R-:W-:Y:S02]  /*1b1b0*/  MOV R6, R14 ;  /* 0x0000000e00067202 */ /* 0x000fe40000000f00 */
        /* <DEDUP_REMOVED lines=15> */
.L_x_2726:
[----:B------:R-:W-:Y:S05]  /*1b2b0*/  BSYNC.RECONVERGENT B1 ;  /* 0x0000000000017941 */ /* 0x000fea0003800200 */
.L_x_2725:
        /* <DEDUP_REMOVED lines=23> */
.L_x_2728:
[----:B------:R-:W-:Y:S05]  /*1b430*/  BSYNC.RECONVERGENT B1 ;  /* 0x0000000000017941 */ /* 0x000fea0003800200 */
.L_x_2727:
        /* <DEDUP_REMOVED lines=9> */
.L_x_2667:
[----:B------:R-:W0:Y:S01]  /*1b4d0*/  MUFU.SQRT R14, R4 ;  /* 0x00000004000e7308 */ /* 0x000e220000002000 */
[----:B------:R-:W-:-:S07]  /*1b4e0*/  FSETP.GT.FTZ.AND P2, PT, R4, 200, PT ;  /* 0x434800000400780b */ /* 0x000fce0003f54000 */
[----:B0-----:R-:W0:Y:S02]  /*1b4f0*/  MUFU.RCP R14, R14 ;  /* 0x0000000e000e7308 */ /* 0x001e240000001000 */
[----:B0-----:R-:W-:-:S05]  /*1b500*/  FMUL.FTZ R14, R14, 4.5 ;  /* 0x409000000e0e7820 */ /* 0x001fca0000410000 */
[----:B------:R-:W-:-:S04]  /*1b510*/  FSETP.GEU.FTZ.AND P1, PT, R0, R14, PT ;  /* 0x0000000e0000720b */ /* 0x000fc80003f3e000 */
[----:B------:R-:W-:-:S13]  /*1b520*/  PLOP3.LUT P1, PT, P2, P1, PT, 0x8f, 0xf8 ;  /* 0x0000000000f8781c */ /* 0x000fda0001723177 */
        /* <DEDUP_REMOVED lines=8> */
[----:B------:R0:W-:Y:S01]  /*1b5b0*/  STL.64 [R1+0xa28], R22 ;  /* 0x000a281601007387 */ /* 0x0001e20000100a00 */
[----:B------:R-:W-:Y:S01]  /*1b5c0*/  IMAD.MOV.U32 R15, RZ, RZ, -0x46c48fc8 ;  /* 0xb93b7038ff0f7424 */ /* 0x000fe200078e00ff */
[----:B------:R-:W-:Y:S01]  /*1b5d0*/  MOV R25, 0x355eb691 ;  /* 0x355eb69100197802 */ /* 0x000fe20000000f00 */
[----:B------:R-:W-:Y:S01]  /*1b5e0*/  IMAD.MOV.U32 R24, RZ, RZ, -0x4a0726e8 ;  /* 0xb5f8d918ff187424 */ /* 0x000fe200078e00ff */
[----:B------:R1:W-:Y:S01]  /*1b5f0*/  STL.64 [R1+0xa30], R20 ;  /* 0x000a301401007387 */ /* 0x0003e20000100a00 */
[-C--:B------:R-:W-:Y:S01]  /*1b600*/  FMUL.FTZ R0, R6, R17.reuse ;  /* 0x0000001106007220 */ /* 0x080fe20000410000 */
[----:B------:R-:W-:Y:S01]  /*1b610*/  BSSY.RECONVERGENT B0, `(.L_x_2730) ;  /* 0x00003f1000007945 */ /* 0x000fe20003800200 */
[----:B------:R-:W-:Y:S01]  /*1b620*/  FMUL.FTZ R7, R7, R17 ;  /* 0x0000001107077220 */ /* 0x000fe20000410000 */
[----:B------:R2:W-:Y:S01]  /*1b630*/  STL.64 [R1+0xa40], R18 ;  /* 0x000a401201007387 */ /* 0x0005e20000100a00 */
[----:B------:R-:W-:Y:S01]  /*1b640*/  VIADD R6, R9, 0x9c4 ;  /* 0x000009c409067836 */ /* 0x000fe20000000000 */
[----:B------:R-:W-:Y:S01]  /*1b650*/  FSETP.GT.FTZ.AND P0, PT, R0, 1, PT ;  /* 0x3f8000000000780b */ /* 0x000fe20003f14000 */
[----:B0-----:R-:W-:-:S02]  /*1b660*/  HFMA2 R22, -RZ, RZ, -0.264892578125, -0.12188720703125 ;  /* 0xb43dafcdff167431 */ /* 0x001fc400000001ff */
        /* <DEDUP_REMOVED lines=20> */
[----:B-1----:R-:W-:Y:S01]  /*1b7b0*/  IMAD.MOV.U32 R18, RZ, RZ, -0x449c71c7 ;  /* 0xbb638e39ff127424 */ /* 0x002fe200078e00ff */
[----:B------:R-:W-:-:S02]  /*1b7c0*/  MOV R19, 0x3b2d602b ;  /* 0x3b2d602b00137802 */ /* 0x000fc40000000f00 */
[----:B------:R1:W-:Y:S01]  /*1b7d0*/  STL.64 [R1+0xa70], R24 ;  /* 0x000a701801007387 */ /* 0x0003e20000100a00 */
[----:B--2---:R-:W-:Y:S01]  /*1b7e0*/  HFMA2 R15, -RZ, RZ, -0.8681640625, -0.7294921875 ;  /* 0xbaf2b9d6ff0f7431 */ /* 0x004fe200000001ff */
        /* <DEDUP_REMOVED lines=8> */
[----:B--2---:R-:W-:Y:S01]  /*1b870*/  HFMA2 R19, -RZ, RZ, 0.1968994140625, 62.5625 ;  /* 0x324d53d2ff137431 */ /* 0x004fe200000001ff */
[----:B------:R-:W-:Y:S01]  /*1b880*/  MOV R18, 0xb37711e8 ;  /* 0xb37711e800127802 */ /* 0x000fe20000000f00 */
[----:B------:R2:W-:Y:S01]  /*1b890*/  STL.64 [R1+0xaa0], R22 ;  /* 0x000aa01601007387 */ /* 0x0005e20000100a00 */
[----:B0-----:R-:W-:Y:S01]  /*1b8a0*/  IMAD.MOV.U32 R20, RZ, RZ, 0x370054e5 ;  /* 0x370054e5ff147424 */ /* 0x001fe200078e00ff */
[----:B------:R-:W-:-:S02]  /*1b8b0*/  MOV R21, 0xb5d85efe ;  /* 0xb5d85efe00157802 */ /* 0x000fc40000000f00 */
[----:B------:R0:W-:Y:S01]  /*1b8c0*/  STL.64 [R1+0xab8], R18 ;  /* 0x000ab81201007387 */ /* 0x0001e20000100a00 */
[----:B-1----:R-:W-:Y:S02]  /*1b8d0*/  HFMA2 R14, -RZ, RZ, 0.1756591796875, -0.0714111328125 ;  /* 0x319fac92ff0e7431 */ /* 0x002fe400000001ff */
[----:B------:R-:W-:Y:S01]  /*1b8e0*/  IMAD.MOV.U32 R15, RZ, RZ, 0x34140796 ;  /* 0x34140796ff0f7424 */ /* 0x000fe200078e00ff */
[----:B------:R1:W-:Y:S01]  /*1b8f0*/  STL.64 [R1+0xaa8], R20 ;  /* 0x000aa81401007387 */ /* 0x0003e20000100a00 */
[----:B--2---:R-:W-:Y:S02]  /*1b900*/  HFMA2 R22, -RZ, RZ, 0.123291015625, -195.25 ;  /* 0x2fe4da1aff167431 */ /* 0x004fe400000001ff */
[----:B------:R-:W-:Y:S01]  /*1b910*/  IMAD.MOV.U32 R23, RZ, RZ, -0x5143ad7d ;  /* 0xaebc5283ff177424 */ /* 0x000fe200078e00ff */
[----:B------:R2:W-:Y:S01]  /*1b920*/  STL.64 [R1+0xab0], R14 ;  /* 0x000ab00e01007387 */ /* 0x0005e20000100a00 */
[----:B0-----:R-:W-:Y:S02]  /*1b930*/  HFMA2 R18, -RZ, RZ, -0.0213775634765625, -250.375 ;  /* 0xa579dbd3ff127431 */ /* 0x001fe400000001ff */
[----:B------:R-:W-:Y:S01]  /*1b940*/  IMAD.MOV.U32 R19, RZ, RZ, -0x569fcba6 ;  /* 0xa960345aff137424 */ /* 0x000fe200078e00ff */
[----:B------:R0:W-:Y:S01]  /*1b950*/  STL.64 [R1+0xac8], R22 ;  /* 0x000ac81601007387 */ /* 0x0001e20000100a00 */
[----:B-1----:R-:W-:Y:S01]  /*1b960*/  HFMA2 R21, -RZ, RZ, 0.077880859375, 3.135204315185546875e-05 ;  /* 0x2cfc020eff157431 */ /* 0x002fe200000001ff */
        /* <DEDUP_REMOVED lines=11> */
[----:B--2---:R-:W-:Y:S02]  /*1ba20*/  HFMA2 R20, -RZ, RZ, 0.7861328125, 5.53125 ;  /* 0x3a4a4588ff147431 */ /* 0x004fe400000001ff */
[----:B------:R-:W-:Y:S01]  /*1ba30*/  IMAD.MOV.U32 R21, RZ, RZ, 0x3606d905 ;  /* 0x3606d905ff157424 */ /* 0x000fe200078e00ff */
[----:B------:R2:W-:Y:S01]  /*1ba40*/  STL.64 [R1+0xaf0], R22 ;  /* 0x000af01601007387 */ /* 0x0005e20000100a00 */
[----:B0-----:R-:W-:Y:S01]  /*1ba50*/  IMAD.MOV.U32 R18, RZ, RZ, -0x48a9e97d ;  /* 0xb7561683ff127424 */ /* 0x001fe200078e00ff */
[----:B------:R-:W-:Y:S02]  /*1ba60*/  MOV R19, 0x33130aa5 ;  /* 0x33130aa500137802 */ /* 0x000fe40000000f00 */
[----:B------:R0:W-:Y:S01]  /*1ba70*/  STL.64 [R1+0xaf8], R20 ;  /* 0x000af81401007387 */ /* 0x0001e20000100a00 */
[----:B-1----:R-:W-:Y:S01]  /*1ba80*/  HFMA2 R15, -RZ, RZ, 0.54541015625, -50144 ;  /* 0x385dfa1fff0f7431 */ /* 0x002fe200000001ff */
[----:B------:R-:W-:-:S02]  /*1ba90*/  MOV R14, 0xb8e129f8 ;  /* 0xb8e129f8000e7802 */ /* 0x000fc40000000f00 */
[----:B------:R1:W-:Y:S01]  /*1baa0*/  STL.64 [R1+0xb08], R18 ;  /* 0x000b081201007387 */ /* 0x0003e20000100a00 */
[----:B--2---:R-:W-:Y:S01]  /*1bab0*/  HFMA2 R23, -RZ, RZ, -0.11529541015625, 0.0230712890625 ;  /* 0xaf6125e8ff177431 */ /* 0x004fe200000001ff */
[----:B------:R-:W-:Y:S02]  /*1bac0*/  MOV R22, 0x34195641 ;  /* 0x3419564100167802 */ /* 0x000fe40000000f00 */
[----:B------:R2:W-:Y:S01]  /*1bad0*/  STL.64 [R1+0xac0], R24 ;  /* 0x000ac01801007387 */ /* 0x0005e20000100a00 */
[----:B0-----:R-:W-:Y:S01]  /*1bae0*/  IMAD.MOV.U32 R20, RZ, RZ, -0x4d8de466 ;  /* 0xb2721b9aff147424 */ /* 0x001fe200078e00ff */
[----:B------:R-:W-:Y:S02]  /*1baf0*/  MOV R21, 0x31d606a3 ;  /* 0x31d606a300157802 */ /* 0x000fe40000000f00 */
[----:B------:R0:W-:Y:S01]  /*1bb00*/  STL.64 [R1+0xb00], R14 ;  /* 0x000b000e01007387 */ /* 0x0001e20000100a00 */
[----:B-1----:R-:W-:Y:S01]  /*1bb10*/  HFMA2 R19, -RZ, RZ, -0.100830078125, -0.97216796875 ;  /* 0xae74bbc7ff137431 */ /* 0x002fe200000001ff */
[----:B------:R-:W-:-:S02]  /*1bb20*/  MOV R18, 0x2f0d882b ;  /* 0x2f0d882b00127802 */ /* 0x000fc40000000f00 */
[----:B------:R1:W-:Y:S01]  /*1bb30*/  STL.64 [R1+0xb18], R22 ;  /* 0x000b181601007387 */ /* 0x0003e20000100a00 */
[----:B--2---:R-:W-:Y:S01]  /*1bb40*/  HFMA2 R25, -RZ, RZ, -0.02960205078125, -131.5 ;  /* 0xa794d81cff197431 */ /* 0x004fe200000001ff */
[----:B------:R-:W-:Y:S02]  /*1bb50*/  MOV R24, 0x28b6c54f ;  /* 0x28b6c54f00187802 */ /* 0x000fe40000000f00 */
[----:B------:R2:W-:Y:S01]  /*1bb60*/  STL.64 [R1+0xb20], R20 ;  /* 0x000b201401007387 */ /* 0x0005e20000100a00 */
[----:B0-----:R-:W-:-:S03]  /*1bb70*/  HFMA2 R14, -RZ, RZ, -0.1478271484375, -864.5 ;  /* 0xb0bbe2c1ff0e7431 */ /* 0x001fc600000001ff */
[----:B------:R0:W-:Y:S01]  /*1bb80*/  STL.64 [R1+0xb30], R18 ;  /* 0x000b301201007387 */ /* 0x0001e20000100a00 */
[----:B------:R-:W-:Y:S02]  /*1bb90*/  IMAD.MOV.U32 R15, RZ, RZ, 0x2b84b13c ;  /* 0x2b84b13cff0f7424 */ /* 0x000fe400078e00ff */
[----:B-1----:R-:W-:Y:S02]  /*1bba0*/  HFMA2 R22, -RZ, RZ, -0.059356689453125, -47616 ;  /* 0xab99f9d0ff167431 */ /* 0x002fe400000001ff */
[----:B------:R-:W-:Y:S01]  /*1bbb0*/  IMAD.MOV.U32 R23, RZ, RZ, 0x2b033afb ;  /* 0x2b033afbff177424 */ /* 0x000fe200078e00ff */
[----:B------:R1:W-:Y:S01]  /*1bbc0*/  STL.64 [R1+0xae8], R24 ;  /* 0x000ae81801007387 */ /* 0x0003e20000100a00 */
[----:B--2---:R-:W-:Y:S01]  /*1bbd0*/  HFMA2 R21, -RZ, RZ, 0.0149993896484375, -0.005496978759765625 ;  /* 0x23ae9da1ff157431 */ /* 0x004fe200000001ff */
[----:B------:R-:W-:Y:S02]  /*1bbe0*/  MOV R20, 0xa9df0b0c ;  /* 0xa9df0b0c00147802 */ /* 0x000fe40000000f00 */
[----:B------:R2:W-:Y:S01]  /*1bbf0*/  STL.64 [R1+0xb28], R14 ;  /* 0x000b280e01007387 */ /* 0x0005e20000100a00 */
[----:B0-----:R-:W-:-:S02]  /*1bc00*/  HFMA2 R18, -RZ, RZ, 0.6796875, -0.00629425048828125 ;  /* 0x39709e72ff127431 */ /* 0x001fc400000001ff */
[----:B------:R-:W-:Y:S01]  /*1bc10*/  IMAD.MOV.U32 R19, RZ, RZ, -0x460a0274 ;  /* 0xb9f5fd8cff137424 */ /* 0x000fe200078e00ff */
[----:B------:R0:W-:Y:S01]  /*1bc20*/  STL.64 [R1+0xb40], R22 ;  /* 0x000b401601007387 */ /* 0x0001e20000100a00 */
[----:B-1----:R-:W-:Y:S02]  /*1bc30*/  HFMA2 R24, -RZ, RZ, 0.357421875, 0.06695556640625 ;  /* 0x35b82c49ff187431 */ /* 0x002fe400000001ff */
        /* <DEDUP_REMOVED lines=8> */
[----:B-1----:R-:W-:Y:S02]  /*1bcc0*/  HFMA2 R20, -RZ, RZ, -0.42138671875, 3826 ;  /* 0xb6be6b79ff147431 */ /* 0x002fe400000001ff */
[----:B------:R-:W-:Y:S01]  /*1bcd0*/  IMAD.MOV.U32 R21, RZ, RZ, 0x35bf0101 ;  /* 0x35bf0101ff157424 */ /* 0x000fe200078e00ff */
[----:B------:R1:W-:Y:S01]  /*1bce0*/  STL.64 [R1+0xb50], R14 ;  /* 0x000b500e01007387 */ /* 0x0003e20000100a00 */
[----:B--2---:R-:W-:Y:S01]  /*1bcf0*/  IMAD.MOV.U32 R18, RZ, RZ, 0x33adef47 ;  /* 0x33adef47ff127424 */ /* 0x004fe200078e00ff */
[----:B------:R-:W-:Y:S02]  /*1bd00*/  MOV R19, 0xb2a429e7 ;  /* 0xb2a429e700137802 */ /* 0x000fe40000000f00 */
[----:B------:R2:W-:Y:S01]  /*1bd10*/  STL.64 [R1+0xb68], R22 ;  /* 0x000b681601007387 */ /* 0x0005e20000100a00 */
[----:B0-----:R-:W-:Y:S01]  /*1bd20*/  IMAD.MOV.U32 R24, RZ, RZ, 0x2d52aed2 ;  /* 0x2d52aed2ff187424 */ /* 0x001fe200078e00ff */
[----:B------:R-:W-:-:S02]  /*1bd30*/  MOV R25, 0xa796340a ;  /* 0xa796340a00197802 */ /* 0x000fc40000000f00 */
[----:B------:R0:W-:Y:S01]  /*1bd40*/  STL.64 [R1+0xb80], R18 ;  /* 0x000b801201007387 */ /* 0x0001e20000100a00 */
[----:B-1----:R-:W-:Y:S01]  /*1bd50*/  HFMA2 R15, -RZ, RZ, -0.26318359375, 0.00168609619140625 ;  /* 0xb43616e8ff0f7431 */ /* 0x002fe200000001ff */
[----:B------:R-:W-:Y:S02]  /*1bd60*/  MOV R14, 0xadf51193 ;  /* 0xadf51193000e7802 */ /* 0x000fe40000000f00 */
[----:B------:R1:W-:Y:S01]  /*1bd70*/  STL.64 [R1+0xb70], R20 ;  /* 0x000b701401007387 */ /* 0x0003e20000100a00 */
[----:B--2---:R-:W-:Y:S01]  /*1bd80*/  HFMA2 R23, -RZ, RZ, 0.115966796875, -149.25 ;  /* 0x2f6cd8aaff177431 */ /* 0x004fe200000001ff */
[----:B------:R-:W-:Y:S02]  /*1bd90*/  MOV R22, 0xb082062a ;  /* 0xb082062a00167802 */ /* 0x000fe40000000f00 */
[----:B------:R2:W-:Y:S01]  /*1bda0*/  STL.64 [R1+0xb38], R24 ;  /* 0x000b381801007387 */ /* 0x0005e20000100a00 */
[----:B0-----:R-:W-:Y:S01]  /*1bdb0*/  HFMA2 R19, -RZ, RZ, 0.050262451171875, 48960 ;  /* 0x2a6f79faff137431 */ /* 0x001fe200000001ff */
[----:B------:R-:W-:-:S02]  /*1bdc0*/  MOV R18, 0x248f2a67 ;  /* 0x248f2a6700127802 */ /* 0x000fc40000000f00 */
[----:B------:R0:W-:Y:S01]  /*1bdd0*/  STL.64 [R1+0xb78], R14 ;  /* 0x000b780e01007387 */ /* 0x0001e20000100a00 */
[----:B-1----:R-:W-:Y:S01]  /*1bde0*/  IMAD.MOV.U32 R20, RZ, RZ, -0x5785cfd4 ;  /* 0xa87a302cff147424 */ /* 0x002fe200078e00ff */
[----:B------:R-:W-:Y:S02]  /*1bdf0*/  MOV R21, 0xadc0969f ;  /* 0xadc0969f00157802 */ /* 0x000fe40000000f00 */
        /* <DEDUP_REMOVED lines=10> */
[----:B--2---:R-:W-:Y:S01]  /*1bea0*/  HFMA2 R21, -RZ, RZ, -0.3603515625, 43744 ;  /* 0xb5c47957ff157431 */ /* 0x004fe200000001ff */
[----:B------:R-:W-:Y:S02]  /*1beb0*/  MOV R20, 0xb99cccd4 ;  /* 0xb99cccd400147802 */ /* 0x000fe40000000f00 */
[----:B------:R2:W-:Y:S01]  /*1bec0*/  STL.64 [R1+0xba0], R14 ;  /* 0x000ba00e01007387 */ /* 0x0005e20000100a00 */
[----:B0-----:R-:W-:Y:S02]  /*1bed0*/  HFMA2 R18, -RZ, RZ, 0.45263671875, -204 ;  /* 0x373eda60ff127431 */ /* 0x001fe400000001ff */
[----:B------:R-:W-:Y:S01]  /*1bee0*/  IMAD.MOV.U32 R19, RZ, RZ, 0x2f89d9e3 ;  /* 0x2f89d9e3ff137424 */ /* 0x000fe200078e00ff */
[----:B------:R0:W-:Y:S01]  /*1bef0*/  STL.64 [R1+0xbb8], R22 ;  /* 0x000bb81601007387 */ /* 0x0001e20000100a00 */
[----:B-1----:R-:W-:-:S02]  /*1bf00*/  HFMA2 R24, -RZ, RZ, 0.06494140625, 764 ;  /* 0x2c2861f8ff187431 */ /* 0x002fc400000001ff */
[----:B------:R-:W-:Y:S01]  /*1bf10*/  IMAD.MOV.U32 R25, RZ, RZ, 0x310db352 ;  /* 0x310db352ff197424 */ /* 0x000fe200078e00ff */
[----:B------:R1:W-:Y:S01]  /*1bf20*/  STL.64 [R1+0xbc0], R20 ;  /* 0x000bc01401007387 */ /* 0x0003e20000100a00 */
[----:B--2---:R-:W-:Y:S01]  /*1bf30*/  IMAD.MOV.U32 R14, RZ, RZ, 0x388b4846 ;  /* 0x388b4846ff0e7424 */ /* 0x004fe200078e00ff */
[----:B------:R-:W-:Y:S02]  /*1bf40*/  MOV R15, 0xb82671ff ;  /* 0xb82671ff000f7802 */ /* 0x000fe40000000f00 */
[----:B------:R2:W-:Y:S01]  /*1bf50*/  STL.64 [R1+0xbd0], R18 ;  /* 0x000bd01201007387 */ /* 0x0005e20000100a00 */
[----:B0-----:R-:W-:Y:S01]  /*1bf60*/  IMAD.MOV.U32 R22, RZ, RZ, -0x4b89cc4a ;  /* 0xb47633b6ff167424 */ /* 0x001fe200078e00ff */
[----:B------:R-:W-:Y:S02]  /*1bf70*/  MOV R23, 0x2e020a8b ;  /* 0x2e020a8b00177802 */ /* 0x000fe40000000f00 */
[----:B------:R0:W-:Y:S01]  /*1bf80*/  STL.64 [R1+0xb88], R24 ;  /* 0x000b881801007387 */ /* 0x0001e20000100a00 */
[----:B-1----:R-:W-:-:S02]  /*1bf90*/  HFMA2 R20, -RZ, RZ, 0.2176513671875, -18976 ;  /* 0x32f7f4a2ff147431 */ /* 0x002fc400000001ff */
[----:B------:R-:W-:Y:S01]  /*1bfa0*/  IMAD.MOV.U32 R21, RZ, RZ, -0x4d8c38de ;  /* 0xb273c722ff157424 */ /* 0x000fe200078e00ff */
[----:B------:R1:W-:Y:S01]  /*1bfb0*/  STL.64 [R1+0xbc8], R14 ;  /* 0x000bc80e01007387 */ /* 0x0003e20000100a00 */
[----:B--2---:R-:W-:Y:S01]  /*1bfc0*/  IMAD.MOV.U32 R18, RZ, RZ, -0x5027586f ;  /* 0xafd8a791ff127424 */ /* 0x004fe200078e00ff */
[----:B------:R-:W-:Y:S02]  /*1bfd0*/  MOV R19, 0x2f4c88ee ;  /* 0x2f4c88ee00137802 */ /* 0x000fe40000000f00 */
[----:B------:R2:W-:Y:S01]  /*1bfe0*/  STL.64 [R1+0xbe0], R22 ;  /* 0x000be01601007387 */ /* 0x0005e20000100a00 */
[----:B0-----:R-:W-:Y:S01]  /*1bff0*/  IMAD.MOV.U32 R24, RZ, RZ, -0x562d9389 ;  /* 0xa9d26c77ff187424 */ /* 0x001fe200078e00ff */
[----:B------:R-:W-:Y:S02]  /*1c000*/  MOV R25, 0x28b83af4 ;  /* 0x28b83af400197802 */ /* 0x000fe40000000f00 */
[----:B------:R0:W-:Y:S01]  /*1c010*/  STL.64 [R1+0xbf8], R18 ;  /* 0x000bf81201007387 */ /* 0x0001e20000100a00 */
[----:B-1----:R-:W-:Y:S01]  /*1c020*/  HFMA2 R15, -RZ, RZ, -0.050811767578125, -0.0056915283203125 ;  /* 0xaa819dd4ff0f7431 */ /* 0x002fe200000001ff */
[----:B------:R-:W-:-:S02]  /*1c030*/  MOV R14, 0x316cd4f9 ;  /* 0x316cd4f9000e7802 */ /* 0x000fc40000000f00 */
[----:B------:R1:W-:Y:S01]  /*1c040*/  STL.64 [R1+0xbe8], R20 ;  /* 0x000be81401007387 */ /* 0x0003e20000100a00 */
[----:B--2---:R-:W-:Y:S01]  /*1c050*/  HFMA2 R23, -RZ, RZ, -0.06390380859375, 1.345703125 ;  /* 0xac173d62ff177431 */ /* 0x004fe200000001ff */
[----:B------:R-:W-:Y:S02]  /*1c060*/  MOV R22, 0x2ca4a32a ;  /* 0x2ca4a32a00167802 */ /* 0x000fe40000000f00 */
[----:B------:R2:W-:Y:S01]  /*1c070*/  STL.64 [R1+0xbb0], R24 ;  /* 0x000bb01801007387 */ /* 0x0005e20000100a00 */
[----:B0-----:R-:W-:Y:S01]  /*1c080*/  HFMA2 R19, -RZ, RZ, 0.69580078125, 465 ;  /* 0x39915f44ff137431 */ /* 0x001fe200000001ff */
[----:B------:R-:W-:Y:S02]  /*1c090*/  MOV R18, 0xb8923b02 ;  /* 0xb8923b0200127802 */ /* 0x000fe40000000f00 */
[----:B------:R0:W-:Y:S01]  /*1c0a0*/  STL.64 [R1+0xbf0], R14 ;  /* 0x000bf00e01007387 */ /* 0x0001e20000100a00 */
[----:B-1----:R-:W-:Y:S01]  /*1c0b0*/  IMAD.MOV.U32 R20, RZ, RZ, 0x2b0a2bbf ;  /* 0x2b0a2bbfff147424 */ /* 0x002fe200078e00ff */
[----:B------:R-:W-:-:S02]  /*1c0c0*/  MOV R21, 0xa2e9da4e ;  /* 0xa2e9da4e00157802 */ /* 0x000fc40000000f00 */
[----:B------:R1:W-:Y:S01]  /*1c0d0*/  STL.64 [R1+0xc08], R22 ;  /* 0x000c081601007387 */ /* 0x0003e20000100a00 */
[----:B--2---:R-:W-:Y:S01]  /*1c0e0*/  HFMA2 R25, -RZ, RZ, 0.339599609375, 0.0038700103759765625 ;  /* 0x356f1bedff197431 */ /* 0x004fe200000001ff */
[----:B------:R-:W-:Y:S02]  /*1c0f0*/  MOV R24, 0xb5e38e04 ;  /* 0xb5e38e0400187802 */ /* 0x000fe40000000f00 */
[----:B------:R2:W-:Y:S01]  /*1c100*/  STL.64 [R1+0xc10], R20 ;  /* 0x000c101401007387 */ /* 0x0005e20000100a00 */
[----:B0-----:R-:W-:Y:S02]  /*1c110*/  HFMA2 R14, -RZ, RZ, -0.042083740234375, 0.58984375 ;  /* 0xa96338b8ff0e7431 */ /* 0x001fe400000001ff */
[----:B------:R-:W-:Y:S01]  /*1c120*/  IMAD.MOV.U32 R15, RZ, RZ, -0x464f6baa ;  /* 0xb9b09456ff0f7424 */ /* 0x000fe200078e00ff */
[----:B------:R0:W-:Y:S01]  /*1c130*/  STL.64 [R1+0xc20], R18 ;  /* 0x000c201201007387 */ /* 0x0001e20000100a00 */
[----:B-1----:R-:W-:Y:S02]  /*1c140*/  HFMA2 R22, -RZ, RZ, 0.255859375, 442 ;  /* 0x34185ee8ff167431 */ /* 0x002fe400000001ff */
[----:B------:R-:W-:Y:S01]  /*1c150*/  IMAD.MOV.U32 R23, RZ, RZ, -0x489bee02 ;  /* 0xb76411feff177424 */ /* 0x000fe200078e00ff */
[----:B------:R1:W-:Y:S01]  /*1c160*/  STL.64 [R1+0xbd8], R24 ;  /* 0x000bd81801007387 */ /* 0x0003e20000100a00 */
[----:B--2---:R-:W-:Y:S01]  /*1c170*/  HFMA2 R21, -RZ, RZ, -0.381103515625, -7.34765625 ;  /* 0xb619c759ff157431 */ /* 0x004fe200000001ff */
[----:B------:R-:W-:-:S02]  /*1c180*/  MOV R20, 0x37068711 ;  /* 0x3706871100147802 */ /* 0x000fc40000000f00 */
[----:B------:R2:W-:Y:S01]  /*1c190*/  STL.64 [R1+0xc18], R14 ;  /* 0x000c180e01007387 */ /* 0x0005e20000100a00 */
        /* <DEDUP_REMOVED lines=12> */
[----:B-1----:R-:W-:Y:S02]  /*1c260*/  HFMA2 R20, -RZ, RZ, 0.0301971435546875, 0.00146770477294921875 ;  /* 0x27bb1603ff147431 */ /* 0x002fe400000001ff */
        /* <DEDUP_REMOVED lines=8> */
[----:B-1----:R-:W-:Y:S01]  /*1c2f0*/  HFMA2 R15, -RZ, RZ, 0.08184814453125, -56992 ;  /* 0x2d3dfaf5ff0f7431 */ /* 0x002fe200000001ff */
[----:B------:R-:W-:Y:S02]  /*1c300*/  MOV R14, 0xae4680a9 ;  /* 0xae4680a9000e7802 */ /* 0x000fe40000000f00 */
[----:B------:R1:W-:Y:S01]  /*1c310*/  STL.64 [R1+0xc60], R20 ;  /* 0x000c601401007387 */ /* 0x0003e20000100a00 */
[----:B--2---:R-:W-:Y:S01]  /*1c320*/  HFMA2 R23, -RZ, RZ, -0.76318359375, 0.9521484375 ;  /* 0xba1b3b9eff177431 */ /* 0x004fe200000001ff */
[----:B------:R-:W-:-:S02]  /*1c330*/  MOV R22, 0x3a0b4779 ;  /* 0x3a0b477900167802 */ /* 0x000fc40000000f00 */
[----:B------:R2:W-:Y:S01]  /*1c340*/  STL.64 [R1+0xc28], R24 ;  /* 0x000c281801007387 */ /* 0x0005e20000100a00 */
[----:B0-----:R-:W-:Y:S01]  /*1c350*/  HFMA2 R19, -RZ, RZ, -0.1663818359375, -0.0100250244140625 ;  /* 0xb153a122ff137431 */ /* 0x001fe200000001ff */
[----:B------:R-:W-:Y:S02]  /*1c360*/  MOV R18, 0xb799c17a ;  /* 0xb799c17a00127802 */ /* 0x000fe40000000f00 */
[----:B------:R0:W-:Y:S01]  /*1c370*/  STL.64 [R1+0xc68], R14 ;  /* 0x000c680e01007387 */ /* 0x0001e20000100a00 */
[----:B-1----:R-:W-:Y:S01]  /*1c380*/  IMAD.MOV.U32 R20, RZ, RZ, 0x398e04a8 ;  /* 0x398e04a8ff147424 */ /* 0x002fe200078e00ff */
[----:B------:R-:W-:Y:S02]  /*1c390*/  MOV R21, 0x3554208f ;  /* 0x3554208f00157802 */ /* 0x000fe40000000f00 */
[----:B------:R1:W-:Y:S01]  /*1c3a0*/  STL.64 [R1+0xc80], R22 ;  /* 0x000c801601007387 */ /* 0x0003e20000100a00 */
[----:B--2---:R-:W-:Y:S01]  /*1c3b0*/  HFMA2 R25, -RZ, RZ, -0.1826171875, -0.091796875 ;  /* 0xb1d8ade0ff197431 */ /* 0x004fe200000001ff */
[----:B------:R-:W-:-:S02]  /*1c3c0*/  MOV R24, 0xa8a208e3 ;  /* 0xa8a208e300187802 */ /* 0x000fc40000000f00 */
[----:B------:R2:W-:Y:S01]  /*1c3d0*/  STL.64 [R1+0xc88], R20 ;  /* 0x000c881401007387 */ /* 0x0005e20000100a00 */
[----:B0-----:R-:W-:Y:S02]  /*1c3e0*/  HFMA2 R14, -RZ, RZ, -0.58349609375, 4.41074371337890625e-06 ;  /* 0xb8ab004aff0e7431 */ /* 0x001fe400000001ff */
[----:B------:R-:W-:Y:S01]  /*1c3f0*/  IMAD.MOV.U32 R15, RZ, RZ, 0x386b5efc ;  /* 0x386b5efcff0f7424 */ /* 0x000fe200078e00ff */
[----:B------:R0:W-:Y:S01]  /*1c400*/  STL.64 [R1+0xc98], R18 ;  /* 0x000c981201007387 */ /* 0x0001e20000100a00 */
[----:B-1----:R-:W-:Y:S02]  /*1c410*/  HFMA2 R22, -RZ, RZ, 0.319091796875, 1096 ;  /* 0x351b6448ff167431 */ /* 0x002fe400000001ff */
[----:B------:R-:W-:Y:S01]  /*1c420*/  IMAD.MOV.U32 R23, RZ, RZ, 0x2a83a738 ;  /* 0x2a83a738ff177424 */ /* 0x000fe200078e00ff */
[----:B------:R1:W-:Y:S01]  /*1c430*/  STL.64 [R1+0xc50], R24 ;  /* 0x000c501801007387 */ /* 0x0003e20000100a00 */
[----:B--2---:R-:W-:Y:S01]  /*1c440*/  HFMA2 R21, -RZ, RZ, 0.2279052734375, -1.0966796875 ;  /* 0x334bbc63ff157431 */ /* 0x004fe200000001ff */
[----:B------:R-:W-:-:S02]  /*1c450*/  MOV R20, 0xb3bd97bf ;  /* 0xb3bd97bf00147802 */ /* 0x000fc40000000f00 */
[----:B------:R2:W-:Y:S01]  /*1c460*/  STL.64 [R1+0xc90], R14 ;  /* 0x000c900e01007387 */ /* 0x0005e20000100a00 */
        /* <DEDUP_REMOVED lines=12> */
[----:B-1----:R-:W-:Y:S02]  /*1c530*/  HFMA2 R20, -RZ, RZ, -0.06829833984375, -4.28125 ;  /* 0xac5fc448ff147431 */ /* 0x002fe400000001ff */
        /* <DEDUP_REMOVED lines=8> */
[----:B-1----:R-:W-:Y:S01]  /*1c5c0*/  HFMA2 R15, -RZ, RZ, 0.712890625, -0.0002586841583251953125 ;  /* 0x39b48c3dff0f7431 */ /* 0x002fe200000001ff */
[----:B------:R-:W-:Y:S02]  /*1c5d0*/  MOV R14, 0x2acfbe8a ;  /* 0x2acfbe8a000e7802 */ /* 0x000fe40000000f00 */
[----:B------:R1:W-:Y:S01]  /*1c5e0*/  STL.64 [R1+0xcd8], R20 ;  /* 0x000cd81401007387 */ /* 0x0003e20000100a00 */
[----:B--2---:R-:W-:Y:S01]  /*1c5f0*/  HFMA2 R23, -RZ, RZ, 0.494140625, -1.189453125 ;  /* 0x37e8bcc2ff177431 */ /* 0x004fe200000001ff */
[----:B------:R-:W-:-:S02]  /*1c600*/  MOV R22, 0xb408ce38 ;  /* 0xb408ce3800167802 */ /* 0x000fc40000000f00 */
[----:B------:R2:W-:Y:S01]  /*1c610*/  STL.64 [R1+0xca0], R24 ;  /* 0x000ca01801007387 */ /* 0x0005e20000100a00 */
[----:B0-----:R-:W-:Y:S01]  /*1c620*/  HFMA2 R19, -RZ, RZ, -0.2646484375, -0.001155853271484375 ;  /* 0xb43c94bcff137431 */ /* 0x001fe200000001ff */
[----:B------:R-:W-:Y:S02]  /*1c630*/  MOV R18, 0x35258957 ;  /* 0x3525895700127802 */ /* 0x000fe40000000f00 */
[----:B------:R0:W-:Y:S01]  /*1c640*/  STL.64 [R1+0xce0], R14 ;  /* 0x000ce00e01007387 */ /* 0x0001e20000100a00 */
[----:B-1----:R-:W-:Y:S01]  /*1c650*/  IMAD.MOV.U32 R20, RZ, RZ, -0x4866cb75 ;  /* 0xb799348bff147424 */ /* 0x002fe200078e00ff */
[----:B------:R-:W-:Y:S02]  /*1c660*/  MOV R21, 0x36c233ec ;  /* 0x36c233ec00157802 */ /* 0x000fe40000000f00 */
[----:B------:R1:W-:Y:S01]  /*1c670*/  STL.64 [R1+0xcf8], R22 ;  /* 0x000cf81601007387 */ /* 0x0003e20000100a00 */
[----:B--2---:R-:W-:Y:S01]  /*1c680*/  HFMA2 R25, -RZ, RZ, -0.0248260498046875, 7912 ;  /* 0xa65b6fbaff197431 */ /* 0x004fe200000001ff */
[----:B------:R-:W-:-:S02]  /*1c690*/  MOV R24, 0x2f6d7999 ;  /* 0x2f6d799900187802 */ /* 0x000fc40000000f00 */
[----:B------:R2:W-:Y:S01]  /*1c6a0*/  STL.64 [R1+0xd00], R20 ;  /* 0x000d001401007387 */ /* 0x0005e20000100a00 */
[----:B0-----:R-:W-:Y:S02]  /*1c6b0*/  HFMA2 R14, -RZ, RZ, 0.1258544921875, -2.712890625 ;  /* 0x3007c16dff0e7431 */ /* 0x001fe400000001ff */
[----:B------:R-:W-:Y:S01]  /*1c6c0*/  IMAD.MOV.U32 R15, RZ, RZ, -0x4a71ca99 ;  /* 0xb58e3567ff0f7424 */ /* 0x000fe200078e00ff */
[----:B------:R0:W-:Y:S01]  /*1c6d0*/  STL.64 [R1+0xd10], R18 ;  /* 0x000d101201007387 */ /* 0x0001e20000100a00 */
[----:B-1----:R-:W-:Y:S02]  /*1c6e0*/  HFMA2 R22, -RZ, RZ, -0.202392578125, 17504 ;  /* 0xb27a7446ff167431 */ /* 0x002fe400000001ff */
[----:B------:R-:W-:Y:S01]  /*1c6f0*/  IMAD.MOV.U32 R23, RZ, RZ, 0x31859418 ;  /* 0x31859418ff177424 */ /* 0x000fe200078e00ff */
[----:B------:R1:W-:Y:S01]  /*1c700*/  STL.64 [R1+0xcc8], R24 ;  /* 0x000cc81801007387 */ /* 0x0003e20000100a00 */
[----:B--2---:R-:W-:Y:S01]  /*1c710*/  HFMA2 R21, -RZ, RZ, -0.127197265625, 18128 ;  /* 0xb012746dff157431 */ /* 0x004fe200000001ff */
[----:B------:R-:W-:-:S02]  /*1c720*/  MOV R20, 0xa432faca ;  /* 0xa432faca00147802 */ /* 0x000fc40000000f00 */
[----:B------:R2:W-:Y:S01]  /*1c730*/  STL.64 [R1+0xd08], R14 ;  /* 0x000d080e01007387 */ /* 0x0005e20000100a00 */
        /* <DEDUP_REMOVED lines=12> */
[----:B-1----:R-:W-:Y:S02]  /*1c800*/  HFMA2 R20, -RZ, RZ, -0.73681640625, -14.484375 ;  /* 0xb9e5cb3eff147431 */ /* 0x002fe400000001ff */
        /* <DEDUP_REMOVED lines=8> */
[----:B-1----:R-:W-:Y:S01]  /*1c890*/  HFMA2 R15, -RZ, RZ, -0.6279296875, 0.0002286434173583984375 ;  /* 0xb9060b7eff0f7431 */ /* 0x002fe200000001ff */
[----:B------:R-:W-:Y:S02]  /*1c8a0*/  MOV R14, 0x392e88ac ;  /* 0x392e88ac000e7802 */ /* 0x000fe40000000f00 */
[----:B------:R1:W-:Y:S01]  /*1c8b0*/  STL.64 [R1+0xd50], R20 ;  /* 0x000d501401007387 */ /* 0x0003e20000100a00 */
[----:B--2---:R-:W-:Y:S01]  /*1c8c0*/  HFMA2 R23, -RZ, RZ, -0.08734130859375, 3010 ;  /* 0xad9769e1ff177431 */ /* 0x004fe200000001ff */
[----:B------:R-:W-:-:S02]  /*1c8d0*/  MOV R22, 0xb60d6f65 ;  /* 0xb60d6f6500167802 */ /* 0x000fc40000000f00 */
[----:B------:R2:W-:Y:S01]  /*1c8e0*/  STL.64 [R1+0xd18], R24 ;  /* 0x000d181801007387 */ /* 0x0005e20000100a00 */
[----:B0-----:R-:W-:Y:S01]  /*1c8f0*/  HFMA2 R19, -RZ, RZ, 0.1781005859375, 0.007732391357421875 ;  /* 0x31b31febff137431 */ /* 0x001fe200000001ff */
[----:B------:R-:W-:Y:S02]  /*1c900*/  MOV R18, 0xb224c2f7 ;  /* 0xb224c2f700127802 */ /* 0x000fe40000000f00 */
[----:B------:R0:W-:Y:S01]  /*1c910*/  STL.64 [R1+0xd58], R14 ;  /* 0x000d580e01007387 */ /* 0x0001e20000100a00 */
[----:B-1----:R-:W-:Y:S01]  /*1c920*/  IMAD.MOV.U32 R20, RZ, RZ, 0x34ca97cc ;  /* 0x34ca97ccff147424 */ /* 0x002fe200078e00ff */
[----:B------:R-:W-:Y:S02]  /*1c930*/  MOV R21, 0xb46accf2 ;  /* 0xb46accf200157802 */ /* 0x000fe40000000f00 */
[----:B------:R1:W-:Y:S01]  /*1c940*/  STL.64 [R1+0xd70], R22 ;  /* 0x000d701601007387 */ /* 0x0003e20000100a00 */
[----:B--2---:R-:W-:Y:S01]  /*1c950*/  HFMA2 R25, -RZ, RZ, 0.059326171875, -3744 ;  /* 0x2b98eb50ff197431 */ /* 0x004fe200000001ff */
[----:B------:R-:W-:-:S02]  /*1c960*/  MOV R24, 0xac9aec38 ;  /* 0xac9aec3800187802 */ /* 0x000fc40000000f00 */
[----:B------:R2:W-:Y:S01]  /*1c970*/  STL.64 [R1+0xd78], R20 ;  /* 0x000d781401007387 */ /* 0x0005e20000100a00 */
[----:B0-----:R-:W-:Y:S02]  /*1c980*/  HFMA2 R14, -RZ, RZ, 0.2349853515625, -0.0009937286376953125 ;  /* 0x33859412ff0e7431 */ /* 0x001fe400000001ff */
[----:B------:R-:W-:Y:S01]  /*1c990*/  IMAD.MOV.U32 R15, RZ, RZ, 0x263e2a76 ;  /* 0x263e2a76ff0f7424 */ /* 0x000fe200078e00ff */
[----:B------:R0:W-:Y:S01]  /*1c9a0*/  STL.64 [R1+0xd88], R18 ;  /* 0x000d881201007387 */ /* 0x0001e20000100a00 */
[----:B-1----:R-:W-:Y:S02]  /*1c9b0*/  HFMA2 R22, -RZ, RZ, 0.1146240234375, 1.1484375 ;  /* 0x2f563c98ff167431 */ /* 0x002fe400000001ff */
[----:B------:R-:W-:Y:S01]  /*1c9c0*/  IMAD.MOV.U32 R23, RZ, RZ, -0x51214c70 ;  /* 0xaedeb390ff177424 */ /* 0x000fe200078e00ff */
[----:B------:R1:W-:Y:S01]  /*1c9d0*/  STL.64 [R1+0xd40], R24 ;  /* 0x000d401801007387 */ /* 0x0003e20000100a00 */
[----:B--2---:R-:W-:Y:S01]  /*1c9e0*/  HFMA2 R21, -RZ, RZ, -0.01314544677734375, -22.578125 ;  /* 0xa2bbcda5ff157431 */ /* 0x004fe200000001ff */
[----:B------:R-:W-:-:S02]  /*1c9f0*/  MOV R20, 0x2de560f7 ;  /* 0x2de560f700147802 */ /* 0x000fc40000000f00 */
[----:B------:R2:W-:Y:S01]  /*1ca00*/  STL.64 [R1+0xd80], R14 ;  /* 0x000d800e01007387 */ /* 0x0005e20000100a00 */
        /* <DEDUP_REMOVED lines=9> */
[----:B0-----:R-:W-:Y:S02]  /*1caa0*/  HFMA2 R23, -RZ, RZ, -0.58642578125, -64.125 ;  /* 0xb8b1d402ff177431 */ /* 0x001fe400000001ff */
[----:B------:R-:W-:Y:S01]  /*1cab0*/  IMAD.MOV.U32 R22, RZ, RZ, 0x3443638e ;  /* 0x3443638eff167424 */ /* 0x000fe200078e00ff */
[----:B------:R0:W-:Y:S01]  /*1cac0*/  STL.64 [R1+0xd68], R24 ;  /* 0x000d681801007387 */ /* 0x0001e20000100a00 */
[----:B-1----:R-:W-:Y:S01]  /*1cad0*/  MOV R20, 0x38800900 ;  /* 0x3880090000147802 */ /* 0x002fe20000000f00 */
[----:B------:R-:W-:Y:S02]  /*1cae0*/  IMAD.MOV.U32 R21, RZ, RZ, -0x484f381a ;  /* 0xb7b0c7e6ff157424 */ /* 0x000fe400078e00ff */
[----:B------:R1:W-:Y:S01]  /*1caf0*/  STL.64 [R1+0xda8], R14 ;  /* 0x000da80e01007387 */ /* 0x0003e20000100a00 */
[----:B--2---:R-:W-:Y:S02]  /*1cb00*/  HFMA2 R19, -RZ, RZ, 0.338134765625, -3.265625 ;  /* 0x3569c288ff137431 */ /* 0x004fe400000001ff */
[----:B------:R-:W-:Y:S01]  /*1cb10*/  IMAD.MOV.U32 R18, RZ, RZ, -0x49c13963 ;  /* 0xb63ec69dff127424 */ /* 0x000fe200078e00ff */
[----:B------:R2:W-:Y:S01]  /*1cb20*/  STL.64 [R1+0xdc8], R20 ;  /* 0x000dc81401007387 */ /* 0x0005e20000100a00 */
[----:B0-----:R-:W-:Y:S01]  /*1cb30*/  IMAD.MOV.U32 R24, RZ, RZ, -0x4f3fb378 ;  /* 0xb0c04c88ff187424 */ /* 0x001fe200078e00ff */
[----:B------:R-:W-:-:S02]  /*1cb40*/  MOV R25, 0x261b2096 ;  /* 0x261b209600197802 */ /* 0x000fc40000000f00 */
[----:B------:R0:W-:Y:S01]  /*1cb50*/  STL.64 [R1+0xdc0], R22 ;  /* 0x000dc01601007387 */ /* 0x0001e20000100a00 */
[----:B-1----:R-:W-:Y:S01]  /*1cb60*/  HFMA2 R14, -RZ, RZ, -0.1390380859375, -1.1861324310302734375e-05 ;  /* 0xb07380c7ff0e7431 */ /* 0x002fe200000001ff */
[----:B------:R-:W-:Y:S02]  /*1cb70*/  MOV R15, 0x3697f31f ;  /* 0x3697f31f000f7802 */ /* 0x000fe40000000f00 */
[----:B------:R1:W-:Y:S01]  /*1cb80*/  STL.64 [R1+0xd90], R24 ;  /* 0x000d901801007387 */ /* 0x0003e20000100a00 */
[----:B--2---:R-:W-:-:S03]  /*1cb90*/  HFMA2 R21, -RZ, RZ, 0.1724853515625, -1513 ;  /* 0x3185e5e9ff157431 */ /* 0x004fc600000001ff */
[----:B------:R2:W-:Y:S01]  /*1cba0*/  STL.64 [R1+0xdd8], R18 ;  /* 0x000dd81201007387 */ /* 0x0005e20000100a00 */
[----:B------:R-:W-:Y:S02]  /*1cbb0*/  IMAD.MOV.U32 R20, RZ, RZ, -0x57c7c94e ;  /* 0xa83836b2ff147424 */ /* 0x000fe400078e00ff */
[----:B0-----:R-:W-:Y:S01]  /*1cbc0*/  HFMA2 R22, -RZ, RZ, 0.241943359375, 47.40625 ;  /* 0x33be51edff167431 */ /* 0x001fe200000001ff */
[----:B------:R-:W-:Y:S01]  /*1cbd0*/  MOV R23, 0xb2d855fd ;  /* 0xb2d855fd00177802 */ /* 0x000fe20000000f00 */
[----:B------:R0:W-:Y:S01]  /*1cbe0*/  STL.64 [R1+0xdd0], R14 ;  /* 0x000dd00e01007387 */ /* 0x0001e20000100a00 */
[----:B-1----:R-:W-:-:S03]  /*1cbf0*/  MOV R24, 0xba27cf93 ;  /* 0xba27cf9300187802 */ /* 0x002fc60000000f00 */
[----:B------:R1:W-:Y:S01]  /*1cc00*/  STL.64 [R1+0xdf0], R20 ;  /* 0x000df01401007387 */ /* 0x0003e20000100a00 */
[----:B------:R-:W-:Y:S01]  /*1cc10*/  MOV R25, 0x39917d90 ;  /* 0x39917d9000197802 */ /* 0x000fe20000000f00 */
[----:B--2---:R-:W-:Y:S01]  /*1cc20*/  HFMA2 R18, -RZ, RZ, -0.0085296630859375, -367.25 ;  /* 0xa05eddbdff127431 */ /* 0x004fe200000001ff */
[----:B------:R-:W-:Y:S01]  /*1cc30*/  MOV R19, 0xaeb1f868 ;  /* 0xaeb1f86800137802 */ /* 0x000fe20000000f00 */
[----:B------:R2:W-:Y:S01]  /*1cc40*/  STL.64 [R1+0xde8], R22 ;  /* 0x000de81601007387 */ /* 0x0005e20000100a00 */
[----:B0-----:R-:W-:Y:S01]  /*1cc50*/  MOV R14, 0xb11225d7 ;  /* 0xb11225d7000e7802 */ /* 0x001fe20000000f00 */
[----:B------:R-:W-:Y:S02]  /*1cc60*/  IMAD.MOV.U32 R15, RZ, RZ, 0x301db2a5 ;  /* 0x301db2a5ff0f7424 */ /* 0x000fe400078e00ff */
[----:B------:R0:W-:Y:S01]  /*1cc70*/  STL.64 [R1+0xdb8], R24 ;  /* 0x000db81801007387 */ /* 0x0001e20000100a00 */
[----:B-1----:R-:W-:Y:S01]  /*1cc80*/  HFMA2 R20, -RZ, RZ, 0.82080078125, 184 ;  /* 0x3a9159c0ff147431 */ /* 0x002fe200000001ff */
[----:B------:R-:W-:-:S02]  /*1cc90*/  MOV R21, 0x35854f7b ;  /* 0x35854f7b00157802 */ /* 0x000fc40000000f00 */
[----:B------:R1:W-:Y:S01]  /*1cca0*/  STL.64 [R1+0xe00], R18 ;  /* 0x000e001201007387 */ /* 0x0003e20000100a00 */
[----:B--2---:R-:W-:Y:S01]  /*1ccb0*/  MOV R22, 0x3aaea573 ;  /* 0x3aaea57300167802 */ /* 0x004fe20000000f00 */
[----:B------:R-:W-:Y:S02]  /*1ccc0*/  IMAD.MOV.U32 R23, RZ, RZ, -0x4505121b ;  /* 0xbafaede5ff177424 */ /* 0x000fe400078e00ff */
[----:B------:R2:W-:Y:S01]  /*1ccd0*/  STL.64 [R1+0xdf8], R14 ;  /* 0x000df80e01007387 */ /* 0x0005e20000100a00 */
[----:B0-----:R-:W-:Y:S01]  /*1cce0*/  MOV R24, 0x2c81c80c ;  /* 0x2c81c80c00187802 */ /* 0x001fe20000000f00 */
[----:B------:R-:W-:Y:S02]  /*1ccf0*/  IMAD.MOV.U32 R25, RZ, RZ, -0x4bdb3cd3 ;  /* 0xb424c32dff197424 */ /* 0x000fe400078e00ff */
[----:B------:R0:W-:Y:S01]  /*1cd00*/  STL.64 [R1+0xe10], R22 ;  /* 0x000e101601007387 */ /* 0x0001e20000100a00 */
[----:B-1----:R-:W-:Y:S01]  /*1cd10*/  MOV R18, 0xb930c724 ;  /* 0xb930c72400127802 */ /* 0x002fe20000000f00 */
[----:B------:R-:W-:-:S02]  /*1cd20*/  IMAD.MOV.U32 R19, RZ, RZ, -0x4df4530d ;  /* 0xb20bacf3ff137424 */ /* 0x000fc400078e00ff */
[----:B------:R1:W-:Y:S01]  /*1cd30*/  STL.64 [R1+0xde0], R24 ;  /* 0x000de01801007387 */ /* 0x0003e20000100a00 */
[----:B--2---:R-:W-:Y:S02]  /*1cd40*/  HFMA2 R15, -RZ, RZ, 0.734375, 0.000367641448974609375 ;  /* 0x39e00e06ff0f7431 */ /* 0x004fe400000001ff */
[----:B------:R-:W-:Y:S01]  /*1cd50*/  IMAD.MOV.U32 R14, RZ, RZ, -0x45faa2b3 ;  /* 0xba055d4dff0e7424 */ /* 0x000fe200078e00ff */
[----:B------:R2:W-:Y:S01]  /*1cd60*/  STL.64 [R1+0xe18], R20 ;  /* 0x000e181401007387 */ /* 0x0005e20000100a00 */
[----:B0-----:R-:W-:-:S03]  /*1cd70*/  HFMA2 R23, -RZ, RZ, 0.09893798828125, 7.9572200775146484375e-05 ;  /* 0x2e550537ff177431 */ /* 0x001fc600000001ff */
[----:B------:R0:W-:Y:S01]  /*1cd80*/  STL.64 [R1+0xe28], R18 ;  /* 0x000e281201007387 */ /* 0x0001e20000100a00 */
[----:B------:R-:W-:Y:S02]  /*1cd90*/  IMAD.MOV.U32 R22, RZ, RZ, 0x372f51d8 ;  /* 0x372f51d8ff167424 */ /* 0x000fe400078e00ff */
[----:B-1----:R-:W-:Y:S02]  /*1cda0*/  HFMA2 R25, -RZ, RZ, -0.08209228515625, -0.0003426074981689453125 ;  /* 0xad418d9dff197431 */ /* 0x002fe400000001ff */
[----:B------:R-:W-:Y:S01]  /*1cdb0*/  IMAD.MOV.U32 R24, RZ, RZ, 0x2e3a66b4 ;  /* 0x2e3a66b4ff187424 */ /* 0x000fe200078e00ff */
[----:B------:R1:W-:Y:S01]  /*1cdc0*/  STL.64 [R1+0xe20], R14 ;  /* 0x000e200e01007387 */ /* 0x0003e20000100a00 */
[----:B--2---:R-:W-:Y:S01]  /*1cdd0*/  MOV R20, 0xb6102ac4 ;  /* 0xb6102ac400147802 */ /* 0x004fe20000000f00 */
[----:B------:R-:W-:Y:S02]  /*1cde0*/  IMAD.MOV.U32 R21, RZ, RZ, 0x35b26ccc ;  /* 0x35b26cccff157424 */ /* 0x000fe400078e00ff */
[----:B------:R2:W-:Y:S01]  /*1cdf0*/  STL.64 [R1+0xe08], R24 ;  /* 0x000e081801007387 */ /* 0x0005e20000100a00 */
[----:B0-----:R-:W-:-:S02]  /*1ce00*/  HFMA2 R19, -RZ, RZ, -0.2242431640625, -0.000300884246826171875 ;  /* 0xb32d8ceeff137431 */ /* 0x001fc400000001ff */
[----:B------:R-:W-:Y:S01]  /*1ce10*/  IMAD.MOV.U32 R18, RZ, RZ, 0x3396a2a5 ;  /* 0x3396a2a5ff127424 */ /* 0x000fe200078e00ff */
[----:B------:R0:W-:Y:S01]  /*1ce20*/  STL.64 [R1+0xe40], R20 ;  /* 0x000e401401007387 */ /* 0x0001e20000100a00 */
[----:B-1----:R-:W-:-:S03]  /*1ce30*/  HFMA2 R14, -RZ, RZ, -0.302734375, 95.6875 ;  /* 0xb4d855fbff0e7431 */ /* 0x002fc600000001ff */
[----:B------:R1:W-:Y:S01]  /*1ce40*/  STL.64 [R1+0xe38], R22 ;  /* 0x000e381601007387 */ /* 0x0003e20000100a00 */
[----:B------:R-:W-:Y:S01]  /*1ce50*/  MOV R15, 0xaa45cbf6 ;  /* 0xaa45cbf6000f7802 */ /* 0x000fe20000000f00 */
[----:B--2---:R-:W-:Y:S02]  /*1ce60*/  HFMA2 R24, -RZ, RZ, 0.52978515625, -7944 ;  /* 0x383defc2ff187431 */ /* 0x004fe400000001ff */
[----:B------:R2:W-:Y:S01]  /*1ce70*/  STL.64 [R1+0xe50], R18 ;  /* 0x000e501201007387 */ /* 0x0005e20000100a00 */
[----:B------:R-:W-:Y:S01]  /*1ce80*/  MOV R25, 0xb803287c ;  /* 0xb803287c00197802 */ /* 0x000fe20000000f00 */
[----:B0-----:R-:W-:Y:S02]  /*1ce90*/  HFMA2 R21, -RZ, RZ, 0.01334381103515625, -14.09375 ;  /* 0x22d5cb0cff157431 */ /* 0x001fe400000001ff */
[----:B------:R-:W-:Y:S01]  /*1cea0*/  IMAD.MOV.U32 R20, RZ, RZ, -0x506ed5ca ;  /* 0xaf912a36ff147424 */ /* 0x000fe200078e00ff */
[----:B------:R0:W-:Y:S01]  /*1ceb0*/  STL.64 [R1+0xe48], R14 ;  /* 0x000e480e01007387 */ /* 0x0001e20000100a00 */
[----:B-1----:R-:W-:Y:S01]  /*1cec0*/  HFMA2 R22, -RZ, RZ, -0.15478515625, -0.347412109375 ;  /* 0xb0f4b58fff167431 */ /* 0x002fe200000001ff */
[----:B------:R-:W-:-:S02]  /*1ced0*/  MOV R23, 0x3085f9d1 ;  /* 0x3085f9d100177802 */ /* 0x000fc40000000f00 */
[----:B------:R1:W-:Y:S01]  /*1cee0*/  STL.64 [R1+0xe30], R24 ;  /* 0x000e301801007387 */ /* 0x0003e20000100a00 */
[----:B--2---:R-:W-:Y:S01]  /*1cef0*/  HFMA2 R18, -RZ, RZ, 0.6455078125, 2626 ;  /* 0x392a6921ff127431 */ /* 0x004fe200000001ff */
[----:B------:R-:W-:Y:S02]  /*1cf00*/  MOV R19, 0xbb073923 ;  /* 0xbb07392300137802 */ /* 0x000fe40000000f00 */
[----:B------:R2:W-:Y:S01]  /*1cf10*/  STL.64 [R1+0xe68], R20 ;  /* 0x000e681401007387 */ /* 0x0005e20000100a00 */
[----:B0-----:R-:W-:Y:S01]  /*1cf20*/  MOV R14, 0x2e259399 ;  /* 0x2e259399000e7802 */ /* 0x001fe20000000f00 */
[----:B------:R-:W-:Y:S02]  /*1cf30*/  IMAD.MOV.U32 R15, RZ, RZ, 0x3acf0edd ;  /* 0x3acf0eddff0f7424 */ /* 0x000fe400078e00ff */
[----:B------:R0:W-:Y:S01]  /*1cf40*/  STL.64 [R1+0xe60], R22 ;  /* 0x000e601601007387 */ /* 0x0001e20000100a00 */
[----:B-1----:R-:W-:Y:S01]  /*1cf50*/  MOV R24, 0x32451f4e ;  /* 0x32451f4e00187802 */ /* 0x002fe20000000f00 */
[----:B------:R-:W-:-:S02]  /*1cf60*/  IMAD.MOV.U32 R25, RZ, RZ, 0x22924184 ;  /* 0x22924184ff197424 */ /* 0x000fc400078e00ff */
[----:B------:R1:W-:Y:S01]  /*1cf70*/  STL.64 [R1+0xe78], R18 ;  /* 0x000e781201007387 */ /* 0x0003e20000100a00 */
[----:B--2---:R-:W-:Y:S01]  /*1cf80*/  HFMA2 R21, -RZ, RZ, 0.60693359375, 0.017181396484375 ;  /* 0x38db2466ff157431 */ /* 0x004fe200000001ff */
[----:B------:R-:W-:Y:S02]  /*1cf90*/  MOV R20, 0xb9938e1b ;  /* 0xb9938e1b00147802 */ /* 0x000fe40000000f00 */
[----:B------:R2:W-:Y:S01]  /*1cfa0*/  STL.64 [R1+0xe70], R14 ;  /* 0x000e700e01007387 */ /* 0x0005e20000100a00 */
[----:B0-----:R-:W-:Y:S02]  /*1cfb0*/  HFMA2 R22, -RZ, RZ, -0.30224609375, 7.60546875 ;  /* 0xb4d6479bff167431 */ /* 0x001fe400000001ff */
[----:B------:R-:W-:Y:S01]  /*1cfc0*/  IMAD.MOV.U32 R23, RZ, RZ, 0x39bdf9d4 ;  /* 0x39bdf9d4ff177424 */ /* 0x000fe200078e00ff */
[----:B------:R0:W-:Y:S01]  /*1cfd0*/  STL.64 [R1+0xe58], R24 ;  /* 0x000e581801007387 */ /* 0x0001e20000100a00 */
[----:B-1----:R-:W-:Y:S02]  /*1cfe0*/  HFMA2 R18, -RZ, RZ, 0.47265625, -36224 ;  /* 0x3790f86cff127431 */ /* 0x002fe400000001ff */
[----:B------:R-:W-:Y:S01]  /*1cff0*/  IMAD.MOV.U32 R19, RZ, RZ, -0x4942b4f0 ;  /* 0xb6bd4b10ff137424 */ /* 0x000fe200078e00ff */
[----:B------:R1:W-:Y:S01]  /*1d000*/  STL.64 [R1+0xe90], R20 ;  /* 0x000e901401007387 */ /* 0x0003e20000100a00 */
[----:B--2---:R-:W-:Y:S01]  /*1d010*/  IMAD.MOV.U32 R14, RZ, RZ, 0x3111c386 ;  /* 0x3111c386ff0e7424 */ /* 0x004fe200078e00ff */
[----:B------:R-:W-:-:S02]  /*1d020*/  MOV R15, 0xb7d840e1 ;  /* 0xb7d840e1000f7802 */ /* 0x000fc40000000f00 */
[----:B------:R2:W-:Y:S01]  /*1d030*/  STL.64 [R1+0xe88], R22 ;  /* 0x000e881601007387 */ /* 0x0005e20000100a00 */
[----:B0-----:R-:W-:Y:S01]  /*1d040*/  IMAD.MOV.U32 R24, RZ, RZ, 0x3b0c2df0 ;  /* 0x3b0c2df0ff187424 */ /* 0x001fe200078e00ff */
[----:B------:R-:W-:Y:S02]  /*1d050*/  MOV R25, 0xba847eb2 ;  /* 0xba847eb200197802 */ /* 0x000fe40000000f00 */
[----:B------:R0:W-:Y:S01]  /*1d060*/  STL.64 [R1+0xe98], R14 ;  /* 0x000e980e01007387 */ /* 0x0001e20000100a00 */
[----:B-1----:R-:W-:Y:S02]  /*1d070*/  HFMA2 R20, -RZ, RZ, 0.04156494140625, 827.5 ;  /* 0x29526277ff147431 */ /* 0x002fe400000001ff */
[----:B------:R-:W-:Y:S01]  /*1d080*/  IMAD.MOV.U32 R21, RZ, RZ, -0x4ce70e84 ;  /* 0xb318f17cff157424 */ /* 0x000fe200078e00ff */
[----:B------:R1:W-:Y:S01]  /*1d090*/  STL.64 [R1+0xea0], R18 ;  /* 0x000ea01201007387 */ /* 0x0003e20000100a00 */
[----:B--2---:R-:W-:Y:S01]  /*1d0a0*/  IMAD.MOV.U32 R22, RZ, RZ, -0x4ac79a42 ;  /* 0xb53865beff167424 */ /* 0x004fe200078e00ff */
[----:B------:R-:W-:-:S02]  /*1d0b0*/  MOV R23, 0x345dc32f ;  /* 0x345dc32f00177802 */ /* 0x000fc40000000f00 */
[----:B------:R2:W-:Y:S01]  /*1d0c0*/  STL.64 [R1+0xe80], R24 ;  /* 0x000e801801007387 */ /* 0x0005e20000100a00 */
[----:B0-----:R-:W-:Y:S01]  /*1d0d0*/  HFMA2 R15, -RZ, RZ, -0.1805419921875, -0.0029468536376953125 ;  /* 0xb1c79a09ff0f7431 */ /* 0x001fe200000001ff */
        /* <DEDUP_REMOVED lines=8> */
[----:B0-----:R-:W-:Y:S01]  /*1d160*/  HFMA2 R23, -RZ, RZ, 0.97705078125, -58.40625 ;  /* 0x3bd1d34dff177431 */ /* 0x001fe200000001ff */
[----:B------:R-:W-:Y:S02]  /*1d170*/  MOV R22, 0xbb8572b5 ;  /* 0xbb8572b500167802 */ /* 0x000fe40000000f00 */
[----:B------:R0:W-:Y:S01]  /*1d180*/  STL.64 [R1+0xec0], R14 ;  /* 0x000ec00e01007387 */ /* 0x0001e20000100a00 */
[----:B-1----:R-:W-:Y:S01]  /*1d190*/  IMAD.MOV.U32 R20, RZ, RZ, -0x447b9580 ;  /* 0xbb846a80ff147424 */ /* 0x002fe200078e00ff */
[----:B------:R-:W-:Y:S02]  /*1d1a0*/  MOV R21, 0xb6128c3e ;  /* 0xb6128c3e00157802 */ /* 0x000fe40000000f00 */
[----:B------:R1:W-:Y:S01]  /*1d1b0*/  STL.64 [R1+0xea8], R24 ;  /* 0x000ea81801007387 */ /* 0x0003e20000100a00 */
[----:B--2---:R-:W-:Y:S01]  /*1d1c0*/  HFMA2 R19, -RZ, RZ, 0.2078857421875, 0.0001523494720458984375 ;  /* 0x32a708feff137431 */ /* 0x004fe200000001ff */
[----:B------:R-:W-:-:S02]  /*1d1d0*/  MOV R18, 0x3a5b23f8 ;  /* 0x3a5b23f800127802 */ /* 0x000fc40000000f00 */
[----:B------:R2:W-:Y:S01]  /*1d1e0*/  STL.64 [R1+0xee0], R20 ;  /* 0x000ee01401007387 */ /* 0x0005e20000100a00 */
[----:B0-----:R-:W-:Y:S02]  /*1d1f0*/  HFMA2 R14, -RZ, RZ, 0.8818359375, 52512 ;  /* 0x3b0e7a69ff0e7431 */ /* 0x001fe400000001ff */
[----:B------:R-:W-:Y:S01]  /*1d200*/  IMAD.MOV.U32 R15, RZ, RZ, -0x44fee425 ;  /* 0xbb011bdbff0f7424 */ /* 0x000fe200078e00ff */
[----:B------:R0:W-:Y:S01]  /*1d210*/  STL.64 [R1+0xed8], R22 ;  /* 0x000ed81601007387 */ /* 0x0001e20000100a00 */
[----:B-1----:R-:W-:Y:S02]  /*1d220*/  HFMA2 R24, -RZ, RZ, -0.1259765625, 96.625 ;  /* 0xb008560aff187431 */ /* 0x002fe400000001ff */
[----:B------:R-:W-:Y:S01]  /*1d230*/  IMAD.MOV.U32 R25, RZ, RZ, 0x2f143b5a ;  /* 0x2f143b5aff197424 */ /* 0x000fe200078e00ff */
[----:B------:R1:W-:Y:S01]  /*1d240*/  STL.64 [R1+0xef0], R18 ;  /* 0x000ef01201007387 */ /* 0x0003e20000100a00 */
[----:B--2---:R-:W-:Y:S01]  /*1d250*/  HFMA2 R21, -RZ, RZ, -0.4482421875, -472.25 ;  /* 0xb72cdf61ff157431 */ /* 0x004fe200000001ff */
[----:B------:R-:W-:-:S02]  /*1d260*/  MOV R20, 0x3783ce5d ;  /* 0x3783ce5d00147802 */ /* 0x000fc40000000f00 */
[----:B------:R2:W-:Y:S01]  /*1d270*/  STL.64 [R1+0xee8], R14 ;  /* 0x000ee80e01007387 */ /* 0x0005e20000100a00 */
[----:B0-----:R-:W-:Y:S02]  /*1d280*/  HFMA2 R22, -RZ, RZ, -0.56884765625, -35072 ;  /* 0xb88df848ff167431 */ /* 0x001fe400000001ff */
[----:B------:R-:W-:Y:S01]  /*1d290*/  IMAD.MOV.U32 R23, RZ, RZ, -0x50e1393e ;  /* 0xaf1ec6c2ff177424 */ /* 0x000fe200078e00ff */
[----:B------:R0:W-:Y:S01]  /*1d2a0*/  STL.64 [R1+0xed0], R24 ;  /* 0x000ed01801007387 */ /* 0x0001e20000100a00 */
[----:B-1----:R-:W-:Y:S02]  /*1d2b0*/  HFMA2 R18, -RZ, RZ, -0.3232421875, 0.0004680156707763671875 ;  /* 0xb52c0fabff127431 */ /* 0x002fe400000001ff */
        /* <DEDUP_REMOVED lines=8> */
[----:B-1----:R-:W-:Y:S02]  /*1d340*/  HFMA2 R20, -RZ, RZ, 0.167724609375, 160.875 ;  /* 0x315e5907ff147431 */ /* 0x002fe400000001ff */
[----:B------:R-:W-:Y:S01]  /*1d350*/  IMAD.MOV.U32 R21, RZ, RZ, 0x1f453419 ;  /* 0x1f453419ff157424 */ /* 0x000fe200078e00ff */
[----:B------:R1:W-:Y:S01]  /*1d360*/  STL.64 [R1+0xf18], R18 ;  /* 0x000f181201007387 */ /* 0x0003e20000100a00 */
[----:B--2---:R-:W-:Y:S01]  /*1d370*/  IMAD.MOV.U32 R22, RZ, RZ, 0x32aac036 ;  /* 0x32aac036ff167424 */ /* 0x004fe200078e00ff */
[----:B------:R-:W-:-:S02]  /*1d380*/  MOV R23, 0xb243fbaf ;  /* 0xb243fbaf00177802 */ /* 0x000fc40000000f00 */
[----:B------:R2:W-:Y:S01]  /*1d390*/  STL.64 [R1+0xef8], R24 ;  /* 0x000ef81801007387 */ /* 0x0005e20000100a00 */
[----:B0-----:R-:W-:Y:S01]  /*1d3a0*/  HFMA2 R15, -RZ, RZ, -0.9697265625, -1011 ;  /* 0xbbc2e3e6ff0f7431 */ /* 0x001fe200000001ff */
[----:B------:R-:W-:Y:S02]  /*1d3b0*/  MOV R14, 0xb00a9a1c ;  /* 0xb00a9a1c000e7802 */ /* 0x000fe40000000f00 */
[----:B------:R0:W-:Y:S01]  /*1d3c0*/  STL.64 [R1+0xf28], R22 ;  /* 0x000f281601007387 */ /* 0x0001e20000100a00 */
[----:B-1----:R-:W-:Y:S01]  /*1d3d0*/  IMAD.MOV.U32 R18, RZ, RZ, -0x45f26628 ;  /* 0xba0d99d8ff127424 */ /* 0x002fe200078e00ff */
[----:B------:R-:W-:Y:S02]  /*1d3e0*/  MOV R19, 0x3c10084d ;  /* 0x3c10084d00137802 */ /* 0x000fe40000000f00 */
[----:B------:R1:W-:Y:S01]  /*1d3f0*/  STL.64 [R1+0xf30], R20 ;  /* 0x000f301401007387 */ /* 0x0003e20000100a00 */
[----:B--2---:R-:W-:Y:S01]  /*1d400*/  HFMA2 R25, -RZ, RZ, -0.028472900390625, -40544 ;  /* 0xa74af8f3ff197431 */ /* 0x004fe200000001ff */
[----:B------:R-:W-:-:S02]  /*1d410*/  MOV R24, 0xb3f9808b ;  /* 0xb3f9808b00187802 */ /* 0x000fc40000000f00 */
[----:B------:R2:W-:Y:S01]  /*1d420*/  STL.64 [R1+0xf40], R18 ;  /* 0x000f401201007387 */ /* 0x0005e20000100a00 */
[----:B0-----:R-:W-:Y:S01]  /*1d430*/  HFMA2 R23, -RZ, RZ, -0.87841796875, 0.07373046875 ;  /* 0xbb072cb8ff177431 */ /* 0x001fe200000001ff */
[----:B------:R-:W-:Y:S02]  /*1d440*/  MOV R22, 0x35abe64f ;  /* 0x35abe64f00167802 */ /* 0x000fe40000000f00 */
[----:B------:R0:W-:Y:S01]  /*1d450*/  STL.64 [R1+0xf38], R14 ;  /* 0x000f380e01007387 */ /* 0x0001e20000100a00 */
[----:B-1----:R-:W-:Y:S01]  /*1d460*/  IMAD.MOV.U32 R20, RZ, RZ, 0x3ae040b6 ;  /* 0x3ae040b6ff147424 */ /* 0x002fe200078e00ff */
[----:B------:R-:W-:Y:S02]  /*1d470*/  MOV R21, 0xba31758e ;  /* 0xba31758e00157802 */ /* 0x000fe40000000f00 */
[----:B------:R1:W-:Y:S01]  /*1d480*/  STL.64 [R1+0xf20], R24 ;  /* 0x000f201801007387 */ /* 0x0003e20000100a00 */
[----:B--2---:R-:W-:Y:S01]  /*1d490*/  HFMA2 R19, -RZ, RZ, 0.5322265625, 0.00020492076873779296875 ;  /* 0x38420ab7ff137431 */ /* 0x004fe200000001ff */
[----:B------:R-:W-:-:S02]  /*1d4a0*/  MOV R18, 0xb90c7582 ;  /* 0xb90c758200127802 */ /* 0x000fc40000000f00 */
[----:B------:R2:W-:Y:S01]  /*1d4b0*/  STL.64 [R1+0xf58], R20 ;  /* 0x000f581401007387 */ /* 0x0005e20000100a00 */
[----:B0-----:R-:W-:Y:S02]  /*1d4c0*/  HFMA2 R14, -RZ, RZ, -0.1851806640625, 0.007030487060546875 ;  /* 0xb1ed1f33ff0e7431 */ /* 0x001fe400000001ff */
[----:B------:R-:W-:Y:S01]  /*1d4d0*/  IMAD.MOV.U32 R15, RZ, RZ, 0x3945b5d9 ;  /* 0x3945b5d9ff0f7424 */ /* 0x000fe200078e00ff */
[----:B------:R0:W-:Y:S01]  /*1d4e0*/  STL.64 [R1+0xf50], R22 ;  /* 0x000f501601007387 */ /* 0x0001e20000100a00 */
[----:B-1----:R-:W-:Y:S02]  /*1d4f0*/  HFMA2 R24, -RZ, RZ, -1.0322265625, -2.9027462005615234375e-05 ;  /* 0xbc2181e7ff187431 */ /* 0x002fe400000001ff */
[----:B------:R-:W-:Y:S01]  /*1d500*/  IMAD.MOV.U32 R25, RZ, RZ, 0x3ba44808 ;  /* 0x3ba44808ff197424 */ /* 0x000fe200078e00ff */
[----:B------:R1:W-:Y:S01]  /*1d510*/  STL.64 [R1+0xf68], R18 ;  /* 0x000f681201007387 */ /* 0x0003e20000100a00 */
[----:B--2---:R-:W-:Y:S01]  /*1d520*/  HFMA2 R21, -RZ, RZ, 0.302001953125, 8744 ;  /* 0x34d57045ff157431 */ /* 0x004fe200000001ff */
[----:B------:R-:W-:-:S02]  /*1d530*/  MOV R20, 0xaa6be562 ;  /* 0xaa6be56200147802 */ /* 0x000fc40000000f00 */
[----:B------:R2:W-:Y:S01]  /*1d540*/  STL.64 [R1+0xf60], R14 ;  /* 0x000f600e01007387 */ /* 0x0005e20000100a00 */
[----:B0-----:R-:W-:Y:S02]  /*1d550*/  HFMA2 R22, -RZ, RZ, 0.428955078125, -345 ;  /* 0x36dddd64ff167431 */ /* 0x001fe400000001ff */
[----:B------:R-:W-:Y:S01]  /*1d560*/  IMAD.MOV.U32 R23, RZ, RZ, -0x49f3a7b4 ;  /* 0xb60c584cff177424 */ /* 0x000fe200078e00ff */
[----:B------:R0:W-:Y:S01]  /*1d570*/  STL.64 [R1+0xf48], R24 ;  /* 0x000f481801007387 */ /* 0x0001e20000100a00 */
[----:B-1----:R-:W-:Y:S02]  /*1d580*/  HFMA2 R18, -RZ, RZ, 0.025390625, -0.01085662841796875 ;  /* 0x2680a18fff127431 */ /* 0x002fe400000001ff */
        /* <DEDUP_REMOVED lines=8> */
[----:B-1----:R-:W-:Y:S02]  /*1d610*/  HFMA2 R20, -RZ, RZ, 1.16015625, 0.452880859375 ;  /* 0x3ca4373fff147431 */ /* 0x002fe400000001ff */
[----:B------:R-:W-:Y:S01]  /*1d620*/  IMAD.MOV.U32 R21, RZ, RZ, 0x36ebda3c ;  /* 0x36ebda3cff157424 */ /* 0x000fe200078e00ff */
[----:B------:R1:W-:Y:S01]  /*1d630*/  STL.64 [R1+0xf90], R18 ;  /* 0x000f901201007387 */ /* 0x0003e20000100a00 */
[----:B--2---:R-:W-:Y:S01]  /*1d640*/  IMAD.MOV.U32 R22, RZ, RZ, 0x3c8e8eb3 ;  /* 0x3c8e8eb3ff167424 */ /* 0x004fe200078e00ff */
[----:B------:R-:W-:-:S02]  /*1d650*/  MOV R23, 0xbcf1e474 ;  /* 0xbcf1e47400177802 */ /* 0x000fc40000000f00 */
[----:B------:R2:W-:Y:S01]  /*1d660*/  STL.64 [R1+0xf70], R24 ;  /* 0x000f701801007387 */ /* 0x0005e20000100a00 */
[----:B0-----:R-:W-:Y:S01]  /*1d670*/  HFMA2 R15, -RZ, RZ, 1.06640625, 0.52685546875 ;  /* 0x3c443837ff0f7431 */ /* 0x001fe200000001ff */
[----:B------:R-:W-:Y:S02]  /*1d680*/  MOV R14, 0xbc4ac247 ;  /* 0xbc4ac247000e7802 */ /* 0x000fe40000000f00 */
[----:B------:R0:W-:Y:S01]  /*1d690*/  STL.64 [R1+0xfa0], R22 ;  /* 0x000fa01601007387 */ /* 0x0001e20000100a00 */
[----:B-1----:R-:W-:Y:S01]  /*1d6a0*/  IMAD.MOV.U32 R18, RZ, RZ, -0x444e8a9f ;  /* 0xbbb17561ff127424 */ /* 0x002fe200078e00ff */
[----:B------:R-:W-:Y:S02]  /*1d6b0*/  MOV R19, 0xb387ea89 ;  /* 0xb387ea8900137802 */ /* 0x000fe40000000f00 */
[----:B------:R1:W-:Y:S01]  /*1d6c0*/  STL.64 [R1+0xfa8], R20 ;  /* 0x000fa81401007387 */ /* 0x0003e20000100a00 */
[----:B--2---:R-:W-:Y:S01]  /*1d6d0*/  HFMA2 R25, -RZ, RZ, -0.1571044921875, 0.00469970703125 ;  /* 0xb1071cd0ff197431 */ /* 0x004fe200000001ff */
[----:B------:R-:W-:-:S02]  /*1d6e0*/  MOV R24, 0x31ee4973 ;  /* 0x31ee497300187802 */ /* 0x000fc40000000f00 */
[----:B------:R2:W-:Y:S01]  /*1d6f0*/  STL.64 [R1+0xfb8], R18 ;  /* 0x000fb81201007387 */ /* 0x0005e20000100a00 */
[----:B0-----:R-:W-:Y:S01]  /*1d700*/  HFMA2 R23, -RZ, RZ, 0.126953125, 0.0003681182861328125 ;  /* 0x30100e08ff177431 */ /* 0x001fe200000001ff */
[----:B------:R-:W-:Y:S02]  /*1d710*/  MOV R22, 0x3a118808 ;  /* 0x3a11880800167802 */ /* 0x000fe40000000f00 */
[----:B------:R0:W-:Y:S01]  /*1d720*/  STL.64 [R1+0xfb0], R14 ;  /* 0x000fb00e01007387 */ /* 0x0001e20000100a00 */
[----:B-1----:R-:W-:Y:S01]  /*1d730*/  IMAD.MOV.U32 R20, RZ, RZ, -0x46e97245 ;  /* 0xb9168dbbff147424 */ /* 0x002fe200078e00ff */
[----:B------:R-:W-:Y:S02]  /*1d740*/  MOV R21, 0x38cfff8d ;  /* 0x38cfff8d00157802 */ /* 0x000fe40000000f00 */
[----:B------:R1:W-:Y:S01]  /*1d750*/  STL.64 [R1+0xf98], R24 ;  /* 0x000f981801007387 */ /* 0x0003e20000100a00 */
[----:B--2---:R-:W-:Y:S01]  /*1d760*/  HFMA2 R19, -RZ, RZ, -0.412109375, -0.82958984375 ;  /* 0xb698baa3ff137431 */ /* 0x004fe200000001ff */
[----:B------:R-:W-:-:S02]  /*1d770*/  MOV R18, 0x36f01e4e ;  /* 0x36f01e4e00127802 */ /* 0x000fc40000000f00 */
[----:B------:R2:W-:Y:S01]  /*1d780*/  STL.64 [R1+0xfd0], R20 ;  /* 0x000fd01401007387 */ /* 0x0005e20000100a00 */
[----:B0-----:R-:W-:Y:S02]  /*1d790*/  HFMA2 R14, -RZ, RZ, -0.505859375, 137.5 ;  /* 0xb80c584cff0e7431 */ /* 0x001fe400000001ff */
[----:B------:R-:W-:Y:S01]  /*1d7a0*/  IMAD.MOV.U32 R15, RZ, RZ, -0x53846403 ;  /* 0xac7b9bfdff0f7424 */ /* 0x000fe200078e00ff */
[----:B------:R0:W-:Y:S01]  /*1d7b0*/  STL.64 [R1+0xfc8], R22 ;  /* 0x000fc81601007387 */ /* 0x0001e20000100a00 */
[----:B-1----:R-:W-:Y:S02]  /*1d7c0*/  HFMA2 R24, -RZ, RZ, 0.87060546875, 0.01421356201171875 ;  /* 0x3af72347ff187431 */ /* 0x002fe400000001ff */
[----:B------:R-:W-:Y:S01]  /*1d7d0*/  IMAD.MOV.U32 R25, RZ, RZ, -0x453ede71 ;  /* 0xbac1218fff197424 */ /* 0x000fe200078e00ff */
[----:B------:R1:W-:Y:S01]  /*1d7e0*/  STL.64 [R1+0xfe0], R18 ;  /* 0x000fe01201007387 */ /* 0x0003e20000100a00 */
[----:B--2---:R-:W-:Y:S01]  /*1d7f0*/  HFMA2 R21, -RZ, RZ, -0.017913818359375, 0.00958251953125 ;  /* 0xa49620e8ff157431 */ /* 0x004fe200000001ff */
[----:B------:R-:W-:-:S02]  /*1d800*/  MOV R20, 0xb34aab39 ;  /* 0xb34aab3900147802 */ /* 0x000fc40000000f00 */
[----:B------:R2:W-:Y:S01]  /*1d810*/  STL.64 [R1+0xfd8], R14 ;  /* 0x000fd80e01007387 */ /* 0x0005e20000100a00 */
[----:B0-----:R-:W-:Y:S02]  /*1d820*/  HFMA2 R22, -RZ, RZ, -0.28466796875, -7092 ;  /* 0xb48eeeedff167431 */ /* 0x001fe400000001ff */
[----:B------:R-:W-:Y:S01]  /*1d830*/  IMAD.MOV.U32 R23, RZ, RZ, 0x342b44cb ;  /* 0x342b44cbff177424 */ /* 0x000fe200078e00ff */
[----:B------:R0:W-:Y:S01]  /*1d840*/  STL.64 [R1+0xfc0], R24 ;  /* 0x000fc01801007387 */ /* 0x0001e20000100a00 */
[----:B-1----:R-:W-:Y:S02]  /*1d850*/  HFMA2 R18, -RZ, RZ, 0.8916015625, -0.0185546875 ;  /* 0x3b22a4c0ff127431 */ /* 0x002fe400000001ff */
        /* <DEDUP_REMOVED lines=8> */
[----:B-1----:R-:W-:Y:S02]  /*1d8e0*/  HFMA2 R20, -RZ, RZ, -1.0869140625, 6.0234375 ;  /* 0xbc594606ff147431 */ /* 0x002fe400000001ff */
[----:B------:R-:W-:Y:S01]  /*1d8f0*/  IMAD.MOV.U32 R21, RZ, RZ, 0x3bb5e994 ;  /* 0x3bb5e994ff157424 */ /* 0x000fe200078e00ff */
[----:B------:R1:W-:Y:S01]  /*1d900*/  STL.64 [R1+0x1008], R18 ;  /* 0x0010081201007387 */ /* 0x0003e20000100a00 */
[----:B--2---:R-:W-:Y:S01]  /*1d910*/  IMAD.MOV.U32 R22, RZ, RZ, -0x4940066f ;  /* 0xb6bff991ff167424 */ /* 0x004fe200078e00ff */
[----:B------:R-:W-:-:S02]  /*1d920*/  MOV R23, 0x3c772822 ;  /* 0x3c77282200177802 */ /* 0x000fc40000000f00 */
[----:B------:R2:W-:Y:S01]  /*1d930*/  STL.64 [R1+0xfe8], R24 ;  /* 0x000fe81801007387 */ /* 0x0005e20000100a00 */
[----:B0-----:R-:W-:Y:S01]  /*1d940*/  HFMA2 R15, -RZ, RZ, -0.85986328125, -76.3125 ;  /* 0xbae1d4c5ff0f7431 */ /* 0x001fe200000001ff */
[----:B------:R-:W-:Y:S02]  /*1d950*/  MOV R14, 0x3301fab9 ;  /* 0x3301fab9000e7802 */ /* 0x000fe40000000f00 */
[----:B------:R0:W-:Y:S01]  /*1d960*/  STL.64 [R1+0x1018], R22 ;  /* 0x0010181601007387 */ /* 0x0001e20000100a00 */
[----:B-1----:R-:W-:Y:S01]  /*1d970*/  IMAD.MOV.U32 R18, RZ, RZ, 0x3aa8ffa4 ;  /* 0x3aa8ffa4ff127424 */ /* 0x002fe200078e00ff */
[----:B------:R-:W-:Y:S02]  /*1d980*/  MOV R19, 0xb9f59a7b ;  /* 0xb9f59a7b00137802 */ /* 0x000fe40000000f00 */
[----:B------:R1:W-:Y:S01]  /*1d990*/  STL.64 [R1+0x1020], R20 ;  /* 0x0010201401007387 */ /* 0x0003e20000100a00 */
[----:B--2---:R-:W-:Y:S01]  /*1d9a0*/  HFMA2 R25, -RZ, RZ, -1.2548828125, 0.0003120899200439453125 ;  /* 0xbd050d1dff197431 */ /* 0x004fe200000001ff */
[----:B------:R-:W-:-:S02]  /*1d9b0*/  MOV R24, 0x3d756a1b ;  /* 0x3d756a1b00187802 */ /* 0x000fc40000000f00 */
[----:B------:R2:W-:Y:S01]  /*1d9c0*/  STL.64 [R1+0x1030], R18 ;  /* 0x0010301201007387 */ /* 0x0005e20000100a00 */
[----:B0-----:R-:W-:Y:S01]  /*1d9d0*/  HFMA2 R23, -RZ, RZ, 0.48974609375, -28928 ;  /* 0x37d6f710ff177431 */ /* 0x001fe200000001ff */
[----:B------:R-:W-:Y:S02]  /*1d9e0*/  MOV R22, 0xb8a2464d ;  /* 0xb8a2464d00167802 */ /* 0x000fe40000000f00 */
[----:B------:R0:W-:Y:S01]  /*1d9f0*/  STL.64 [R1+0x1028], R14 ;  /* 0x0010280e01007387 */ /* 0x0001e20000100a00 */
[----:B-1----:R-:W-:Y:S01]  /*1da00*/  IMAD.MOV.U32 R20, RZ, RZ, 0x2b978533 ;  /* 0x2b978533ff147424 */ /* 0x002fe200078e00ff */
[----:B------:R-:W-:Y:S02]  /*1da10*/  MOV R21, 0xb6b2aaa9 ;  /* 0xb6b2aaa900157802 */ /* 0x000fe40000000f00 */
[----:B------:R1:W-:Y:S01]  /*1da20*/  STL.64 [R1+0x1010], R24 ;  /* 0x0010101801007387 */ /* 0x0003e20000100a00 */
[----:B--2---:R-:W-:Y:S01]  /*1da30*/  HFMA2 R19, -RZ, RZ, 0.268798828125, -0.01050567626953125 ;  /* 0x344da161ff137431 */ /* 0x004fe200000001ff */
[----:B------:R-:W-:-:S02]  /*1da40*/  MOV R18, 0xa7ca1510 ;  /* 0xa7ca151000127802 */ /* 0x000fc40000000f00 */
[----:B------:R2:W-:Y:S01]  /*1da50*/  STL.64 [R1+0x1048], R20 ;  /* 0x0010481401007387 */ /* 0x0005e20000100a00 */
[----:B0-----:R-:W-:Y:S02]  /*1da60*/  HFMA2 R14, -RZ, RZ, 0.3984375, -12.578125 ;  /* 0x3660ca4aff0e7431 */ /* 0x001fe400000001ff */
[----:B------:R-:W-:Y:S01]  /*1da70*/  IMAD.MOV.U32 R15, RZ, RZ, -0x4a74aa49 ;  /* 0xb58b55b7ff0f7424 */ /* 0x000fe200078e00ff */
[----:B------:R0:W-:Y:S01]  /*1da80*/  STL.64 [R1+0x1040], R22 ;  /* 0x0010401601007387 */ /* 0x0001e20000100a00 */
[----:B-1----:R-:W-:Y:S02]  /*1da90*/  HFMA2 R24, -RZ, RZ, -0.11383056640625, 1.3095703125 ;  /* 0xaf493d3dff187431 */ /* 0x002fe400000001ff */
[----:B------:R-:W-:Y:S01]  /*1daa0*/  IMAD.MOV.U32 R25, RZ, RZ, 0x38f01e51 ;  /* 0x38f01e51ff197424 */ /* 0x000fe200078e00ff */
[----:B------:R1:W-:Y:S01]  /*1dab0*/  STL.64 [R1+0x1058], R18 ;  /* 0x0010581201007387 */ /* 0x0003e20000100a00 */
[----:B--2---:R-:W-:Y:S02]  /*1dac0*/  HFMA2 R20, -RZ, RZ, -1.447265625, -232.375 ;  /* 0xbdcadb43ff147431 */ /* 0x004fe400000001ff */
        /* <DEDUP_REMOVED lines=8> */
[----:B--2---:R-:W-:Y:S01]  /*1db50*/  HFMA2 R15, -RZ, RZ, -0.501953125, 0.00012767314910888671875 ;  /* 0xb804082fff0f7431 */ /* 0x004fe200000001ff */
[----:B------:R-:W-:Y:S02]  /*1db60*/  MOV R14, 0xbe050379 ;  /* 0xbe050379000e7802 */ /* 0x000fe40000000f00 */
[----:B------:R2:W-:Y:S01]  /*1db70*/  STL.64 [R1+0x1068], R20 ;  /* 0x0010681401007387 */ /* 0x0005e20000100a00 */
[----:B0-----:R-:W-:-:S03]  /*1db80*/  HFMA2 R24, -RZ, RZ, 1.3017578125, -2804 ;  /* 0x3d35e97aff187431 */ /* 0x001fc600000001ff */
[----:B------:R0:W-:Y:S01]  /*1db90*/  STL.64 [R1+0x1078], R18 ;  /* 0x0010781201007387 */ /* 0x0001e20000100a00 */
[----:B------:R-:W-:Y:S02]  /*1dba0*/  IMAD.MOV.U32 R25, RZ, RZ, 0x3495237e ;  /* 0x3495237eff197424 */ /* 0x000fe400078e00ff */
[----:B-1----:R-:W-:Y:S01]  /*1dbb0*/  HFMA2 R23, -RZ, RZ, 1.1015625, 480 ;  /* 0x3c685f80ff177431 */ /* 0x002fe200000001ff */
[----:B------:R-:W-:Y:S01]  /*1dbc0*/  MOV R22, 0xbc8d24f9 ;  /* 0xbc8d24f900167802 */ /* 0x000fe20000000f00 */
[----:B------:R1:W-:Y:S01]  /*1dbd0*/  STL.64 [R1+0x1070], R14 ;  /* 0x0010700e01007387 */ /* 0x0003e20000100a00 */
[----:B--2---:R-:W-:Y:S01]  /*1dbe0*/  IMAD.MOV.U32 R20, RZ, RZ, -0x4447cc25 ;  /* 0xbbb833dbff147424 */ /* 0x004fe200078e00ff */
[----:B------:R-:W-:Y:S02]  /*1dbf0*/  MOV R21, 0xb124a69e ;  /* 0xb124a69e00157802 */ /* 0x000fe40000000f00 */
[----:B------:R2:W-:Y:S01]  /*1dc00*/  STL.64 [R1+0x1088], R22 ;  /* 0x0010881601007387 */ /* 0x0005e20000100a00 */
[----:B0-----:R-:W-:Y:S01]  /*1dc10*/  HFMA2 R19, -RZ, RZ, 0.08795166015625, -0.0002505779266357421875 ;  /* 0x2da18c1bff137431 */ /* 0x001fe200000001ff */
[----:B------:R-:W-:-:S02]  /*1dc20*/  MOV R18, 0x39d6f710 ;  /* 0x39d6f71000127802 */ /* 0x000fc40000000f00 */
[----:B------:R0:W-:Y:S01]  /*1dc30*/  STL.64 [R1+0x1090], R20 ;  /* 0x0010901401007387 */ /* 0x0001e20000100a00 */
[----:B-1----:R-:W-:Y:S02]  /*1dc40*/  HFMA2 R14, -RZ, RZ, 0.8525390625, 0.0031871795654296875 ;  /* 0x3ad21a87ff0e7431 */ /* 0x002fe400000001ff */
[----:B------:R-:W-:Y:S01]  /*1dc50*/  IMAD.MOV.U32 R15, RZ, RZ, -0x4567de18 ;  /* 0xba9821e8ff0f7424 */ /* 0x000fe200078e00ff */
[----:B------:R1:W-:Y:S01]  /*1dc60*/  STL.64 [R1+0x10a0], R18 ;  /* 0x0010a01201007387 */ /* 0x0003e20000100a00 */
[----:B--2---:R-:W-:Y:S02]  /*1dc70*/  HFMA2 R22, -RZ, RZ, -0.47998046875, 0.055816650390625 ;  /* 0xb7ae2b25ff167431 */ /* 0x004fe400000001ff */
[----:B------:R-:W-:Y:S01]  /*1dc80*/  IMAD.MOV.U32 R23, RZ, RZ, -0x55fb1376 ;  /* 0xaa04ec8aff177424 */ /* 0x000fe200078e00ff */
[----:B------:R2:W-:Y:S01]  /*1dc90*/  STL.64 [R1+0x1098], R14 ;  /* 0x0010980e01007387 */ /* 0x0005e20000100a00 */
[----:B0-----:R-:W-:Y:S01]  /*1dca0*/  HFMA2 R21, -RZ, RZ, -0.38671875, 1.546875 ;  /* 0xb6303e30ff157431 */ /* 0x001fe200000001ff */
[----:B------:R-:W-:-:S02]  /*1dcb0*/  MOV R20, 0x368d5ef3 ;  /* 0x368d5ef300147802 */ /* 0x000fc40000000f00 */
[----:B------:R0:W-:Y:S01]  /*1dcc0*/  STL.64 [R1+0x1080], R24 ;  /* 0x0010801801007387 */ /* 0x0001e20000100a00 */
[----:B-1----:R-:W-:Y:S02]  /*1dcd0*/  HFMA2 R18, -RZ, RZ, -0.25732421875, 0.037445068359375 ;  /* 0xb41e28cbff127431 */ /* 0x002fe400000001ff */
        /* <DEDUP_REMOVED lines=14> */
[----:B0-----:R-:W-:Y:S02]  /*1ddc0*/  HFMA2 R20, -RZ, RZ, 0.5068359375, -4.30859375 ;  /* 0x380ec44fff147431 */ /* 0x001fe400000001ff */
[----:B------:R-:W-:Y:S01]  /*1ddd0*/  IMAD.MOV.U32 R21, RZ, RZ, -0x41f2d92f ;  /* 0xbe0d26d1ff157424 */ /* 0x000fe200078e00ff */
[----:B------:R0:W-:Y:S01]  /*1dde0*/  STL.64 [R1+0x10d8], R22 ;  /* 0x0010d81601007387 */ /* 0x0001e20000100a00 */
[----:B-1----:R-:W-:Y:S01]  /*1ddf0*/  HFMA2 R15, -RZ, RZ, -1.349609375, 2.236328125 ;  /* 0xbd664079ff0f7431 */ /* 0x002fe200000001ff */
[----:B------:R-:W-:-:S02]  /*1de00*/  MOV R14, 0x3e02b5d2 ;  /* 0x3e02b5d2000e7802 */ /* 0x000fc40000000f00 */
[----:B------:R1:W-:Y:S01]  /*1de10*/  STL.64 [R1+0x10f0], R18 ;  /* 0x0010f01201007387 */ /* 0x0003e20000100a00 */
[----:B--2---:R-:W-:Y:S01]  /*1de20*/  HFMA2 R25, -RZ, RZ, 1.681640625, -0.7841796875 ;  /* 0x3ebaba46ff197431 */ /* 0x004fe200000001ff */
[----:B------:R-:W-:Y:S02]  /*1de30*/  MOV R24, 0xbc76adea ;  /* 0xbc76adea00187802 */ /* 0x000fe40000000f00 */
[----:B------:R2:W-:Y:S01]  /*1de40*/  STL.64 [R1+0x10e0], R20 ;  /* 0x0010e01401007387 */ /* 0x0005e20000100a00 */
[----:B0-----:R-:W-:Y:S01]  /*1de50*/  HFMA2 R23, -RZ, RZ, -0.84814453125, 0 ;  /* 0xbac90000ff177431 */ /* 0x001fe200000001ff */
[----:B------:R-:W-:Y:S02]  /*1de60*/  MOV R22, 0x3091fe30 ;  /* 0x3091fe3000167802 */ /* 0x000fe40000000f00 */
[----:B------:R0:W-:Y:S01]  /*1de70*/  STL.64 [R1+0x10e8], R14 ;  /* 0x0010e80e01007387 */ /* 0x0001e20000100a00 */
[----:B-1----:R-:W-:Y:S01]  /*1de80*/  HFMA2 R19, -RZ, RZ, 0.473876953125, 0.000475406646728515625 ;  /* 0x37950fcaff137431 */ /* 0x002fe200000001ff */
[----:B------:R-:W-:-:S02]  /*1de90*/  MOV R18, 0xb867519f ;  /* 0xb867519f00127802 */ /* 0x000fc40000000f00 */
[----:B------:R1:W-:Y:S01]  /*1dea0*/  STL.64 [R1+0x10d0], R24 ;  /* 0x0010d01801007387 */ /* 0x0003e20000100a00 */
[----:B--2---:R-:W-:Y:S01]  /*1deb0*/  IMAD.MOV.U32 R20, RZ, RZ, 0x3a8dcf9e ;  /* 0x3a8dcf9eff147424 */ /* 0x004fe200078e00ff */
[----:B------:R-:W-:Y:S02]  /*1dec0*/  MOV R21, 0xb9c3f089 ;  /* 0xb9c3f08900157802 */ /* 0x000fe40000000f00 */
[----:B------:R2:W-:Y:S01]  /*1ded0*/  STL.64 [R1+0x1100], R22 ;  /* 0x0011001601007387 */ /* 0x0005e20000100a00 */
[----:B0-----:R-:W-:Y:S02]  /*1dee0*/  HFMA2 R14, -RZ, RZ, -0.07666015625, -43.65625 ;  /* 0xace8d175ff0e7431 */ /* 0x001fe400000001ff */
[----:B------:R-:W-:Y:S01]  /*1def0*/  IMAD.MOV.U32 R15, RZ, RZ, 0x38b0b6af ;  /* 0x38b0b6afff0f7424 */ /* 0x000fe200078e00ff */
[----:B------:R0:W-:Y:S01]  /*1df00*/  STL.64 [R1+0x1118], R18 ;  /* 0x0011181201007387 */ /* 0x0001e20000100a00 */
[----:B-1----:R-:W-:Y:S02]  /*1df10*/  HFMA2 R24, -RZ, RZ, -1.1162109375, 0.44384765625 ;  /* 0xbc77371aff187431 */ /* 0x002fe400000001ff */
[----:B------:R-:W-:Y:S01]  /*1df20*/  IMAD.MOV.U32 R25, RZ, RZ, 0x3bbc182a ;  /* 0x3bbc182aff197424 */ /* 0x000fe200078e00ff */
[----:B------:R1:W-:Y:S01]  /*1df30*/  STL.64 [R1+0x1108], R20 ;  /* 0x0011081401007387 */ /* 0x0003e20000100a00 */
[----:B--2---:R-:W-:-:S02]  /*1df40*/  HFMA2 R22, -RZ, RZ, 0.37939453125, -1.3037109375 ;  /* 0x3612bd37ff167431 */ /* 0x004fc400000001ff */
[----:B------:R-:W-:Y:S01]  /*1df50*/  IMAD.MOV.U32 R23, RZ, RZ, -0x4acca68f ;  /* 0xb5335971ff177424 */ /* 0x000fe200078e00ff */
[----:B------:R2:W-:Y:S01]  /*1df60*/  STL.64 [R1+0x1110], R14 ;  /* 0x0011100e01007387 */ /* 0x0005e20000100a00 */
[----:B0-----:R-:W-:Y:S02]  /*1df70*/  HFMA2 R18, -RZ, RZ, -1.8310546875, -0.73486328125 ;  /* 0xbf53b9e1ff127431 */ /* 0x001fe400000001ff */
[----:B------:R-:W-:Y:S01]  /*1df80*/  IMAD.MOV.U32 R19, RZ, RZ, 0x3f64be03 ;  /* 0x3f64be03ff137424 */ /* 0x000fe200078e00ff */
[----:B------:R0:W-:Y:S01]  /*1df90*/  STL.64 [R1+0x10f8], R24 ;  /* 0x0010f81801007387 */ /* 0x0001e20000100a00 */
[----:B-1----:R-:W-:Y:S01]  /*1dfa0*/  HFMA2 R21, -RZ, RZ, -1.923828125, 0.025543212890625 ;  /* 0xbfb2268aff157431 */ /* 0x002fe200000001ff */
[----:B------:R-:W-:Y:S02]  /*1dfb0*/  MOV R20, 0x3f39715e ;  /* 0x3f39715e00147802 */ /* 0x000fe40000000f00 */
[----:B------:R1:W-:Y:S01]  /*1dfc0*/  STL.64 [R1+0x1128], R22 ;  /* 0x0011281601007387 */ /* 0x0003e20000100a00 */
[----:B--2---:R-:W-:Y:S01]  /*1dfd0*/  IMAD.MOV.U32 R14, RZ, RZ, 0x3f885f7f ;  /* 0x3f885f7fff0e7424 */ /* 0x004fe200078e00ff */
        /* <DEDUP_REMOVED lines=11> */
[----:B0-----:R-:W-:Y:S02]  /*1e090*/  HFMA2 R20, -RZ, RZ, 1.3876953125, 0.000747203826904296875 ;  /* 0x3d8d121fff147431 */ /* 0x001fe400000001ff */
[----:B------:R-:W-:Y:S01]  /*1e0a0*/  IMAD.MOV.U32 R21, RZ, RZ, 0x326ef93b ;  /* 0x326ef93bff157424 */ /* 0x000fe200078e00ff */
[----:B------:R0:W-:Y:S01]  /*1e0b0*/  STL.64 [R1+0x1150], R22 ;  /* 0x0011501601007387 */ /* 0x0001e20000100a00 */
[----:B-1----:R-:W-:Y:S01]  /*1e0c0*/  HFMA2 R15, -RZ, RZ, 1.12890625, -13600 ;  /* 0x3c84f2a4ff0f7431 */ /* 0x002fe200000001ff */
[----:B------:R-:W-:Y:S02]  /*1e0d0*/  MOV R14, 0xbcafe000 ;  /* 0xbcafe000000e7802 */ /* 0x000fe40000000f00 */
[----:B------:R1:W-:Y:S01]  /*1e0e0*/  STL.64 [R1+0x1168], R18 ;  /* 0x0011681201007387 */ /* 0x0003e20000100a00 */
[----:B--2---:R-:W-:Y:S01]  /*1e0f0*/  HFMA2 R25, -RZ, RZ, -0.365234375, 0.14404296875 ;  /* 0xb5d8309cff197431 */ /* 0x004fe200000001ff */
[----:B------:R-:W-:-:S02]  /*1e100*/  MOV R24, 0xbee64065 ;  /* 0xbee6406500187802 */ /* 0x000fc40000000f00 */
[----:B------:R2:W-:Y:S01]  /*1e110*/  STL.64 [R1+0x1158], R20 ;  /* 0x0011581401007387 */ /* 0x0005e20000100a00 */
[----:B0-----:R-:W-:Y:S01]  /*1e120*/  HFMA2 R23, -RZ, RZ, 0.057769775390625, -50528 ;  /* 0x2b65fa2bff177431 */ /* 0x001fe200000001ff */
[----:B------:R-:W-:Y:S02]  /*1e130*/  MOV R22, 0x39ba53bc ;  /* 0x39ba53bc00167802 */ /* 0x000fe40000000f00 */
[----:B------:R0:W-:Y:S01]  /*1e140*/  STL.64 [R1+0x1160], R14 ;  /* 0x0011600e01007387 */ /* 0x0001e20000100a00 */
[----:B-1----:R-:W-:Y:S01]  /*1e150*/  HFMA2 R19, -RZ, RZ, 1.9580078125, 308.25 ;  /* 0x3fd55cd1ff137431 */ /* 0x002fe200000001ff */
[----:B------:R-:W-:Y:S02]  /*1e160*/  MOV R18, 0x365283b7 ;  /* 0x365283b700127802 */ /* 0x000fe40000000f00 */
[----:B------:R1:W-:Y:S01]  /*1e170*/  STL.64 [R1+0x1148], R24 ;  /* 0x0011481801007387 */ /* 0x0003e20000100a00 */
[----:B--2---:R-:W-:Y:S01]  /*1e180*/  IMAD.MOV.U32 R20, RZ, RZ, -0x475ce5ee ;  /* 0xb8a31a12ff147424 */ /* 0x004fe200078e00ff */
[----:B------:R-:W-:-:S02]  /*1e190*/  MOV R21, 0x3852efff ;  /* 0x3852efff00157802 */ /* 0x000fc40000000f00 */
[----:B------:R2:W-:Y:S01]  /*1e1a0*/  STL.64 [R1+0x1178], R22 ;  /* 0x0011781601007387 */ /* 0x0005e20000100a00 */
[----:B0-----:R-:W-:Y:S02]  /*1e1b0*/  HFMA2 R14, -RZ, RZ, -0.47021484375, -4.7028064727783203125e-05 ;  /* 0xb7868315ff0e7431 */ /* 0x001fe400000001ff */
[----:B------:R-:W-:Y:S01]  /*1e1c0*/  IMAD.MOV.U32 R15, RZ, RZ, 0x2860a0bf ;  /* 0x2860a0bfff0f7424 */ /* 0x000fe200078e00ff */
[----:B------:R0:W-:Y:S01]  /*1e1d0*/  STL.64 [R1+0x1190], R18 ;  /* 0x0011901201007387 */ /* 0x0001e20000100a00 */
[----:B-1----:R-:W-:Y:S02]  /*1e1e0*/  HFMA2 R24, -RZ, RZ, 0.8466796875, -22.078125 ;  /* 0x3ac6cd85ff187431 */ /* 0x002fe400000001ff */
[----:B------:R-:W-:Y:S01]  /*1e1f0*/  IMAD.MOV.U32 R25, RZ, RZ, -0x4576a78a ;  /* 0xba895876ff197424 */ /* 0x000fe200078e00ff */
[----:B------:R1:W-:Y:S01]  /*1e200*/  STL.64 [R1+0x1180], R20 ;  /* 0x0011801401007387 */ /* 0x0003e20000100a00 */
[----:B--2---:R-:W-:Y:S02]  /*1e210*/  HFMA2 R22, -RZ, RZ, 2.279296875, 6.03199005126953125e-05 ;  /* 0x408f03f4ff167431 */ /* 0x004fe400000001ff */
[----:B------:R-:W-:Y:S01]  /*1e220*/  IMAD.MOV.U32 R23, RZ, RZ, -0x3fd357bf ;  /* 0xc02ca841ff177424 */ /* 0x000fe200078e00ff */
[----:B------:R2:W-:Y:S01]  /*1e230*/  STL.64 [R1+0x1188], R14 ;  /* 0x0011880e01007387 */ /* 0x0005e20000100a00 */
[----:B0-----:R-:W-:-:S02]  /*1e240*/  HFMA2 R18, -RZ, RZ, 0.355224609375, -8.9824199676513671875e-05 ;  /* 0x35af85e3ff127431 */ /* 0x001fc400000001ff */
[----:B------:R-:W-:Y:S01]  /*1e250*/  IMAD.MOV.U32 R19, RZ, RZ, -0x417c17f8 ;  /* 0xbe83e808ff137424 */ /* 0x000fe200078e00ff */
[----:B------:R0:W-:Y:S01]  /*1e260*/  STL.64 [R1+0x1170], R24 ;  /* 0x0011701801007387 */ /* 0x0001e20000100a00 */
[----:B-1----:R-:W-:Y:S01]  /*1e270*/  HFMA2 R21, -RZ, RZ, 1.94140625, -55168 ;  /* 0x3fc4fabcff157431 */ /* 0x002fe200000001ff */
        /* <DEDUP_REMOVED lines=14> */
[----:B0-----:R-:W-:Y:S02]  /*1e360*/  HFMA2 R20, -RZ, RZ, -1.1416015625, -6136 ;  /* 0xbc91edfeff147431 */ /* 0x001fe400000001ff */
[----:B------:R-:W-:Y:S01]  /*1e370*/  IMAD.MOV.U32 R21, RZ, RZ, 0x3bd19e34 ;  /* 0x3bd19e34ff157424 */ /* 0x000fe200078e00ff */
[----:B------:R0:W-:Y:S01]  /*1e380*/  STL.64 [R1+0x11c8], R22 ;  /* 0x0011c81601007387 */ /* 0x0001e20000100a00 */
[----:B-1----:R-:W-:Y:S01]  /*1e390*/  HFMA2 R15, -RZ, RZ, -0.84912109375, -587 ;  /* 0xbacbe096ff0f7431 */ /* 0x002fe200000001ff */
[----:B------:R-:W-:-:S02]  /*1e3a0*/  MOV R14, 0x2e596624 ;  /* 0x2e596624000e7802 */ /* 0x000fc40000000f00 */
[----:B------:R1:W-:Y:S01]  /*1e3b0*/  STL.64 [R1+0x11e0], R18 ;  /* 0x0011e01201007387 */ /* 0x0003e20000100a00 */
[----:B--2---:R-:W-:Y:S01]  /*1e3c0*/  HFMA2 R25, -RZ, RZ, -1.4169921875, 13232 ;  /* 0xbdab7276ff197431 */ /* 0x004fe200000001ff */
[----:B------:R-:W-:Y:S02]  /*1e3d0*/  MOV R24, 0x3e580a4b ;  /* 0x3e580a4b00187802 */ /* 0x000fe40000000f00 */
[----:B------:R2:W-:Y:S01]  /*1e3e0*/  STL.64 [R1+0x11d0], R20 ;  /* 0x0011d01401007387 */ /* 0x0005e20000100a00 */
[----:B0-----:R-:W-:Y:S01]  /*1e3f0*/  HFMA2 R23, -RZ, RZ, 0.468505859375, 37952 ;  /* 0x377f78a2ff177431 */ /* 0x001fe200000001ff */
[----:B------:R-:W-:Y:S02]  /*1e400*/  MOV R22, 0xb84a1be1 ;  /* 0xb84a1be100167802 */ /* 0x000fe40000000f00 */
[----:B------:R0:W-:Y:S01]  /*1e410*/  STL.64 [R1+0x11d8], R14 ;  /* 0x0011d80e01007387 */ /* 0x0001e20000100a00 */
[----:B-1----:R-:W-:Y:S01]  /*1e420*/  HFMA2 R19, -RZ, RZ, -2.576171875, 24.15625 ;  /* 0xc1274e0aff137431 */ /* 0x002fe200000001ff */
[----:B------:R-:W-:-:S02]  /*1e430*/  MOV R18, 0x4113bbe2 ;  /* 0x4113bbe200127802 */ /* 0x000fc40000000f00 */
[----:B------:R1:W-:Y:S01]  /*1e440*/  STL.64 [R1+0x11c0], R24 ;  /* 0x0011c01801007387 */ /* 0x0003e20000100a00 */
[----:B--2---:R-:W-:Y:S01]  /*1e450*/  IMAD.MOV.U32 R20, RZ, RZ, -0x3f2c328c ;  /* 0xc0d3cd74ff147424 */ /* 0x004fe200078e00ff */
[----:B------:R-:W-:Y:S02]  /*1e460*/  MOV R21, 0x41565e26 ;  /* 0x41565e2600157802 */ /* 0x000fe40000000f00 */
[----:B------:R2:W-:Y:S01]  /*1e470*/  STL.64 [R1+0x11f0], R22 ;  /* 0x0011f01601007387 */ /* 0x0005e20000100a00 */
[----:B0-----:R-:W-:Y:S02]  /*1e480*/  HFMA2 R14, -RZ, RZ, -2.5859375, -0.0101165771484375 ;  /* 0xc12ca12eff0e7431 */ /* 0x001fe400000001ff */
[----:B------:R-:W-:Y:S01]  /*1e490*/  IMAD.MOV.U32 R15, RZ, RZ, -0x4543e1d3 ;  /* 0xbabc1e2dff0f7424 */ /* 0x000fe200078e00ff */
[----:B------:R0:W-:Y:S01]  /*1e4a0*/  STL.64 [R1+0x1208], R18 ;  /* 0x0012081201007387 */ /* 0x0001e20000100a00 */
[----:B-1----:R-:W-:Y:S02]  /*1e4b0*/  HFMA2 R24, -RZ, RZ, 0.045440673828125, 4296 ;  /* 0x29d16c32ff187431 */ /* 0x002fe400000001ff */
[----:B------:R-:W-:Y:S01]  /*1e4c0*/  IMAD.MOV.U32 R25, RZ, RZ, 0x389de2c9 ;  /* 0x389de2c9ff197424 */ /* 0x000fe200078e00ff */
[----:B------:R1:W-:Y:S01]  /*1e4d0*/  STL.64 [R1+0x11f8], R20 ;  /* 0x0011f81401007387 */ /* 0x0003e20000100a00 */
[----:B--2---:R-:W-:-:S02]  /*1e4e0*/  HFMA2 R22, -RZ, RZ, -2.0703125, -772.5 ;  /* 0xc024e209ff167431 */ /* 0x004fc400000001ff */
[----:B------:R-:W-:Y:S01]  /*1e4f0*/  IMAD.MOV.U32 R23, RZ, RZ, 0x40148713 ;  /* 0x40148713ff177424 */ /* 0x000fe200078e00ff */
[----:B------:R2:W-:Y:S01]  /*1e500*/  STL.64 [R1+0x1200], R14 ;  /* 0x0012000e01007387 */ /* 0x0005e20000100a00 */
[----:B0-----:R-:W-:Y:S02]  /*1e510*/  HFMA2 R18, -RZ, RZ, 1.4541015625, -0.0060577392578125 ;  /* 0x3dd19e34ff127431 */ /* 0x001fe400000001ff */
[----:B------:R-:W-:Y:S01]  /*1e520*/  IMAD.MOV.U32 R19, RZ, RZ, 0x3067cdc6 ;  /* 0x3067cdc6ff137424 */ /* 0x000fe200078e00ff */
[----:B------:R0:W-:Y:S01]  /*1e530*/  STL.64 [R1+0x11e8], R24 ;  /* 0x0011e81801007387 */ /* 0x0001e20000100a00 */
[----:B-1----:R-:W-:Y:S01]  /*1e540*/  HFMA2 R21, -RZ, RZ, -0.2454833984375, 0.384765625 ;  /* 0xb3db3628ff157431 */ /* 0x002fe200000001ff */
        /* <DEDUP_REMOVED lines=8> */
[----:B-1----:R-:W-:Y:S01]  /*1e5d0*/  IMAD.MOV.U32 R22, RZ, RZ, -0x4418ceb5 ;  /* 0xbbe7314bff167424 */ /* 0x002fe200078e00ff */
[----:B------:R-:W-:Y:S02]  /*1e5e0*/  MOV R23, 0x2c0887f7 ;  /* 0x2c0887f700177802 */ /* 0x000fe40000000f00 */
[----:B------:R1:W-:Y:S01]  /*1e5f0*/  STL.64 [R1+0x1228], R14 ;  /* 0x0012280e01007387 */ /* 0x0003e20000100a00 */
[----:B--2---:R-:W-:Y:S01]  /*1e600*/  IMAD.MOV.U32 R18, RZ, RZ, -0x475fe738 ;  /* 0xb8a018c8ff127424 */ /* 0x004fe200078e00ff */
[----:B------:R-:W-:-:S02]  /*1e610*/  MOV R19, 0xc188e6d2 ;  /* 0xc188e6d200137802 */ /* 0x000fc40000000f00 */
[----:B------:R2:W-:Y:S01]  /*1e620*/  STL.64 [R1+0x1210], R24 ;  /* 0x0012101801007387 */ /* 0x0005e20000100a00 */
[----:B0-----:R-:W-:Y:S02]  /*1e630*/  HFMA2 R20, -RZ, RZ, 0.85595703125, 0.00191211700439453125 ;  /* 0x3ad917d5ff147431 */ /* 0x001fe400000001ff */
[----:B------:R-:W-:Y:S01]  /*1e640*/  IMAD.MOV.U32 R21, RZ, RZ, -0x456ebbf7 ;  /* 0xba914409ff157424 */ /* 0x000fe200078e00ff */
[----:B------:R0:W-:Y:S01]  /*1e650*/  STL.64 [R1+0x1240], R22 ;  /* 0x0012401601007387 */ /* 0x0001e20000100a00 */
[----:B-1----:R-:W-:Y:S01]  /*1e660*/  HFMA2 R15, -RZ, RZ, -0.09967041015625, -0.000908374786376953125 ;  /* 0xae619371ff0f7431 */ /* 0x002fe200000001ff */
[----:B------:R-:W-:Y:S02]  /*1e670*/  MOV R14, 0x39bf9a7a ;  /* 0x39bf9a7a000e7802 */ /* 0x000fe40000000f00 */
[----:B------:R1:W-:Y:S01]  /*1e680*/  STL.64 [R1+0x1258], R18 ;  /* 0x0012581201007387 */ /* 0x0003e20000100a00 */
[----:B--2---:R-:W-:Y:S01]  /*1e690*/  HFMA2 R25, -RZ, RZ, 1.16015625, 771.5 ;  /* 0x3ca46207ff197431 */ /* 0x004fe200000001ff */
[----:B------:R-:W-:-:S02]  /*1e6a0*/  MOV R24, 0xbce55ca9 ;  /* 0xbce55ca900187802 */ /* 0x000fc40000000f00 */
[----:B------:R2:W-:Y:S01]  /*1e6b0*/  STL.64 [R1+0x1248], R20 ;  /* 0x0012481401007387 */ /* 0x0005e20000100a00 */
[----:B0-----:R-:W-:Y:S01]  /*1e6c0*/  HFMA2 R23, -RZ, RZ, 3.0078125, 0.99951171875 ;  /* 0x42043bffff177431 */ /* 0x001fe200000001ff */
[----:B------:R-:W-:Y:S02]  /*1e6d0*/  MOV R22, 0xc251316e ;  /* 0xc251316e00167802 */ /* 0x000fe40000000f00 */
[----:B------:R0:W-:Y:S01]  /*1e6e0*/  STL.64 [R1+0x1250], R14 ;  /* 0x0012500e01007387 */ /* 0x0001e20000100a00 */
[----:B-1----:R-:W-:Y:S01]  /*1e6f0*/  HFMA2 R19, -RZ, RZ, 2.25390625, 28240 ;  /* 0x408276e5ff137431 */ /* 0x002fe200000001ff */
[----:B------:R-:W-:Y:S02]  /*1e700*/  MOV R18, 0xb74d552d ;  /* 0xb74d552d00127802 */ /* 0x000fe40000000f00 */
[----:B------:R1:W-:Y:S01]  /*1e710*/  STL.64 [R1+0x1238], R24 ;  /* 0x0012381801007387 */ /* 0x0003e20000100a00 */
[----:B--2---:R-:W-:Y:S01]  /*1e720*/  IMAD.MOV.U32 R20, RZ, RZ, 0x3b2278e6 ;  /* 0x3b2278e6ff147424 */ /* 0x004fe200078e00ff */
[----:B------:R-:W-:-:S02]  /*1e730*/  MOV R21, 0xc1a4e31c ;  /* 0xc1a4e31c00157802 */ /* 0x000fc40000000f00 */
[----:B------:R2:W-:Y:S01]  /*1e740*/  STL.64 [R1+0x1268], R22 ;  /* 0x0012681601007387 */ /* 0x0005e20000100a00 */
[----:B0-----:R-:W-:Y:S02]  /*1e750*/  HFMA2 R14, -RZ, RZ, 2.826171875, 0.0019626617431640625 ;  /* 0x41a71805ff0e7431 */ /* 0x001fe400000001ff */
[----:B------:R-:W-:Y:S01]  /*1e760*/  IMAD.MOV.U32 R15, RZ, RZ, -0x3edf44cc ;  /* 0xc120bb34ff0f7424 */ /* 0x000fe200078e00ff */
[----:B------:R0:W-:Y:S01]  /*1e770*/  STL.64 [R1+0x1280], R18 ;  /* 0x0012801201007387 */ /* 0x0001e20000100a00 */
[----:B-1----:R-:W-:Y:S02]  /*1e780*/  HFMA2 R24, -RZ, RZ, -1.8896484375, 26704 ;  /* 0xbf8f7685ff187431 */ /* 0x002fe400000001ff */
[----:B------:R-:W-:Y:S01]  /*1e790*/  IMAD.MOV.U32 R25, RZ, RZ, 0x42148722 ;  /* 0x42148722ff197424 */ /* 0x000fe200078e00ff */
[----:B------:R1:W-:Y:S01]  /*1e7a0*/  STL.64 [R1+0x1270], R20 ;  /* 0x0012701401007387 */ /* 0x0003e20000100a00 */
[----:B--2---:R-:W-:Y:S02]  /*1e7b0*/  HFMA2 R22, -RZ, RZ, 0.2374267578125, 1.6318359375 ;  /* 0x33993e87ff167431 */ /* 0x004fe400000001ff */
[----:B------:R-:W-:Y:S01]  /*1e7c0*/  IMAD.MOV.U32 R23, RZ, RZ, -0x411aa357 ;  /* 0xbee55ca9ff177424 */ /* 0x000fe200078e00ff */
[----:B------:R2:W-:Y:S01]  /*1e7d0*/  STL.64 [R1+0x1278], R14 ;  /* 0x0012780e01007387 */ /* 0x0005e20000100a00 */
[----:B0-----:R-:W-:-:S02]  /*1e7e0*/  HFMA2 R18, -RZ, RZ, -1.185546875, -0.0413818359375 ;  /* 0xbcbea94cff127431 */ /* 0x001fc400000001ff */
[----:B------:R-:W-:Y:S01]  /*1e7f0*/  IMAD.MOV.U32 R19, RZ, RZ, 0x3c03ba34 ;  /* 0x3c03ba34ff137424 */ /* 0x000fe200078e00ff */
[----:B------:R0:W-:Y:S01]  /*1e800*/  STL.64 [R1+0x1260], R24 ;  /* 0x0012601801007387 */ /* 0x0001e20000100a00 */
[----:B-1----:R-:W-:Y:S01]  /*1e810*/  HFMA2 R21, -RZ, RZ, -1.501953125, 0.0002357959747314453125 ;  /* 0xbe020bbaff157431 */ /* 0x002fe200000001ff */
        /* <DEDUP_REMOVED lines=14> */
[----:B0-----:R-:W-:Y:S02]  /*1e900*/  HFMA2 R20, -RZ, RZ, 3.287109375, -7.8515625 ;  /* 0x4293c7daff147431 */ /* 0x001fe400000001ff */
[----:B------:R-:W-:Y:S01]  /*1e910*/  IMAD.MOV.U32 R21, RZ, RZ, -0x3ce332d7 ;  /* 0xc31ccd29ff157424 */ /* 0x000fe200078e00ff */
[----:B------:R0:W-:Y:S01]  /*1e920*/  STL.64 [R1+0x12b8], R22 ;  /* 0x0012b81601007387 */ /* 0x0001e20000100a00 */
[----:B-1----:R-:W-:Y:S01]  /*1e930*/  HFMA2 R15, -RZ, RZ, 1.09375, 130.875 ;  /* 0x3c605817ff0f7431 */ /* 0x002fe200000001ff */
[----:B------:R-:W-:-:S02]  /*1e940*/  MOV R14, 0x430437bf ;  /* 0x430437bf000e7802 */ /* 0x000fc40000000f00 */
[----:B------:R1:W-:Y:S01]  /*1e950*/  STL.64 [R1+0x12d0], R18 ;  /* 0x0012d01201007387 */ /* 0x0003e20000100a00 */
[----:B--2---:R-:W-:Y:S01]  /*1e960*/  HFMA2 R25, -RZ, RZ, -0.8671875, 0.02020263671875 ;  /* 0xbaf0252cff197431 */ /* 0x004fe200000001ff */
[----:B------:R-:W-:Y:S02]  /*1e970*/  MOV R24, 0xb0a1e056 ;  /* 0xb0a1e05600187802 */ /* 0x000fe40000000f00 */
[----:B------:R2:W-:Y:S01]  /*1e980*/  STL.64 [R1+0x12c0], R20 ;  /* 0x0012c01401007387 */ /* 0x0005e20000100a00 */
[----:B0-----:R-:W-:Y:S01]  /*1e990*/  HFMA2 R23, -RZ, RZ, -3.046875, -118.1875 ;  /* 0xc218d763ff177431 */ /* 0x001fe200000001ff */
[----:B------:R-:W-:Y:S02]  /*1e9a0*/  MOV R22, 0x4223149e ;  /* 0x4223149e00167802 */ /* 0x000fe40000000f00 */
[----:B------:R0:W-:Y:S01]  /*1e9b0*/  STL.64 [R1+0x12c8], R14 ;  /* 0x0012c80e01007387 */ /* 0x0001e20000100a00 */
[----:B-1----:R-:W-:Y:S01]  /*1e9c0*/  HFMA2 R19, -RZ, RZ, -0.177001953125, 0.003421783447265625 ;  /* 0xb1aa1b02ff137431 */ /* 0x002fe200000001ff */
[----:B------:R-:W-:-:S02]  /*1e9d0*/  MOV R18, 0xc0020bba ;  /* 0xc0020bba00127802 */ /* 0x000fc40000000f00 */
[----:B------:R1:W-:Y:S01]  /*1e9e0*/  STL.64 [R1+0x12b0], R24 ;  /* 0x0012b01801007387 */ /* 0x0003e20000100a00 */
[----:B--2---:R-:W-:Y:S01]  /*1e9f0*/  IMAD.MOV.U32 R20, RZ, RZ, 0x41898fd1 ;  /* 0x41898fd1ff147424 */ /* 0x004fe200078e00ff */
[----:B------:R-:W-:Y:S02]  /*1ea00*/  MOV R21, 0x357b0a41 ;  /* 0x357b0a4100157802 */ /* 0x000fe40000000f00 */
[----:B------:R2:W-:Y:S01]  /*1ea10*/  STL.64 [R1+0x12e0], R22 ;  /* 0x0012e01601007387 */ /* 0x0005e20000100a00 */
[----:B0-----:R-:W-:Y:S02]  /*1ea20*/  HFMA2 R14, -RZ, RZ, -2.390625, -0.15869140625 ;  /* 0xc0c8b114ff0e7431 */ /* 0x001fe400000001ff */
[----:B------:R-:W-:Y:S01]  /*1ea30*/  IMAD.MOV.U32 R15, RZ, RZ, 0x40a3bda5 ;  /* 0x40a3bda5ff0f7424 */ /* 0x000fe200078e00ff */
[----:B------:R0:W-:Y:S01]  /*1ea40*/  STL.64 [R1+0x12f8], R18 ;  /* 0x0012f81201007387 */ /* 0x0001e20000100a00 */
[----:B-1----:R-:W-:Y:S02]  /*1ea50*/  HFMA2 R24, -RZ, RZ, -3.3125, -0.8974609375 ;  /* 0xc2a0bb2eff187431 */ /* 0x002fe400000001ff */
[----:B------:R-:W-:Y:S01]  /*1ea60*/  IMAD.MOV.U32 R25, RZ, RZ, -0x4713dd22 ;  /* 0xb8ec22deff197424 */ /* 0x000fe200078e00ff */
[----:B------:R1:W-:Y:S01]  /*1ea70*/  STL.64 [R1+0x12e8], R20 ;  /* 0x0012e81401007387 */ /* 0x0003e20000100a00 */
[----:B--2---:R-:W-:-:S02]  /*1ea80*/  HFMA2 R22, -RZ, RZ, 1.53515625, -0.037109375 ;  /* 0x3e24a8c0ff167431 */ /* 0x004fc400000001ff */
[----:B------:R-:W-:Y:S01]  /*1ea90*/  IMAD.MOV.U32 R23, RZ, RZ, -0x4d2b89d4 ;  /* 0xb2d4762cff177424 */ /* 0x000fe200078e00ff */
[----:B------:R2:W-:Y:S01]  /*1eaa0*/  STL.64 [R1+0x12f0], R14 ;  /* 0x0012f00e01007387 */ /* 0x0005e20000100a00 */
[----:B0-----:R-:W-:Y:S02]  /*1eab0*/  HFMA2 R18, -RZ, RZ, 0.88037109375, 3.943359375 ;  /* 0x3b0b43e3ff127431 */ /* 0x001fe400000001ff */
[----:B------:R-:W-:Y:S01]  /*1eac0*/  IMAD.MOV.U32 R19, RZ, RZ, 0x43542b1a ;  /* 0x43542b1aff137424 */ /* 0x000fe200078e00ff */
[----:B------:R0:W-:Y:S01]  /*1ead0*/  STL.64 [R1+0x12d8], R24 ;  /* 0x0012d81801007387 */ /* 0x0001e20000100a00 */
[----:B-1----:R-:W-:Y:S01]  /*1eae0*/  HFMA2 R21, -RZ, RZ, 1.22265625, 0.01502227783203125 ;  /* 0x3ce423b1ff157431 */ /* 0x002fe200000001ff */
        /* <DEDUP_REMOVED lines=8> */
[----:B-1----:R-:W-:-:S03]  /*1eb70*/  HFMA2 R23, -RZ, RZ, -3.970703125, 0.000694751739501953125 ;  /* 0xc3f111b1ff177431 */ /* 0x002fc600000001ff */
[----:B------:R1:W-:Y:S01]  /*1eb80*/  STL.64 [R1+0x1318], R14 ;  /* 0x0013180e01007387 */ /* 0x0003e20000100a00 */
[----:B------:R-:W-:Y:S02]  /*1eb90*/  IMAD.MOV.U32 R22, RZ, RZ, 0x4436cdd2 ;  /* 0x4436cdd2ff167424 */ /* 0x000fe400078e00ff */
[----:B--2---:R-:W-:Y:S02]  /*1eba0*/  HFMA2 R19, -RZ, RZ, -3.29296875, -7.3611736297607421875e-05 ;  /* 0xc29684d3ff137431 */ /* 0x004fe400000001ff */
[----:B------:R-:W-:Y:S01]  /*1ebb0*/  IMAD.MOV.U32 R18, RZ, RZ, 0x3913332d ;  /* 0x3913332dff127424 */ /* 0x000fe200078e00ff */
[----:B------:R2:W-:Y:S01]  /*1ebc0*/  STL.64 [R1+0x1300], R24 ;  /* 0x0013001801007387 */ /* 0x0005e20000100a00 */
[----:B0-----:R-:W-:Y:S01]  /*1ebd0*/  MOV R20, 0xbcec1227 ;  /* 0xbcec122700147802 */ /* 0x001fe20000000f00 */
[----:B------:R-:W-:Y:S02]  /*1ebe0*/  IMAD.MOV.U32 R21, RZ, RZ, 0x43a31567 ;  /* 0x43a31567ff157424 */ /* 0x000fe400078e00ff */
[----:B------:R0:W-:Y:S01]  /*1ebf0*/  STL.64 [R1+0x1330], R22 ;  /* 0x0013301601007387 */ /* 0x0001e20000100a00 */
[----:B-1----:R-:W-:Y:S01]  /*1ec00*/  HFMA2 R14, -RZ, RZ, -3.833984375, -13016 ;  /* 0xc3abf25bff0e7431 */ /* 0x002fe200000001ff */
[----:B------:R-:W-:-:S02]  /*1ec10*/  MOV R15, 0x432bf3b2 ;  /* 0x432bf3b2000f7802 */ /* 0x000fc40000000f00 */
[----:B------:R1:W-:Y:S01]  /*1ec20*/  STL.64 [R1+0x1338], R20 ;  /* 0x0013381401007387 */ /* 0x0003e20000100a00 */
[----:B--2---:R-:W-:-:S03]  /*1ec30*/  MOV R24, 0x4151b9cf ;  /* 0x4151b9cf00187802 */ /* 0x004fc60000000f00 */
[----:B------:R2:W-:Y:S01]  /*1ec40*/  STL.64 [R1+0x1348], R18 ;  /* 0x0013481201007387 */ /* 0x0005e20000100a00 */
[----:B------:R-:W-:Y:S01]  /*1ec50*/  MOV R25, 0xc3f87dce ;  /* 0xc3f87dce00197802 */ /* 0x000fe20000000f00 */
[----:B0-----:R-:W-:Y:S02]  /*1ec60*/  HFMA2 R22, -RZ, RZ, -0.3310546875, 635.5 ;  /* 0xb54c60f7ff167431 */ /* 0x001fe400000001ff */
[----:B------:R0:W-:Y:S01]  /*1ec70*/  STL.64 [R1+0x1340], R14 ;  /* 0x0013400e01007387 */ /* 0x0001e20000100a00 */
[----:B------:R-:W-:Y:S01]  /*1ec80*/  MOV R23, 0x4118a4c2 ;  /* 0x4118a4c200177802 */ /* 0x000fe20000000f00 */
[----:B-1----:R-:W-:Y:S02]  /*1ec90*/  HFMA2 R21, -RZ, RZ, 2.111328125, 1.4609375 ;  /* 0x40393dd8ff157431 */ /* 0x002fe400000001ff */
[----:B------:R1:W-:Y:S01]  /*1eca0*/  STL.64 [R1+0x1328], R24 ;  /* 0x0013281801007387 */ /* 0x0003e20000100a00 */
[----:B------:R-:W-:Y:S02]  /*1ecb0*/  IMAD.MOV.U32 R20, RZ, RZ, -0x3f0f7065 ;  /* 0xc0f08f9bff147424 */ /* 0x000fe400078e00ff */
[----:B--2---:R-:W-:Y:S01]  /*1ecc0*/  HFMA2 R18, -RZ, RZ, 1.7705078125, -0.4638671875 ;  /* 0x3f15b76cff127431 */ /* 0x004fe200000001ff */
[----:B------:R-:W-:Y:S01]  /*1ecd0*/  MOV R19, 0xbe5574fd ;  /* 0xbe5574fd00137802 */ /* 0x000fe20000000f00 */
[----:B------:R2:W-:Y:S01]  /*1ece0*/  STL.64 [R1+0x1358], R22 ;  /* 0x0013581601007387 */ /* 0x0005e20000100a00 */
[----:B0-----:R-:W-:Y:S01]  /*1ecf0*/  MOV R14, 0xb4fa3f50 ;  /* 0xb4fa3f50000e7802 */ /* 0x001fe20000000f00 */
[----:B------:R-:W-:-:S02]  /*1ed00*/  IMAD.MOV.U32 R15, RZ, RZ, -0x40b1a00e ;  /* 0xbf4e5ff2ff0f7424 */ /* 0x000fc400078e00ff */
[----:B------:R0:W-:Y:S01]  /*1ed10*/  STL.64 [R1+0x1360], R20 ;  /* 0x0013601401007387 */ /* 0x0001e20000100a00 */
[----:B-1----:R-:W-:Y:S01]  /*1ed20*/  MOV R24, 0x42850a16 ;  /* 0x42850a1600187802 */ /* 0x002fe20000000f00 */
[----:B------:R-:W-:Y:S02]  /*1ed30*/  IMAD.MOV.U32 R25, RZ, RZ, -0x3e1c6b7b ;  /* 0xc1e39485ff197424 */ /* 0x000fe400078e00ff */
[----:B------:R1:W-:Y:S04]  /*1ed40*/  STL.64 [R1+0x1368], R14 ;  /* 0x0013680e01007387 */ /* 0x0003e80000100a00 */
[----:B------:R3:W-:Y:S01]  /*1ed50*/  STL.64 [R1+0x1350], R24 ;  /* 0x0013501801007387 */ /* 0x0007e20000100a00 */
[----:B--2---:R-:W-:Y:S01]  /*1ed60*/  MOV R22, 0xbd07707a ;  /* 0xbd07707a00167802 */ /* 0x004fe20000000f00 */
[----:B------:R-:W-:-:S02]  /*1ed70*/  IMAD.MOV.U32 R23, RZ, RZ, 0x3c778cda ;  /* 0x3c778cdaff177424 */ /* 0x000fc400078e00ff */
[----:B------:R2:W-:Y:S01]  /*1ed80*/  STL.64 [R1+0x1370], R18 ;  /* 0x0013701201007387 */ /* 0x0005e20000100a00 */
[----:B0-----:R-:W-:Y:S01]  /*1ed90*/  HFMA2 R20, -RZ, RZ, -4.46484375, 1580 ;  /* 0xc477662cff147431 */ /* 0x001fe200000001ff */
[----:B------:R-:W-:Y:S01]  /*1eda0*/  MOV R21, 0x450908e3 ;  /* 0x450908e300157802 */ /* 0x000fe20000000f00 */
[----:B-1----:R-:W-:Y:S02]  /*1edb0*/  HFMA2 R15, -RZ, RZ, -1.5341796875, 0.0010662078857421875 ;  /* 0xbe23145eff0f7431 */ /* 0x002fe400000001ff */
[----:B------:R-:W-:Y:S01]  /*1edc0*/  IMAD.MOV.U32 R14, RZ, RZ, -0x3b0ef486 ;  /* 0xc4f10b7aff0e7424 */ /* 0x000fe200078e00ff */
[----:B------:R0:W-:Y:S01]  /*1edd0*/  STL.64 [R1+0x1380], R22 ;  /* 0x0013801601007387 */ /* 0x0001e20000100a00 */
[----:B---3--:R-:W-:Y:S02]  /*1ede0*/  HFMA2 R25, -RZ, RZ, 1.328125, -1493 ;  /* 0x3d50e5d5ff197431 */ /* 0x008fe400000001ff */
[----:B------:R-:W-:Y:S01]  /*1edf0*/  IMAD.MOV.U32 R24, RZ, RZ, 0x391ad4b2 ;  /* 0x391ad4b2ff187424 */ /* 0x000fe200078e00ff */
[----:B------:R1:W-:Y:S01]  /*1ee00*/  STL.64 [R1+0x1388], R20 ;  /* 0x0013881401007387 */ /* 0x0003e20000100a00 */
[----:B--2---:R-:W-:Y:S01]  /*1ee10*/  MOV R18, 0x44f49ff4 ;  /* 0x44f49ff400127802 */ /* 0x004fe20000000f00 */
[----:B------:R-:W-:-:S02]  /*1ee20*/  IMAD.MOV.U32 R19, RZ, RZ, -0x3ae98bfa ;  /* 0xc5167406ff137424 */ /* 0x000fc400078e00ff */
[----:B------:R2:W-:Y:S04]  /*1ee30*/  STL.64 [R1+0x1390], R14 ;  /* 0x0013900e01007387 */ /* 0x0005e80000100a00 */
[----:B------:R3:W-:Y:S01]  /*1ee40*/  STL.64 [R1+0x1398], R18 ;  /* 0x0013981201007387 */ /* 0x0007e20000100a00 */
[----:B0-----:R-:W-:Y:S02]  /*1ee50*/  HFMA2 R23, -RZ, RZ, 4.2109375, -6008 ;  /* 0x4436eddeff177431 */ /* 0x001fe400000001ff */
[----:B------:R-:W-:Y:S01]  /*1ee60*/  IMAD.MOV.U32 R22, RZ, RZ, -0x3bc3d9f9 ;  /* 0xc43c2607ff167424 */ /* 0x000fe200078e00ff */
[----:B------:R0:W-:Y:S01]  /*1ee70*/  STL.64 [R1+0x1378], R24 ;  /* 0x0013781801007387 */ /* 0x0001e20000100a00 */
[----:B-1----:R-:W-:Y:S01]  /*1ee80*/  MOV R20, 0xc3aaaf64 ;  /* 0xc3aaaf6400147802 */ /* 0x002fe20000000f00 */
[----:B------:R-:W-:-:S02]  /*1ee90*/  IMAD.MOV.U32 R21, RZ, RZ, -0x48d87794 ;  /* 0xb727886cff157424 */ /* 0x000fc400078e00ff */
[----:B--2---:R-:W-:Y:S01]  /*1eea0*/  HFMA2 R14, -RZ, RZ, 3.509765625, -0.000507831573486328125 ;  /* 0x43059029ff0e7431 */ /* 0x004fe200000001ff */
[----:B------:R-:W-:Y:S01]  /*1eeb0*/  MOV R15, 0xc2e186a2 ;  /* 0xc2e186a2000f7802 */ /* 0x000fe20000000f00 */
[----:B------:R1:W-:Y:S01]  /*1eec0*/  STL.64 [R1+0x13a8], R22 ;  /* 0x0013a81601007387 */ /* 0x0003e20000100a00 */
[----:B---3--:R-:W-:Y:S02]  /*1eed0*/  HFMA2 R19, -RZ, RZ, -0.4384765625, -8600 ;  /* 0xb704f033ff137431 */ /* 0x008fe400000001ff */
[----:B------:R-:W-:Y:S01]  /*1eee0*/  IMAD.MOV.U32 R18, RZ, RZ, 0x42393dd8 ;  /* 0x42393dd8ff127424 */ /* 0x000fe200078e00ff */
[----:B------:R2:W-:Y:S01]  /*1eef0*/  STL.64 [R1+0x13b0], R20 ;  /* 0x0013b01401007387 */ /* 0x0005e20000100a00 */
[----:B0-----:R-:W-:Y:S01]  /*1ef00*/  HFMA2 R24, -RZ, RZ, 4.66796875, -15728 ;  /* 0x44abf3aeff187431 */ /* 0x001fe200000001ff */
[----:B------:R-:W-:Y:S02]  /*1ef10*/  MOV R25, 0x3aa95acb ;  /* 0x3aa95acb00197802 */ /* 0x000fe40000000f00 */
[----:B------:R0:W-:Y:S04]  /*1ef20*/  STL.64 [R1+0x13b8], R14 ;  /* 0x0013b80e01007387 */ /* 0x0001e80000100a00 */
[----:B------:R3:W-:Y:S01]  /*1ef30*/  STL.64 [R1+0x13c0], R18 ;  /* 0x0013c01201007387 */ /* 0x0007e20000100a00 */
[----:B-1----:R-:W-:Y:S01]  /*1ef40*/  HFMA2 R22, -RZ, RZ, -2.259765625, 2620 ;  /* 0xc085691eff167431 */ /* 0x002fe200000001ff */
[----:B------:R-:W-:Y:S01]  /*1ef50*/  MOV R23, 0x3b4b3729 ;  /* 0x3b4b372900177802 */ /* 0x000fe20000000f00 */
[----:B--2---:R-:W-:Y:S01]  /*1ef60*/  HFMA2 R21, -RZ, RZ, -1.814453125, -0.177734375 ;  /* 0xbf42b1b0ff157431 */ /* 0x004fe200000001ff */
[----:B------:R1:W-:Y:S01]  /*1ef70*/  STL.64 [R1+0x13a0], R24 ;  /* 0x0013a01801007387 */ /* 0x0003e20000100a00 */
[----:B------:R-:W-:Y:S01]  /*1ef80*/  IMAD.MOV.U32 R20, RZ, RZ, 0x3f8f9e02 ;  /* 0x3f8f9e02ff147424 */ /* 0x000fe200078e00ff */
[----:B0-----:R-:W-:Y:S01]  /*1ef90*/  MOV R14, 0x3eb9a9a3 ;  /* 0x3eb9a9a3000e7802 */ /* 0x001fe20000000f00 */
[----:B------:R-:W-:Y:S01]  /*1efa0*/  IMAD.MOV.U32 R15, RZ, RZ, 0x3e6301dc ;  /* 0x3e6301dcff0f7424 */ /* 0x000fe200078e00ff */
[----:B------:R0:W-:Y:S01]  /*1efb0*/  STL.64 [R1+0x13d0], R22 ;  /* 0x0013d01601007387 */ /* 0x0001e20000100a00 */
[----:B---3--:R-:W-:Y:S01]  /*1efc0*/  HFMA2 R18, -RZ, RZ, 1.7431640625, 3.181640625 ;  /* 0x3ef9425dff127431 */ /* 0x008fe200000001ff */
[----:B------:R-:W-:-:S02]  /*1efd0*/  MOV R19, 0x3f800000 ;  /* 0x3f80000000137802 */ /* 0x000fc40000000f00 */
[----:B------:R0:W-:Y:S01]  /*1efe0*/  STL.64 [R1+0x13d8], R20 ;  /* 0x0013d81401007387 */ /* 0x0001e20000100a00 */
[----:B-1----:R-:W-:Y:S01]  /*1eff0*/  MOV R24, 0xc1682bf0 ;  /* 0xc1682bf000187802 */ /* 0x002fe20000000f00 */
        /* <DEDUP_REMOVED lines=46> */
[----:B------:R-:W1:Y:S01]  /*1f2e0*/  MUFU.SQRT R0, R0 ;  /* 0x0000000000007308 */ /* 0x000e620000002000 */
[----:B------:R-:W-:Y:S05]  /*1f2f0*/  BRA `(.L_x_2732) ;  /* 0x0000000000887947 */ /* 0x000fea0003800000 */
.L_x_2731:
[----:B------:R-:W-:Y:S02]  /*1f300*/  FSETP.GEU.FTZ.AND P0, PT, R0, 1, PT ;  /* 0x3f8000000000780b */ /* 0x000fe40003f1e000 */
[----:B------:R-:W-:-:S11]  /*1f310*/  MOV R0, RZ ;  /* 0x000000ff00007202 */ /* 0x000fd60000000f00 */
[----:B------:R-:W-:Y:S05]  /*1f320*/  @P0 BRA `(.L_x_2732) ;  /* 0x00000000007c0947 */ /* 0x000fea0003800000 */
[C---:B------:R-:W-:Y:S01]  /*1f330*/  FADD.FTZ.RZ R0, R7.reuse, 1 ;  /* 0x3f80000007007421 */ /* 0x040fe2000001c000 */
[----:B0-----:R-:W-:Y:S01]  /*1f340*/  HFMA2 R14, -RZ, RZ, 1.3056640625, -1.8671875 ;  /* 0x3d39bf78ff0e7431 */ /* 0x001fe200000001ff */
[C---:B------:R-:W-:Y:S02]  /*1f350*/  ISETP.GE.U32.AND P0, PT, R7.reuse, 0x7f800000, PT ;  /* 0x7f8000000700780c */ /* 0x040fe40003f06070 */
        /* <DEDUP_REMOVED lines=28> */
.L_x_2732:
[----:B------:R-:W-:Y:S05]  /*1f520*/  BSYNC.RECONVERGENT B0 ;  /* 0x0000000000007941 */ /* 0x000fea0003800200 */
.L_x_2730:
[----:B------:R-:W-:Y:S01]  /*1f530*/  HFMA2 R5, -RZ, RZ, 0, 5.9604644775390625e-08 ;  /* 0x00000001ff057431 */ /* 0x000fe200000001ff */
[----:B------:R-:W-:Y:S01]  /*1f540*/  BSSY.RECONVERGENT B0, `(.L_x_2733) ;  /* 0x0000015000007945 */ /* 0x000fe20003800200 */
[----:B------:R-:W-:Y:S01]  /*1f550*/  MOV R7, RZ ;  /* 0x000000ff00077202 */ /* 0x000fe20000000f00 */
[----:B------:R-:W-:-:S07]  /*1f560*/  IMAD.MOV.U32 R8, RZ, RZ, -0x41555555 ;  /* 0xbeaaaaabff087424 */ /* 0x000fce00078e00ff */
.L_x_2734:
[----:B------:R-:W-:-:S13]  /*1f570*/  ISETP.GT.AND P1, PT, R5, R7, PT ;  /* 0x000000070500720c */ /* 0x000fda0003f24270 */
[C---:B0-----:R-:W-:Y:S02]  /*1f580*/  @P1 IADD3 R15, PT, PT, R5.reuse, -0x1, RZ ;  /* 0xffffffff050f1810 */ /* 0x041fe40007ffe0ff */
[----:B------:R-:W-:-:S03]  /*1f590*/  @!P1 LEA R14, R5, R6, 0x2 ;  /* 0x00000006050e9211 */ /* 0x000fc600078e10ff */
[----:B------:R-:W-:-:S03]  /*1f5a0*/  @P1 IMAD R15, R15, 0x4, R6 ;  /* 0x000000040f0f1824 */ /* 0x000fc600078e0206 */
[----:B------:R-:W2:Y:S04]  /*1f5b0*/  @!P1 LDL R14, [R14] ;  /* 0x000000000e0e9983 */ /* 0x000ea80000100800 */
[----:B------:R-:W1:Y:S02]  /*1f5c0*/  @P1 LDL R16, [R15] ;  /* 0x000000000f101983 */ /* 0x000e640000100800 */
[----:B-1----:R-:W-:Y:S01]  /*1f5d0*/  @P1 FMUL.FTZ R14, R16, R0 ;  /* 0x00000000100e1220 */ /* 0x002fe20000410000 */
[----:B------:R-:W-:-:S04]  /*1f5e0*/  LEA R16, R5, R9, 0x2 ;  /* 0x0000000905107211 */ /* 0x000fc800078e10ff */
[----:B------:R2:W-:Y:S04]  /*1f5f0*/  @P1 STL [R15+0x4], R14 ;  /* 0x0000040e0f001387 */ /* 0x0005e80000100800 */
[----:B------:R-:W2:Y:S01]  /*1f600*/  LDL R16, [R16] ;  /* 0x0000000010107983 */ /* 0x000ea20000100800 */
[----:B------:R-:W-:Y:S01]  /*1f610*/  ISETP.LT.U32.AND P2, PT, R5, 0x18, PT ;  /* 0x000000180500780c */ /* 0x000fe20003f41070 */
[----:B------:R-:W-:Y:S01]  /*1f620*/  @P1 VIADD R7, R7, 0x1 ;  /* 0x0000000107071836 */ /* 0x000fe20000000000 */
[----:B------:R-:W-:Y:S01]  /*1f630*/  IADD3 R5, PT, PT, R5, 0x1, RZ ;  /* 0x0000000105057810 */ /* 0x000fe20007ffe0ff */
[----:B--2---:R-:W-:-:S04]  /*1f640*/  FMUL.FTZ R14, R16, R14 ;  /* 0x0000000e100e7220 */ /* 0x004fc80000410000 */
[----:B------:R-:W-:-:S04]  /*1f650*/  FADD.FTZ R8, R14, R8 ;  /* 0x000000080e087221 */ /* 0x000fc80000010000 */
[----:B------:R-:W-:-:S05]  /*1f660*/  FMUL.FTZ R15, |R8|, 5.9604644775390625e-08 ;  /* 0x33800000080f7820 */ /* 0x000fca0000410200 */
[----:B------:R-:W-:-:S13]  /*1f670*/  FSETP.GEU.FTZ.AND P0, PT, |R14|, R15, PT ;  /* 0x0000000f0e00720b */ /* 0x000fda0003f1e200 */
[----:B------:R-:W-:Y:S05]  /*1f680*/  @P0 BRA P2, `(.L_x_2734) ;  /* 0xfffffffc00b80947 */ /* 0x000fea000103ffff */
[----:B------:R-:W-:Y:S05]  /*1f690*/  BSYNC.RECONVERGENT B0 ;  /* 0x0000000000007941 */ /* 0x000fea0003800200 */
.L_x_2733:
        /* <DEDUP_REMOVED lines=8> */
[----:B------:R-:W-:-:S07]  /*1f720*/  MOV R16, 0x1 ;  /* 0x0000000100107802 */ /* 0x000fce0000000f00 */
.L_x_2738:
        /* <DEDUP_REMOVED lines=15> */
[----:B---3--:R-:W-:-:S05]  /*1f820*/  FMUL.FTZ R17, |R15|, 5.9604644775390625e-08 ;  /* 0x338000000f117820 */ /* 0x008fca0000410200 */
[----:B------:R-:W-:-:S13]  /*1f830*/  FSETP.GEU.FTZ.AND P0, PT, |R19|, R17, PT ;  /* 0x000000111300720b */ /* 0x000fda0003f1e200 */
[----:B------:R-:W-:Y:S05]  /*1f840*/  @P0 BRA P2, `(.L_x_2738) ;  /* 0xfffffffc00b80947 */ /* 0x000fea000103ffff */
[----:B------:R-:W-:Y:S05]  /*1f850*/  BSYNC.RECONVERGENT B1 ;  /* 0x0000000000017941 */ /* 0x000fea0003800200 */
.L_x_2737:
        /* <DEDUP_REMOVED lines=12> */
.L_x_2740:
        /* <DEDUP_REMOVED lines=19> */
.L_x_2739:
        /* <DEDUP_REMOVED lines=12> */
.L_x_2742:
        /* <DEDUP_REMOVED lines=19> */
.L_x_2741:
        /* <DEDUP_REMOVED lines=10> */
[----:B------:R-:W-:Y:S01]  /*1fce0*/  MOV R16, 0x1 ;  /* 0x0000000100107802 */ /* 0x000fe20000000f00 */
[----:B-1----:R-:W-:-:S07]  /*1fcf0*/  FMUL.FTZ R14, R14, R17 ;  /* 0x000000110e0e7220 */ /* 0x002fce0000410000 */
.L_x_2744:
        /* <DEDUP_REMOVED lines=19> */
.L_x_2743:
        /* <DEDUP_REMOVED lines=12> */
.L_x_2746:
        /* <DEDUP_REMOVED lines=19> */
.L_x_2745:
        /* <DEDUP_REMOVED lines=12> */
.L_x_2748:
        /* <DEDUP_REMOVED lines=19> */
.L_x_2747:
        /* <DEDUP_REMOVED lines=10> */
[----:B------:R-:W-:Y:S01]  /*202b0*/  MOV R16, 0x1 ;  /* 0x0000000100107802 */ /* 0x000fe20000000f00 */
[----:B-1----:R-:W-:-:S07]  /*202c0*/  FMUL.FTZ R14, R14, R17 ;  /* 0x000000110e0e7220 */ /* 0x002fce0000410000 */
.L_x_2750:
        /* <DEDUP_REMOVED lines=19> */
.L_x_2749:
        /* <DEDUP_REMOVED lines=12> */
.L_x_2752:
        /* <DEDUP_REMOVED lines=19> */
.L_x_2751:
        /* <DEDUP_REMOVED lines=12> */
.L_x_2754:
        /* <DEDUP_REMOVED lines=19> */
.L_x_2753:
        /* <DEDUP_REMOVED lines=10> */
[----:B------:R-:W-:Y:S01]  /*20880*/  MOV R16, 0x1 ;  /* 0x0000000100107802 */ /* 0x000fe20000000f00 */
[----:B-1----:R-:W-:-:S07]  /*20890*/  FMUL.FTZ R14, R14, R17 ;  /* 0x000000110e0e7220 */ /* 0x002fce0000410000 */
.L_x_2756:
        /* <DEDUP_REMOVED lines=19> */
.L_x_2755:
        /* <DEDUP_REMOVED lines=12> */
.L_x_2758:
        /* <DEDUP_REMOVED lines=19> */
.L_x_2757:
        /* <DEDUP_REMOVED lines=12> */
.L_x_2760:
        /* <DEDUP_REMOVED lines=19> */
.L_x_2759:
        /* <DEDUP_REMOVED lines=10> */
[----:B------:R-:W-:Y:S01]  /*20e50*/  MOV R16, 0x1 ;  /* 0x0000000100107802 */ /* 0x000fe20000000f00 */
[----:B-1----:R-:W-:-:S07]  /*20e60*/  FMUL.FTZ R14, R14, R17 ;  /* 0x000000110e0e7220 */ /* 0x002fce0000410000 */
.L_x_2762:
        /* <DEDUP_REMOVED lines=19> */
.L_x_2761:
        /* <DEDUP_REMOVED lines=12> */
.L_x_2764:
        /* <DEDUP_REMOVED lines=19> */
.L_x_2763:
        /* <DEDUP_REMOVED lines=12> */
.L_x_2766:
        /* <DEDUP_REMOVED lines=19> */
.L_x_2765:
        /* <DEDUP_REMOVED lines=10> */
[----:B------:R-:W-:Y:S01]  /*21420*/  MOV R16, 0x1 ;  /* 0x0000000100107802 */ /* 0x000fe20000000f00 */
[----:B-1----:R-:W-:-:S07]  /*21430*/  FMUL.FTZ R14, R14, R17 ;  /* 0x000000110e0e7220 */ /* 0x002fce0000410000 */
.L_x_2768:
        /* <DEDUP_REMOVED lines=19> */
.L_x_2767:
        /* <DEDUP_REMOVED lines=12> */
.L_x_2770:
        /* <DEDUP_REMOVED lines=19> */
.L_x_2769:
        /* <DEDUP_REMOVED lines=12> */
.L_x_2772:
        /* <DEDUP_REMOVED lines=19> */
.L_x_2771:
        /* <DEDUP_REMOVED lines=10> */
[----:B------:R-:W-:Y:S01]  /*219f0*/  MOV R16, 0x1 ;  /* 0x0000000100107802 */ /* 0x000fe20000000f00 */
[----:B-1----:R-:W-:-:S07]  /*21a00*/  FMUL.FTZ R14, R14, R17 ;  /* 0x000000110e0e7220 */ /* 0x002fce0000410000 */
.L_x_2774:
        /* <DEDUP_REMOVED lines=19> */
.L_x_2773:
        /* <DEDUP_REMOVED lines=12> */
.L_x_2776:
        /* <DEDUP_REMOVED lines=19> */
.L_x_2775:
        /* <DEDUP_REMOVED lines=12> */
.L_x_2778:
        /* <DEDUP_REMOVED lines=19> */
.L_x_2777:
        /* <DEDUP_REMOVED lines=10> */
[----:B------:R-:W-:Y:S01]  /*21fc0*/  MOV R16, 0x1 ;  /* 0x0000000100107802 */ /* 0x000fe20000000f00 */
[----:B-1----:R-:W-:-:S07]  /*21fd0*/  FMUL.FTZ R14, R14, R17 ;  /* 0x000000110e0e7220 */ /* 0x002fce0000410000 */
.L_x_2780:
        /* <DEDUP_REMOVED lines=19> */
.L_x_2779:
        /* <DEDUP_REMOVED lines=12> */
.L_x_2782:
        /* <DEDUP_REMOVED lines=19> */
.L_x_2781:
        /* <DEDUP_REMOVED lines=10> */
.L_x_2784:
        /* <DEDUP_REMOVED lines=19> */
.L_x_2783:
[----:B------:R-:W1:Y:S02]  /*224d0*/  MUFU.RCP R6, R4 ;  /* 0x0000000400067308 */ /* 0x000e640000001000 */
[----:B-1----:R-:W-:-:S04]  /*224e0*/  FMUL.FTZ R6, R14, R6 ;  /* 0x000000060e067220 */ /* 0x002fc80000410000 */
[----:B------:R-:W-:-:S05]  /*224f0*/  FMUL.FTZ R6, R8, R6 ;  /* 0x0000000608067220 */ /* 0x000fca0000410000 */
[----:B------:R-:W-:-:S13]  /*22500*/  FSETP.GT.FTZ.AND P0, PT, |R6|, |R15|, PT ;  /* 0x4000000f0600720b */ /* 0x000fda0003f14200 */
[----:B------:R-:W-:-:S07]  /*22510*/  @!P0 FADD.FTZ R5, R5, R6 ;  /* 0x0000000605058221 */ /* 0x000fce0000010000 */
.L_x_2736:
[----:B------:R-:W-:Y:S05]  /*22520*/  BSYNC.RECONVERGENT B0 ;  /* 0x0000000000007941 */ /* 0x000fea0003800200 */
.L_x_2735:
[----:B------:R-:W-:Y:S01]  /*22530*/  FMUL.FTZ R22, R4, 1 ;  /* 0x3f80000004167820 */ /* 0x000fe20000410000 */
[----:B------:R-:W-:Y:S01]  /*22540*/  FMUL.FTZ R16, R0, 1 ;  /* 0x3f80000000107820 */ /* 0x000fe20000410000 */
[----:B------:R-:W-:Y:S01]  /*22550*/  HFMA2 R15, -RZ, RZ, 1.9912109375, 0.00128841400146484375 ;  /* 0x3ff71547ff0f7431 */ /* 0x000fe200000001ff */
[----:B------:R-:W-:Y:S01]  /*22560*/  MOV R14, 0x652b82fe ;  /* 0x652b82fe000e7802 */ /* 0x000fe20000000f00 */
        /* <DEDUP_REMOVED lines=71> */
[----:B------:R-:W-:Y:S01]  /*229e0*/  @!P0 LEA R19, R8, R19, 0x14 ;  /* 0x0000001308138211 */ /* 0x000fe200078ea0ff */
[----:B------:R-:W-:Y:S01]  /*229f0*/  @!P0 IMAD.IADD R14, R14, 0x1, -R8 ;  /* 0x000000010e0e8824 */ /* 0x000fe200078e0a08 */
[----:B------:R-:W-:-:S04]  /*22a00*/  FSEL R8, R16, RZ, P1 ;  /* 0x000000ff10087208 */ /* 0x000fc80000800000 */
[----:B------:R-:W-:Y:S02]  /*22a10*/  @!P0 LEA R15, R14, 0x3ff00000, 0x14 ;  /* 0x3ff000000e0f8811 */ /* 0x000fe400078ea0ff */
[----:B------:R-:W-:-:S06]  /*22a20*/  @!P0 MOV R14, RZ ;  /* 0x000000ff000e8202 */ /* 0x000fcc0000000f00 */
[----:B------:R-:W-:-:S11]  /*22a30*/  @!P0 DMUL R8, R18, R14 ;  /* 0x0000000e12088228 */ /* 0x000fd60000000000 */
.L_x_2786:
[----:B------:R-:W-:Y:S05]  /*22a40*/  BSYNC.RECONVERGENT B0 ;  /* 0x0000000000007941 */ /* 0x000fea0003800200 */
.L_x_2785:
[----:B------:R-:W-:Y:S01]  /*22a50*/  UMOV UR6, 0x54411744 ;  /* 0x5441174400067882 */ /* 0x000fe20000000000 */
[----:B------:R-:W-:Y:S01]  /*22a60*/  UMOV UR7, 0x401921fb ;  /* 0x401921fb00077882 */ /* 0x000fe20000000000 */
[C---:B------:R-:W-:Y:S01]  /*22a70*/  FFMA.FTZ R14, R7.reuse, R21, 0.0070457882247865200043 ;  /* 0x3be6e05b070e7423 */ /* 0x040fe20000010015 */
[----:B------:R-:W-:Y:S01]  /*22a80*/  DMUL R22, R22, UR6 ;  /* 0x0000000616167c28 */ /* 0x000fe20008000000 */
[----:B------:R-:W-:Y:S01]  /*22a90*/  MOV R25, 0x42fc0000 ;  /* 0x42fc000000197802 */ /* 0x000fe20000000f00 */
[----:B------:R-:W-:Y:S02]  /*22aa0*/  IMAD.MOV.U32 R16, RZ, RZ, 0x40000000 ;  /* 0x40000000ff107424 */ /* 0x000fe400078e00ff */
[C---:B------:R-:W-:Y:S01]  /*22ab0*/  FFMA.FTZ R14, R7.reuse, R14, -0.015866896137595176697 ;  /* 0xbc81fb4b070e7423 */ /* 0x040fe2000001000e */
[----:B------:R-:W-:Y:S01]  /*22ac0*/  FSETP.GT.FTZ.AND P0, PT, |R20|, 126, PT ;  /* 0x42fc00001400780b */ /* 0x000fe20003f14200 */
        /* <DEDUP_REMOVED lines=43> */
[----:B------:R-:W-:Y:S01]  /*22d80*/  IADD3 R7, PT, PT, R15, -0x100000, RZ ;  /* 0xfff000000f077810 */ /* 0x000fe20007ffe0ff */
[----:B------:R-:W-:Y:S01]  /*22d90*/  IMAD.MOV.U32 R6, RZ, RZ, R14 ;  /* 0x000000ffff067224 */ /* 0x000fe200078e000e */
[----:B------:R-:W-:Y:S02]  /*22da0*/  FSEL R37, R37, RZ, !P0 ;  /* 0x000000ff25257208 */ /* 0x000fe40004000000 */
[----:B------:R-:W-:Y:S02]  /*22db0*/  ISETP.GE.U32.AND P0, PT, R18, 0x7ca00000, PT ;  /* 0x7ca000001200780c */ /* 0x000fe40003f06070 */
[----:B------:R-:W-:Y:S01]  /*22dc0*/  DFMA R16, R20, -R20, R22 ;  /* 0x800000141410722b */ /* 0x000fe20000000016 */
[----:B------:R-:W-:-:S07]  /*22dd0*/  @!P1 FADD.FTZ R37, -R37, 2 ;  /* 0x4000000025259421 */ /* 0x000fce0000010100 */
[----:B------:R-:W-:-:S03]  /*22de0*/  DFMA R8, R16, R6, R20 ;  /* 0x000000061008722b */ /* 0x000fc60000000014 */
[----:B------:R-:W-:Y:S08]  /*22df0*/  @!P0 BRA `(.L_x_2788) ;  /* 0x0000000000248947 */ /* 0x000ff00003800000 */
[----:B------:R-:W-:Y:S01]  /*22e00*/  IMAD.MOV.U32 R9, RZ, RZ, R16 ;  /* 0x000000ffff097224 */ /* 0x000fe200078e0010 */
[----:B------:R-:W-:Y:S01]  /*22e10*/  MOV R8, R17 ;  /* 0x0000001100087202 */ /* 0x000fe20000000f00 */
[----:B------:R-:W-:Y:S01]  /*22e20*/  IMAD.MOV.U32 R16, RZ, RZ, R21 ;  /* 0x000000ffff107224 */ /* 0x000fe200078e0015 */
[----:B------:R-:W-:Y:S02]  /*22e30*/  MOV R15, R22 ;  /* 0x00000016000f7202 */ /* 0x000fe40000000f00 */
[----:B------:R-:W-:Y:S02]  /*22e40*/  MOV R6, R23 ;  /* 0x0000001700067202 */ /* 0x000fe40000000f00 */
[----:B------:R-:W-:Y:S02]  /*22e50*/  MOV R17, R20 ;  /* 0x0000001400117202 */ /* 0x000fe40000000f00 */
[----:B------:R-:W-:Y:S02]  /*22e60*/  MOV R19, R7 ;  /* 0x0000000700137202 */ /* 0x000fe40000000f00 */
[----:B------:R-:W-:-:S07]  /*22e70*/  MOV R0, 0x22e90 ;  /* 0x00022e9000007802 */ /* 0x000fce0000000f00 */
[----:B------:R-:W-:Y:S05]  /*22e80*/  CALL.REL.NOINC `($__internal_9_$__cuda_sm20_dsqrt_rn_f64_mediumpath_v1) ;  /* 0x000000cc00947944 */ /* 0x000fea0003c00000 */
.L_x_2788:
[----:B------:R-:W-:Y:S05]  /*22e90*/  BSYNC.RECONVERGENT B1 ;  /* 0x0000000000017941 */ /* 0x000fea0003800200 */
.L_x_2787:
        /* <DEDUP_REMOVED lines=16> */
[----:B------:R-:W-:Y:S01]  /*22fa0*/  MOV R23, R5 ;  /* 0x0000000500177202 */ /* 0x000fe20000000f00 */
[----:B------:R-:W-:Y:S01]  /*22fb0*/  IMAD.MOV.U32 R19, RZ, RZ, R9 ;  /* 0x000000ffff137224 */ /* 0x000fe200078e0009 */
[----:B------:R-:W-:Y:S02]  /*22fc0*/  MOV R16, R8 ;  /* 0x0000000800107202 */ /* 0x000fe40000000f00 */
[----:B------:R-:W-:-:S07]  /*22fd0*/  MOV R0, 0x22ff0 ;  /* 0x00022ff000007802 */ /* 0x000fce0000000f00 */
[----:B------:R-:W-:Y:S05]  /*22fe0*/  CALL.REL.NOINC `($__internal_8_$__cuda_sm20_div_rn_f64_full) ;  /* 0x000000c400b07944 */ /* 0x000fea0003c00000 */
[----:B------:R-:W-:Y:S02]  /*22ff0*/  MOV R6, R18 ;  /* 0x0000001200067202 */ /* 0x000fe40000000f00 */
[----:B------:R-:W-:-:S07]  /*23000*/  MOV R7, R19 ;  /* 0x0000001300077202 */ /* 0x000fce0000000f00 */
.L_x_2790:
[----:B------:R-:W-:Y:S05]  /*23010*/  BSYNC.RECONVERGENT B1 ;  /* 0x0000000000017941 */ /* 0x000fea0003800200 */
.L_x_2789:
        /* <DEDUP_REMOVED lines=9> */
.L_x_2729:
[----:B------:R-:W-:Y:S01]  /*230b0*/  FMUL.FTZ R14, R6, 1 ;  /* 0x3f800000060e7820 */ /* 0x000fe20000410000 */
[----:B------:R-:W-:Y:S01]  /*230c0*/  IMAD.MOV.U32 R20, RZ, RZ, -0x66666666 ;  /* 0x9999999aff147424 */ /* 0x000fe200078e00ff */
        /* <DEDUP_REMOVED lines=22> */
[C---:B------:R-:W-:Y:S02]  /*23230*/  IADD3 R5, PT, PT, R8.reuse, -0x3f2aaaab, RZ ;  /* 0xc0d5555508057810 */ /* 0x040fe40007ffe0ff */
[----:B------:R-:W-:Y:S02]  /*23240*/  MOV R0, 0x3e055027 ;  /* 0x3e05502700007802 */ /* 0x000fe40000000f00 */
[----:B------:R-:W-:Y:S02]  /*23250*/  LOP3.LUT R5, R5, 0xff800000, RZ, 0xc0, !PT ;  /* 0xff80000005057812 */ /* 0x000fe400078ec0ff */
[----:B------:R-:W-:-:S03]  /*23260*/  ISETP.GT.U32.AND P0, PT, R8, 0x7f7fffff, PT ;  /* 0x7f7fffff0800780c */ /* 0x000fc60003f04070 */
        /* <DEDUP_REMOVED lines=15> */
[----:B------:R-:W-:-:S03]  /*23360*/  MOV R5, 0x7f800000 ;  /* 0x7f80000000057802 */ /* 0x000fc60000000f00 */
[----:B------:R-:W-:Y:S01]  /*23370*/  FFMA.FTZ R7, R9, 0.69314718246459960938, R7 ;  /* 0x3f31721809077823 */ /* 0x000fe20000010007 */
[----:B------:R-:W-:Y:S02]  /*23380*/  IMAD.MOV.U32 R9, RZ, RZ, 0x3a4be755 ;  /* 0x3a4be755ff097424 */ /* 0x000fe400078e00ff */
        /* <DEDUP_REMOVED lines=14> */
.L_x_2797:
        /* <DEDUP_REMOVED lines=13> */
.L_x_2796:
        /* <DEDUP_REMOVED lines=15> */
.L_x_2799:
        /* <DEDUP_REMOVED lines=16> */
.L_x_2800:
        /* <DEDUP_REMOVED lines=36> */
.L_x_2798:
[----:B------:R-:W-:Y:S05]  /*23970*/  BSYNC.RECONVERGENT B0 ;  /* 0x0000000000007941 */ /* 0x000fea0003800200 */
.L_x_2795:
        /* <DEDUP_REMOVED lines=14> */
[----:B------:R-:W-:Y:S02]  /*23a60*/  FSEL R8, R0, R8, !P0 ;  /* 0x0000000800087208 */ /* 0x000fe40004000000 */
[----:B------:R-:W-:Y:S02]  /*23a70*/  FSEL R9, RZ, -23, P0 ;  /* 0xc1b80000ff097808 */ /* 0x000fe40000000000 */
[C---:B------:R-:W-:Y:S01]  /*23a80*/  ISETP.GT.U32.AND P0, PT, R8.reuse, 0x7f7fffff, PT ;  /* 0x7f7fffff0800780c */ /* 0x040fe20003f04070 */
[----:B------:R-:W-:-:S05]  /*23a90*/  VIADD R14, R8, 0xc0d55555 ;  /* 0xc0d55555080e7836 */ /* 0x000fca0000000000 */
        /* <DEDUP_REMOVED lines=21> */
.L_x_2803:
[--C-:B------:R-:W-:Y:S01]  /*23bf0*/  FADD.FTZ R9, |R4|, |R4|.reuse ;  /* 0x4000000404097221 */ /* 0x100fe20000010200 */
[----:B------:R-:W-:Y:S01]  /*23c00*/  IMAD.MOV.U32 R14, RZ, RZ, 0x37cbac00 ;  /* 0x37cbac00ff0e7424 */ /* 0x000fe200078e00ff */
        /* <DEDUP_REMOVED lines=9> */
[----:B------:R-:W-:Y:S02]  /*23ca0*/  ISETP.NE.U32.AND P0, PT, R15, 0x1, PT ;  /* 0x000000010f00780c */ /* 0x000fe40003f05070 */
[----:B------:R-:W-:Y:S02]  /*23cb0*/  MOV R15, 0x3effffff ;  /* 0x3effffff000f7802 */ /* 0x000fe40000000f00 */
[----:B------:R-:W-:Y:S02]  /*23cc0*/  FSEL R16, R16, 0.0083327032625675201416, !P0 ;  /* 0x3c0885e410107808 */ /* 0x000fe40004000000 */
[----:B------:R-:W-:-:S02]  /*23cd0*/  FSEL R14, R14, -0.00019574658654164522886, !P0 ;  /* 0xb94d41530e0e7808 */ /* 0x000fc40004000000 */
        /* <DEDUP_REMOVED lines=35> */
.L_x_2802:
[----:B------:R-:W-:Y:S05]  /*23f10*/  BSYNC.RECONVERGENT B0 ;  /* 0x0000000000007941 */ /* 0x000fea0003800200 */
.L_x_2801:
[----:B------:R-:W0:Y:S02]  /*23f20*/  MUFU.LG2 R0, R6 ;  /* 0x0000000600007308 */ /* 0x000e240000000c00 */
[----:B0-----:R-:W-:-:S04]  /*23f30*/  FMUL.FTZ R0, R0, 0.69314718246459960938 ;  /* 0x3f31721800007820 */ /* 0x001fc80000410000 */
[----:B------:R-:W-:-:S04]  /*23f40*/  FFMA.FTZ R0, R4, R0, -R6 ;  /* 0x0000000004007223 */ /* 0x000fc80000010806 */
[----:B------:R-:W-:Y:S01]  /*23f50*/  FADD.FTZ R0, R0, -R5 ;  /* 0x8000000500007221 */ /* 0x000fe20000010000 */
[----:B------:R-:W-:-:S04]  /*23f60*/  IMAD.MOV.U32 R5, RZ, RZ, RZ ;  /* 0x000000ffff057224 */ /* 0x000fc800078e00ff */
[----:B------:R-:W-:-:S13]  /*23f70*/  FSETP.GEU.FTZ.AND P0, PT, R0, -88.72283935546875, PT ;  /* 0xc2b172180000780b */ /* 0x000fda0003f1e000 */
[----:B------:R-:W-:Y:S05]  /*23f80*/  @!P0 BRA `(.L_x_2804) ;  /* 0x00000010005c8947 */ /* 0x000fea0003800000 */
[----:B------:R-:W-:-:S04]  /*23f90*/  FMUL.FTZ R0, R0, 1.4426950216293334961 ;  /* 0x3fb8aa3b00007820 */ /* 0x000fc80000410000 */
[----:B------:R0:W1:Y:S01]  /*23fa0*/  MUFU.EX2 R5, R0 ;  /* 0x0000000000057308 */ /* 0x0000620000000800 */
[----:B------:R-:W-:Y:S05]  /*23fb0*/  BRA `(.L_x_2804) ;  /* 0x0000001000507947 */ /* 0x000fea0003800000 */
.L_x_2794:
[----:B------:R-:W-:Y:S01]  /*23fc0*/  FSETP.GT.FTZ.AND P1, PT, |R4|, 1, PT ;  /* 0x3f8000000400780b */ /* 0x000fe20003f34200 */
[----:B------:R-:W-:Y:S01]  /*23fd0*/  IMAD.MOV.U32 R23, RZ, RZ, 0x47946fa6 ;  /* 0x47946fa6ff177424 */ /* 0x000fe200078e00ff */
[----:B------:R-:W-:Y:S01]  /*23fe0*/  MOV R20, 0x4912f03a ;  /* 0x4912f03a00147802 */ /* 0x000fe20000000f00 */
[----:B------:R-:W-:Y:S01]  /*23ff0*/  IMAD.MOV.U32 R18, RZ, RZ, 0x4b5edd0a ;  /* 0x4b5edd0aff127424 */ /* 0x000fe200078e00ff */
[----:B------:R-:W-:Y:S01]  /*24000*/  MOV R21, 0x4a5481c1 ;  /* 0x4a5481c100157802 */ /* 0x000fe20000000f00 */
[----:B------:R0:W-:Y:S01]  /*24010*/  STL [R1+0x13ec], R27 ;  /* 0x0013ec1b01007387 */ /* 0x0001e20000100800 */
        /* <DEDUP_REMOVED lines=9> */
[----:B------:R-:W-:Y:S01]  /*240b0*/  @P1 VIADD R5, R9, 0x9f4 ;  /* 0x000009f409051836 */ /* 0x000fe20000000000 */
[----:B0-----:R-:W-:Y:S01]  /*240c0*/  MOV R27, 0x3f0284fc ;  /* 0x3f0284fc001b7802 */ /* 0x001fe20000000f00 */
[----:B------:R0:W-:Y:S01]  /*240d0*/  STL.64 [R1+0xa48], R18 ;  /* 0x000a481201007387 */ /* 0x0001e20000100a00 */
[----:B------:R-:W-:-:S02]  /*240e0*/  SEL R0, R0, 0x4, P1 ;  /* 0x0000000400007807 */ /* 0x000fc40000800000 */
        /* <DEDUP_REMOVED lines=8> */
[----:B0-----:R-:W-:Y:S02]  /*24170*/  MOV R18, 0x4c2f75b4 ;  /* 0x4c2f75b400127802 */ /* 0x001fe40000000f00 */
[----:B------:R-:W-:Y:S01]  /*24180*/  MOV R19, 0x4cc8c38c ;  /* 0x4cc8c38c00137802 */ /* 0x000fe20000000f00 */
[----:B------:R0:W-:Y:S01]  /*24190*/  STL.64 [R1+0xa30], R24 ;  /* 0x000a301801007387 */ /* 0x0001e20000100a00 */
[----:B-1----:R-:W-:-:S03]  /*241a0*/  MOV R26, 0x4ca4b97f ;  /* 0x4ca4b97f001a7802 */ /* 0x002fc60000000f00 */
[----:B------:R1:W-:Y:S01]  /*241b0*/  STL.64 [R1+0x13f8], R22 ;  /* 0x0013f81601007387 */ /* 0x0003e20000100a00 */
[----:B------:R-:W-:Y:S01]  /*241c0*/  IMAD.MOV.U32 R27, RZ, RZ, 0x4cc5f8af ;  /* 0x4cc5f8afff1b7424 */ /* 0x000fe200078e00ff */
[----:B--2---:R-:W-:Y:S01]  /*241d0*/  MOV R20, 0x4d0fed36 ;  /* 0x4d0fed3600147802 */ /* 0x004fe20000000f00 */
[----:B------:R-:W-:Y:S01]  /*241e0*/  IMAD.MOV.U32 R21, RZ, RZ, 0x4ce5eb4c ;  /* 0x4ce5eb4cff157424 */ /* 0x000fe200078e00ff */
[----:B------:R2:W-:Y:S01]  /*241f0*/  STL.64 [R1+0x1408], R18 ;  /* 0x0014081201007387 */ /* 0x0005e20000100a00 */
[----:B0-----:R-:W-:-:S03]  /*24200*/  MOV R24, 0x42840000 ;  /* 0x4284000000187802 */ /* 0x001fc60000000f00 */
[----:B------:R0:W-:Y:S01]  /*24210*/  STL.64 [R1+0x1410], R20 ;  /* 0x0014101401007387 */ /* 0x0001e20000100a00 */
[----:B------:R-:W-:Y:S02]  /*24220*/  MOV R25, 0x44f0a000 ;  /* 0x44f0a00000197802 */ /* 0x000fe40000000f00 */
[----:B-1----:R-:W-:Y:S01]  /*24230*/  MOV R22, 0x4c5914c6 ;  /* 0x4c5914c600167802 */ /* 0x002fe20000000f00 */
[----:B------:R-:W-:Y:S01]  /*24240*/  STL.64 [R1+0xa50], R26 ;  /* 0x000a501a01007387 */ /* 0x000fe20000100a00 */
[----:B--2---:R-:W-:-:S03]  /*24250*/  MOV R18, 0x4c184540 ;  /* 0x4c18454000127802 */ /* 0x004fc60000000f00 */
[----:B------:R-:W-:Y:S01]  /*24260*/  STL.64 [R1+0x13f0], R24 ;  /* 0x0013f01801007387 */ /* 0x000fe20000100a00 */
[----:B------:R-:W-:Y:S01]  /*24270*/  MOV R19, RZ ;  /* 0x000000ff00137202 */ /* 0x000fe20000000f00 */
[----:B0-----:R-:W-:Y:S01]  /*24280*/  IMAD.IADD R20, R9, 0x1, R8 ;  /* 0x0000000109147824 */ /* 0x001fe200078e0208 */
[-C--:B------:R-:W-:Y:S01]  /*24290*/  IADD3 R9, PT, PT, R5, R0.reuse, RZ ;  /* 0x0000000005097210 */ /* 0x080fe20007ffe0ff */
[----:B------:R-:W-:Y:S04]  /*242a0*/  STL [R1+0xa58], R22 ;  /* 0x000a581601007387 */ /* 0x000fe80000100800 */
[----:B------:R0:W-:Y:S01]  /*242b0*/  STL.64 [R1+0x1418], R18 ;  /* 0x0014181201007387 */ /* 0x0001e20000100a00 */
[----:B------:R-:W-:-:S03]  /*242c0*/  IADD3 R23, PT, PT, R9, R0, RZ ;  /* 0x0000000009177210 */ /* 0x000fc60007ffe0ff */
[----:B------:R-:W2:Y:S04]  /*242d0*/  LDL R5, [R5] ;  /* 0x0000000005057983 */ /* 0x000ea80000100800 */
[----:B------:R-:W2:Y:S04]  /*242e0*/  LDL R8, [R20+0x9c4] ;  /* 0x0009c40014087983 */ /* 0x000ea80000100800 */
[----:B------:R-:W3:Y:S01]  /*242f0*/  LDL R9, [R9] ;  /* 0x0000000009097983 */ /* 0x000ee20000100800 */
[----:B------:R-:W-:-:S03]  /*24300*/  IMAD.IADD R21, R0, 0x1, R20 ;  /* 0x0000000100157824 */ /* 0x000fc600078e0214 */
[----:B0-----:R0:W4:Y:S04]  /*24310*/  LDL R18, [R23] ;  /* 0x0000000017127983 */ /* 0x0011280000100800 */
[----:B------:R-:W5:Y:S01]  /*24320*/  LDL R19, [R20] ;  /* 0x0000000014137983 */ /* 0x000f620000100800 */
[----:B0-----:R-:W-:-:S03]  /*24330*/  IADD3 R23, PT, PT, R23, R0, RZ ;  /* 0x0000000017177210 */ /* 0x001fc60007ffe0ff */
[----:B------:R0:W5:Y:S04]  /*24340*/  LDL R20, [R21] ;  /* 0x0000000015147983 */ /* 0x0001680000100800 */
[----:B------:R1:W5:Y:S01]  /*24350*/  LDL R22, [R23] ;  /* 0x0000000017167983 */ /* 0x0003620000100800 */
[----:B0-----:R-:W-:Y:S01]  /*24360*/  IADD3 R21, PT, PT, R21, R0, RZ ;  /* 0x0000000015157210 */ /* 0x001fe20007ffe0ff */
[----:B-1----:R-:W-:-:S04]  /*24370*/  IMAD.IADD R23, R23, 0x1, R0 ;  /* 0x0000000117177824 */ /* 0x002fc800078e0200 */
[----:B------:R0:W5:Y:S04]  /*24380*/  LDL R37, [R21] ;  /* 0x0000000015257983 */ /* 0x0001680000100800 */
[----:B------:R1:W5:Y:S01]  /*24390*/  LDL R36, [R23] ;  /* 0x0000000017247983 */ /* 0x0003620000100800 */
[----:B------:R-:W-:Y:S02]  /*243a0*/  FSEL R17, R17, R4, P1 ;  /* 0x0000000411117208 */ /* 0x000fe40000800000 */
[-C--:B0-----:R-:W-:Y:S02]  /*243b0*/  IADD3 R21, PT, PT, R21, R0.reuse, RZ ;  /* 0x0000000015157210 */ /* 0x081fe40007ffe0ff */
[----:B-1----:R-:W-:-:S05]  /*243c0*/  IADD3 R23, PT, PT, R23, R0, RZ ;  /* 0x0000000017177210 */ /* 0x002fca0007ffe0ff */
[----:B------:R-:W5:Y:S01]  /*243d0*/  LDL R35, [R23] ;  /* 0x0000000017237983 */ /* 0x000f620000100800 */
[----:B--2---:R-:W-:-:S04]  /*243e0*/  FFMA.FTZ R5, R17, R8, R5 ;  /* 0x0000000811057223 */ /* 0x004fc80000010005 */
[----:B---3--:R-:W-:-:S04]  /*243f0*/  FFMA.FTZ R5, R17, R5, R9 ;  /* 0x0000000511057223 */ /* 0x008fc80000010009 */
[----:B----4-:R-:W-:Y:S02]  /*24400*/  FFMA.FTZ R18, R17, R5, R18 ;  /* 0x0000000511127223 */ /* 0x010fe40000010012 */
[----:B------:R0:W2:Y:S02]  /*24410*/  LDL R5, [R21] ;  /* 0x0000000015057983 */ /* 0x0000a40000100800 */
[----:B0-----:R-:W-:Y:S01]  /*24420*/  IADD3 R21, PT, PT, R21, R0, RZ ;  /* 0x0000000015157210 */ /* 0x001fe20007ffe0ff */
[----:B-----5:R-:W-:Y:S01]  /*24430*/  FFMA.FTZ R18, R17, R18, R22 ;  /* 0x0000001211127223 */ /* 0x020fe20000010016 */
[----:B------:R-:W-:-:S03]  /*24440*/  IMAD.IADD R22, R23, 0x1, R0 ;  /* 0x0000000117167824 */ /* 0x000fc600078e0200 */
[----:B------:R0:W3:Y:S01]  /*24450*/  LDL R34, [R21] ;  /* 0x0000000015227983 */ /* 0x0000e20000100800 */
[----:B------:R-:W-:Y:S01]  /*24460*/  IMAD.IADD R26, R21, 0x1, R0 ;  /* 0x00000001151a7824 */ /* 0x000fe200078e0200 */
[-C--:B------:R-:W-:Y:S02]  /*24470*/  IADD3 R27, PT, PT, R22, R0.reuse, RZ ;  /* 0x00000000161b7210 */ /* 0x080fe40007ffe0ff */
[----:B------:R-:W4:Y:S02]  /*24480*/  LDL R22, [R22] ;  /* 0x0000000016167983 */ /* 0x000f240000100800 */
[-C--:B------:R-:W-:Y:S02]  /*24490*/  IADD3 R24, PT, PT, R26, R0.reuse, RZ ;  /* 0x000000001a187210 */ /* 0x080fe40007ffe0ff */
[-C--:B------:R-:W-:Y:S01]  /*244a0*/  IADD3 R25, PT, PT, R27, R0.reuse, RZ ;  /* 0x000000001b197210 */ /* 0x080fe20007ffe0ff */
[----:B------:R-:W-:Y:S01]  /*244b0*/  FFMA.FTZ R19, R17, R19, R20 ;  /* 0x0000001311137223 */ /* 0x000fe20000010014 */
[----:B------:R-:W5:Y:S01]  /*244c0*/  LDL R27, [R27] ;  /* 0x000000001b1b7983 */ /* 0x000f620000100800 */
[----:B------:R-:W-:-:S02]  /*244d0*/  IADD3 R20, PT, PT, R24, R0, RZ ;  /* 0x0000000018147210 */ /* 0x000fc40007ffe0ff */
[--C-:B------:R-:W-:Y:S01]  /*244e0*/  IMAD.IADD R23, R25, 0x1, R0.reuse ;  /* 0x0000000119177824 */ /* 0x100fe200078e0200 */
[----:B------:R-:W5:Y:S02]  /*244f0*/  LDL R26, [R26] ;  /* 0x000000001a1a7983 */ /* 0x000f640000100800 */
[----:B------:R-:W-:Y:S02]  /*24500*/  IMAD.IADD R8, R20, 0x1, R0 ;  /* 0x0000000114087824 */ /* 0x000fe400078e0200 */
[----:B------:R-:W5:Y:S01]  /*24510*/  LDL R25, [R25] ;  /* 0x0000000019197983 */ /* 0x000f620000100800 */
[----:B0-----:R-:W-:Y:S01]  /*24520*/  IADD3 R21, PT, PT, R23, R0, RZ ;  /* 0x0000000017157210 */ /* 0x001fe20007ffe0ff */
[C---:B------:R-:W-:Y:S02]  /*24530*/  FFMA.FTZ R37, R17.reuse, R19, R37 ;  /* 0x0000001311257223 */ /* 0x040fe40000010025 */
[----:B------:R-:W5:Y:S01]  /*24540*/  LDL R24, [R24] ;  /* 0x0000000018187983 */ /* 0x000f620000100800 */
[----:B------:R-:W-:Y:S01]  /*24550*/  FFMA.FTZ R36, R17, R18, R36 ;  /* 0x0000001211247223 */ /* 0x000fe20000010024 */
[----:B------:R-:W-:-:S02]  /*24560*/  IADD3 R19, PT, PT, R21, R0, RZ ;  /* 0x0000000015137210 */ /* 0x000fc40007ffe0ff */
[----:B------:R-:W5:Y:S01]  /*24570*/  LDL R23, [R23] ;  /* 0x0000000017177983 */ /* 0x000f620000100800 */
[----:B------:R-:W-:-:S03]  /*24580*/  IADD3 R18, PT, PT, R8, R0, RZ ;  /* 0x0000000008127210 */ /* 0x000fc60007ffe0ff */
[----:B------:R-:W5:Y:S04]  /*24590*/  LDL R20, [R20] ;  /* 0x0000000014147983 */ /* 0x000f680000100800 */
        /* <DEDUP_REMOVED lines=10> */
[----:B------:R-:W-:Y:S02]  /*24640*/  FFMA.FTZ R36, R17, R36, R35 ;  /* 0x0000002411247223 */ /* 0x000fe40000010023 */
[----:B------:R-:W0:Y:S02]  /*24650*/  @P1 MUFU.LG2 R35, R4 ;  /* 0x0000000400231308 */ /* 0x000e240000000c00 */
[----:B0-----:R-:W-:-:S06]  /*24660*/  @P1 FMUL.FTZ R35, RZ, R35 ;  /* 0x00000023ff231220 */ /* 0x001fcc0000410000 */
[----:B------:R-:W0:Y:S01]  /*24670*/  @P1 MUFU.EX2 R35, R35 ;  /* 0x0000002300231308 */ /* 0x000e220000000800 */
[----:B--2---:R-:W-:-:S04]  /*24680*/  FFMA.FTZ R5, R17, R37, R5 ;  /* 0x0000002511057223 */ /* 0x004fc80000010005 */
[C---:B---3--:R-:W-:Y:S01]  /*24690*/  FFMA.FTZ R5, R17.reuse, R5, R34 ;  /* 0x0000000511057223 */ /* 0x048fe20000010022 */
[----:B----4-:R-:W-:-:S04]  /*246a0*/  FFMA.FTZ R22, R17, R36, R22 ;  /* 0x0000002411167223 */ /* 0x010fc80000010016 */
[C---:B-----5:R-:W-:Y:S01]  /*246b0*/  FFMA.FTZ R22, R17.reuse, R22, R27 ;  /* 0x0000001611167223 */ /* 0x060fe2000001001b */
        /* <DEDUP_REMOVED lines=35> */
.L_x_2805:
[----:B------:R0:W1:Y:S01]  /*248f0*/  MUFU.RCP R0, R8 ;  /* 0x0000000800007308 */ /* 0x0000620000001000 */
[----:B------:R-:W-:Y:S01]  /*24900*/  FADD.FTZ R7, R7, -6.0246801376342773438 ;  /* 0xc0c0ca2e07077421 */ /* 0x000fe20000010000 */
[----:B------:R-:W-:Y:S01]  /*24910*/  FMUL.FTZ R16, R8, 1 ;  /* 0x3f80000008107820 */ /* 0x000fe20000410000 */
[----:B------:R-:W-:Y:S01]  /*24920*/  IMAD.MOV.U32 R22, RZ, RZ, 0x3d39bf78 ;  /* 0x3d39bf78ff167424 */ /* 0x000fe200078e00ff */
[----:B------:R-:W-:Y:S01]  /*24930*/  UMOV UR6, 0xc0000000 ;  /* 0xc000000000067882 */ /* 0x000fe20000000000 */
[----:B------:R-:W-:Y:S01]  /*24940*/  FADD.FTZ R7, R7, 0.5 ;  /* 0x3f00000007077421 */ /* 0x000fe20000010000 */
[----:B------:R-:W-:Y:S01]  /*24950*/  UMOV UR7, 0x40161945 ;  /* 0x4016194500077882 */ /* 0x000fe20000000000 */
[----:B------:R-:W-:Y:S01]  /*24960*/  BSSY.RECONVERGENT B2, `(.L_x_2806) ;  /* 0x0000035000027945 */ /* 0x000fe20003800200 */
[----:B------:R-:W2:Y:S01]  /*24970*/  F2F.F64.F32 R16, R16 ;  /* 0x0000001000107310 */ /* 0x000ea20000201800 */
[----:B0-----:R-:W-:Y:S01]  /*24980*/  MOV R8, 0x3e800000 ;  /* 0x3e80000000087802 */ /* 0x001fe20000000f00 */
[----:B------:R-:W-:Y:S01]  /*24990*/  DMUL R14, R14, -UR6 ;  /* 0x800000060e0e7c28 */ /* 0x000fe20008000000 */
[----:B-1----:R-:W-:-:S04]  /*249a0*/  FMUL.FTZ R0, R7, R0 ;  /* 0x0000000007007220 */ /* 0x002fc80000410000 */
[C---:B------:R-:W-:Y:S01]  /*249b0*/  FADD.FTZ.RZ R7, R0.reuse, 1 ;  /* 0x3f80000000077421 */ /* 0x040fe2000001c000 */
[C---:B------:R-:W-:Y:S01]  /*249c0*/  ISETP.GE.U32.AND P0, PT, R0.reuse, 0x7f800000, PT ;  /* 0x7f8000000000780c */ /* 0x040fe20003f06070 */
[----:B--2---:R-:W0:Y:S02]  /*249d0*/  MUFU.RCP64H R9, R17 ;  /* 0x0000001100097308 */ /* 0x004e240000001800 */
        /* <DEDUP_REMOVED lines=11> */
[----:B0-----:R-:W-:Y:S01]  /*24a90*/  DFMA R18, -R16, R8, 1 ;  /* 0x3ff000001012742b */ /* 0x001fe20000000108 */
[----:B------:R-:W-:Y:S02]  /*24aa0*/  @P0 MOV R22, 0x7f800000 ;  /* 0x7f80000000160802 */ /* 0x000fe40000000f00 */
        /* <DEDUP_REMOVED lines=12> */
[----:B------:R-:W-:-:S04]  /*24b70*/  FFMA.FTZ R7, R7, R21, R7 ;  /* 0x0000001507077223 */ /* 0x000fc80000010007 */
[----:B------:R-:W-:Y:S01]  /*24b80*/  FFMA.FTZ R7, R20, 0.69314718246459960938, R7 ;  /* 0x3f31721814077823 */ /* 0x000fe20000010007 */
[----:B------:R-:W-:Y:S01]  /*24b90*/  DMUL R8, R14, R18 ;  /* 0x000000120e087228 */ /* 0x000fe20000000000 */
[C---:B------:R-:W-:Y:S01]  /*24ba0*/  @P1 FFMA.FTZ R7, R0.reuse, R22, +INF ;  /* 0x7f80000000071423 */ /* 0x040fe20000010016 */
[----:B------:R-:W-:-:S04]  /*24bb0*/  @P0 FSETP.NEU.FTZ.AND P1, PT, R0, RZ, PT ;  /* 0x000000ff0000020b */ /* 0x000fc80003f3d000 */
[----:B------:R-:W-:Y:S02]  /*24bc0*/  @P0 FSEL R7, R7, -RZ, P1 ;  /* 0x800000ff07070208 */ /* 0x000fe40000800000 */
[----:B------:R-:W-:Y:S01]  /*24bd0*/  DFMA R20, -R16, R8, R14 ;  /* 0x000000081014722b */ /* 0x000fe2000000010e */
[----:B------:R-:W-:-:S07]  /*24be0*/  FSETP.GEU.AND P1, PT, |R15|, 6.5827683646048100446e-37, PT ;  /* 0x036000000f00780b */ /* 0x000fce0003f2e200 */
[----:B------:R-:W-:Y:S01]  /*24bf0*/  DFMA R18, R18, R20, R8 ;  /* 0x000000141212722b */ /* 0x000fe20000000008 */
[----:B------:R-:W-:-:S04]  /*24c00*/  FADD.FTZ R8, -R0, R7 ;  /* 0x0000000700087221 */ /* 0x000fc80000010100 */
[----:B------:R-:W-:-:S05]  /*24c10*/  FMUL.FTZ R8, R4, R8 ;  /* 0x0000000804087220 */ /* 0x000fca0000410000 */
[----:B------:R-:W-:Y:S01]  /*24c20*/  FFMA R0, RZ, R17, R19 ;  /* 0x00000011ff007223 */ /* 0x000fe20000000013 */
[----:B------:R-:W0:Y:S04]  /*24c30*/  F2F.F64.F32 R8, R8 ;  /* 0x0000000800087310 */ /* 0x000e280000201800 */
[----:B------:R-:W-:-:S13]  /*24c40*/  FSETP.GT.AND P0, PT, |R0|, 1.469367938527859385e-39, PT ;  /* 0x001000000000780b */ /* 0x000fda0003f04200 */
[----:B0-----:R-:W-:Y:S05]  /*24c50*/  @P0 BRA P1, `(.L_x_2807) ;  /* 0x0000000000140947 */ /* 0x001fea0000800000 */
[----:B------:R-:W-:Y:S01]  /*24c60*/  IMAD.MOV.U32 R22, RZ, RZ, R14 ;  /* 0x000000ffff167224 */ /* 0x000fe200078e000e */
[----:B------:R-:W-:Y:S02]  /*24c70*/  MOV R23, R15 ;  /* 0x0000000f00177202 */ /* 0x000fe40000000f00 */
[----:B------:R-:W-:Y:S02]  /*24c80*/  MOV R19, R17 ;  /* 0x0000001100137202 */ /* 0x000fe40000000f00 */
[----:B------:R-:W-:-:S07]  /*24c90*/  MOV R0, 0x24cb0 ;  /* 0x00024cb000007802 */ /* 0x000fce0000000f00 */
[----:B------:R-:W-:Y:S05]  /*24ca0*/  CALL.REL.NOINC `($__internal_8_$__cuda_sm20_div_rn_f64_full) ;  /* 0x000000a800807944 */ /* 0x000fea0003c00000 */
.L_x_2807:
[----:B------:R-:W-:Y:S05]  /*24cb0*/  BSYNC.RECONVERGENT B2 ;  /* 0x0000000000027941 */ /* 0x000fea0003800200 */
.L_x_2806:
        /* <DEDUP_REMOVED lines=56> */
[----:B------:R-:W-:Y:S01]  /*25040*/  @!P0 IADD3 R14, PT, PT, R14, -R0, RZ ;  /* 0x800000000e0e8210 */ /* 0x000fe20007ffe0ff */
[----:B------:R-:W-:-:S03]  /*25050*/  @!P0 IMAD R9, R0, 0x100000, R9 ;  /* 0x0010000000098824 */ /* 0x000fc600078e0209 */
[----:B------:R-:W-:Y:S02]  /*25060*/  @!P0 LEA R15, R14, 0x3ff00000, 0x14 ;  /* 0x3ff000000e0f8811 */ /* 0x000fe400078ea0ff */
[----:B------:R-:W-:-:S06]  /*25070*/  @!P0 MOV R14, RZ ;  /* 0x000000ff000e8202 */ /* 0x000fcc0000000f00 */
[----:B------:R-:W-:-:S11]  /*25080*/  @!P0 DMUL R20, R8, R14 ;  /* 0x0000000e08148228 */ /* 0x000fd60000000000 */
.L_x_2809:
[----:B------:R-:W-:Y:S05]  /*25090*/  BSYNC.RECONVERGENT B0 ;  /* 0x0000000000007941 */ /* 0x000fea0003800200 */
.L_x_2808:
[----:B0-----:R-:W-:Y:S01]  /*250a0*/  DMUL R16, R16, R20 ;  /* 0x0000001410107228 */ /* 0x001fe20000000000 */
[----:B------:R-:W-:Y:S01]  /*250b0*/  UMOV UR6, 0xf0000000 ;  /* 0xf000000000067882 */ /* 0x000fe20000000000 */
[----:B------:R-:W-:-:S04]  /*250c0*/  UMOV UR7, 0x380fffff ;  /* 0x380fffff00077882 */ /* 0x000fc80000000000 */
[----:B------:R-:W0:Y:S02]  /*250d0*/  F2F.F32.F64 R5, R16 ;  /* 0x0000001000057310 */ /* 0x000e240000301000 */
[----:B------:R-:W-:-:S14]  /*250e0*/  DSETP.GEU.AND P0, PT, |R16|, UR6, PT ;  /* 0x0000000610007e2a */ /* 0x000fdc000bf0e200 */
[----:B0-----:R-:W-:-:S07]  /*250f0*/  @!P0 FMUL R5, R5, 1.175494350822287508e-38 ;  /* 0x0080000005058820 */ /* 0x001fce0000400000 */
.L_x_2804:
[----:B------:R-:W-:Y:S05]  /*25100*/  BSYNC.RECONVERGENT B1 ;  /* 0x0000000000017941 */ /* 0x000fea0003800200 */
.L_x_2793:
[----:B-1----:R-:W-:Y:S01]  /*25110*/  FSETP.NEU.FTZ.AND P0, PT, R5, RZ, PT ;  /* 0x000000ff0500720b */ /* 0x002fe20003f1d000 */
[----:B------:R-:W-:Y:S01]  /*25120*/  BSSY.RECONVERGENT B0, `(.L_x_2810) ;  /* 0x0000016000007945 */ /* 0x000fe20003800200 */
[----:B0-----:R-:W-:-:S11]  /*25130*/  IMAD.MOV.U32 R0, RZ, RZ, RZ ;  /* 0x000000ffff007224 */ /* 0x001fd600078e00ff */
[----:B------:R-:W-:Y:S05]  /*25140*/  @!P0 BRA `(.L_x_2811) ;  /* 0x00000000004c8947 */ /* 0x000fea0003800000 */
[----:B------:R-:W-:Y:S01]  /*25150*/  HFMA2 R9, -RZ, RZ, 1.875, 0 ;  /* 0x3f800000ff097431 */ /* 0x000fe200000001ff */
[----:B------:R-:W-:Y:S01]  /*25160*/  BSSY.RECONVERGENT B1, `(.L_x_2812) ;  /* 0x000000e000017945 */ /* 0x000fe20003800200 */
[----:B------:R-:W-:Y:S01]  /*25170*/  MOV R0, RZ ;  /* 0x000000ff00007202 */ /* 0x000fe20000000f00 */
[----:B------:R-:W-:Y:S01]  /*25180*/  IMAD.MOV.U32 R8, RZ, RZ, R4 ;  /* 0x000000ffff087224 */ /* 0x000fe200078e0004 */
[----:B------:R-:W-:-:S07]  /*25190*/  MOV R7, 0x3f800000 ;  /* 0x3f80000000077802 */ /* 0x000fce0000000f00 */
.L_x_2813:
        /* <DEDUP_REMOVED lines=11> */
.L_x_2812:
[----:B------:R-:W0:Y:S01]  /*25250*/  MUFU.RCP R0, R4 ;  /* 0x0000000400007308 */ /* 0x000e220000001000 */
[----:B------:R-:W-:-:S04]  /*25260*/  FMUL.FTZ R5, R7, R5 ;  /* 0x0000000507057220 */ /* 0x000fc80000410000 */
[----:B0-----:R-:W-:-:S07]  /*25270*/  FMUL.FTZ R0, R5, R0 ;  /* 0x0000000005007220 */ /* 0x001fce0000410000 */
.L_x_2811:
[----:B------:R-:W-:Y:S05]  /*25280*/  BSYNC.RECONVERGENT B0 ;  /* 0x0000000000007941 */ /* 0x000fea0003800200 */
.L_x_2810:
[----:B------:R-:W-:Y:S01]  /*25290*/  FADD.FTZ R5, -R0, 1 ;  /* 0x3f80000000057421 */ /* 0x000fe20000010100 */
[----:B------:R-:W-:Y:S06]  /*252a0*/  BRA `(.L_x_2666) ;  /* 0x000000a000ec7947 */ /* 0x000fec0003800000 */
.L_x_2792:
        /* <DEDUP_REMOVED lines=52> */
.L_x_2818:
        /* <DEDUP_REMOVED lines=13> */
.L_x_2817:
        /* <DEDUP_REMOVED lines=15> */
.L_x_2820:
        /* <DEDUP_REMOVED lines=16> */
.L_x_2821:
        /* <DEDUP_REMOVED lines=36> */
.L_x_2819:
[----:B------:R-:W-:Y:S05]  /*25af0*/  BSYNC.RECONVERGENT B0 ;  /* 0x0000000000007941 */ /* 0x000fea0003800200 */
.L_x_2816:
        /* <DEDUP_REMOVED lines=39> */
.L_x_2824:
        /* <DEDUP_REMOVED lines=50> */
.L_x_2823:
[----:B------:R-:W-:Y:S05]  /*26090*/  BSYNC.RECONVERGENT B0 ;  /* 0x0000000000007941 */ /* 0x000fea0003800200 */
.L_x_2822:
        /* <DEDUP_REMOVED lines=10> */
.L_x_2815:
        /* <DEDUP_REMOVED lines=8> */
[----:B------:R-:W-:Y:S02]  /*261c0*/  MOV R19, 0x4c255322 ;  /* 0x4c25532200137802 */ /* 0x000fe40000000f00 */
[----:B------:R-:W-:Y:S01]  /*261d0*/  MOV R0, 0xfffffffc ;  /* 0xfffffffc00007802 */ /* 0x000fe20000000f00 */
[----:B------:R2:W-:Y:S01]  /*261e0*/  STL.64 [R1+0xa40], R20 ;  /* 0x000a401401007387 */ /* 0x0005e20000100a00 */
[----:B------:R-:W-:Y:S01]  /*261f0*/  MOV R26, 0x3bc6a26b ;  /* 0x3bc6a26b001a7802 */ /* 0x000fe20000000f00 */
[----:B0-----:R-:W-:Y:S01]  /*26200*/  IMAD.MOV.U32 R27, RZ, RZ, 0x3f0284fc ;  /* 0x3f0284fcff1b7424 */ /* 0x001fe200078e00ff */
[----:B------:R-:W-:Y:S01]  /*26210*/  SEL R0, R0, 0x4, P1 ;  /* 0x0000000400007807 */ /* 0x000fe20000800000 */
[----:B------:R0:W-:Y:S01]  /*26220*/  STL.64 [R1+0xa48], R18 ;  /* 0x000a481201007387 */ /* 0x0001e20000100a00 */
[----:B------:R-:W-:-:S02]  /*26230*/  MOV R24, 0x419c28d0 ;  /* 0x419c28d000187802 */ /* 0x000fc40000000f00 */
[----:B------:R-:W-:Y:S01]  /*26240*/  MOV R25, 0x43e0f8e7 ;  /* 0x43e0f8e700197802 */ /* 0x000fe20000000f00 */
[----:B------:R3:W-:Y:S01]  /*26250*/  STL.64 [R1+0xa28], R26 ;  /* 0x000a281a01007387 */ /* 0x0007e20000100a00 */
[----:B-1----:R-:W-:Y:S02]  /*26260*/  MOV R22, 0x46ff3c00 ;  /* 0x46ff3c0000167802 */ /* 0x002fe40000000f00 */
[----:B------:R-:W-:Y:S01]  /*26270*/  MOV R23, 0x48ae85e0 ;  /* 0x48ae85e000177802 */ /* 0x000fe20000000f00 */
[----:B--2---:R-:W-:Y:S01]  /*26280*/  IMAD.MOV.U32 R20, RZ, RZ, 0x4a20fbd8 ;  /* 0x4a20fbd8ff147424 */ /* 0x004fe200078e00ff */
[----:B------:R-:W-:Y:S01]  /*26290*/  MOV R21, 0x4b4b8b8f ;  /* 0x4b4b8b8f00157802 */ /* 0x000fe20000000f00 */
[----:B------:R1:W-:Y:S01]  /*262a0*/  STL.64 [R1+0xa30], R24 ;  /* 0x000a301801007387 */ /* 0x0003e20000100a00 */
[----:B------:R-:W-:Y:S01]  /*262b0*/  SEL R8, RZ, 0x30, !P1 ;  /* 0x00000030ff087807 */ /* 0x000fe20004800000 */
[----:B0-----:R-:W-:Y:S01]  /*262c0*/  IMAD.MOV.U32 R19, RZ, RZ, 0x4cc8c38c ;  /* 0x4cc8c38cff137424 */ /* 0x001fe200078e00ff */
[----:B------:R-:W-:Y:S01]  /*262d0*/  MOV R18, 0x4c2f75b4 ;  /* 0x4c2f75b400127802 */ /* 0x000fe20000000f00 */
[----:B------:R0:W-:Y:S01]  /*262e0*/  STL.64 [R1+0x13f8], R22 ;  /* 0x0013f81601007387 */ /* 0x0001e20000100a00 */
[----:B---3--:R-:W-:Y:S01]  /*262f0*/  IMAD.MOV.U32 R26, RZ, RZ, 0x4ca4b97f ;  /* 0x4ca4b97fff1a7424 */ /* 0x008fe200078e00ff */
[----:B------:R-:W-:-:S02]  /*26300*/  MOV R27, 0x4cc5f8af ;  /* 0x4cc5f8af001b7802 */ /* 0x000fc40000000f00 */
[----:B------:R2:W-:Y:S04]  /*26310*/  STL.64 [R1+0x1400], R20 ;  /* 0x0014001401007387 */ /* 0x0005e80000100a00 */
[----:B------:R3:W-:Y:S01]  /*26320*/  STL.64 [R1+0x1408], R18 ;  /* 0x0014081201007387 */ /* 0x0007e20000100a00 */
[----:B-1----:R-:W-:Y:S01]  /*26330*/  MOV R24, 0x42840000 ;  /* 0x4284000000187802 */ /* 0x002fe20000000f00 */
[----:B------:R-:W-:Y:S01]  /*26340*/  IMAD.MOV.U32 R25, RZ, RZ, 0x44f0a000 ;  /* 0x44f0a000ff197424 */ /* 0x000fe200078e00ff */
[C---:B0-----:R-:W-:Y:S01]  /*26350*/  IADD3 R22, PT, PT, R9.reuse, 0x9c4, RZ ;  /* 0x000009c409167810 */ /* 0x041fe20007ffe0ff */
[----:B------:R-:W-:Y:S01]  /*26360*/  @P1 VIADD R22, R9, 0x9f4 ;  /* 0x000009f409161836 */ /* 0x000fe20000000000 */
[----:B------:R-:W-:Y:S01]  /*26370*/  MOV R23, 0x4c5914c6 ;  /* 0x4c5914c600177802 */ /* 0x000fe20000000f00 */
[----:B------:R-:W-:Y:S01]  /*26380*/  STL.64 [R1+0xa50], R26 ;  /* 0x000a501a01007387 */ /* 0x000fe20000100a00 */
[----:B--2---:R-:W-:Y:S01]  /*26390*/  IMAD.MOV.U32 R20, RZ, RZ, 0x4d0fed36 ;  /* 0x4d0fed36ff147424 */ /* 0x004fe200078e00ff */
[----:B------:R-:W-:Y:S01]  /*263a0*/  MOV R21, 0x4ce5eb4c ;  /* 0x4ce5eb4c00157802 */ /* 0x000fe20000000f00 */
[----:B------:R-:W-:Y:S01]  /*263b0*/  IMAD.IADD R22, R22, 0x1, R0 ;  /* 0x0000000116167824 */ /* 0x000fe200078e0200 */
[----:B------:R-:W-:Y:S01]  /*263c0*/  STL.64 [R1+0x13f0], R24 ;  /* 0x0013f01801007387 */ /* 0x000fe20000100a00 */
[----:B---3--:R-:W-:-:S02]  /*263d0*/  MOV R18, 0x4c184540 ;  /* 0x4c18454000127802 */ /* 0x008fc40000000f00 */
[----:B------:R-:W-:Y:S01]  /*263e0*/  MOV R19, RZ ;  /* 0x000000ff00137202 */ /* 0x000fe20000000f00 */
[----:B------:R0:W-:Y:S04]  /*263f0*/  STL.64 [R1+0x1410], R20 ;  /* 0x0014101401007387 */ /* 0x0001e80000100a00 */
[----:B------:R1:W-:Y:S04]  /*26400*/  STL.64 [R1+0x1418], R18 ;  /* 0x0014181201007387 */ /* 0x0003e80000100a00 */
[----:B------:R2:W-:Y:S01]  /*26410*/  STL [R1+0xa58], R23 ;  /* 0x000a581701007387 */ /* 0x0005e20000100800 */
[----:B0-----:R-:W-:-:S03]  /*26420*/  IADD3 R21, PT, PT, R9, R8, RZ ;  /* 0x0000000809157210 */ /* 0x001fc60007ffe0ff */
[----:B------:R-:W3:Y:S01]  /*26430*/  LDL R8, [R22] ;  /* 0x0000000016087983 */ /* 0x000ee20000100800 */
[----:B-1----:R-:W-:-:S03]  /*26440*/  IADD3 R19, PT, PT, R22, R0, RZ ;  /* 0x0000000016137210 */ /* 0x002fc60007ffe0ff */
[----:B------:R-:W3:Y:S02]  /*26450*/  LDL R9, [R21+0x9c4] ;  /* 0x0009c40015097983 */ /* 0x000ee40000100800 */
[--C-:B------:R-:W-:Y:S02]  /*26460*/  IMAD.IADD R20, R19, 0x1, R0.reuse ;  /* 0x0000000113147824 */ /* 0x100fe400078e0200 */
[----:B------:R-:W4:Y:S01]  /*26470*/  LDL R19, [R19] ;  /* 0x0000000013137983 */ /* 0x000f220000100800 */
[----:B------:R-:W-:Y:S02]  /*26480*/  IADD3 R25, PT, PT, R0, R21, RZ ;  /* 0x0000001500197210 */ /* 0x000fe40007ffe0ff */
[----:B------:R-:W-:Y:S01]  /*26490*/  IADD3 R24, PT, PT, R20, R0, RZ ;  /* 0x0000000014187210 */ /* 0x000fe20007ffe0ff */
[----:B------:R-:W5:Y:S04]  /*264a0*/  LDL R21, [R21] ;  /* 0x0000000015157983 */ /* 0x000f680000100800 */
[----:B------:R-:W5:Y:S01]  /*264b0*/  LDL R20, [R20] ;  /* 0x0000000014147983 */ /* 0x000f620000100800 */
[----:B--2---:R-:W-:-:S03]  /*264c0*/  IMAD.IADD R23, R24, 0x1, R0 ;  /* 0x0000000118177824 */ /* 0x004fc600078e0200 */
[----:B------:R-:W2:Y:S02]  /*264d0*/  LDL R24, [R24] ;  /* 0x0000000018187983 */ /* 0x000ea40000100800 */
[-C--:B------:R-:W-:Y:S02]  /*264e0*/  IADD3 R26, PT, PT, R23, R0.reuse, RZ ;  /* 0x00000000171a7210 */ /* 0x080fe40007ffe0ff */
[----:B------:R-:W2:Y:S04]  /*264f0*/  LDL R23, [R23] ;  /* 0x0000000017177983 */ /* 0x000ea80000100800 */
[----:B------:R0:W2:Y:S04]  /*26500*/  LDL R22, [R25] ;  /* 0x0000000019167983 */ /* 0x0000a80000100800 */
[----:B------:R1:W2:Y:S01]  /*26510*/  LDL R36, [R26] ;  /* 0x000000001a247983 */ /* 0x0002a20000100800 */
[----:B0-----:R-:W-:-:S05]  /*26520*/  IADD3 R25, PT, PT, R25, R0, RZ ;  /* 0x0000000019197210 */ /* 0x001fca0007ffe0ff */
[----:B------:R0:W2:Y:S01]  /*26530*/  LDL R37, [R25] ;  /* 0x0000000019257983 */ /* 0x0000a20000100800 */
[----:B------:R-:W-:Y:S02]  /*26540*/  FSEL R18, R17, R4, P1 ;  /* 0x0000000411127208 */ /* 0x000fe40000800000 */
[----:B-1----:R-:W-:Y:S01]  /*26550*/  IADD3 R26, PT, PT, R26, R0, RZ ;  /* 0x000000001a1a7210 */ /* 0x002fe20007ffe0ff */
[----:B0-----:R-:W-:-:S04]  /*26560*/  IMAD.IADD R25, R25, 0x1, R0 ;  /* 0x0000000119197824 */ /* 0x001fc800078e0200 */
[----:B------:R0:W2:Y:S01]  /*26570*/  LDL R35, [R26] ;  /* 0x000000001a237983 */ /* 0x0000a20000100800 */
[----:B------:R-:W-:-:S05]  /*26580*/  IMAD.IADD R34, R26, 0x1, R0 ;  /* 0x000000011a227824 */ /* 0x000fca00078e0200 */
[----:B0-----:R-:W-:Y:S02]  /*26590*/  IADD3 R26, PT, PT, R34, R0, RZ ;  /* 0x00000000221a7210 */ /* 0x001fe40007ffe0ff */
[----:B------:R-:W2:Y:S01]  /*265a0*/  LDL R34, [R34] ;  /* 0x0000000022227983 */ /* 0x000ea20000100800 */
[----:B---3--:R-:W-:-:S04]  /*265b0*/  FFMA.FTZ R8, R18, R9, R8 ;  /* 0x0000000912087223 */ /* 0x008fc80000010008 */
[----:B----4-:R-:W-:-:S04]  /*265c0*/  FFMA.FTZ R8, R18, R8, R19 ;  /* 0x0000000812087223 */ /* 0x010fc80000010013 */
[C---:B-----5:R-:W-:Y:S02]  /*265d0*/  FFMA.FTZ R20, R18.reuse, R8, R20 ;  /* 0x0000000812147223 */ /* 0x060fe40000010014 */
[----:B------:R0:W3:Y:S02]  /*265e0*/  LDL R8, [R25] ;  /* 0x0000000019087983 */ /* 0x0000e40000100800 */
[----:B--2---:R-:W-:-:S04]  /*265f0*/  FFMA.FTZ R20, R18, R20, R24 ;  /* 0x0000001412147223 */ /* 0x004fc80000010018 */
[----:B------:R-:W-:Y:S01]  /*26600*/  FFMA.FTZ R20, R18, R20, R23 ;  /* 0x0000001412147223 */ /* 0x000fe20000010017 */
[----:B------:R-:W-:-:S04]  /*26610*/  IADD3 R23, PT, PT, R25, R0, RZ ;  /* 0x0000000019177210 */ /* 0x000fc80007ffe0ff */
[-C--:B------:R-:W-:Y:S01]  /*26620*/  IADD3 R27, PT, PT, R23, R0.reuse, RZ ;  /* 0x00000000171b7210 */ /* 0x080fe20007ffe0ff */
[----:B------:R-:W-:Y:S01]  /*26630*/  FFMA.FTZ R21, R18, R21, R22 ;  /* 0x0000001512157223 */ /* 0x000fe20000010016 */
[----:B------:R-:W2:Y:S03]  /*26640*/  LDL R23, [R23] ;  /* 0x0000000017177983 */ /* 0x000ea60000100800 */
[--C-:B0-----:R-:W-:Y:S01]  /*26650*/  IMAD.IADD R25, R27, 0x1, R0.reuse ;  /* 0x000000011b197824 */ /* 0x101fe200078e0200 */
[-C--:B------:R-:W-:Y:S01]  /*26660*/  IADD3 R24, PT, PT, R26, R0.reuse, RZ ;  /* 0x000000001a187210 */ /* 0x080fe20007ffe0ff */
[----:B------:R-:W4:Y:S04]  /*26670*/  LDL R27, [R27] ;  /* 0x000000001b1b7983 */ /* 0x000f280000100800 */
[----:B------:R-:W5:Y:S01]  /*26680*/  LDL R26, [R26] ;  /* 0x000000001a1a7983 */ /* 0x000f620000100800 */
[----:B------:R-:W-:Y:S01]  /*26690*/  FFMA.FTZ R37, R18, R21, R37 ;  /* 0x0000001512257223 */ /* 0x000fe20000010025 */
[-C--:B------:R-:W-:Y:S01]  /*266a0*/  IADD3 R21, PT, PT, R25, R0.reuse, RZ ;  /* 0x0000000019157210 */ /* 0x080fe20007ffe0ff */
[----:B------:R-:W-:Y:S01]  /*266b0*/  IMAD.IADD R22, R24, 0x1, R0 ;  /* 0x0000000118167824 */ /* 0x000fe200078e0200 */
[----:B------:R-:W5:Y:S02]  /*266c0*/  LDL R25, [R25] ;  /* 0x0000000019197983 */ /* 0x000f640000100800 */
[----:B------:R-:W-:Y:S01]  /*266d0*/  IADD3 R9, PT, PT, R21, R0, RZ ;  /* 0x0000000015097210 */ /* 0x000fe20007ffe0ff */
[----:B------:R-:W-:Y:S01]  /*266e0*/  FFMA.FTZ R36, R18, R20, R36 ;  /* 0x0000001412247223 */ /* 0x000fe20000010024 */
[----:B------:R-:W5:Y:S01]  /*266f0*/  LDL R24, [R24] ;  /* 0x0000000018187983 */ /* 0x000f620000100800 */
[----:B------:R-:W-:-:S02]  /*26700*/  IADD3 R20, PT, PT, R22, R0, RZ ;  /* 0x0000000016147210 */ /* 0x000fc40007ffe0ff */
[----:B------:R-:W-:Y:S01]  /*26710*/  IMAD.IADD R19, R9, 0x1, R0 ;  /* 0x0000000109137824 */ /* 0x000fe200078e0200 */
        /* <DEDUP_REMOVED lines=11> */
[----:B------:R-:W-:-:S02]  /*267d0*/  FFMA.FTZ R36, R18, R36, R35 ;  /* 0x0000002412247223 */ /* 0x000fc40000010023 */
[----:B------:R-:W0:Y:S02]  /*267e0*/  @P1 MUFU.LG2 R35, R4 ;  /* 0x0000000400231308 */ /* 0x000e240000000c00 */
[----:B------:R-:W-:Y:S01]  /*267f0*/  FFMA.FTZ R34, R18, R36, R34 ;  /* 0x0000002412227223 */ /* 0x000fe20000010022 */
[----:B0-----:R-:W-:-:S06]  /*26800*/  @P1 FMUL.FTZ R35, RZ, R35 ;  /* 0x00000023ff231220 */ /* 0x001fcc0000410000 */
[----:B------:R-:W0:Y:S01]  /*26810*/  @P1 MUFU.EX2 R35, R35 ;  /* 0x0000002300231308 */ /* 0x000e220000000800 */
[----:B---3--:R-:W-:-:S04]  /*26820*/  FFMA.FTZ R8, R18, R37, R8 ;  /* 0x0000002512087223 */ /* 0x008fc80000010008 */
[----:B--2---:R-:W-:-:S04]  /*26830*/  FFMA.FTZ R8, R18, R8, R23 ;  /* 0x0000000812087223 */ /* 0x004fc80000010017 */
[C---:B----4-:R-:W-:Y:S01]  /*26840*/  FFMA.FTZ R8, R18.reuse, R8, R27 ;  /* 0x0000000812087223 */ /* 0x050fe2000001001b */
[----:B-----5:R-:W-:-:S03]  /*26850*/  FFMA.FTZ R26, R18, R34, R26 ;  /* 0x00000022121a7223 */ /* 0x020fc6000001001a */
[C---:B------:R-:W-:Y:S01]  /*26860*/  FFMA.FTZ R8, R18.reuse, R8, R25 ;  /* 0x0000000812087223 */ /* 0x040fe20000010019 */
[----:B------:R-:W-:-:S03]  /*26870*/  FFMA.FTZ R24, R18, R26, R24 ;  /* 0x0000001a12187223 */ /* 0x000fc60000010018 */
        /* <DEDUP_REMOVED lines=31> */
.L_x_2826:
        /* <DEDUP_REMOVED lines=40> */
[----:B------:R-:W-:-:S04]  /*26cf0*/  FFMA.FTZ R7, R7, R20, R7 ;  /* 0x0000001407077223 */ /* 0x000fc80000010007 */
[----:B------:R-:W-:Y:S01]  /*26d00*/  FFMA.FTZ R7, R9, 0.69314718246459960938, R7 ;  /* 0x3f31721809077823 */ /* 0x000fe20000010007 */
[----:B------:R-:W-:Y:S02]  /*26d10*/  @P0 IMAD.MOV.U32 R9, RZ, RZ, 0x7f800000 ;  /* 0x7f800000ff090424 */ /* 0x000fe400078e00ff */
[----:B------:R-:W-:Y:S02]  /*26d20*/  DFMA R20, -R16, R14, R18 ;  /* 0x0000000e1014722b */ /* 0x000fe40000000112 */
[C---:B------:R-:W-:Y:S01]  /*26d30*/  @P1 FFMA.FTZ R7, R0.reuse, R9, +INF ;  /* 0x7f80000000071423 */ /* 0x040fe20000010009 */
[----:B------:R-:W-:-:S05]  /*26d40*/  @P0 FSETP.NEU.FTZ.AND P1, PT, R0, RZ, PT ;  /* 0x000000ff0000020b */ /* 0x000fca0003f3d000 */
[----:B------:R-:W-:Y:S01]  /*26d50*/  DFMA R20, R22, R20, R14 ;  /* 0x000000141614722b */ /* 0x000fe2000000000e */
[----:B------:R-:W-:Y:S02]  /*26d60*/  @P0 FSEL R7, R7, -RZ, P1 ;  /* 0x800000ff07070208 */ /* 0x000fe40000800000 */
[----:B------:R-:W-:-:S03]  /*26d70*/  FSETP.GEU.AND P1, PT, |R19|, 6.5827683646048100446e-37, PT ;  /* 0x036000001300780b */ /* 0x000fc60003f2e200 */
[----:B------:R-:W-:-:S04]  /*26d80*/  FADD.FTZ R14, -R0, R7 ;  /* 0x00000007000e7221 */ /* 0x000fc80000010100 */
[----:B------:R-:W-:Y:S01]  /*26d90*/  FFMA R0, RZ, R17, R21 ;  /* 0x00000011ff007223 */ /* 0x000fe20000000015 */
[----:B------:R-:W-:-:S04]  /*26da0*/  FMUL.FTZ R14, R4, R14 ;  /* 0x0000000e040e7220 */ /* 0x000fc80000410000 */
[----:B------:R-:W-:Y:S02]  /*26db0*/  FSETP.GT.AND P0, PT, |R0|, 1.469367938527859385e-39, PT ;  /* 0x001000000000780b */ /* 0x000fe40003f04200 */
[----:B------:R-:W0:Y:S11]  /*26dc0*/  F2F.F64.F32 R14, R14 ;  /* 0x0000000e000e7310 */ /* 0x000e360000201800 */
[----:B------:R-:W-:Y:S05]  /*26dd0*/  @P0 BRA P1, `(.L_x_2828) ;  /* 0x00000000001c0947 */ /* 0x000fea0000800000 */
[----:B------:R-:W-:Y:S01]  /*26de0*/  MOV R23, R19 ;  /* 0x0000001300177202 */ /* 0x000fe20000000f00 */
[----:B------:R-:W-:Y:S01]  /*26df0*/  IMAD.MOV.U32 R19, RZ, RZ, R17 ;  /* 0x000000ffff137224 */ /* 0x000fe200078e0011 */
[----:B------:R-:W-:Y:S02]  /*26e00*/  MOV R22, R18 ;  /* 0x0000001200167202 */ /* 0x000fe40000000f00 */
[----:B------:R-:W-:-:S07]  /*26e10*/  MOV R0, 0x26e30 ;  /* 0x00026e3000007802 */ /* 0x000fce0000000f00 */
[----:B0-----:R-:W-:Y:S05]  /*26e20*/  CALL.REL.NOINC `($__internal_8_$__cuda_sm20_div_rn_f64_full) ;  /* 0x0000008800207944 */ /* 0x001fea0003c00000 */
[----:B------:R-:W-:Y:S02]  /*26e30*/  MOV R20, R18 ;  /* 0x0000001200147202 */ /* 0x000fe40000000f00 */
[----:B------:R-:W-:-:S07]  /*26e40*/  MOV R21, R19 ;  /* 0x0000001300157202 */ /* 0x000fce0000000f00 */
.L_x_2828:
[----:B------:R-:W-:Y:S05]  /*26e50*/  BSYNC.RECONVERGENT B2 ;  /* 0x0000000000027941 */ /* 0x000fea0003800200 */
.L_x_2827:
[----:B0-----:R-:W-:Y:S01]  /*26e60*/  DADD R20, R14, R20 ;  /* 0x000000000e147229 */ /* 0x001fe20000000014 */
[----:B------:R-:W-:Y:S01]  /*26e70*/  IMAD.MOV.U32 R16, RZ, RZ, 0x652b82fe ;  /* 0x652b82feff107424 */ /* 0x000fe200078e00ff */
[----:B------:R-:W-:Y:S01]  /*26e80*/  MOV R17, 0x3ff71547 ;  /* 0x3ff7154700117802 */ /* 0x000fe20000000f00 */
        /* <DEDUP_REMOVED lines=43> */
[----:B------:R-:W-:Y:S02]  /*27140*/  LEA R19, R16, R15, 0x14 ;  /* 0x0000000f10137211 */ /* 0x000fe400078ea0ff */
[----:B------:R-:W-:Y:S01]  /*27150*/  MOV R18, R14 ;  /* 0x0000000e00127202 */ /* 0x000fe20000000f00 */
[----:B0-----:R-:W-:Y:S06]  /*27160*/  @!P0 BRA `(.L_x_2830) ;  /* 0x0000000000308947 */ /* 0x001fec0003800000 */
        /* <DEDUP_REMOVED lines=12> */
.L_x_2830:
[----:B------:R-:W-:Y:S05]  /*27230*/  BSYNC.RECONVERGENT B0 ;  /* 0x0000000000007941 */ /* 0x000fea0003800200 */
.L_x_2829:
[----:B------:R-:W-:Y:S01]  /*27240*/  DMUL R8, R8, R18 ;  /* 0x0000001208087228 */ /* 0x000fe20000000000 */
[----:B------:R-:W-:Y:S01]  /*27250*/  UMOV UR6, 0xf0000000 ;  /* 0xf000000000067882 */ /* 0x000fe20000000000 */
[----:B------:R-:W-:-:S04]  /*27260*/  UMOV UR7, 0x380fffff ;  /* 0x380fffff00077882 */ /* 0x000fc80000000000 */
[----:B------:R-:W0:Y:S02]  /*27270*/  F2F.F32.F64 R0, R8 ;  /* 0x0000000800007310 */ /* 0x000e240000301000 */
[----:B------:R-:W-:-:S14]  /*27280*/  DSETP.GEU.AND P0, PT, |R8|, UR6, PT ;  /* 0x0000000608007e2a */ /* 0x000fdc000bf0e200 */
[----:B0-----:R-:W-:-:S07]  /*27290*/  @!P0 FMUL R0, R0, 1.175494350822287508e-38 ;  /* 0x0080000000008820 */ /* 0x001fce0000400000 */
.L_x_2825:
[----:B------:R-:W-:Y:S05]  /*272a0*/  BSYNC.RECONVERGENT B1 ;  /* 0x0000000000017941 */ /* 0x000fea0003800200 */
.L_x_2814:
[----:B0-----:R-:W-:-:S13]  /*272b0*/  FSETP.NEU.FTZ.AND P0, PT, R0, RZ, PT ;  /* 0x000000ff0000720b */ /* 0x001fda0003f1d000 */
[----:B------:R-:W-:Y:S05]  /*272c0*/  @!P0 BRA `(.L_x_2666) ;  /* 0x0000008000e48947 */ /* 0x000fea0003800000 */
[----:B------:R-:W-:Y:S01]  /*272d0*/  FADD.FTZ R5, -R4, 1 ;  /* 0x3f80000004057421 */ /* 0x000fe20000010100 */
[C---:B------:R-:W-:Y:S01]  /*272e0*/  FADD.FTZ R4, R6.reuse, 1 ;  /* 0x3f80000006047421 */ /* 0x040fe20000010000 */
[----:B------:R-:W-:Y:S01]  /*272f0*/  HFMA2 R16, -RZ, RZ, 0, 0 ;  /* 0x00000000ff107431 */ /* 0x000fe200000001ff */
[----:B------:R-:W-:Y:S01]  /*27300*/  BSSY.RECONVERGENT B0, `(.L_x_2831) ;  /* 0x0000024000007945 */ /* 0x000fe20003800200 */
[----:B------:R-:W-:Y:S01]  /*27310*/  FADD.FTZ R7, R6, R5 ;  /* 0x0000000506077221 */ /* 0x000fe20000010000 */
[----:B------:R-:W-:Y:S01]  /*27320*/  IMAD.MOV.U32 R17, RZ, RZ, 0x3f800000 ;  /* 0x3f800000ff117424 */ /* 0x000fe200078e00ff */
[----:B------:R-:W-:Y:S02]  /*27330*/  MOV R14, RZ ;  /* 0x000000ff000e7202 */ /* 0x000fe40000000f00 */
[----:B------:R-:W-:-:S04]  /*27340*/  FADD.FTZ R7, R7, 1 ;  /* 0x3f80000007077421 */ /* 0x000fc80000010000 */
[----:B------:R-:W-:-:S04]  /*27350*/  FMUL.FTZ R15, R6, R7 ;  /* 0x00000007060f7220 */ /* 0x000fc80000410000 */
[----:B------:R-:W0:Y:S02]  /*27360*/  MUFU.RCP R8, R15 ;  /* 0x0000000f00087308 */ /* 0x000e240000001000 */
[----:B0-----:R-:W-:-:S07]  /*27370*/  FMUL.FTZ R8, R4, R8 ;  /* 0x0000000804087220 */ /* 0x001fce0000410000 */
.L_x_2832:
[----:B------:R-:W-:Y:S01]  /*27380*/  FADD.FTZ R14, R14, 1 ;  /* 0x3f8000000e0e7421 */ /* 0x000fe20000010000 */
[----:B------:R-:W-:Y:S01]  /*27390*/  FADD.FTZ R5, R5, 1 ;  /* 0x3f80000005057421 */ /* 0x000fe20000010000 */
[----:B------:R-:W-:Y:S01]  /*273a0*/  FADD.FTZ R7, R7, 2 ;  /* 0x4000000007077421 */ /* 0x000fe20000010000 */
[----:B------:R-:W-:Y:S02]  /*273b0*/  ISETP.LT.U32.AND P2, PT, R16, 0x7cf, PT ;  /* 0x000007cf1000780c */ /* 0x000fe40003f41070 */
        /* <DEDUP_REMOVED lines=15> */
[--C-:B------:R-:W-:Y:S01]  /*274b0*/  @P0 FADD.FTZ R19, R8, -R6.reuse ;  /* 0x8000000608130221 */ /* 0x100fe20000010000 */
[----:B------:R-:W-:Y:S01]  /*274c0*/  @P0 IMAD.MOV.U32 R8, RZ, RZ, R6 ;  /* 0x000000ffff080224 */ /* 0x000fe200078e0006 */
        /* <DEDUP_REMOVED lines=8> */
.L_x_2831:
[----:B------:R-:W-:Y:S01]  /*27550*/  FMUL.FTZ R5, R8, R0 ;  /* 0x0000000008057220 */ /* 0x000fe20000410000 */
[----:B------:R-:W-:Y:S06]  /*27560*/  BRA `(.L_x_2666) ;  /* 0x00000080003c7947 */ /* 0x000fec0003800000 */
.L_x_2791:
        /* <DEDUP_REMOVED lines=26> */
[----:B------:R-:W-:Y:S05]  /*27710*/  CALL.REL.NOINC `($__internal_8_$__cuda_sm20_div_rn_f64_full) ;  /* 0x0000007c00e47944 */ /* 0x000fea0003c00000 */
.L_x_2835:
[----:B------:R-:W-:Y:S05]  /*27720*/  BSYNC.RECONVERGENT B1 ;  /* 0x0000000000017941 */ /* 0x000fea0003800200 */
.L_x_2834:
        /* <DEDUP_REMOVED lines=9> */
.L_x_2838:
[----:B------:R-:W-:Y:S02]  /*277c0*/  I2FP.F32.U32 R15, R7 ;  /* 0x00000007000f7245 */ /* 0x000fe40000201000 */
[C---:B------:R-:W-:Y:S02]  /*277d0*/  ISETP.LT.U32.AND P1, PT, R7.reuse, 0x7cf, PT ;  /* 0x000007cf0700780c */ /* 0x040fe40003f21070 */
[----:B------:R0:W1:Y:S01]  /*277e0*/  MUFU.RCP R14, R15 ;  /* 0x0000000f000e7308 */ /* 0x0000620000001000 */
[----:B------:R-:W-:Y:S01]  /*277f0*/  IADD3 R7, PT, PT, R7, 0x1, RZ ;  /* 0x0000000107077810 */ /* 0x000fe20007ffe0ff */
[----:B0-----:R-:W-:-:S06]  /*27800*/  FADD.FTZ R15, R4, R15 ;  /* 0x0000000f040f7221 */ /* 0x001fcc0000010000 */
[----:B------:R-:W0:Y:S01]  /*27810*/  MUFU.RCP R15, R15 ;  /* 0x0000000f000f7308 */ /* 0x000e220000001000 */
[----:B-1----:R-:W-:-:S04]  /*27820*/  FMUL.FTZ R14, R0, R14 ;  /* 0x0000000e000e7220 */ /* 0x002fc80000410000 */
[----:B------:R-:W-:-:S04]  /*27830*/  FMUL.FTZ R9, R14, R9 ;  /* 0x000000090e097220 */ /* 0x000fc80000410000 */
[----:B0-----:R-:W-:-:S04]  /*27840*/  FMUL.FTZ R15, R9, R15 ;  /* 0x0000000f090f7220 */ /* 0x001fc80000410000 */
[----:B------:R-:W-:-:S04]  /*27850*/  FADD.FTZ R6, R15, R6 ;  /* 0x000000060f067221 */ /* 0x000fc80000010000 */
[----:B------:R-:W-:-:S05]  /*27860*/  FMUL.FTZ R14, |R6|, 5.9604644775390625e-08 ;  /* 0x33800000060e7820 */ /* 0x000fca0000410200 */
[----:B------:R-:W-:-:S13]  /*27870*/  FSETP.GTU.FTZ.AND P0, PT, |R15|, R14, PT ;  /* 0x0000000e0f00720b */ /* 0x000fda0003f1c200 */
[----:B------:R-:W-:Y:S05]  /*27880*/  @P0 BRA P1, `(.L_x_2838) ;  /* 0xfffffffc00cc0947 */ /* 0x000fea000083ffff */
[----:B------:R-:W-:Y:S05]  /*27890*/  BSYNC.RECONVERGENT B0 ;  /* 0x0000000000007941 */ /* 0x000fea0003800200 */
.L_x_2837:
        /* <DEDUP_REMOVED lines=46> */
.L_x_2841:
        /* <DEDUP_REMOVED lines=13> */
.L_x_2840:
        /* <DEDUP_REMOVED lines=15> */
.L_x_2843:
        /* <DEDUP_REMOVED lines=16> */
.L_x_2844:
        /* <DEDUP_REMOVED lines=36> */
.L_x_2842:
[----:B------:R-:W-:Y:S05]  /*28080*/  BSYNC.RECONVERGENT B0 ;  /* 0x0000000000007941 */ /* 0x000fea0003800200 */
.L_x_2839:
        /* <DEDUP_REMOVED lines=38> */
.L_x_2847:
        /* <DEDUP_REMOVED lines=16> */
[----:B------:R-:W-:-:S03]  /*283f0*/  FSEL R18, -R19, -0.16666662693023681641, !P0 ;  /* 0xbe2aaaa813127808 */ /* 0x000fc60004000100 */
[C---:B------:R-:W-:Y:S01]  /*28400*/  FFMA.FTZ R16, R15.reuse, R17, R16 ;  /* 0x000000110f107223 */ /* 0x040fe20000010010 */
[----:B------:R-:W-:-:S03]  /*28410*/  FFMA.FTZ R17, R15, R0, RZ ;  /* 0x000000000f117223 */ /* 0x000fc600000100ff */
[----:B------:R-:W-:Y:S01]  /*28420*/  FFMA.FTZ R16, R15, R16, R18 ;  /* 0x000000100f107223 */ /* 0x000fe20000010012 */
[----:B------:R-:W-:-:S03]  /*28430*/  HFMA2 R15, -RZ, RZ, 1.5048828125, 33.21875 ;  /* 0x3e055027ff0f7431 */ /* 0x000fc600000001ff */
[----:B------:R-:W-:-:S04]  /*28440*/  FFMA.FTZ R0, R17, R16, R0 ;  /* 0x0000001011007223 */ /* 0x000fc80000010000 */
        /* <DEDUP_REMOVED lines=28> */
.L_x_2846:
[----:B------:R-:W-:Y:S05]  /*28610*/  BSYNC.RECONVERGENT B0 ;  /* 0x0000000000007941 */ /* 0x000fea0003800200 */
.L_x_2845:
[----:B------:R-:W-:Y:S01]  /*28620*/  FADD.FTZ R0, R5, -R14 ;  /* 0x8000000e05007221 */ /* 0x000fe20000010000 */
[----:B------:R-:W-:Y:S01]  /*28630*/  IMAD.MOV.U32 R15, RZ, RZ, 0x3ab5ebe6 ;  /* 0x3ab5ebe6ff0f7424 */ /* 0x000fe200078e00ff */
[----:B------:R-:W-:Y:S02]  /*28640*/  BSSY.RECONVERGENT B0, `(.L_x_2848) ;  /* 0x0000091000007945 */ /* 0x000fe40003800200 */
[C---:B------:R-:W-:Y:S01]  /*28650*/  FMUL.FTZ R7, R0.reuse, 1.4426950216293334961 ;  /* 0x3fb8aa3b00077820 */ /* 0x040fe20000410000 */
[C---:B------:R-:W-:Y:S02]  /*28660*/  FSETP.GEU.FTZ.AND P0, PT, |R0|.reuse, 0.40999999642372131348, PT ;  /* 0x3ed1eb850000780b */ /* 0x040fe40003f1e200 */
[----:B------:R-:W-:-:S03]  /*28670*/  FSETP.NEU.FTZ.AND P2, PT, R0, RZ, PT ;  /* 0x000000ff0000720b */ /* 0x000fc60003f5d000 */
[----:B------:R-:W0:Y:S02]  /*28680*/  FRND R7, R7 ;  /* 0x0000000700077307 */ /* 0x000e240000201000 */
[----:B0-----:R-:W-:-:S04]  /*28690*/  FSEL R9, R7, RZ, P0 ;  /* 0x000000ff07097208 */ /* 0x001fc80000000000 */
[C---:B------:R-:W-:Y:S01]  /*286a0*/  FSETP.NEU.FTZ.AND P0, PT, R9.reuse, 128, PT ;  /* 0x430000000900780b */ /* 0x040fe20003f1d000 */
[----:B------:R-:W-:-:S04]  /*286b0*/  FFMA.FTZ R7, R9, -0.693145751953125, R0 ;  /* 0xbf31720009077823 */ /* 0x000fc80000010000 */
[C---:B------:R-:W-:Y:S01]  /*286c0*/  FFMA.FTZ R7, R9.reuse, -1.428606765330187045e-06, R7 ;  /* 0xb5bfbe8e09077823 */ /* 0x040fe20000010007 */
[----:B------:R-:W-:-:S03]  /*286d0*/  FSEL R9, R9, 127, P0 ;  /* 0x42fe000009097808 */ /* 0x000fc60000000000 */
[----:B------:R-:W-:Y:S01]  /*286e0*/  FFMA.FTZ R15, R7, R15, 0.0083824126049876213074 ;  /* 0x3c095663070f7423 */ /* 0x000fe2000001000f */
        /* <DEDUP_REMOVED lines=54> */
.L_x_2850:
        /* <DEDUP_REMOVED lines=13> */
.L_x_2849:
        /* <DEDUP_REMOVED lines=15> */
.L_x_2852:
        /* <DEDUP_REMOVED lines=16> */
.L_x_2853:
        /* <DEDUP_REMOVED lines=36> */
.L_x_2851:
[----:B------:R-:W-:Y:S05]  /*28f50*/  BSYNC.RECONVERGENT B0 ;  /* 0x0000000000007941 */ /* 0x000fea0003800200 */
.L_x_2848:
        /* <DEDUP_REMOVED lines=39> */
.L_x_2856:
        /* <DEDUP_REMOVED lines=50> */
.L_x_2855:
[----:B------:R-:W-:Y:S05]  /*294f0*/  BSYNC.RECONVERGENT B0 ;  /* 0x0000000000007941 */ /* 0x000fea0003800200 */
.L_x_2854:
[----:B------:R-:W-:-:S04]  /*29500*/  FADD.FTZ R0, R5, -R0 ;  /* 0x8000000005007221 */ /* 0x000fc80000010000 */
[----:B------:R-:W-:-:S06]  /*29510*/  FMUL.FTZ R0, R0, 1.4426950216293334961 ;  /* 0x3fb8aa3b00007820 */ /* 0x000fcc0000410000 */
[----:B------:R-:W0:Y:S02]  /*29520*/  MUFU.EX2 R0, R0 ;  /* 0x0000000000007308 */ /* 0x000e240000000800 */
[----:B0-----:R-:W-:Y:S01]  /*29530*/  FFMA.FTZ R5, -R6, R0, -R7 ;  /* 0x0000000006057223 */ /* 0x001fe20000010907 */
[----:B------:R-:W-:Y:S06]  /*29540*/  BRA `(.L_x_2666) ;  /* 0x0000006000447947 */ /* 0x000fec0003800000 */
.L_x_2836:
        /* <DEDUP_REMOVED lines=53> */
.L_x_2861:
        /* <DEDUP_REMOVED lines=13> */
.L_x_2860:
        /* <DEDUP_REMOVED lines=15> */
.L_x_2863:
        /* <DEDUP_REMOVED lines=16> */
.L_x_2864:
        /* <DEDUP_REMOVED lines=36> */
.L_x_2862:
[----:B------:R-:W-:Y:S05]  /*29da0*/  BSYNC.RECONVERGENT B0 ;  /* 0x0000000000007941 */ /* 0x000fea0003800200 */
.L_x_2859:
        /* <DEDUP_REMOVED lines=39> */
.L_x_2867:
        /* <DEDUP_REMOVED lines=50> */
.L_x_2866:
[----:B------:R-:W-:Y:S05]  /*2a340*/  BSYNC.RECONVERGENT B0 ;  /* 0x0000000000007941 */ /* 0x000fea0003800200 */
.L_x_2865:
        /* <DEDUP_REMOVED lines=8> */
.L_x_2858:
[----:B------:R-:W-:Y:S01]  /*2a3d0*/  MOV R18, 0x3bc6a26b ;  /* 0x3bc6a26b00127802 */ /* 0x000fe20000000f00 */
[----:B------:R-:W-:Y:S01]  /*2a3e0*/  IMAD.MOV.U32 R20, RZ, RZ, 0x4b5edd0a ;  /* 0x4b5edd0aff147424 */ /* 0x000fe200078e00ff */
[----:B------:R-:W-:Y:S01]  /*2a3f0*/  MOV R19, 0x3f0284fc ;  /* 0x3f0284fc00137802 */ /* 0x000fe20000000f00 */
[----:B------:R-:W-:Y:S01]  /*2a400*/  VIADD R8, R9, 0x9c4 ;  /* 0x000009c409087836 */ /* 0x000fe20000000000 */
[----:B------:R-:W-:Y:S01]  /*2a410*/  FSETP.GT.FTZ.AND P0, PT, |R4|, 1, PT ;  /* 0x3f8000000400780b */ /* 0x000fe20003f14200 */
[----:B------:R-:W-:Y:S01]  /*2a420*/  IMAD.MOV.U32 R26, RZ, RZ, 0x419c28d0 ;  /* 0x419c28d0ff1a7424 */ /* 0x000fe200078e00ff */
[----:B------:R-:W-:Y:S01]  /*2a430*/  MOV R21, 0x4c255322 ;  /* 0x4c25532200157802 */ /* 0x000fe20000000f00 */
[----:B------:R0:W-:Y:S01]  /*2a440*/  STL.64 [R1+0xa28], R18 ;  /* 0x000a281201007387 */ /* 0x0001e20000100a00 */
[----:B------:R-:W-:Y:S01]  /*2a450*/  MOV R0, 0xfffffffc ;  /* 0xfffffffc00007802 */ /* 0x000fe20000000f00 */
[----:B------:R-:W-:Y:S01]  /*2a460*/  IMAD.MOV.U32 R25, RZ, RZ, 0x47946fa6 ;  /* 0x47946fa6ff197424 */ /* 0x000fe200078e00ff */
[----:B------:R-:W-:Y:S01]  /*2a470*/  MOV R27, 0x43e0f8e7 ;  /* 0x43e0f8e7001b7802 */ /* 0x000fe20000000f00 */
[----:B------:R1:W-:Y:S01]  /*2a480*/  STL.64 [R1+0xa48], R20 ;  /* 0x000a481401007387 */ /* 0x0003e20000100a00 */
[----:B------:R-:W-:-:S02]  /*2a490*/  MOV R24, 0x45d95fff ;  /* 0x45d95fff00187802 */ /* 0x000fc40000000f00 */
[----:B------:R-:W-:Y:S01]  /*2a4a0*/  MOV R22, 0x4912f03a ;  /* 0x4912f03a00167802 */ /* 0x000fe20000000f00 */
[----:B------:R2:W-:Y:S01]  /*2a4b0*/  STL.64 [R1+0xa30], R26 ;  /* 0x000a301a01007387 */ /* 0x0005e20000100a00 */
[----:B------:R-:W-:Y:S02]  /*2a4c0*/  MOV R23, 0x4a5481c1 ;  /* 0x4a5481c100177802 */ /* 0x000fe40000000f00 */
[----:B------:R-:W-:Y:S01]  /*2a4d0*/  @P0 IADD3 R8, PT, PT, R9, 0x9f4, RZ ;  /* 0x000009f409080810 */ /* 0x000fe20007ffe0ff */
[----:B0-----:R-:W-:Y:S01]  /*2a4e0*/  IMAD.MOV.U32 R19, RZ, RZ, 0x4cc5f8af ;  /* 0x4cc5f8afff137424 */ /* 0x001fe200078e00ff */
[----:B------:R-:W-:Y:S01]  /*2a4f0*/  MOV R18, 0x4ca4b97f ;  /* 0x4ca4b97f00127802 */ /* 0x000fe20000000f00 */
[----:B------:R0:W-:Y:S01]  /*2a500*/  STL.64 [R1+0xa38], R24 ;  /* 0x000a381801007387 */ /* 0x0001e20000100a00 */
[----:B------:R-:W-:Y:S02]  /*2a510*/  SEL R0, R0, 0x4, P0 ;  /* 0x0000000400007807 */ /* 0x000fe40000000000 */
[----:B-1----:R-:W-:Y:S01]  /*2a520*/  MOV R20, 0x4c2f75b4 ;  /* 0x4c2f75b400147802 */ /* 0x002fe20000000f00 */
[----:B------:R1:W-:Y:S01]  /*2a530*/  STL.64 [R1+0xa50], R18 ;  /* 0x000a501201007387 */ /* 0x0003e20000100a00 */
[----:B------:R-:W-:Y:S01]  /*2a540*/  MOV R21, 0x4cc8c38c ;  /* 0x4cc8c38c00157802 */ /* 0x000fe20000000f00 */
[----:B------:R-:W-:Y:S01]  /*2a550*/  IMAD.IADD R8, R8, 0x1, R0 ;  /* 0x0000000108087824 */ /* 0x000fe200078e0200 */
[----:B------:R-:W-:Y:S01]  /*2a560*/  SEL R5, RZ, 0x30, !P0 ;  /* 0x00000030ff057807 */ /* 0x000fe20004000000 */
[----:B------:R3:W-:Y:S01]  /*2a570*/  STL.64 [R1+0xa40], R22 ;  /* 0x000a401601007387 */ /* 0x0007e20000100a00 */
[----:B--2---:R-:W-:-:S02]  /*2a580*/  MOV R26, 0x42840000 ;  /* 0x42840000001a7802 */ /* 0x004fc40000000f00 */
[----:B------:R-:W-:Y:S01]  /*2a590*/  MOV R27, 0x44f0a000 ;  /* 0x44f0a000001b7802 */ /* 0x000fe20000000f00 */
[----:B------:R2:W-:Y:S01]  /*2a5a0*/  STL.64 [R1+0x1408], R20 ;  /* 0x0014081401007387 */ /* 0x0005e20000100a00 */
[----:B0-----:R-:W-:Y:S01]  /*2a5b0*/  IMAD.MOV.U32 R24, RZ, RZ, 0x46ff3c00 ;  /* 0x46ff3c00ff187424 */ /* 0x001fe200078e00ff */
[----:B------:R-:W-:Y:S01]  /*2a5c0*/  MOV R25, 0x48ae85e0 ;  /* 0x48ae85e000197802 */ /* 0x000fe20000000f00 */
[----:B-1----:R-:W-:Y:S01]  /*2a5d0*/  IMAD.MOV.U32 R18, RZ, RZ, 0x4d0fed36 ;  /* 0x4d0fed36ff127424 */ /* 0x002fe200078e00ff */
[----:B------:R-:W-:Y:S01]  /*2a5e0*/  MOV R19, 0x4ce5eb4c ;  /* 0x4ce5eb4c00137802 */ /* 0x000fe20000000f00 */
[----:B------:R-:W-:Y:S01]  /*2a5f0*/  STL.64 [R1+0x13f0], R26 ;  /* 0x0013f01a01007387 */ /* 0x000fe20000100a00 */
[----:B------:R-:W-:Y:S01]  /*2a600*/  MOV R17, 0x3f800000 ;  /* 0x3f80000000117802 */ /* 0x000fe20000000f00 */
[----:B---3--:R-:W-:Y:S01]  /*2a610*/  IMAD.MOV.U32 R23, RZ, RZ, 0x4b4b8b8f ;  /* 0x4b4b8b8fff177424 */ /* 0x008fe200078e00ff */
[----:B------:R-:W-:Y:S01]  /*2a620*/  MOV R22, 0x4a20fbd8 ;  /* 0x4a20fbd800167802 */ /* 0x000fe20000000f00 */
[----:B------:R0:W-:Y:S01]  /*2a630*/  STL.64 [R1+0x1410], R18 ;  /* 0x0014101201007387 */ /* 0x0001e20000100a00 */
[----:B------:R-:W-:-:S02]  /*2a640*/  IADD3 R9, PT, PT, R9, R5, RZ ;  /* 0x0000000509097210 */ /* 0x000fc40007ffe0ff */
[----:B--2---:R-:W-:Y:S01]  /*2a650*/  MOV R20, 0x4c5914c6 ;  /* 0x4c5914c600147802 */ /* 0x004fe20000000f00 */
[----:B------:R-:W-:Y:S04]  /*2a660*/  STL.64 [R1+0x13f8], R24 ;  /* 0x0013f81801007387 */ /* 0x000fe80000100a00 */
[----:B------:R-:W-:Y:S01]  /*2a670*/  STL.64 [R1+0x1400], R22 ;  /* 0x0014001601007387 */ /* 0x000fe20000100a00 */
[----:B0-----:R-:W-:Y:S01]  /*2a680*/  MOV R18, 0x4c184540 ;  /* 0x4c18454000127802 */ /* 0x001fe20000000f00 */
[----:B------:R-:W-:Y:S02]  /*2a690*/  IMAD.MOV.U32 R19, RZ, RZ, RZ ;  /* 0x000000ffff137224 */ /* 0x000fe400078e00ff */
[----:B------:R-:W-:Y:S04]  /*2a6a0*/  STL [R1+0xa58], R20 ;  /* 0x000a581401007387 */ /* 0x000fe80000100800 */
[----:B------:R0:W-:Y:S04]  /*2a6b0*/  STL.64 [R1+0x1418], R18 ;  /* 0x0014181201007387 */ /* 0x0001e80000100a00 */
[----:B------:R1:W-:Y:S04]  /*2a6c0*/  STL [R1+0x13ec], R17 ;  /* 0x0013ec1101007387 */ /* 0x0003e80000100800 */
[----:B------:R-:W2:Y:S01]  /*2a6d0*/  LDL R5, [R8] ;  /* 0x0000000008057983 */ /* 0x000ea20000100800 */
[----:B0-----:R-:W-:-:S03]  /*2a6e0*/  IADD3 R19, PT, PT, R8, R0, RZ ;  /* 0x0000000008137210 */ /* 0x001fc60007ffe0ff */
[----:B------:R-:W2:Y:S02]  /*2a6f0*/  LDL R20, [R9+0x9c4] ;  /* 0x0009c40009147983 */ /* 0x000ea40000100800 */
[----:B------:R-:W-:Y:S02]  /*2a700*/  IMAD.IADD R22, R19, 0x1, R0 ;  /* 0x0000000113167824 */ /* 0x000fe400078e0200 */
[----:B------:R-:W3:Y:S04]  /*2a710*/  LDL R19, [R19] ;  /* 0x0000000013137983 */ /* 0x000ee80000100800 */
[----:B------:R0:W4:Y:S01]  /*2a720*/  LDL R18, [R22] ;  /* 0x0000000016127983 */ /* 0x0001220000100800 */
[----:B------:R-:W-:-:S03]  /*2a730*/  IADD3 R23, PT, PT, R0, R9, RZ ;  /* 0x0000000900177210 */ /* 0x000fc60007ffe0ff */
[----:B------:R-:W5:Y:S01]  /*2a740*/  LDL R9, [R9] ;  /* 0x0000000009097983 */ /* 0x000f620000100800 */
[----:B0-----:R-:W-:-:S03]  /*2a750*/  IADD3 R22, PT, PT, R22, R0, RZ ;  /* 0x0000000016167210 */ /* 0x001fc60007ffe0ff */
[----:B------:R0:W5:Y:S04]  /*2a760*/  LDL R8, [R23] ;  /* 0x0000000017087983 */ /* 0x0001680000100800 */
[----:B------:R1:W5:Y:S01]  /*2a770*/  LDL R21, [R22] ;  /* 0x0000000016157983 */ /* 0x0003620000100800 */
[----:B0-----:R-:W-:Y:S01]  /*2a780*/  IMAD.IADD R23, R23, 0x1, R0 ;  /* 0x0000000117177824 */ /* 0x001fe200078e0200 */
[----:B-1----:R-:W-:-:S04]  /*2a790*/  IADD3 R22, PT, PT, R22, R0, RZ ;  /* 0x0000000016167210 */ /* 0x002fc80007ffe0ff */
[----:B------:R0:W5:Y:S04]  /*2a7a0*/  LDL R37, [R23] ;  /* 0x0000000017257983 */ /* 0x0001680000100800 */
[----:B------:R1:W5:Y:S01]  /*2a7b0*/  LDL R36, [R22] ;  /* 0x0000000016247983 */ /* 0x0003620000100800 */
[----:B------:R-:W1:Y:S01]  /*2a7c0*/  MUFU.RCP R17, R4 ;  /* 0x0000000400117308 */ /* 0x000e620000001000 */
[----:B0-----:R-:W-:Y:S01]  /*2a7d0*/  IADD3 R23, PT, PT, R23, R0, RZ ;  /* 0x0000000017177210 */ /* 0x001fe20007ffe0ff */
[----:B-1----:R-:W-:-:S05]  /*2a7e0*/  IMAD.IADD R22, R22, 0x1, R0 ;  /* 0x0000000116167824 */ /* 0x002fca00078e0200 */
[----:B------:R0:W5:Y:S01]  /*2a7f0*/  LDL R35, [R22] ;  /* 0x0000000016237983 */ /* 0x0001620000100800 */
[----:B------:R-:W-:Y:S02]  /*2a800*/  FSEL R17, R17, R4, P0 ;  /* 0x0000000411117208 */ /* 0x000fe40000000000 */
[----:B0-----:R-:W-:-:S05]  /*2a810*/  IADD3 R22, PT, PT, R22, R0, RZ ;  /* 0x0000000016167210 */ /* 0x001fca0007ffe0ff */
[----:B------:R-:W-:Y:S02]  /*2a820*/  IMAD.IADD R27, R22, 0x1, R0 ;  /* 0x00000001161b7824 */ /* 0x000fe400078e0200 */
[----:B------:R-:W5:Y:S03]  /*2a830*/  LDL R22, [R22] ;  /* 0x0000000016167983 */ /* 0x000f660000100800 */
[----:B------:R-:W-:Y:S02]  /*2a840*/  IADD3 R25, PT, PT, R27, R0, RZ ;  /* 0x000000001b197210 */ /* 0x000fe40007ffe0ff */
[----:B------:R-:W5:Y:S01]  /*2a850*/  LDL R27, [R27] ;  /* 0x000000001b1b7983 */ /* 0x000f620000100800 */
[----:B--2---:R-:W-:-:S04]  /*2a860*/  FFMA.FTZ R5, R17, R20, R5 ;  /* 0x0000001411057223 */ /* 0x004fc80000010005 */
[----:B---3--:R-:W-:-:S04]  /*2a870*/  FFMA.FTZ R5, R17, R5, R19 ;  /* 0x0000000511057223 */ /* 0x008fc80000010013 */
[----:B----4-:R-:W-:Y:S02]  /*2a880*/  FFMA.FTZ R18, R17, R5, R18 ;  /* 0x0000000511127223 */ /* 0x010fe40000010012 */
[----:B------:R0:W2:Y:S02]  /*2a890*/  LDL R5, [R23] ;  /* 0x0000000017057983 */ /* 0x0000a40000100800 */
[----:B0-----:R-:W-:-:S04]  /*2a8a0*/  IADD3 R23, PT, PT, R23, R0, RZ ;  /* 0x0000000017177210 */ /* 0x001fc80007ffe0ff */
[-C--:B------:R-:W-:Y:S01]  /*2a8b0*/  IADD3 R26, PT, PT, R23, R0.reuse, RZ ;  /* 0x00000000171a7210 */ /* 0x080fe20007ffe0ff */
[----:B------:R0:W3:Y:S04]  /*2a8c0*/  LDL R34, [R23] ;  /* 0x0000000017227983 */ /* 0x0000e80000100800 */
[----:B------:R-:W-:Y:S02]  /*2a8d0*/  IMAD.IADD R24, R26, 0x1, R0 ;  /* 0x000000011a187824 */ /* 0x000fe400078e0200 */
[----:B-----5:R-:W-:Y:S01]  /*2a8e0*/  FFMA.FTZ R8, R17, R9, R8 ;  /* 0x0000000911087223 */ /* 0x020fe20000010008 */
[----:B------:R-:W4:Y:S01]  /*2a8f0*/  LDL R26, [R26] ;  /* 0x000000001a1a7983 */ /* 0x000f220000100800 */
[-C--:B0-----:R-:W-:Y:S02]  /*2a900*/  IADD3 R23, PT, PT, R25, R0.reuse, RZ ;  /* 0x0000000019177210 */ /* 0x081fe40007ffe0ff */
[----:B------:R-:W-:Y:S01]  /*2a910*/  IADD3 R20, PT, PT, R24, R0, RZ ;  /* 0x0000000018147210 */ /* 0x000fe20007ffe0ff */
[C---:B------:R-:W-:Y:S01]  /*2a920*/  FFMA.FTZ R18, R17.reuse, R18, R21 ;  /* 0x0000001211127223 */ /* 0x040fe20000010015 */
[----:B------:R-:W5:Y:S01]  /*2a930*/  LDL R25, [R25] ;  /* 0x0000000019197983 */ /* 0x000f620000100800 */
[----:B------:R-:W-:Y:S01]  /*2a940*/  FFMA.FTZ R37, R17, R8, R37 ;  /* 0x0000000811257223 */ /* 0x000fe20000010025 */
[----:B------:R-:W-:Y:S01]  /*2a950*/  IMAD.IADD R21, R23, 0x1, R0 ;  /* 0x0000000117157824 */ /* 0x000fe200078e0200 */
[----:B------:R-:W-:Y:S01]  /*2a960*/  IADD3 R8, PT, PT, R20, R0, RZ ;  /* 0x0000000014087210 */ /* 0x000fe20007ffe0ff */
[----:B------:R-:W5:Y:S01]  /*2a970*/  LDL R24, [R24] ;  /* 0x0000000018187983 */ /* 0x000f620000100800 */
[----:B------:R-:W-:-:S03]  /*2a980*/  FFMA.FTZ R36, R17, R18, R36 ;  /* 0x0000001211247223 */ /* 0x000fc60000010024 */
[----:B------:R-:W5:Y:S01]  /*2a990*/  LDL R23, [R23] ;  /* 0x0000000017177983 */ /* 0x000f620000100800 */
[-C--:B------:R-:W-:Y:S01]  /*2a9a0*/  IADD3 R19, PT, PT, R21, R0.reuse, RZ ;  /* 0x0000000015137210 */ /* 0x080fe20007ffe0ff */
[----:B------:R-:W-:Y:S02]  /*2a9b0*/  IMAD.IADD R18, R8, 0x1, R0 ;  /* 0x0000000108127824 */ /* 0x000fe400078e0200 */
        /* <DEDUP_REMOVED lines=13> */
[----:B------:R-:W-:-:S04]  /*2aa90*/  FFMA.FTZ R22, R17, R36, R22 ;  /* 0x0000002411167223 */ /* 0x000fc80000010016 */
[----:B------:R-:W-:Y:S01]  /*2aaa0*/  FFMA.FTZ R22, R17, R22, R27 ;  /* 0x0000001611167223 */ /* 0x000fe2000001001b */
[----:B0-----:R-:W-:-:S06]  /*2aab0*/  @P0 FMUL.FTZ R35, RZ, R35 ;  /* 0x00000023ff230220 */ /* 0x001fcc0000410000 */
[----:B------:R-:W0:Y:S01]  /*2aac0*/  @P0 MUFU.EX2 R35, R35 ;  /* 0x0000002300230308 */ /* 0x000e220000000800 */
[----:B------:R-:W-:Y:S01]  /*2aad0*/  FSETP.GEU.FTZ.AND P1, PT, R6, 200, PT ;  /* 0x434800000600780b */ /* 0x000fe20003f3e000 */
[----:B--2---:R-:W-:-:S04]  /*2aae0*/  FFMA.FTZ R5, R17, R37, R5 ;  /* 0x0000002511057223 */ /* 0x004fc80000010005 */
        /* <DEDUP_REMOVED lines=36> */
.L_x_2869:
[----:B------:R0:W1:Y:S01]  /*2ad30*/  MUFU.RCP R0, R8 ;  /* 0x0000000800007308 */ /* 0x0000620000001000 */
[----:B------:R-:W-:Y:S01]  /*2ad40*/  FMUL.FTZ R16, R8, 1 ;  /* 0x3f80000008107820 */ /* 0x000fe20000410000 */
[----:B------:R-:W-:Y:S01]  /*2ad50*/  FADD.FTZ R7, R7, -6.0246801376342773438 ;  /* 0xc0c0ca2e07077421 */ /* 0x000fe20000010000 */
[----:B------:R-:W-:Y:S01]  /*2ad60*/  HFMA2 R22, -RZ, RZ, 1.3056640625, -1.8671875 ;  /* 0x3d39bf78ff167431 */ /* 0x000fe200000001ff */
[----:B------:R-:W-:Y:S01]  /*2ad70*/  UMOV UR6, 0xc0000000 ;  /* 0xc000000000067882 */ /* 0x000fe20000000000 */
[----:B------:R-:W-:Y:S01]  /*2ad80*/  UMOV UR7, 0x40161945 ;  /* 0x4016194500077882 */ /* 0x000fe20000000000 */
[----:B------:R-:W-:Y:S01]  /*2ad90*/  FADD.FTZ R7, R7, 0.5 ;  /* 0x3f00000007077421 */ /* 0x000fe20000010000 */
[----:B------:R-:W-:Y:S01]  /*2ada0*/  DMUL R14, R14, -UR6 ;  /* 0x800000060e0e7c28 */ /* 0x000fe20008000000 */
[----:B------:R-:W2:Y:S01]  /*2adb0*/  F2F.F64.F32 R16, R16 ;  /* 0x0000001000107310 */ /* 0x000ea20000201800 */
[----:B0-----:R-:W-:Y:S01]  /*2adc0*/  MOV R8, 0x3e800000 ;  /* 0x3e80000000087802 */ /* 0x001fe20000000f00 */
[----:B------:R-:W-:Y:S01]  /*2add0*/  BSSY.RECONVERGENT B2, `(.L_x_2870) ;  /* 0x0000032000027945 */ /* 0x000fe20003800200 */
[----:B-1----:R-:W-:-:S04]  /*2ade0*/  FMUL.FTZ R0, R7, R0 ;  /* 0x0000000007007220 */ /* 0x002fc80000410000 */
[C---:B------:R-:W-:Y:S01]  /*2adf0*/  FADD.FTZ.RZ R7, R0.reuse, 1 ;  /* 0x3f80000000077421 */ /* 0x040fe2000001c000 */
[C---:B------:R-:W-:Y:S01]  /*2ae00*/  ISETP.GE.U32.AND P0, PT, R0.reuse, 0x7f800000, PT ;  /* 0x7f8000000000780c */ /* 0x040fe20003f06070 */
[----:B--2---:R-:W0:Y:S03]  /*2ae10*/  MUFU.RCP64H R9, R17 ;  /* 0x0000001100097308 */ /* 0x004e260000001800 */
        /* <DEDUP_REMOVED lines=44> */
[----:B------:R-:W-:Y:S05]  /*2b0e0*/  CALL.REL.NOINC `($__internal_8_$__cuda_sm20_div_rn_f64_full) ;  /* 0x0000004400707944 */ /* 0x000fea0003c00000 */
.L_x_2871:
[----:B------:R-:W-:Y:S05]  /*2b0f0*/  BSYNC.RECONVERGENT B2 ;  /* 0x0000000000027941 */ /* 0x000fea0003800200 */
.L_x_2870:
        /* <DEDUP_REMOVED lines=56> */
[----:B------:R-:W-:Y:S02]  /*2b480*/  @!P0 IADD3 R14, PT, PT, R14, -R0, RZ ;  /* 0x800000000e0e8210 */ /* 0x000fe40007ffe0ff */
[----:B------:R-:W-:-:S02]  /*2b490*/  @!P0 LEA R9, R0, R9, 0x14 ;  /* 0x0000000900098211 */ /* 0x000fc400078ea0ff */
[----:B------:R-:W-:Y:S01]  /*2b4a0*/  @!P0 LEA R15, R14, 0x3ff00000, 0x14 ;  /* 0x3ff000000e0f8811 */ /* 0x000fe200078ea0ff */
[----:B------:R-:W-:-:S06]  /*2b4b0*/  @!P0 IMAD.MOV.U32 R14, RZ, RZ, RZ ;  /* 0x000000ffff0e8224 */ /* 0x000fcc00078e00ff */
[----:B------:R-:W-:-:S11]  /*2b4c0*/  @!P0 DMUL R20, R8, R14 ;  /* 0x0000000e08148228 */ /* 0x000fd60000000000 */
.L_x_2873:
[----:B------:R-:W-:Y:S05]  /*2b4d0*/  BSYNC.RECONVERGENT B0 ;  /* 0x0000000000007941 */ /* 0x000fea0003800200 */
.L_x_2872:
[----:B0-----:R-:W-:Y:S01]  /*2b4e0*/  DMUL R16, R16, R20 ;  /* 0x0000001410107228 */ /* 0x001fe20000000000 */
[----:B------:R-:W-:Y:S01]  /*2b4f0*/  UMOV UR6, 0xf0000000 ;  /* 0xf000000000067882 */ /* 0x000fe20000000000 */
[----:B------:R-:W-:-:S04]  /*2b500*/  UMOV UR7, 0x380fffff ;  /* 0x380fffff00077882 */ /* 0x000fc80000000000 */
[----:B------:R-:W0:Y:S02]  /*2b510*/  F2F.F32.F64 R5, R16 ;  /* 0x0000001000057310 */ /* 0x000e240000301000 */
[----:B------:R-:W-:-:S14]  /*2b520*/  DSETP.GEU.AND P0, PT, |R16|, UR6, PT ;  /* 0x0000000610007e2a */ /* 0x000fdc000bf0e200 */
[----:B0-----:R-:W-:-:S07]  /*2b530*/  @!P0 FMUL R5, R5, 1.175494350822287508e-38 ;  /* 0x0080000005058820 */ /* 0x001fce0000400000 */
.L_x_2868:
[----:B------:R-:W-:Y:S05]  /*2b540*/  BSYNC.RECONVERGENT B1 ;  /* 0x0000000000017941 */ /* 0x000fea0003800200 */
.L_x_2857:
        /* <DEDUP_REMOVED lines=9> */
.L_x_2877:
        /* <DEDUP_REMOVED lines=11> */
.L_x_2876:
[----:B------:R-:W0:Y:S01]  /*2b690*/  MUFU.RCP R0, R4 ;  /* 0x0000000400007308 */ /* 0x000e220000001000 */
[----:B------:R-:W-:-:S04]  /*2b6a0*/  FMUL.FTZ R5, R7, R5 ;  /* 0x0000000507057220 */ /* 0x000fc80000410000 */
[----:B0-----:R-:W-:-:S07]  /*2b6b0*/  FMUL.FTZ R0, R5, R0 ;  /* 0x0000000005007220 */ /* 0x001fce0000410000 */
.L_x_2875:
[----:B------:R-:W-:Y:S05]  /*2b6c0*/  BSYNC.RECONVERGENT B0 ;  /* 0x0000000000007941 */ /* 0x000fea0003800200 */
.L_x_2874:
[----:B------:R-:W-:Y:S01]  /*2b6d0*/  FADD.FTZ R5, -R0, 1 ;  /* 0x3f80000000057421 */ /* 0x000fe20000010100 */
[----:B------:R-:W-:Y:S06]  /*2b6e0*/  BRA `(.L_x_2666) ;  /* 0x0000003c00dc7947 */ /* 0x000fec0003800000 */
.L_x_2833:
        /* <DEDUP_REMOVED lines=10> */
.L_x_2880:
        /* <DEDUP_REMOVED lines=14> */
.L_x_2879:
        /* <DEDUP_REMOVED lines=32> */
[C---:B------:R-:W-:Y:S01]  /*2ba70*/  @P0 FFMA.FTZ R15, |R14|.reuse, R9, +INF ;  /* 0x7f8000000e0f0423 */ /* 0x040fe20000010209 */
        /* <DEDUP_REMOVED lines=15> */
.L_x_2883:
        /* <DEDUP_REMOVED lines=13> */
.L_x_2882:
        /* <DEDUP_REMOVED lines=15> */
.L_x_2885:
        /* <DEDUP_REMOVED lines=16> */
.L_x_2886:
        /* <DEDUP_REMOVED lines=36> */
.L_x_2884:
[----:B------:R-:W-:Y:S05]  /*2c070*/  BSYNC.RECONVERGENT B0 ;  /* 0x0000000000007941 */ /* 0x000fea0003800200 */
.L_x_2881:
        /* <DEDUP_REMOVED lines=11> */
[----:B------:R-:W-:-:S04]  /*2c130*/  FSETP.GEU.FTZ.AND P0, PT, |R14|, 1.175494350822287508e-38, PT ;  /* 0x008000000e00780b */ /* 0x000fc80003f1e200 */
[----:B------:R-:W-:-:S09]  /*2c140*/  FSEL R15, RZ, -23, P0 ;  /* 0xc1b80000ff0f7808 */ /* 0x000fd20000000000 */
[----:B------:R-:W-:Y:S01]  /*2c150*/  @!P0 FMUL.FTZ R0, |R14|, 8388608 ;  /* 0x4b0000000e008820 */ /* 0x000fe20000410200 */
[----:B------:R-:W-:-:S03]  /*2c160*/  HFMA2 R14, -RZ, RZ, 1.5048828125, 33.21875 ;  /* 0x3e055027ff0e7431 */ /* 0x000fc600000001ff */
        /* <DEDUP_REMOVED lines=23> */
.L_x_2889:
        /* <DEDUP_REMOVED lines=50> */
.L_x_2888:
[----:B------:R-:W-:Y:S05]  /*2c600*/  BSYNC.RECONVERGENT B0 ;  /* 0x0000000000007941 */ /* 0x000fea0003800200 */
.L_x_2887:
        /* <DEDUP_REMOVED lines=67> */
.L_x_2892:
        /* <DEDUP_REMOVED lines=13> */
.L_x_2891:
        /* <DEDUP_REMOVED lines=15> */
.L_x_2894:
        /* <DEDUP_REMOVED lines=16> */
.L_x_2895:
        /* <DEDUP_REMOVED lines=36> */
.L_x_2893:
[----:B------:R-:W-:Y:S05]  /*2cf40*/  BSYNC.RECONVERGENT B0 ;  /* 0x0000000000007941 */ /* 0x000fea0003800200 */
.L_x_2890:
        /* <DEDUP_REMOVED lines=39> */
.L_x_2898:
        /* <DEDUP_REMOVED lines=50> */
.L_x_2897:
[----:B------:R-:W-:Y:S05]  /*2d4e0*/  BSYNC.RECONVERGENT B0 ;  /* 0x0000000000007941 */ /* 0x000fea0003800200 */
.L_x_2896:
[----:B------:R-:W-:-:S04]  /*2d4f0*/  FADD.FTZ R0, R6, -R0 ;  /* 0x8000000006007221 */ /* 0x000fc80000010000 */
[----:B------:R-:W-:-:S06]  /*2d500*/  FMUL.FTZ R0, R0, 1.4426950216293334961 ;  /* 0x3fb8aa3b00007820 */ /* 0x000fcc0000410000 */
[----:B------:R-:W0:Y:S02]  /*2d510*/  MUFU.EX2 R0, R0 ;  /* 0x0000000000007308 */ /* 0x000e240000000800 */
[----:B0-----:R-:W-:Y:S01]  /*2d520*/  FFMA.FTZ R5, -R5, R0, -R7 ;  /* 0x0000000005057223 */ /* 0x001fe20000010907 */
[----:B------:R-:W-:Y:S06]  /*2d530*/  BRA `(.L_x_2666) ;  /* 0x0000002000487947 */ /* 0x000fec0003800000 */
.L_x_2878:
        /* <DEDUP_REMOVED lines=52> */
.L_x_2903:
        /* <DEDUP_REMOVED lines=13> */
.L_x_2902:
        /* <DEDUP_REMOVED lines=15> */
.L_x_2905:
        /* <DEDUP_REMOVED lines=16> */
.L_x_2906:
        /* <DEDUP_REMOVED lines=36> */
.L_x_2904:
[----:B------:R-:W-:Y:S05]  /*2dd80*/  BSYNC.RECONVERGENT B0 ;  /* 0x0000000000007941 */ /* 0x000fea0003800200 */
.L_x_2901:
        /* <DEDUP_REMOVED lines=38> */
.L_x_2909:
        /* <DEDUP_REMOVED lines=50> */
.L_x_2908:
[----:B------:R-:W-:Y:S05]  /*2e310*/  BSYNC.RECONVERGENT B0 ;  /* 0x0000000000007941 */ /* 0x000fea0003800200 */
.L_x_2907:
        /* <DEDUP_REMOVED lines=10> */
.L_x_2900:
        /* <DEDUP_REMOVED lines=147> */
.L_x_2911:
        /* <DEDUP_REMOVED lines=60> */
.L_x_2913:
[----:B------:R-:W-:Y:S05]  /*2f0b0*/  BSYNC.RECONVERGENT B2 ;  /* 0x0000000000027941 */ /* 0x000fea0003800200 */
.L_x_2912:
        /* <DEDUP_REMOVED lines=61> */
.L_x_2915:
[----:B------:R-:W-:Y:S05]  /*2f490*/  BSYNC.RECONVERGENT B0 ;  /* 0x0000000000007941 */ /* 0x000fea0003800200 */
.L_x_2914:
[----:B0-----:R-:W-:Y:S01]  /*2f4a0*/  DMUL R16, R16, R20 ;  /* 0x0000001410107228 */ /* 0x001fe20000000000 */
[----:B------:R-:W-:Y:S01]  /*2f4b0*/  UMOV UR6, 0xf0000000 ;  /* 0xf000000000067882 */ /* 0x000fe20000000000 */
[----:B------:R-:W-:-:S04]  /*2f4c0*/  UMOV UR7, 0x380fffff ;  /* 0x380fffff00077882 */ /* 0x000fc80000000000 */
[----:B------:R-:W0:Y:S02]  /*2f4d0*/  F2F.F32.F64 R5, R16 ;  /* 0x0000001000057310 */ /* 0x000e240000301000 */
[----:B------:R-:W-:-:S14]  /*2f4e0*/  DSETP.GEU.AND P0, PT, |R16|, UR6, PT ;  /* 0x0000000610007e2a */ /* 0x000fdc000bf0e200 */
[----:B0-----:R-:W-:-:S07]  /*2f4f0*/  @!P0 FMUL R5, R5, 1.175494350822287508e-38 ;  /* 0x0080000005058820 */ /* 0x001fce0000400000 */
.L_x_2910:
[----:B------:R-:W-:Y:S05]  /*2f500*/  BSYNC.RECONVERGENT B1 ;  /* 0x0000000000017941 */ /* 0x000fea0003800200 */
.L_x_2899:
[----:B-1----:R-:W-:Y:S01]  /*2f510*/  FSETP.NEU.FTZ.AND P0, PT, R5, RZ, PT ;  /* 0x000000ff0500720b */ /* 0x002fe20003f1d000 */
[----:B0-----:R-:W-:-:S12]  /*2f520*/  IMAD.MOV.U32 R0, RZ, RZ, RZ ;  /* 0x000000ffff007224 */ /* 0x001fd800078e00ff */
[----:B------:R-:W-:Y:S05]  /*2f530*/  @!P0 BRA `(.L_x_2916) ;  /* 0x0000000000448947 */ /* 0x000fea0003800000 */
[----:B------:R-:W-:Y:S01]  /*2f540*/  HFMA2 R9, -RZ, RZ, 1.875, 0 ;  /* 0x3f800000ff097431 */ /* 0x000fe200000001ff */
[----:B------:R-:W-:Y:S01]  /*2f550*/  MOV R0, RZ ;  /* 0x000000ff00007202 */ /* 0x000fe20000000f00 */
[----:B------:R-:W-:Y:S01]  /*2f560*/  IMAD.MOV.U32 R8, RZ, RZ, R4 ;  /* 0x000000ffff087224 */ /* 0x000fe200078e0004 */
[----:B------:R-:W-:-:S07]  /*2f570*/  MOV R7, 0x3f800000 ;  /* 0x3f80000000077802 */ /* 0x000fce0000000f00 */
.L_x_2917:
        /* <DEDUP_REMOVED lines=13> */
.L_x_2916:
[----:B------:R-:W-:-:S07]  /*2f650*/  FADD.FTZ R5, -R0, 1 ;  /* 0x3f80000000057421 */ /* 0x000fce0000010100 */
.L_x_2666:
[----:B------:R-:W-:Y:S05]  /*2f660*/  BSYNC.RECONVERGENT B5 ;  /* 0x0000000000057941 */ /* 0x000fea0003800200 */
.L_x_2665:
[----:B------:R-:W-:Y:S02]  /*2f670*/  IMAD.MOV.U32 R0, RZ, RZ, R5 ;  /* 0x000000ffff007224 */ /* 0x000fe400078e0005 */
[----:B------:R-:W-:Y:S01]  /*2f680*/  HFMA2 R5, -RZ, RZ, 0, 0 ;  /* 0x00000000ff057431 */ /* 0x000fe200000001ff */
[----:B------:R-:W-:-:S04]  /*2f690*/  MOV R4, R2 ;  /* 0x0000000200047202 */ /* 0x000fc80000000f00 */
[----:B------:R-:W-:Y:S05]  /*2f6a0*/  RET.REL.NODEC R4 `(_ZN2at6native29vectorized_elementwise_kernelILi2EN48_GLOBAL__N__08322988_15_IGammaKernel_cu_cb51a28d10CalcIgammaIfEESt5arrayIPcLm3EEEEviT0_T1_) ;  /* 0xfffffd0804547950 */ /* 0x000fea0003c3ffff */
        .weak           $__internal_8_$__cuda_sm20_div_rn_f64_full
        .type           $__internal_8_$__cuda_sm20_div_rn_f64_full,@function
        .size           $__internal_8_$__cuda_sm20_div_rn_f64_full,($__internal_9_$__cuda_sm20_dsqrt_rn_f64_mediumpath_v1 - $__internal_8_$__cuda_sm20_div_rn_f64_full)
$__internal_8_$__cuda_sm20_div_rn_f64_full:
[C---:B------:R-:W-:Y:S01]  /*2f6b0*/  FSETP.GEU.AND P0, PT, |R19|.reuse, 1.469367938527859385e-39, PT ;  /* 0x001000001300780b */ /* 0x040fe20003f0e200 */
[----:B------:R-:W-:Y:S01]  /*2f6c0*/  IMAD.MOV.U32 R18, RZ, RZ, R16 ;  /* 0x000000ffff127224 */ /* 0x000fe200078e0010 */
[----:B------:R-:W-:Y:S01]  /*2f6d0*/  LOP3.LUT R17, R19, 0x800fffff, RZ, 0xc0, !PT ;  /* 0x800fffff13117812 */ /* 0x000fe200078ec0ff */
[----:B------:R-:W-:Y:S01]  /*2f6e0*/  BSSY.RECONVERGENT B0, `(.L_x_2918) ;  /* 0x000005a000007945 */ /* 0x000fe20003800200 */
[----:B------:R-:W-:Y:S02]  /*2f6f0*/  MOV R20, 0x1 ;  /* 0x0000000100147802 */ /* 0x000fe40000000f00 */
[----:B------:R-:W-:Y:S02]  /*2f700*/  LOP3.LUT R17, R17, 0x3ff00000, RZ, 0xfc, !PT ;  /* 0x3ff0000011117812 */ /* 0x000fe400078efcff */
[C---:B------:R-:W-:Y:S02]  /*2f710*/  FSETP.GEU.AND P2, PT, |R23|.reuse, 1.469367938527859385e-39, PT ;  /* 0x001000001700780b */ /* 0x040fe40003f4e200 */
[----:B------:R-:W-:-:S02]  /*2f720*/  LOP3.LUT R38, R23, 0x7ff00000, RZ, 0xc0, !PT ;  /* 0x7ff0000017267812 */ /* 0x000fc400078ec0ff */
[----:B------:R-:W-:Y:S01]  /*2f730*/  LOP3.LUT R36, R19, 0x7ff00000, RZ, 0xc0, !PT ;  /* 0x7ff0000013247812 */ /* 0x000fe200078ec0ff */
[----:B------:R-:W-:Y:S01]  /*2f740*/  @!P0 DMUL R16, R18, 8.98846567431157953865e+307 ;  /* 0x7fe0000012108828 */ /* 0x000fe20000000000 */
[----:B------:R-:W-:Y:S02]  /*2f750*/  MOV R25, 0x1ca00000 ;  /* 0x1ca0000000197802 */ /* 0x000fe40000000f00 */
[----:B------:R-:W-:-:S03]  /*2f760*/  ISETP.GE.U32.AND P1, PT, R38, R36, PT ;  /* 0x000000242600720c */ /* 0x000fc60003f26070 */
[----:B------:R-:W0:Y:S02]  /*2f770*/  MUFU.RCP64H R21, R17 ;  /* 0x0000001100157308 */ /* 0x000e240000001800 */
[----:B------:R-:W-:Y:S02]  /*2f780*/  @!P2 LOP3.LUT R24, R19, 0x7ff00000, RZ, 0xc0, !PT ;  /* 0x7ff000001318a812 */ /* 0x000fe400078ec0ff */
[----:B------:R-:W-:Y:S02]  /*2f790*/  @!P0 LOP3.LUT R36, R17, 0x7ff00000, RZ, 0xc0, !PT ;  /* 0x7ff0000011248812 */ /* 0x000fe400078ec0ff */
[----:B------:R-:W-:-:S04]  /*2f7a0*/  @!P2 ISETP.GE.U32.AND P3, PT, R38, R24, PT ;  /* 0x000000182600a20c */ /* 0x000fc80003f66070 */
[----:B------:R-:W-:-:S04]  /*2f7b0*/  @!P2 SEL R24, R25, 0x63400000, !P3 ;  /* 0x634000001918a807 */ /* 0x000fc80005800000 */
[----:B------:R-:W-:Y:S01]  /*2f7c0*/  @!P2 LOP3.LUT R24, R24, 0x80000000, R23, 0xf8, !PT ;  /* 0x800000001818a812 */ /* 0x000fe200078ef817 */
[----:B0-----:R-:W-:-:S08]  /*2f7d0*/  DFMA R26, R20, -R16, 1 ;  /* 0x3ff00000141a742b */ /* 0x001fd00000000810 */
[----:B------:R-:W-:-:S08]  /*2f7e0*/  DFMA R26, R26, R26, R26 ;  /* 0x0000001a1a1a722b */ /* 0x000fd0000000001a */
[----:B------:R-:W-:Y:S01]  /*2f7f0*/  DFMA R26, R20, R26, R20 ;  /* 0x0000001a141a722b */ /* 0x000fe20000000014 */
[----:B------:R-:W-:Y:S02]  /*2f800*/  SEL R20, R25, 0x63400000, !P1 ;  /* 0x6340000019147807 */ /* 0x000fe40004800000 */
[----:B------:R-:W-:Y:S02]  /*2f810*/  @!P2 LOP3.LUT R25, R24, 0x100000, RZ, 0xfc, !PT ;  /* 0x001000001819a812 */ /* 0x000fe400078efcff */
[----:B------:R-:W-:Y:S01]  /*2f820*/  LOP3.LUT R21, R20, 0x800fffff, R23, 0xf8, !PT ;  /* 0x800fffff14157812 */ /* 0x000fe200078ef817 */
[----:B------:R-:W-:Y:S02]  /*2f830*/  IMAD.MOV.U32 R20, RZ, RZ, R22 ;  /* 0x000000ffff147224 */ /* 0x000fe400078e0016 */
[----:B------:R-:W-:Y:S01]  /*2f840*/  DFMA R34, R26, -R16, 1 ;  /* 0x3ff000001a22742b */ /* 0x000fe20000000810 */
[----:B------:R-:W-:-:S06]  /*2f850*/  @!P2 MOV R24, RZ ;  /* 0x000000ff0018a202 */ /* 0x000fcc0000000f00 */
[----:B------:R-:W-:Y:S02]  /*2f860*/  @!P2 DFMA R20, R20, 2, -R24 ;  /* 0x400000001414a82b */ /* 0x000fe40000000818 */
[----:B------:R-:W-:-:S08]  /*2f870*/  DFMA R26, R26, R34, R26 ;  /* 0x000000221a1a722b */ /* 0x000fd0000000001a */
[----:B------:R-:W-:-:S08]  /*2f880*/  DMUL R24, R26, R20 ;  /* 0x000000141a187228 */ /* 0x000fd00000000000 */
[----:B------:R-:W-:-:S08]  /*2f890*/  DFMA R34, R24, -R16, R20 ;  /* 0x800000101822722b */ /* 0x000fd00000000014 */
[----:B------:R-:W-:Y:S01]  /*2f8a0*/  DFMA R24, R26, R34, R24 ;  /* 0x000000221a18722b */ /* 0x000fe20000000018 */
[----:B------:R-:W-:Y:S02]  /*2f8b0*/  MOV R34, R38 ;  /* 0x0000002600227202 */ /* 0x000fe40000000f00 */
[----:B------:R-:W-:-:S05]  /*2f8c0*/  @!P2 LOP3.LUT R34, R21, 0x7ff00000, RZ, 0xc0, !PT ;  /* 0x7ff000001522a812 */ /* 0x000fca00078ec0ff */
        /* <DEDUP_REMOVED lines=11> */
[----:B------:R-:W-:-:S03]  /*2f980*/  MOV R22, RZ ;  /* 0x000000ff00167202 */ /* 0x000fc60000000f00 */
[----:B------:R-:W-:-:S05]  /*2f990*/  IMAD.IADD R34, R23, 0x1, -R34 ;  /* 0x0000000117227824 */ /* 0x000fca00078e0a22 */
[----:B------:R-:W-:-:S06]  /*2f9a0*/  IADD3 R23, PT, PT, R34, 0x7fe00000, RZ ;  /* 0x7fe0000022177810 */ /* 0x000fcc0007ffe0ff */
[----:B------:R-:W-:-:S10]  /*2f9b0*/  DMUL R26, R24, R22 ;  /* 0x00000016181a7228 */ /* 0x000fd40000000000 */
[----:B------:R-:W-:-:S13]  /*2f9c0*/  FSETP.GTU.AND P0, PT, |R27|, 1.469367938527859385e-39, PT ;  /* 0x001000001b00780b */ /* 0x000fda0003f0c200 */
[----:B------:R-:W-:Y:S05]  /*2f9d0*/  @P0 BRA `(.L_x_2920) ;  /* 0x0000000000a80947 */ /* 0x000fea0003800000 */
[----:B------:R-:W-:Y:S01]  /*2f9e0*/  DFMA R16, R24, -R16, R20 ;  /* 0x800000101810722b */ /* 0x000fe20000000014 */
[----:B------:R-:W-:-:S09]  /*2f9f0*/  IMAD.MOV.U32 R22, RZ, RZ, RZ ;  /* 0x000000ffff167224 */ /* 0x000fd200078e00ff */
[C---:B------:R-:W-:Y:S02]  /*2fa00*/  FSETP.NEU.AND P0, PT, R17.reuse, RZ, PT ;  /* 0x000000ff1100720b */ /* 0x040fe40003f0d000 */
[----:B------:R-:W-:-:S04]  /*2fa10*/  LOP3.LUT R18, R17, 0x80000000, R19, 0x48, !PT ;  /* 0x8000000011127812 */ /* 0x000fc800078e4813 */
[----:B------:R-:W-:-:S07]  /*2fa20*/  LOP3.LUT R23, R18, R23, RZ, 0xfc, !PT ;  /* 0x0000001712177212 */ /* 0x000fce00078efcff */
[----:B------:R-:W-:Y:S05]  /*2fa30*/  @!P0 BRA `(.L_x_2920) ;  /* 0x0000000000908947 */ /* 0x000fea0003800000 */
[C---:B------:R-:W-:Y:S01]  /*2fa40*/  IADD3 R17, PT, PT, -R34.reuse, RZ, RZ ;  /* 0x000000ff22117210 */ /* 0x040fe20007ffe1ff */
[----:B------:R-:W-:Y:S01]  /*2fa50*/  DMUL.RP R22, R24, R22 ;  /* 0x0000001618167228 */ /* 0x000fe20000008000 */
[----:B------:R-:W-:Y:S02]  /*2fa60*/  MOV R16, RZ ;  /* 0x000000ff00107202 */ /* 0x000fe40000000f00 */
[----:B------:R-:W-:-:S04]  /*2fa70*/  IADD3 R34, PT, PT, -R34, -0x43300000, RZ ;  /* 0xbcd0000022227810 */ /* 0x000fc80007ffe1ff */
[----:B------:R-:W-:-:S03]  /*2fa80*/  DFMA R16, R26, -R16, R24 ;  /* 0x800000101a10722b */ /* 0x000fc60000000018 */
[----:B------:R-:W-:-:S07]  /*2fa90*/  LOP3.LUT R18, R23, R18, RZ, 0x3c, !PT ;  /* 0x0000001217127212 */ /* 0x000fce00078e3cff */
[----:B------:R-:W-:-:S04]  /*2faa0*/  FSETP.NEU.AND P0, PT, |R17|, R34, PT ;  /* 0x000000221100720b */ /* 0x000fc80003f0d200 */
[----:B------:R-:W-:Y:S02]  /*2fab0*/  FSEL R22, R22, R26, !P0 ;  /* 0x0000001a16167208 */ /* 0x000fe40004000000 */
[----:B------:R-:W-:-:S03]  /*2fac0*/  FSEL R18, R18, R27, !P0 ;  /* 0x0000001b12127208 */ /* 0x000fc60004000000 */
[----:B------:R-:W-:Y:S01]  /*2fad0*/  IMAD.MOV.U32 R26, RZ, RZ, R22 ;  /* 0x000000ffff1a7224 */ /* 0x000fe200078e0016 */
[----:B------:R-:W-:Y:S01]  /*2fae0*/  MOV R27, R18 ;  /* 0x00000012001b7202 */ /* 0x000fe20000000f00 */
[----:B------:R-:W-:Y:S06]  /*2faf0*/  BRA `(.L_x_2920) ;  /* 0x0000000000607947 */ /* 0x000fec0003800000 */
.L_x_2919:
        /* <DEDUP_REMOVED lines=12> */
[----:B------:R-:W-:Y:S01]  /*2fbc0*/  @!P0 MOV R26, RZ ;  /* 0x000000ff001a8202 */ /* 0x000fe20000000f00 */
[----:B------:R-:W-:Y:S01]  /*2fbd0*/  @P0 IMAD.MOV.U32 R26, RZ, RZ, RZ ;  /* 0x000000ffff1a0224 */ /* 0x000fe200078e00ff */
[----:B------:R-:W-:Y:S02]  /*2fbe0*/  @!P0 MOV R27, R18 ;  /* 0x00000012001b8202 */ /* 0x000fe40000000f00 */
[----:B------:R-:W-:Y:S01]  /*2fbf0*/  @P0 MOV R27, R16 ;  /* 0x00000010001b0202 */ /* 0x000fe20000000f00 */
[----:B------:R-:W-:Y:S06]  /*2fc00*/  BRA `(.L_x_2920) ;  /* 0x00000000001c7947 */ /* 0x000fec0003800000 */
.L_x_2922:
[----:B------:R-:W-:-:S04]  /*2fc10*/  LOP3.LUT R26, R19, 0x80000, RZ, 0xfc, !PT ;  /* 0x00080000131a7812 */ /* 0x000fc800078efcff */
[----:B------:R-:W-:Y:S01]  /*2fc20*/  MOV R27, R26 ;  /* 0x0000001a001b7202 */ /* 0x000fe20000000f00 */
[----:B------:R-:W-:Y:S01]  /*2fc30*/  IMAD.MOV.U32 R26, RZ, RZ, R18 ;  /* 0x000000ffff1a7224 */ /* 0x000fe200078e0012 */
[----:B------:R-:W-:Y:S06]  /*2fc40*/  BRA `(.L_x_2920) ;  /* 0x00000000000c7947 */ /* 0x000fec0003800000 */
.L_x_2921:
[----:B------:R-:W-:-:S04]  /*2fc50*/  LOP3.LUT R26, R23, 0x80000, RZ, 0xfc, !PT ;  /* 0x00080000171a7812 */ /* 0x000fc800078efcff */
[----:B------:R-:W-:Y:S02]  /*2fc60*/  MOV R27, R26 ;  /* 0x0000001a001b7202 */ /* 0x000fe40000000f00 */
[----:B------:R-:W-:-:S07]  /*2fc70*/  MOV R26, R22 ;  /* 0x00000016001a7202 */ /* 0x000fce0000000f00 */
.L_x_2920:
[----:B------:R-:W-:Y:S05]  /*2fc80*/  BSYNC.RECONVERGENT B0 ;  /* 0x0000000000007941 */ /* 0x000fea0003800200 */
.L_x_2918:
[----:B------:R-:W-:Y:S01]  /*2fc90*/  MOV R16, R0 ;  /* 0x0000000000107202 */ /* 0x000fe20000000f00 */
[----:B------:R-:W-:Y:S01]  /*2fca0*/  IMAD.MOV.U32 R17, RZ, RZ, 0x0 ;  /* 0x00000000ff117424 */ /* 0x000fe200078e00ff */
[----:B------:R-:W-:Y:S01]  /*2fcb0*/  MOV R19, R27 ;  /* 0x0000001b00137202 */ /* 0x000fe20000000f00 */
[----:B------:R-:W-:Y:S02]  /*2fcc0*/  IMAD.MOV.U32 R18, RZ, RZ, R26 ;  /* 0x000000ffff127224 */ /* 0x000fe400078e001a */
[----:B------:R-:W-:Y:S05]  /*2fcd0*/  RET.REL.NODEC R16 `(_ZN2at6native29vectorized_elementwise_kernelILi2EN48_GLOBAL__N__08322988_15_IGammaKernel_cu_cb51a28d10CalcIgammaIfEESt5arrayIPcLm3EEEEviT0_T1_) ;  /* 0xfffffd0010c87950 */ /* 0x000fea0003c3ffff */
        .weak           $__internal_9_$__cuda_sm20_dsqrt_rn_f64_mediumpath_v1
        .type           $__internal_9_$__cuda_sm20_dsqrt_rn_f64_mediumpath_v1,@function
        .size           $__internal_9_$__cuda_sm20_dsqrt_rn_f64_mediumpath_v1,(.L_x_11530 - $__internal_9_$__cuda_sm20_dsqrt_rn_f64_mediumpath_v1)
$__internal_9_$__cuda_sm20_dsqrt_rn_f64_mediumpath_v1:
[----:B------:R-:W-:Y:S01]  /*2fce0*/  ISETP.GE.U32.AND P0, PT, R18, -0x3400000, PT ;  /* 0xfcc000001200780c */ /* 0x000fe20003f06070 */
[----:B------:R-:W-:Y:S01]  /*2fcf0*/  BSSY.RECONVERGENT B0, `(.L_x_2923) ;  /* 0x000002d000007945 */ /* 0x000fe20003800200 */
[----:B------:R-:W-:Y:S02]  /*2fd00*/  LOP3.LUT R9, R9, R8, RZ, 0x3c, !PT ;  /* 0x0000000809097212 */ /* 0x000fe400078e3cff */
[----:B------:R-:W-:Y:S02]  /*2fd10*/  LOP3.LUT R17, R17, R16, RZ, 0x3c, !PT ;  /* 0x0000001011117212 */ /* 0x000fe400078e3cff */
[----:B------:R-:W-:Y:S02]  /*2fd20*/  LOP3.LUT R8, R9, R8, RZ, 0x3c, !PT ;  /* 0x0000000809087212 */ /* 0x000fe400078e3cff */
[----:B------:R-:W-:Y:S02]  /*2fd30*/  LOP3.LUT R16, R17, R16, RZ, 0x3c, !PT ;  /* 0x0000001011107212 */ /* 0x000fe400078e3cff */
[----:B------:R-:W-:-:S02]  /*2fd40*/  MOV R7, R6 ;  /* 0x0000000600077202 */ /* 0x000fc40000000f00 */
[----:B------:R-:W-:Y:S01]  /*2fd50*/  MOV R6, R15 ;  /* 0x0000000f00067202 */ /* 0x000fe20000000f00 */
[----:B------:R-:W-:Y:S01]  /*2fd60*/  IMAD.MOV.U32 R15, RZ, RZ, R19 ;  /* 0x000000ffff0f7224 */ /* 0x000fe200078e0013 */
[----:B------:R-:W-:Y:S02]  /*2fd70*/  LOP3.LUT R9, R9, R8, RZ, 0x3c, !PT ;  /* 0x0000000809097212 */ /* 0x000fe400078e3cff */
        /* <DEDUP_REMOVED lines=10> */
.L_x_2924:
        /* <DEDUP_REMOVED lines=23> */
[----:B------:R-:W-:Y:S01]  /*2ff90*/  IMAD.MOV.U32 R8, RZ, RZ, R6 ;  /* 0x000000ffff087224 */ /* 0x000fe200078e0006 */
[----:B------:R-:W-:Y:S06]  /*2ffa0*/  BRA `(.L_x_2925) ;  /* 0x0000000000047947 */ /* 0x000fec0003800000 */
.L_x_2926:
[----:B------:R-:W-:-:S11]  /*2ffb0*/  DADD R8, R6, R6 ;  /* 0x0000000006087229 */ /* 0x000fd60000000006 */
.L_x_2925:
[----:B------:R-:W-:Y:S05]  /*2ffc0*/  BSYNC.RECONVERGENT B0 ;  /* 0x0000000000007941 */ /* 0x000fea0003800200 */
.L_x_2923:
[----:B------:R-:W-:Y:S01]  /*2ffd0*/  HFMA2 R7, -RZ, RZ, 0, 0 ;  /* 0x00000000ff077431 */ /* 0x000fe200000001ff */
[----:B------:R-:W-:-:S04]  /*2ffe0*/  MOV R6, R0 ;  /* 0x0000000000067202 */ /* 0x000fc80000000f00 */
[----:B------:R-:W-:Y:S05]  /*2fff0*/  RET.REL.NODEC R6 `(_ZN2at6native29vectorized_elementwise_kernelILi2EN48_GLOBAL__N__08322988_15_IGammaKernel_cu_cb51a28d10CalcIgammaIfEESt5arrayIPcLm3EEEEviT0_T1_) ;  /* 0xfffffd0006007950 */ /* 0x000fea0003c3ffff */
.L_x_2927:
        /* <DEDUP_REMOVED lines=16> */
.L_x_11530:


//--------------------- .text._ZN2at6native29vectorized_elementwise_kernelILi4EN48_GLOBAL__N__08322988_15_IGammaKernel_cu_cb51a28d10CalcIgammaIfEESt5arrayIPcLm3EEEEviT0_T1_ --------------------------
	.section	.text._ZN2at6native29vectorized_elementwise_kernelILi4EN48_GLOBAL__N__08322988_15_IGammaKernel_cu_cb51a28d10CalcIgammaIfEESt5arrayIPcLm3EEEEviT0_T1_,"ax",@progbits
	.align	128
.text._ZN2at6native29vectorized_elementwise_kernelILi4EN48_GLOBAL__N__08322988_15_IGammaKernel_cu_cb51a28d10CalcIgammaIfEESt5arrayIPcLm3EEEEviT0_T1_:
        .type           _ZN2at6native29vectorized_elementwise_kernelILi4EN48_GLOBAL__N__08322988_15_IGammaKernel_cu_cb51a28d10CalcIgammaIfEESt5arrayIPcLm3EEEEviT0_T1_,@function
        .size           _ZN2at6native29vectorized_elementwise_kernelILi4EN48_GLOBAL__N__08322988_15_IGammaKernel_cu_cb51a28d10CalcIgammaIfEESt5arrayIPcLm3EEEEviT0_T1_,(.L_x_11535 - _ZN2at6native29vectorized_elementwise_kernelILi4EN48_GLOBAL__N__08322988_15_IGammaKernel_cu_cb51a28d10CalcIgammaIfEESt5arrayIPcLm3EEEEviT0_T1_)
        .other          _ZN2at6native29vectorized_elementwise_kernelILi4EN48_GLOBAL__N__08322988_15_IGammaKernel_cu_cb51a28d10CalcIgammaIfEESt5arrayIPcLm3EEEEviT0_T1_,@"STO_CUDA_ENTRY STV_DEFAULT"
_ZN2at6native29vectorized_elementwise_kernelILi4EN48_GLOBAL__N__08322988_15_IGammaKernel_cu_cb51a28d10CalcIgammaIfEESt5arrayIPcLm3EEEEviT0_T1_:
        /* <DEDUP_REMOVED lines=30> */
[----:B------:R4:W5:Y:S03]  /*01e0*/  @!P5 LDG.E R5, desc[UR4][R8.64] ;  /* 0x000000040805d981 */ /* 0x000966000c1e1900 */
[----:B------:R-:W-:Y:S01]  /*01f0*/  @!P0 IADD3 R15, PT, PT, R37, R4, RZ ;  /* 0x00000004250f8210 */ /* 0x000fe20007ffe0ff */
[----:B------:R-:W-:Y:S01]  /*0200*/  @!P0 VIADD R4, R4, 0x80 ;  /* 0x0000008004048836 */ /* 0x000fe20000000000 */
[----:B------:R-:W2:Y:S03]  /*0210*/  LDC.64 R24, c[0x0][0x390] ;  /* 0x0000e400ff187b82 */ /* 0x000ea60000000a00 */
[----:B---3--:R-:W-:Y:S01]  /*0220*/  @!P0 IMAD.WIDE.U32 R10, R15, 0x4, R10 ;  /* 0x000000040f0a8825 */ /* 0x008fe200078e000a */
[----:B------:R-:W-:-:S04]  /*0230*/  ISETP.GE.U32.AND P1, PT, R4, R13, PT ;  /* 0x0000000d0400720c */ /* 0x000fc80003f26070 */
[----:B-1----:R-:W1:Y:S01]  /*0240*/  LDC.64 R6, c[0x0][0x390] ;  /* 0x0000e400ff067b82 */ /* 0x002e620000000a00 */
[----:B----4-:R-:W-:Y:S01]  /*0250*/  @!P0 IMAD.WIDE.U32 R18, R15, 0x4, R18 ;  /* 0x000000040f128825 */ /* 0x010fe200078e0012 */
[----:B------:R3:W5:Y:S04]  /*0260*/  @!P0 LDG.E R45, desc[UR4][R10.64] ;  /* 0x000000040a2d8981 */ /* 0x000768000c1e1900 */
[----:B------:R4:W5:Y:S02]  /*0270*/  @!P0 LDG.E R44, desc[UR4][R18.64] ;  /* 0x00000004122c8981 */ /* 0x000964000c1e1900 */
[----:B------:R-:W2:Y:S01]  /*0280*/  LDC.64 R14, c[0x0][0x398] ;  /* 0x0000e600ff0e7b82 */ /* 0x000ea20000000a00 */
[----:B------:R-:W-:Y:S01]  /*0290*/  @!P1 IADD3 R17, PT, PT, R37, R4, RZ ;  /* 0x0000000425119210 */ /* 0x000fe20007ffe0ff */
[----:B------:R-:W-:-:S05]  /*02a0*/  @!P1 VIADD R4, R4, 0x80 ;  /* 0x0000008004049836 */ /* 0x000fca0000000000 */
[C---:B------:R-:W-:Y:S01]  /*02b0*/  ISETP.GE.U32.AND P2, PT, R4.reuse, R13, PT ;  /* 0x0000000d0400720c */ /* 0x040fe20003f46070 */
[----:B------:R-:W2:Y:S08]  /*02c0*/  LDC.64 R26, c[0x0][0x398] ;  /* 0x0000e600ff1a7b82 */ /* 0x000eb00000000a00 */
[----:B------:R-:W2:Y:S04]  /*02d0*/  LDC.64 R8, c[0x0][0x398] ;  /* 0x0000e600ff087b82 */ /* 0x000ea80000000a00 */
[----:B------:R-:W-:Y:S01]  /*02e0*/  @!P2 IADD3 R35, PT, PT, R37, R4, RZ ;  /* 0x000000042523a210 */ /* 0x000fe20007ffe0ff */
[----:B------:R-:W-:-:S03]  /*02f0*/  @!P2 VIADD R4, R4, 0x80 ;  /* 0x000000800404a836 */ /* 0x000fc60000000000 */
[----:B---3--:R-:W3:Y:S02]  /*0300*/  LDC.64 R10, c[0x0][0x390] ;  /* 0x0000e400ff0a7b82 */ /* 0x008ee40000000a00 */
[----:B------:R-:W-:-:S06]  /*0310*/  ISETP.GE.U32.AND P3, PT, R4, R13, PT ;  /* 0x0000000d0400720c */ /* 0x000fcc0003f66070 */
[----:B------:R-:W3:Y:S07]  /*0320*/  LDC.64 R20, c[0x0][0x398] ;  /* 0x0000e600ff147b82 */ /* 0x000eee0000000a00 */
[----:B------:R-:W-:Y:S01]  /*0330*/  @!P3 IMAD.IADD R34, R37, 0x1, R4 ;  /* 0x000000012522b824 */ /* 0x000fe200078e0204 */
[----:B------:R-:W-:-:S04]  /*0340*/  @!P3 IADD3 R4, PT, PT, R4, 0x80, RZ ;  /* 0x000000800404b810 */ /* 0x000fc80007ffe0ff */
[----:B------:R-:W-:-:S13]  /*0350*/  ISETP.GE.U32.AND P4, PT, R4, R13, PT ;  /* 0x0000000d0400720c */ /* 0x000fda0003f86070 */
[----:B------:R-:W-:Y:S01]  /*0360*/  @!P4 IMAD.IADD R3, R37, 0x1, R4 ;  /* 0x000000012503c824 */ /* 0x000fe200078e0204 */
[----:B------:R-:W-:-:S04]  /*0370*/  @!P4 IADD3 R4, PT, PT, R4, 0x80, RZ ;  /* 0x000000800404c810 */ /* 0x000fc80007ffe0ff */
[----:B------:R-:W-:Y:S01]  /*0380*/  ISETP.GE.U32.AND P5, PT, R4, R13, PT ;  /* 0x0000000d0400720c */ /* 0x000fe20003fa6070 */
[----:B0-----:R-:W-:-:S04]  /*0390*/  @!P1 IMAD.WIDE.U32 R28, R17, 0x4, R28 ;  /* 0x00000004111c9825 */ /* 0x001fc800078e001c */
[----:B------:R-:W-:Y:S02]  /*03a0*/  @!P1 IMAD.WIDE.U32 R30, R17, 0x4, R30 ;  /* 0x00000004111e9825 */ /* 0x000fe400078e001e */
[----:B------:R-:W0:Y:S06]  /*03b0*/  LDC.64 R16, c[0x0][0x390] ;  /* 0x0000e400ff107b82 */ /* 0x000e2c0000000a00 */
[----:B------:R-:W-:Y:S01]  /*03c0*/  @!P5 IMAD.IADD R0, R37, 0x1, R4 ;  /* 0x000000012500d824 */ /* 0x000fe200078e0204 */
[----:B------:R-:W-:-:S04]  /*03d0*/  @!P5 IADD3 R4, PT, PT, R4, 0x80, RZ ;  /* 0x000000800404d810 */ /* 0x000fc80007ffe0ff */
[----:B------:R-:W-:Y:S02]  /*03e0*/  ISETP.GE.U32.AND P0, PT, R4, R13, PT ;  /* 0x0000000d0400720c */ /* 0x000fe40003f06070 */
[----:B------:R-:W-:Y:S02]  /*03f0*/  CS2R R42, SRZ ;  /* 0x00000000002a7805 */ /* 0x000fe4000001ff00 */
[----:B------:R-:W-:Y:S02]  /*0400*/  CS2R R40, SRZ ;  /* 0x0000000000287805 */ /* 0x000fe4000001ff00 */
[----:B----4-:R-:W-:Y:S01]  /*0410*/  CS2R R18, SRZ ;  /* 0x0000000000127805 */ /* 0x010fe2000001ff00 */
[----:B------:R-:W-:Y:S01]  /*0420*/  @!P2 IMAD.WIDE.U32 R22, R35, 0x4, R22 ;  /* 0x000000042316a825 */ /* 0x000fe200078e0016 */
[----:B------:R4:W5:Y:S03]  /*0430*/  @!P1 LDG.E R43, desc[UR4][R28.64] ;  /* 0x000000041c2b9981 */ /* 0x000966000c1e1900 */
[----:B-1----:R-:W-:Y:S01]  /*0440*/  @!P4 IMAD.WIDE.U32 R6, R3, 0x4, R6 ;  /* 0x000000040306c825 */ /* 0x002fe200078e0006 */
[----:B------:R-:W-:Y:S01]  /*0450*/  CS2R R38, SRZ ;  /* 0x0000000000267805 */ /* 0x000fe2000001ff00 */
[----:B------:R0:W5:Y:S02]  /*0460*/  @!P2 LDG.E R40, desc[UR4][R22.64] ;  /* 0x000000041628a981 */ /* 0x000164000c1e1900 */
[----:B--2---:R-:W-:-:S02]  /*0470*/  @!P2 IMAD.WIDE.U32 R32, R35, 0x4, R32 ;  /* 0x000000042320a825 */ /* 0x004fc400078e0020 */
[----:B------:R1:W5:Y:S02]  /*0480*/  @!P4 LDG.E R19, desc[UR4][R6.64] ;  /* 0x000000040613c981 */ /* 0x000364000c1e1900 */
[----:B----4-:R-:W-:Y:S02]  /*0490*/  @!P0 IMAD.IADD R29, R37, 0x1, R4 ;  /* 0x00000001251d8824 */ /* 0x010fe400078e0204 */
[----:B------:R-:W-:Y:S01]  /*04a0*/  @!P3 IMAD.WIDE.U32 R24, R34, 0x4, R24 ;  /* 0x000000042218b825 */ /* 0x000fe200078e0018 */
[----:B------:R2:W5:Y:S03]  /*04b0*/  @!P1 LDG.E R42, desc[UR4][R30.64] ;  /* 0x000000041e2a9981 */ /* 0x000566000c1e1900 */
[----:B0-----:R-:W-:Y:S01]  /*04c0*/  @!P0 IMAD.WIDE.U32 R22, R29, 0x4, R16 ;  /* 0x000000041d168825 */ /* 0x001fe200078e0010 */
[----:B------:R-:W-:Y:S01]  /*04d0*/  CS2R R16, SRZ ;  /* 0x0000000000107805 */ /* 0x000fe2000001ff00 */
[----:B------:R2:W5:Y:S02]  /*04e0*/  @!P2 LDG.E R41, desc[UR4][R32.64] ;  /* 0x000000042029a981 */ /* 0x000564000c1e1900 */
[----:B-1----:R-:W-:Y:S01]  /*04f0*/  @!P5 IMAD.WIDE.U32 R6, R0, 0x4, R14 ;  /* 0x000000040006d825 */ /* 0x002fe200078e000e */
[----:B------:R-:W-:Y:S01]  /*0500*/  CS2R R14, SRZ ;  /* 0x00000000000e7805 */ /* 0x000fe2000001ff00 */
[----:B------:R2:W5:Y:S02]  /*0510*/  @!P3 LDG.E R39, desc[UR4][R24.64] ;  /* 0x000000041827b981 */ /* 0x000564000c1e1900 */
[----:B------:R-:W-:-:S02]  /*0520*/  @!P3 IMAD.WIDE.U32 R26, R34, 0x4, R26 ;  /* 0x00000004221ab825 */ /* 0x000fc400078e001a */
[----:B------:R2:W5:Y:S02]  /*0530*/  @!P5 LDG.E R16, desc[UR4][R6.64] ;  /* 0x000000040610d981 */ /* 0x000564000c1e1900 */
[----:B------:R-:W-:Y:S02]  /*0540*/  @!P4 IMAD.WIDE.U32 R8, R3, 0x4, R8 ;  /* 0x000000040308c825 */ /* 0x000fe400078e0008 */
[----:B------:R2:W5:Y:S02]  /*0550*/  @!P3 LDG.E R38, desc[UR4][R26.64] ;  /* 0x000000041a26b981 */ /* 0x000564000c1e1900 */
[----:B---3--:R-:W-:Y:S02]  /*0560*/  @!P5 IMAD.WIDE.U32 R10, R0, 0x4, R10 ;  /* 0x00000004000ad825 */ /* 0x008fe400078e000a */
[----:B------:R2:W5:Y:S02]  /*0570*/  @!P4 LDG.E R18, desc[UR4][R8.64] ;  /* 0x000000040812c981 */ /* 0x000564000c1e1900 */
[----:B------:R-:W-:-:S02]  /*0580*/  @!P0 IMAD.WIDE.U32 R20, R29, 0x4, R20 ;  /* 0x000000041d148825 */ /* 0x000fc400078e0014 */
[----:B------:R2:W5:Y:S04]  /*0590*/  @!P5 LDG.E R17, desc[UR4][R10.64] ;  /* 0x000000040a11d981 */ /* 0x000568000c1e1900 */
[----:B------:R2:W5:Y:S04]  /*05a0*/  @!P0 LDG.E R15, desc[UR4][R22.64] ;  /* 0x00000004160f8981 */ /* 0x000568000c1e1900 */
[----:B------:R2:W5:Y:S01]  /*05b0*/  @!P0 LDG.E R14, desc[UR4][R20.64] ;  /* 0x00000004140e8981 */ /* 0x000562000c1e1900 */
[----:B------:R-:W-:Y:S01]  /*05c0*/  UISETP.NE.AND UP0, UPT, UR6, URZ, UPT ;  /* 0x000000ff0600728c */ /* 0x000fe2000bf05270 */
[----:B------:R-:W-:Y:S08]  /*05d0*/  BSSY.RECONVERGENT B3, `(.L_x_2929) ;  /* 0x000009b000037945 */ /* 0x000ff00003800200 */
[----:B--2---:R-:W-:Y:S05]  /*05e0*/  BRA.U UP0, `(.L_x_2930) ;  /* 0x0000000500347547 */ /* 0x004fea000b800000 */
[----:B------:R-:W-:Y:S01]  /*05f0*/  ISETP.GE.U32.AND P0, PT, R12, R13, PT ;  /* 0x0000000d0c00720c */ /* 0x000fe20003f06070 */
[----:B------:R-:W-:-:S12]  /*0600*/  BSSY.RECONVERGENT B7, `(.L_x_2931) ;  /* 0x0000005000077945 */ /* 0x000fd80003800200 */
[----:B------:R-:W-:Y:S05]  /*0610*/  @P0 BRA `(.L_x_2932) ;  /* 0x00000000000c0947 */ /* 0x000fea0003800000 */
[----:B------:R-:W-:-:S07]  /*0620*/  MOV R3, 0x640 ;  /* 0x0000064000037802 */ /* 0x000fce0000000f00 */
[----:B-----5:R-:W-:Y:S05]  /*0630*/  CALL.REL.NOINC `($_ZN2at6native29vectorized_elementwise_kernelILi4EN48_GLOBAL__N__08322988_15_IGammaKernel_cu_cb51a28d10CalcIgammaIfEESt5arrayIPcLm3EEEEviT0_T1_$_ZN46_INTERNAL_08322988_15_IGammaKernel_cu_cb51a28d48_GLOBAL__N__08322988_15_IGammaKernel_cu_cb51a28d11calc_igammaIfEET_S2_S2_) ;  /* 0x0000001400647944 */ /* 0x020fea0003c00000 */
[----:B------:R0:W-:Y:S02]  /*0640*/  STL [R1+0x1450], R0 ;  /* 0x0014500001007387 */ /* 0x0001e40000100800 */
.L_x_2932:
[----:B------:R-:W-:Y:S05]  /*0650*/  BSYNC.RECONVERGENT B7 ;  /* 0x0000000000077941 */ /* 0x000fea0003800200 */
.L_x_2931:
[----:B0-----:R-:W-:Y:S01]  /*0660*/  IADD3 R0, PT, PT, R12, 0x80, RZ ;  /* 0x000000800c007810 */ /* 0x001fe20007ffe0ff */
[----:B------:R-:W-:Y:S03]  /*0670*/  BSSY.RECONVERGENT B7, `(.L_x_2933) ;  /* 0x0000008000077945 */ /* 0x000fe60003800200 */
[----:B------:R-:W-:-:S13]  /*0680*/  ISETP.GE.U32.AND P0, PT, R0, R13, PT ;  /* 0x0000000d0000720c */ /* 0x000fda0003f06070 */
[----:B------:R-:W-:Y:S05]  /*0690*/  @P0 BRA `(.L_x_2934) ;  /* 0x0000000000140947 */ /* 0x000fea0003800000 */
[----:B-----5:R-:W-:Y:S01]  /*06a0*/  IMAD.MOV.U32 R2, RZ, RZ, R45 ;  /* 0x000000ffff027224 */ /* 0x020fe200078e002d */
[----:B------:R-:W-:Y:S02]  /*06b0*/  MOV R5, R44 ;  /* 0x0000002c00057202 */ /* 0x000fe40000000f00 */
[----:B------:R-:W-:-:S07]  /*06c0*/  MOV R3, 0x6e0 ;  /* 0x000006e000037802 */ /* 0x000fce0000000f00 */
[----:B------:R-:W-:Y:S05]  /*06d0*/  CALL.REL.NOINC `($_ZN2at6native29vectorized_elementwise_kernelILi4EN48_GLOBAL__N__08322988_15_IGammaKernel_cu_cb51a28d10CalcIgammaIfEESt5arrayIPcLm3EEEEviT0_T1_$_ZN46_INTERNAL_08322988_15_IGammaKernel_cu_cb51a28d48_GLOBAL__N__08322988_15_IGammaKernel_cu_cb51a28d11calc_igammaIfEET_S2_S2_) ;  /* 0x00000014003c7944 */ /* 0x000fea0003c00000 */
[----:B------:R-:W-:-:S07]  /*06e0*/  IMAD.MOV.U32 R44, RZ, RZ, R0 ;  /* 0x000000ffff2c7224 */ /* 0x000fce00078e0000 */
.L_x_2934:
[----:B------:R-:W-:Y:S05]  /*06f0*/  BSYNC.RECONVERGENT B7 ;  /* 0x0000000000077941 */ /* 0x000fea0003800200 */
.L_x_2933:
[----:B------:R-:W-:Y:S01]  /*0700*/  IADD3 R0, PT, PT, R12, 0x100, RZ ;  /* 0x000001000c007810 */ /* 0x000fe20007ffe0ff */
        /* <DEDUP_REMOVED lines=8> */
.L_x_2936:
[----:B------:R-:W-:Y:S05]  /*0790*/  BSYNC.RECONVERGENT B7 ;  /* 0x0000000000077941 */ /* 0x000fea0003800200 */
.L_x_2935:
        /* <DEDUP_REMOVED lines=9> */
.L_x_2938:
[----:B------:R-:W-:Y:S05]  /*0830*/  BSYNC.RECONVERGENT B7 ;  /* 0x0000000000077941 */ /* 0x000fea0003800200 */
.L_x_2937:
        /* <DEDUP_REMOVED lines=9> */
.L_x_2940:
[----:B------:R-:W-:Y:S05]  /*08d0*/  BSYNC.RECONVERGENT B7 ;  /* 0x0000000000077941 */ /* 0x000fea0003800200 */
.L_x_2939:
        /* <DEDUP_REMOVED lines=9> */
.L_x_2942:
[----:B------:R-:W-:Y:S05]  /*0970*/  BSYNC.RECONVERGENT B7 ;  /* 0x0000000000077941 */ /* 0x000fea0003800200 */
.L_x_2941:
        /* <DEDUP_REMOVED lines=9> */
.L_x_2944:
[----:B------:R-:W-:Y:S05]  /*0a10*/  BSYNC.RECONVERGENT B7 ;  /* 0x0000000000077941 */ /* 0x000fea0003800200 */
.L_x_2943:
[----:B------:R-:W-:-:S04]  /*0a20*/  IADD3 R0, PT, PT, R12, 0x380, RZ ;  /* 0x000003800c007810 */ /* 0x000fc80007ffe0ff */
[----:B------:R-:W-:-:S13]  /*0a30*/  ISETP.GE.U32.AND P0, PT, R0, R13, PT ;  /* 0x0000000d0000720c */ /* 0x000fda0003f06070 */
[----:B------:R-:W-:Y:S05]  /*0a40*/  @P0 BRA `(.L_x_2945) ;  /* 0x00000004004c0947 */ /* 0x000fea0003800000 */
[----:B------:R-:W-:Y:S01]  /*0a50*/  BSSY.RECONVERGENT B7, `(.L_x_2946) ;  /* 0x0000005000077945 */ /* 0x000fe20003800200 */
[----:B-----5:R-:W-:Y:S01]  /*0a60*/  IMAD.MOV.U32 R2, RZ, RZ, R15 ;  /* 0x000000ffff027224 */ /* 0x020fe200078e000f */
[----:B------:R-:W-:Y:S02]  /*0a70*/  MOV R5, R14 ;  /* 0x0000000e00057202 */ /* 0x000fe40000000f00 */
[----:B------:R-:W-:-:S07]  /*0a80*/  MOV R3, 0xaa0 ;  /* 0x00000aa000037802 */ /* 0x000fce0000000f00 */
[----:B------:R-:W-:Y:S05]  /*0a90*/  CALL.REL.NOINC `($_ZN2at6native29vectorized_elementwise_kernelILi4EN48_GLOBAL__N__08322988_15_IGammaKernel_cu_cb51a28d10CalcIgammaIfEESt5arrayIPcLm3EEEEviT0_T1_$_ZN46_INTERNAL_08322988_15_IGammaKernel_cu_cb51a28d48_GLOBAL__N__08322988_15_IGammaKernel_cu_cb51a28d11calc_igammaIfEET_S2_S2_) ;  /* 0x00000010004c7944 */ /* 0x000fea0003c00000 */
[----:B------:R-:W-:Y:S05]  /*0aa0*/  BSYNC.RECONVERGENT B7 ;  /* 0x0000000000077941 */ /* 0x000fea0003800200 */
.L_x_2946:
[----:B------:R-:W-:Y:S05]  /*0ab0*/  BRA `(.L_x_2945) ;  /* 0x0000000400307947 */ /* 0x000fea0003800000 */
.L_x_2930:
[----:B------:R-:W-:Y:S01]  /*0ac0*/  ISETP.GE.U32.AND P0, PT, R12, R13, PT ;  /* 0x0000000d0c00720c */ /* 0x000fe20003f06070 */
[----:B------:R-:W-:-:S12]  /*0ad0*/  BSSY.RECONVERGENT B4, `(.L_x_2947) ;  /* 0x0000007000047945 */ /* 0x000fd80003800200 */
[----:B------:R-:W-:Y:S05]  /*0ae0*/  @P0 BRA `(.L_x_2948) ;  /* 0x0000000000140947 */ /* 0x000fea0003800000 */
[----:B-----5:R-:W-:Y:S01]  /*0af0*/  IMAD.MOV.U32 R4, RZ, RZ, R2 ;  /* 0x000000ffff047224 */ /* 0x020fe200078e0002 */
[----:B------:R-:W-:Y:S02]  /*0b00*/  MOV R6, R5 ;  /* 0x0000000500067202 */ /* 0x000fe40000000f00 */
[----:B------:R-:W-:-:S07]  /*0b10*/  MOV R2, 0xb30 ;  /* 0x00000b3000027802 */ /* 0x000fce0000000f00 */
[----:B------:R-:W-:Y:S05]  /*0b20*/  CALL.REL.NOINC `($_ZN2at6native29vectorized_elementwise_kernelILi4EN48_GLOBAL__N__08322988_15_IGammaKernel_cu_cb51a28d10CalcIgammaIfEESt5arrayIPcLm3EEEEviT0_T1_$_ZN46_INTERNAL_08322988_15_IGammaKernel_cu_cb51a28d48_GLOBAL__N__08322988_15_IGammaKernel_cu_cb51a28d12calc_igammacIfEET_S2_S2_) ;  /* 0x0000012800fc7944 */ /* 0x000fea0003c00000 */
[----:B------:R0:W-:Y:S02]  /*0b30*/  STL [R1+0x1450], R0 ;  /* 0x0014500001007387 */ /* 0x0001e40000100800 */
.L_x_2948:
[----:B------:R-:W-:Y:S05]  /*0b40*/  BSYNC.RECONVERGENT B4 ;  /* 0x0000000000047941 */ /* 0x000fea0003800200 */
.L_x_2947:
[----:B0-----:R-:W-:Y:S01]  /*0b50*/  VIADD R0, R12, 0x80 ;  /* 0x000000800c007836 */ /* 0x001fe20000000000 */
[----:B------:R-:W-:Y:S04]  /*0b60*/  BSSY.RECONVERGENT B4, `(.L_x_2949) ;  /* 0x0000008000047945 */ /* 0x000fe80003800200 */
[----:B------:R-:W-:-:S13]  /*0b70*/  ISETP.GE.U32.AND P0, PT, R0, R13, PT ;  /* 0x0000000d0000720c */ /* 0x000fda0003f06070 */
[----:B------:R-:W-:Y:S05]  /*0b80*/  @P0 BRA `(.L_x_2950) ;  /* 0x0000000000140947 */ /* 0x000fea0003800000 */
[----:B-----5:R-:W-:Y:S01]  /*0b90*/  MOV R4, R45 ;  /* 0x0000002d00047202 */ /* 0x020fe20000000f00 */
[----:B------:R-:W-:Y:S01]  /*0ba0*/  IMAD.MOV.U32 R6, RZ, RZ, R44 ;  /* 0x000000ffff067224 */ /* 0x000fe200078e002c */
[----:B------:R-:W-:-:S07]  /*0bb0*/  MOV R2, 0xbd0 ;  /* 0x00000bd000027802 */ /* 0x000fce0000000f00 */
[----:B------:R-:W-:Y:S05]  /*0bc0*/  CALL.REL.NOINC `($_ZN2at6native29vectorized_elementwise_kernelILi4EN48_GLOBAL__N__08322988_15_IGammaKernel_cu_cb51a28d10CalcIgammaIfEESt5arrayIPcLm3EEEEviT0_T1_$_ZN46_INTERNAL_08322988_15_IGammaKernel_cu_cb51a28d48_GLOBAL__N__08322988_15_IGammaKernel_cu_cb51a28d12calc_igammacIfEET_S2_S2_) ;  /* 0x0000012800d47944 */ /* 0x000fea0003c00000 */
[----:B------:R-:W-:-:S07]  /*0bd0*/  MOV R44, R0 ;  /* 0x00000000002c7202 */ /* 0x000fce0000000f00 */
.L_x_2950:
[----:B------:R-:W-:Y:S05]  /*0be0*/  BSYNC.RECONVERGENT B4 ;  /* 0x0000000000047941 */ /* 0x000fea0003800200 */
.L_x_2949:
[----:B------:R-:W-:Y:S01]  /*0bf0*/  VIADD R0, R12, 0x100 ;  /* 0x000001000c007836 */ /* 0x000fe20000000000 */
        /* <DEDUP_REMOVED lines=8> */
.L_x_2952:
[----:B------:R-:W-:Y:S05]  /*0c80*/  BSYNC.RECONVERGENT B4 ;  /* 0x0000000000047941 */ /* 0x000fea0003800200 */
.L_x_2951:
        /* <DEDUP_REMOVED lines=9> */
.L_x_2954:
[----:B------:R-:W-:Y:S05]  /*0d20*/  BSYNC.RECONVERGENT B4 ;  /* 0x0000000000047941 */ /* 0x000fea0003800200 */
.L_x_2953:
        /* <DEDUP_REMOVED lines=9> */
.L_x_2956:
[----:B------:R-:W-:Y:S05]  /*0dc0*/  BSYNC.RECONVERGENT B4 ;  /* 0x0000000000047941 */ /* 0x000fea0003800200 */
.L_x_2955:
        /* <DEDUP_REMOVED lines=9> */
.L_x_2958:
[----:B------:R-:W-:Y:S05]  /*0e60*/  BSYNC.RECONVERGENT B4 ;  /* 0x0000000000047941 */ /* 0x000fea0003800200 */
.L_x_2957:
        /* <DEDUP_REMOVED lines=9> */
.L_x_2960:
[----:B------:R-:W-:Y:S05]  /*0f00*/  BSYNC.RECONVERGENT B4 ;  /* 0x0000000000047941 */ /* 0x000fea0003800200 */
.L_x_2959:
[----:B------:R-:W-:-:S05]  /*0f10*/  VIADD R0, R12, 0x380 ;  /* 0x000003800c007836 */ /* 0x000fca0000000000 */
[----:B------:R-:W-:-:S13]  /*0f20*/  ISETP.GE.U32.AND P0, PT, R0, R13, PT ;  /* 0x0000000d0000720c */ /* 0x000fda0003f06070 */
[----:B------:R-:W-:Y:S05]  /*0f30*/  @P0 BRA `(.L_x_2945) ;  /* 0x0000000000100947 */ /* 0x000fea0003800000 */
[----:B-----5:R-:W-:Y:S01]  /*0f40*/  MOV R4, R15 ;  /* 0x0000000f00047202 */ /* 0x020fe20000000f00 */
[----:B------:R-:W-:Y:S01]  /*0f50*/  IMAD.MOV.U32 R6, RZ, RZ, R14 ;  /* 0x000000ffff067224 */ /* 0x000fe200078e000e */
[----:B------:R-:W-:-:S07]  /*0f60*/  MOV R2, 0xf80 ;  /* 0x00000f8000027802 */ /* 0x000fce0000000f00 */
[----:B------:R-:W-:Y:S05]  /*0f70*/  CALL.REL.NOINC `($_ZN2at6native29vectorized_elementwise_kernelILi4EN48_GLOBAL__N__08322988_15_IGammaKernel_cu_cb51a28d10CalcIgammaIfEESt5arrayIPcLm3EEEEviT0_T1_$_ZN46_INTERNAL_08322988_15_IGammaKernel_cu_cb51a28d48_GLOBAL__N__08322988_15_IGammaKernel_cu_cb51a28d12calc_igammacIfEET_S2_S2_) ;  /* 0x0000012400e87944 */ /* 0x000fea0003c00000 */
.L_x_2945:
[----:B------:R-:W-:Y:S05]  /*0f80*/  BSYNC.RECONVERGENT B3 ;  /* 0x0000000000037941 */ /* 0x000fea0003800200 */
.L_x_2929:
        /* <DEDUP_REMOVED lines=17> */
.L_x_2963:
[----:B------:R-:W-:-:S13]  /*10a0*/  ISETP.GE.U32.AND P0, PT, R12, R13, PT ;  /* 0x0000000d0c00720c */ /* 0x000fda0003f06070 */
[----:B------:R-:W-:Y:S05]  /*10b0*/  @P0 BRA `(.L_x_2965) ;  /* 0x0000000000300947 */ /* 0x000fea0003800000 */
[----:B0----5:R-:W0:Y:S01]  /*10c0*/  LDC.64 R2, c[0x0][0x388] ;  /* 0x0000e200ff027b82 */ /* 0x021e220000000a00 */
[----:B------:R-:W-:Y:S01]  /*10d0*/  IADD3 R5, PT, PT, R37, R12, RZ ;  /* 0x0000000c25057210 */ /* 0x000fe20007ffe0ff */
[----:B------:R-:W-:-:S04]  /*10e0*/  VIADD R12, R12, 0x80 ;  /* 0x000000800c0c7836 */ /* 0x000fc80000000000 */
[----:B0-----:R-:W-:-:S05]  /*10f0*/  IMAD.WIDE.U32 R2, R5, 0x4, R2 ;  /* 0x0000000405027825 */ /* 0x001fca00078e0002 */
[----:B------:R1:W-:Y:S02]  /*1100*/  STG.E desc[UR4][R2.64], R42 ;  /* 0x0000002a02007986 */ /* 0x0003e4000c101904 */
.L_x_2964:
[----:B------:R-:W-:-:S13]  /*1110*/  ISETP.GE.U32.AND P0, PT, R12, R13, PT ;  /* 0x0000000d0c00720c */ /* 0x000fda0003f06070 */
[----:B------:R-:W-:Y:S05]  /*1120*/  @P0 BRA `(.L_x_2966) ;  /* 0x0000000000300947 */ /* 0x000fea0003800000 */
[----:B01----:R-:W0:Y:S01]  /*1130*/  LDC.64 R2, c[0x0][0x388] ;  /* 0x0000e200ff027b82 */ /* 0x003e220000000a00 */
[----:B------:R-:W-:Y:S02]  /*1140*/  IADD3 R5, PT, PT, R37, R12, RZ ;  /* 0x0000000c25057210 */ /* 0x000fe40007ffe0ff */
[----:B------:R-:W-:-:S03]  /*1150*/  IADD3 R12, PT, PT, R12, 0x80, RZ ;  /* 0x000000800c0c7810 */ /* 0x000fc60007ffe0ff */
[----:B0-----:R-:W-:-:S05]  /*1160*/  IMAD.WIDE.U32 R2, R5, 0x4, R2 ;  /* 0x0000000405027825 */ /* 0x001fca00078e0002 */
[----:B------:R1:W-:Y:S02]  /*1170*/  STG.E desc[UR4][R2.64], R40 ;  /* 0x0000002802007986 */ /* 0x0003e4000c101904 */
.L_x_2965:
[----:B------:R-:W-:-:S13]  /*1180*/  ISETP.GE.U32.AND P0, PT, R12, R13, PT ;  /* 0x0000000d0c00720c */ /* 0x000fda0003f06070 */
[----:B------:R-:W-:Y:S05]  /*1190*/  @P0 BRA `(.L_x_2967) ;  /* 0x0000000000340947 */ /* 0x000fea0003800000 */
[----:B01---5:R-:W0:Y:S01]  /*11a0*/  LDC.64 R2, c[0x0][0x388] ;  /* 0x0000e200ff027b82 */ /* 0x023e220000000a00 */
[----:B------:R-:W-:Y:S01]  /*11b0*/  IMAD.IADD R5, R37, 0x1, R12 ;  /* 0x0000000125057824 */ /* 0x000fe200078e020c */
[----:B------:R-:W-:-:S03]  /*11c0*/  IADD3 R12, PT, PT, R12, 0x80, RZ ;  /* 0x000000800c0c7810 */ /* 0x000fc60007ffe0ff */
[----:B0-----:R-:W-:-:S05]  /*11d0*/  IMAD.WIDE.U32 R2, R5, 0x4, R2 ;  /* 0x0000000405027825 */ /* 0x001fca00078e0002 */
[----:B------:R2:W-:Y:S02]  /*11e0*/  STG.E desc[UR4][R2.64], R38 ;  /* 0x0000002602007986 */ /* 0x0005e4000c101904 */
.L_x_2966:
        /* <DEDUP_REMOVED lines=8> */
.L_x_2967:
[----:B------:R-:W-:Y:S05]  /*1270*/  BSYNC.RELIABLE B1 ;  /* 0x0000000000017941 */ /* 0x000fea0003800100 */
.L_x_2962:
[----:B------:R-:W-:-:S13]  /*1280*/  ISETP.GE.U32.AND P0, PT, R12, R13, PT ;  /* 0x0000000d0c00720c */ /* 0x000fda0003f06070 */
[----:B012--5:R-:W0:Y:S01]  /*1290*/  @!P0 LDC.64 R2, c[0x0][0x388] ;  /* 0x0000e200ff028b82 */ /* 0x027e220000000a00 */
[----:B------:R-:W-:Y:S02]  /*12a0*/  @!P0 IADD3 R5, PT, PT, R37, R12, RZ ;  /* 0x0000000c25058210 */ /* 0x000fe40007ffe0ff */
[----:B------:R-:W-:-:S03]  /*12b0*/  @!P0 IADD3 R12, PT, PT, R12, 0x80, RZ ;  /* 0x000000800c0c8810 */ /* 0x000fc60007ffe0ff */
[----:B0-----:R-:W-:-:S05]  /*12c0*/  @!P0 IMAD.WIDE.U32 R2, R5, 0x4, R2 ;  /* 0x0000000405028825 */ /* 0x001fca00078e0002 */
[----:B------:R3:W-:Y:S02]  /*12d0*/  @!P0 STG.E desc[UR4][R2.64], R16 ;  /* 0x0000001002008986 */ /* 0x0007e4000c101904 */
.L_x_2968:
[----:B------:R-:W-:Y:S05]  /*12e0*/  BSYNC.RECONVERGENT B0 ;  /* 0x0000000000007941 */ /* 0x000fea0003800200 */
.L_x_2961:
        /* <DEDUP_REMOVED lines=8> */
.L_x_2928:
[----:B------:R-:W0:Y:S01]  /*1370*/  S2R R38, SR_TID.X ;  /* 0x0000000000267919 */ /* 0x000e220000002100 */
[----:B------:R-:W1:Y:S08]  /*1380*/  LDC.64 R2, c[0x0][0x390] ;  /* 0x0000e400ff027b82 */ /* 0x000e700000000a00 */
[----:B------:R-:W2:Y:S01]  /*1390*/  LDC.64 R4, c[0x0][0x398] ;  /* 0x0000e600ff047b82 */ /* 0x000ea20000000a00 */
[----:B-1----:R-:W-:-:S04]  /*13a0*/  IMAD.WIDE.U32 R2, R37, 0x4, R2 ;  /* 0x0000000425027825 */ /* 0x002fc800078e0002 */
[----:B0-----:R-:W-:-:S04]  /*13b0*/  IMAD.WIDE.U32 R2, R38, 0x10, R2 ;  /* 0x0000001026027825 */ /* 0x001fc800078e0002 */
[----:B--2---:R-:W-:Y:S01]  /*13c0*/  IMAD.WIDE.U32 R4, R37, 0x4, R4 ;  /* 0x0000000425047825 */ /* 0x004fe200078e0004 */
[----:B------:R-:W2:Y:S04]  /*13d0*/  LDG.E.128 R8, desc[UR4][R2.64+0x800] ;  /* 0x0008000402087981 */ /* 0x000ea8000c1e1d00 */
[----:B------:R0:W5:Y:S01]  /*13e0*/  LDG.E.128 R16, desc[UR4][R2.64] ;  /* 0x0000000402107981 */ /* 0x000162000c1e1d00 */
[----:B------:R-:W-:-:S05]  /*13f0*/  IMAD.WIDE.U32 R4, R38, 0x10, R4 ;  /* 0x0000001026047825 */ /* 0x000fca00078e0004 */
[----:B------:R0:W5:Y:S04]  /*1400*/  LDG.E.128 R12, desc[UR4][R4.64] ;  /* 0x00000004040c7981 */ /* 0x000168000c1e1d00 */
[----:B------:R0:W5:Y:S01]  /*1410*/  LDG.E.128 R40, desc[UR4][R4.64+0x800] ;  /* 0x0008000404287981 */ /* 0x000162000c1e1d00 */
[----:B------:R-:W-:-:S03]  /*1420*/  UISETP.NE.AND UP0, UPT, UR6, URZ, UPT ;  /* 0x000000ff0600728c */ /* 0x000fc6000bf05270 */
[----:B--2---:R0:W-:Y:S04]  /*1430*/  STL.64 [R1+0x1450], R8 ;  /* 0x0014500801007387 */ /* 0x0041e80000100a00 */
[----:B------:R0:W-:Y:S02]  /*1440*/  STL.64 [R1+0x1458], R10 ;  /* 0x0014580a01007387 */ /* 0x0001e40000100a00 */
[----:B------:R-:W-:Y:S05]  /*1450*/  BRA.U UP0, `(.L_x_2969) ;  /* 0x0000000100e47547 */ /* 0x000fea000b800000 */
[----:B------:R-:W-:Y:S01]  /*1460*/  BSSY.RECONVERGENT B3, `(.L_x_2970) ;  /* 0x0000005000037945 */ /* 0x000fe20003800200 */
[----:B0----5:R-:W-:Y:S02]  /*1470*/  MOV R2, R16 ;  /* 0x0000001000027202 */ /* 0x021fe40000000f00 */
[----:B------:R-:W-:Y:S02]  /*1480*/  MOV R5, R12 ;  /* 0x0000000c00057202 */ /* 0x000fe40000000f00 */
[----:B------:R-:W-:-:S07]  /*1490*/  MOV R3, 0x14b0 ;  /* 0x000014b000037802 */ /* 0x000fce0000000f00 */
[----:B------:R-:W-:Y:S05]  /*14a0*/  CALL.REL.NOINC `($_ZN2at6native29vectorized_elementwise_kernelILi4EN48_GLOBAL__N__08322988_15_IGammaKernel_cu_cb51a28d10CalcIgammaIfEESt5arrayIPcLm3EEEEviT0_T1_$_ZN46_INTERNAL_08322988_15_IGammaKernel_cu_cb51a28d48_GLOBAL__N__08322988_15_IGammaKernel_cu_cb51a28d11calc_igammaIfEET_S2_S2_) ;  /* 0x0000000400c87944 */ /* 0x000fea0003c00000 */
[----:B------:R-:W-:Y:S05]  /*14b0*/  BSYNC.RECONVERGENT B3 ;  /* 0x0000000000037941 */ /* 0x000fea0003800200 */
.L_x_2970:
[----:B------:R-:W-:Y:S01]  /*14c0*/  BSSY.RECONVERGENT B3, `(.L_x_2971) ;  /* 0x0000006000037945 */ /* 0x000fe20003800200 */
[----:B------:R-:W-:Y:S01]  /*14d0*/  IMAD.MOV.U32 R2, RZ, RZ, R17 ;  /* 0x000000ffff027224 */ /* 0x000fe200078e0011 */
[----:B------:R-:W-:Y:S02]  /*14e0*/  MOV R5, R13 ;  /* 0x0000000d00057202 */ /* 0x000fe40000000f00 */
[----:B------:R-:W-:Y:S02]  /*14f0*/  MOV R16, R0 ;  /* 0x0000000000107202 */ /* 0x000fe40000000f00 */
[----:B------:R-:W-:-:S07]  /*1500*/  MOV R3, 0x1520 ;  /* 0x0000152000037802 */ /* 0x000fce0000000f00 */
[----:B------:R-:W-:Y:S05]  /*1510*/  CALL.REL.NOINC `($_ZN2at6native29vectorized_elementwise_kernelILi4EN48_GLOBAL__N__08322988_15_IGammaKernel_cu_cb51a28d10CalcIgammaIfEESt5arrayIPcLm3EEEEviT0_T1_$_ZN46_INTERNAL_08322988_15_IGammaKernel_cu_cb51a28d48_GLOBAL__N__08322988_15_IGammaKernel_cu_cb51a28d11calc_igammaIfEET_S2_S2_) ;  /* 0x0000000400ac7944 */ /* 0x000fea0003c00000 */
[----:B------:R-:W-:Y:S05]  /*1520*/  BSYNC.RECONVERGENT B3 ;  /* 0x0000000000037941 */ /* 0x000fea0003800200 */
.L_x_2971:
[----:B------:R-:W-:Y:S01]  /*1530*/  BSSY.RECONVERGENT B3, `(.L_x_2972) ;  /* 0x0000006000037945 */ /* 0x000fe20003800200 */
[----:B------:R-:W-:Y:S01]  /*1540*/  IMAD.MOV.U32 R2, RZ, RZ, R18 ;  /* 0x000000ffff027224 */ /* 0x000fe200078e0012 */
[----:B------:R-:W-:Y:S02]  /*1550*/  MOV R5, R14 ;  /* 0x0000000e00057202 */ /* 0x000fe40000000f00 */
[----:B------:R-:W-:Y:S02]  /*1560*/  MOV R17, R0 ;  /* 0x0000000000117202 */ /* 0x000fe40000000f00 */
[----:B------:R-:W-:-:S07]  /*1570*/  MOV R3, 0x1590 ;  /* 0x0000159000037802 */ /* 0x000fce0000000f00 */
[----:B------:R-:W-:Y:S05]  /*1580*/  CALL.REL.NOINC `($_ZN2at6native29vectorized_elementwise_kernelILi4EN48_GLOBAL__N__08322988_15_IGammaKernel_cu_cb51a28d10CalcIgammaIfEESt5arrayIPcLm3EEEEviT0_T1_$_ZN46_INTERNAL_08322988_15_IGammaKernel_cu_cb51a28d48_GLOBAL__N__08322988_15_IGammaKernel_cu_cb51a28d11calc_igammaIfEET_S2_S2_) ;  /* 0x0000000400907944 */ /* 0x000fea0003c00000 */
[----:B------:R-:W-:Y:S05]  /*1590*/  BSYNC.RECONVERGENT B3 ;  /* 0x0000000000037941 */ /* 0x000fea0003800200 */
.L_x_2972:
[----:B------:R-:W-:Y:S01]  /*15a0*/  BSSY.RECONVERGENT B3, `(.L_x_2973) ;  /* 0x0000006000037945 */ /* 0x000fe20003800200 */
[----:B------:R-:W-:Y:S01]  /*15b0*/  IMAD.MOV.U32 R2, RZ, RZ, R19 ;  /* 0x000000ffff027224 */ /* 0x000fe200078e0013 */
[----:B------:R-:W-:Y:S02]  /*15c0*/  MOV R5, R15 ;  /* 0x0000000f00057202 */ /* 0x000fe40000000f00 */
[----:B------:R-:W-:Y:S02]  /*15d0*/  MOV R18, R0 ;  /* 0x0000000000127202 */ /* 0x000fe40000000f00 */
[----:B------:R-:W-:-:S07]  /*15e0*/  MOV R3, 0x1600 ;  /* 0x0000160000037802 */ /* 0x000fce0000000f00 */
[----:B------:R-:W-:Y:S05]  /*15f0*/  CALL.REL.NOINC `($_ZN2at6native29vectorized_elementwise_kernelILi4EN48_GLOBAL__N__08322988_15_IGammaKernel_cu_cb51a28d10CalcIgammaIfEESt5arrayIPcLm3EEEEviT0_T1_$_ZN46_INTERNAL_08322988_15_IGammaKernel_cu_cb51a28d48_GLOBAL__N__08322988_15_IGammaKernel_cu_cb51a28d11calc_igammaIfEET_S2_S2_) ;  /* 0x0000000400747944 */ /* 0x000fea0003c00000 */
[----:B------:R-:W-:Y:S05]  /*1600*/  BSYNC.RECONVERGENT B3 ;  /* 0x0000000000037941 */ /* 0x000fea0003800200 */
.L_x_2973:
[----:B------:R0:W5:Y:S01]  /*1610*/  LDL.LU R2, [R1+0x1450] ;  /* 0x0014500001027983 */ /* 0x0001620000300800 */
[----:B------:R-:W-:Y:S01]  /*1620*/  BSSY.RECONVERGENT B3, `(.L_x_2974) ;  /* 0x0000005000037945 */ /* 0x000fe20003800200 */
[----:B------:R-:W-:Y:S01]  /*1630*/  IMAD.MOV.U32 R5, RZ, RZ, R40 ;  /* 0x000000ffff057224 */ /* 0x000fe200078e0028 */
[----:B------:R-:W-:Y:S02]  /*1640*/  MOV R19, R0 ;  /* 0x0000000000137202 */ /* 0x000fe40000000f00 */
[----:B------:R-:W-:-:S07]  /*1650*/  MOV R3, 0x1670 ;  /* 0x0000167000037802 */ /* 0x000fce0000000f00 */
[----:B0----5:R-:W-:Y:S05]  /*1660*/  CALL.REL.NOINC `($_ZN2at6native29vectorized_elementwise_kernelILi4EN48_GLOBAL__N__08322988_15_IGammaKernel_cu_cb51a28d10CalcIgammaIfEESt5arrayIPcLm3EEEEviT0_T1_$_ZN46_INTERNAL_08322988_15_IGammaKernel_cu_cb51a28d48_GLOBAL__N__08322988_15_IGammaKernel_cu_cb51a28d11calc_igammaIfEET_S2_S2_) ;  /* 0x0000000400587944 */ /* 0x021fea0003c00000 */
[----:B------:R-:W-:Y:S05]  /*1670*/  BSYNC.RECONVERGENT B3 ;  /* 0x0000000000037941 */ /* 0x000fea0003800200 */
.L_x_2974:
[----:B------:R0:W5:Y:S01]  /*1680*/  LDL.LU R2, [R1+0x1454] ;  /* 0x0014540001027983 */ /* 0x0001620000300800 */
[----:B------:R-:W-:Y:S01]  /*1690*/  BSSY.RECONVERGENT B3, `(.L_x_2975) ;  /* 0x0000005000037945 */ /* 0x000fe20003800200 */
[----:B------:R-:W-:Y:S01]  /*16a0*/  MOV R5, R41 ;  /* 0x0000002900057202 */ /* 0x000fe20000000f00 */
[----:B------:R-:W-:Y:S01]  /*16b0*/  IMAD.MOV.U32 R12, RZ, RZ, R0 ;  /* 0x000000ffff0c7224 */ /* 0x000fe200078e0000 */
[----:B------:R-:W-:-:S07]  /*16c0*/  MOV R3, 0x16e0 ;  /* 0x000016e000037802 */ /* 0x000fce0000000f00 */
[----:B0----5:R-:W-:Y:S05]  /*16d0*/  CALL.REL.NOINC `($_ZN2at6native29vectorized_elementwise_kernelILi4EN48_GLOBAL__N__08322988_15_IGammaKernel_cu_cb51a28d10CalcIgammaIfEESt5arrayIPcLm3EEEEviT0_T1_$_ZN46_INTERNAL_08322988_15_IGammaKernel_cu_cb51a28d48_GLOBAL__N__08322988_15_IGammaKernel_cu_cb51a28d11calc_igammaIfEET_S2_S2_) ;  /* 0x00000004003c7944 */ /* 0x021fea0003c00000 */
[----:B------:R-:W-:Y:S05]  /*16e0*/  BSYNC.RECONVERGENT B3 ;  /* 0x0000000000037941 */ /* 0x000fea0003800200 */
.L_x_2975:
[----:B------:R0:W5:Y:S01]  /*16f0*/  LDL.LU R2, [R1+0x1458] ;  /* 0x0014580001027983 */ /* 0x0001620000300800 */
[----:B------:R-:W-:Y:S01]  /*1700*/  BSSY.RECONVERGENT B3, `(.L_x_2976) ;  /* 0x0000005000037945 */ /* 0x000fe20003800200 */
[----:B------:R-:W-:Y:S02]  /*1710*/  MOV R5, R42 ;  /* 0x0000002a00057202 */ /* 0x000fe40000000f00 */
[----:B------:R-:W-:Y:S02]  /*1720*/  MOV R13, R0 ;  /* 0x00000000000d7202 */ /* 0x000fe40000000f00 */
[----:B------:R-:W-:-:S07]  /*1730*/  MOV R3, 0x1750 ;  /* 0x0000175000037802 */ /* 0x000fce0000000f00 */
[----:B0----5:R-:W-:Y:S05]  /*1740*/  CALL.REL.NOINC `($_ZN2at6native29vectorized_elementwise_kernelILi4EN48_GLOBAL__N__08322988_15_IGammaKernel_cu_cb51a28d10CalcIgammaIfEESt5arrayIPcLm3EEEEviT0_T1_$_ZN46_INTERNAL_08322988_15_IGammaKernel_cu_cb51a28d48_GLOBAL__N__08322988_15_IGammaKernel_cu_cb51a28d11calc_igammaIfEET_S2_S2_) ;  /* 0x0000000400207944 */ /* 0x021fea0003c00000 */
[----:B------:R-:W-:Y:S05]  /*1750*/  BSYNC.RECONVERGENT B3 ;  /* 0x0000000000037941 */ /* 0x000fea0003800200 */
.L_x_2976:
[----:B------:R0:W5:Y:S01]  /*1760*/  LDL.LU R2, [R1+0x145c] ;  /* 0x00145c0001027983 */ /* 0x0001620000300800 */
[----:B------:R-:W-:Y:S01]  /*1770*/  BSSY.RECONVERGENT B3, `(.L_x_2977) ;  /* 0x0000005000037945 */ /* 0x000fe20003800200 */
[----:B------:R-:W-:Y:S01]  /*1780*/  IMAD.MOV.U32 R5, RZ, RZ, R43 ;  /* 0x000000ffff057224 */ /* 0x000fe200078e002b */
[----:B------:R-:W-:Y:S02]  /*1790*/  MOV R14, R0 ;  /* 0x00000000000e7202 */ /* 0x000fe40000000f00 */
[----:B------:R-:W-:-:S07]  /*17a0*/  MOV R3, 0x17c0 ;  /* 0x000017c000037802 */ /* 0x000fce0000000f00 */
[----:B0----5:R-:W-:Y:S05]  /*17b0*/  CALL.REL.NOINC `($_ZN2at6native29vectorized_elementwise_kernelILi4EN48_GLOBAL__N__08322988_15_IGammaKernel_cu_cb51a28d10CalcIgammaIfEESt5arrayIPcLm3EEEEviT0_T1_$_ZN46_INTERNAL_08322988_15_IGammaKernel_cu_cb51a28d48_GLOBAL__N__08322988_15_IGammaKernel_cu_cb51a28d11calc_igammaIfEET_S2_S2_) ;  /* 0x0000000400047944 */ /* 0x021fea0003c00000 */
[----:B------:R-:W-:Y:S05]  /*17c0*/  BSYNC.RECONVERGENT B3 ;  /* 0x0000000000037941 */ /* 0x000fea0003800200 */
.L_x_2977:
[----:B------:R-:W-:Y:S01]  /*17d0*/  MOV R15, R0 ;  /* 0x00000000000f7202 */ /* 0x000fe20000000f00 */
[----:B------:R-:W-:Y:S06]  /*17e0*/  BRA `(.L_x_2978) ;  /* 0x0000000000e07947 */ /* 0x000fec0003800000 */
.L_x_2969:
[----:B------:R-:W-:Y:S01]  /*17f0*/  BSSY.RECONVERGENT B3, `(.L_x_2979) ;  /* 0x0000005000037945 */ /* 0x000fe20003800200 */
[----:B0----5:R-:W-:Y:S01]  /*1800*/  IMAD.MOV.U32 R4, RZ, RZ, R16 ;  /* 0x000000ffff047224 */ /* 0x021fe200078e0010 */
[----:B------:R-:W-:Y:S02]  /*1810*/  MOV R6, R12 ;  /* 0x0000000c00067202 */ /* 0x000fe40000000f00 */
[----:B------:R-:W-:-:S07]  /*1820*/  MOV R2, 0x1840 ;  /* 0x0000184000027802 */ /* 0x000fce0000000f00 */
[----:B------:R-:W-:Y:S05]  /*1830*/  CALL.REL.NOINC `($_ZN2at6native29vectorized_elementwise_kernelILi4EN48_GLOBAL__N__08322988_15_IGammaKernel_cu_cb51a28d10CalcIgammaIfEESt5arrayIPcLm3EEEEviT0_T1_$_ZN46_INTERNAL_08322988_15_IGammaKernel_cu_cb51a28d48_GLOBAL__N__08322988_15_IGammaKernel_cu_cb51a28d12calc_igammacIfEET_S2_S2_) ;  /* 0x0000011c00b87944 */ /* 0x000fea0003c00000 */
[----:B------:R-:W-:Y:S05]  /*1840*/  BSYNC.RECONVERGENT B3 ;  /* 0x0000000000037941 */ /* 0x000fea0003800200 */
.L_x_2979:
[----:B------:R-:W-:Y:S01]  /*1850*/  BSSY.RECONVERGENT B3, `(.L_x_2980) ;  /* 0x0000006000037945 */ /* 0x000fe20003800200 */
[----:B------:R-:W-:Y:S01]  /*1860*/  MOV R4, R17 ;  /* 0x0000001100047202 */ /* 0x000fe20000000f00 */
[----:B------:R-:W-:Y:S01]  /*1870*/  IMAD.MOV.U32 R6, RZ, RZ, R13 ;  /* 0x000000ffff067224 */ /* 0x000fe200078e000d */
[----:B------:R-:W-:Y:S02]  /*1880*/  MOV R16, R0 ;  /* 0x0000000000107202 */ /* 0x000fe40000000f00 */
[----:B------:R-:W-:-:S07]  /*1890*/  MOV R2, 0x18b0 ;  /* 0x000018b000027802 */ /* 0x000fce0000000f00 */
[----:B------:R-:W-:Y:S05]  /*18a0*/  CALL.REL.NOINC `($_ZN2at6native29vectorized_elementwise_kernelILi4EN48_GLOBAL__N__08322988_15_IGammaKernel_cu_cb51a28d10CalcIgammaIfEESt5arrayIPcLm3EEEEviT0_T1_$_ZN46_INTERNAL_08322988_15_IGammaKernel_cu_cb51a28d48_GLOBAL__N__08322988_15_IGammaKernel_cu_cb51a28d12calc_igammacIfEET_S2_S2_) ;  /* 0x0000011c009c7944 */ /* 0x000fea0003c00000 */
[----:B------:R-:W-:Y:S05]  /*18b0*/  BSYNC.RECONVERGENT B3 ;  /* 0x0000000000037941 */ /* 0x000fea0003800200 */
.L_x_2980:
[----:B------:R-:W-:Y:S01]  /*18c0*/  BSSY.RECONVERGENT B3, `(.L_x_2981) ;  /* 0x0000006000037945 */ /* 0x000fe20003800200 */
[----:B------:R-:W-:Y:S01]  /*18d0*/  MOV R4, R18 ;  /* 0x0000001200047202 */ /* 0x000fe20000000f00 */
[----:B------:R-:W-:Y:S01]  /*18e0*/  IMAD.MOV.U32 R6, RZ, RZ, R14 ;  /* 0x000000ffff067224 */ /* 0x000fe200078e000e */
[----:B------:R-:W-:Y:S02]  /*18f0*/  MOV R17, R0 ;  /* 0x0000000000117202 */ /* 0x000fe40000000f00 */
[----:B------:R-:W-:-:S07]  /*1900*/  MOV R2, 0x1920 ;  /* 0x0000192000027802 */ /* 0x000fce0000000f00 */
[----:B------:R-:W-:Y:S05]  /*1910*/  CALL.REL.NOINC `($_ZN2at6native29vectorized_elementwise_kernelILi4EN48_GLOBAL__N__08322988_15_IGammaKernel_cu_cb51a28d10CalcIgammaIfEESt5arrayIPcLm3EEEEviT0_T1_$_ZN46_INTERNAL_08322988_15_IGammaKernel_cu_cb51a28d48_GLOBAL__N__08322988_15_IGammaKernel_cu_cb51a28d12calc_igammacIfEET_S2_S2_) ;  /* 0x0000011c00807944 */ /* 0x000fea0003c00000 */
[----:B------:R-:W-:Y:S05]  /*1920*/  BSYNC.RECONVERGENT B3 ;  /* 0x0000000000037941 */ /* 0x000fea0003800200 */
.L_x_2981:
[----:B------:R-:W-:Y:S01]  /*1930*/  BSSY.RECONVERGENT B3, `(.L_x_2982) ;  /* 0x0000006000037945 */ /* 0x000fe20003800200 */
[----:B------:R-:W-:Y:S01]  /*1940*/  MOV R4, R19 ;  /* 0x0000001300047202 */ /* 0x000fe20000000f00 */
[----:B------:R-:W-:Y:S01]  /*1950*/  IMAD.MOV.U32 R6, RZ, RZ, R15 ;  /* 0x000000ffff067224 */ /* 0x000fe200078e000f */
[----:B------:R-:W-:Y:S02]  /*1960*/  MOV R18, R0 ;  /* 0x0000000000127202 */ /* 0x000fe40000000f00 */
[----:B------:R-:W-:-:S07]  /*1970*/  MOV R2, 0x1990 ;  /* 0x0000199000027802 */ /* 0x000fce0000000f00 */
[----:B------:R-:W-:Y:S05]  /*1980*/  CALL.REL.NOINC `($_ZN2at6native29vectorized_elementwise_kernelILi4EN48_GLOBAL__N__08322988_15_IGammaKernel_cu_cb51a28d10CalcIgammaIfEESt5arrayIPcLm3EEEEviT0_T1_$_ZN46_INTERNAL_08322988_15_IGammaKernel_cu_cb51a28d48_GLOBAL__N__08322988_15_IGammaKernel_cu_cb51a28d12calc_igammacIfEET_S2_S2_) ;  /* 0x0000011c00647944 */ /* 0x000fea0003c00000 */
[----:B------:R-:W-:Y:S05]  /*1990*/  BSYNC.RECONVERGENT B3 ;  /* 0x0000000000037941 */ /* 0x000fea0003800200 */
.L_x_2982:
[----:B------:R0:W5:Y:S01]  /*19a0*/  LDL.LU R4, [R1+0x1450] ;  /* 0x0014500001047983 */ /* 0x0001620000300800 */
[----:B------:R-:W-:Y:S01]  /*19b0*/  BSSY.RECONVERGENT B3, `(.L_x_2983) ;  /* 0x0000005000037945 */ /* 0x000fe20003800200 */
[----:B------:R-:W-:Y:S01]  /*19c0*/  MOV R6, R40 ;  /* 0x0000002800067202 */ /* 0x000fe20000000f00 */
[----:B------:R-:W-:Y:S01]  /*19d0*/  IMAD.MOV.U32 R19, RZ, RZ, R0 ;  /* 0x000000ffff137224 */ /* 0x000fe200078e0000 */
[----:B------:R-:W-:-:S07]  /*19e0*/  MOV R2, 0x1a00 ;  /* 0x00001a0000027802 */ /* 0x000fce0000000f00 */
[----:B0----5:R-:W-:Y:S05]  /*19f0*/  CALL.REL.NOINC `($_ZN2at6native29vectorized_elementwise_kernelILi4EN48_GLOBAL__N__08322988_15_IGammaKernel_cu_cb51a28d10CalcIgammaIfEESt5arrayIPcLm3EEEEviT0_T1_$_ZN46_INTERNAL_08322988_15_IGammaKernel_cu_cb51a28d48_GLOBAL__N__08322988_15_IGammaKernel_cu_cb51a28d12calc_igammacIfEET_S2_S2_) ;  /* 0x0000011c00487944 */ /* 0x021fea0003c00000 */
[----:B------:R-:W-:Y:S05]  /*1a00*/  BSYNC.RECONVERGENT B3 ;  /* 0x0000000000037941 */ /* 0x000fea0003800200 */
.L_x_2983:
[----:B------:R0:W5:Y:S01]  /*1a10*/  LDL.LU R4, [R1+0x1454] ;  /* 0x0014540001047983 */ /* 0x0001620000300800 */
[----:B------:R-:W-:Y:S01]  /*1a20*/  BSSY.RECONVERGENT B3, `(.L_x_2984) ;  /* 0x0000005000037945 */ /* 0x000fe20003800200 */
[----:B------:R-:W-:Y:S02]  /*1a30*/  MOV R6, R41 ;  /* 0x0000002900067202 */ /* 0x000fe40000000f00 */
[----:B------:R-:W-:Y:S02]  /*1a40*/  MOV R12, R0 ;  /* 0x00000000000c7202 */ /* 0x000fe40000000f00 */
[----:B------:R-:W-:-:S07]  /*1a50*/  MOV R2, 0x1a70 ;  /* 0x00001a7000027802 */ /* 0x000fce0000000f00 */
[----:B0----5:R-:W-:Y:S05]  /*1a60*/  CALL.REL.NOINC `($_ZN2at6native29vectorized_elementwise_kernelILi4EN48_GLOBAL__N__08322988_15_IGammaKernel_cu_cb51a28d10CalcIgammaIfEESt5arrayIPcLm3EEEEviT0_T1_$_ZN46_INTERNAL_08322988_15_IGammaKernel_cu_cb51a28d48_GLOBAL__N__08322988_15_IGammaKernel_cu_cb51a28d12calc_igammacIfEET_S2_S2_) ;  /* 0x0000011c002c7944 */ /* 0x021fea0003c00000 */
[----:B------:R-:W-:Y:S05]  /*1a70*/  BSYNC.RECONVERGENT B3 ;  /* 0x0000000000037941 */ /* 0x000fea0003800200 */
.L_x_2984:
[----:B------:R0:W5:Y:S01]  /*1a80*/  LDL.LU R4, [R1+0x1458] ;  /* 0x0014580001047983 */ /* 0x0001620000300800 */
[----:B------:R-:W-:Y:S01]  /*1a90*/  BSSY.RECONVERGENT B3, `(.L_x_2985) ;  /* 0x0000005000037945 */ /* 0x000fe20003800200 */
[----:B------:R-:W-:Y:S01]  /*1aa0*/  IMAD.MOV.U32 R6, RZ, RZ, R42 ;  /* 0x000000ffff067224 */ /* 0x000fe200078e002a */
[----:B------:R-:W-:Y:S02]  /*1ab0*/  MOV R13, R0 ;  /* 0x00000000000d7202 */ /* 0x000fe40000000f00 */
[----:B------:R-:W-:-:S07]  /*1ac0*/  MOV R2, 0x1ae0 ;  /* 0x00001ae000027802 */ /* 0x000fce0000000f00 */
[----:B0----5:R-:W-:Y:S05]  /*1ad0*/  CALL.REL.NOINC `($_ZN2at6native29vectorized_elementwise_kernelILi4EN48_GLOBAL__N__08322988_15_IGammaKernel_cu_cb51a28d10CalcIgammaIfEESt5arrayIPcLm3EEEEviT0_T1_$_ZN46_INTERNAL_08322988_15_IGammaKernel_cu_cb51a28d48_GLOBAL__N__08322988_15_IGammaKernel_cu_cb51a28d12calc_igammacIfEET_S2_S2_) ;  /* 0x0000011c00107944 */ /* 0x021fea0003c00000 */
[----:B------:R-:W-:Y:S05]  /*1ae0*/  BSYNC.RECONVERGENT B3 ;  /* 0x0000000000037941 */ /* 0x000fea0003800200 */
.L_x_2985:
[----:B------:R0:W5:Y:S01]  /*1af0*/  LDL.LU R4, [R1+0x145c] ;  /* 0x00145c0001047983 */ /* 0x0001620000300800 */
[----:B------:R-:W-:Y:S01]  /*1b00*/  BSSY.RECONVERGENT B3, `(.L_x_2986) ;  /* 0x0000005000037945 */ /* 0x000fe20003800200 */
[----:B------:R-:W-:Y:S01]  /*1b10*/  MOV R6, R43 ;  /* 0x0000002b00067202 */ /* 0x000fe20000000f00 */
[----:B------:R-:W-:Y:S01]  /*1b20*/  IMAD.MOV.U32 R14, RZ, RZ, R0 ;  /* 0x000000ffff0e7224 */ /* 0x000fe200078e0000 */
[----:B------:R-:W-:-:S07]  /*1b30*/  MOV R2, 0x1b50 ;  /* 0x00001b5000027802 */ /* 0x000fce0000000f00 */
[----:B0----5:R-:W-:Y:S05]  /*1b40*/  CALL.REL.NOINC `($_ZN2at6native29vectorized_elementwise_kernelILi4EN48_GLOBAL__N__08322988_15_IGammaKernel_cu_cb51a28d10CalcIgammaIfEESt5arrayIPcLm3EEEEviT0_T1_$_ZN46_INTERNAL_08322988_15_IGammaKernel_cu_cb51a28d48_GLOBAL__N__08322988_15_IGammaKernel_cu_cb51a28d12calc_igammacIfEET_S2_S2_) ;  /* 0x0000011800f47944 */ /* 0x021fea0003c00000 */
[----:B------:R-:W-:Y:S05]  /*1b50*/  BSYNC.RECONVERGENT B3 ;  /* 0x0000000000037941 */ /* 0x000fea0003800200 */
.L_x_2986:
[----:B------:R-:W-:-:S07]  /*1b60*/  MOV R15, R0 ;  /* 0x00000000000f7202 */ /* 0x000fce0000000f00 */
.L_x_2978:
[----:B------:R-:W0:Y:S02]  /*1b70*/  LDC.64 R2, c[0x0][0x388] ;  /* 0x0000e200ff027b82 */ /* 0x000e240000000a00 */
[----:B0-----:R-:W-:-:S04]  /*1b80*/  IMAD.WIDE.U32 R2, R37, 0x4, R2 ;  /* 0x0000000425027825 */ /* 0x001fc800078e0002 */
[----:B------:R-:W-:-:S05]  /*1b90*/  IMAD.WIDE.U32 R2, R38, 0x10, R2 ;  /* 0x0000001026027825 */ /* 0x000fca00078e0002 */
[----:B------:R-:W-:Y:S04]  /*1ba0*/  STG.E.128 desc[UR4][R2.64], R16 ;  /* 0x0000001002007986 */ /* 0x000fe8000c101d04 */
[----:B------:R-:W-:Y:S01]  /*1bb0*/  STG.E.128 desc[UR4][R2.64+0x800], R12 ;  /* 0x0008000c02007986 */ /* 0x000fe2000c101d04 */
[----:B------:R-:W-:Y:S05]  /*1bc0*/  EXIT ;  /* 0x000000000000794d */ /* 0x000fea0003800000 */
        .type           $_ZN2at6native29vectorized_elementwise_kernelILi4EN48_GLOBAL__N__08322988_15_IGammaKernel_cu_cb51a28d10CalcIgammaIfEESt5arrayIPcLm3EEEEviT0_T1_$_ZN46_INTERNAL_08322988_15_IGammaKernel_cu_cb51a28d48_GLOBAL__N__08322988_15_IGammaKernel_cu_cb51a28d11calc_igammaIfEET_S2_S2_,@function
        .size           $_ZN2at6native29vectorized_elementwise_kernelILi4EN48_GLOBAL__N__08322988_15_IGammaKernel_cu_cb51a28d10CalcIgammaIfEESt5arrayIPcLm3EEEEviT0_T1_$_ZN46_INTERNAL_08322988_15_IGammaKernel_cu_cb51a28d48_GLOBAL__N__08322988_15_IGammaKernel_cu_cb51a28d11calc_igammaIfEET_S2_S2_,($_ZN2at6native29vectorized_elementwise_kernelILi4EN48_GLOBAL__N__08322988_15_IGammaKernel_cu_cb51a28d10CalcIgammaIfEESt5arrayIPcLm3EEEEviT0_T1_$_ZN46_INTERNAL_08322988_15_IGammaKernel_cu_cb51a28d48_GLOBAL__N__08322988_15_IGammaKernel_cu_cb51a28d12calc_igammacIfEET_S2_S2_ - $_ZN2at6native29vectorized_elementwise_kernelILi4EN48_GLOBAL__N__08322988_15_IGammaKernel_cu_cb51a28d10CalcIgammaIfEESt5arrayIPcLm3EEEEviT0_T1_$_ZN46_INTERNAL_08322988_15_IGammaKernel_cu_cb51a28d48_GLOBAL__N__08322988_15_IGammaKernel_cu_cb51a28d11calc_igammaIfEET_S2_S2_)
$_ZN2at6native29vectorized_elementwise_kernelILi4EN48_GLOBAL__N__08322988_15_IGammaKernel_cu_cb51a28d10CalcIgammaIfEESt5arrayIPcLm3EEEEviT0_T1_$_ZN46_INTERNAL_08322988_15_IGammaKernel_cu_cb51a28d48_GLOBAL__N__08322988_15_IGammaKernel_cu_cb51a28d11calc_igammaIfEET_S2_S2_:
[----:B------:R-:W-:Y:S01]  /*1bd0*/  FMNMX.FTZ R0, R2, R5, PT ;  /* 0x0000000502007209 */ /* 0x000fe20003810000 */
[----:B------:R-:W-:Y:S03]  /*1be0*/  BSSY.RECONVERGENT B4, `(.L_x_2987) ;  /* 0x00011b0000047945 */ /* 0x000fe60003800200 */
[----:B------:R-:W-:Y:S02]  /*1bf0*/  FSETP.GEU.FTZ.AND P0, PT, R0, RZ, PT ;  /* 0x000000ff0000720b */ /* 0x000fe40003f1e000 */
[----:B------:R-:W-:-:S11]  /*1c00*/  MOV R0, 0x7fc00000 ;  /* 0x7fc0000000007802 */ /* 0x000fd60000000f00 */
        /* <DEDUP_REMOVED lines=13> */
[----:B------:R-:W-:Y:S02]  /*1ce0*/  FSETP.NEU.FTZ.AND P0, PT, |R5|, +INF , PT ;  /* 0x7f8000000500780b */ /* 0x000fe40003f1d200 */
[----:B------:R-:W-:-:S11]  /*1cf0*/  MOV R0, 0x3f800000 ;  /* 0x3f80000000007802 */ /* 0x000fd60000000f00 */
[----:B------:R-:W-:Y:S05]  /*1d00*/  @!P0 BRA `(.L_x_2988) ;  /* 0x0000011800748947 */ /* 0x000fea0003800000 */
[----:B------:R-:W0:Y:S01]  /*1d10*/  MUFU.RCP R4, R2 ;  /* 0x0000000200047308 */ /* 0x000e220000001000 */
[C---:B------:R-:W-:Y:S01]  /*1d20*/  FADD.FTZ R6, -R2.reuse, R5 ;  /* 0x0000000502067221 */ /* 0x040fe20000010100 */
[C---:B------:R-:W-:Y:S01]  /*1d30*/  FSETP.GT.FTZ.AND P2, PT, R2.reuse, 20, PT ;  /* 0x41a000000200780b */ /* 0x040fe20003f54000 */
[----:B------:R-:W-:Y:S01]  /*1d40*/  HFMA2 R27, -RZ, RZ, 1.875, 0 ;  /* 0x3f800000ff1b7431 */ /* 0x000fe200000001ff */
[C---:B------:R-:W-:Y:S01]  /*1d50*/  FSETP.GEU.FTZ.AND P0, PT, R2.reuse, 200, PT ;  /* 0x434800000200780b */ /* 0x040fe20003f1e000 */
[----:B------:R-:W-:Y:S01]  /*1d60*/  FADD.FTZ R20, |R2|, -RZ ;  /* 0x800000ff02147221 */ /* 0x000fe20000010200 */
[----:B------:R-:W-:Y:S02]  /*1d70*/  IMAD.MOV.U32 R0, RZ, RZ, R1 ;  /* 0x000000ffff007224 */ /* 0x000fe400078e0001 */
[----:B0-----:R-:W-:-:S05]  /*1d80*/  FMUL.FTZ R7, |R6|, R4 ;  /* 0x0000000406077220 */ /* 0x001fca0000410200 */
[----:B------:R-:W-:-:S04]  /*1d90*/  FSETP.GEU.FTZ.AND P1, PT, R7, 0.30000001192092895508, PT ;  /* 0x3e99999a0700780b */ /* 0x000fc80003f3e000 */
[----:B------:R-:W-:-:S13]  /*1da0*/  PLOP3.LUT P1, PT, P2, P0, P1, 0xef, 0x0 ;  /* 0x000000000000781c */ /* 0x000fda0001721d17 */
[----:B------:R-:W-:Y:S05]  /*1db0*/  @P1 BRA `(.L_x_2989) ;  /* 0x0000007800d81947 */ /* 0x000fea0003800000 */
[----:B------:R-:W-:Y:S01]  /*1dc0*/  MOV R22, 0xbeaaaaab ;  /* 0xbeaaaaab00167802 */ /* 0x000fe20000000f00 */
[----:B------:R-:W-:Y:S01]  /*1dd0*/  IMAD.MOV.U32 R23, RZ, RZ, 0x3daaaaab ;  /* 0x3daaaaabff177424 */ /* 0x000fe200078e00ff */
[----:B------:R-:W-:Y:S01]  /*1de0*/  MOV R8, 0xbc72b9d6 ;  /* 0xbc72b9d600087802 */ /* 0x000fe20000000f00 */
[----:B------:R-:W-:Y:S01]  /*1df0*/  IMAD.MOV.U32 R10, RZ, RZ, 0x39b8ef1d ;  /* 0x39b8ef1dff0a7424 */ /* 0x000fe200078e00ff */
[----:B------:R-:W-:Y:S01]  /*1e00*/  MOV R9, 0x3a97b426 ;  /* 0x3a97b42600097802 */ /* 0x000fe20000000f00 */
[----:B------:R-:W-:Y:S01]  /*1e10*/  IMAD.MOV.U32 R21, RZ, RZ, -0x49ed5648 ;  /* 0xb612a9b8ff157424 */ /* 0x000fe200078e00ff */
[----:B------:R-:W-:Y:S01]  /*1e20*/  MOV R11, 0xb93b7038 ;  /* 0xb93b7038000b7802 */ /* 0x000fe20000000f00 */
[----:B------:R0:W-:Y:S01]  /*1e30*/  STL.64 [R1], R22 ;  /* 0x0000001601007387 */ /* 0x0001e20000100a00 */
[----:B------:R-:W-:Y:S01]  /*1e40*/  MOV R20, 0x382462c5 ;  /* 0x382462c500147802 */ /* 0x000fe20000000f00 */
[-C--:B------:R-:W-:Y:S01]  /*1e50*/  FMUL.FTZ R5, R5, R4.reuse ;  /* 0x0000000405057220 */ /* 0x080fe20000410000 */
[----:B------:R-:W-:Y:S01]  /*1e60*/  MOV R24, 0xb5f8d918 ;  /* 0xb5f8d91800187802 */ /* 0x000fe20000000f00 */
[----:B------:R1:W-:Y:S01]  /*1e70*/  STL.64 [R1+0x8], R8 ;  /* 0x0000080801007387 */ /* 0x0003e20000100a00 */
[----:B------:R-:W-:Y:S01]  /*1e80*/  MOV R25, 0x355eb691 ;  /* 0x355eb69100197802 */ /* 0x000fe20000000f00 */
[----:B------:R-:W-:Y:S01]  /*1e90*/  BSSY.RECONVERGENT B0, `(.L_x_2990) ;  /* 0x00003f0000007945 */ /* 0x000fe20003800200 */
[----:B------:R-:W-:Y:S01]  /*1ea0*/  MOV R26, 0x3ef9425d ;  /* 0x3ef9425d001a7802 */ /* 0x000fe20000000f00 */
[----:B------:R2:W-:Y:S01]  /*1eb0*/  STL.64 [R1+0x10], R10 ;  /* 0x0000100a01007387 */ /* 0x0005e20000100a00 */
[----:B------:R-:W-:Y:S01]  /*1ec0*/  FSETP.GT.FTZ.AND P0, PT, R5, 1, PT ;  /* 0x3f8000000500780b */ /* 0x000fe20003f14000 */
[----:B------:R-:W-:Y:S01]  /*1ed0*/  FMUL.FTZ R4, R6, R4 ;  /* 0x0000000406047220 */ /* 0x000fe20000410000 */
[----:B------:R-:W-:Y:S01]  /*1ee0*/  VIADD R6, R1, 0x9c4 ;  /* 0x000009c401067836 */ /* 0x000fe20000000000 */
[----:B0-----:R-:W-:Y:S01]  /*1ef0*/  MOV R23, 0x31e67ae7 ;  /* 0x31e67ae700177802 */ /* 0x001fe20000000f00 */
[----:B------:R-:W-:Y:S01]  /*1f00*/  IMAD.MOV.U32 R22, RZ, RZ, -0x4bc25033 ;  /* 0xb43dafcdff167424 */ /* 0x000fe200078e00ff */
[----:B------:R0:W-:Y:S01]  /*1f10*/  STL.64 [R1+0x18], R20 ;  /* 0x0000181401007387 */ /* 0x0001e20000100a00 */
[----:B-1----:R-:W-:Y:S01]  /*1f20*/  MOV R8, 0x32304beb ;  /* 0x32304beb00087802 */ /* 0x002fe20000000f00 */
[----:B------:R-:W-:-:S02]  /*1f30*/  IMAD.MOV.U32 R9, RZ, RZ, -0x4e696f34 ;  /* 0xb19690ccff097424 */ /* 0x000fc400078e00ff */
[----:B------:R1:W-:Y:S01]  /*1f40*/  STL.64 [R1+0x28], R22 ;  /* 0x0000281601007387 */ /* 0x0003e20000100a00 */
[----:B--2---:R-:W-:Y:S02]  /*1f50*/  MOV R10, 0x307b7337 ;  /* 0x307b7337000a7802 */ /* 0x004fe40000000f00 */
[----:B------:R-:W-:Y:S01]  /*1f60*/  MOV R11, 0xade06cdb ;  /* 0xade06cdb000b7802 */ /* 0x000fe20000000f00 */
[----:B------:R2:W-:Y:S01]  /*1f70*/  STL.64 [R1+0x30], R8 ;  /* 0x0000300801007387 */ /* 0x0005e20000100a00 */
[----:B0-----:R-:W-:Y:S01]  /*1f80*/  IMAD.MOV.U32 R20, RZ, RZ, -0x517fc7ac ;  /* 0xae803854ff147424 */ /* 0x001fe200078e00ff */
[----:B------:R-:W-:Y:S02]  /*1f90*/  MOV R21, 0x2dd64a3b ;  /* 0x2dd64a3b00157802 */ /* 0x000fe40000000f00 */
[----:B------:R0:W-:Y:S01]  /*1fa0*/  STL.64 [R1+0x38], R10 ;  /* 0x0000380a01007387 */ /* 0x0001e20000100a00 */
[----:B-1----:R-:W-:Y:S02]  /*1fb0*/  MOV R22, 0x2abdd03b ;  /* 0x2abdd03b00167802 */ /* 0x002fe40000000f00 */
[----:B------:R-:W-:Y:S01]  /*1fc0*/  MOV R23, 0xaa1cc4df ;  /* 0xaa1cc4df00177802 */ /* 0x000fe20000000f00 */
[----:B------:R1:W-:Y:S01]  /*1fd0*/  STL.64 [R1+0x40], R20 ;  /* 0x0000401401007387 */ /* 0x0003e20000100a00 */
[----:B--2---:R-:W-:Y:S01]  /*1fe0*/  IMAD.MOV.U32 R8, RZ, RZ, 0x2900827e ;  /* 0x2900827eff087424 */ /* 0x004fe200078e00ff */
[----:B------:R-:W-:-:S02]  /*1ff0*/  MOV R9, 0xa6141ff4 ;  /* 0xa6141ff400097802 */ /* 0x000fc40000000f00 */
[----:B------:R2:W-:Y:S01]  /*2000*/  STL.64 [R1+0x20], R24 ;  /* 0x0000201801007387 */ /* 0x0005e20000100a00 */
[----:B0-----:R-:W-:Y:S01]  /*2010*/  MOV R10, 0xa70e548a ;  /* 0xa70e548a000a7802 */ /* 0x001fe20000000f00 */
[----:B------:R-:W-:Y:S02]  /*2020*/  IMAD.MOV.U32 R11, RZ, RZ, -0x450d462a ;  /* 0xbaf2b9d6ff0b7424 */ /* 0x000fe400078e00ff */
[----:B------:R0:W-:Y:S01]  /*2030*/  STL.64 [R1+0x50], R22 ;  /* 0x0000501601007387 */ /* 0x0001e20000100a00 */
[----:B-1----:R-:W-:-:S03]  /*2040*/  MOV R20, 0xbb638e39 ;  /* 0xbb638e3900147802 */ /* 0x002fc60000000f00 */
[----:B------:R1:W-:Y:S01]  /*2050*/  STL.64 [R1+0x58], R8 ;  /* 0x0000580801007387 */ /* 0x0003e20000100a00 */
[----:B------:R-:W-:Y:S02]  /*2060*/  MOV R21, 0x3b2d602b ;  /* 0x3b2d602b00157802 */ /* 0x000fe40000000f00 */
[----:B--2---:R-:W-:Y:S01]  /*2070*/  MOV R24, 0xacb0e538 ;  /* 0xacb0e53800187802 */ /* 0x004fe20000000f00 */
[----:B------:R-:W-:Y:S01]  /*2080*/  IMAD.MOV.U32 R25, RZ, RZ, 0x29f7cc00 ;  /* 0x29f7cc00ff197424 */ /* 0x000fe200078e00ff */
[----:B------:R2:W-:Y:S01]  /*2090*/  STL.64 [R1+0x60], R10 ;  /* 0x0000600a01007387 */ /* 0x0005e20000100a00 */
[----:B0-----:R-:W-:Y:S01]  /*20a0*/  MOV R22, 0xb4d7c1a2 ;  /* 0xb4d7c1a200167802 */ /* 0x001fe20000000f00 */
[----:B------:R-:W-:Y:S02]  /*20b0*/  IMAD.MOV.U32 R23, RZ, RZ, -0x48682da9 ;  /* 0xb797d257ff177424 */ /* 0x000fe400078e00ff */
[----:B------:R0:W-:Y:S01]  /*20c0*/  STL.64 [R1+0x68], R20 ;  /* 0x0000681401007387 */ /* 0x0001e20000100a00 */
[----:B-1----:R-:W-:-:S02]  /*20d0*/  MOV R8, 0x370054e5 ;  /* 0x370054e500087802 */ /* 0x002fc40000000f00 */
[----:B------:R-:W-:Y:S01]  /*20e0*/  MOV R9, 0xb5d85efe ;  /* 0xb5d85efe00097802 */ /* 0x000fe20000000f00 */
[----:B------:R1:W-:Y:S01]  /*20f0*/  STL.64 [R1+0x48], R24 ;  /* 0x0000481801007387 */ /* 0x0003e20000100a00 */
[----:B--2---:R-:W-:Y:S01]  /*2100*/  IMAD.MOV.U32 R10, RZ, RZ, 0x319fac92 ;  /* 0x319fac92ff0a7424 */ /* 0x004fe200078e00ff */
[----:B------:R-:W-:Y:S02]  /*2110*/  MOV R11, 0x34140796 ;  /* 0x34140796000b7802 */ /* 0x000fe40000000f00 */
[----:B------:R2:W-:Y:S01]  /*2120*/  STL.64 [R1+0x78], R22 ;  /* 0x0000781601007387 */ /* 0x0005e20000100a00 */
[----:B0-----:R-:W-:Y:S01]  /*2130*/  MOV R20, 0xb37711e8 ;  /* 0xb37711e800147802 */ /* 0x001fe20000000f00 */
[----:B------:R-:W-:Y:S02]  /*2140*/  IMAD.MOV.U32 R21, RZ, RZ, 0x324d53d2 ;  /* 0x324d53d2ff157424 */ /* 0x000fe400078e00ff */
[----:B------:R0:W-:Y:S01]  /*2150*/  STL.64 [R1+0x80], R8 ;  /* 0x0000800801007387 */ /* 0x0001e20000100a00 */
[----:B-1----:R-:W-:Y:S01]  /*2160*/  IMAD.MOV.U32 R24, RZ, RZ, -0x457e3585 ;  /* 0xba81ca7bff187424 */ /* 0x002fe200078e00ff */
[----:B------:R-:W-:-:S02]  /*2170*/  MOV R25, 0x3957c1a2 ;  /* 0x3957c1a200197802 */ /* 0x000fc40000000f00 */
[----:B------:R1:W-:Y:S01]  /*2180*/  STL.64 [R1+0x88], R10 ;  /* 0x0000880a01007387 */ /* 0x0003e20000100a00 */
[----:B--2---:R-:W-:Y:S01]  /*2190*/  IMAD.MOV.U32 R22, RZ, RZ, 0x2fe4da1a ;  /* 0x2fe4da1aff167424 */ /* 0x004fe200078e00ff */
[----:B------:R-:W-:Y:S02]  /*21a0*/  MOV R23, 0xaebc5283 ;  /* 0xaebc528300177802 */ /* 0x000fe40000000f00 */
[----:B------:R2:W-:Y:S01]  /*21b0*/  STL.64 [R1+0x90], R20 ;  /* 0x0000901401007387 */ /* 0x0005e20000100a00 */
[----:B0-----:R-:W-:Y:S01]  /*21c0*/  MOV R8, 0x29889f1d ;  /* 0x29889f1d00087802 */ /* 0x001fe20000000f00 */
[----:B------:R-:W-:Y:S02]  /*21d0*/  IMAD.MOV.U32 R9, RZ, RZ, 0x2cfc020e ;  /* 0x2cfc020eff097424 */ /* 0x000fe400078e00ff */
[----:B------:R0:W-:Y:S01]  /*21e0*/  STL.64 [R1+0x70], R24 ;  /* 0x0000701801007387 */ /* 0x0001e20000100a00 */
[----:B-1----:R-:W-:-:S03]  /*21f0*/  MOV R10, 0xac4e6798 ;  /* 0xac4e6798000a7802 */ /* 0x002fc60000000f00 */
[----:B------:R1:W-:Y:S01]  /*2200*/  STL.64 [R1+0xa0], R22 ;  /* 0x0000a01601007387 */ /* 0x0003e20000100a00 */
[----:B------:R-:W-:Y:S01]  /*2210*/  MOV R11, 0x2b28cac0 ;  /* 0x2b28cac0000b7802 */ /* 0x000fe20000000f00 */
[----:B--2---:R-:W-:Y:S01]  /*2220*/  IMAD.MOV.U32 R20, RZ, RZ, -0x5a86242d ;  /* 0xa579dbd3ff147424 */ /* 0x004fe200078e00ff */
[----:B------:R-:W-:Y:S01]  /*2230*/  MOV R21, 0xa960345a ;  /* 0xa960345a00157802 */ /* 0x000fe20000000f00 */
[----:B------:R2:W-:Y:S01]  /*2240*/  STL.64 [R1+0xa8], R8 ;  /* 0x0000a80801007387 */ /* 0x0005e20000100a00 */
[----:B0-----:R-:W-:-:S03]  /*2250*/  MOV R24, 0xad9a4fde ;  /* 0xad9a4fde00187802 */ /* 0x001fc60000000f00 */
        /* <DEDUP_REMOVED lines=8> */
[----:B0-----:R-:W-:Y:S01]  /*22e0*/  MOV R10, 0xb8e129f8 ;  /* 0xb8e129f8000a7802 */ /* 0x001fe20000000f00 */
[----:B------:R-:W-:-:S02]  /*22f0*/  IMAD.MOV.U32 R11, RZ, RZ, 0x385dfa1f ;  /* 0x385dfa1fff0b7424 */ /* 0x000fc400078e00ff */
[----:B------:R0:W-:Y:S01]  /*2300*/  STL.64 [R1+0xc8], R22 ;  /* 0x0000c81601007387 */ /* 0x0001e20000100a00 */
[----:B-1----:R-:W-:Y:S02]  /*2310*/  MOV R20, 0xb7561683 ;  /* 0xb756168300147802 */ /* 0x002fe40000000f00 */
[----:B------:R-:W-:Y:S01]  /*2320*/  MOV R21, 0x33130aa5 ;  /* 0x33130aa500157802 */ /* 0x000fe20000000f00 */
[----:B------:R1:W-:Y:S01]  /*2330*/  STL.64 [R1+0xd0], R8 ;  /* 0x0000d00801007387 */ /* 0x0003e20000100a00 */
[----:B--2---:R-:W-:Y:S01]  /*2340*/  MOV R24, 0x28b6c54f ;  /* 0x28b6c54f00187802 */ /* 0x004fe20000000f00 */
[----:B------:R-:W-:Y:S02]  /*2350*/  IMAD.MOV.U32 R25, RZ, RZ, -0x586b27e4 ;  /* 0xa794d81cff197424 */ /* 0x000fe400078e00ff */
[----:B------:R2:W-:Y:S01]  /*2360*/  STL.64 [R1+0xd8], R10 ;  /* 0x0000d80a01007387 */ /* 0x0005e20000100a00 */
[----:B0-----:R-:W-:Y:S01]  /*2370*/  MOV R22, 0x34195641 ;  /* 0x3419564100167802 */ /* 0x001fe20000000f00 */
[----:B------:R-:W-:-:S02]  /*2380*/  IMAD.MOV.U32 R23, RZ, RZ, -0x509eda18 ;  /* 0xaf6125e8ff177424 */ /* 0x000fc400078e00ff */
[----:B------:R0:W-:Y:S01]  /*2390*/  STL.64 [R1+0xe0], R20 ;  /* 0x0000e01401007387 */ /* 0x0001e20000100a00 */
[----:B-1----:R-:W-:-:S03]  /*23a0*/  MOV R8, 0xb2721b9a ;  /* 0xb2721b9a00087802 */ /* 0x002fc60000000f00 */
[----:B------:R1:W-:Y:S01]  /*23b0*/  STL.64 [R1+0xc0], R24 ;  /* 0x0000c01801007387 */ /* 0x0003e20000100a00 */
[----:B------:R-:W-:Y:S01]  /*23c0*/  MOV R9, 0x31d606a3 ;  /* 0x31d606a300097802 */ /* 0x000fe20000000f00 */
[----:B--2---:R-:W-:Y:S01]  /*23d0*/  IMAD.MOV.U32 R10, RZ, RZ, -0x4f441d3f ;  /* 0xb0bbe2c1ff0a7424 */ /* 0x004fe200078e00ff */
[----:B------:R-:W-:Y:S01]  /*23e0*/  MOV R11, 0x2b84b13c ;  /* 0x2b84b13c000b7802 */ /* 0x000fe20000000f00 */
[----:B------:R2:W-:Y:S01]  /*23f0*/  STL.64 [R1+0xf0], R22 ;  /* 0x0000f01601007387 */ /* 0x0005e20000100a00 */
[----:B0-----:R-:W-:Y:S01]  /*2400*/  MOV R20, 0x2f0d882b ;  /* 0x2f0d882b00147802 */ /* 0x001fe20000000f00 */
[----:B------:R-:W-:Y:S02]  /*2410*/  IMAD.MOV.U32 R21, RZ, RZ, -0x518b4439 ;  /* 0xae74bbc7ff157424 */ /* 0x000fe400078e00ff */
[----:B------:R0:W-:Y:S01]  /*2420*/  STL.64 [R1+0xf8], R8 ;  /* 0x0000f80801007387 */ /* 0x0001e20000100a00 */
[----:B-1----:R-:W-:Y:S01]  /*2430*/  IMAD.MOV.U32 R24, RZ, RZ, 0x35b82c49 ;  /* 0x35b82c49ff187424 */ /* 0x002fe200078e00ff */
[----:B------:R-:W-:-:S02]  /*2440*/  MOV R25, 0xb5291658 ;  /* 0xb529165800197802 */ /* 0x000fc40000000f00 */
[----:B------:R1:W-:Y:S01]  /*2450*/  STL.64 [R1+0x100], R10 ;  /* 0x0001000a01007387 */ /* 0x0003e20000100a00 */
[----:B--2---:R-:W-:Y:S01]  /*2460*/  IMAD.MOV.U32 R22, RZ, RZ, -0x54660630 ;  /* 0xab99f9d0ff167424 */ /* 0x004fe200078e00ff */
[----:B------:R-:W-:Y:S02]  /*2470*/  MOV R23, 0x2b033afb ;  /* 0x2b033afb00177802 */ /* 0x000fe40000000f00 */
[----:B------:R2:W-:Y:S01]  /*2480*/  STL.64 [R1+0x108], R20 ;  /* 0x0001081401007387 */ /* 0x0005e20000100a00 */
[----:B0-----:R-:W-:Y:S01]  /*2490*/  MOV R8, 0xa9df0b0c ;  /* 0xa9df0b0c00087802 */ /* 0x001fe20000000f00 */
[----:B------:R-:W-:Y:S02]  /*24a0*/  IMAD.MOV.U32 R9, RZ, RZ, 0x23ae9da1 ;  /* 0x23ae9da1ff097424 */ /* 0x000fe400078e00ff */
[----:B------:R0:W-:Y:S01]  /*24b0*/  STL.64 [R1+0xe8], R24 ;  /* 0x0000e81801007387 */ /* 0x0001e20000100a00 */
[----:B-1----:R-:W-:Y:S02]  /*24c0*/  MOV R10, 0x281f97f3 ;  /* 0x281f97f3000a7802 */ /* 0x002fe40000000f00 */
[----:B------:R-:W-:Y:S01]  /*24d0*/  MOV R11, 0x3a2a3eca ;  /* 0x3a2a3eca000b7802 */ /* 0x000fe20000000f00 */
[----:B------:R1:W-:Y:S01]  /*24e0*/  STL.64 [R1+0x118], R22 ;  /* 0x0001181601007387 */ /* 0x0003e20000100a00 */
[----:B--2---:R-:W-:Y:S01]  /*24f0*/  IMAD.MOV.U32 R20, RZ, RZ, 0x39709e72 ;  /* 0x39709e72ff147424 */ /* 0x004fe200078e00ff */
[----:B------:R-:W-:-:S02]  /*2500*/  MOV R21, 0xb9f5fd8c ;  /* 0xb9f5fd8c00157802 */ /* 0x000fc40000000f00 */
[----:B------:R2:W-:Y:S01]  /*2510*/  STL.64 [R1+0x120], R8 ;  /* 0x0001200801007387 */ /* 0x0005e20000100a00 */
[----:B0-----:R-:W-:Y:S02]  /*2520*/  MOV R24, 0x2d52aed2 ;  /* 0x2d52aed200187802 */ /* 0x001fe40000000f00 */
[----:B------:R-:W-:Y:S01]  /*2530*/  MOV R25, 0xa796340a ;  /* 0xa796340a00197802 */ /* 0x000fe20000000f00 */
[----:B------:R0:W-:Y:S01]  /*2540*/  STL.64 [R1+0x128], R10 ;  /* 0x0001280a01007387 */ /* 0x0001e20000100a00 */
[----:B-1----:R-:W-:Y:S02]  /*2550*/  MOV R22, 0xb480a951 ;  /* 0xb480a95100167802 */ /* 0x002fe40000000f00 */
[----:B------:R-:W-:Y:S01]  /*2560*/  MOV R23, 0x3739efa3 ;  /* 0x3739efa300177802 */ /* 0x000fe20000000f00 */
[----:B------:R1:W-:Y:S01]  /*2570*/  STL.64 [R1+0x130], R20 ;  /* 0x0001301401007387 */ /* 0x0003e20000100a00 */
[----:B--2---:R-:W-:Y:S01]  /*2580*/  IMAD.MOV.U32 R8, RZ, RZ, -0x49419487 ;  /* 0xb6be6b79ff087424 */ /* 0x004fe200078e00ff */
        /* <DEDUP_REMOVED lines=9> */
[----:B------:R-:W-:Y:S01]  /*2620*/  IMAD.MOV.U32 R25, RZ, RZ, -0x47616ae3 ;  /* 0xb89e951dff197424 */ /* 0x000fe200078e00ff */
[----:B------:R2:W-:Y:S01]  /*2630*/  STL.64 [R1+0x150], R10 ;  /* 0x0001500a01007387 */ /* 0x0005e20000100a00 */
[----:B0-----:R-:W-:Y:S01]  /*2640*/  MOV R22, 0xb082062a ;  /* 0xb082062a00167802 */ /* 0x001fe20000000f00 */
[----:B------:R-:W-:Y:S02]  /*2650*/  IMAD.MOV.U32 R23, RZ, RZ, 0x2f6cd8aa ;  /* 0x2f6cd8aaff177424 */ /* 0x000fe400078e00ff */
        /* <DEDUP_REMOVED lines=17> */
[----:B------:R-:W-:Y:S02]  /*2770*/  IMAD.MOV.U32 R9, RZ, RZ, -0x4a3b86a9 ;  /* 0xb5c47957ff097424 */ /* 0x000fe400078e00ff */
[----:B------:R0:W-:Y:S01]  /*2780*/  STL.64 [R1+0x160], R24 ;  /* 0x0001601801007387 */ /* 0x0001e20000100a00 */
[----:B-1----:R-:W-:-:S03]  /*2790*/  MOV R10, 0x388b4846 ;  /* 0x388b4846000a7802 */ /* 0x002fc60000000f00 */
        /* <DEDUP_REMOVED lines=15> */
[----:B------:R-:W-:-:S02]  /*2890*/  IMAD.MOV.U32 R11, RZ, RZ, -0x557e622c ;  /* 0xaa819dd4ff0b7424 */ /* 0x000fc400078e00ff */
[----:B------:R0:W-:Y:S01]  /*28a0*/  STL.64 [R1+0x1b8], R22 ;  /* 0x0001b81601007387 */ /* 0x0001e20000100a00 */
[----:B-1----:R-:W-:Y:S02]  /*28b0*/  MOV R20, 0xafd8a791 ;  /* 0xafd8a79100147802 */ /* 0x002fe40000000f00 */
[----:B------:R-:W-:Y:S01]  /*28c0*/  MOV R21, 0x2f4c88ee ;  /* 0x2f4c88ee00157802 */ /* 0x000fe20000000f00 */
[----:B------:R1:W-:Y:S01]  /*28d0*/  STL.64 [R1+0x1c0], R8 ;  /* 0x0001c00801007387 */ /* 0x0003e20000100a00 */
[----:B--2---:R-:W-:Y:S01]  /*28e0*/  MOV R24, 0xb5e38e04 ;  /* 0xb5e38e0400187802 */ /* 0x004fe20000000f00 */
[----:B------:R-:W-:Y:S02]  /*28f0*/  IMAD.MOV.U32 R25, RZ, RZ, 0x356f1bed ;  /* 0x356f1bedff197424 */ /* 0x000fe400078e00ff */
        /* <DEDUP_REMOVED lines=20> */
[----:B------:R-:W-:Y:S02]  /*2a40*/  IMAD.MOV.U32 R9, RZ, RZ, -0x49e638a7 ;  /* 0xb619c759ff097424 */ /* 0x000fe400078e00ff */
[----:B------:R0:W-:Y:S01]  /*2a50*/  STL.64 [R1+0x1d8], R24 ;  /* 0x0001d81801007387 */ /* 0x0001e20000100a00 */
[----:B-1----:R-:W-:Y:S02]  /*2a60*/  MOV R10, 0xafb2ce7f ;  /* 0xafb2ce7f000a7802 */ /* 0x002fe40000000f00 */
[----:B------:R-:W-:Y:S01]  /*2a70*/  MOV R11, 0x34ba0a82 ;  /* 0x34ba0a82000b7802 */ /* 0x000fe20000000f00 */
[----:B------:R1:W-:Y:S01]  /*2a80*/  STL.64 [R1+0x208], R22 ;  /* 0x0002081601007387 */ /* 0x0003e20000100a00 */
[----:B--2---:R-:W-:Y:S01]  /*2a90*/  IMAD.MOV.U32 R20, RZ, RZ, -0x4bb9ecc2 ;  /* 0xb446133eff147424 */ /* 0x004fe200078e00ff */
        /* <DEDUP_REMOVED lines=12> */
[----:B------:R-:W-:Y:S02]  /*2b60*/  IMAD.MOV.U32 R11, RZ, RZ, 0x2d3dfaf5 ;  /* 0x2d3dfaf5ff0b7424 */ /* 0x000fe400078e00ff */
        /* <DEDUP_REMOVED lines=10> */
[----:B-1----:R-:W-:-:S02]  /*2c10*/  MOV R8, 0x398e04a8 ;  /* 0x398e04a800087802 */ /* 0x002fc40000000f00 */
[----:B------:R-:W-:Y:S01]  /*2c20*/  MOV R9, 0x3554208f ;  /* 0x3554208f00097802 */ /* 0x000fe20000000f00 */
[----:B------:R1:W-:Y:S01]  /*2c30*/  STL.64 [R1+0x228], R24 ;  /* 0x0002281801007387 */ /* 0x0003e20000100a00 */
[----:B--2---:R-:W-:Y:S01]  /*2c40*/  IMAD.MOV.U32 R10, RZ, RZ, -0x4754ffb6 ;  /* 0xb8ab004aff0a7424 */ /* 0x004fe200078e00ff */
[----:B------:R-:W-:Y:S02]  /*2c50*/  MOV R11, 0x386b5efc ;  /* 0x386b5efc000b7802 */ /* 0x000fe40000000f00 */
[----:B------:R2:W-:Y:S01]  /*2c60*/  STL.64 [R1+0x258], R22 ;  /* 0x0002581601007387 */ /* 0x0005e20000100a00 */
[----:B0-----:R-:W-:Y:S01]  /*2c70*/  MOV R20, 0xb799c17a ;  /* 0xb799c17a00147802 */ /* 0x001fe20000000f00 */
[----:B------:R-:W-:Y:S02]  /*2c80*/  IMAD.MOV.U32 R21, RZ, RZ, -0x4eac5ede ;  /* 0xb153a122ff157424 */ /* 0x000fe400078e00ff */
[----:B------:R0:W-:Y:S01]  /*2c90*/  STL.64 [R1+0x260], R8 ;  /* 0x0002600801007387 */ /* 0x0001e20000100a00 */
[----:B-1----:R-:W-:Y:S01]  /*2ca0*/  IMAD.MOV.U32 R24, RZ, RZ, 0x2b1fe612 ;  /* 0x2b1fe612ff187424 */ /* 0x002fe200078e00ff */
        /* <DEDUP_REMOVED lines=20> */
[----:B--2---:R-:W-:Y:S01]  /*2df0*/  IMAD.MOV.U32 R8, RZ, RZ, -0x53a03bb8 ;  /* 0xac5fc448ff087424 */ /* 0x004fe200078e00ff */
        /* <DEDUP_REMOVED lines=12> */
[----:B------:R-:W-:-:S02]  /*2ec0*/  IMAD.MOV.U32 R23, RZ, RZ, 0x37e8bcc2 ;  /* 0x37e8bcc2ff177424 */ /* 0x000fc400078e00ff */
[----:B------:R0:W-:Y:S01]  /*2ed0*/  STL.64 [R1+0x2c0], R20 ;  /* 0x0002c01401007387 */ /* 0x0001e20000100a00 */
[----:B-1----:R-:W-:-:S03]  /*2ee0*/  MOV R8, 0xb799348b ;  /* 0xb799348b00087802 */ /* 0x002fc60000000f00 */
[----:B------:R1:W-:Y:S01]  /*2ef0*/  STL.64 [R1+0x2a0], R24 ;  /* 0x0002a01801007387 */ /* 0x0003e20000100a00 */
[----:B------:R-:W-:Y:S01]  /*2f00*/  MOV R9, 0x36c233ec ;  /* 0x36c233ec00097802 */ /* 0x000fe20000000f00 */
[----:B--2---:R-:W-:Y:S01]  /*2f10*/  IMAD.MOV.U32 R10, RZ, RZ, 0x3007c16d ;  /* 0x3007c16dff0a7424 */ /* 0x004fe200078e00ff */
        /* <DEDUP_REMOVED lines=323> */
[----:B--2---:R-:W-:Y:S02]  /*4350*/  MOV R22, 0xb3f53521 ;  /* 0xb3f5352100167802 */ /* 0x004fe40000000f00 */
[----:B------:R-:W-:Y:S01]  /*4360*/  MOV R23, 0x33108b6f ;  /* 0x33108b6f00177802 */ /* 0x000fe20000000f00 */
[----:B------:R2:W-:Y:S01]  /*4370*/  STL.64 [R1+0x630], R20 ;  /* 0x0006301401007387 */ /* 0x0005e20000100a00 */
[----:B0-----:R-:W-:Y:S01]  /*4380*/  IMAD.MOV.U32 R8, RZ, RZ, -0x423524bd ;  /* 0xbdcadb43ff087424 */ /* 0x001fe200078e00ff */
[----:B------:R-:W-:Y:S02]  /*4390*/  MOV R9, 0x3e37d95d ;  /* 0x3e37d95d00097802 */ /* 0x000fe40000000f00 */
[----:B------:R0:W-:Y:S01]  /*43a0*/  STL.64 [R1+0x610], R24 ;  /* 0x0006101801007387 */ /* 0x0001e20000100a00 */
[----:B-1----:R-:W-:Y:S01]  /*43b0*/  MOV R10, 0xbe050379 ;  /* 0xbe050379000a7802 */ /* 0x002fe20000000f00 */
[----:B------:R-:W-:-:S02]  /*43c0*/  IMAD.MOV.U32 R11, RZ, RZ, -0x47fbf7d1 ;  /* 0xb804082fff0b7424 */ /* 0x000fc400078e00ff */
[----:B------:R1:W-:Y:S01]  /*43d0*/  STL.64 [R1+0x638], R22 ;  /* 0x0006381601007387 */ /* 0x0003e20000100a00 */
[----:B--2---:R-:W-:-:S03]  /*43e0*/  MOV R20, 0x3db95da4 ;  /* 0x3db95da400147802 */ /* 0x004fc60000000f00 */
[----:B------:R2:W-:Y:S01]  /*43f0*/  STL.64 [R1+0x640], R8 ;  /* 0x0006400801007387 */ /* 0x0005e20000100a00 */
[----:B------:R-:W-:Y:S01]  /*4400*/  MOV R21, 0xbdbe1d0a ;  /* 0xbdbe1d0a00157802 */ /* 0x000fe20000000f00 */
[----:B0-----:R-:W-:Y:S02]  /*4410*/  IMAD.MOV.U32 R24, RZ, RZ, 0x3d35e97a ;  /* 0x3d35e97aff187424 */ /* 0x001fe400078e00ff */
[----:B------:R0:W-:Y:S01]  /*4420*/  STL.64 [R1+0x648], R10 ;  /* 0x0006480a01007387 */ /* 0x0001e20000100a00 */
[----:B------:R-:W-:-:S03]  /*4430*/  MOV R25, 0x3495237e ;  /* 0x3495237e00197802 */ /* 0x000fc60000000f00 */
[----:B------:R3:W-:Y:S01]  /*4440*/  STL.64 [R1+0x650], R20 ;  /* 0x0006501401007387 */ /* 0x0007e20000100a00 */
[----:B-1----:R-:W-:Y:S01]  /*4450*/  MOV R22, 0xbc8d24f9 ;  /* 0xbc8d24f900167802 */ /* 0x002fe20000000f00 */
[----:B------:R-:W-:Y:S01]  /*4460*/  IMAD.MOV.U32 R23, RZ, RZ, 0x3c685f80 ;  /* 0x3c685f80ff177424 */ /* 0x000fe200078e00ff */
[----:B--2---:R-:W-:Y:S01]  /*4470*/  MOV R8, 0xbbb833db ;  /* 0xbbb833db00087802 */ /* 0x004fe20000000f00 */
[----:B------:R1:W-:Y:S01]  /*4480*/  STL.64 [R1+0x658], R24 ;  /* 0x0006581801007387 */ /* 0x0003e20000100a00 */
[----:B------:R-:W-:Y:S01]  /*4490*/  MOV R9, 0xb124a69e ;  /* 0xb124a69e00097802 */ /* 0x000fe20000000f00 */
[----:B0-----:R-:W-:Y:S01]  /*44a0*/  IMAD.MOV.U32 R10, RZ, RZ, 0x3ad21a87 ;  /* 0x3ad21a87ff0a7424 */ /* 0x001fe200078e00ff */
[----:B------:R-:W-:Y:S01]  /*44b0*/  MOV R11, 0xba9821e8 ;  /* 0xba9821e8000b7802 */ /* 0x000fe20000000f00 */
[----:B------:R0:W-:Y:S01]  /*44c0*/  STL.64 [R1+0x660], R22 ;  /* 0x0006601601007387 */ /* 0x0001e20000100a00 */
[----:B---3--:R-:W-:Y:S01]  /*44d0*/  MOV R20, 0x39d6f710 ;  /* 0x39d6f71000147802 */ /* 0x008fe20000000f00 */
[----:B------:R-:W-:-:S02]  /*44e0*/  IMAD.MOV.U32 R21, RZ, RZ, 0x2da18c1b ;  /* 0x2da18c1bff157424 */ /* 0x000fc400078e00ff */
[----:B------:R2:W-:Y:S01]  /*44f0*/  STL.64 [R1+0x668], R8 ;  /* 0x0006680801007387 */ /* 0x0005e20000100a00 */
[----:B-1----:R-:W-:-:S03]  /*4500*/  MOV R24, 0xb8c8fffe ;  /* 0xb8c8fffe00187802 */ /* 0x002fc60000000f00 */
[----:B------:R1:W-:Y:S01]  /*4510*/  STL.64 [R1+0x670], R10 ;  /* 0x0006700a01007387 */ /* 0x0003e20000100a00 */
[----:B------:R-:W-:-:S03]  /*4520*/  MOV R25, 0x3885781c ;  /* 0x3885781c00197802 */ /* 0x000fc60000000f00 */
[----:B------:R3:W-:Y:S01]  /*4530*/  STL.64 [R1+0x678], R20 ;  /* 0x0006781401007387 */ /* 0x0007e20000100a00 */
[----:B0-----:R-:W-:Y:S01]  /*4540*/  IMAD.MOV.U32 R22, RZ, RZ, -0x4851d4db ;  /* 0xb7ae2b25ff167424 */ /* 0x001fe200078e00ff */
[----:B------:R-:W-:Y:S02]  /*4550*/  MOV R23, 0xaa04ec8a ;  /* 0xaa04ec8a00177802 */ /* 0x000fe40000000f00 */
[----:B--2---:R-:W-:Y:S01]  /*4560*/  MOV R8, 0x368d5ef3 ;  /* 0x368d5ef300087802 */ /* 0x004fe20000000f00 */
[----:B------:R-:W-:Y:S01]  /*4570*/  IMAD.MOV.U32 R9, RZ, RZ, -0x49cfc1d0 ;  /* 0xb6303e30ff097424 */ /* 0x000fe200078e00ff */
[----:B------:R0:W-:Y:S01]  /*4580*/  STL.64 [R1+0x680], R24 ;  /* 0x0006801801007387 */ /* 0x0001e20000100a00 */
[----:B-1----:R-:W-:Y:S02]  /*4590*/  MOV R10, 0x3558d126 ;  /* 0x3558d126000a7802 */ /* 0x002fe40000000f00 */
[----:B------:R-:W-:Y:S01]  /*45a0*/  MOV R11, 0x262d4d18 ;  /* 0x262d4d18000b7802 */ /* 0x000fe20000000f00 */
[----:B------:R1:W-:Y:S01]  /*45b0*/  STL.64 [R1+0x688], R22 ;  /* 0x0006881601007387 */ /* 0x0003e20000100a00 */
[----:B---3--:R-:W-:Y:S01]  /*45c0*/  IMAD.MOV.U32 R20, RZ, RZ, -0x4be1d735 ;  /* 0xb41e28cbff147424 */ /* 0x008fe200078e00ff */
[----:B------:R-:W-:-:S02]  /*45d0*/  MOV R21, 0xbe4cbe7e ;  /* 0xbe4cbe7e00157802 */ /* 0x000fc40000000f00 */
[----:B------:R2:W-:Y:S01]  /*45e0*/  STL.64 [R1+0x690], R8 ;  /* 0x0006900801007387 */ /* 0x0005e20000100a00 */
[----:B0-----:R-:W-:-:S03]  /*45f0*/  MOV R24, 0xbc76adea ;  /* 0xbc76adea00187802 */ /* 0x001fc60000000f00 */
[----:B------:R0:W-:Y:S01]  /*4600*/  STL.64 [R1+0x698], R10 ;  /* 0x0006980a01007387 */ /* 0x0001e20000100a00 */
[----:B------:R-:W-:-:S03]  /*4610*/  IMAD.MOV.U32 R25, RZ, RZ, 0x3ebaba46 ;  /* 0x3ebaba46ff197424 */ /* 0x000fc600078e00ff */
[----:B------:R3:W-:Y:S01]  /*4620*/  STL.64 [R1+0x6a0], R20 ;  /* 0x0006a01401007387 */ /* 0x0007e20000100a00 */
[----:B-1----:R-:W-:Y:S02]  /*4630*/  MOV R22, 0xbeedbf89 ;  /* 0xbeedbf8900167802 */ /* 0x002fe40000000f00 */
[----:B------:R-:W-:Y:S01]  /*4640*/  MOV R23, 0x3e8866ce ;  /* 0x3e8866ce00177802 */ /* 0x000fe20000000f00 */
[----:B--2---:R-:W-:Y:S01]  /*4650*/  IMAD.MOV.U32 R8, RZ, RZ, 0x380ec44f ;  /* 0x380ec44fff087424 */ /* 0x004fe200078e00ff */
[----:B------:R-:W-:Y:S01]  /*4660*/  MOV R9, 0xbe0d26d1 ;  /* 0xbe0d26d100097802 */ /* 0x000fe20000000f00 */
[----:B------:R1:W-:Y:S01]  /*4670*/  STL.64 [R1+0x6a8], R24 ;  /* 0x0006a81801007387 */ /* 0x0003e20000100a00 */
[----:B0-----:R-:W-:Y:S01]  /*4680*/  MOV R10, 0x3e02b5d2 ;  /* 0x3e02b5d2000a7802 */ /* 0x001fe20000000f00 */
[----:B------:R-:W-:Y:S02]  /*4690*/  IMAD.MOV.U32 R11, RZ, RZ, -0x4299bf87 ;  /* 0xbd664079ff0b7424 */ /* 0x000fe400078e00ff */
[----:B------:R0:W-:Y:S01]  /*46a0*/  STL.64 [R1+0x6b0], R22 ;  /* 0x0006b01601007387 */ /* 0x0001e20000100a00 */
[----:B---3--:R-:W-:-:S02]  /*46b0*/  MOV R20, 0xb43c3e3f ;  /* 0xb43c3e3f00147802 */ /* 0x008fc40000000f00 */
[----:B------:R-:W-:Y:S01]  /*46c0*/  MOV R21, 0x3c9d93f6 ;  /* 0x3c9d93f600157802 */ /* 0x000fe20000000f00 */
[----:B------:R2:W-:Y:S01]  /*46d0*/  STL.64 [R1+0x6b8], R8 ;  /* 0x0006b80801007387 */ /* 0x0005e20000100a00 */
[----:B-1----:R-:W-:-:S03]  /*46e0*/  IMAD.MOV.U32 R24, RZ, RZ, -0x4388c8e6 ;  /* 0xbc77371aff187424 */ /* 0x002fc600078e00ff */
[----:B------:R1:W-:Y:S01]  /*46f0*/  STL.64 [R1+0x6c0], R10 ;  /* 0x0006c00a01007387 */ /* 0x0003e20000100a00 */
[----:B------:R-:W-:Y:S02]  /*4700*/  MOV R25, 0x3bbc182a ;  /* 0x3bbc182a00197802 */ /* 0x000fe40000000f00 */
[----:B0-----:R-:W-:Y:S01]  /*4710*/  MOV R22, 0x3091fe30 ;  /* 0x3091fe3000167802 */ /* 0x001fe20000000f00 */
[----:B------:R0:W-:Y:S01]  /*4720*/  STL.64 [R1+0x6c8], R20 ;  /* 0x0006c81401007387 */ /* 0x0001e20000100a00 */
[----:B------:R-:W-:Y:S01]  /*4730*/  IMAD.MOV.U32 R23, RZ, RZ, -0x45370000 ;  /* 0xbac90000ff177424 */ /* 0x000fe200078e00ff */
[----:B--2---:R-:W-:Y:S02]  /*4740*/  MOV R8, 0x3a8dcf9e ;  /* 0x3a8dcf9e00087802 */ /* 0x004fe40000000f00 */
[----:B------:R2:W-:Y:S01]  /*4750*/  STL.64 [R1+0x6d0], R24 ;  /* 0x0006d01801007387 */ /* 0x0005e20000100a00 */
[----:B------:R-:W-:Y:S01]  /*4760*/  MOV R9, 0xb9c3f089 ;  /* 0xb9c3f08900097802 */ /* 0x000fe20000000f00 */
[----:B-1----:R-:W-:Y:S01]  /*4770*/  IMAD.MOV.U32 R10, RZ, RZ, -0x53172e8b ;  /* 0xace8d175ff0a7424 */ /* 0x002fe200078e00ff */
[----:B------:R-:W-:Y:S01]  /*4780*/  MOV R11, 0x38b0b6af ;  /* 0x38b0b6af000b7802 */ /* 0x000fe20000000f00 */
[----:B------:R1:W-:Y:S01]  /*4790*/  STL.64 [R1+0x6d8], R22 ;  /* 0x0006d81601007387 */ /* 0x0003e20000100a00 */
[----:B0-----:R-:W-:Y:S01]  /*47a0*/  MOV R20, 0xb867519f ;  /* 0xb867519f00147802 */ /* 0x001fe20000000f00 */
[----:B------:R-:W-:-:S02]  /*47b0*/  IMAD.MOV.U32 R21, RZ, RZ, 0x37950fca ;  /* 0x37950fcaff157424 */ /* 0x000fc400078e00ff */
[----:B------:R0:W-:Y:S01]  /*47c0*/  STL.64 [R1+0x6e0], R8 ;  /* 0x0006e00801007387 */ /* 0x0001e20000100a00 */
[----:B--2---:R-:W-:-:S03]  /*47d0*/  MOV R24, 0x292edd8c ;  /* 0x292edd8c00187802 */ /* 0x004fc60000000f00 */
[----:B------:R2:W-:Y:S01]  /*47e0*/  STL.64 [R1+0x6e8], R10 ;  /* 0x0006e80a01007387 */ /* 0x0005e20000100a00 */
[----:B------:R-:W-:-:S03]  /*47f0*/  MOV R25, 0xb66d3d31 ;  /* 0xb66d3d3100197802 */ /* 0x000fc60000000f00 */
[----:B------:R3:W-:Y:S01]  /*4800*/  STL.64 [R1+0x6f0], R20 ;  /* 0x0006f01401007387 */ /* 0x0007e20000100a00 */
[----:B-1----:R-:W-:Y:S01]  /*4810*/  IMAD.MOV.U32 R22, RZ, RZ, 0x3612bd37 ;  /* 0x3612bd37ff167424 */ /* 0x002fe200078e00ff */
[----:B------:R-:W-:Y:S02]  /*4820*/  MOV R23, 0xb5335971 ;  /* 0xb533597100177802 */ /* 0x000fe40000000f00 */
[----:B0-----:R-:W-:Y:S01]  /*4830*/  MOV R8, 0x3f39715e ;  /* 0x3f39715e00087802 */ /* 0x001fe20000000f00 */
[----:B------:R-:W-:Y:S01]  /*4840*/  IMAD.MOV.U32 R9, RZ, RZ, -0x404dd976 ;  /* 0xbfb2268aff097424 */ /* 0x000fe200078e00ff */
[----:B------:R0:W-:Y:S01]  /*4850*/  STL.64 [R1+0x6f8], R24 ;  /* 0x0006f81801007387 */ /* 0x0001e20000100a00 */
[----:B--2---:R-:W-:Y:S02]  /*4860*/  MOV R10, 0x3f885f7f ;  /* 0x3f885f7f000a7802 */ /* 0x004fe40000000f00 */
[----:B------:R-:W-:Y:S01]  /*4870*/  MOV R11, 0x3944bb29 ;  /* 0x3944bb29000b7802 */ /* 0x000fe20000000f00 */
[----:B------:R1:W-:Y:S01]  /*4880*/  STL.64 [R1+0x700], R22 ;  /* 0x0007001601007387 */ /* 0x0003e20000100a00 */
[----:B---3--:R-:W-:Y:S01]  /*4890*/  IMAD.MOV.U32 R20, RZ, RZ, -0x40ac461f ;  /* 0xbf53b9e1ff147424 */ /* 0x008fe200078e00ff */
[----:B------:R-:W-:-:S02]  /*48a0*/  MOV R21, 0x3f64be03 ;  /* 0x3f64be0300157802 */ /* 0x000fc40000000f00 */
[----:B------:R2:W-:Y:S01]  /*48b0*/  STL.64 [R1+0x708], R8 ;  /* 0x0007080801007387 */ /* 0x0005e20000100a00 */
[----:B0-----:R-:W-:-:S03]  /*48c0*/  MOV R24, 0xbee64065 ;  /* 0xbee6406500187802 */ /* 0x001fc60000000f00 */
[----:B------:R0:W-:Y:S01]  /*48d0*/  STL.64 [R1+0x710], R10 ;  /* 0x0007100a01007387 */ /* 0x0001e20000100a00 */
[----:B------:R-:W-:-:S03]  /*48e0*/  IMAD.MOV.U32 R25, RZ, RZ, -0x4a27cf64 ;  /* 0xb5d8309cff197424 */ /* 0x000fc600078e00ff */
[----:B------:R3:W-:Y:S01]  /*48f0*/  STL.64 [R1+0x718], R20 ;  /* 0x0007181401007387 */ /* 0x0007e20000100a00 */
[----:B-1----:R-:W-:Y:S02]  /*4900*/  MOV R22, 0x3e44f8f2 ;  /* 0x3e44f8f200167802 */ /* 0x002fe40000000f00 */
[----:B------:R-:W-:Y:S01]  /*4910*/  MOV R23, 0xbe29f5e1 ;  /* 0xbe29f5e100177802 */ /* 0x000fe20000000f00 */
[----:B--2---:R-:W-:Y:S01]  /*4920*/  IMAD.MOV.U32 R8, RZ, RZ, 0x3d8d121f ;  /* 0x3d8d121fff087424 */ /* 0x004fe200078e00ff */
[----:B------:R-:W-:Y:S01]  /*4930*/  MOV R9, 0x326ef93b ;  /* 0x326ef93b00097802 */ /* 0x000fe20000000f00 */
[----:B------:R1:W-:Y:S01]  /*4940*/  STL.64 [R1+0x720], R24 ;  /* 0x0007201801007387 */ /* 0x0003e20000100a00 */
[----:B0-----:R-:W-:Y:S01]  /*4950*/  MOV R10, 0xbcafe000 ;  /* 0xbcafe000000a7802 */ /* 0x001fe20000000f00 */
[----:B------:R-:W-:Y:S02]  /*4960*/  IMAD.MOV.U32 R11, RZ, RZ, 0x3c84f2a4 ;  /* 0x3c84f2a4ff0b7424 */ /* 0x000fe400078e00ff */
[----:B------:R0:W-:Y:S01]  /*4970*/  STL.64 [R1+0x728], R22 ;  /* 0x0007281601007387 */ /* 0x0001e20000100a00 */
[----:B---3--:R-:W-:-:S02]  /*4980*/  MOV R20, 0xbbc3f089 ;  /* 0xbbc3f08900147802 */ /* 0x008fc40000000f00 */
[----:B------:R-:W-:Y:S01]  /*4990*/  MOV R21, 0xaef836cd ;  /* 0xaef836cd00157802 */ /* 0x000fe20000000f00 */
[----:B------:R2:W-:Y:S01]  /*49a0*/  STL.64 [R1+0x730], R8 ;  /* 0x0007300801007387 */ /* 0x0005e20000100a00 */
[----:B-1----:R-:W-:-:S03]  /*49b0*/  IMAD.MOV.U32 R24, RZ, RZ, 0x3ac6cd85 ;  /* 0x3ac6cd85ff187424 */ /* 0x002fc600078e00ff */
[----:B------:R1:W-:Y:S01]  /*49c0*/  STL.64 [R1+0x738], R10 ;  /* 0x0007380a01007387 */ /* 0x0003e20000100a00 */
[----:B------:R-:W-:Y:S02]  /*49d0*/  MOV R25, 0xba895876 ;  /* 0xba89587600197802 */ /* 0x000fe40000000f00 */
[----:B0-----:R-:W-:Y:S01]  /*49e0*/  MOV R22, 0x39ba53bc ;  /* 0x39ba53bc00167802 */ /* 0x001fe20000000f00 */
[----:B------:R0:W-:Y:S01]  /*49f0*/  STL.64 [R1+0x740], R20 ;  /* 0x0007401401007387 */ /* 0x0001e20000100a00 */
[----:B------:R-:W-:Y:S01]  /*4a00*/  IMAD.MOV.U32 R23, RZ, RZ, 0x2b65fa2b ;  /* 0x2b65fa2bff177424 */ /* 0x000fe200078e00ff */
        /* <DEDUP_REMOVED lines=16> */
[----:B------:R-:W-:Y:S01]  /*4b10*/  IMAD.MOV.U32 R9, RZ, RZ, 0x3fc4fabc ;  /* 0x3fc4fabcff097424 */ /* 0x000fe200078e00ff */
[----:B------:R0:W-:Y:S01]  /*4b20*/  STL.64 [R1+0x770], R24 ;  /* 0x0007701801007387 */ /* 0x0001e20000100a00 */
[----:B--2---:R-:W-:Y:S02]  /*4b30*/  MOV R10, 0xbfbf34b7 ;  /* 0xbfbf34b7000a7802 */ /* 0x004fe40000000f00 */
[----:B------:R-:W-:Y:S01]  /*4b40*/  MOV R11, 0x3f30567c ;  /* 0x3f30567c000b7802 */ /* 0x000fe20000000f00 */
[----:B------:R1:W-:Y:S01]  /*4b50*/  STL.64 [R1+0x778], R22 ;  /* 0x0007781601007387 */ /* 0x0003e20000100a00 */
[----:B---3--:R-:W-:Y:S01]  /*4b60*/  IMAD.MOV.U32 R20, RZ, RZ, 0x35af85e3 ;  /* 0x35af85e3ff147424 */ /* 0x008fe200078e00ff */
        /* <DEDUP_REMOVED lines=8> */
[----:B--2---:R-:W-:Y:S01]  /*4bf0*/  IMAD.MOV.U32 R8, RZ, RZ, -0x436e1202 ;  /* 0xbc91edfeff087424 */ /* 0x004fe200078e00ff */
        /* <DEDUP_REMOVED lines=21> */
[----:B------:R-:W-:-:S02]  /*4d50*/  IMAD.MOV.U32 R21, RZ, RZ, -0x3ed8b1f6 ;  /* 0xc1274e0aff157424 */ /* 0x000fc400078e00ff */
[----:B------:R0:W-:Y:S01]  /*4d60*/  STL.64 [R1+0x7d0], R8 ;  /* 0x0007d00801007387 */ /* 0x0001e20000100a00 */
[----:B--2---:R-:W-:-:S03]  /*4d70*/  MOV R24, 0x40b05672 ;  /* 0x40b0567200187802 */ /* 0x004fc60000000f00 */
[----:B------:R2:W-:Y:S01]  /*4d80*/  STL.64 [R1+0x7d8], R10 ;  /* 0x0007d80a01007387 */ /* 0x0005e20000100a00 */
[----:B------:R-:W-:-:S03]  /*4d90*/  MOV R25, 0x3749bc93 ;  /* 0x3749bc9300197802 */ /* 0x000fc60000000f00 */
[----:B------:R3:W-:Y:S01]  /*4da0*/  STL.64 [R1+0x7e0], R20 ;  /* 0x0007e01401007387 */ /* 0x0007e20000100a00 */
[----:B-1----:R-:W-:Y:S01]  /*4db0*/  IMAD.MOV.U32 R22, RZ, RZ, -0x3fdb1df7 ;  /* 0xc024e209ff167424 */ /* 0x002fe200078e00ff */
[----:B------:R-:W-:Y:S02]  /*4dc0*/  MOV R23, 0x40148713 ;  /* 0x4014871300177802 */ /* 0x000fe40000000f00 */
[----:B0-----:R-:W-:Y:S01]  /*4dd0*/  MOV R8, 0xbf8095d8 ;  /* 0xbf8095d800087802 */ /* 0x001fe20000000f00 */
[----:B------:R-:W-:Y:S01]  /*4de0*/  IMAD.MOV.U32 R9, RZ, RZ, -0x4c24c9d8 ;  /* 0xb3db3628ff097424 */ /* 0x000fe200078e00ff */
        /* <DEDUP_REMOVED lines=31> */
[----:B-1----:R-:W-:Y:S01]  /*4fe0*/  IMAD.MOV.U32 R10, RZ, RZ, 0x41a71805 ;  /* 0x41a71805ff0a7424 */ /* 0x002fe200078e00ff */
        /* <DEDUP_REMOVED lines=116> */
[----:B--2---:R-:W-:Y:S01]  /*5730*/  IMAD.MOV.U32 R8, RZ, RZ, -0x3c55509c ;  /* 0xc3aaaf64ff087424 */ /* 0x004fe200078e00ff */
[----:B------:R-:W-:Y:S01]  /*5740*/  MOV R9, 0xb727886c ;  /* 0xb727886c00097802 */ /* 0x000fe20000000f00 */
[----:B------:R-:W-:Y:S01]  /*5750*/  STL.64 [R1+0x978], R24 ;  /* 0x0009781801007387 */ /* 0x000fe20000100a00 */
[----:B0-----:R-:W-:Y:S01]  /*5760*/  MOV R10, 0x43059029 ;  /* 0x43059029000a7802 */ /* 0x001fe20000000f00 */
[----:B------:R-:W-:Y:S02]  /*5770*/  IMAD.MOV.U32 R11, RZ, RZ, -0x3d1e795e ;  /* 0xc2e186a2ff0b7424 */ /* 0x000fe400078e00ff */
[----:B------:R0:W-:Y:S01]  /*5780*/  STL.64 [R1+0x980], R22 ;  /* 0x0009801601007387 */ /* 0x0001e20000100a00 */
[----:B---3--:R-:W-:-:S02]  /*5790*/  MOV R20, 0x42393dd8 ;  /* 0x42393dd800147802 */ /* 0x008fc40000000f00 */
[----:B------:R-:W-:Y:S01]  /*57a0*/  MOV R21, 0xb704f033 ;  /* 0xb704f03300157802 */ /* 0x000fe20000000f00 */
[----:B------:R1:W-:Y:S04]  /*57b0*/  STL.64 [R1+0x988], R8 ;  /* 0x0009880801007387 */ /* 0x0003e80000100a00 */
[----:B------:R2:W-:Y:S01]  /*57c0*/  STL.64 [R1+0x990], R10 ;  /* 0x0009900a01007387 */ /* 0x0005e20000100a00 */
[----:B0-----:R-:W-:-:S03]  /*57d0*/  IMAD.MOV.U32 R22, RZ, RZ, -0x3e97d410 ;  /* 0xc1682bf0ff167424 */ /* 0x001fc600078e00ff */
[----:B------:R0:W-:Y:S01]  /*57e0*/  STL.64 [R1+0x998], R20 ;  /* 0x0009981401007387 */ /* 0x0001e20000100a00 */
[----:B------:R-:W-:Y:S02]  /*57f0*/  MOV R23, 0x4131c9d1 ;  /* 0x4131c9d100177802 */ /* 0x000fe40000000f00 */
[----:B-1----:R-:W-:Y:S01]  /*5800*/  MOV R8, 0xc085691e ;  /* 0xc085691e00087802 */ /* 0x002fe20000000f00 */
[----:B------:R-:W-:Y:S02]  /*5810*/  IMAD.MOV.U32 R9, RZ, RZ, 0x3b4b3729 ;  /* 0x3b4b3729ff097424 */ /* 0x000fe400078e00ff */
[----:B------:R1:W-:Y:S01]  /*5820*/  STL.64 [R1+0x9a0], R22 ;  /* 0x0009a01601007387 */ /* 0x0003e20000100a00 */
[----:B--2---:R-:W-:Y:S02]  /*5830*/  MOV R10, 0x3f8f9e02 ;  /* 0x3f8f9e02000a7802 */ /* 0x004fe40000000f00 */
[----:B------:R-:W-:Y:S01]  /*5840*/  MOV R11, 0xbf42b1b0 ;  /* 0xbf42b1b0000b7802 */ /* 0x000fe20000000f00 */
[----:B------:R1:W-:Y:S01]  /*5850*/  STL.64 [R1+0x9a8], R8 ;  /* 0x0009a80801007387 */ /* 0x0003e20000100a00 */
[----:B0-----:R-:W-:Y:S01]  /*5860*/  IMAD.MOV.U32 R20, RZ, RZ, 0x3eb9a9a3 ;  /* 0x3eb9a9a3ff147424 */ /* 0x001fe200078e00ff */
[----:B------:R-:W-:-:S02]  /*5870*/  MOV R21, 0x3e6301dc ;  /* 0x3e6301dc00157802 */ /* 0x000fc40000000f00 */
        /* <DEDUP_REMOVED lines=47> */
.L_x_2991:
[----:B------:R-:W-:Y:S01]  /*5b70*/  FSETP.GEU.FTZ.AND P0, PT, R5, 1, PT ;  /* 0x3f8000000500780b */ /* 0x000fe20003f1e000 */
[----:B------:R-:W-:-:S12]  /*5b80*/  HFMA2 R5, -RZ, RZ, 0, 0 ;  /* 0x00000000ff057431 */ /* 0x000fd800000001ff */
[----:B------:R-:W-:Y:S05]  /*5b90*/  @P0 BRA `(.L_x_2992) ;  /* 0x00000000007c0947 */ /* 0x000fea0003800000 */
        /* <DEDUP_REMOVED lines=31> */
.L_x_2992:
[----:B------:R-:W-:Y:S05]  /*5d90*/  BSYNC.RECONVERGENT B0 ;  /* 0x0000000000007941 */ /* 0x000fea0003800200 */
.L_x_2990:
[----:B0-----:R-:W-:Y:S01]  /*5da0*/  HFMA2 R4, -RZ, RZ, 0, 5.9604644775390625e-08 ;  /* 0x00000001ff047431 */ /* 0x001fe200000001ff */
[----:B------:R-:W-:Y:S01]  /*5db0*/  BSSY.RECONVERGENT B0, `(.L_x_2993) ;  /* 0x0000015000007945 */ /* 0x000fe20003800200 */
[----:B------:R-:W-:Y:S01]  /*5dc0*/  MOV R7, RZ ;  /* 0x000000ff00077202 */ /* 0x000fe20000000f00 */
[----:B-1----:R-:W-:-:S07]  /*5dd0*/  IMAD.MOV.U32 R8, RZ, RZ, -0x41555555 ;  /* 0xbeaaaaabff087424 */ /* 0x002fce00078e00ff */
.L_x_2994:
        /* <DEDUP_REMOVED lines=19> */
.L_x_2993:
        /* <DEDUP_REMOVED lines=9> */
.L_x_2998:
        /* <DEDUP_REMOVED lines=19> */
.L_x_2997:
        /* <DEDUP_REMOVED lines=12> */
.L_x_3000:
        /* <DEDUP_REMOVED lines=19> */
.L_x_2999:
        /* <DEDUP_REMOVED lines=12> */
.L_x_3002:
        /* <DEDUP_REMOVED lines=19> */
.L_x_3001:
        /* <DEDUP_REMOVED lines=12> */
.L_x_3004:
        /* <DEDUP_REMOVED lines=19> */
.L_x_3003:
        /* <DEDUP_REMOVED lines=12> */
.L_x_3006:
        /* <DEDUP_REMOVED lines=19> */
.L_x_3005:
        /* <DEDUP_REMOVED lines=12> */
.L_x_3008:
        /* <DEDUP_REMOVED lines=19> */
.L_x_3007:
        /* <DEDUP_REMOVED lines=12> */
.L_x_3010:
        /* <DEDUP_REMOVED lines=19> */
.L_x_3009:
        /* <DEDUP_REMOVED lines=12> */
.L_x_3012:
        /* <DEDUP_REMOVED lines=19> */
.L_x_3011:
        /* <DEDUP_REMOVED lines=12> */
.L_x_3014:
        /* <DEDUP_REMOVED lines=19> */
.L_x_3013:
        /* <DEDUP_REMOVED lines=12> */
.L_x_3016:
        /* <DEDUP_REMOVED lines=19> */
.L_x_3015:
        /* <DEDUP_REMOVED lines=12> */
.L_x_3018:
        /* <DEDUP_REMOVED lines=19> */
.L_x_3017:
        /* <DEDUP_REMOVED lines=12> */
.L_x_3020:
        /* <DEDUP_REMOVED lines=19> */
.L_x_3019:
        /* <DEDUP_REMOVED lines=12> */
.L_x_3022:
        /* <DEDUP_REMOVED lines=19> */
.L_x_3021:
        /* <DEDUP_REMOVED lines=12> */
.L_x_3024:
        /* <DEDUP_REMOVED lines=19> */
.L_x_3023:
        /* <DEDUP_REMOVED lines=12> */
.L_x_3026:
        /* <DEDUP_REMOVED lines=19> */
.L_x_3025:
        /* <DEDUP_REMOVED lines=12> */
.L_x_3028:
        /* <DEDUP_REMOVED lines=19> */
.L_x_3027:
        /* <DEDUP_REMOVED lines=12> */
.L_x_3030:
        /* <DEDUP_REMOVED lines=19> */
.L_x_3029:
        /* <DEDUP_REMOVED lines=12> */
.L_x_3032:
        /* <DEDUP_REMOVED lines=19> */
.L_x_3031:
        /* <DEDUP_REMOVED lines=12> */
.L_x_3034:
        /* <DEDUP_REMOVED lines=19> */
.L_x_3033:
        /* <DEDUP_REMOVED lines=12> */
.L_x_3036:
        /* <DEDUP_REMOVED lines=19> */
.L_x_3035:
        /* <DEDUP_REMOVED lines=12> */
.L_x_3038:
        /* <DEDUP_REMOVED lines=19> */
.L_x_3037:
        /* <DEDUP_REMOVED lines=12> */
.L_x_3040:
        /* <DEDUP_REMOVED lines=19> */
.L_x_3039:
        /* <DEDUP_REMOVED lines=12> */
.L_x_3042:
        /* <DEDUP_REMOVED lines=19> */
.L_x_3041:
        /* <DEDUP_REMOVED lines=10> */
.L_x_3044:
        /* <DEDUP_REMOVED lines=19> */
.L_x_3043:
[----:B------:R-:W1:Y:S02]  /*8d40*/  MUFU.RCP R0, R2 ;  /* 0x0000000200007308 */ /* 0x000e640000001000 */
[----:B-1----:R-:W-:-:S04]  /*8d50*/  FMUL.FTZ R0, R9, R0 ;  /* 0x0000000009007220 */ /* 0x002fc80000410000 */
[----:B------:R-:W-:-:S05]  /*8d60*/  FMUL.FTZ R0, R8, R0 ;  /* 0x0000000008007220 */ /* 0x000fca0000410000 */
[----:B------:R-:W-:-:S13]  /*8d70*/  FSETP.GT.FTZ.AND P0, PT, |R0|, |R10|, PT ;  /* 0x4000000a0000720b */ /* 0x000fda0003f14200 */
[----:B------:R-:W-:-:S07]  /*8d80*/  @!P0 FADD.FTZ R4, R4, R0 ;  /* 0x0000000004048221 */ /* 0x000fce0000010000 */
.L_x_2996:
[----:B------:R-:W-:Y:S05]  /*8d90*/  BSYNC.RECONVERGENT B0 ;  /* 0x0000000000007941 */ /* 0x000fea0003800200 */
.L_x_2995:
[C---:B------:R-:W-:Y:S01]  /*8da0*/  FMUL.FTZ R22, R2.reuse, 1 ;  /* 0x3f80000002167820 */ /* 0x040fe20000410000 */
[----:B------:R-:W-:Y:S01]  /*8db0*/  FMUL.FTZ R10, R5, 1 ;  /* 0x3f800000050a7820 */ /* 0x000fe20000410000 */
[----:B------:R-:W-:Y:S01]  /*8dc0*/  UMOV UR6, 0xfefa39ef ;  /* 0xfefa39ef00067882 */ /* 0x000fe20000000000 */
[----:B------:R-:W-:Y:S01]  /*8dd0*/  UMOV UR7, 0x3fe62e42 ;  /* 0x3fe62e4200077882 */ /* 0x000fe20000000000 */
[----:B------:R-:W-:Y:S01]  /*8de0*/  FMUL.FTZ R0, R2, 0.5 ;  /* 0x3f00000002007820 */ /* 0x000fe20000410000 */
[----:B------:R-:W-:Y:S01]  /*8df0*/  BSSY.RECONVERGENT B0, `(.L_x_3045) ;  /* 0x000004c000007945 */ /* 0x000fe20003800200 */
[----:B------:R-:W1:Y:S08]  /*8e00*/  F2F.F64.F32 R22, R22 ;  /* 0x0000001600167310 */ /* 0x000e700000201800 */
[----:B------:R-:W2:Y:S01]  /*8e10*/  F2F.F64.F32 R10, R10 ;  /* 0x0000000a000a7310 */ /* 0x000ea20000201800 */
[----:B-1----:R-:W-:-:S07]  /*8e20*/  DMUL R6, R22, -0.5 ;  /* 0xbfe0000016067828 */ /* 0x002fce0000000000 */
[----:B------:R-:W1:Y:S01]  /*8e30*/  MUFU.SQRT R0, R0 ;  /* 0x0000000000007308 */ /* 0x000e620000002000 */
[----:B--2---:R-:W-:-:S08]  /*8e40*/  DMUL R6, R6, R10 ;  /* 0x0000000a06067228 */ /* 0x004fd00000000000 */
[----:B------:R-:W-:Y:S01]  /*8e50*/  DMUL R10, R10, R6 ;  /* 0x000000060a0a7228 */ /* 0x000fe20000000000 */
[----:B------:R-:W-:Y:S01]  /*8e60*/  HFMA2 R7, -RZ, RZ, 1.9912109375, 0.00128841400146484375 ;  /* 0x3ff71547ff077431 */ /* 0x000fe200000001ff */
[----:B------:R-:W-:Y:S01]  /*8e70*/  MOV R6, 0x652b82fe ;  /* 0x652b82fe00067802 */ /* 0x000fe20000000f00 */
[----:B-1----:R-:W-:-:S04]  /*8e80*/  FMUL.FTZ R0, R0, -R5 ;  /* 0x8000000500007220 */ /* 0x002fc80000410000 */
[C---:B------:R-:W-:Y:S01]  /*8e90*/  FADD.FTZ R26, |R0|.reuse, 4 ;  /* 0x40800000001a7421 */ /* 0x040fe20000010200 */
[C---:B------:R-:W-:Y:S01]  /*8ea0*/  FADD.FTZ R5, |R0|.reuse, -RZ ;  /* 0x800000ff00057221 */ /* 0x040fe20000010200 */
        /* <DEDUP_REMOVED lines=47> */
[----:B------:R-:W-:Y:S01]  /*91a0*/  FFMA.FTZ R8, |R0|, -R27, R8 ;  /* 0x8000001b00087223 */ /* 0x000fe20000010208 */
[----:B------:R-:W-:-:S03]  /*91b0*/  MOV R20, R24 ;  /* 0x0000001800147202 */ /* 0x000fc60000000f00 */
[----:B------:R-:W-:Y:S01]  /*91c0*/  FFMA.FTZ R8, R26, R8, R27 ;  /* 0x000000081a087223 */ /* 0x000fe2000001001b */
[----:B------:R-:W-:Y:S01]  /*91d0*/  IMAD.MOV.U32 R26, RZ, RZ, 0x3a69a091 ;  /* 0x3a69a091ff1a7424 */ /* 0x000fe200078e00ff */
        /* <DEDUP_REMOVED lines=9> */
[----:B------:R-:W-:Y:S01]  /*9270*/  @!P0 IMAD.IADD R7, R6, 0x1, -R7 ;  /* 0x0000000106078824 */ /* 0x000fe200078e0a07 */
[----:B------:R-:W-:-:S04]  /*9280*/  @!P0 MOV R6, RZ ;  /* 0x000000ff00068202 */ /* 0x000fc80000000f00 */
[----:B------:R-:W-:-:S06]  /*9290*/  @!P0 LEA R7, R7, 0x3ff00000, 0x14 ;  /* 0x3ff0000007078811 */ /* 0x000fcc00078ea0ff */
[----:B------:R-:W-:-:S11]  /*92a0*/  @!P0 DMUL R20, R24, R6 ;  /* 0x0000000618148228 */ /* 0x000fd60000000000 */
.L_x_3046:
[----:B------:R-:W-:Y:S05]  /*92b0*/  BSYNC.RECONVERGENT B0 ;  /* 0x0000000000007941 */ /* 0x000fea0003800200 */
.L_x_3045:
[C---:B------:R-:W-:Y:S01]  /*92c0*/  FFMA.FTZ R10, R8.reuse, R26, 0.0070457882247865200043 ;  /* 0x3be6e05b080a7423 */ /* 0x040fe2000001001a */
[----:B------:R-:W-:Y:S01]  /*92d0*/  UMOV UR6, 0x54411744 ;  /* 0x5441174400067882 */ /* 0x000fe20000000000 */
[----:B------:R-:W-:Y:S01]  /*92e0*/  UMOV UR7, 0x401921fb ;  /* 0x401921fb00077882 */ /* 0x000fe20000000000 */
[----:B------:R-:W-:Y:S01]  /*92f0*/  MOV R25, 0x42fc0000 ;  /* 0x42fc000000197802 */ /* 0x000fe20000000f00 */
[----:B------:R-:W-:Y:S01]  /*9300*/  DMUL R6, R22, UR6 ;  /* 0x0000000616067c28 */ /* 0x000fe20008000000 */
[C---:B------:R-:W-:Y:S01]  /*9310*/  FFMA.FTZ R10, R8.reuse, R10, -0.015866896137595176697 ;  /* 0xbc81fb4b080a7423 */ /* 0x040fe2000001000a */
[----:B0-----:R-:W-:Y:S01]  /*9320*/  FSETP.GT.FTZ.AND P0, PT, |R9|, 126, PT ;  /* 0x42fc00000900780b */ /* 0x001fe20003f14200 */
[----:B------:R-:W-:Y:S01]  /*9330*/  IMAD.MOV.U32 R31, RZ, RZ, 0x3fd80000 ;  /* 0x3fd80000ff1f7424 */ /* 0x000fe200078e00ff */
[----:B------:R-:W-:Y:S01]  /*9340*/  LOP3.LUT R25, R25, 0x80000000, R9, 0xb8, !PT ;  /* 0x8000000019197812 */ /* 0x000fe200078eb809 */
[C---:B------:R-:W-:Y:S01]  /*9350*/  FFMA.FTZ R26, R8.reuse, R10, 0.036429625004529953003 ;  /* 0x3d15373b081a7423 */ /* 0x040fe2000001000a */
[----:B------:R-:W0:Y:S01]  /*9360*/  MUFU.RSQ64H R23, R7 ;  /* 0x0000000700177308 */ /* 0x000e220000001c00 */
[----:B------:R-:W-:Y:S01]  /*9370*/  IMAD.MOV.U32 R10, RZ, RZ, 0x40000000 ;  /* 0x40000000ff0a7424 */ /* 0x000fe200078e00ff */
[----:B------:R-:W-:Y:S01]  /*9380*/  FSEL R25, R25, R9, P0 ;  /* 0x0000000919197208 */ /* 0x000fe20000000000 */
[----:B------:R-:W-:Y:S01]  /*9390*/  FFMA.FTZ R26, R8, R26, -0.066643431782722473145 ;  /* 0xbd887c5a081a7423 */ /* 0x000fe2000001001a */
[----:B------:R-:W-:Y:S01]  /*93a0*/  IADD3 R22, PT, PT, R7, -0x3500000, RZ ;  /* 0xfcb0000007167810 */ /* 0x000fe20007ffe0ff */
[----:B------:R-:W-:Y:S01]  /*93b0*/  FFMA.FTZ R9, |R0|, R10, 1 ;  /* 0x3f80000000097423 */ /* 0x000fe2000001020a */
[----:B------:R-:W-:Y:S01]  /*93c0*/  MOV R30, 0x0 ;  /* 0x00000000001e7802 */ /* 0x000fe20000000f00 */
[----:B------:R-:W-:Y:S01]  /*93d0*/  FFMA.FTZ R26, R8, R26, 0.093814529478549957275 ;  /* 0x3dc021d5081a7423 */ /* 0x000fe2000001001a */
[C-C-:B------:R-:W-:Y:S01]  /*93e0*/  FFMA.FTZ R24, R25.reuse, -0.69314718246459960938, R2.reuse ;  /* 0xbf31721819187823 */ /* 0x140fe20000010002 */
[C---:B------:R-:W-:Y:S01]  /*93f0*/  FADD.FTZ R29, R25.reuse, 12583039 ;  /* 0x4b40007f191d7421 */ /* 0x040fe20000010000 */
[----:B------:R-:W-:Y:S01]  /*9400*/  FFMA.FTZ R2, |R0|, -R5, -R2 ;  /* 0x8000000500027223 */ /* 0x000fe20000010a02 */
[C---:B------:R-:W-:Y:S01]  /*9410*/  FFMA.FTZ R26, R8.reuse, R26, -0.10099056363105773926 ;  /* 0xbdced424081a7423 */ /* 0x040fe2000001001a */
[----:B------:R-:W1:Y:S01]  /*9420*/  MUFU.RCP R9, R9 ;  /* 0x0000000900097308 */ /* 0x000e620000001000 */
[----:B------:R-:W-:Y:S01]  /*9430*/  FFMA.FTZ R24, R25, 1.9046542121259335545e-09, R24 ;  /* 0x3102e30819187823 */ /* 0x000fe20000010018 */
[----:B------:R-:W-:Y:S01]  /*9440*/  SHF.L.U32 R29, R29, 0x17, RZ ;  /* 0x000000171d1d7819 */ /* 0x000fe200000006ff */
[----:B------:R-:W-:Y:S01]  /*9450*/  FFMA.FTZ R26, R8, R26, 0.06809400022029876709 ;  /* 0x3d8b74de081a7423 */ /* 0x000fe2000001001a */
[----:B------:R-:W-:Y:S01]  /*9460*/  FMUL.FTZ R4, R4, 1 ;  /* 0x3f80000004047820 */ /* 0x000fe20000410000 */
[----:B0-----:R-:W-:Y:S01]  /*9470*/  DMUL R10, R22, R22 ;  /* 0x00000016160a7228 */ /* 0x001fe20000000000 */
[----:B------:R-:W-:Y:S01]  /*9480*/  FMUL.FTZ R24, R24, 1.4426950216293334961 ;  /* 0x3fb8aa3b18187820 */ /* 0x000fe20000410000 */
[----:B------:R-:W-:Y:S01]  /*9490*/  FFMA.FTZ R26, R8, R26, 0.015377387404441833496 ;  /* 0x3c7bf170081a7423 */ /* 0x000fe2000001001a */
[----:B------:R-:W-:Y:S01]  /*94a0*/  FSETP.GT.FTZ.AND P0, PT, |R0|, 10.05500030517578125, PT ;  /* 0x4120e1480000780b */ /* 0x000fe20003f14200 */
[----:B------:R-:W-:Y:S01]  /*94b0*/  BSSY.RECONVERGENT B1, `(.L_x_3047) ;  /* 0x0000027000017945 */ /* 0x000fe20003800200 */
[----:B------:R-:W0:Y:S01]  /*94c0*/  F2F.F64.F32 R4, R4 ;  /* 0x0000000400047310 */ /* 0x000e220000201800 */
[----:B------:R-:W-:Y:S01]  /*94d0*/  FFMA.FTZ R26, R8, R26, -0.1396210789680480957 ;  /* 0xbe0ef8d4081a7423 */ /* 0x000fe2000001001a */
[----:B------:R-:W-:Y:S01]  /*94e0*/  FSETP.GEU.FTZ.AND P1, PT, R0, RZ, PT ;  /* 0x000000ff0000720b */ /* 0x000fe20003f3e000 */
[----:B------:R-:W-:-:S02]  /*94f0*/  DFMA R10, R6, -R10, 1 ;  /* 0x3ff00000060a742b */ /* 0x000fc4000000080a */
[----:B------:R-:W-:-:S03]  /*9500*/  FFMA.FTZ R28, R8, R26, 1.232995152473449707 ;  /* 0x3f9dd2c9081c7423 */ /* 0x000fc6000001001a */
[----:B------:R-:W2:Y:S01]  /*9510*/  MUFU.EX2 R24, R24 ;  /* 0x0000001800187308 */ /* 0x000ea20000000800 */
        /* <DEDUP_REMOVED lines=12> */
[----:B------:R-:W-:Y:S01]  /*95e0*/  IADD3 R9, PT, PT, R27, -0x100000, RZ ;  /* 0xfff000001b097810 */ /* 0x000fe20007ffe0ff */
[----:B------:R-:W-:Y:S02]  /*95f0*/  IMAD.MOV.U32 R8, RZ, RZ, R26 ;  /* 0x000000ffff087224 */ /* 0x000fe400078e001a */
[----:B------:R-:W-:-:S05]  /*9600*/  FMUL.FTZ R2, R10, R2 ;  /* 0x000000020a027220 */ /* 0x000fca0000410000 */
        /* <DEDUP_REMOVED lines=8> */
[----:B------:R-:W-:Y:S02]  /*9690*/  MOV R7, R10 ;  /* 0x0000000a00077202 */ /* 0x000fe40000000f00 */
[----:B------:R-:W-:Y:S01]  /*96a0*/  MOV R6, R11 ;  /* 0x0000000b00067202 */ /* 0x000fe20000000f00 */
[----:B------:R-:W-:Y:S01]  /*96b0*/  IMAD.MOV.U32 R11, RZ, RZ, R24 ;  /* 0x000000ffff0b7224 */ /* 0x000fe200078e0018 */
[----:B------:R-:W-:Y:S02]  /*96c0*/  MOV R8, R26 ;  /* 0x0000001a00087202 */ /* 0x000fe40000000f00 */
[----:B------:R-:W-:Y:S02]  /*96d0*/  MOV R10, R25 ;  /* 0x00000019000a7202 */ /* 0x000fe40000000f00 */
[----:B------:R-:W-:-:S07]  /*96e0*/  MOV R0, 0x9700 ;  /* 0x0000970000007802 */ /* 0x000fce0000000f00 */
[----:B------:R-:W-:Y:S05]  /*96f0*/  CALL.REL.NOINC `($__internal_11_$__cuda_sm20_dsqrt_rn_f64_mediumpath_v1) ;  /* 0x0000026400607944 */ /* 0x000fea0003c00000 */
[----:B------:R-:W-:Y:S01]  /*9700*/  MOV R4, R6 ;  /* 0x0000000600047202 */ /* 0x000fe20000000f00 */
[----:B------:R-:W-:-:S07]  /*9710*/  IMAD.MOV.U32 R5, RZ, RZ, R7 ;  /* 0x000000ffff057224 */ /* 0x000fce00078e0007 */
.L_x_3048:
[----:B------:R-:W-:Y:S05]  /*9720*/  BSYNC.RECONVERGENT B1 ;  /* 0x0000000000017941 */ /* 0x000fea0003800200 */
.L_x_3047:
        /* <DEDUP_REMOVED lines=17> */
[----:B------:R-:W-:Y:S02]  /*9840*/  MOV R9, R4 ;  /* 0x0000000400097202 */ /* 0x000fe40000000f00 */
[----:B------:R-:W-:Y:S02]  /*9850*/  MOV R21, R5 ;  /* 0x0000000500157202 */ /* 0x000fe40000000f00 */
[----:B------:R-:W-:-:S07]  /*9860*/  MOV R0, 0x9880 ;  /* 0x0000988000007802 */ /* 0x000fce0000000f00 */
[----:B------:R-:W-:Y:S05]  /*9870*/  CALL.REL.NOINC `($__internal_10_$__cuda_sm20_div_rn_f64_full) ;  /* 0x0000025c006c7944 */ /* 0x000fea0003c00000 */
.L_x_3050:
[----:B------:R-:W-:Y:S05]  /*9880*/  BSYNC.RECONVERGENT B1 ;  /* 0x0000000000017941 */ /* 0x000fea0003800200 */
.L_x_3049:
        /* <DEDUP_REMOVED lines=9> */
.L_x_2989:
        /* <DEDUP_REMOVED lines=9> */
[----:B------:R-:W-:Y:S01]  /*99b0*/  HFMA2 R11, -RZ, RZ, -0.65380859375, 8640 ;  /* 0xb93b7038ff0b7431 */ /* 0x000fe200000001ff */
[----:B------:R-:W-:Y:S01]  /*99c0*/  MOV R10, 0x39b8ef1d ;  /* 0x39b8ef1d000a7802 */ /* 0x000fe20000000f00 */
[----:B------:R-:W-:Y:S02]  /*99d0*/  HFMA2 R8, -RZ, RZ, -1.111328125, -0.7294921875 ;  /* 0xbc72b9d6ff087431 */ /* 0x000fe400000001ff */
[----:B------:R-:W-:Y:S01]  /*99e0*/  IMAD.MOV.U32 R9, RZ, RZ, 0x3a97b426 ;  /* 0x3a97b426ff097424 */ /* 0x000fe200078e00ff */
[----:B------:R0:W-:Y:S01]  /*99f0*/  STL.64 [R1], R22 ;  /* 0x0000001601007387 */ /* 0x0001e20000100a00 */
[----:B------:R-:W-:Y:S01]  /*9a00*/  IMAD.MOV.U32 R20, RZ, RZ, 0x382462c5 ;  /* 0x382462c5ff147424 */ /* 0x000fe200078e00ff */
[----:B------:R-:W-:Y:S01]  /*9a10*/  MOV R21, 0xb612a9b8 ;  /* 0xb612a9b800157802 */ /* 0x000fe20000000f00 */
[----:B------:R-:W-:Y:S01]  /*9a20*/  HFMA2 R24, -RZ, RZ, -0.373046875, -163 ;  /* 0xb5f8d918ff187431 */ /* 0x000fe200000001ff */
[----:B------:R1:W-:Y:S01]  /*9a30*/  STL.64 [R1+0x10], R10 ;  /* 0x0000100a01007387 */ /* 0x0003e20000100a00 */
[----:B------:R-:W-:-:S02]  /*9a40*/  IMAD.MOV.U32 R25, RZ, RZ, 0x355eb691 ;  /* 0x355eb691ff197424 */ /* 0x000fc400078e00ff */
[-C--:B------:R-:W-:Y:S01]  /*9a50*/  FMUL.FTZ R5, R5, R4.reuse ;  /* 0x0000000405057220 */ /* 0x080fe20000410000 */
[----:B------:R-:W-:Y:S01]  /*9a60*/  BSSY.RECONVERGENT B0, `(.L_x_3052) ;  /* 0x00003f1000007945 */ /* 0x000fe20003800200 */
[----:B------:R2:W-:Y:S01]  /*9a70*/  STL.64 [R1+0x8], R8 ;  /* 0x0000080801007387 */ /* 0x0005e20000100a00 */
[----:B------:R-:W-:Y:S01]  /*9a80*/  FMUL.FTZ R4, R6, R4 ;  /* 0x0000000406047220 */ /* 0x000fe20000410000 */
[----:B------:R-:W-:Y:S01]  /*9a90*/  IADD3 R6, PT, PT, R1, 0x9c4, RZ ;  /* 0x000009c401067810 */ /* 0x000fe20007ffe0ff */
[----:B0-----:R-:W-:Y:S01]  /*9aa0*/  HFMA2 R23, -RZ, RZ, 0.184326171875, 56544 ;  /* 0x31e67ae7ff177431 */ /* 0x001fe200000001ff */
[----:B------:R-:W-:Y:S01]  /*9ab0*/  MOV R22, 0xb43dafcd ;  /* 0xb43dafcd00167802 */ /* 0x000fe20000000f00 */
[----:B------:R0:W-:Y:S01]  /*9ac0*/  STL.64 [R1+0x18], R20 ;  /* 0x0000181401007387 */ /* 0x0001e20000100a00 */
[----:B------:R-:W-:Y:S01]  /*9ad0*/  FSETP.GT.FTZ.AND P0, PT, R5, 1, PT ;  /* 0x3f8000000500780b */ /* 0x000fe20003f14000 */
[----:B-1----:R-:W-:Y:S02]  /*9ae0*/  HFMA2 R10, -RZ, RZ, 0.1400146484375, 14776 ;  /* 0x307b7337ff0a7431 */ /* 0x002fe400000001ff */
[----:B------:R-:W-:Y:S01]  /*9af0*/  IMAD.MOV.U32 R11, RZ, RZ, -0x521f9325 ;  /* 0xade06cdbff0b7424 */ /* 0x000fe200078e00ff */
[----:B------:R1:W-:Y:S01]  /*9b00*/  STL.64 [R1+0x20], R24 ;  /* 0x0000201801007387 */ /* 0x0003e20000100a00 */
[----:B--2---:R-:W-:Y:S01]  /*9b10*/  IMAD.MOV.U32 R8, RZ, RZ, 0x32304beb ;  /* 0x32304bebff087424 */ /* 0x004fe200078e00ff */
[----:B------:R-:W-:-:S02]  /*9b20*/  MOV R9, 0xb19690cc ;  /* 0xb19690cc00097802 */ /* 0x000fc40000000f00 */
[----:B------:R2:W-:Y:S01]  /*9b30*/  STL.64 [R1+0x28], R22 ;  /* 0x0000281601007387 */ /* 0x0005e20000100a00 */
[----:B0-----:R-:W-:Y:S01]  /*9b40*/  HFMA2 R21, -RZ, RZ, 0.0911865234375, 12.4609375 ;  /* 0x2dd64a3bff157431 */ /* 0x001fe200000001ff */
[----:B------:R-:W-:Y:S02]  /*9b50*/  MOV R20, 0xae803854 ;  /* 0xae80385400147802 */ /* 0x000fe40000000f00 */
[----:B------:R0:W-:Y:S01]  /*9b60*/  STL.64 [R1+0x30], R8 ;  /* 0x0000300801007387 */ /* 0x0001e20000100a00 */
[----:B-1----:R-:W-:Y:S01]  /*9b70*/  IMAD.MOV.U32 R24, RZ, RZ, -0x534f1ac8 ;  /* 0xacb0e538ff187424 */ /* 0x002fe200078e00ff */
[----:B------:R-:W-:Y:S02]  /*9b80*/  MOV R25, 0x29f7cc00 ;  /* 0x29f7cc0000197802 */ /* 0x000fe40000000f00 */
[----:B------:R1:W-:Y:S01]  /*9b90*/  STL.64 [R1+0x38], R10 ;  /* 0x0000380a01007387 */ /* 0x0003e20000100a00 */
[----:B--2---:R-:W-:Y:S02]  /*9ba0*/  HFMA2 R22, -RZ, RZ, 0.052642822265625, -33.84375 ;  /* 0x2abdd03bff167431 */ /* 0x004fe400000001ff */
[----:B------:R-:W-:Y:S01]  /*9bb0*/  IMAD.MOV.U32 R23, RZ, RZ, -0x55e33b21 ;  /* 0xaa1cc4dfff177424 */ /* 0x000fe200078e00ff */
[----:B------:R2:W-:Y:S01]  /*9bc0*/  STL.64 [R1+0x40], R20 ;  /* 0x0000401401007387 */ /* 0x0005e20000100a00 */
[----:B0-----:R-:W-:Y:S01]  /*9bd0*/  HFMA2 R9, -RZ, RZ, -0.02374267578125, 0.0077667236328125 ;  /* 0xa6141ff4ff097431 */ /* 0x001fe200000001ff */
[----:B------:R-:W-:-:S02]  /*9be0*/  MOV R8, 0x2900827e ;  /* 0x2900827e00087802 */ /* 0x000fc40000000f00 */
[----:B------:R0:W-:Y:S01]  /*9bf0*/  STL.64 [R1+0x50], R22 ;  /* 0x0000501601007387 */ /* 0x0001e20000100a00 */
[----:B-1----:R-:W-:Y:S01]  /*9c00*/  IMAD.MOV.U32 R10, RZ, RZ, -0x58f1ab76 ;  /* 0xa70e548aff0a7424 */ /* 0x002fe200078e00ff */
[----:B------:R-:W-:Y:S02]  /*9c10*/  MOV R11, 0xbaf2b9d6 ;  /* 0xbaf2b9d6000b7802 */ /* 0x000fe40000000f00 */
[----:B------:R1:W-:Y:S01]  /*9c20*/  STL.64 [R1+0x48], R24 ;  /* 0x0000481801007387 */ /* 0x0003e20000100a00 */
[----:B--2---:R-:W-:Y:S02]  /*9c30*/  HFMA2 R20, -RZ, RZ, -0.92333984375, -0.0003798007965087890625 ;  /* 0xbb638e39ff147431 */ /* 0x004fe400000001ff */
[----:B------:R-:W-:Y:S01]  /*9c40*/  IMAD.MOV.U32 R21, RZ, RZ, 0x3b2d602b ;  /* 0x3b2d602bff157424 */ /* 0x000fe200078e00ff */
[----:B------:R2:W-:Y:S04]  /*9c50*/  STL.64 [R1+0x60], R10 ;  /* 0x0000600a01007387 */ /* 0x0005e80000100a00 */
[----:B------:R3:W-:Y:S01]  /*9c60*/  STL.64 [R1+0x58], R8 ;  /* 0x0000580801007387 */ /* 0x0007e20000100a00 */
[----:B0-----:R-:W-:Y:S01]  /*9c70*/  IMAD.MOV.U32 R22, RZ, RZ, -0x4b283e5e ;  /* 0xb4d7c1a2ff167424 */ /* 0x001fe200078e00ff */
[----:B------:R-:W-:-:S02]  /*9c80*/  MOV R23, 0xb797d257 ;  /* 0xb797d25700177802 */ /* 0x000fc40000000f00 */
[----:B------:R0:W-:Y:S01]  /*9c90*/  STL.64 [R1+0x68], R20 ;  /* 0x0000681401007387 */ /* 0x0001e20000100a00 */
[----:B-1----:R-:W-:Y:S01]  /*9ca0*/  HFMA2 R25, -RZ, RZ, 0.66748046875, -2.81640625 ;  /* 0x3957c1a2ff197431 */ /* 0x002fe200000001ff */
[----:B------:R-:W-:Y:S01]  /*9cb0*/  MOV R24, 0xba81ca7b ;  /* 0xba81ca7b00187802 */ /* 0x000fe20000000f00 */
[----:B--2---:R-:W-:Y:S01]  /*9cc0*/  HFMA2 R11, -RZ, RZ, 0.2548828125, 0.00011575222015380859375 ;  /* 0x34140796ff0b7431 */ /* 0x004fe200000001ff */
[----:B------:R-:W-:Y:S01]  /*9cd0*/  MOV R10, 0x319fac92 ;  /* 0x319fac92000a7802 */ /* 0x000fe20000000f00 */
[----:B------:R1:W-:Y:S01]  /*9ce0*/  STL.64 [R1+0x78], R22 ;  /* 0x0000781601007387 */ /* 0x0003e20000100a00 */
[----:B---3--:R-:W-:Y:S02]  /*9cf0*/  HFMA2 R8, -RZ, RZ, 0.4375, 78.3125 ;  /* 0x370054e5ff087431 */ /* 0x008fe400000001ff */
[----:B------:R-:W-:Y:S01]  /*9d00*/  IMAD.MOV.U32 R9, RZ, RZ, -0x4a27a102 ;  /* 0xb5d85efeff097424 */ /* 0x000fe200078e00ff */
[----:B------:R2:W-:Y:S01]  /*9d10*/  STL.64 [R1+0x70], R24 ;  /* 0x0000701801007387 */ /* 0x0005e20000100a00 */
[----:B0-----:R-:W-:Y:S01]  /*9d20*/  IMAD.MOV.U32 R20, RZ, RZ, -0x4c88ee18 ;  /* 0xb37711e8ff147424 */ /* 0x001fe200078e00ff */
[----:B------:R-:W-:-:S02]  /*9d30*/  MOV R21, 0x324d53d2 ;  /* 0x324d53d200157802 */ /* 0x000fc40000000f00 */
[----:B------:R0:W-:Y:S01]  /*9d40*/  STL.64 [R1+0x88], R10 ;  /* 0x0000880a01007387 */ /* 0x0001e20000100a00 */
[----:B-1----:R-:W-:-:S03]  /*9d50*/  HFMA2 R23, -RZ, RZ, -0.105224609375, 52.09375 ;  /* 0xaebc5283ff177431 */ /* 0x002fc600000001ff */
[----:B------:R1:W-:Y:S01]  /*9d60*/  STL.64 [R1+0x80], R8 ;  /* 0x0000800801007387 */ /* 0x0003e20000100a00 */
[----:B------:R-:W-:Y:S01]  /*9d70*/  MOV R22, 0x2fe4da1a ;  /* 0x2fe4da1a00167802 */ /* 0x000fe20000000f00 */
[----:B--2---:R-:W-:Y:S02]  /*9d80*/  HFMA2 R24, -RZ, RZ, -0.0875244140625, 31.46875 ;  /* 0xad9a4fdeff187431 */ /* 0x004fe400000001ff */
[----:B------:R2:W-:Y:S01]  /*9d90*/  STL.64 [R1+0x90], R20 ;  /* 0x0000901401007387 */ /* 0x0005e20000100a00 */
[----:B------:R-:W-:Y:S02]  /*9da0*/  IMAD.MOV.U32 R25, RZ, RZ, -0x4f754d8a ;  /* 0xb08ab276ff197424 */ /* 0x000fe400078e00ff */
[----:B0-----:R-:W-:Y:S02]  /*9db0*/  HFMA2 R10, -RZ, RZ, -0.0672607421875, 1944 ;  /* 0xac4e6798ff0a7431 */ /* 0x001fe400000001ff */
[----:B------:R-:W-:Y:S01]  /*9dc0*/  IMAD.MOV.U32 R11, RZ, RZ, 0x2b28cac0 ;  /* 0x2b28cac0ff0b7424 */ /* 0x000fe200078e00ff */
[----:B------:R0:W-:Y:S01]  /*9dd0*/  STL.64 [R1+0xa0], R22 ;  /* 0x0000a01601007387 */ /* 0x0001e20000100a00 */
[----:B-1----:R-:W-:Y:S01]  /*9de0*/  IMAD.MOV.U32 R8, RZ, RZ, 0x29889f1d ;  /* 0x29889f1dff087424 */ /* 0x002fe200078e00ff */
[----:B------:R-:W-:-:S02]  /*9df0*/  MOV R9, 0x2cfc020e ;  /* 0x2cfc020e00097802 */ /* 0x000fc40000000f00 */
[----:B------:R1:W-:Y:S01]  /*9e00*/  STL.64 [R1+0xb0], R10 ;  /* 0x0000b00a01007387 */ /* 0x0003e20000100a00 */
[----:B--2---:R-:W-:Y:S01]  /*9e10*/  HFMA2 R21, -RZ, RZ, -0.0419921875, 0.27197265625 ;  /* 0xa960345aff157431 */ /* 0x004fe200000001ff */
[----:B------:R-:W-:Y:S02]  /*9e20*/  MOV R20, 0xa579dbd3 ;  /* 0xa579dbd300147802 */ /* 0x000fe40000000f00 */
[----:B------:R2:W-:Y:S01]  /*9e30*/  STL.64 [R1+0xa8], R8 ;  /* 0x0000a80801007387 */ /* 0x0005e20000100a00 */
[----:B0-----:R-:W-:Y:S02]  /*9e40*/  HFMA2 R22, -RZ, RZ, 0.94091796875, 14608 ;  /* 0x3b877322ff167431 */ /* 0x001fe400000001ff */
[----:B------:R-:W-:Y:S01]  /*9e50*/  IMAD.MOV.U32 R23, RZ, RZ, -0x44d046cc ;  /* 0xbb2fb934ff177424 */ /* 0x000fe200078e00ff */
[----:B------:R0:W-:Y:S01]  /*9e60*/  STL.64 [R1+0xb8], R20 ;  /* 0x0000b81401007387 */ /* 0x0001e20000100a00 */
[----:B-1----:R-:W-:Y:S01]  /*9e70*/  IMAD.MOV.U32 R10, RZ, RZ, -0x471ed608 ;  /* 0xb8e129f8ff0a7424 */ /* 0x002fe200078e00ff */
[----:B------:R-:W-:-:S02]  /*9e80*/  MOV R11, 0x385dfa1f ;  /* 0x385dfa1f000b7802 */ /* 0x000fc40000000f00 */
[----:B------:R1:W-:Y:S01]  /*9e90*/  STL.64 [R1+0x98], R24 ;  /* 0x0000981801007387 */ /* 0x0003e20000100a00 */
[----:B--2---:R-:W-:Y:S01]  /*9ea0*/  HFMA2 R9, -RZ, RZ, 0.37646484375, -160.625 ;  /* 0x3606d905ff097431 */ /* 0x004fe200000001ff */
[----:B------:R-:W-:Y:S02]  /*9eb0*/  MOV R8, 0x3a4a4588 ;  /* 0x3a4a458800087802 */ /* 0x000fe40000000f00 */
        /* <DEDUP_REMOVED lines=13> */
[----:B-1----:R-:W-:Y:S02]  /*9f90*/  HFMA2 R8, -RZ, RZ, -0.201416015625, 0.003711700439453125 ;  /* 0xb2721b9aff087431 */ /* 0x002fe400000001ff */
[----:B------:R-:W-:Y:S01]  /*9fa0*/  IMAD.MOV.U32 R9, RZ, RZ, 0x31d606a3 ;  /* 0x31d606a3ff097424 */ /* 0x000fe200078e00ff */
[----:B------:R1:W-:Y:S01]  /*9fb0*/  STL.64 [R1+0xf0], R22 ;  /* 0x0000f01601007387 */ /* 0x0003e20000100a00 */
[----:B--2---:R-:W-:Y:S01]  /*9fc0*/  HFMA2 R25, -RZ, RZ, -0.322509765625, 0.00154876708984375 ;  /* 0xb5291658ff197431 */ /* 0x004fe200000001ff */
[----:B------:R-:W-:Y:S02]  /*9fd0*/  MOV R24, 0x35b82c49 ;  /* 0x35b82c4900187802 */ /* 0x000fe40000000f00 */
[----:B------:R2:W-:Y:S01]  /*9fe0*/  STL.64 [R1+0x100], R10 ;  /* 0x0001000a01007387 */ /* 0x0005e20000100a00 */
[----:B0-----:R-:W-:Y:S01]  /*9ff0*/  IMAD.MOV.U32 R20, RZ, RZ, 0x2f0d882b ;  /* 0x2f0d882bff147424 */ /* 0x001fe200078e00ff */
[----:B------:R-:W-:-:S02]  /*a000*/  MOV R21, 0xae74bbc7 ;  /* 0xae74bbc700157802 */ /* 0x000fc40000000f00 */
[----:B------:R0:W-:Y:S01]  /*a010*/  STL.64 [R1+0xf8], R8 ;  /* 0x0000f80801007387 */ /* 0x0001e20000100a00 */
[----:B-1----:R-:W-:Y:S01]  /*a020*/  HFMA2 R23, -RZ, RZ, 0.054779052734375, 0.87255859375 ;  /* 0x2b033afbff177431 */ /* 0x002fe200000001ff */
[----:B------:R-:W-:Y:S02]  /*a030*/  MOV R22, 0xab99f9d0 ;  /* 0xab99f9d000167802 */ /* 0x000fe40000000f00 */
[----:B------:R1:W-:Y:S01]  /*a040*/  STL.64 [R1+0x108], R20 ;  /* 0x0001081401007387 */ /* 0x0003e20000100a00 */
[----:B--2---:R-:W-:Y:S02]  /*a050*/  HFMA2 R10, -RZ, RZ, 0.032196044921875, -0.00194072723388671875 ;  /* 0x281f97f3ff0a7431 */ /* 0x004fe400000001ff */
[----:B------:R-:W-:Y:S01]  /*a060*/  IMAD.MOV.U32 R11, RZ, RZ, 0x3a2a3eca ;  /* 0x3a2a3ecaff0b7424 */ /* 0x000fe200078e00ff */
[----:B------:R2:W-:Y:S01]  /*a070*/  STL.64 [R1+0xe8], R24 ;  /* 0x0000e81801007387 */ /* 0x0005e20000100a00 */
[----:B0-----:R-:W-:Y:S01]  /*a080*/  IMAD.MOV.U32 R8, RZ, RZ, -0x5620f4f4 ;  /* 0xa9df0b0cff087424 */ /* 0x001fe200078e00ff */
[----:B------:R-:W-:-:S02]  /*a090*/  MOV R9, 0x23ae9da1 ;  /* 0x23ae9da100097802 */ /* 0x000fc40000000f00 */
[----:B------:R0:W-:Y:S01]  /*a0a0*/  STL.64 [R1+0x118], R22 ;  /* 0x0001181601007387 */ /* 0x0001e20000100a00 */
[----:B-1----:R-:W-:-:S03]  /*a0b0*/  MOV R20, 0x39709e72 ;  /* 0x39709e7200147802 */ /* 0x002fc60000000f00 */
[----:B------:R1:W-:Y:S01]  /*a0c0*/  STL.64 [R1+0x120], R8 ;  /* 0x0001200801007387 */ /* 0x0003e20000100a00 */
[----:B------:R-:W-:Y:S01]  /*a0d0*/  MOV R21, 0xb9f5fd8c ;  /* 0xb9f5fd8c00157802 */ /* 0x000fe20000000f00 */
[----:B--2---:R-:W-:Y:S02]  /*a0e0*/  HFMA2 R24, -RZ, RZ, 0.0831298828125, -0.1065673828125 ;  /* 0x2d52aed2ff187431 */ /* 0x004fe400000001ff */
[----:B------:R2:W-:Y:S01]  /*a0f0*/  STL.64 [R1+0x128], R10 ;  /* 0x0001280a01007387 */ /* 0x0005e20000100a00 */
[----:B------:R-:W-:Y:S01]  /*a100*/  IMAD.MOV.U32 R25, RZ, RZ, -0x5869cbf6 ;  /* 0xa796340aff197424 */ /* 0x000fe200078e00ff */
[----:B0-----:R-:W-:Y:S01]  /*a110*/  MOV R22, 0xb480a951 ;  /* 0xb480a95100167802 */ /* 0x001fe20000000f00 */
[----:B------:R-:W-:Y:S01]  /*a120*/  IMAD.MOV.U32 R23, RZ, RZ, 0x3739efa3 ;  /* 0x3739efa3ff177424 */ /* 0x000fe200078e00ff */
[----:B------:R0:W-:Y:S01]  /*a130*/  STL.64 [R1+0x130], R20 ;  /* 0x0001301401007387 */ /* 0x0001e20000100a00 */
[----:B-1----:R-:W-:Y:S01]  /*a140*/  HFMA2 R8, -RZ, RZ, -0.42138671875, 3826 ;  /* 0xb6be6b79ff087431 */ /* 0x002fe200000001ff */
[----:B------:R-:W-:-:S02]  /*a150*/  MOV R9, 0x35bf0101 ;  /* 0x35bf010100097802 */ /* 0x000fc40000000f00 */
[----:B------:R1:W-:Y:S01]  /*a160*/  STL.64 [R1+0x140], R22 ;  /* 0x0001401601007387 */ /* 0x0003e20000100a00 */
[----:B--2---:R-:W-:Y:S02]  /*a170*/  HFMA2 R11, -RZ, RZ, -0.26318359375, 0.00168609619140625 ;  /* 0xb43616e8ff0b7431 */ /* 0x004fe400000001ff */
[----:B------:R-:W-:Y:S01]  /*a180*/  IMAD.MOV.U32 R10, RZ, RZ, -0x520aee6d ;  /* 0xadf51193ff0a7424 */ /* 0x000fe200078e00ff */
[----:B------:R2:W-:Y:S01]  /*a190*/  STL.64 [R1+0x110], R24 ;  /* 0x0001101801007387 */ /* 0x0005e20000100a00 */
[----:B0-----:R-:W-:Y:S01]  /*a1a0*/  MOV R20, 0x33adef47 ;  /* 0x33adef4700147802 */ /* 0x001fe20000000f00 */
[----:B------:R-:W-:Y:S02]  /*a1b0*/  IMAD.MOV.U32 R21, RZ, RZ, -0x4d5bd619 ;  /* 0xb2a429e7ff157424 */ /* 0x000fe400078e00ff */
[----:B------:R0:W-:Y:S01]  /*a1c0*/  STL.64 [R1+0x148], R8 ;  /* 0x0001480801007387 */ /* 0x0001e20000100a00 */
[----:B-1----:R-:W-:Y:S02]  /*a1d0*/  HFMA2 R23, -RZ, RZ, 0.115966796875, -149.25 ;  /* 0x2f6cd8aaff177431 */ /* 0x002fe400000001ff */
[----:B------:R-:W-:Y:S01]  /*a1e0*/  IMAD.MOV.U32 R22, RZ, RZ, -0x4f7df9d6 ;  /* 0xb082062aff167424 */ /* 0x000fe200078e00ff */
[----:B------:R1:W-:Y:S01]  /*a1f0*/  STL.64 [R1+0x150], R10 ;  /* 0x0001500a01007387 */ /* 0x0003e20000100a00 */
[----:B--2---:R-:W-:-:S02]  /*a200*/  HFMA2 R25, -RZ, RZ, -0.5771484375, -0.00124835968017578125 ;  /* 0xb89e951dff197431 */ /* 0x004fc400000001ff */
[----:B------:R-:W-:Y:S01]  /*a210*/  IMAD.MOV.U32 R24, RZ, RZ, 0x398c5cdb ;  /* 0x398c5cdbff187424 */ /* 0x000fe200078e00ff */
[----:B------:R2:W-:Y:S01]  /*a220*/  STL.64 [R1+0x158], R20 ;  /* 0x0001581401007387 */ /* 0x0005e20000100a00 */
[----:B0-----:R-:W-:Y:S01]  /*a230*/  MOV R8, 0xa87a302c ;  /* 0xa87a302c00087802 */ /* 0x001fe20000000f00 */
[----:B------:R-:W-:Y:S02]  /*a240*/  IMAD.MOV.U32 R9, RZ, RZ, -0x523f6961 ;  /* 0xadc0969fff097424 */ /* 0x000fe400078e00ff */
[----:B------:R0:W-:Y:S01]  /*a250*/  STL.64 [R1+0x168], R22 ;  /* 0x0001681601007387 */ /* 0x0001e20000100a00 */
[----:B-1----:R-:W-:Y:S01]  /*a260*/  HFMA2 R10, -RZ, RZ, 0.080810546875, 1.6845703125 ;  /* 0x2d2c3ebdff0a7431 */ /* 0x002fe200000001ff */
[----:B------:R-:W-:Y:S02]  /*a270*/  MOV R11, 0xac19474f ;  /* 0xac19474f000b7802 */ /* 0x000fe40000000f00 */
[----:B------:R1:W-:Y:S01]  /*a280*/  STL.64 [R1+0x170], R8 ;  /* 0x0001700801007387 */ /* 0x0003e20000100a00 */
[----:B--2---:R-:W-:-:S02]  /*a290*/  HFMA2 R21, -RZ, RZ, 0.050262451171875, 48960 ;  /* 0x2a6f79faff157431 */ /* 0x004fc400000001ff */
[----:B------:R-:W-:Y:S01]  /*a2a0*/  IMAD.MOV.U32 R20, RZ, RZ, 0x248f2a67 ;  /* 0x248f2a67ff147424 */ /* 0x000fe200078e00ff */
[----:B------:R2:W-:Y:S01]  /*a2b0*/  STL.64 [R1+0x138], R24 ;  /* 0x0001381801007387 */ /* 0x0005e20000100a00 */
[----:B0-----:R-:W-:Y:S01]  /*a2c0*/  HFMA2 R22, -RZ, RZ, -0.79736328125, -8896 ;  /* 0xba61f058ff167431 */ /* 0x001fe200000001ff */
[----:B------:R-:W-:Y:S02]  /*a2d0*/  MOV R23, 0x3a4d87fb ;  /* 0x3a4d87fb00177802 */ /* 0x000fe40000000f00 */
[----:B------:R0:W-:Y:S01]  /*a2e0*/  STL.64 [R1+0x178], R10 ;  /* 0x0001780a01007387 */ /* 0x0001e20000100a00 */
[----:B-1----:R-:W-:-:S03]  /*a2f0*/  HFMA2 R9, -RZ, RZ, -0.3603515625, 43744 ;  /* 0xb5c47957ff097431 */ /* 0x002fc600000001ff */
[----:B------:R1:W-:Y:S01]  /*a300*/  STL.64 [R1+0x180], R20 ;  /* 0x0001801401007387 */ /* 0x0003e20000100a00 */
[----:B------:R-:W-:Y:S02]  /*a310*/  IMAD.MOV.U32 R8, RZ, RZ, -0x4663332c ;  /* 0xb99cccd4ff087424 */ /* 0x000fe400078e00ff */
[----:B--2---:R-:W-:Y:S01]  /*a320*/  HFMA2 R24, -RZ, RZ, 0.06494140625, 764 ;  /* 0x2c2861f8ff187431 */ /* 0x004fe200000001ff */
[----:B------:R-:W-:Y:S01]  /*a330*/  MOV R25, 0x310db352 ;  /* 0x310db35200197802 */ /* 0x000fe20000000f00 */
[----:B------:R2:W-:Y:S01]  /*a340*/  STL.64 [R1+0x190], R22 ;  /* 0x0001901601007387 */ /* 0x0005e20000100a00 */
[----:B0-----:R-:W-:Y:S01]  /*a350*/  MOV R10, 0x388b4846 ;  /* 0x388b4846000a7802 */ /* 0x001fe20000000f00 */
[----:B------:R-:W-:Y:S02]  /*a360*/  IMAD.MOV.U32 R11, RZ, RZ, -0x47d98e01 ;  /* 0xb82671ffff0b7424 */ /* 0x000fe400078e00ff */
[----:B------:R0:W-:Y:S01]  /*a370*/  STL.64 [R1+0x198], R8 ;  /* 0x0001980801007387 */ /* 0x0001e20000100a00 */
[----:B-1----:R-:W-:Y:S01]  /*a380*/  HFMA2 R20, -RZ, RZ, 0.45263671875, -204 ;  /* 0x373eda60ff147431 */ /* 0x002fe200000001ff */
[----:B------:R-:W-:-:S02]  /*a390*/  MOV R21, 0x2f89d9e3 ;  /* 0x2f89d9e300157802 */ /* 0x000fc40000000f00 */
[----:B------:R1:W-:Y:S01]  /*a3a0*/  STL.64 [R1+0x160], R24 ;  /* 0x0001601801007387 */ /* 0x0003e20000100a00 */
[----:B--2---:R-:W-:Y:S01]  /*a3b0*/  MOV R22, 0xb47633b6 ;  /* 0xb47633b600167802 */ /* 0x004fe20000000f00 */
[----:B------:R-:W-:Y:S02]  /*a3c0*/  IMAD.MOV.U32 R23, RZ, RZ, 0x2e020a8b ;  /* 0x2e020a8bff177424 */ /* 0x000fe400078e00ff */
[----:B------:R2:W-:Y:S01]  /*a3d0*/  STL.64 [R1+0x1a0], R10 ;  /* 0x0001a00a01007387 */ /* 0x0005e20000100a00 */
[----:B0-----:R-:W-:-:S03]  /*a3e0*/  HFMA2 R8, -RZ, RZ, 0.2176513671875, -18976 ;  /* 0x32f7f4a2ff087431 */ /* 0x001fc600000001ff */
[----:B------:R0:W-:Y:S01]  /*a3f0*/  STL.64 [R1+0x1a8], R20 ;  /* 0x0001a81401007387 */ /* 0x0001e20000100a00 */
[----:B------:R-:W-:Y:S02]  /*a400*/  MOV R9, 0xb273c722 ;  /* 0xb273c72200097802 */ /* 0x000fe40000000f00 */
[----:B-1----:R-:W-:Y:S01]  /*a410*/  MOV R24, 0xa9d26c77 ;  /* 0xa9d26c7700187802 */ /* 0x002fe20000000f00 */
[----:B------:R-:W-:Y:S01]  /*a420*/  IMAD.MOV.U32 R25, RZ, RZ, 0x28b83af4 ;  /* 0x28b83af4ff197424 */ /* 0x000fe200078e00ff */
[----:B------:R1:W-:Y:S01]  /*a430*/  STL.64 [R1+0x1b8], R22 ;  /* 0x0001b81601007387 */ /* 0x0003e20000100a00 */
[----:B--2---:R-:W-:Y:S02]  /*a440*/  HFMA2 R11, -RZ, RZ, -0.050811767578125, -0.0056915283203125 ;  /* 0xaa819dd4ff0b7431 */ /* 0x004fe400000001ff */
[----:B------:R-:W-:Y:S01]  /*a450*/  IMAD.MOV.U32 R10, RZ, RZ, 0x316cd4f9 ;  /* 0x316cd4f9ff0a7424 */ /* 0x000fe200078e00ff */
[----:B------:R2:W-:Y:S01]  /*a460*/  STL.64 [R1+0x188], R24 ;  /* 0x0001881801007387 */ /* 0x0005e20000100a00 */
[----:B0-----:R-:W-:Y:S01]  /*a470*/  MOV R20, 0xafd8a791 ;  /* 0xafd8a79100147802 */ /* 0x001fe20000000f00 */
[----:B------:R-:W-:-:S02]  /*a480*/  IMAD.MOV.U32 R21, RZ, RZ, 0x2f4c88ee ;  /* 0x2f4c88eeff157424 */ /* 0x000fc400078e00ff */
[----:B------:R0:W-:Y:S01]  /*a490*/  STL.64 [R1+0x1c0], R8 ;  /* 0x0001c00801007387 */ /* 0x0001e20000100a00 */
[----:B-1----:R-:W-:Y:S02]  /*a4a0*/  HFMA2 R23, -RZ, RZ, -0.06390380859375, 1.345703125 ;  /* 0xac173d62ff177431 */ /* 0x002fe400000001ff */
[----:B------:R-:W-:Y:S01]  /*a4b0*/  IMAD.MOV.U32 R22, RZ, RZ, 0x2ca4a32a ;  /* 0x2ca4a32aff167424 */ /* 0x000fe200078e00ff */
[----:B------:R1:W-:Y:S01]  /*a4c0*/  STL.64 [R1+0x1c8], R10 ;  /* 0x0001c80a01007387 */ /* 0x0003e20000100a00 */
[----:B--2---:R-:W-:-:S03]  /*a4d0*/  HFMA2 R25, -RZ, RZ, 0.339599609375, 0.0038700103759765625 ;  /* 0x356f1bedff197431 */ /* 0x004fc600000001ff */
[----:B------:R2:W-:Y:S01]  /*a4e0*/  STL.64 [R1+0x1d0], R20 ;  /* 0x0001d01401007387 */ /* 0x0005e20000100a00 */
[----:B------:R-:W-:Y:S01]  /*a4f0*/  IMAD.MOV.U32 R24, RZ, RZ, -0x4a1c71fc ;  /* 0xb5e38e04ff187424 */ /* 0x000fe200078e00ff */
[----:B0-----:R-:W-:Y:S01]  /*a500*/  MOV R8, 0x2b0a2bbf ;  /* 0x2b0a2bbf00087802 */ /* 0x001fe20000000f00 */
[----:B------:R-:W-:Y:S01]  /*a510*/  IMAD.MOV.U32 R9, RZ, RZ, -0x5d1625b2 ;  /* 0xa2e9da4eff097424 */ /* 0x000fe200078e00ff */
[----:B------:R0:W-:Y:S01]  /*a520*/  STL.64 [R1+0x1e0], R22 ;  /* 0x0001e01601007387 */ /* 0x0001e20000100a00 */
[----:B-1----:R-:W-:Y:S01]  /*a530*/  HFMA2 R10, -RZ, RZ, -0.042083740234375, 0.58984375 ;  /* 0xa96338b8ff0a7431 */ /* 0x002fe200000001ff */
[----:B------:R-:W-:Y:S02]  /*a540*/  MOV R11, 0xb9b09456 ;  /* 0xb9b09456000b7802 */ /* 0x000fe40000000f00 */
[----:B------:R1:W-:Y:S01]  /*a550*/  STL.64 [R1+0x1e8], R8 ;  /* 0x0001e80801007387 */ /* 0x0003e20000100a00 */
[----:B--2---:R-:W-:Y:S02]  /*a560*/  HFMA2 R21, -RZ, RZ, 0.69580078125, 465 ;  /* 0x39915f44ff157431 */ /* 0x004fe400000001ff */
[----:B------:R-:W-:Y:S01]  /*a570*/  IMAD.MOV.U32 R20, RZ, RZ, -0x476dc4fe ;  /* 0xb8923b02ff147424 */ /* 0x000fe200078e00ff */
[----:B------:R2:W-:Y:S01]  /*a580*/  STL.64 [R1+0x1b0], R24 ;  /* 0x0001b01801007387 */ /* 0x0005e20000100a00 */
[----:B0-----:R-:W-:Y:S01]  /*a590*/  HFMA2 R22, -RZ, RZ, 0.255859375, 442 ;  /* 0x34185ee8ff167431 */ /* 0x001fe200000001ff */
[----:B------:R-:W-:-:S02]  /*a5a0*/  MOV R23, 0xb76411fe ;  /* 0xb76411fe00177802 */ /* 0x000fc40000000f00 */
[----:B------:R0:W-:Y:S01]  /*a5b0*/  STL.64 [R1+0x1f0], R10 ;  /* 0x0001f00a01007387 */ /* 0x0001e20000100a00 */
[----:B-1----:R-:W-:-:S03]  /*a5c0*/  HFMA2 R9, -RZ, RZ, -0.381103515625, -7.34765625 ;  /* 0xb619c759ff097431 */ /* 0x002fc600000001ff */
[----:B------:R1:W-:Y:S01]  /*a5d0*/  STL.64 [R1+0x1f8], R20 ;  /* 0x0001f81401007387 */ /* 0x0003e20000100a00 */
[----:B------:R-:W-:Y:S02]  /*a5e0*/  IMAD.MOV.U32 R8, RZ, RZ, 0x37068711 ;  /* 0x37068711ff087424 */ /* 0x000fe400078e00ff */
[----:B--2---:R-:W-:Y:S01]  /*a5f0*/  HFMA2 R24, -RZ, RZ, -0.09759521484375, -0.0019130706787109375 ;  /* 0xae3f97d6ff187431 */ /* 0x004fe200000001ff */
[----:B------:R-:W-:Y:S01]  /*a600*/  MOV R25, 0x26b84405 ;  /* 0x26b8440500197802 */ /* 0x000fe20000000f00 */
[----:B------:R2:W-:Y:S01]  /*a610*/  STL.64 [R1+0x208], R22 ;  /* 0x0002081601007387 */ /* 0x0005e20000100a00 */
[----:B0-----:R-:W-:Y:S01]  /*a620*/  MOV R10, 0xafb2ce7f ;  /* 0xafb2ce7f000a7802 */ /* 0x001fe20000000f00 */
[----:B------:R-:W-:Y:S02]  /*a630*/  IMAD.MOV.U32 R11, RZ, RZ, 0x34ba0a82 ;  /* 0x34ba0a82ff0b7424 */ /* 0x000fe400078e00ff */
[----:B------:R0:W-:Y:S01]  /*a640*/  STL.64 [R1+0x210], R8 ;  /* 0x0002100801007387 */ /* 0x0001e20000100a00 */
[----:B-1----:R-:W-:Y:S01]  /*a650*/  HFMA2 R20, -RZ, RZ, -0.26708984375, 0.00088405609130859375 ;  /* 0xb446133eff147431 */ /* 0x002fe200000001ff */
[----:B------:R-:W-:-:S02]  /*a660*/  MOV R21, 0x334f3181 ;  /* 0x334f318100157802 */ /* 0x000fc40000000f00 */
[----:B------:R1:W-:Y:S01]  /*a670*/  STL.64 [R1+0x1d8], R24 ;  /* 0x0001d81801007387 */ /* 0x0003e20000100a00 */
[----:B--2---:R-:W-:Y:S01]  /*a680*/  MOV R22, 0x315951d7 ;  /* 0x315951d700167802 */ /* 0x004fe20000000f00 */
[----:B------:R-:W-:Y:S02]  /*a690*/  IMAD.MOV.U32 R23, RZ, RZ, -0x4fa87867 ;  /* 0xb0578799ff177424 */ /* 0x000fe400078e00ff */
[----:B------:R2:W-:Y:S01]  /*a6a0*/  STL.64 [R1+0x218], R10 ;  /* 0x0002180a01007387 */ /* 0x0005e20000100a00 */
[----:B0-----:R-:W-:-:S03]  /*a6b0*/  HFMA2 R8, -RZ, RZ, 0.0301971435546875, 0.00146770477294921875 ;  /* 0x27bb1603ff087431 */ /* 0x001fc600000001ff */
[----:B------:R0:W-:Y:S01]  /*a6c0*/  STL.64 [R1+0x220], R20 ;  /* 0x0002201401007387 */ /* 0x0001e20000100a00 */
[----:B------:R-:W-:Y:S02]  /*a6d0*/  MOV R9, 0x2ecdce2c ;  /* 0x2ecdce2c00097802 */ /* 0x000fe40000000f00 */
[----:B-1----:R-:W-:Y:S01]  /*a6e0*/  MOV R24, 0xb9510216 ;  /* 0xb951021600187802 */ /* 0x002fe20000000f00 */
[----:B------:R-:W-:Y:S01]  /*a6f0*/  IMAD.MOV.U32 R25, RZ, RZ, 0x388e8f4e ;  /* 0x388e8f4eff197424 */ /* 0x000fe200078e00ff */
[----:B------:R1:W-:Y:S01]  /*a700*/  STL.64 [R1+0x230], R22 ;  /* 0x0002301601007387 */ /* 0x0003e20000100a00 */
[----:B--2---:R-:W-:Y:S02]  /*a710*/  HFMA2 R11, -RZ, RZ, 0.08184814453125, -56992 ;  /* 0x2d3dfaf5ff0b7431 */ /* 0x004fe400000001ff */
[----:B------:R-:W-:Y:S01]  /*a720*/  IMAD.MOV.U32 R10, RZ, RZ, -0x51b97f57 ;  /* 0xae4680a9ff0a7424 */ /* 0x000fe200078e00ff */
[----:B------:R2:W-:Y:S01]  /*a730*/  STL.64 [R1+0x200], R24 ;  /* 0x0002001801007387 */ /* 0x0005e20000100a00 */
[----:B0-----:R-:W-:Y:S01]  /*a740*/  MOV R20, 0xa428dfed ;  /* 0xa428dfed00147802 */ /* 0x001fe20000000f00 */
[----:B------:R-:W-:-:S02]  /*a750*/  IMAD.MOV.U32 R21, RZ, RZ, -0x545594a8 ;  /* 0xabaa6b58ff157424 */ /* 0x000fc400078e00ff */
[----:B------:R0:W-:Y:S01]  /*a760*/  STL.64 [R1+0x238], R8 ;  /* 0x0002380801007387 */ /* 0x0001e20000100a00 */
[----:B-1----:R-:W-:Y:S02]  /*a770*/  HFMA2 R23, -RZ, RZ, -0.76318359375, 0.9521484375 ;  /* 0xba1b3b9eff177431 */ /* 0x002fe400000001ff */
[----:B------:R-:W-:Y:S01]  /*a780*/  IMAD.MOV.U32 R22, RZ, RZ, 0x3a0b4779 ;  /* 0x3a0b4779ff167424 */ /* 0x000fe200078e00ff */
[----:B------:R1:W-:Y:S01]  /*a790*/  STL.64 [R1+0x240], R10 ;  /* 0x0002400a01007387 */ /* 0x0003e20000100a00 */
[----:B--2---:R-:W-:-:S03]  /*a7a0*/  HFMA2 R25, -RZ, RZ, -0.1826171875, -0.091796875 ;  /* 0xb1d8ade0ff197431 */ /* 0x004fc600000001ff */
[----:B------:R2:W-:Y:S01]  /*a7b0*/  STL.64 [R1+0x248], R20 ;  /* 0x0002481401007387 */ /* 0x0005e20000100a00 */
[----:B------:R-:W-:Y:S01]  /*a7c0*/  IMAD.MOV.U32 R24, RZ, RZ, -0x575df71d ;  /* 0xa8a208e3ff187424 */ /* 0x000fe200078e00ff */
[----:B0-----:R-:W-:Y:S01]  /*a7d0*/  MOV R8, 0x398e04a8 ;  /* 0x398e04a800087802 */ /* 0x001fe20000000f00 */
[----:B------:R-:W-:Y:S01]  /*a7e0*/  IMAD.MOV.U32 R9, RZ, RZ, 0x3554208f ;  /* 0x3554208fff097424 */ /* 0x000fe200078e00ff */
[----:B------:R0:W-:Y:S01]  /*a7f0*/  STL.64 [R1+0x258], R22 ;  /* 0x0002581601007387 */ /* 0x0001e20000100a00 */
[----:B-1----:R-:W-:Y:S01]  /*a800*/  HFMA2 R10, -RZ, RZ, -0.58349609375, 4.41074371337890625e-06 ;  /* 0xb8ab004aff0a7431 */ /* 0x002fe200000001ff */
[----:B------:R-:W-:Y:S02]  /*a810*/  MOV R11, 0x386b5efc ;  /* 0x386b5efc000b7802 */ /* 0x000fe40000000f00 */
[----:B------:R1:W-:Y:S01]  /*a820*/  STL.64 [R1+0x260], R8 ;  /* 0x0002600801007387 */ /* 0x0003e20000100a00 */
[----:B--2---:R-:W-:Y:S02]  /*a830*/  HFMA2 R21, -RZ, RZ, -0.1663818359375, -0.0100250244140625 ;  /* 0xb153a122ff157431 */ /* 0x004fe400000001ff */
[----:B------:R-:W-:Y:S01]  /*a840*/  IMAD.MOV.U32 R20, RZ, RZ, -0x48663e86 ;  /* 0xb799c17aff147424 */ /* 0x000fe200078e00ff */
[----:B------:R2:W-:Y:S01]  /*a850*/  STL.64 [R1+0x228], R24 ;  /* 0x0002281801007387 */ /* 0x0005e20000100a00 */
[----:B0-----:R-:W-:Y:S01]  /*a860*/  HFMA2 R22, -RZ, RZ, 0.319091796875, 1096 ;  /* 0x351b6448ff167431 */ /* 0x001fe200000001ff */
[----:B------:R-:W-:-:S02]  /*a870*/  MOV R23, 0x2a83a738 ;  /* 0x2a83a73800177802 */ /* 0x000fc40000000f00 */
[----:B------:R0:W-:Y:S01]  /*a880*/  STL.64 [R1+0x268], R10 ;  /* 0x0002680a01007387 */ /* 0x0001e20000100a00 */
[----:B-1----:R-:W-:-:S03]  /*a890*/  HFMA2 R9, -RZ, RZ, 0.2279052734375, -1.0966796875 ;  /* 0x334bbc63ff097431 */ /* 0x002fc600000001ff */
[----:B------:R1:W-:Y:S01]  /*a8a0*/  STL.64 [R1+0x270], R20 ;  /* 0x0002701401007387 */ /* 0x0003e20000100a00 */
[----:B------:R-:W-:Y:S02]  /*a8b0*/  IMAD.MOV.U32 R8, RZ, RZ, -0x4c426841 ;  /* 0xb3bd97bfff087424 */ /* 0x000fe400078e00ff */
[----:B--2---:R-:W-:Y:S01]  /*a8c0*/  HFMA2 R24, -RZ, RZ, 0.055633544921875, -1554 ;  /* 0x2b1fe612ff187431 */ /* 0x004fe200000001ff */
[----:B------:R-:W-:Y:S01]  /*a8d0*/  MOV R25, 0xaa152d8b ;  /* 0xaa152d8b00197802 */ /* 0x000fe20000000f00 */
[----:B------:R2:W-:Y:S01]  /*a8e0*/  STL.64 [R1+0x280], R22 ;  /* 0x0002801601007387 */ /* 0x0005e20000100a00 */
[----:B0-----:R-:W-:Y:S01]  /*a8f0*/  MOV R10, 0xb2578752 ;  /* 0xb2578752000a7802 */ /* 0x001fe20000000f00 */
[----:B------:R-:W-:Y:S02]  /*a900*/  IMAD.MOV.U32 R11, RZ, RZ, 0x29c2c5d5 ;  /* 0x29c2c5d5ff0b7424 */ /* 0x000fe400078e00ff */
[----:B------:R0:W-:Y:S01]  /*a910*/  STL.64 [R1+0x288], R8 ;  /* 0x0002880801007387 */ /* 0x0001e20000100a00 */
[----:B-1----:R-:W-:Y:S01]  /*a920*/  HFMA2 R20, -RZ, RZ, 0.1531982421875, -0.00011903047561645507812 ;  /* 0x30e787cdff147431 */ /* 0x002fe200000001ff */
[----:B------:R-:W-:-:S02]  /*a930*/  MOV R21, 0xb06bb8ab ;  /* 0xb06bb8ab00157802 */ /* 0x000fc40000000f00 */
[----:B------:R1:W-:Y:S01]  /*a940*/  STL.64 [R1+0x250], R24 ;  /* 0x0002501801007387 */ /* 0x0003e20000100a00 */
[----:B--2---:R-:W-:Y:S01]  /*a950*/  MOV R22, 0xadea538c ;  /* 0xadea538c00167802 */ /* 0x004fe20000000f00 */
[----:B------:R-:W-:Y:S02]  /*a960*/  IMAD.MOV.U32 R23, RZ, RZ, 0x2d65daaf ;  /* 0x2d65daafff177424 */ /* 0x000fe400078e00ff */
[----:B------:R2:W-:Y:S01]  /*a970*/  STL.64 [R1+0x290], R10 ;  /* 0x0002900a01007387 */ /* 0x0005e20000100a00 */
[----:B0-----:R-:W-:-:S03]  /*a980*/  HFMA2 R8, -RZ, RZ, -0.06829833984375, -4.28125 ;  /* 0xac5fc448ff087431 */ /* 0x001fc600000001ff */
[----:B------:R0:W-:Y:S01]  /*a990*/  STL.64 [R1+0x298], R20 ;  /* 0x0002981401007387 */ /* 0x0001e20000100a00 */
[----:B------:R-:W-:Y:S02]  /*a9a0*/  MOV R9, 0x22adcde9 ;  /* 0x22adcde900097802 */ /* 0x000fe40000000f00 */
[----:B-1----:R-:W-:Y:S01]  /*a9b0*/  MOV R24, 0x36688aea ;  /* 0x36688aea00187802 */ /* 0x002fe20000000f00 */
[----:B------:R-:W-:Y:S01]  /*a9c0*/  IMAD.MOV.U32 R25, RZ, RZ, -0x49f7d3c4 ;  /* 0xb6082c3cff197424 */ /* 0x000fe200078e00ff */
[----:B------:R1:W-:Y:S01]  /*a9d0*/  STL.64 [R1+0x2a8], R22 ;  /* 0x0002a81601007387 */ /* 0x0003e20000100a00 */
[----:B--2---:R-:W-:Y:S02]  /*a9e0*/  HFMA2 R11, -RZ, RZ, 0.712890625, -0.0002586841583251953125 ;  /* 0x39b48c3dff0b7431 */ /* 0x004fe400000001ff */
[----:B------:R-:W-:Y:S01]  /*a9f0*/  IMAD.MOV.U32 R10, RZ, RZ, 0x2acfbe8a ;  /* 0x2acfbe8aff0a7424 */ /* 0x000fe200078e00ff */
[----:B------:R2:W-:Y:S01]  /*aa00*/  STL.64 [R1+0x278], R24 ;  /* 0x0002781801007387 */ /* 0x0005e20000100a00 */
[----:B0-----:R-:W-:Y:S01]  /*aa10*/  MOV R20, 0x3858ebaf ;  /* 0x3858ebaf00147802 */ /* 0x001fe20000000f00 */
[----:B------:R-:W-:-:S02]  /*aa20*/  IMAD.MOV.U32 R21, RZ, RZ, -0x4650663d ;  /* 0xb9af99c3ff157424 */ /* 0x000fc400078e00ff */
[----:B------:R0:W-:Y:S01]  /*aa30*/  STL.64 [R1+0x2b0], R8 ;  /* 0x0002b00801007387 */ /* 0x0001e20000100a00 */
[----:B-1----:R-:W-:Y:S02]  /*aa40*/  HFMA2 R23, -RZ, RZ, 0.494140625, -1.189453125 ;  /* 0x37e8bcc2ff177431 */ /* 0x002fe400000001ff */
[----:B------:R-:W-:Y:S01]  /*aa50*/  IMAD.MOV.U32 R22, RZ, RZ, -0x4bf731c8 ;  /* 0xb408ce38ff167424 */ /* 0x000fe200078e00ff */
[----:B------:R1:W-:Y:S01]  /*aa60*/  STL.64 [R1+0x2b8], R10 ;  /* 0x0002b80a01007387 */ /* 0x0003e20000100a00 */
[----:B--2---:R-:W-:-:S03]  /*aa70*/  HFMA2 R25, -RZ, RZ, -0.0248260498046875, 7912 ;  /* 0xa65b6fbaff197431 */ /* 0x004fc600000001ff */
[----:B------:R2:W-:Y:S01]  /*aa80*/  STL.64 [R1+0x2c0], R20 ;  /* 0x0002c01401007387 */ /* 0x0005e20000100a00 */
[----:B------:R-:W-:Y:S01]  /*aa90*/  IMAD.MOV.U32 R24, RZ, RZ, 0x2f6d7999 ;  /* 0x2f6d7999ff187424 */ /* 0x000fe200078e00ff */
[----:B0-----:R-:W-:Y:S01]  /*aaa0*/  MOV R8, 0xb799348b ;  /* 0xb799348b00087802 */ /* 0x001fe20000000f00 */
[----:B------:R-:W-:Y:S01]  /*aab0*/  IMAD.MOV.U32 R9, RZ, RZ, 0x36c233ec ;  /* 0x36c233ecff097424 */ /* 0x000fe200078e00ff */
[----:B------:R0:W-:Y:S01]  /*aac0*/  STL.64 [R1+0x2d0], R22 ;  /* 0x0002d01601007387 */ /* 0x0001e20000100a00 */
[----:B-1----:R-:W-:Y:S01]  /*aad0*/  HFMA2 R10, -RZ, RZ, 0.1258544921875, -2.712890625 ;  /* 0x3007c16dff0a7431 */ /* 0x002fe200000001ff */
[----:B------:R-:W-:Y:S02]  /*aae0*/  MOV R11, 0xb58e3567 ;  /* 0xb58e3567000b7802 */ /* 0x000fe40000000f00 */
[----:B------:R1:W-:Y:S01]  /*aaf0*/  STL.64 [R1+0x2d8], R8 ;  /* 0x0002d80801007387 */ /* 0x0003e20000100a00 */
[----:B--2---:R-:W-:Y:S02]  /*ab00*/  HFMA2 R21, -RZ, RZ, -0.2646484375, -0.001155853271484375 ;  /* 0xb43c94bcff157431 */ /* 0x004fe400000001ff */
[----:B------:R-:W-:Y:S01]  /*ab10*/  IMAD.MOV.U32 R20, RZ, RZ, 0x35258957 ;  /* 0x35258957ff147424 */ /* 0x000fe200078e00ff */
[----:B------:R2:W-:Y:S01]  /*ab20*/  STL.64 [R1+0x2a0], R24 ;  /* 0x0002a01801007387 */ /* 0x0005e20000100a00 */
[----:B0-----:R-:W-:Y:S01]  /*ab30*/  HFMA2 R22, -RZ, RZ, -0.202392578125, 17504 ;  /* 0xb27a7446ff167431 */ /* 0x001fe200000001ff */
[----:B------:R-:W-:-:S02]  /*ab40*/  MOV R23, 0x31859418 ;  /* 0x3185941800177802 */ /* 0x000fc40000000f00 */
[----:B------:R0:W-:Y:S01]  /*ab50*/  STL.64 [R1+0x2e0], R10 ;  /* 0x0002e00a01007387 */ /* 0x0001e20000100a00 */
[----:B-1----:R-:W-:-:S03]  /*ab60*/  HFMA2 R9, -RZ, RZ, -0.127197265625, 18128 ;  /* 0xb012746dff097431 */ /* 0x002fc600000001ff */
[----:B------:R1:W-:Y:S01]  /*ab70*/  STL.64 [R1+0x2e8], R20 ;  /* 0x0002e81401007387 */ /* 0x0003e20000100a00 */
[----:B------:R-:W-:Y:S02]  /*ab80*/  IMAD.MOV.U32 R8, RZ, RZ, -0x5bcd0536 ;  /* 0xa432facaff087424 */ /* 0x000fe400078e00ff */
[----:B--2---:R-:W-:Y:S01]  /*ab90*/  HFMA2 R24, -RZ, RZ, 0.69677734375, 30128 ;  /* 0x3993775bff187431 */ /* 0x004fe200000001ff */
[----:B------:R-:W-:Y:S01]  /*aba0*/  MOV R25, 0xb8e63214 ;  /* 0xb8e6321400197802 */ /* 0x000fe20000000f00 */
[----:B------:R2:W-:Y:S01]  /*abb0*/  STL.64 [R1+0x2f8], R22 ;  /* 0x0002f81601007387 */ /* 0x0005e20000100a00 */
[----:B0-----:R-:W-:Y:S01]  /*abc0*/  MOV R10, 0x2f96d785 ;  /* 0x2f96d785000a7802 */ /* 0x001fe20000000f00 */
[----:B------:R-:W-:Y:S02]  /*abd0*/  IMAD.MOV.U32 R11, RZ, RZ, -0x5166292b ;  /* 0xae99d6d5ff0b7424 */ /* 0x000fe400078e00ff */
[----:B------:R0:W-:Y:S01]  /*abe0*/  STL.64 [R1+0x300], R8 ;  /* 0x0003000801007387 */ /* 0x0001e20000100a00 */
[----:B-1----:R-:W-:Y:S01]  /*abf0*/  HFMA2 R20, -RZ, RZ, 0.0154876708984375, -809.5 ;  /* 0x23eee253ff147431 */ /* 0x002fe200000001ff */
[----:B------:R-:W-:-:S02]  /*ac00*/  MOV R21, 0x2d1bcefb ;  /* 0x2d1bcefb00157802 */ /* 0x000fc40000000f00 */
[----:B------:R1:W-:Y:S01]  /*ac10*/  STL.64 [R1+0x2c8], R24 ;  /* 0x0002c81801007387 */ /* 0x0003e20000100a00 */
[----:B--2---:R-:W-:Y:S01]  /*ac20*/  MOV R22, 0xba2b14da ;  /* 0xba2b14da00167802 */ /* 0x004fe20000000f00 */
[----:B------:R-:W-:Y:S02]  /*ac30*/  IMAD.MOV.U32 R23, RZ, RZ, 0x3a5c11ce ;  /* 0x3a5c11ceff177424 */ /* 0x000fe400078e00ff */
[----:B------:R2:W-:Y:S01]  /*ac40*/  STL.64 [R1+0x308], R10 ;  /* 0x0003080a01007387 */ /* 0x0005e20000100a00 */
[----:B0-----:R-:W-:-:S03]  /*ac50*/  HFMA2 R8, -RZ, RZ, -0.73681640625, -14.484375 ;  /* 0xb9e5cb3eff087431 */ /* 0x001fc600000001ff */
[----:B------:R0:W-:Y:S01]  /*ac60*/  STL.64 [R1+0x310], R20 ;  /* 0x0003101401007387 */ /* 0x0001e20000100a00 */
[----:B------:R-:W-:Y:S02]  /*ac70*/  MOV R9, 0xb53b133b ;  /* 0xb53b133b00097802 */ /* 0x000fe40000000f00 */
[----:B-1----:R-:W-:Y:S01]  /*ac80*/  MOV R24, 0xabb69977 ;  /* 0xabb6997700187802 */ /* 0x002fe20000000f00 */
[----:B------:R-:W-:Y:S01]  /*ac90*/  IMAD.MOV.U32 R25, RZ, RZ, 0x32e788fe ;  /* 0x32e788feff197424 */ /* 0x000fe200078e00ff */
[----:B------:R1:W-:Y:S01]  /*aca0*/  STL.64 [R1+0x320], R22 ;  /* 0x0003201601007387 */ /* 0x0003e20000100a00 */
[----:B--2---:R-:W-:Y:S02]  /*acb0*/  HFMA2 R11, -RZ, RZ, -0.6279296875, 0.0002286434173583984375 ;  /* 0xb9060b7eff0b7431 */ /* 0x004fe400000001ff */
[----:B------:R-:W-:Y:S01]  /*acc0*/  IMAD.MOV.U32 R10, RZ, RZ, 0x392e88ac ;  /* 0x392e88acff0a7424 */ /* 0x000fe200078e00ff */
[----:B------:R2:W-:Y:S01]  /*acd0*/  STL.64 [R1+0x2f0], R24 ;  /* 0x0002f01801007387 */ /* 0x0005e20000100a00 */
[----:B0-----:R-:W-:Y:S01]  /*ace0*/  MOV R20, 0x384231bf ;  /* 0x384231bf00147802 */ /* 0x001fe20000000f00 */
[----:B------:R-:W-:-:S02]  /*acf0*/  IMAD.MOV.U32 R21, RZ, RZ, 0x319c9bcd ;  /* 0x319c9bcdff157424 */ /* 0x000fc400078e00ff */
[----:B------:R0:W-:Y:S01]  /*ad00*/  STL.64 [R1+0x328], R8 ;  /* 0x0003280801007387 */ /* 0x0001e20000100a00 */
[----:B-1----:R-:W-:Y:S02]  /*ad10*/  HFMA2 R23, -RZ, RZ, -0.08734130859375, 3010 ;  /* 0xad9769e1ff177431 */ /* 0x002fe400000001ff */
[----:B------:R-:W-:Y:S01]  /*ad20*/  IMAD.MOV.U32 R22, RZ, RZ, -0x49f2909b ;  /* 0xb60d6f65ff167424 */ /* 0x000fe200078e00ff */
[----:B------:R1:W-:Y:S01]  /*ad30*/  STL.64 [R1+0x330], R10 ;  /* 0x0003300a01007387 */ /* 0x0003e20000100a00 */
[----:B--2---:R-:W-:-:S03]  /*ad40*/  HFMA2 R25, -RZ, RZ, 0.059326171875, -3744 ;  /* 0x2b98eb50ff197431 */ /* 0x004fc600000001ff */
[----:B------:R2:W-:Y:S01]  /*ad50*/  STL.64 [R1+0x338], R20 ;  /* 0x0003381401007387 */ /* 0x0005e20000100a00 */
[----:B------:R-:W-:Y:S01]  /*ad60*/  IMAD.MOV.U32 R24, RZ, RZ, -0x536513c8 ;  /* 0xac9aec38ff187424 */ /* 0x000fe200078e00ff */
[----:B0-----:R-:W-:Y:S01]  /*ad70*/  MOV R8, 0x34ca97cc ;  /* 0x34ca97cc00087802 */ /* 0x001fe20000000f00 */
[----:B------:R-:W-:Y:S01]  /*ad80*/  IMAD.MOV.U32 R9, RZ, RZ, -0x4b95330e ;  /* 0xb46accf2ff097424 */ /* 0x000fe200078e00ff */
[----:B------:R0:W-:Y:S01]  /*ad90*/  STL.64 [R1+0x348], R22 ;  /* 0x0003481601007387 */ /* 0x0001e20000100a00 */
[----:B-1----:R-:W-:Y:S01]  /*ada0*/  HFMA2 R10, -RZ, RZ, 0.2349853515625, -0.0009937286376953125 ;  /* 0x33859412ff0a7431 */ /* 0x002fe200000001ff */
[----:B------:R-:W-:Y:S02]  /*adb0*/  MOV R11, 0x263e2a76 ;  /* 0x263e2a76000b7802 */ /* 0x000fe40000000f00 */
[----:B------:R1:W-:Y:S01]  /*adc0*/  STL.64 [R1+0x350], R8 ;  /* 0x0003500801007387 */ /* 0x0003e20000100a00 */
[----:B--2---:R-:W-:Y:S02]  /*add0*/  HFMA2 R21, -RZ, RZ, 0.1781005859375, 0.007732391357421875 ;  /* 0x31b31febff157431 */ /* 0x004fe400000001ff */
[----:B------:R-:W-:Y:S01]  /*ade0*/  IMAD.MOV.U32 R20, RZ, RZ, -0x4ddb3d09 ;  /* 0xb224c2f7ff147424 */ /* 0x000fe200078e00ff */
[----:B------:R2:W-:Y:S01]  /*adf0*/  STL.64 [R1+0x318], R24 ;  /* 0x0003181801007387 */ /* 0x0005e20000100a00 */
[----:B0-----:R-:W-:Y:S01]  /*ae00*/  HFMA2 R22, -RZ, RZ, 0.1146240234375, 1.1484375 ;  /* 0x2f563c98ff167431 */ /* 0x001fe200000001ff */
[----:B------:R-:W-:-:S02]  /*ae10*/  MOV R23, 0xaedeb390 ;  /* 0xaedeb39000177802 */ /* 0x000fc40000000f00 */
[----:B------:R0:W-:Y:S01]  /*ae20*/  STL.64 [R1+0x358], R10 ;  /* 0x0003580a01007387 */ /* 0x0001e20000100a00 */
[----:B-1----:R-:W-:-:S03]  /*ae30*/  HFMA2 R9, -RZ, RZ, -0.01314544677734375, -22.578125 ;  /* 0xa2bbcda5ff097431 */ /* 0x002fc600000001ff */
[----:B------:R1:W-:Y:S01]  /*ae40*/  STL.64 [R1+0x360], R20 ;  /* 0x0003601401007387 */ /* 0x0003e20000100a00 */
[----:B------:R-:W-:Y:S02]  /*ae50*/  IMAD.MOV.U32 R8, RZ, RZ, 0x2de560f7 ;  /* 0x2de560f7ff087424 */ /* 0x000fe400078e00ff */
[----:B--2---:R-:W-:Y:S01]  /*ae60*/  HFMA2 R24, -RZ, RZ, -0.449462890625, -3.171875 ;  /* 0xb731c258ff187431 */ /* 0x004fe200000001ff */
[----:B------:R-:W-:Y:S01]  /*ae70*/  MOV R25, 0x36e39c79 ;  /* 0x36e39c7900197802 */ /* 0x000fe20000000f00 */
[----:B------:R2:W-:Y:S01]  /*ae80*/  STL.64 [R1+0x370], R22 ;  /* 0x0003701601007387 */ /* 0x0005e20000100a00 */
[----:B0-----:R-:W-:Y:S01]  /*ae90*/  MOV R10, 0xac6d4b31 ;  /* 0xac6d4b31000a7802 */ /* 0x001fe20000000f00 */
[----:B------:R-:W-:Y:S02]  /*aea0*/  IMAD.MOV.U32 R11, RZ, RZ, -0x45e39007 ;  /* 0xba1c6ff9ff0b7424 */ /* 0x000fe400078e00ff */
[----:B------:R0:W-:Y:S01]  /*aeb0*/  STL.64 [R1+0x378], R8 ;  /* 0x0003780801007387 */ /* 0x0001e20000100a00 */
[----:B-1----:R-:W-:Y:S01]  /*aec0*/  HFMA2 R20, -RZ, RZ, -0.57373046875, 0.0024356842041015625 ;  /* 0xb89718fdff147431 */ /* 0x002fe200000001ff */
[----:B------:R-:W-:-:S02]  /*aed0*/  MOV R21, 0x3a31cb4e ;  /* 0x3a31cb4e00157802 */ /* 0x000fc40000000f00 */
[----:B------:R1:W-:Y:S01]  /*aee0*/  STL.64 [R1+0x340], R24 ;  /* 0x0003401801007387 */ /* 0x0003e20000100a00 */
[----:B--2---:R-:W-:-:S03]  /*aef0*/  HFMA2 R22, -RZ, RZ, 0.266357421875, 967 ;  /* 0x3443638eff167431 */ /* 0x004fc600000001ff */
[----:B------:R2:W-:Y:S01]  /*af00*/  STL.64 [R1+0x380], R10 ;  /* 0x0003800a01007387 */ /* 0x0005e20000100a00 */
[----:B------:R-:W-:Y:S02]  /*af10*/  IMAD.MOV.U32 R23, RZ, RZ, -0x474e2bfe ;  /* 0xb8b1d402ff177424 */ /* 0x000fe400078e00ff */
[----:B0-----:R-:W-:Y:S01]  /*af20*/  HFMA2 R9, -RZ, RZ, -0.48046875, -7.8984375 ;  /* 0xb7b0c7e6ff097431 */ /* 0x001fe200000001ff */
[----:B------:R0:W-:Y:S01]  /*af30*/  STL.64 [R1+0x388], R20 ;  /* 0x0003881401007387 */ /* 0x0001e20000100a00 */
[----:B------:R-:W-:Y:S02]  /*af40*/  MOV R8, 0x38800900 ;  /* 0x3880090000087802 */ /* 0x000fe40000000f00 */
[----:B-1----:R-:W-:Y:S01]  /*af50*/  MOV R24, 0xb0c04c88 ;  /* 0xb0c04c8800187802 */ /* 0x002fe20000000f00 */
[----:B------:R-:W-:Y:S01]  /*af60*/  IMAD.MOV.U32 R25, RZ, RZ, 0x261b2096 ;  /* 0x261b2096ff197424 */ /* 0x000fe200078e00ff */
[----:B------:R1:W-:Y:S01]  /*af70*/  STL.64 [R1+0x398], R22 ;  /* 0x0003981601007387 */ /* 0x0003e20000100a00 */
[----:B--2---:R-:W-:Y:S01]  /*af80*/  IMAD.MOV.U32 R10, RZ, RZ, -0x4f8c7f39 ;  /* 0xb07380c7ff0a7424 */ /* 0x004fe200078e00ff */
[----:B------:R-:W-:-:S02]  /*af90*/  MOV R11, 0x3697f31f ;  /* 0x3697f31f000b7802 */ /* 0x000fc40000000f00 */
[----:B------:R2:W-:Y:S01]  /*afa0*/  STL.64 [R1+0x368], R24 ;  /* 0x0003681801007387 */ /* 0x0005e20000100a00 */
[----:B0-----:R-:W-:Y:S02]  /*afb0*/  HFMA2 R20, -RZ, RZ, -0.39013671875, -6.61328125 ;  /* 0xb63ec69dff147431 */ /* 0x001fe400000001ff */
[----:B------:R-:W-:Y:S01]  /*afc0*/  IMAD.MOV.U32 R21, RZ, RZ, 0x3569c288 ;  /* 0x3569c288ff157424 */ /* 0x000fe200078e00ff */
[----:B------:R0:W-:Y:S01]  /*afd0*/  STL.64 [R1+0x3a8], R10 ;  /* 0x0003a80a01007387 */ /* 0x0001e20000100a00 */
[----:B-1----:R-:W-:-:S03]  /*afe0*/  IMAD.MOV.U32 R22, RZ, RZ, 0x33be51ed ;  /* 0x33be51edff167424 */ /* 0x002fc600078e00ff */
[----:B------:R1:W-:Y:S01]  /*aff0*/  STL.64 [R1+0x3a0], R8 ;  /* 0x0003a00801007387 */ /* 0x0003e20000100a00 */
[----:B------:R-:W-:Y:S01]  /*b000*/  MOV R23, 0xb2d855fd ;  /* 0xb2d855fd00177802 */ /* 0x000fe20000000f00 */
[----:B--2---:R-:W-:Y:S01]  /*b010*/  IMAD.MOV.U32 R24, RZ, RZ, -0x45d8306d ;  /* 0xba27cf93ff187424 */ /* 0x004fe200078e00ff */
[----:B------:R-:W-:Y:S01]  /*b020*/  MOV R25, 0x39917d90 ;  /* 0x39917d9000197802 */ /* 0x000fe20000000f00 */
[----:B------:R2:W-:Y:S01]  /*b030*/  STL.64 [R1+0x3b0], R20 ;  /* 0x0003b01401007387 */ /* 0x0005e20000100a00 */
[----:B0-----:R-:W-:Y:S01]  /*b040*/  HFMA2 R11, -RZ, RZ, 0.1285400390625, -0.2076416015625 ;  /* 0x301db2a5ff0b7431 */ /* 0x001fe200000001ff */
[----:B------:R-:W-:Y:S02]  /*b050*/  MOV R10, 0xb11225d7 ;  /* 0xb11225d7000a7802 */ /* 0x000fe40000000f00 */
[----:B------:R0:W-:Y:S01]  /*b060*/  STL.64 [R1+0x390], R24 ;  /* 0x0003901801007387 */ /* 0x0001e20000100a00 */
[----:B-1----:R-:W-:Y:S02]  /*b070*/  HFMA2 R8, -RZ, RZ, -0.032958984375, 0.41845703125 ;  /* 0xa83836b2ff087431 */ /* 0x002fe400000001ff */
[----:B------:R-:W-:Y:S01]  /*b080*/  IMAD.MOV.U32 R9, RZ, RZ, 0x3185e5e9 ;  /* 0x3185e5e9ff097424 */ /* 0x000fe200078e00ff */
[----:B------:R1:W-:Y:S01]  /*b090*/  STL.64 [R1+0x3c0], R22 ;  /* 0x0003c01601007387 */ /* 0x0003e20000100a00 */
[----:B--2---:R-:W-:Y:S01]  /*b0a0*/  IMAD.MOV.U32 R20, RZ, RZ, -0x5fa12243 ;  /* 0xa05eddbdff147424 */ /* 0x004fe200078e00ff */
[----:B------:R-:W-:-:S02]  /*b0b0*/  MOV R21, 0xaeb1f868 ;  /* 0xaeb1f86800157802 */ /* 0x000fc40000000f00 */
[----:B------:R2:W-:Y:S01]  /*b0c0*/  STL.64 [R1+0x3d0], R10 ;  /* 0x0003d00a01007387 */ /* 0x0005e20000100a00 */
[----:B0-----:R-:W-:Y:S01]  /*b0d0*/  HFMA2 R25, -RZ, RZ, -0.2587890625, -3.587890625 ;  /* 0xb424c32dff197431 */ /* 0x001fe200000001ff */
[----:B------:R-:W-:Y:S02]  /*b0e0*/  MOV R24, 0x2c81c80c ;  /* 0x2c81c80c00187802 */ /* 0x000fe40000000f00 */
[----:B------:R0:W-:Y:S01]  /*b0f0*/  STL.64 [R1+0x3c8], R8 ;  /* 0x0003c80801007387 */ /* 0x0001e20000100a00 */
[----:B-1----:R-:W-:Y:S01]  /*b100*/  HFMA2 R23, -RZ, RZ, -0.8720703125, -6036 ;  /* 0xbafaede5ff177431 */ /* 0x002fe200000001ff */
[----:B------:R-:W-:Y:S02]  /*b110*/  MOV R22, 0x3aaea573 ;  /* 0x3aaea57300167802 */ /* 0x000fe40000000f00 */
[----:B------:R1:W-:Y:S01]  /*b120*/  STL.64 [R1+0x3d8], R20 ;  /* 0x0003d81401007387 */ /* 0x0003e20000100a00 */
[----:B--2---:R-:W-:Y:S02]  /*b130*/  HFMA2 R10, -RZ, RZ, -0.75244140625, 339.25 ;  /* 0xba055d4dff0a7431 */ /* 0x004fe400000001ff */
[----:B------:R-:W-:Y:S01]  /*b140*/  IMAD.MOV.U32 R11, RZ, RZ, 0x39e00e06 ;  /* 0x39e00e06ff0b7424 */ /* 0x000fe200078e00ff */
[----:B------:R2:W-:Y:S01]  /*b150*/  STL.64 [R1+0x3b8], R24 ;  /* 0x0003b81801007387 */ /* 0x0005e20000100a00 */
[----:B0-----:R-:W-:Y:S01]  /*b160*/  IMAD.MOV.U32 R8, RZ, RZ, 0x3a9159c0 ;  /* 0x3a9159c0ff087424 */ /* 0x001fe200078e00ff */
[----:B------:R-:W-:-:S02]  /*b170*/  MOV R9, 0x35854f7b ;  /* 0x35854f7b00097802 */ /* 0x000fc40000000f00 */
[----:B------:R0:W-:Y:S01]  /*b180*/  STL.64 [R1+0x3e8], R22 ;  /* 0x0003e81601007387 */ /* 0x0001e20000100a00 */
[----:B-1----:R-:W-:Y:S01]  /*b190*/  HFMA2 R21, -RZ, RZ, -0.1888427734375, -0.07733154296875 ;  /* 0xb20bacf3ff157431 */ /* 0x002fe200000001ff */
[----:B------:R-:W-:Y:S02]  /*b1a0*/  MOV R20, 0xb930c724 ;  /* 0xb930c72400147802 */ /* 0x000fe40000000f00 */
[----:B------:R1:W-:Y:S01]  /*b1b0*/  STL.64 [R1+0x3f0], R8 ;  /* 0x0003f00801007387 */ /* 0x0003e20000100a00 */
[----:B--2---:R-:W-:-:S03]  /*b1c0*/  HFMA2 R24, -RZ, RZ, 0.0972900390625, 1716 ;  /* 0x2e3a66b4ff187431 */ /* 0x004fc600000001ff */
[----:B------:R2:W-:Y:S01]  /*b1d0*/  STL.64 [R1+0x3f8], R10 ;  /* 0x0003f80a01007387 */ /* 0x0005e20000100a00 */
[----:B------:R-:W-:Y:S02]  /*b1e0*/  IMAD.MOV.U32 R25, RZ, RZ, -0x52be7263 ;  /* 0xad418d9dff197424 */ /* 0x000fe400078e00ff */
[----:B0-----:R-:W-:Y:S02]  /*b1f0*/  HFMA2 R22, -RZ, RZ, 0.448974609375, 46.75 ;  /* 0x372f51d8ff167431 */ /* 0x001fe400000001ff */
[----:B------:R-:W-:Y:S01]  /*b200*/  IMAD.MOV.U32 R23, RZ, RZ, 0x2e550537 ;  /* 0x2e550537ff177424 */ /* 0x000fe200078e00ff */
[----:B------:R0:W-:Y:S01]  /*b210*/  STL.64 [R1+0x400], R20 ;  /* 0x0004001401007387 */ /* 0x0001e20000100a00 */
[----:B-1----:R-:W-:Y:S01]  /*b220*/  HFMA2 R9, -RZ, RZ, 0.35595703125, 4912 ;  /* 0x35b26cccff097431 */ /* 0x002fe200000001ff */
[----:B------:R-:W-:Y:S02]  /*b230*/  MOV R8, 0xb6102ac4 ;  /* 0xb6102ac400087802 */ /* 0x000fe40000000f00 */
[----:B------:R1:W-:Y:S01]  /*b240*/  STL.64 [R1+0x3e0], R24 ;  /* 0x0003e01801007387 */ /* 0x0003e20000100a00 */
[----:B--2---:R-:W-:Y:S01]  /*b250*/  IMAD.MOV.U32 R10, RZ, RZ, -0x4b27aa05 ;  /* 0xb4d855fbff0a7424 */ /* 0x004fe200078e00ff */
[----:B------:R-:W-:-:S02]  /*b260*/  MOV R11, 0xaa45cbf6 ;  /* 0xaa45cbf6000b7802 */ /* 0x000fc40000000f00 */
[----:B------:R2:W-:Y:S01]  /*b270*/  STL.64 [R1+0x410], R22 ;  /* 0x0004101601007387 */ /* 0x0005e20000100a00 */
[----:B0-----:R-:W-:Y:S02]  /*b280*/  HFMA2 R20, -RZ, RZ, 0.237060546875, -0.01297760009765625 ;  /* 0x3396a2a5ff147431 */ /* 0x001fe400000001ff */
        /* <DEDUP_REMOVED lines=8> */
[----:B0-----:R-:W-:Y:S01]  /*b310*/  HFMA2 R11, -RZ, RZ, 0.85107421875, 0.0004189014434814453125 ;  /* 0x3acf0eddff0b7431 */ /* 0x001fe200000001ff */
[----:B------:R-:W-:Y:S02]  /*b320*/  MOV R10, 0x2e259399 ;  /* 0x2e259399000a7802 */ /* 0x000fe40000000f00 */
[----:B------:R0:W-:Y:S01]  /*b330*/  STL.64 [R1+0x408], R24 ;  /* 0x0004081801007387 */ /* 0x0001e20000100a00 */
[----:B-1----:R-:W-:Y:S02]  /*b340*/  HFMA2 R8, -RZ, RZ, -0.11822509765625, 0.04852294921875 ;  /* 0xaf912a36ff087431 */ /* 0x002fe400000001ff */
[----:B------:R-:W-:Y:S01]  /*b350*/  IMAD.MOV.U32 R9, RZ, RZ, 0x22d5cb0c ;  /* 0x22d5cb0cff097424 */ /* 0x000fe200078e00ff */
[----:B------:R1:W-:Y:S01]  /*b360*/  STL.64 [R1+0x438], R22 ;  /* 0x0004381601007387 */ /* 0x0003e20000100a00 */
[----:B--2---:R-:W-:Y:S01]  /*b370*/  IMAD.MOV.U32 R20, RZ, RZ, 0x392a6921 ;  /* 0x392a6921ff147424 */ /* 0x004fe200078e00ff */
[----:B------:R-:W-:-:S02]  /*b380*/  MOV R21, 0xbb073923 ;  /* 0xbb07392300157802 */ /* 0x000fc40000000f00 */
[----:B------:R2:W-:Y:S01]  /*b390*/  STL.64 [R1+0x448], R10 ;  /* 0x0004480a01007387 */ /* 0x0005e20000100a00 */
[----:B0-----:R-:W-:Y:S01]  /*b3a0*/  HFMA2 R25, -RZ, RZ, 0.0128326416015625, 2.7578125 ;  /* 0x22924184ff197431 */ /* 0x001fe200000001ff */
[----:B------:R-:W-:Y:S02]  /*b3b0*/  MOV R24, 0x32451f4e ;  /* 0x32451f4e00187802 */ /* 0x000fe40000000f00 */
[----:B------:R0:W-:Y:S01]  /*b3c0*/  STL.64 [R1+0x440], R8 ;  /* 0x0004400801007387 */ /* 0x0001e20000100a00 */
[----:B-1----:R-:W-:Y:S01]  /*b3d0*/  HFMA2 R23, -RZ, RZ, 0.71728515625, -47744 ;  /* 0x39bdf9d4ff177431 */ /* 0x002fe200000001ff */
[----:B------:R-:W-:Y:S02]  /*b3e0*/  MOV R22, 0xb4d6479b ;  /* 0xb4d6479b00167802 */ /* 0x000fe40000000f00 */
[----:B------:R1:W-:Y:S01]  /*b3f0*/  STL.64 [R1+0x450], R20 ;  /* 0x0004501401007387 */ /* 0x0003e20000100a00 */
[----:B--2---:R-:W-:Y:S02]  /*b400*/  HFMA2 R10, -RZ, RZ, 0.1583251953125, -3.76171875 ;  /* 0x3111c386ff0a7431 */ /* 0x004fe400000001ff */
[----:B------:R-:W-:Y:S01]  /*b410*/  IMAD.MOV.U32 R11, RZ, RZ, -0x4827bf1f ;  /* 0xb7d840e1ff0b7424 */ /* 0x000fe200078e00ff */
[----:B------:R2:W-:Y:S01]  /*b420*/  STL.64 [R1+0x430], R24 ;  /* 0x0004301801007387 */ /* 0x0005e20000100a00 */
[----:B0-----:R-:W-:Y:S01]  /*b430*/  IMAD.MOV.U32 R8, RZ, RZ, -0x466c71e5 ;  /* 0xb9938e1bff087424 */ /* 0x001fe200078e00ff */
[----:B------:R-:W-:-:S02]  /*b440*/  MOV R9, 0x38db2466 ;  /* 0x38db246600097802 */ /* 0x000fc40000000f00 */
[----:B------:R0:W-:Y:S01]  /*b450*/  STL.64 [R1+0x460], R22 ;  /* 0x0004601601007387 */ /* 0x0001e20000100a00 */
[----:B-1----:R-:W-:Y:S01]  /*b460*/  HFMA2 R21, -RZ, RZ, -0.421142578125, 14.125 ;  /* 0xb6bd4b10ff157431 */ /* 0x002fe200000001ff */
[----:B------:R-:W-:Y:S02]  /*b470*/  MOV R20, 0x3790f86c ;  /* 0x3790f86c00147802 */ /* 0x000fe40000000f00 */
[----:B------:R1:W-:Y:S01]  /*b480*/  STL.64 [R1+0x468], R8 ;  /* 0x0004680801007387 */ /* 0x0003e20000100a00 */
[----:B--2---:R-:W-:Y:S02]  /*b490*/  HFMA2 R24, -RZ, RZ, 0.880859375, 0.0927734375 ;  /* 0x3b0c2df0ff187431 */ /* 0x004fe400000001ff */
[----:B------:R-:W-:Y:S01]  /*b4a0*/  IMAD.MOV.U32 R25, RZ, RZ, -0x457b814e ;  /* 0xba847eb2ff197424 */ /* 0x000fe200078e00ff */
[----:B------:R2:W-:Y:S01]  /*b4b0*/  STL.64 [R1+0x470], R10 ;  /* 0x0004700a01007387 */ /* 0x0005e20000100a00 */
[----:B0-----:R-:W-:Y:S02]  /*b4c0*/  HFMA2 R22, -RZ, RZ, -0.326171875, 1470 ;  /* 0xb53865beff167431 */ /* 0x001fe400000001ff */
[----:B------:R-:W-:Y:S01]  /*b4d0*/  IMAD.MOV.U32 R23, RZ, RZ, 0x345dc32f ;  /* 0x345dc32fff177424 */ /* 0x000fe200078e00ff */
[----:B------:R0:W-:Y:S01]  /*b4e0*/  STL.64 [R1+0x478], R20 ;  /* 0x0004781401007387 */ /* 0x0001e20000100a00 */
[----:B-1----:R-:W-:Y:S01]  /*b4f0*/  HFMA2 R9, -RZ, RZ, -0.2216796875, -11232 ;  /* 0xb318f17cff097431 */ /* 0x002fe200000001ff */
[----:B------:R-:W-:-:S02]  /*b500*/  MOV R8, 0x29526277 ;  /* 0x2952627700087802 */ /* 0x000fc40000000f00 */
[----:B------:R1:W-:Y:S01]  /*b510*/  STL.64 [R1+0x458], R24 ;  /* 0x0004581801007387 */ /* 0x0003e20000100a00 */
[----:B--2---:R-:W-:Y:S01]  /*b520*/  IMAD.MOV.U32 R10, RZ, RZ, 0x32afd7e3 ;  /* 0x32afd7e3ff0a7424 */ /* 0x004fe200078e00ff */
[----:B------:R-:W-:Y:S02]  /*b530*/  MOV R11, 0xb1c79a09 ;  /* 0xb1c79a09000b7802 */ /* 0x000fe40000000f00 */
[----:B------:R2:W-:Y:S01]  /*b540*/  STL.64 [R1+0x488], R22 ;  /* 0x0004881601007387 */ /* 0x0005e20000100a00 */
[----:B0-----:R-:W-:Y:S02]  /*b550*/  HFMA2 R20, -RZ, RZ, -0.0199127197265625, -0.046417236328125 ;  /* 0xa519a9f1ff147431 */ /* 0x001fe400000001ff */
[----:B------:R-:W-:Y:S01]  /*b560*/  IMAD.MOV.U32 R21, RZ, RZ, 0x30785d67 ;  /* 0x30785d67ff157424 */ /* 0x000fe200078e00ff */
[----:B------:R0:W-:Y:S01]  /*b570*/  STL.64 [R1+0x498], R10 ;  /* 0x0004980a01007387 */ /* 0x0001e20000100a00 */
[----:B-1----:R-:W-:Y:S01]  /*b580*/  IMAD.MOV.U32 R24, RZ, RZ, -0x52be0ee0 ;  /* 0xad41f120ff187424 */ /* 0x002fe200078e00ff */
[----:B------:R-:W-:-:S02]  /*b590*/  MOV R25, 0x3596a2b5 ;  /* 0x3596a2b500197802 */ /* 0x000fc40000000f00 */
[----:B------:R1:W-:Y:S01]  /*b5a0*/  STL.64 [R1+0x490], R8 ;  /* 0x0004900801007387 */ /* 0x0003e20000100a00 */
[----:B--2---:R-:W-:Y:S01]  /*b5b0*/  IMAD.MOV.U32 R22, RZ, RZ, -0x447a8d4b ;  /* 0xbb8572b5ff167424 */ /* 0x004fe200078e00ff */
[----:B------:R-:W-:Y:S02]  /*b5c0*/  MOV R23, 0x3bd1d34d ;  /* 0x3bd1d34d00177802 */ /* 0x000fe40000000f00 */
[----:B------:R2:W-:Y:S01]  /*b5d0*/  STL.64 [R1+0x4a0], R20 ;  /* 0x0004a01401007387 */ /* 0x0005e20000100a00 */
[----:B0-----:R-:W-:Y:S01]  /*b5e0*/  HFMA2 R11, -RZ, RZ, -0.87548828125, 0.0038356781005859375 ;  /* 0xbb011bdbff0b7431 */ /* 0x001fe200000001ff */
[----:B------:R-:W-:Y:S02]  /*b5f0*/  MOV R10, 0x3b0e7a69 ;  /* 0x3b0e7a69000a7802 */ /* 0x000fe40000000f00 */
[----:B------:R0:W-:Y:S01]  /*b600*/  STL.64 [R1+0x480], R24 ;  /* 0x0004801801007387 */ /* 0x0001e20000100a00 */
[----:B-1----:R-:W-:Y:S02]  /*b610*/  HFMA2 R8, -RZ, RZ, -0.939453125, 3328 ;  /* 0xbb846a80ff087431 */ /* 0x002fe400000001ff */
[----:B------:R-:W-:Y:S01]  /*b620*/  IMAD.MOV.U32 R9, RZ, RZ, -0x49ed73c2 ;  /* 0xb6128c3eff097424 */ /* 0x000fe200078e00ff */
[----:B------:R1:W-:Y:S01]  /*b630*/  STL.64 [R1+0x4b0], R22 ;  /* 0x0004b01601007387 */ /* 0x0003e20000100a00 */
[----:B--2---:R-:W-:Y:S01]  /*b640*/  IMAD.MOV.U32 R20, RZ, RZ, 0x3a5b23f8 ;  /* 0x3a5b23f8ff147424 */ /* 0x004fe200078e00ff */
[----:B------:R-:W-:-:S02]  /*b650*/  MOV R21, 0x32a708fe ;  /* 0x32a708fe00157802 */ /* 0x000fc40000000f00 */
[----:B------:R2:W-:Y:S01]  /*b660*/  STL.64 [R1+0x4c0], R10 ;  /* 0x0004c00a01007387 */ /* 0x0005e20000100a00 */
[----:B0-----:R-:W-:Y:S01]  /*b670*/  HFMA2 R25, -RZ, RZ, 0.110595703125, 0.9189453125 ;  /* 0x2f143b5aff197431 */ /* 0x001fe200000001ff */
[----:B------:R-:W-:Y:S02]  /*b680*/  MOV R24, 0xb008560a ;  /* 0xb008560a00187802 */ /* 0x000fe40000000f00 */
[----:B------:R0:W-:Y:S01]  /*b690*/  STL.64 [R1+0x4b8], R8 ;  /* 0x0004b80801007387 */ /* 0x0001e20000100a00 */
[----:B-1----:R-:W-:Y:S01]  /*b6a0*/  HFMA2 R23, -RZ, RZ, -0.1112060546875, -6.7578125 ;  /* 0xaf1ec6c2ff177431 */ /* 0x002fe200000001ff */
[----:B------:R-:W-:Y:S02]  /*b6b0*/  MOV R22, 0xb88df848 ;  /* 0xb88df84800167802 */ /* 0x000fe40000000f00 */
[----:B------:R1:W-:Y:S01]  /*b6c0*/  STL.64 [R1+0x4c8], R20 ;  /* 0x0004c81401007387 */ /* 0x0003e20000100a00 */
[----:B--2---:R-:W-:Y:S02]  /*b6d0*/  HFMA2 R10, -RZ, RZ, 0.397705078125, -3.591796875 ;  /* 0x365dc32fff0a7431 */ /* 0x004fe400000001ff */
[----:B------:R-:W-:Y:S01]  /*b6e0*/  IMAD.MOV.U32 R11, RZ, RZ, 0x2b60b368 ;  /* 0x2b60b368ff0b7424 */ /* 0x000fe200078e00ff */
[----:B------:R2:W-:Y:S01]  /*b6f0*/  STL.64 [R1+0x4a8], R24 ;  /* 0x0004a81801007387 */ /* 0x0005e20000100a00 */
[----:B0-----:R-:W-:Y:S01]  /*b700*/  IMAD.MOV.U32 R8, RZ, RZ, 0x3783ce5d ;  /* 0x3783ce5dff087424 */ /* 0x001fe200078e00ff */
[----:B------:R-:W-:-:S02]  /*b710*/  MOV R9, 0xb72cdf61 ;  /* 0xb72cdf6100097802 */ /* 0x000fc40000000f00 */
[----:B------:R0:W-:Y:S01]  /*b720*/  STL.64 [R1+0x4d8], R22 ;  /* 0x0004d81601007387 */ /* 0x0001e20000100a00 */
[----:B-1----:R-:W-:Y:S01]  /*b730*/  HFMA2 R21, -RZ, RZ, 0.30078125, -34.90625 ;  /* 0x34d0d05dff157431 */ /* 0x002fe200000001ff */
[----:B------:R-:W-:Y:S02]  /*b740*/  MOV R20, 0xb52c0fab ;  /* 0xb52c0fab00147802 */ /* 0x000fe40000000f00 */
[----:B------:R1:W-:Y:S01]  /*b750*/  STL.64 [R1+0x4e0], R8 ;  /* 0x0004e00801007387 */ /* 0x0003e20000100a00 */
[----:B--2---:R-:W-:Y:S02]  /*b760*/  HFMA2 R24, -RZ, RZ, -0.69091796875, 0.03521728515625 ;  /* 0xb9872882ff187431 */ /* 0x004fe400000001ff */
[----:B------:R-:W-:Y:S01]  /*b770*/  IMAD.MOV.U32 R25, RZ, RZ, 0x3947558c ;  /* 0x3947558cff197424 */ /* 0x000fe200078e00ff */
[----:B------:R2:W-:Y:S01]  /*b780*/  STL.64 [R1+0x4e8], R10 ;  /* 0x0004e80a01007387 */ /* 0x0005e20000100a00 */
[----:B0-----:R-:W-:Y:S02]  /*b790*/  HFMA2 R22, -RZ, RZ, 0.208251953125, -2.10546875 ;  /* 0x32aac036ff167431 */ /* 0x001fe400000001ff */
[----:B------:R-:W-:Y:S01]  /*b7a0*/  IMAD.MOV.U32 R23, RZ, RZ, -0x4dbc0451 ;  /* 0xb243fbafff177424 */ /* 0x000fe200078e00ff */
[----:B------:R0:W-:Y:S01]  /*b7b0*/  STL.64 [R1+0x4f0], R20 ;  /* 0x0004f01401007387 */ /* 0x0001e20000100a00 */
[----:B-1----:R-:W-:Y:S01]  /*b7c0*/  HFMA2 R9, -RZ, RZ, 0.007099151611328125, 0.256103515625 ;  /* 0x1f453419ff097431 */ /* 0x002fe200000001ff */
[----:B------:R-:W-:-:S02]  /*b7d0*/  MOV R8, 0x315e5907 ;  /* 0x315e590700087802 */ /* 0x000fc40000000f00 */
[----:B------:R1:W-:Y:S01]  /*b7e0*/  STL.64 [R1+0x4d0], R24 ;  /* 0x0004d01801007387 */ /* 0x0003e20000100a00 */
[----:B--2---:R-:W-:Y:S01]  /*b7f0*/  IMAD.MOV.U32 R10, RZ, RZ, -0x4ff565e4 ;  /* 0xb00a9a1cff0a7424 */ /* 0x004fe200078e00ff */
[----:B------:R-:W-:Y:S02]  /*b800*/  MOV R11, 0xbbc2e3e6 ;  /* 0xbbc2e3e6000b7802 */ /* 0x000fe40000000f00 */
[----:B------:R2:W-:Y:S01]  /*b810*/  STL.64 [R1+0x500], R22 ;  /* 0x0005001601007387 */ /* 0x0005e20000100a00 */
[----:B0-----:R-:W-:Y:S02]  /*b820*/  HFMA2 R20, -RZ, RZ, -0.75634765625, -0.0028533935546875 ;  /* 0xba0d99d8ff147431 */ /* 0x001fe400000001ff */
        /* <DEDUP_REMOVED lines=8> */
[----:B0-----:R-:W-:Y:S01]  /*b8b0*/  HFMA2 R11, -RZ, RZ, 0.65869140625, -0.365478515625 ;  /* 0x3945b5d9ff0b7431 */ /* 0x001fe200000001ff */
[----:B------:R-:W-:Y:S02]  /*b8c0*/  MOV R10, 0xb1ed1f33 ;  /* 0xb1ed1f33000a7802 */ /* 0x000fe40000000f00 */
[----:B------:R0:W-:Y:S01]  /*b8d0*/  STL.64 [R1+0x4f8], R24 ;  /* 0x0004f81801007387 */ /* 0x0001e20000100a00 */
[----:B-1----:R-:W-:Y:S02]  /*b8e0*/  HFMA2 R8, -RZ, RZ, 0.859375, 2.35546875 ;  /* 0x3ae040b6ff087431 */ /* 0x002fe400000001ff */
[----:B------:R-:W-:Y:S01]  /*b8f0*/  IMAD.MOV.U32 R9, RZ, RZ, -0x45ce8a72 ;  /* 0xba31758eff097424 */ /* 0x000fe200078e00ff */
[----:B------:R1:W-:Y:S01]  /*b900*/  STL.64 [R1+0x528], R22 ;  /* 0x0005281601007387 */ /* 0x0003e20000100a00 */
[----:B--2---:R-:W-:Y:S01]  /*b910*/  IMAD.MOV.U32 R20, RZ, RZ, -0x46f38a7e ;  /* 0xb90c7582ff147424 */ /* 0x004fe200078e00ff */
[----:B------:R-:W-:-:S02]  /*b920*/  MOV R21, 0x38420ab7 ;  /* 0x38420ab700157802 */ /* 0x000fc40000000f00 */
[----:B------:R2:W-:Y:S01]  /*b930*/  STL.64 [R1+0x538], R10 ;  /* 0x0005380a01007387 */ /* 0x0005e20000100a00 */
[----:B0-----:R-:W-:Y:S01]  /*b940*/  HFMA2 R25, -RZ, RZ, 0.955078125, 8.0625 ;  /* 0x3ba44808ff197431 */ /* 0x001fe200000001ff */
[----:B------:R-:W-:Y:S02]  /*b950*/  MOV R24, 0xbc2181e7 ;  /* 0xbc2181e700187802 */ /* 0x000fe40000000f00 */
[----:B------:R0:W-:Y:S01]  /*b960*/  STL.64 [R1+0x530], R8 ;  /* 0x0005300801007387 */ /* 0x0001e20000100a00 */
[----:B-1----:R-:W-:Y:S01]  /*b970*/  HFMA2 R23, -RZ, RZ, -0.3779296875, 137.5 ;  /* 0xb60c584cff177431 */ /* 0x002fe200000001ff */
[----:B------:R-:W-:Y:S02]  /*b980*/  MOV R22, 0x36dddd64 ;  /* 0x36dddd6400167802 */ /* 0x000fe40000000f00 */
[----:B------:R1:W-:Y:S01]  /*b990*/  STL.64 [R1+0x540], R20 ;  /* 0x0005401401007387 */ /* 0x0003e20000100a00 */
[----:B--2---:R-:W-:Y:S02]  /*b9a0*/  HFMA2 R10, -RZ, RZ, -0.28125, -0.005046844482421875 ;  /* 0xb4809d2bff0a7431 */ /* 0x004fe400000001ff */
[----:B------:R-:W-:Y:S01]  /*b9b0*/  IMAD.MOV.U32 R11, RZ, RZ, 0x3398dd34 ;  /* 0x3398dd34ff0b7424 */ /* 0x000fe200078e00ff */
[----:B------:R2:W-:Y:S01]  /*b9c0*/  STL.64 [R1+0x520], R24 ;  /* 0x0005201801007387 */ /* 0x0005e20000100a00 */
[----:B0-----:R-:W-:Y:S01]  /*b9d0*/  IMAD.MOV.U32 R8, RZ, RZ, -0x55941a9e ;  /* 0xaa6be562ff087424 */ /* 0x001fe200078e00ff */
[----:B------:R-:W-:-:S02]  /*b9e0*/  MOV R9, 0x34d57045 ;  /* 0x34d5704500097802 */ /* 0x000fc40000000f00 */
[----:B------:R0:W-:Y:S01]  /*b9f0*/  STL.64 [R1+0x550], R22 ;  /* 0x0005501601007387 */ /* 0x0001e20000100a00 */
[----:B-1----:R-:W-:Y:S01]  /*ba00*/  HFMA2 R21, -RZ, RZ, -0.1971435546875, -1835 ;  /* 0xb24fe72bff157431 */ /* 0x002fe200000001ff */
[----:B------:R-:W-:Y:S02]  /*ba10*/  MOV R20, 0x2680a18f ;  /* 0x2680a18f00147802 */ /* 0x000fe40000000f00 */
[----:B------:R1:W-:Y:S01]  /*ba20*/  STL.64 [R1+0x558], R8 ;  /* 0x0005580801007387 */ /* 0x0003e20000100a00 */
[----:B--2---:R-:W-:Y:S02]  /*ba30*/  HFMA2 R24, -RZ, RZ, 0.0966796875, 0.000797748565673828125 ;  /* 0x2e301289ff187431 */ /* 0x004fe400000001ff */
[----:B------:R-:W-:Y:S01]  /*ba40*/  IMAD.MOV.U32 R25, RZ, RZ, -0x48d3f04e ;  /* 0xb72c0fb2ff197424 */ /* 0x000fe200078e00ff */
[----:B------:R2:W-:Y:S01]  /*ba50*/  STL.64 [R1+0x560], R10 ;  /* 0x0005600a01007387 */ /* 0x0005e20000100a00 */
[----:B0-----:R-:W-:Y:S02]  /*ba60*/  HFMA2 R22, -RZ, RZ, 1.138671875, -0.0004088878631591796875 ;  /* 0x3c8e8eb3ff167431 */ /* 0x001fe400000001ff */
[----:B------:R-:W-:Y:S01]  /*ba70*/  IMAD.MOV.U32 R23, RZ, RZ, -0x430e1b8c ;  /* 0xbcf1e474ff177424 */ /* 0x000fe200078e00ff */
[----:B------:R0:W-:Y:S01]  /*ba80*/  STL.64 [R1+0x568], R20 ;  /* 0x0005681401007387 */ /* 0x0001e20000100a00 */
[----:B-1----:R-:W-:Y:S01]  /*ba90*/  HFMA2 R9, -RZ, RZ, 0.432373046875, -199.5 ;  /* 0x36ebda3cff097431 */ /* 0x002fe200000001ff */
[----:B------:R-:W-:-:S02]  /*baa0*/  MOV R8, 0x3ca4373f ;  /* 0x3ca4373f00087802 */ /* 0x000fc40000000f00 */
[----:B------:R1:W-:Y:S01]  /*bab0*/  STL.64 [R1+0x548], R24 ;  /* 0x0005481801007387 */ /* 0x0003e20000100a00 */
[----:B--2---:R-:W-:Y:S01]  /*bac0*/  IMAD.MOV.U32 R10, RZ, RZ, -0x43b53db9 ;  /* 0xbc4ac247ff0a7424 */ /* 0x004fe200078e00ff */
[----:B------:R-:W-:Y:S02]  /*bad0*/  MOV R11, 0x3c443837 ;  /* 0x3c443837000b7802 */ /* 0x000fe40000000f00 */
[----:B------:R2:W-:Y:S01]  /*bae0*/  STL.64 [R1+0x578], R22 ;  /* 0x0005781601007387 */ /* 0x0005e20000100a00 */
[----:B0-----:R-:W-:Y:S02]  /*baf0*/  HFMA2 R20, -RZ, RZ, -0.96142578125, 22032 ;  /* 0xbbb17561ff147431 */ /* 0x001fe400000001ff */
        /* <DEDUP_REMOVED lines=8> */
[----:B0-----:R-:W-:Y:S01]  /*bb80*/  HFMA2 R11, -RZ, RZ, -0.07000732421875, -0.0039005279541015625 ;  /* 0xac7b9bfdff0b7431 */ /* 0x001fe200000001ff */
[----:B------:R-:W-:Y:S02]  /*bb90*/  MOV R10, 0xb80c584c ;  /* 0xb80c584c000a7802 */ /* 0x000fe40000000f00 */
[----:B------:R0:W-:Y:S01]  /*bba0*/  STL.64 [R1+0x570], R24 ;  /* 0x0005701801007387 */ /* 0x0001e20000100a00 */
[----:B-1----:R-:W-:Y:S02]  /*bbb0*/  HFMA2 R8, -RZ, RZ, -0.6357421875, -0.0003497600555419921875 ;  /* 0xb9168dbbff087431 */ /* 0x002fe400000001ff */
[----:B------:R-:W-:Y:S01]  /*bbc0*/  IMAD.MOV.U32 R9, RZ, RZ, 0x38cfff8d ;  /* 0x38cfff8dff097424 */ /* 0x000fe200078e00ff */
[----:B------:R1:W-:Y:S01]  /*bbd0*/  STL.64 [R1+0x5a0], R22 ;  /* 0x0005a01601007387 */ /* 0x0003e20000100a00 */
[----:B--2---:R-:W-:Y:S01]  /*bbe0*/  IMAD.MOV.U32 R20, RZ, RZ, 0x36f01e4e ;  /* 0x36f01e4eff147424 */ /* 0x004fe200078e00ff */
[----:B------:R-:W-:-:S02]  /*bbf0*/  MOV R21, 0xb698baa3 ;  /* 0xb698baa300157802 */ /* 0x000fc40000000f00 */
[----:B------:R2:W-:Y:S01]  /*bc00*/  STL.64 [R1+0x5b0], R10 ;  /* 0x0005b00a01007387 */ /* 0x0005e20000100a00 */
[----:B0-----:R-:W-:Y:S01]  /*bc10*/  HFMA2 R25, -RZ, RZ, -0.84423828125, 0.01085662841796875 ;  /* 0xbac1218fff197431 */ /* 0x001fe200000001ff */
[----:B------:R-:W-:Y:S02]  /*bc20*/  MOV R24, 0x3af72347 ;  /* 0x3af7234700187802 */ /* 0x000fe40000000f00 */
[----:B------:R0:W-:Y:S01]  /*bc30*/  STL.64 [R1+0x5a8], R8 ;  /* 0x0005a80801007387 */ /* 0x0001e20000100a00 */
[----:B-1----:R-:W-:Y:S01]  /*bc40*/  HFMA2 R23, -RZ, RZ, 0.260498046875, 4.79296875 ;  /* 0x342b44cbff177431 */ /* 0x002fe200000001ff */
[----:B------:R-:W-:Y:S02]  /*bc50*/  MOV R22, 0xb48eeeed ;  /* 0xb48eeeed00167802 */ /* 0x000fe40000000f00 */
[----:B------:R1:W-:Y:S01]  /*bc60*/  STL.64 [R1+0x5b8], R20 ;  /* 0x0005b81401007387 */ /* 0x0003e20000100a00 */
[----:B--2---:R-:W-:Y:S02]  /*bc70*/  HFMA2 R10, -RZ, RZ, 0.1885986328125, 0.00152683258056640625 ;  /* 0x32091641ff0a7431 */ /* 0x004fe400000001ff */
[----:B------:R-:W-:Y:S01]  /*bc80*/  IMAD.MOV.U32 R11, RZ, RZ, 0x3cf7cd03 ;  /* 0x3cf7cd03ff0b7424 */ /* 0x000fe200078e00ff */
[----:B------:R2:W-:Y:S01]  /*bc90*/  STL.64 [R1+0x598], R24 ;  /* 0x0005981801007387 */ /* 0x0005e20000100a00 */
[----:B0-----:R-:W-:Y:S01]  /*bca0*/  IMAD.MOV.U32 R8, RZ, RZ, -0x4cb554c7 ;  /* 0xb34aab39ff087424 */ /* 0x001fe200078e00ff */
[----:B------:R-:W-:-:S02]  /*bcb0*/  MOV R9, 0xa49620e8 ;  /* 0xa49620e800097802 */ /* 0x000fc40000000f00 */
[----:B------:R0:W-:Y:S01]  /*bcc0*/  STL.64 [R1+0x5c8], R22 ;  /* 0x0005c81601007387 */ /* 0x0001e20000100a00 */
[----:B-1----:R-:W-:Y:S01]  /*bcd0*/  HFMA2 R21, -RZ, RZ, -1.32421875, -0.000303745269775390625 ;  /* 0xbd4c8cfaff157431 */ /* 0x002fe200000001ff */
[----:B------:R-:W-:Y:S02]  /*bce0*/  MOV R20, 0x3b22a4c0 ;  /* 0x3b22a4c000147802 */ /* 0x000fe40000000f00 */
[----:B------:R1:W-:Y:S01]  /*bcf0*/  STL.64 [R1+0x5d0], R8 ;  /* 0x0005d00801007387 */ /* 0x0003e20000100a00 */
[----:B--2---:R-:W-:Y:S02]  /*bd00*/  HFMA2 R24, -RZ, RZ, 0.359130859375, 0.00109958648681640625 ;  /* 0x35bf1481ff187431 */ /* 0x004fe400000001ff */
[----:B------:R-:W-:Y:S01]  /*bd10*/  IMAD.MOV.U32 R25, RZ, RZ, 0x28a95d1c ;  /* 0x28a95d1cff197424 */ /* 0x000fe200078e00ff */
[----:B------:R2:W-:Y:S01]  /*bd20*/  STL.64 [R1+0x5d8], R10 ;  /* 0x0005d80a01007387 */ /* 0x0005e20000100a00 */
[----:B0-----:R-:W-:Y:S02]  /*bd30*/  HFMA2 R22, -RZ, RZ, -0.421630859375, -45600 ;  /* 0xb6bff991ff167431 */ /* 0x001fe400000001ff */
[----:B------:R-:W-:Y:S01]  /*bd40*/  IMAD.MOV.U32 R23, RZ, RZ, 0x3c772822 ;  /* 0x3c772822ff177424 */ /* 0x000fe200078e00ff */
[----:B------:R0:W-:Y:S01]  /*bd50*/  STL.64 [R1+0x5e0], R20 ;  /* 0x0005e01401007387 */ /* 0x0001e20000100a00 */
[----:B-1----:R-:W-:Y:S01]  /*bd60*/  HFMA2 R9, -RZ, RZ, 0.96337890625, -2856 ;  /* 0x3bb5e994ff097431 */ /* 0x002fe200000001ff */
        /* <DEDUP_REMOVED lines=11> */
[----:B--2---:R-:W-:Y:S02]  /*be20*/  HFMA2 R23, -RZ, RZ, 0.48974609375, -28928 ;  /* 0x37d6f710ff177431 */ /* 0x004fe400000001ff */
[----:B------:R-:W-:Y:S01]  /*be30*/  IMAD.MOV.U32 R22, RZ, RZ, -0x475db9b3 ;  /* 0xb8a2464dff167424 */ /* 0x000fe200078e00ff */
[----:B------:R2:W-:Y:S01]  /*be40*/  STL.64 [R1+0x608], R20 ;  /* 0x0006081401007387 */ /* 0x0005e20000100a00 */
[----:B0-----:R-:W-:Y:S01]  /*be50*/  HFMA2 R10, -RZ, RZ, 0.3984375, -12.578125 ;  /* 0x3660ca4aff0a7431 */ /* 0x001fe200000001ff */
[----:B------:R-:W-:Y:S02]  /*be60*/  MOV R11, 0xb58b55b7 ;  /* 0xb58b55b7000b7802 */ /* 0x000fe40000000f00 */
[----:B------:R0:W-:Y:S01]  /*be70*/  STL.64 [R1+0x5e8], R24 ;  /* 0x0005e81801007387 */ /* 0x0001e20000100a00 */
[----:B-1----:R-:W-:Y:S01]  /*be80*/  MOV R8, 0x2b978533 ;  /* 0x2b97853300087802 */ /* 0x002fe20000000f00 */
[----:B------:R-:W-:-:S02]  /*be90*/  IMAD.MOV.U32 R9, RZ, RZ, -0x494d5557 ;  /* 0xb6b2aaa9ff097424 */ /* 0x000fc400078e00ff */
[----:B------:R1:W-:Y:S01]  /*bea0*/  STL.64 [R1+0x618], R22 ;  /* 0x0006181601007387 */ /* 0x0003e20000100a00 */
[----:B--2---:R-:W-:Y:S02]  /*beb0*/  HFMA2 R21, -RZ, RZ, 0.268798828125, -0.01050567626953125 ;  /* 0x344da161ff157431 */ /* 0x004fe400000001ff */
[----:B------:R-:W-:Y:S01]  /*bec0*/  IMAD.MOV.U32 R20, RZ, RZ, -0x5835eaf0 ;  /* 0xa7ca1510ff147424 */ /* 0x000fe200078e00ff */
[----:B------:R2:W-:Y:S01]  /*bed0*/  STL.64 [R1+0x620], R8 ;  /* 0x0006200801007387 */ /* 0x0005e20000100a00 */
[----:B0-----:R-:W-:-:S03]  /*bee0*/  HFMA2 R24, -RZ, RZ, -0.11383056640625, 1.3095703125 ;  /* 0xaf493d3dff187431 */ /* 0x001fc600000001ff */
[----:B------:R0:W-:Y:S01]  /*bef0*/  STL.64 [R1+0x628], R10 ;  /* 0x0006280a01007387 */ /* 0x0001e20000100a00 */
[----:B------:R-:W-:Y:S02]  /*bf00*/  MOV R25, 0x38f01e51 ;  /* 0x38f01e5100197802 */ /* 0x000fe40000000f00 */
[----:B-1----:R-:W-:Y:S01]  /*bf10*/  MOV R22, 0xb3f53521 ;  /* 0xb3f5352100167802 */ /* 0x002fe20000000f00 */
[----:B------:R-:W-:Y:S01]  /*bf20*/  IMAD.MOV.U32 R23, RZ, RZ, 0x33108b6f ;  /* 0x33108b6fff177424 */ /* 0x000fe200078e00ff */
[----:B------:R1:W-:Y:S01]  /*bf30*/  STL.64 [R1+0x630], R20 ;  /* 0x0006301401007387 */ /* 0x0003e20000100a00 */
[----:B--2---:R-:W-:Y:S01]  /*bf40*/  HFMA2 R8, -RZ, RZ, -1.447265625, -232.375 ;  /* 0xbdcadb43ff087431 */ /* 0x004fe200000001ff */
[----:B------:R-:W-:Y:S02]  /*bf50*/  MOV R9, 0x3e37d95d ;  /* 0x3e37d95d00097802 */ /* 0x000fe40000000f00 */
[----:B------:R2:W-:Y:S01]  /*bf60*/  STL.64 [R1+0x610], R24 ;  /* 0x0006101801007387 */ /* 0x0005e20000100a00 */
[----:B0-----:R-:W-:-:S02]  /*bf70*/  HFMA2 R11, -RZ, RZ, -0.501953125, 0.00012767314910888671875 ;  /* 0xb804082fff0b7431 */ /* 0x001fc400000001ff */
[----:B------:R-:W-:Y:S01]  /*bf80*/  IMAD.MOV.U32 R10, RZ, RZ, -0x41fafc87 ;  /* 0xbe050379ff0a7424 */ /* 0x000fe200078e00ff */
[----:B------:R0:W-:Y:S01]  /*bf90*/  STL.64 [R1+0x638], R22 ;  /* 0x0006381601007387 */ /* 0x0001e20000100a00 */
[----:B-1----:R-:W-:Y:S01]  /*bfa0*/  MOV R20, 0x3db95da4 ;  /* 0x3db95da400147802 */ /* 0x002fe20000000f00 */
[----:B------:R-:W-:Y:S02]  /*bfb0*/  IMAD.MOV.U32 R21, RZ, RZ, -0x4241e2f6 ;  /* 0xbdbe1d0aff157424 */ /* 0x000fe400078e00ff */
[----:B------:R1:W-:Y:S01]  /*bfc0*/  STL.64 [R1+0x640], R8 ;  /* 0x0006400801007387 */ /* 0x0003e20000100a00 */
[----:B--2---:R-:W-:Y:S01]  /*bfd0*/  HFMA2 R24, -RZ, RZ, 1.3017578125, -2804 ;  /* 0x3d35e97aff187431 */ /* 0x004fe200000001ff */
[----:B------:R-:W-:Y:S02]  /*bfe0*/  MOV R25, 0x3495237e ;  /* 0x3495237e00197802 */ /* 0x000fe40000000f00 */
[----:B------:R2:W-:Y:S01]  /*bff0*/  STL.64 [R1+0x648], R10 ;  /* 0x0006480a01007387 */ /* 0x0005e20000100a00 */
[----:B0-----:R-:W-:-:S03]  /*c000*/  HFMA2 R23, -RZ, RZ, 1.1015625, 480 ;  /* 0x3c685f80ff177431 */ /* 0x001fc600000001ff */
[----:B------:R0:W-:Y:S01]  /*c010*/  STL.64 [R1+0x650], R20 ;  /* 0x0006501401007387 */ /* 0x0001e20000100a00 */
[----:B------:R-:W-:Y:S01]  /*c020*/  IMAD.MOV.U32 R22, RZ, RZ, -0x4372db07 ;  /* 0xbc8d24f9ff167424 */ /* 0x000fe200078e00ff */
[----:B-1----:R-:W-:Y:S01]  /*c030*/  MOV R8, 0xbbb833db ;  /* 0xbbb833db00087802 */ /* 0x002fe20000000f00 */
[----:B------:R-:W-:-:S03]  /*c040*/  IMAD.MOV.U32 R9, RZ, RZ, -0x4edb5962 ;  /* 0xb124a69eff097424 */ /* 0x000fc600078e00ff */
[----:B------:R1:W-:Y:S01]  /*c050*/  STL.64 [R1+0x660], R22 ;  /* 0x0006601601007387 */ /* 0x0003e20000100a00 */
[----:B--2---:R-:W-:Y:S01]  /*c060*/  HFMA2 R10, -RZ, RZ, 0.8525390625, 0.0031871795654296875 ;  /* 0x3ad21a87ff0a7431 */ /* 0x004fe200000001ff */
[----:B------:R-:W-:Y:S02]  /*c070*/  MOV R11, 0xba9821e8 ;  /* 0xba9821e8000b7802 */ /* 0x000fe40000000f00 */
[----:B------:R2:W-:Y:S01]  /*c080*/  STL.64 [R1+0x668], R8 ;  /* 0x0006680801007387 */ /* 0x0005e20000100a00 */
[----:B0-----:R-:W-:Y:S02]  /*c090*/  HFMA2 R21, -RZ, RZ, 0.08795166015625, -0.0002505779266357421875 ;  /* 0x2da18c1bff157431 */ /* 0x001fe400000001ff */
[----:B------:R-:W-:Y:S01]  /*c0a0*/  IMAD.MOV.U32 R20, RZ, RZ, 0x39d6f710 ;  /* 0x39d6f710ff147424 */ /* 0x000fe200078e00ff */
[----:B------:R0:W-:Y:S04]  /*c0b0*/  STL.64 [R1+0x658], R24 ;  /* 0x0006581801007387 */ /* 0x0001e80000100a00 */
[----:B------:R3:W-:Y:S01]  /*c0c0*/  STL.64 [R1+0x670], R10 ;  /* 0x0006700a01007387 */ /* 0x0007e20000100a00 */
[----:B-1----:R-:W-:Y:S01]  /*c0d0*/  HFMA2 R22, -RZ, RZ, -0.47998046875, 0.055816650390625 ;  /* 0xb7ae2b25ff167431 */ /* 0x002fe200000001ff */
[----:B------:R-:W-:-:S02]  /*c0e0*/  MOV R23, 0xaa04ec8a ;  /* 0xaa04ec8a00177802 */ /* 0x000fc40000000f00 */
[----:B------:R1:W-:Y:S01]  /*c0f0*/  STL.64 [R1+0x678], R20 ;  /* 0x0006781401007387 */ /* 0x0003e20000100a00 */
[----:B--2---:R-:W-:Y:S02]  /*c100*/  HFMA2 R9, -RZ, RZ, -0.38671875, 1.546875 ;  /* 0xb6303e30ff097431 */ /* 0x004fe400000001ff */
[----:B------:R-:W-:Y:S01]  /*c110*/  IMAD.MOV.U32 R8, RZ, RZ, 0x368d5ef3 ;  /* 0x368d5ef3ff087424 */ /* 0x000fe200078e00ff */
[----:B0-----:R-:W-:Y:S01]  /*c120*/  MOV R24, 0xb8c8fffe ;  /* 0xb8c8fffe00187802 */ /* 0x001fe20000000f00 */
[----:B------:R-:W-:Y:S01]  /*c130*/  IMAD.MOV.U32 R25, RZ, RZ, 0x3885781c ;  /* 0x3885781cff197424 */ /* 0x000fe200078e00ff */
[----:B------:R0:W-:Y:S01]  /*c140*/  STL.64 [R1+0x688], R22 ;  /* 0x0006881601007387 */ /* 0x0001e20000100a00 */
[----:B---3--:R-:W-:Y:S01]  /*c150*/  MOV R10, 0x3558d126 ;  /* 0x3558d126000a7802 */ /* 0x008fe20000000f00 */
[----:B------:R-:W-:Y:S02]  /*c160*/  IMAD.MOV.U32 R11, RZ, RZ, 0x262d4d18 ;  /* 0x262d4d18ff0b7424 */ /* 0x000fe400078e00ff */
[----:B------:R2:W-:Y:S01]  /*c170*/  STL.64 [R1+0x680], R24 ;  /* 0x0006801801007387 */ /* 0x0005e20000100a00 */
[----:B-1----:R-:W-:Y:S01]  /*c180*/  HFMA2 R20, -RZ, RZ, -0.25732421875, 0.037445068359375 ;  /* 0xb41e28cbff147431 */ /* 0x002fe200000001ff */
[----:B------:R-:W-:-:S02]  /*c190*/  MOV R21, 0xbe4cbe7e ;  /* 0xbe4cbe7e00157802 */ /* 0x000fc40000000f00 */
[----:B------:R1:W-:Y:S04]  /*c1a0*/  STL.64 [R1+0x698], R10 ;  /* 0x0006980a01007387 */ /* 0x0003e80000100a00 */
[----:B------:R3:W-:Y:S01]  /*c1b0*/  STL.64 [R1+0x690], R8 ;  /* 0x0006900801007387 */ /* 0x0007e20000100a00 */
[----:B0-----:R-:W-:Y:S01]  /*c1c0*/  MOV R22, 0xbeedbf89 ;  /* 0xbeedbf8900167802 */ /* 0x001fe20000000f00 */
[----:B------:R-:W-:Y:S02]  /*c1d0*/  IMAD.MOV.U32 R23, RZ, RZ, 0x3e8866ce ;  /* 0x3e8866ceff177424 */ /* 0x000fe400078e00ff */
[----:B------:R0:W-:Y:S01]  /*c1e0*/  STL.64 [R1+0x6a0], R20 ;  /* 0x0006a01401007387 */ /* 0x0001e20000100a00 */
[----:B--2---:R-:W-:Y:S02]  /*c1f0*/  HFMA2 R25, -RZ, RZ, 1.681640625, -0.7841796875 ;  /* 0x3ebaba46ff197431 */ /* 0x004fe400000001ff */
[----:B------:R-:W-:-:S02]  /*c200*/  IMAD.MOV.U32 R24, RZ, RZ, -0x43895216 ;  /* 0xbc76adeaff187424 */ /* 0x000fc400078e00ff */
[----:B-1----:R-:W-:Y:S02]  /*c210*/  HFMA2 R11, -RZ, RZ, -1.349609375, 2.236328125 ;  /* 0xbd664079ff0b7431 */ /* 0x002fe400000001ff */
[----:B------:R-:W-:Y:S01]  /*c220*/  IMAD.MOV.U32 R10, RZ, RZ, 0x3e02b5d2 ;  /* 0x3e02b5d2ff0a7424 */ /* 0x000fe200078e00ff */
[----:B------:R1:W-:Y:S01]  /*c230*/  STL.64 [R1+0x6b0], R22 ;  /* 0x0006b01601007387 */ /* 0x0003e20000100a00 */
[----:B---3--:R-:W-:Y:S01]  /*c240*/  HFMA2 R8, -RZ, RZ, 0.5068359375, -4.30859375 ;  /* 0x380ec44fff087431 */ /* 0x008fe200000001ff */
[----:B------:R-:W-:Y:S02]  /*c250*/  MOV R9, 0xbe0d26d1 ;  /* 0xbe0d26d100097802 */ /* 0x000fe40000000f00 */
[----:B------:R2:W-:Y:S01]  /*c260*/  STL.64 [R1+0x6a8], R24 ;  /* 0x0006a81801007387 */ /* 0x0005e20000100a00 */
[----:B0-----:R-:W-:Y:S01]  /*c270*/  MOV R20, 0xb43c3e3f ;  /* 0xb43c3e3f00147802 */ /* 0x001fe20000000f00 */
[----:B------:R-:W-:Y:S02]  /*c280*/  IMAD.MOV.U32 R21, RZ, RZ, 0x3c9d93f6 ;  /* 0x3c9d93f6ff157424 */ /* 0x000fe400078e00ff */
[----:B------:R0:W-:Y:S04]  /*c290*/  STL.64 [R1+0x6c0], R10 ;  /* 0x0006c00a01007387 */ /* 0x0001e80000100a00 */
[----:B------:R3:W-:Y:S01]  /*c2a0*/  STL.64 [R1+0x6c8], R20 ;  /* 0x0006c81401007387 */ /* 0x0007e20000100a00 */
[----:B-1----:R-:W-:-:S02]  /*c2b0*/  HFMA2 R23, -RZ, RZ, -0.84814453125, 0 ;  /* 0xbac90000ff177431 */ /* 0x002fc400000001ff */
[----:B------:R-:W-:Y:S01]  /*c2c0*/  IMAD.MOV.U32 R22, RZ, RZ, 0x3091fe30 ;  /* 0x3091fe30ff167424 */ /* 0x000fe200078e00ff */
[----:B------:R1:W-:Y:S01]  /*c2d0*/  STL.64 [R1+0x6b8], R8 ;  /* 0x0006b80801007387 */ /* 0x0003e20000100a00 */
[----:B--2---:R-:W-:Y:S01]  /*c2e0*/  HFMA2 R24, -RZ, RZ, -1.1162109375, 0.44384765625 ;  /* 0xbc77371aff187431 */ /* 0x004fe200000001ff */
[----:B------:R-:W-:Y:S01]  /*c2f0*/  MOV R25, 0x3bbc182a ;  /* 0x3bbc182a00197802 */ /* 0x000fe20000000f00 */
[----:B0-----:R-:W-:Y:S01]  /*c300*/  HFMA2 R10, -RZ, RZ, -0.07666015625, -43.65625 ;  /* 0xace8d175ff0a7431 */ /* 0x001fe200000001ff */
[----:B------:R-:W-:Y:S01]  /*c310*/  MOV R11, 0x38b0b6af ;  /* 0x38b0b6af000b7802 */ /* 0x000fe20000000f00 */
[----:B------:R0:W-:Y:S01]  /*c320*/  STL.64 [R1+0x6d8], R22 ;  /* 0x0006d81601007387 */ /* 0x0001e20000100a00 */
[----:B---3--:R-:W-:Y:S02]  /*c330*/  HFMA2 R21, -RZ, RZ, 0.473876953125, 0.000475406646728515625 ;  /* 0x37950fcaff157431 */ /* 0x008fe400000001ff */
[----:B------:R-:W-:Y:S01]  /*c340*/  IMAD.MOV.U32 R20, RZ, RZ, -0x4798ae61 ;  /* 0xb867519fff147424 */ /* 0x000fe200078e00ff */
[----:B------:R2:W-:Y:S01]  /*c350*/  STL.64 [R1+0x6d0], R24 ;  /* 0x0006d01801007387 */ /* 0x0005e20000100a00 */
[----:B-1----:R-:W-:Y:S01]  /*c360*/  MOV R8, 0x3a8dcf9e ;  /* 0x3a8dcf9e00087802 */ /* 0x002fe20000000f00 */
[----:B------:R-:W-:-:S02]  /*c370*/  IMAD.MOV.U32 R9, RZ, RZ, -0x463c0f77 ;  /* 0xb9c3f089ff097424 */ /* 0x000fc400078e00ff */
[----:B------:R1:W-:Y:S04]  /*c380*/  STL.64 [R1+0x6e8], R10 ;  /* 0x0006e80a01007387 */ /* 0x0003e80000100a00 */
[----:B------:R3:W-:Y:S01]  /*c390*/  STL.64 [R1+0x6e0], R8 ;  /* 0x0006e00801007387 */ /* 0x0007e20000100a00 */
[----:B0-----:R-:W-:Y:S01]  /*c3a0*/  HFMA2 R22, -RZ, RZ, 0.37939453125, -1.3037109375 ;  /* 0x3612bd37ff167431 */ /* 0x001fe200000001ff */
[----:B------:R-:W-:Y:S02]  /*c3b0*/  MOV R23, 0xb5335971 ;  /* 0xb533597100177802 */ /* 0x000fe40000000f00 */
[----:B------:R0:W-:Y:S01]  /*c3c0*/  STL.64 [R1+0x6f0], R20 ;  /* 0x0006f01401007387 */ /* 0x0001e20000100a00 */
[----:B--2---:R-:W-:Y:S01]  /*c3d0*/  MOV R24, 0x292edd8c ;  /* 0x292edd8c00187802 */ /* 0x004fe20000000f00 */
[----:B------:R-:W-:Y:S01]  /*c3e0*/  IMAD.MOV.U32 R25, RZ, RZ, -0x4992c2cf ;  /* 0xb66d3d31ff197424 */ /* 0x000fe200078e00ff */
[----:B-1----:R-:W-:Y:S01]  /*c3f0*/  MOV R10, 0x3f885f7f ;  /* 0x3f885f7f000a7802 */ /* 0x002fe20000000f00 */
[----:B------:R-:W-:Y:S01]  /*c400*/  IMAD.MOV.U32 R11, RZ, RZ, 0x3944bb29 ;  /* 0x3944bb29ff0b7424 */ /* 0x000fe200078e00ff */
[----:B------:R1:W-:Y:S01]  /*c410*/  STL.64 [R1+0x700], R22 ;  /* 0x0007001601007387 */ /* 0x0003e20000100a00 */
[----:B---3--:R-:W-:-:S02]  /*c420*/  HFMA2 R9, -RZ, RZ, -1.923828125, 0.025543212890625 ;  /* 0xbfb2268aff097431 */ /* 0x008fc400000001ff */
[----:B------:R-:W-:Y:S01]  /*c430*/  IMAD.MOV.U32 R8, RZ, RZ, 0x3f39715e ;  /* 0x3f39715eff087424 */ /* 0x000fe200078e00ff */
[----:B------:R2:W-:Y:S01]  /*c440*/  STL.64 [R1+0x710], R10 ;  /* 0x0007100a01007387 */ /* 0x0005e20000100a00 */
[----:B0-----:R-:W-:Y:S01]  /*c450*/  HFMA2 R20, -RZ, RZ, -1.8310546875, -0.73486328125 ;  /* 0xbf53b9e1ff147431 */ /* 0x001fe200000001ff */
[----:B------:R-:W-:Y:S02]  /*c460*/  MOV R21, 0x3f64be03 ;  /* 0x3f64be0300157802 */ /* 0x000fe40000000f00 */
[----:B------:R0:W-:Y:S04]  /*c470*/  STL.64 [R1+0x6f8], R24 ;  /* 0x0006f81801007387 */ /* 0x0001e80000100a00 */
[----:B------:R3:W-:Y:S01]  /*c480*/  STL.64 [R1+0x708], R8 ;  /* 0x0007080801007387 */ /* 0x0007e20000100a00 */
[----:B-1----:R-:W-:Y:S01]  /*c490*/  MOV R22, 0x3e44f8f2 ;  /* 0x3e44f8f200167802 */ /* 0x002fe20000000f00 */
[----:B------:R-:W-:-:S02]  /*c4a0*/  IMAD.MOV.U32 R23, RZ, RZ, -0x41d60a1f ;  /* 0xbe29f5e1ff177424 */ /* 0x000fc400078e00ff */
[----:B--2---:R-:W-:Y:S01]  /*c4b0*/  HFMA2 R11, -RZ, RZ, 1.12890625, -13600 ;  /* 0x3c84f2a4ff0b7431 */ /* 0x004fe200000001ff */
[----:B------:R1:W-:Y:S01]  /*c4c0*/  STL.64 [R1+0x718], R20 ;  /* 0x0007181401007387 */ /* 0x0003e20000100a00 */
[----:B------:R-:W-:Y:S02]  /*c4d0*/  IMAD.MOV.U32 R10, RZ, RZ, -0x43502000 ;  /* 0xbcafe000ff0a7424 */ /* 0x000fe400078e00ff */
[----:B0-----:R-:W-:Y:S02]  /*c4e0*/  HFMA2 R25, -RZ, RZ, -0.365234375, 0.14404296875 ;  /* 0xb5d8309cff197431 */ /* 0x001fe400000001ff */
[----:B------:R-:W-:Y:S01]  /*c4f0*/  IMAD.MOV.U32 R24, RZ, RZ, -0x4119bf9b ;  /* 0xbee64065ff187424 */ /* 0x000fe200078e00ff */
[----:B------:R0:W-:Y:S01]  /*c500*/  STL.64 [R1+0x728], R22 ;  /* 0x0007281601007387 */ /* 0x0001e20000100a00 */
[----:B---3--:R-:W-:Y:S01]  /*c510*/  HFMA2 R8, -RZ, RZ, 1.3876953125, 0.000747203826904296875 ;  /* 0x3d8d121fff087431 */ /* 0x008fe200000001ff */
[----:B------:R-:W-:Y:S02]  /*c520*/  MOV R9, 0x326ef93b ;  /* 0x326ef93b00097802 */ /* 0x000fe40000000f00 */
[----:B------:R2:W-:Y:S01]  /*c530*/  STL.64 [R1+0x738], R10 ;  /* 0x0007380a01007387 */ /* 0x0005e20000100a00 */
[----:B-1----:R-:W-:Y:S01]  /*c540*/  MOV R20, 0xbbc3f089 ;  /* 0xbbc3f08900147802 */ /* 0x002fe20000000f00 */
[----:B------:R-:W-:-:S02]  /*c550*/  IMAD.MOV.U32 R21, RZ, RZ, -0x5107c933 ;  /* 0xaef836cdff157424 */ /* 0x000fc400078e00ff */
[----:B------:R1:W-:Y:S01]  /*c560*/  STL.64 [R1+0x720], R24 ;  /* 0x0007201801007387 */ /* 0x0003e20000100a00 */
[----:B0-----:R-:W-:-:S03]  /*c570*/  HFMA2 R23, -RZ, RZ, 0.057769775390625, -50528 ;  /* 0x2b65fa2bff177431 */ /* 0x001fc600000001ff */
[----:B------:R0:W-:Y:S01]  /*c580*/  STL.64 [R1+0x740], R20 ;  /* 0x0007401401007387 */ /* 0x0001e20000100a00 */
[----:B------:R-:W-:Y:S02]  /*c590*/  IMAD.MOV.U32 R22, RZ, RZ, 0x39ba53bc ;  /* 0x39ba53bcff167424 */ /* 0x000fe400078e00ff */
[----:B--2---:R-:W-:Y:S01]  /*c5a0*/  HFMA2 R10, -RZ, RZ, -0.47021484375, -4.7028064727783203125e-05 ;  /* 0xb7868315ff0a7431 */ /* 0x004fe200000001ff */
[----:B------:R2:W-:Y:S01]  /*c5b0*/  STL.64 [R1+0x730], R8 ;  /* 0x0007300801007387 */ /* 0x0005e20000100a00 */
[----:B------:R-:W-:Y:S01]  /*c5c0*/  MOV R11, 0x2860a0bf ;  /* 0x2860a0bf000b7802 */ /* 0x000fe20000000f00 */
[----:B-1----:R-:W-:Y:S01]  /*c5d0*/  HFMA2 R24, -RZ, RZ, 0.8466796875, -22.078125 ;  /* 0x3ac6cd85ff187431 */ /* 0x002fe200000001ff */
[----:B------:R-:W-:Y:S01]  /*c5e0*/  MOV R25, 0xba895876 ;  /* 0xba89587600197802 */ /* 0x000fe20000000f00 */
[----:B------:R1:W-:Y:S01]  /*c5f0*/  STL.64 [R1+0x750], R22 ;  /* 0x0007501601007387 */ /* 0x0003e20000100a00 */
[----:B0-----:R-:W-:Y:S02]  /*c600*/  HFMA2 R21, -RZ, RZ, 1.9580078125, 308.25 ;  /* 0x3fd55cd1ff157431 */ /* 0x001fe400000001ff */
[----:B------:R-:W-:Y:S01]  /*c610*/  IMAD.MOV.U32 R20, RZ, RZ, 0x365283b7 ;  /* 0x365283b7ff147424 */ /* 0x000fe200078e00ff */
[----:B------:R0:W-:Y:S01]  /*c620*/  STL.64 [R1+0x760], R10 ;  /* 0x0007600a01007387 */ /* 0x0001e20000100a00 */
[----:B--2---:R-:W-:Y:S01]  /*c630*/  MOV R8, 0xb8a31a12 ;  /* 0xb8a31a1200087802 */ /* 0x004fe20000000f00 */
[----:B------:R-:W-:-:S02]  /*c640*/  IMAD.MOV.U32 R9, RZ, RZ, 0x3852efff ;  /* 0x3852efffff097424 */ /* 0x000fc400078e00ff */
[----:B------:R2:W-:Y:S04]  /*c650*/  STL.64 [R1+0x748], R24 ;  /* 0x0007481801007387 */ /* 0x0005e80000100a00 */
[----:B------:R3:W-:Y:S01]  /*c660*/  STL.64 [R1+0x758], R8 ;  /* 0x0007580801007387 */ /* 0x0007e20000100a00 */
[----:B-1----:R-:W-:Y:S01]  /*c670*/  HFMA2 R22, -RZ, RZ, 2.279296875, 6.03199005126953125e-05 ;  /* 0x408f03f4ff167431 */ /* 0x002fe200000001ff */
[----:B------:R-:W-:Y:S02]  /*c680*/  MOV R23, 0xc02ca841 ;  /* 0xc02ca84100177802 */ /* 0x000fe40000000f00 */
[----:B------:R1:W-:Y:S01]  /*c690*/  STL.64 [R1+0x768], R20 ;  /* 0x0007681401007387 */ /* 0x0003e20000100a00 */
[----:B0-----:R-:W-:Y:S01]  /*c6a0*/  MOV R10, 0xbfbf34b7 ;  /* 0xbfbf34b7000a7802 */ /* 0x001fe20000000f00 */
[----:B------:R-:W-:Y:S01]  /*c6b0*/  IMAD.MOV.U32 R11, RZ, RZ, 0x3f30567c ;  /* 0x3f30567cff0b7424 */ /* 0x000fe200078e00ff */
[----:B--2---:R-:W-:Y:S01]  /*c6c0*/  MOV R24, 0x3deeafd0 ;  /* 0x3deeafd000187802 */ /* 0x004fe20000000f00 */
[----:B------:R-:W-:Y:S01]  /*c6d0*/  IMAD.MOV.U32 R25, RZ, RZ, -0x3faaf44c ;  /* 0xc0550bb4ff197424 */ /* 0x000fe200078e00ff */
[----:B------:R0:W-:Y:S01]  /*c6e0*/  STL.64 [R1+0x778], R22 ;  /* 0x0007781601007387 */ /* 0x0001e20000100a00 */
[----:B---3--:R-:W-:-:S02]  /*c6f0*/  HFMA2 R9, -RZ, RZ, 1.94140625, -55168 ;  /* 0x3fc4fabcff097431 */ /* 0x008fc400000001ff */
[----:B------:R-:W-:Y:S01]  /*c700*/  IMAD.MOV.U32 R8, RZ, RZ, -0x4677a66d ;  /* 0xb9885993ff087424 */ /* 0x000fe200078e00ff */
[----:B------:R2:W-:Y:S01]  /*c710*/  STL.64 [R1+0x788], R10 ;  /* 0x0007880a01007387 */ /* 0x0005e20000100a00 */
[----:B-1----:R-:W-:Y:S01]  /*c720*/  HFMA2 R20, -RZ, RZ, 0.355224609375, -8.9824199676513671875e-05 ;  /* 0x35af85e3ff147431 */ /* 0x002fe200000001ff */
[----:B------:R-:W-:Y:S02]  /*c730*/  MOV R21, 0xbe83e808 ;  /* 0xbe83e80800157802 */ /* 0x000fe40000000f00 */
[----:B------:R1:W-:Y:S04]  /*c740*/  STL.64 [R1+0x770], R24 ;  /* 0x0007701801007387 */ /* 0x0003e80000100a00 */
[----:B------:R3:W-:Y:S01]  /*c750*/  STL.64 [R1+0x780], R8 ;  /* 0x0007800801007387 */ /* 0x0007e20000100a00 */
[----:B0-----:R-:W-:Y:S01]  /*c760*/  MOV R22, 0xb205ddc4 ;  /* 0xb205ddc400167802 */ /* 0x001fe20000000f00 */
[----:B------:R-:W-:-:S02]  /*c770*/  IMAD.MOV.U32 R23, RZ, RZ, 0x3cc6cd86 ;  /* 0x3cc6cd86ff177424 */ /* 0x000fc400078e00ff */
[----:B--2---:R-:W-:Y:S01]  /*c780*/  HFMA2 R11, -RZ, RZ, -0.84912109375, -587 ;  /* 0xbacbe096ff0b7431 */ /* 0x004fe200000001ff */
[----:B------:R0:W-:Y:S01]  /*c790*/  STL.64 [R1+0x790], R20 ;  /* 0x0007901401007387 */ /* 0x0001e20000100a00 */
[----:B------:R-:W-:Y:S02]  /*c7a0*/  IMAD.MOV.U32 R10, RZ, RZ, 0x2e596624 ;  /* 0x2e596624ff0a7424 */ /* 0x000fe400078e00ff */
[----:B-1----:R-:W-:Y:S02]  /*c7b0*/  HFMA2 R25, -RZ, RZ, -1.4169921875, 13232 ;  /* 0xbdab7276ff197431 */ /* 0x002fe400000001ff */
[----:B------:R-:W-:Y:S01]  /*c7c0*/  IMAD.MOV.U32 R24, RZ, RZ, 0x3e580a4b ;  /* 0x3e580a4bff187424 */ /* 0x000fe200078e00ff */
[----:B------:R1:W-:Y:S01]  /*c7d0*/  STL.64 [R1+0x7a0], R22 ;  /* 0x0007a01601007387 */ /* 0x0003e20000100a00 */
[----:B---3--:R-:W-:Y:S01]  /*c7e0*/  HFMA2 R8, -RZ, RZ, -1.1416015625, -6136 ;  /* 0xbc91edfeff087431 */ /* 0x008fe200000001ff */
[----:B------:R-:W-:Y:S02]  /*c7f0*/  MOV R9, 0x3bd19e34 ;  /* 0x3bd19e3400097802 */ /* 0x000fe40000000f00 */
[----:B------:R2:W-:Y:S01]  /*c800*/  STL.64 [R1+0x7b0], R10 ;  /* 0x0007b00a01007387 */ /* 0x0005e20000100a00 */
[----:B0-----:R-:W-:Y:S01]  /*c810*/  MOV R20, 0x3a8a6d7f ;  /* 0x3a8a6d7f00147802 */ /* 0x001fe20000000f00 */
[----:B------:R-:W-:-:S02]  /*c820*/  IMAD.MOV.U32 R21, RZ, RZ, -0x46470bc4 ;  /* 0xb9b8f43cff157424 */ /* 0x000fc400078e00ff */
[----:B------:R0:W-:Y:S01]  /*c830*/  STL.64 [R1+0x798], R24 ;  /* 0x0007981801007387 */ /* 0x0001e20000100a00 */
[----:B-1----:R-:W-:-:S03]  /*c840*/  HFMA2 R23, -RZ, RZ, 0.468505859375, 37952 ;  /* 0x377f78a2ff177431 */ /* 0x002fc600000001ff */
[----:B------:R1:W-:Y:S01]  /*c850*/  STL.64 [R1+0x7b8], R20 ;  /* 0x0007b81401007387 */ /* 0x0003e20000100a00 */
[----:B------:R-:W-:Y:S02]  /*c860*/  IMAD.MOV.U32 R22, RZ, RZ, -0x47b5e41f ;  /* 0xb84a1be1ff167424 */ /* 0x000fe400078e00ff */
[----:B--2---:R-:W-:Y:S01]  /*c870*/  HFMA2 R10, -RZ, RZ, -2.5859375, -0.0101165771484375 ;  /* 0xc12ca12eff0a7431 */ /* 0x004fe200000001ff */
[----:B------:R2:W-:Y:S01]  /*c880*/  STL.64 [R1+0x7a8], R8 ;  /* 0x0007a80801007387 */ /* 0x0005e20000100a00 */
[----:B------:R-:W-:Y:S01]  /*c890*/  MOV R11, 0xbabc1e2d ;  /* 0xbabc1e2d000b7802 */ /* 0x000fe20000000f00 */
[----:B0-----:R-:W-:Y:S01]  /*c8a0*/  HFMA2 R24, -RZ, RZ, 0.045440673828125, 4296 ;  /* 0x29d16c32ff187431 */ /* 0x001fe200000001ff */
[----:B------:R-:W-:Y:S01]  /*c8b0*/  MOV R25, 0x389de2c9 ;  /* 0x389de2c900197802 */ /* 0x000fe20000000f00 */
[----:B------:R0:W-:Y:S01]  /*c8c0*/  STL.64 [R1+0x7c8], R22 ;  /* 0x0007c81601007387 */ /* 0x0001e20000100a00 */
[----:B-1----:R-:W-:Y:S02]  /*c8d0*/  HFMA2 R21, -RZ, RZ, -2.576171875, 24.15625 ;  /* 0xc1274e0aff157431 */ /* 0x002fe400000001ff */
[----:B------:R-:W-:Y:S01]  /*c8e0*/  IMAD.MOV.U32 R20, RZ, RZ, 0x4113bbe2 ;  /* 0x4113bbe2ff147424 */ /* 0x000fe200078e00ff */
[----:B------:R1:W-:Y:S01]  /*c8f0*/  STL.64 [R1+0x7d8], R10 ;  /* 0x0007d80a01007387 */ /* 0x0003e20000100a00 */
[----:B--2---:R-:W-:Y:S01]  /*c900*/  MOV R8, 0xc0d3cd74 ;  /* 0xc0d3cd7400087802 */ /* 0x004fe20000000f00 */
[----:B------:R-:W-:-:S02]  /*c910*/  IMAD.MOV.U32 R9, RZ, RZ, 0x41565e26 ;  /* 0x41565e26ff097424 */ /* 0x000fc400078e00ff */
[----:B------:R2:W-:Y:S04]  /*c920*/  STL.64 [R1+0x7c0], R24 ;  /* 0x0007c01801007387 */ /* 0x0005e80000100a00 */
[----:B------:R3:W-:Y:S01]  /*c930*/  STL.64 [R1+0x7d0], R8 ;  /* 0x0007d00801007387 */ /* 0x0007e20000100a00 */
[----:B0-----:R-:W-:Y:S01]  /*c940*/  HFMA2 R22, -RZ, RZ, -2.0703125, -772.5 ;  /* 0xc024e209ff167431 */ /* 0x001fe200000001ff */
[----:B------:R-:W-:Y:S02]  /*c950*/  MOV R23, 0x40148713 ;  /* 0x4014871300177802 */ /* 0x000fe40000000f00 */
[----:B------:R0:W-:Y:S01]  /*c960*/  STL.64 [R1+0x7e0], R20 ;  /* 0x0007e01401007387 */ /* 0x0001e20000100a00 */
[----:B-1----:R-:W-:Y:S01]  /*c970*/  MOV R10, 0x3eadf3d5 ;  /* 0x3eadf3d5000a7802 */ /* 0x002fe20000000f00 */
[----:B------:R-:W-:Y:S01]  /*c980*/  IMAD.MOV.U32 R11, RZ, RZ, -0x417730e2 ;  /* 0xbe88cf1eff0b7424 */ /* 0x000fe200078e00ff */
[----:B--2---:R-:W-:Y:S01]  /*c990*/  MOV R24, 0x40b05672 ;  /* 0x40b0567200187802 */ /* 0x004fe20000000f00 */
[----:B------:R-:W-:Y:S01]  /*c9a0*/  IMAD.MOV.U32 R25, RZ, RZ, 0x3749bc93 ;  /* 0x3749bc93ff197424 */ /* 0x000fe200078e00ff */
[----:B------:R1:W-:Y:S01]  /*c9b0*/  STL.64 [R1+0x7f0], R22 ;  /* 0x0007f01601007387 */ /* 0x0003e20000100a00 */
[----:B---3--:R-:W-:-:S02]  /*c9c0*/  HFMA2 R9, -RZ, RZ, -0.2454833984375, 0.384765625 ;  /* 0xb3db3628ff097431 */ /* 0x008fc400000001ff */
[----:B------:R-:W-:Y:S01]  /*c9d0*/  IMAD.MOV.U32 R8, RZ, RZ, -0x407f6a28 ;  /* 0xbf8095d8ff087424 */ /* 0x000fe200078e00ff */
[----:B------:R2:W-:Y:S01]  /*c9e0*/  STL.64 [R1+0x800], R10 ;  /* 0x0008000a01007387 */ /* 0x0005e20000100a00 */
[----:B0-----:R-:W-:Y:S01]  /*c9f0*/  HFMA2 R20, -RZ, RZ, 1.4541015625, -0.0060577392578125 ;  /* 0x3dd19e34ff147431 */ /* 0x001fe200000001ff */
[----:B------:R-:W-:Y:S02]  /*ca00*/  MOV R21, 0x3067cdc6 ;  /* 0x3067cdc600157802 */ /* 0x000fe40000000f00 */
[----:B------:R0:W-:Y:S04]  /*ca10*/  STL.64 [R1+0x7e8], R24 ;  /* 0x0007e81801007387 */ /* 0x0001e80000100a00 */
[----:B------:R3:W-:Y:S01]  /*ca20*/  STL.64 [R1+0x7f8], R8 ;  /* 0x0007f80801007387 */ /* 0x0007e20000100a00 */
[----:B-1----:R-:W-:Y:S01]  /*ca30*/  MOV R22, 0xbbe7314b ;  /* 0xbbe7314b00167802 */ /* 0x002fe20000000f00 */
[----:B------:R-:W-:-:S02]  /*ca40*/  IMAD.MOV.U32 R23, RZ, RZ, 0x2c0887f7 ;  /* 0x2c0887f7ff177424 */ /* 0x000fc400078e00ff */
[----:B--2---:R-:W-:Y:S01]  /*ca50*/  HFMA2 R11, -RZ, RZ, -0.09967041015625, -0.000908374786376953125 ;  /* 0xae619371ff0b7431 */ /* 0x004fe200000001ff */
[----:B------:R1:W-:Y:S01]  /*ca60*/  STL.64 [R1+0x808], R20 ;  /* 0x0008081401007387 */ /* 0x0003e20000100a00 */
[----:B------:R-:W-:Y:S02]  /*ca70*/  IMAD.MOV.U32 R10, RZ, RZ, 0x39bf9a7a ;  /* 0x39bf9a7aff0a7424 */ /* 0x000fe400078e00ff */
[----:B0-----:R-:W-:Y:S02]  /*ca80*/  HFMA2 R25, -RZ, RZ, 1.16015625, 771.5 ;  /* 0x3ca46207ff197431 */ /* 0x001fe400000001ff */
[----:B------:R-:W-:Y:S01]  /*ca90*/  IMAD.MOV.U32 R24, RZ, RZ, -0x431aa357 ;  /* 0xbce55ca9ff187424 */ /* 0x000fe200078e00ff */
[----:B------:R0:W-:Y:S01]  /*caa0*/  STL.64 [R1+0x818], R22 ;  /* 0x0008181601007387 */ /* 0x0001e20000100a00 */
[----:B---3--:R-:W-:Y:S01]  /*cab0*/  HFMA2 R8, -RZ, RZ, 0.85595703125, 0.00191211700439453125 ;  /* 0x3ad917d5ff087431 */ /* 0x008fe200000001ff */
[----:B------:R-:W-:Y:S02]  /*cac0*/  MOV R9, 0xba914409 ;  /* 0xba91440900097802 */ /* 0x000fe40000000f00 */
[----:B------:R2:W-:Y:S01]  /*cad0*/  STL.64 [R1+0x828], R10 ;  /* 0x0008280a01007387 */ /* 0x0005e20000100a00 */
[----:B-1----:R-:W-:Y:S01]  /*cae0*/  MOV R20, 0xb8a018c8 ;  /* 0xb8a018c800147802 */ /* 0x002fe20000000f00 */
[----:B------:R-:W-:-:S02]  /*caf0*/  IMAD.MOV.U32 R21, RZ, RZ, -0x3e77192e ;  /* 0xc188e6d2ff157424 */ /* 0x000fc400078e00ff */
[----:B------:R1:W-:Y:S01]  /*cb00*/  STL.64 [R1+0x810], R24 ;  /* 0x0008101801007387 */ /* 0x0003e20000100a00 */
[----:B0-----:R-:W-:-:S03]  /*cb10*/  HFMA2 R23, -RZ, RZ, 3.0078125, 0.99951171875 ;  /* 0x42043bffff177431 */ /* 0x001fc600000001ff */
[----:B------:R0:W-:Y:S01]  /*cb20*/  STL.64 [R1+0x830], R20 ;  /* 0x0008301401007387 */ /* 0x0001e20000100a00 */
[----:B------:R-:W-:Y:S02]  /*cb30*/  IMAD.MOV.U32 R22, RZ, RZ, -0x3daece92 ;  /* 0xc251316eff167424 */ /* 0x000fe400078e00ff */
[----:B--2---:R-:W-:Y:S01]  /*cb40*/  HFMA2 R10, -RZ, RZ, 2.826171875, 0.0019626617431640625 ;  /* 0x41a71805ff0a7431 */ /* 0x004fe200000001ff */
[----:B------:R2:W-:Y:S01]  /*cb50*/  STL.64 [R1+0x820], R8 ;  /* 0x0008200801007387 */ /* 0x0005e20000100a00 */
[----:B------:R-:W-:Y:S01]  /*cb60*/  MOV R11, 0xc120bb34 ;  /* 0xc120bb34000b7802 */ /* 0x000fe20000000f00 */
[----:B-1----:R-:W-:Y:S01]  /*cb70*/  HFMA2 R24, -RZ, RZ, -1.8896484375, 26704 ;  /* 0xbf8f7685ff187431 */ /* 0x002fe200000001ff */
[----:B------:R-:W-:Y:S01]  /*cb80*/  MOV R25, 0x42148722 ;  /* 0x4214872200197802 */ /* 0x000fe20000000f00 */
[----:B------:R1:W-:Y:S01]  /*cb90*/  STL.64 [R1+0x840], R22 ;  /* 0x0008401601007387 */ /* 0x0003e20000100a00 */
[----:B0-----:R-:W-:Y:S02]  /*cba0*/  HFMA2 R21, -RZ, RZ, 2.25390625, 28240 ;  /* 0x408276e5ff157431 */ /* 0x001fe400000001ff */
[----:B------:R-:W-:Y:S01]  /*cbb0*/  IMAD.MOV.U32 R20, RZ, RZ, -0x48b2aad3 ;  /* 0xb74d552dff147424 */ /* 0x000fe200078e00ff */
[----:B------:R0:W-:Y:S01]  /*cbc0*/  STL.64 [R1+0x850], R10 ;  /* 0x0008500a01007387 */ /* 0x0001e20000100a00 */
[----:B--2---:R-:W-:Y:S01]  /*cbd0*/  MOV R8, 0x3b2278e6 ;  /* 0x3b2278e600087802 */ /* 0x004fe20000000f00 */
[----:B------:R-:W-:-:S02]  /*cbe0*/  IMAD.MOV.U32 R9, RZ, RZ, -0x3e5b1ce4 ;  /* 0xc1a4e31cff097424 */ /* 0x000fc400078e00ff */
[----:B------:R2:W-:Y:S04]  /*cbf0*/  STL.64 [R1+0x838], R24 ;  /* 0x0008381801007387 */ /* 0x0005e80000100a00 */
[----:B------:R3:W-:Y:S01]  /*cc00*/  STL.64 [R1+0x848], R8 ;  /* 0x0008480801007387 */ /* 0x0007e20000100a00 */
[----:B-1----:R-:W-:Y:S01]  /*cc10*/  HFMA2 R22, -RZ, RZ, 0.2374267578125, 1.6318359375 ;  /* 0x33993e87ff167431 */ /* 0x002fe200000001ff */
[----:B------:R-:W-:Y:S02]  /*cc20*/  MOV R23, 0xbee55ca9 ;  /* 0xbee55ca900177802 */ /* 0x000fe40000000f00 */
[----:B------:R1:W-:Y:S01]  /*cc30*/  STL.64 [R1+0x858], R20 ;  /* 0x0008581401007387 */ /* 0x0003e20000100a00 */
[----:B0-----:R-:W-:Y:S01]  /*cc40*/  MOV R10, 0xaf9f2cae ;  /* 0xaf9f2cae000a7802 */ /* 0x001fe20000000f00 */
[----:B------:R-:W-:Y:S01]  /*cc50*/  IMAD.MOV.U32 R11, RZ, RZ, 0x3d07aee5 ;  /* 0x3d07aee5ff0b7424 */ /* 0x000fe200078e00ff */
[----:B--2---:R-:W-:Y:S01]  /*cc60*/  MOV R24, 0xc05e5091 ;  /* 0xc05e509100187802 */ /* 0x004fe20000000f00 */
[----:B------:R-:W-:Y:S01]  /*cc70*/  IMAD.MOV.U32 R25, RZ, RZ, 0x3fb76a6c ;  /* 0x3fb76a6cff197424 */ /* 0x000fe200078e00ff */
[----:B------:R0:W-:Y:S01]  /*cc80*/  STL.64 [R1+0x868], R22 ;  /* 0x0008681601007387 */ /* 0x0001e20000100a00 */
[----:B---3--:R-:W-:-:S02]  /*cc90*/  HFMA2 R9, -RZ, RZ, -1.501953125, 0.0002357959747314453125 ;  /* 0xbe020bbaff097431 */ /* 0x008fc400000001ff */
[----:B------:R-:W-:Y:S01]  /*cca0*/  IMAD.MOV.U32 R8, RZ, RZ, 0x3eaea827 ;  /* 0x3eaea827ff087424 */ /* 0x000fe200078e00ff */
[----:B------:R2:W-:Y:S01]  /*ccb0*/  STL.64 [R1+0x878], R10 ;  /* 0x0008780a01007387 */ /* 0x0005e20000100a00 */
[----:B-1----:R-:W-:Y:S01]  /*ccc0*/  HFMA2 R20, -RZ, RZ, -1.185546875, -0.0413818359375 ;  /* 0xbcbea94cff147431 */ /* 0x002fe200000001ff */
[----:B------:R-:W-:Y:S02]  /*ccd0*/  MOV R21, 0x3c03ba34 ;  /* 0x3c03ba3400157802 */ /* 0x000fe40000000f00 */
[----:B------:R1:W-:Y:S04]  /*cce0*/  STL.64 [R1+0x860], R24 ;  /* 0x0008601801007387 */ /* 0x0003e80000100a00 */
[----:B------:R3:W-:Y:S01]  /*ccf0*/  STL.64 [R1+0x870], R8 ;  /* 0x0008700801007387 */ /* 0x0007e20000100a00 */
[----:B0-----:R-:W-:Y:S01]  /*cd00*/  MOV R22, 0x3a9eb4a8 ;  /* 0x3a9eb4a800167802 */ /* 0x001fe20000000f00 */
[----:B------:R-:W-:-:S02]  /*cd10*/  IMAD.MOV.U32 R23, RZ, RZ, -0x463102eb ;  /* 0xb9cefd15ff177424 */ /* 0x000fc400078e00ff */
[----:B--2---:R-:W-:Y:S01]  /*cd20*/  HFMA2 R11, -RZ, RZ, 1.09375, 130.875 ;  /* 0x3c605817ff0b7431 */ /* 0x004fe200000001ff */
[----:B------:R0:W-:Y:S01]  /*cd30*/  STL.64 [R1+0x880], R20 ;  /* 0x0008801401007387 */ /* 0x0001e20000100a00 */
[----:B------:R-:W-:Y:S02]  /*cd40*/  IMAD.MOV.U32 R10, RZ, RZ, 0x430437bf ;  /* 0x430437bfff0a7424 */ /* 0x000fe400078e00ff */
[----:B-1----:R-:W-:Y:S02]  /*cd50*/  HFMA2 R25, -RZ, RZ, -0.8671875, 0.02020263671875 ;  /* 0xbaf0252cff197431 */ /* 0x002fe400000001ff */
[----:B------:R-:W-:Y:S01]  /*cd60*/  IMAD.MOV.U32 R24, RZ, RZ, -0x4f5e1faa ;  /* 0xb0a1e056ff187424 */ /* 0x000fe200078e00ff */
[----:B------:R1:W-:Y:S01]  /*cd70*/  STL.64 [R1+0x890], R22 ;  /* 0x0008901601007387 */ /* 0x0003e20000100a00 */
[----:B---3--:R-:W-:Y:S01]  /*cd80*/  HFMA2 R8, -RZ, RZ, 3.287109375, -7.8515625 ;  /* 0x4293c7daff087431 */ /* 0x008fe200000001ff */
[----:B------:R-:W-:Y:S02]  /*cd90*/  MOV R9, 0xc31ccd29 ;  /* 0xc31ccd2900097802 */ /* 0x000fe40000000f00 */
[----:B------:R2:W-:Y:S01]  /*cda0*/  STL.64 [R1+0x8a0], R10 ;  /* 0x0008a00a01007387 */ /* 0x0005e20000100a00 */
[----:B0-----:R-:W-:Y:S01]  /*cdb0*/  MOV R20, 0xc2f75477 ;  /* 0xc2f7547700147802 */ /* 0x001fe20000000f00 */
[----:B------:R-:W-:-:S02]  /*cdc0*/  IMAD.MOV.U32 R21, RZ, RZ, 0x431234f7 ;  /* 0x431234f7ff157424 */ /* 0x000fc400078e00ff */
[----:B------:R0:W-:Y:S01]  /*cdd0*/  STL.64 [R1+0x888], R24 ;  /* 0x0008881801007387 */ /* 0x0001e20000100a00 */
[----:B-1----:R-:W-:-:S03]  /*cde0*/  HFMA2 R23, -RZ, RZ, -3.046875, -118.1875 ;  /* 0xc218d763ff177431 */ /* 0x002fc600000001ff */
[----:B------:R1:W-:Y:S01]  /*cdf0*/  STL.64 [R1+0x8a8], R20 ;  /* 0x0008a81401007387 */ /* 0x0003e20000100a00 */
[----:B------:R-:W-:Y:S02]  /*ce00*/  IMAD.MOV.U32 R22, RZ, RZ, 0x4223149e ;  /* 0x4223149eff167424 */ /* 0x000fe400078e00ff */
[----:B--2---:R-:W-:Y:S01]  /*ce10*/  HFMA2 R10, -RZ, RZ, -2.390625, -0.15869140625 ;  /* 0xc0c8b114ff0a7431 */ /* 0x004fe200000001ff */
[----:B------:R2:W-:Y:S01]  /*ce20*/  STL.64 [R1+0x898], R8 ;  /* 0x0008980801007387 */ /* 0x0005e20000100a00 */
[----:B------:R-:W-:Y:S01]  /*ce30*/  MOV R11, 0x40a3bda5 ;  /* 0x40a3bda5000b7802 */ /* 0x000fe20000000f00 */
[----:B0-----:R-:W-:Y:S01]  /*ce40*/  HFMA2 R24, -RZ, RZ, -3.3125, -0.8974609375 ;  /* 0xc2a0bb2eff187431 */ /* 0x001fe200000001ff */
[----:B------:R-:W-:Y:S01]  /*ce50*/  MOV R25, 0xb8ec22de ;  /* 0xb8ec22de00197802 */ /* 0x000fe20000000f00 */
[----:B------:R0:W-:Y:S01]  /*ce60*/  STL.64 [R1+0x8b8], R22 ;  /* 0x0008b81601007387 */ /* 0x0001e20000100a00 */
[----:B-1----:R-:W-:Y:S02]  /*ce70*/  HFMA2 R21, -RZ, RZ, -0.177001953125, 0.003421783447265625 ;  /* 0xb1aa1b02ff157431 */ /* 0x002fe400000001ff */
[----:B------:R-:W-:Y:S01]  /*ce80*/  IMAD.MOV.U32 R20, RZ, RZ, -0x3ffdf446 ;  /* 0xc0020bbaff147424 */ /* 0x000fe200078e00ff */
[----:B------:R1:W-:Y:S01]  /*ce90*/  STL.64 [R1+0x8c8], R10 ;  /* 0x0008c80a01007387 */ /* 0x0003e20000100a00 */
[----:B--2---:R-:W-:Y:S01]  /*cea0*/  MOV R8, 0x41898fd1 ;  /* 0x41898fd100087802 */ /* 0x004fe20000000f00 */
[----:B------:R-:W-:-:S02]  /*ceb0*/  IMAD.MOV.U32 R9, RZ, RZ, 0x357b0a41 ;  /* 0x357b0a41ff097424 */ /* 0x000fc400078e00ff */
[----:B------:R2:W-:Y:S04]  /*cec0*/  STL.64 [R1+0x8b0], R24 ;  /* 0x0008b01801007387 */ /* 0x0005e80000100a00 */
[----:B------:R3:W-:Y:S01]  /*ced0*/  STL.64 [R1+0x8c0], R8 ;  /* 0x0008c00801007387 */ /* 0x0007e20000100a00 */
[----:B0-----:R-:W-:Y:S01]  /*cee0*/  HFMA2 R22, -RZ, RZ, 1.53515625, -0.037109375 ;  /* 0x3e24a8c0ff167431 */ /* 0x001fe200000001ff */
[----:B------:R-:W-:Y:S02]  /*cef0*/  MOV R23, 0xb2d4762c ;  /* 0xb2d4762c00177802 */ /* 0x000fe40000000f00 */
[----:B------:R0:W-:Y:S01]  /*cf00*/  STL.64 [R1+0x8d0], R20 ;  /* 0x0008d01401007387 */ /* 0x0001e20000100a00 */
[----:B-1----:R-:W-:Y:S01]  /*cf10*/  MOV R10, 0xbc1b3dcf ;  /* 0xbc1b3dcf000a7802 */ /* 0x002fe20000000f00 */
[----:B------:R-:W-:Y:S01]  /*cf20*/  IMAD.MOV.U32 R11, RZ, RZ, 0x36d76ab6 ;  /* 0x36d76ab6ff0b7424 */ /* 0x000fe200078e00ff */
[----:B--2---:R-:W-:Y:S01]  /*cf30*/  MOV R24, 0x3f18a4c1 ;  /* 0x3f18a4c100187802 */ /* 0x004fe20000000f00 */
[----:B------:R-:W-:Y:S01]  /*cf40*/  IMAD.MOV.U32 R25, RZ, RZ, -0x411d96f5 ;  /* 0xbee2690bff197424 */ /* 0x000fe200078e00ff */
[----:B------:R1:W-:Y:S01]  /*cf50*/  STL.64 [R1+0x8e0], R22 ;  /* 0x0008e01601007387 */ /* 0x0003e20000100a00 */
[----:B---3--:R-:W-:-:S02]  /*cf60*/  HFMA2 R9, -RZ, RZ, 1.22265625, 0.01502227783203125 ;  /* 0x3ce423b1ff097431 */ /* 0x008fc400000001ff */
[----:B------:R-:W-:Y:S01]  /*cf70*/  IMAD.MOV.U32 R8, RZ, RZ, -0x42dae672 ;  /* 0xbd25198eff087424 */ /* 0x000fe200078e00ff */
[----:B------:R2:W-:Y:S01]  /*cf80*/  STL.64 [R1+0x8f0], R10 ;  /* 0x0008f00a01007387 */ /* 0x0005e20000100a00 */
[----:B0-----:R-:W-:Y:S01]  /*cf90*/  HFMA2 R20, -RZ, RZ, 0.88037109375, 3.943359375 ;  /* 0x3b0b43e3ff147431 */ /* 0x001fe200000001ff */
[----:B------:R-:W-:Y:S02]  /*cfa0*/  MOV R21, 0x43542b1a ;  /* 0x43542b1a00157802 */ /* 0x000fe40000000f00 */
[----:B------:R0:W-:Y:S04]  /*cfb0*/  STL.64 [R1+0x8d8], R24 ;  /* 0x0008d81801007387 */ /* 0x0001e80000100a00 */
[----:B------:R3:W-:Y:S01]  /*cfc0*/  STL.64 [R1+0x8e8], R8 ;  /* 0x0008e80801007387 */ /* 0x0007e20000100a00 */
[----:B-1----:R-:W-:-:S02]  /*cfd0*/  HFMA2 R22, -RZ, RZ, 4.2109375, -23.28125 ;  /* 0x4436cdd2ff167431 */ /* 0x002fc400000001ff */
[----:B------:R-:W-:Y:S02]  /*cfe0*/  IMAD.MOV.U32 R23, RZ, RZ, -0x3c0eee4f ;  /* 0xc3f111b1ff177424 */ /* 0x000fe400078e00ff */
[----:B--2---:R-:W-:Y:S01]  /*cff0*/  IMAD.MOV.U32 R10, RZ, RZ, -0x3c540da5 ;  /* 0xc3abf25bff0a7424 */ /* 0x004fe200078e00ff */
[----:B------:R-:W-:Y:S01]  /*d000*/  MOV R11, 0x432bf3b2 ;  /* 0x432bf3b2000b7802 */ /* 0x000fe20000000f00 */
[----:B------:R1:W-:Y:S01]  /*d010*/  STL.64 [R1+0x8f8], R20 ;  /* 0x0008f81401007387 */ /* 0x0003e20000100a00 */
[----:B0-----:R-:W-:Y:S01]  /*d020*/  IMAD.MOV.U32 R24, RZ, RZ, 0x4151b9cf ;  /* 0x4151b9cfff187424 */ /* 0x001fe200078e00ff */
[----:B------:R-:W-:Y:S02]  /*d030*/  MOV R25, 0xc3f87dce ;  /* 0xc3f87dce00197802 */ /* 0x000fe40000000f00 */
[----:B------:R0:W-:Y:S01]  /*d040*/  STL.64 [R1+0x918], R10 ;  /* 0x0009180a01007387 */ /* 0x0001e20000100a00 */
[----:B---3--:R-:W-:Y:S01]  /*d050*/  HFMA2 R9, -RZ, RZ, 3.818359375, 0.00131893157958984375 ;  /* 0x43a31567ff097431 */ /* 0x008fe200000001ff */
[----:B------:R-:W-:-:S02]  /*d060*/  MOV R8, 0xbcec1227 ;  /* 0xbcec122700087802 */ /* 0x000fc40000000f00 */
[----:B------:R2:W-:Y:S01]  /*d070*/  STL.64 [R1+0x900], R24 ;  /* 0x0009001801007387 */ /* 0x0005e20000100a00 */
[----:B-1----:R-:W-:Y:S02]  /*d080*/  HFMA2 R20, -RZ, RZ, 0.63427734375, 0.2242431640625 ;  /* 0x3913332dff147431 */ /* 0x002fe400000001ff */
[----:B------:R-:W-:Y:S01]  /*d090*/  IMAD.MOV.U32 R21, RZ, RZ, -0x3d697b2d ;  /* 0xc29684d3ff157424 */ /* 0x000fe200078e00ff */
[----:B------:R1:W-:Y:S01]  /*d0a0*/  STL.64 [R1+0x908], R22 ;  /* 0x0009081601007387 */ /* 0x0003e20000100a00 */
[----:B0-----:R-:W-:Y:S01]  /*d0b0*/  HFMA2 R11, -RZ, RZ, -1.826171875, 508.5 ;  /* 0xbf4e5ff2ff0b7431 */ /* 0x001fe200000001ff */
[----:B------:R-:W-:Y:S02]  /*d0c0*/  MOV R10, 0xb4fa3f50 ;  /* 0xb4fa3f50000a7802 */ /* 0x000fe40000000f00 */
[----:B------:R0:W-:Y:S01]  /*d0d0*/  STL.64 [R1+0x910], R8 ;  /* 0x0009100801007387 */ /* 0x0001e20000100a00 */
[----:B--2---:R-:W-:Y:S01]  /*d0e0*/  HFMA2 R25, -RZ, RZ, -2.943359375, -0.00110340118408203125 ;  /* 0xc1e39485ff197431 */ /* 0x004fe200000001ff */
[----:B------:R-:W-:-:S02]  /*d0f0*/  MOV R24, 0x42850a16 ;  /* 0x42850a1600187802 */ /* 0x000fc40000000f00 */
[----:B------:R2:W-:Y:S01]  /*d100*/  STL.64 [R1+0x920], R20 ;  /* 0x0009201401007387 */ /* 0x0005e20000100a00 */
[----:B-1----:R-:W-:Y:S01]  /*d110*/  IMAD.MOV.U32 R22, RZ, RZ, -0x4ab39f09 ;  /* 0xb54c60f7ff167424 */ /* 0x002fe200078e00ff */
[----:B------:R-:W-:Y:S02]  /*d120*/  MOV R23, 0x4118a4c2 ;  /* 0x4118a4c200177802 */ /* 0x000fe40000000f00 */
[----:B------:R1:W-:Y:S01]  /*d130*/  STL.64 [R1+0x940], R10 ;  /* 0x0009400a01007387 */ /* 0x0003e20000100a00 */
[----:B0-----:R-:W-:Y:S02]  /*d140*/  HFMA2 R8, -RZ, RZ, -2.46875, -0.0004642009735107421875 ;  /* 0xc0f08f9bff087431 */ /* 0x001fe400000001ff */
[----:B------:R-:W-:Y:S01]  /*d150*/  IMAD.MOV.U32 R9, RZ, RZ, 0x40393dd8 ;  /* 0x40393dd8ff097424 */ /* 0x000fe200078e00ff */
[----:B------:R0:W-:Y:S01]  /*d160*/  STL.64 [R1+0x928], R24 ;  /* 0x0009281801007387 */ /* 0x0001e20000100a00 */
[----:B--2---:R-:W-:Y:S01]  /*d170*/  IMAD.MOV.U32 R20, RZ, RZ, 0x3f15b76c ;  /* 0x3f15b76cff147424 */ /* 0x004fe200078e00ff */
[----:B------:R-:W-:-:S02]  /*d180*/  MOV R21, 0xbe5574fd ;  /* 0xbe5574fd00157802 */ /* 0x000fc40000000f00 */
[----:B------:R2:W-:Y:S01]  /*d190*/  STL.64 [R1+0x930], R22 ;  /* 0x0009301601007387 */ /* 0x0005e20000100a00 */
[----:B-1----:R-:W-:-:S03]  /*d1a0*/  HFMA2 R10, -RZ, RZ, -4.94140625, 0.0002281665802001953125 ;  /* 0xc4f10b7aff0a7431 */ /* 0x002fc600000001ff */
[----:B------:R1:W-:Y:S01]  /*d1b0*/  STL.64 [R1+0x948], R20 ;  /* 0x0009481401007387 */ /* 0x0003e20000100a00 */
[----:B------:R-:W-:Y:S02]  /*d1c0*/  IMAD.MOV.U32 R11, RZ, RZ, -0x41dceba2 ;  /* 0xbe23145eff0b7424 */ /* 0x000fe400078e00ff */
[----:B0-----:R-:W-:Y:S01]  /*d1d0*/  HFMA2 R24, -RZ, RZ, 0.6376953125, -75.125 ;  /* 0x391ad4b2ff187431 */ /* 0x001fe200000001ff */
[----:B------:R0:W-:Y:S01]  /*d1e0*/  STL.64 [R1+0x938], R8 ;  /* 0x0009380801007387 */ /* 0x0001e20000100a00 */
[----:B------:R-:W-:Y:S02]  /*d1f0*/  IMAD.MOV.U32 R25, RZ, RZ, 0x3d50e5d5 ;  /* 0x3d50e5d5ff197424 */ /* 0x000fe400078e00ff */
[----:B--2---:R-:W-:Y:S01]  /*d200*/  HFMA2 R23, -RZ, RZ, 1.1162109375, -0.000296115875244140625 ;  /* 0x3c778cdaff177431 */ /* 0x004fe200000001ff */
[----:B------:R-:W-:Y:S01]  /*d210*/  MOV R22, 0xbd07707a ;  /* 0xbd07707a00167802 */ /* 0x000fe20000000f00 */
[----:B------:R2:W-:Y:S01]  /*d220*/  STL.64 [R1+0x968], R10 ;  /* 0x0009680a01007387 */ /* 0x0005e20000100a00 */
[----:B-1----:R-:W-:Y:S01]  /*d230*/  HFMA2 R21, -RZ, RZ, -5.0859375, 16480 ;  /* 0xc5167406ff157431 */ /* 0x002fe200000001ff */
[----:B------:R-:W-:-:S02]  /*d240*/  MOV R20, 0x44f49ff4 ;  /* 0x44f49ff400147802 */ /* 0x000fc40000000f00 */
[----:B------:R1:W-:Y:S01]  /*d250*/  STL.64 [R1+0x950], R24 ;  /* 0x0009501801007387 */ /* 0x0003e20000100a00 */
[----:B0-----:R-:W-:Y:S01]  /*d260*/  IMAD.MOV.U32 R8, RZ, RZ, -0x3b8899d4 ;  /* 0xc477662cff087424 */ /* 0x001fe200078e00ff */
[----:B------:R-:W-:Y:S02]  /*d270*/  MOV R9, 0x450908e3 ;  /* 0x450908e300097802 */ /* 0x000fe40000000f00 */
[----:B------:R0:W-:Y:S01]  /*d280*/  STL.64 [R1+0x958], R22 ;  /* 0x0009581601007387 */ /* 0x0001e20000100a00 */
[----:B--2---:R-:W-:-:S03]  /*d290*/  HFMA2 R11, -RZ, RZ, -0.447021484375, -0.000134944915771484375 ;  /* 0xb727886cff0b7431 */ /* 0x004fc600000001ff */
[----:B------:R2:W-:Y:S01]  /*d2a0*/  STL.64 [R1+0x960], R8 ;  /* 0x0009600801007387 */ /* 0x0005e20000100a00 */
[----:B------:R-:W-:-:S03]  /*d2b0*/  MOV R10, 0xc3aaaf64 ;  /* 0xc3aaaf64000a7802 */ /* 0x000fc60000000f00 */
[----:B------:R3:W-:Y:S01]  /*d2c0*/  STL.64 [R1+0x970], R20 ;  /* 0x0009701401007387 */ /* 0x0007e20000100a00 */
[----:B-1----:R-:W-:Y:S01]  /*d2d0*/  IMAD.MOV.U32 R24, RZ, RZ, 0x44abf3ae ;  /* 0x44abf3aeff187424 */ /* 0x002fe200078e00ff */
[----:B------:R-:W-:Y:S01]  /*d2e0*/  MOV R25, 0x3aa95acb ;  /* 0x3aa95acb00197802 */ /* 0x000fe20000000f00 */
[----:B0-----:R-:W-:Y:S02]  /*d2f0*/  HFMA2 R22, -RZ, RZ, 3.111328125, 1.4609375 ;  /* 0x42393dd8ff167431 */ /* 0x001fe400000001ff */
[----:B------:R-:W-:Y:S01]  /*d300*/  IMAD.MOV.U32 R23, RZ, RZ, -0x48fb0fcd ;  /* 0xb704f033ff177424 */ /* 0x000fe200078e00ff */
[----:B------:R0:W-:Y:S01]  /*d310*/  STL.64 [R1+0x988], R10 ;  /* 0x0009880a01007387 */ /* 0x0001e20000100a00 */
[----:B--2---:R-:W-:Y:S02]  /*d320*/  HFMA2 R8, -RZ, RZ, -4.234375, 0.0235443115234375 ;  /* 0xc43c2607ff087431 */ /* 0x004fe400000001ff */
[----:B------:R-:W-:Y:S01]  /*d330*/  IMAD.MOV.U32 R9, RZ, RZ, 0x4436edde ;  /* 0x4436eddeff097424 */ /* 0x000fe200078e00ff */
[----:B------:R1:W-:Y:S01]  /*d340*/  STL.64 [R1+0x978], R24 ;  /* 0x0009781801007387 */ /* 0x0003e20000100a00 */
[----:B---3--:R-:W-:Y:S01]  /*d350*/  IMAD.MOV.U32 R20, RZ, RZ, 0x43059029 ;  /* 0x43059029ff147424 */ /* 0x008fe200078e00ff */
[----:B------:R-:W-:-:S02]  /*d360*/  MOV R21, 0xc2e186a2 ;  /* 0xc2e186a200157802 */ /* 0x000fc40000000f00 */
[----:B------:R2:W-:Y:S04]  /*d370*/  STL.64 [R1+0x998], R22 ;  /* 0x0009981601007387 */ /* 0x0005e80000100a00 */
[----:B------:R3:W-:Y:S01]  /*d380*/  STL.64 [R1+0x990], R20 ;  /* 0x0009901401007387 */ /* 0x0007e20000100a00 */
[----:B0-----:R-:W-:Y:S02]  /*d390*/  HFMA2 R10, -RZ, RZ, 1.8896484375, -0.00586700439453125 ;  /* 0x3f8f9e02ff0a7431 */ /* 0x001fe400000001ff */
[----:B------:R-:W-:Y:S02]  /*d3a0*/  IMAD.MOV.U32 R11, RZ, RZ, -0x40bd4e50 ;  /* 0xbf42b1b0ff0b7424 */ /* 0x000fe400078e00ff */
[----:B-1----:R-:W-:Y:S01]  /*d3b0*/  HFMA2 R25, -RZ, RZ, 2.595703125, -11.6328125 ;  /* 0x4131c9d1ff197431 */ /* 0x002fe200000001ff */
[----:B------:R0:W-:Y:S01]  /*d3c0*/  STL.64 [R1+0x980], R8 ;  /* 0x0009800801007387 */ /* 0x0001e20000100a00 */
[----:B------:R-:W-:Y:S01]  /*d3d0*/  MOV R24, 0xc1682bf0 ;  /* 0xc1682bf000187802 */ /* 0x000fe20000000f00 */
[----:B--2---:R-:W-:Y:S01]  /*d3e0*/  IMAD.MOV.U32 R22, RZ, RZ, 0x3ef9425d ;  /* 0x3ef9425dff167424 */ /* 0x004fe200078e00ff */
[----:B------:R-:W-:Y:S01]  /*d3f0*/  MOV R23, 0x3f800000 ;  /* 0x3f80000000177802 */ /* 0x000fe20000000f00 */
[----:B------:R1:W-:Y:S01]  /*d400*/  STL.64 [R1+0x9b0], R10 ;  /* 0x0009b00a01007387 */ /* 0x0003e20000100a00 */
[----:B---3--:R-:W-:Y:S01]  /*d410*/  HFMA2 R21, -RZ, RZ, 1.5966796875, 2.83718109130859375e-05 ;  /* 0x3e6301dcff157431 */ /* 0x008fe200000001ff */
[----:B------:R-:W-:-:S02]  /*d420*/  MOV R20, 0x3eb9a9a3 ;  /* 0x3eb9a9a300147802 */ /* 0x000fc40000000f00 */
[----:B------:R1:W-:Y:S01]  /*d430*/  STL.64 [R1+0x9a0], R24 ;  /* 0x0009a01801007387 */ /* 0x0003e20000100a00 */
[----:B0-----:R-:W-:Y:S01]  /*d440*/  IMAD.MOV.U32 R8, RZ, RZ, -0x3f7a96e2 ;  /* 0xc085691eff087424 */ /* 0x001fe200078e00ff */
[----:B------:R-:W-:Y:S02]  /*d450*/  MOV R9, 0x3b4b3729 ;  /* 0x3b4b372900097802 */ /* 0x000fe40000000f00 */
        /* <DEDUP_REMOVED lines=47> */
.L_x_3053:
[----:B------:R-:W-:Y:S02]  /*d750*/  FSETP.GEU.FTZ.AND P0, PT, R5, 1, PT ;  /* 0x3f8000000500780b */ /* 0x000fe40003f1e000 */
[----:B------:R-:W-:-:S11]  /*d760*/  MOV R5, RZ ;  /* 0x000000ff00057202 */ /* 0x000fd60000000f00 */
[----:B------:R-:W-:Y:S05]  /*d770*/  @P0 BRA `(.L_x_3054) ;  /* 0x00000000007c0947 */ /* 0x000fea0003800000 */
[C---:B------:R-:W-:Y:S01]  /*d780*/  FADD.FTZ.RZ R5, R4.reuse, 1 ;  /* 0x3f80000004057421 */ /* 0x040fe2000001c000 */
[----:B-1----:R-:W-:Y:S01]  /*d790*/  HFMA2 R9, -RZ, RZ, 1.3056640625, -1.8671875 ;  /* 0x3d39bf78ff097431 */ /* 0x002fe200000001ff */
        /* <DEDUP_REMOVED lines=29> */
.L_x_3054:
[----:B------:R-:W-:Y:S05]  /*d970*/  BSYNC.RECONVERGENT B0 ;  /* 0x0000000000007941 */ /* 0x000fea0003800200 */
.L_x_3052:
[----:B0-----:R-:W-:Y:S01]  /*d980*/  HFMA2 R4, -RZ, RZ, 0, 5.9604644775390625e-08 ;  /* 0x00000001ff047431 */ /* 0x001fe200000001ff */
[----:B------:R-:W-:Y:S01]  /*d990*/  BSSY.RECONVERGENT B0, `(.L_x_3055) ;  /* 0x0000015000007945 */ /* 0x000fe20003800200 */
[----:B------:R-:W-:Y:S01]  /*d9a0*/  IMAD.MOV.U32 R7, RZ, RZ, RZ ;  /* 0x000000ffff077224 */ /* 0x000fe200078e00ff */
[----:B-1----:R-:W-:-:S07]  /*d9b0*/  MOV R8, 0xbeaaaaab ;  /* 0xbeaaaaab00087802 */ /* 0x002fce0000000f00 */
.L_x_3056:
[----:B------:R-:W-:-:S13]  /*d9c0*/  ISETP.GT.AND P1, PT, R4, R7, PT ;  /* 0x000000070400720c */ /* 0x000fda0003f24270 */
[C---:B------:R-:W-:Y:S01]  /*d9d0*/  @P1 VIADD R10, R4.reuse, 0xffffffff ;  /* 0xffffffff040a1836 */ /* 0x040fe20000000000 */
[----:B------:R-:W-:-:S04]  /*d9e0*/  @!P1 LEA R9, R4, R6, 0x2 ;  /* 0x0000000604099211 */ /* 0x000fc800078e10ff */
[----:B------:R-:W-:Y:S02]  /*d9f0*/  @P1 LEA R10, R10, R6, 0x2 ;  /* 0x000000060a0a1211 */ /* 0x000fe400078e10ff */
        /* <DEDUP_REMOVED lines=12> */
[----:B------:R-:W-:-:S13]  /*dac0*/  FSETP.GEU.FTZ.AND P0, PT, |R9|, R10, PT ;  /* 0x0000000a0900720b */ /* 0x000fda0003f1e200 */
[----:B------:R-:W-:Y:S05]  /*dad0*/  @P0 BRA P2, `(.L_x_3056) ;  /* 0xfffffffc00b80947 */ /* 0x000fea000103ffff */
[----:B------:R-:W-:Y:S05]  /*dae0*/  BSYNC.RECONVERGENT B0 ;  /* 0x0000000000007941 */ /* 0x000fea0003800200 */
.L_x_3055:
        /* <DEDUP_REMOVED lines=9> */
.L_x_3060:
        /* <DEDUP_REMOVED lines=19> */
.L_x_3059:
        /* <DEDUP_REMOVED lines=12> */
.L_x_3062:
        /* <DEDUP_REMOVED lines=19> */
.L_x_3061:
        /* <DEDUP_REMOVED lines=12> */
.L_x_3064:
        /* <DEDUP_REMOVED lines=19> */
.L_x_3063:
        /* <DEDUP_REMOVED lines=12> */
.L_x_3066:
        /* <DEDUP_REMOVED lines=19> */
.L_x_3065:
        /* <DEDUP_REMOVED lines=12> */
.L_x_3068:
        /* <DEDUP_REMOVED lines=19> */
.L_x_3067:
        /* <DEDUP_REMOVED lines=12> */
.L_x_3070:
        /* <DEDUP_REMOVED lines=19> */
.L_x_3069:
        /* <DEDUP_REMOVED lines=12> */
.L_x_3072:
        /* <DEDUP_REMOVED lines=19> */
.L_x_3071:
        /* <DEDUP_REMOVED lines=12> */
.L_x_3074:
        /* <DEDUP_REMOVED lines=19> */
.L_x_3073:
        /* <DEDUP_REMOVED lines=12> */
.L_x_3076:
        /* <DEDUP_REMOVED lines=19> */
.L_x_3075:
        /* <DEDUP_REMOVED lines=12> */
.L_x_3078:
        /* <DEDUP_REMOVED lines=19> */
.L_x_3077:
        /* <DEDUP_REMOVED lines=12> */
.L_x_3080:
        /* <DEDUP_REMOVED lines=19> */
.L_x_3079:
        /* <DEDUP_REMOVED lines=12> */
.L_x_3082:
        /* <DEDUP_REMOVED lines=19> */
.L_x_3081:
        /* <DEDUP_REMOVED lines=12> */
.L_x_3084:
        /* <DEDUP_REMOVED lines=19> */
.L_x_3083:
        /* <DEDUP_REMOVED lines=12> */
.L_x_3086:
        /* <DEDUP_REMOVED lines=19> */
.L_x_3085:
        /* <DEDUP_REMOVED lines=12> */
.L_x_3088:
        /* <DEDUP_REMOVED lines=19> */
.L_x_3087:
        /* <DEDUP_REMOVED lines=12> */
.L_x_3090:
        /* <DEDUP_REMOVED lines=19> */
.L_x_3089:
        /* <DEDUP_REMOVED lines=12> */
.L_x_3092:
        /* <DEDUP_REMOVED lines=19> */
.L_x_3091:
        /* <DEDUP_REMOVED lines=12> */
.L_x_3094:
        /* <DEDUP_REMOVED lines=19> */
.L_x_3093:
        /* <DEDUP_REMOVED lines=12> */
.L_x_3096:
        /* <DEDUP_REMOVED lines=19> */
.L_x_3095:
        /* <DEDUP_REMOVED lines=12> */
.L_x_3098:
        /* <DEDUP_REMOVED lines=19> */
.L_x_3097:
        /* <DEDUP_REMOVED lines=12> */
.L_x_3100:
        /* <DEDUP_REMOVED lines=19> */
.L_x_3099:
        /* <DEDUP_REMOVED lines=12> */
.L_x_3102:
        /* <DEDUP_REMOVED lines=19> */
.L_x_3101:
        /* <DEDUP_REMOVED lines=12> */
.L_x_3104:
        /* <DEDUP_REMOVED lines=19> */
.L_x_3103:
        /* <DEDUP_REMOVED lines=10> */
.L_x_3106:
        /* <DEDUP_REMOVED lines=19> */
.L_x_3105:
[----:B------:R-:W1:Y:S02]  /*10920*/  MUFU.RCP R0, R2 ;  /* 0x0000000200007308 */ /* 0x000e640000001000 */
[----:B-1----:R-:W-:-:S04]  /*10930*/  FMUL.FTZ R0, R9, R0 ;  /* 0x0000000009007220 */ /* 0x002fc80000410000 */
[----:B------:R-:W-:-:S05]  /*10940*/  FMUL.FTZ R0, R8, R0 ;  /* 0x0000000008007220 */ /* 0x000fca0000410000 */
[----:B------:R-:W-:-:S13]  /*10950*/  FSETP.GT.FTZ.AND P0, PT, |R0|, |R10|, PT ;  /* 0x4000000a0000720b */ /* 0x000fda0003f14200 */
[----:B------:R-:W-:-:S07]  /*10960*/  @!P0 FADD.FTZ R4, R4, R0 ;  /* 0x0000000004048221 */ /* 0x000fce0000010000 */
.L_x_3058:
[----:B------:R-:W-:Y:S05]  /*10970*/  BSYNC.RECONVERGENT B0 ;  /* 0x0000000000007941 */ /* 0x000fea0003800200 */
.L_x_3057:
        /* <DEDUP_REMOVED lines=12> */
[----:B------:R-:W-:Y:S01]  /*10a40*/  IMAD.MOV.U32 R6, RZ, RZ, 0x652b82fe ;  /* 0x652b82feff067424 */ /* 0x000fe200078e00ff */
[----:B------:R-:W-:Y:S01]  /*10a50*/  MOV R7, 0x3ff71547 ;  /* 0x3ff7154700077802 */ /* 0x000fe20000000f00 */
[----:B-1----:R-:W-:-:S04]  /*10a60*/  FMUL.FTZ R0, R0, -R5 ;  /* 0x8000000500007220 */ /* 0x002fc80000410000 */
[C---:B------:R-:W-:Y:S01]  /*10a70*/  FADD.FTZ R26, |R0|.reuse, 4 ;  /* 0x40800000001a7421 */ /* 0x040fe20000010200 */
[----:B------:R-:W-:Y:S01]  /*10a80*/  DFMA R6, R10, R6, 6.75539944105574400000e+15 ;  /* 0x433800000a06742b */ /* 0x000fe20000000006 */
[C---:B------:R-:W-:Y:S01]  /*10a90*/  FADD.FTZ R5, |R0|.reuse, -RZ ;  /* 0x800000ff00057221 */ /* 0x040fe20000010200 */
[C---:B------:R-:W-:Y:S01]  /*10aa0*/  FADD.FTZ R27, |R0|.reuse, -4 ;  /* 0xc0800000001b7421 */ /* 0x040fe20000010200 */
[----:B------:R-:W-:Y:S02]  /*10ab0*/  FSETP.GEU.FTZ.AND P0, PT, |R11|, 4.1917929649353027344, PT ;  /* 0x4086232b0b00780b */ /* 0x000fe40003f1e200 */
[----:B------:R-:W1:Y:S01]  /*10ac0*/  MUFU.RCP R26, R26 ;  /* 0x0000001a001a7308 */ /* 0x000e620000001000 */
[----:B0-----:R-:W-:Y:S02]  /*10ad0*/  FMUL.FTZ R2, |R0|, -R5 ;  /* 0x8000000500027220 */ /* 0x001fe40000410200 */
[----:B------:R-:W-:-:S08]  /*10ae0*/  DADD R8, R6, -6.75539944105574400000e+15 ;  /* 0xc338000006087429 */ /* 0x000fd00000000000 */
[----:B------:R-:W-:Y:S01]  /*10af0*/  DFMA R20, R8, -UR6, R10 ;  /* 0x8000000608147c2b */ /* 0x000fe2000800000a */
[----:B------:R-:W-:Y:S01]  /*10b00*/  UMOV UR6, 0x3b39803f ;  /* 0x3b39803f00067882 */ /* 0x000fe20000000000 */
[----:B------:R-:W-:Y:S01]  /*10b10*/  UMOV UR7, 0x3c7abc9e ;  /* 0x3c7abc9e00077882 */ /* 0x000fe20000000000 */
[----:B-1----:R-:W-:-:S05]  /*10b20*/  FMUL.FTZ R27, R27, R26 ;  /* 0x0000001a1b1b7220 */ /* 0x002fca0000410000 */
        /* <DEDUP_REMOVED lines=38> */
[----:B------:R-:W-:-:S03]  /*10d90*/  IMAD.MOV.U32 R20, RZ, RZ, R24 ;  /* 0x000000ffff147224 */ /* 0x000fc600078e0018 */
[----:B------:R-:W-:Y:S01]  /*10da0*/  FFMA.FTZ R8, R26, R8, R27 ;  /* 0x000000081a087223 */ /* 0x000fe2000001001b */
[----:B------:R-:W-:Y:S01]  /*10db0*/  MOV R26, 0x3a69a091 ;  /* 0x3a69a091001a7802 */ /* 0x000fe20000000f00 */
        /* <DEDUP_REMOVED lines=8> */
[----:B------:R-:W-:Y:S02]  /*10e40*/  @!P0 LEA R25, R7, R25, 0x14 ;  /* 0x0000001907198211 */ /* 0x000fe400078ea0ff */
[----:B------:R-:W-:Y:S01]  /*10e50*/  @!P0 IADD3 R7, PT, PT, R6, -R7, RZ ;  /* 0x8000000706078210 */ /* 0x000fe20007ffe0ff */
[----:B------:R-:W-:-:S03]  /*10e60*/  @!P0 IMAD.MOV.U32 R6, RZ, RZ, RZ ;  /* 0x000000ffff068224 */ /* 0x000fc600078e00ff */
[----:B------:R-:W-:-:S06]  /*10e70*/  @!P0 LEA R7, R7, 0x3ff00000, 0x14 ;  /* 0x3ff0000007078811 */ /* 0x000fcc00078ea0ff */
[----:B------:R-:W-:-:S11]  /*10e80*/  @!P0 DMUL R20, R24, R6 ;  /* 0x0000000618148228 */ /* 0x000fd60000000000 */
.L_x_3108:
[----:B------:R-:W-:Y:S05]  /*10e90*/  BSYNC.RECONVERGENT B0 ;  /* 0x0000000000007941 */ /* 0x000fea0003800200 */
.L_x_3107:
        /* <DEDUP_REMOVED lines=67> */
[----:B------:R-:W-:Y:S05]  /*112d0*/  CALL.REL.NOINC `($__internal_11_$__cuda_sm20_dsqrt_rn_f64_mediumpath_v1) ;  /* 0x000001e800687944 */ /* 0x000fea0003c00000 */
[----:B------:R-:W-:Y:S02]  /*112e0*/  MOV R4, R6 ;  /* 0x0000000600047202 */ /* 0x000fe40000000f00 */
[----:B------:R-:W-:-:S07]  /*112f0*/  MOV R5, R7 ;  /* 0x0000000700057202 */ /* 0x000fce0000000f00 */
.L_x_3110:
[----:B------:R-:W-:Y:S05]  /*11300*/  BSYNC.RECONVERGENT B1 ;  /* 0x0000000000017941 */ /* 0x000fea0003800200 */
.L_x_3109:
        /* <DEDUP_REMOVED lines=20> */
[----:B------:R-:W-:Y:S05]  /*11450*/  CALL.REL.NOINC `($__internal_10_$__cuda_sm20_div_rn_f64_full) ;  /* 0x000001e000747944 */ /* 0x000fea0003c00000 */
.L_x_3112:
[----:B------:R-:W-:Y:S05]  /*11460*/  BSYNC.RECONVERGENT B1 ;  /* 0x0000000000017941 */ /* 0x000fea0003800200 */
.L_x_3111:
        /* <DEDUP_REMOVED lines=9> */
.L_x_3051:
[C---:B------:R-:W-:Y:S02]  /*11500*/  FSETP.GT.FTZ.AND P1, PT, R5.reuse, 1, PT ;  /* 0x3f8000000500780b */ /* 0x040fe40003f34000 */
[----:B------:R-:W-:-:S04]  /*11510*/  FSETP.GT.FTZ.AND P2, PT, R5, R2, PT ;  /* 0x000000020500720b */ /* 0x000fc80003f54000 */
[----:B------:R-:W-:-:S13]  /*11520*/  PLOP3.LUT P1, PT, P1, P2, PT, 0x2f, 0xf2 ;  /* 0x0000000000f2781c */ /* 0x000fda0000f24577 */
[----:B------:R-:W-:Y:S05]  /*11530*/  @P1 BRA `(.L_x_3113) ;  /* 0x0000000000201947 */ /* 0x000fea0003800000 */
[----:B------:R-:W-:Y:S01]  /*11540*/  BSSY.RECONVERGENT B6, `(.L_x_3114) ;  /* 0x0000005000067945 */ /* 0x000fe20003800200 */
[----:B------:R-:W-:Y:S01]  /*11550*/  MOV R4, R2 ;  /* 0x0000000200047202 */ /* 0x000fe20000000f00 */
[----:B------:R-:W-:Y:S01]  /*11560*/  IMAD.MOV.U32 R6, RZ, RZ, R5 ;  /* 0x000000ffff067224 */ /* 0x000fe200078e0005 */
[----:B------:R-:W-:-:S07]  /*11570*/  MOV R2, 0x11590 ;  /* 0x0001159000027802 */ /* 0x000fce0000000f00 */
[----:B------:R-:W-:Y:S05]  /*11580*/  CALL.REL.NOINC `($_ZN2at6native29vectorized_elementwise_kernelILi4EN48_GLOBAL__N__08322988_15_IGammaKernel_cu_cb51a28d10CalcIgammaIfEESt5arrayIPcLm3EEEEviT0_T1_$_ZN46_INTERNAL_08322988_15_IGammaKernel_cu_cb51a28d48_GLOBAL__N__08322988_15_IGammaKernel_cu_cb51a28d12calc_igammacIfEET_S2_S2_) ;  /* 0x0000002000647944 */ /* 0x000fea0003c00000 */
[----:B------:R-:W-:Y:S05]  /*11590*/  BSYNC.RECONVERGENT B6 ;  /* 0x0000000000067941 */ /* 0x000fea0003800200 */
.L_x_3114:
[----:B------:R-:W-:Y:S01]  /*115a0*/  FADD.FTZ R0, -R0, 1 ;  /* 0x3f80000000007421 */ /* 0x000fe20000010100 */
[----:B------:R-:W-:Y:S06]  /*115b0*/  BRA `(.L_x_2988) ;  /* 0x0000002000487947 */ /* 0x000fec0003800000 */
.L_x_3113:
        /* <DEDUP_REMOVED lines=52> */
.L_x_3119:
        /* <DEDUP_REMOVED lines=13> */
.L_x_3118:
        /* <DEDUP_REMOVED lines=15> */
.L_x_3121:
        /* <DEDUP_REMOVED lines=16> */
.L_x_3122:
        /* <DEDUP_REMOVED lines=36> */
.L_x_3120:
[----:B------:R-:W-:Y:S05]  /*11e00*/  BSYNC.RECONVERGENT B0 ;  /* 0x0000000000007941 */ /* 0x000fea0003800200 */
.L_x_3117:
        /* <DEDUP_REMOVED lines=12> */
[----:B------:R-:W-:-:S03]  /*11ed0*/  HFMA2 R6, -RZ, RZ, 1.5048828125, 33.21875 ;  /* 0x3e055027ff067431 */ /* 0x000fc600000001ff */
[----:B------:R-:W-:-:S09]  /*11ee0*/  FSEL R7, RZ, -23, P0 ;  /* 0xc1b80000ff077808 */ /* 0x000fd20000000000 */
[----:B------:R-:W-:-:S05]  /*11ef0*/  @!P0 FMUL.FTZ R20, |R2|, 8388608 ;  /* 0x4b00000002148820 */ /* 0x000fca0000410200 */
        /* <DEDUP_REMOVED lines=23> */
.L_x_3125:
[--C-:B------:R-:W-:Y:S01]  /*12070*/  FADD.FTZ R8, |R2|, |R2|.reuse ;  /* 0x4000000202087221 */ /* 0x100fe20000010200 */
[----:B------:R-:W-:Y:S01]  /*12080*/  MOV R9, 0x37cbac00 ;  /* 0x37cbac0000097802 */ /* 0x000fe20000000f00 */
[----:B------:R-:W-:Y:S02]  /*12090*/  IMAD.MOV.U32 R11, RZ, RZ, 0x3d2aaabb ;  /* 0x3d2aaabbff0b7424 */ /* 0x000fe400078e00ff */
        /* <DEDUP_REMOVED lines=47> */
.L_x_3124:
[----:B------:R-:W-:Y:S05]  /*12390*/  BSYNC.RECONVERGENT B0 ;  /* 0x0000000000007941 */ /* 0x000fea0003800200 */
.L_x_3123:
[----:B------:R-:W0:Y:S02]  /*123a0*/  MUFU.LG2 R0, R5 ;  /* 0x0000000500007308 */ /* 0x000e240000000c00 */
[----:B0-----:R-:W-:-:S04]  /*123b0*/  FMUL.FTZ R0, R0, 0.69314718246459960938 ;  /* 0x3f31721800007820 */ /* 0x001fc80000410000 */
[----:B------:R-:W-:-:S04]  /*123c0*/  FFMA.FTZ R0, R2, R0, -R5 ;  /* 0x0000000002007223 */ /* 0x000fc80000010805 */
[----:B------:R-:W-:Y:S01]  /*123d0*/  FADD.FTZ R0, R0, -R4 ;  /* 0x8000000400007221 */ /* 0x000fe20000010000 */
[----:B------:R-:W-:-:S04]  /*123e0*/  MOV R4, RZ ;  /* 0x000000ff00047202 */ /* 0x000fc80000000f00 */
[----:B------:R-:W-:-:S13]  /*123f0*/  FSETP.GEU.FTZ.AND P0, PT, R0, -88.72283935546875, PT ;  /* 0xc2b172180000780b */ /* 0x000fda0003f1e000 */
[----:B------:R-:W-:Y:S05]  /*12400*/  @!P0 BRA `(.L_x_3126) ;  /* 0x0000001000608947 */ /* 0x000fea0003800000 */
[----:B------:R-:W-:-:S04]  /*12410*/  FMUL.FTZ R0, R0, 1.4426950216293334961 ;  /* 0x3fb8aa3b00007820 */ /* 0x000fc80000410000 */
[----:B------:R0:W1:Y:S01]  /*12420*/  MUFU.EX2 R4, R0 ;  /* 0x0000000000047308 */ /* 0x0000620000000800 */
[----:B------:R-:W-:Y:S05]  /*12430*/  BRA `(.L_x_3126) ;  /* 0x0000001000547947 */ /* 0x000fea0003800000 */
.L_x_3116:
[----:B------:R-:W-:Y:S01]  /*12440*/  MOV R20, 0x4b5edd0a ;  /* 0x4b5edd0a00147802 */ /* 0x000fe20000000f00 */
[----:B------:R-:W-:Y:S01]  /*12450*/  IMAD.MOV.U32 R21, RZ, RZ, 0x4c255322 ;  /* 0x4c255322ff157424 */ /* 0x000fe200078e00ff */
[----:B------:R-:W-:Y:S01]  /*12460*/  FSETP.GT.FTZ.AND P1, PT, |R2|, 1, PT ;  /* 0x3f8000000200780b */ /* 0x000fe20003f34200 */
[----:B------:R-:W-:Y:S01]  /*12470*/  IMAD.MOV.U32 R10, RZ, RZ, 0x4912f03a ;  /* 0x4912f03aff0a7424 */ /* 0x000fe200078e00ff */
[----:B------:R-:W-:Y:S01]  /*12480*/  MOV R11, 0x4a5481c1 ;  /* 0x4a5481c1000b7802 */ /* 0x000fe20000000f00 */
[----:B------:R-:W-:Y:S01]  /*12490*/  IMAD.MOV.U32 R24, RZ, RZ, 0x3bc6a26b ;  /* 0x3bc6a26bff187424 */ /* 0x000fe200078e00ff */
        /* <DEDUP_REMOVED lines=13> */
[----:B------:R-:W-:Y:S02]  /*12570*/  SEL R33, RZ, 0x30, !P1 ;  /* 0x00000030ff217807 */ /* 0x000fe40004800000 */
[----:B-1----:R-:W-:Y:S01]  /*12580*/  MOV R10, 0x4a20fbd8 ;  /* 0x4a20fbd8000a7802 */ /* 0x002fe20000000f00 */
[----:B------:R1:W-:Y:S01]  /*12590*/  STL.64 [R1+0x9e0], R20 ;  /* 0x0009e01401007387 */ /* 0x0003e20000100a00 */
[----:B------:R-:W-:Y:S01]  /*125a0*/  MOV R11, 0x4b4b8b8f ;  /* 0x4b4b8b8f000b7802 */ /* 0x000fe20000000f00 */
[----:B--2---:R-:W-:Y:S01]  /*125b0*/  IMAD.MOV.U32 R9, RZ, RZ, 0x48ae85e0 ;  /* 0x48ae85e0ff097424 */ /* 0x004fe200078e00ff */
[----:B------:R-:W-:Y:S01]  /*125c0*/  MOV R8, 0x46ff3c00 ;  /* 0x46ff3c0000087802 */ /* 0x000fe20000000f00 */
[----:B------:R2:W-:Y:S01]  /*125d0*/  STL.64 [R1+0x8], R22 ;  /* 0x0000081601007387 */ /* 0x0005e20000100a00 */
[----:B------:R-:W-:-:S03]  /*125e0*/  IADD3 R33, PT, PT, R1, R33, RZ ;  /* 0x0000002101217210 */ /* 0x000fc60007ffe0ff */
[----:B------:R3:W-:Y:S01]  /*125f0*/  STL.64 [R1+0x9d8], R10 ;  /* 0x0009d80a01007387 */ /* 0x0007e20000100a00 */
[----:B0-----:R-:W-:Y:S02]  /*12600*/  MOV R24, 0x4ca4b97f ;  /* 0x4ca4b97f00187802 */ /* 0x001fe40000000f00 */
[----:B------:R-:W-:Y:S01]  /*12610*/  MOV R25, 0x4cc5f8af ;  /* 0x4cc5f8af00197802 */ /* 0x000fe20000000f00 */
[C---:B-1----:R-:W-:Y:S01]  /*12620*/  VIADD R21, R1.reuse, 0x9c4 ;  /* 0x000009c401157836 */ /* 0x042fe20000000000 */
[----:B------:R-:W-:Y:S01]  /*12630*/  @P1 IADD3 R21, PT, PT, R1, 0x9f4, RZ ;  /* 0x000009f401151810 */ /* 0x000fe20007ffe0ff */
[----:B------:R0:W-:Y:S01]  /*12640*/  STL.64 [R1+0x9d0], R8 ;  /* 0x0009d00801007387 */ /* 0x0001e20000100a00 */
[----:B------:R-:W-:Y:S01]  /*12650*/  IMAD.MOV.U32 R20, RZ, RZ, 0x4c5914c6 ;  /* 0x4c5914c6ff147424 */ /* 0x000fe200078e00ff */
[----:B--2---:R-:W-:Y:S01]  /*12660*/  MOV R23, 0x44f0a000 ;  /* 0x44f0a00000177802 */ /* 0x004fe20000000f00 */
[----:B------:R-:W-:Y:S01]  /*12670*/  IMAD.MOV.U32 R22, RZ, RZ, 0x42840000 ;  /* 0x42840000ff167424 */ /* 0x000fe200078e00ff */
[----:B------:R-:W-:Y:S01]  /*12680*/  IADD3 R21, PT, PT, R21, R0, RZ ;  /* 0x0000000015157210 */ /* 0x000fe20007ffe0ff */
[----:B------:R-:W-:Y:S01]  /*12690*/  STL [R1+0x9c4], R27 ;  /* 0x0009c41b01007387 */ /* 0x000fe20000100800 */
[----:B---3--:R-:W-:Y:S01]  /*126a0*/  IMAD.MOV.U32 R10, RZ, RZ, 0x4c184540 ;  /* 0x4c184540ff0a7424 */ /* 0x008fe200078e00ff */
[----:B------:R-:W-:-:S02]  /*126b0*/  MOV R11, RZ ;  /* 0x000000ff000b7202 */ /* 0x000fc40000000f00 */
[----:B------:R-:W-:Y:S01]  /*126c0*/  STL.64 [R1+0x28], R24 ;  /* 0x0000281801007387 */ /* 0x000fe20000100a00 */
[----:B0-----:R-:W-:-:S03]  /*126d0*/  MOV R8, 0x4d0fed36 ;  /* 0x4d0fed3600087802 */ /* 0x001fc60000000f00 */
[----:B------:R0:W-:Y:S01]  /*126e0*/  STL.64 [R1+0x9f0], R10 ;  /* 0x0009f00a01007387 */ /* 0x0001e20000100a00 */
[----:B------:R-:W-:-:S03]  /*126f0*/  MOV R9, 0x4ce5eb4c ;  /* 0x4ce5eb4c00097802 */ /* 0x000fc60000000f00 */
[----:B------:R1:W-:Y:S04]  /*12700*/  STL.64 [R1+0x9c8], R22 ;  /* 0x0009c81601007387 */ /* 0x0003e80000100a00 */
[----:B------:R-:W-:Y:S01]  /*12710*/  STL.64 [R1+0x9e8], R8 ;  /* 0x0009e80801007387 */ /* 0x000fe20000100a00 */
[----:B0-----:R-:W-:-:S03]  /*12720*/  IMAD.IADD R11, R21, 0x1, R0 ;  /* 0x00000001150b7824 */ /* 0x001fc600078e0200 */
[----:B------:R0:W-:Y:S02]  /*12730*/  STL [R1+0x30], R20 ;  /* 0x0000301401007387 */ /* 0x0001e40000100800 */
[----:B-1----:R-:W-:Y:S02]  /*12740*/  IADD3 R22, PT, PT, R11, R0, RZ ;  /* 0x000000000b167210 */ /* 0x002fe40007ffe0ff */
[----:B------:R-:W2:Y:S04]  /*12750*/  LDL R11, [R11] ;  /* 0x000000000b0b7983 */ /* 0x000ea80000100800 */
[----:B0-----:R-:W3:Y:S01]  /*12760*/  LDL R20, [R21] ;  /* 0x0000000015147983 */ /* 0x001ee20000100800 */
[----:B------:R-:W-:-:S03]  /*12770*/  IADD3 R23, PT, PT, R0, R33, RZ ;  /* 0x0000002100177210 */ /* 0x000fc60007ffe0ff */
[----:B------:R0:W4:Y:S04]  /*12780*/  LDL R8, [R22] ;  /* 0x0000000016087983 */ /* 0x0001280000100800 */
[----:B------:R-:W3:Y:S01]  /*12790*/  LDL R21, [R33+0x9c4] ;  /* 0x0009c40021157983 */ /* 0x000ee20000100800 */
[----:B0-----:R-:W-:-:S03]  /*127a0*/  IMAD.IADD R22, R22, 0x1, R0 ;  /* 0x0000000116167824 */ /* 0x001fc600078e0200 */
[----:B------:R0:W5:Y:S04]  /*127b0*/  LDL R9, [R23] ;  /* 0x0000000017097983 */ /* 0x0001680000100800 */
[----:B------:R-:W5:Y:S04]  /*127c0*/  LDL R34, [R22] ;  /* 0x0000000016227983 */ /* 0x000f680000100800 */
[----:B------:R-:W5:Y:S01]  /*127d0*/  LDL R33, [R33] ;  /* 0x0000000021217983 */ /* 0x000f620000100800 */
[----:B------:R-:W-:Y:S02]  /*127e0*/  FSEL R10, R4, R2, P1 ;  /* 0x00000002040a7208 */ /* 0x000fe40000800000 */
[----:B------:R-:W-:-:S02]  /*127f0*/  IADD3 R4, PT, PT, R22, R0, RZ ;  /* 0x0000000016047210 */ /* 0x000fc40007ffe0ff */
[----:B0-----:R-:W-:-:S03]  /*12800*/  IADD3 R23, PT, PT, R23, R0, RZ ;  /* 0x0000000017177210 */ /* 0x001fc60007ffe0ff */
[----:B------:R-:W-:Y:S02]  /*12810*/  IMAD.IADD R30, R4, 0x1, R0 ;  /* 0x00000001041e7824 */ /* 0x000fe400078e0200 */
[----:B------:R0:W5:Y:S04]  /*12820*/  LDL R32, [R23] ;  /* 0x0000000017207983 */ /* 0x0001680000100800 */
[----:B------:R1:W5:Y:S01]  /*12830*/  LDL R31, [R30] ;  /* 0x000000001e1f7983 */ /* 0x0003620000100800 */
[----:B0-----:R-:W-:-:S03]  /*12840*/  IADD3 R23, PT, PT, R23, R0, RZ ;  /* 0x0000000017177210 */ /* 0x001fc60007ffe0ff */
[----:B------:R-:W5:Y:S01]  /*12850*/  LDL R4, [R4] ;  /* 0x0000000004047983 */ /* 0x000f620000100800 */
[-C--:B-1----:R-:W-:Y:S01]  /*12860*/  IADD3 R30, PT, PT, R30, R0.reuse, RZ ;  /* 0x000000001e1e7210 */ /* 0x082fe20007ffe0ff */
[--C-:B------:R-:W-:Y:S02]  /*12870*/  IMAD.IADD R29, R23, 0x1, R0.reuse ;  /* 0x00000001171d7824 */ /* 0x100fe400078e0200 */
[----:B------:R-:W5:Y:S01]  /*12880*/  LDL R23, [R23] ;  /* 0x0000000017177983 */ /* 0x000f620000100800 */
[-C--:B------:R-:W-:Y:S02]  /*12890*/  IADD3 R28, PT, PT, R30, R0.reuse, RZ ;  /* 0x000000001e1c7210 */ /* 0x080fe40007ffe0ff */
[-C--:B------:R-:W-:Y:S01]  /*128a0*/  IADD3 R27, PT, PT, R29, R0.reuse, RZ ;  /* 0x000000001d1b7210 */ /* 0x080fe20007ffe0ff */
[----:B------:R-:W5:Y:S02]  /*128b0*/  LDL R30, [R30] ;  /* 0x000000001e1e7983 */ /* 0x000f640000100800 */
[----:B------:R-:W-:Y:S01]  /*128c0*/  IMAD.IADD R26, R28, 0x1, R0 ;  /* 0x000000011c1a7824 */ /* 0x000fe200078e0200 */
[-C--:B------:R-:W-:Y:S01]  /*128d0*/  IADD3 R25, PT, PT, R27, R0.reuse, RZ ;  /* 0x000000001b197210 */ /* 0x080fe20007ffe0ff */
[----:B------:R-:W5:Y:S03]  /*128e0*/  LDL R29, [R29] ;  /* 0x000000001d1d7983 */ /* 0x000f660000100800 */
[----:B------:R-:W-:Y:S01]  /*128f0*/  IADD3 R24, PT, PT, R26, R0, RZ ;  /* 0x000000001a187210 */ /* 0x000fe20007ffe0ff */
[----:B------:R-:W5:Y:S04]  /*12900*/  LDL R28, [R28] ;  /* 0x000000001c1c7983 */ /* 0x000f680000100800 */
[----:B------:R-:W5:Y:S04]  /*12910*/  LDL R27, [R27] ;  /* 0x000000001b1b7983 */ /* 0x000f680000100800 */
[----:B------:R-:W5:Y:S01]  /*12920*/  LDL R26, [R26] ;  /* 0x000000001a1a7983 */ /* 0x000f620000100800 */
[----:B---3--:R-:W-:-:S04]  /*12930*/  FFMA.FTZ R20, R10, R21, R20 ;  /* 0x000000150a147223 */ /* 0x008fc80000010014 */
[C---:B--2---:R-:W-:Y:S01]  /*12940*/  FFMA.FTZ R11, R10.reuse, R20, R11 ;  /* 0x000000140a0b7223 */ /* 0x044fe2000001000b */
[----:B------:R-:W-:Y:S02]  /*12950*/  IMAD.IADD R21, R25, 0x1, R0 ;  /* 0x0000000119157824 */ /* 0x000fe400078e0200 */
[----:B------:R-:W2:Y:S01]  /*12960*/  LDL R25, [R25] ;  /* 0x0000000019197983 */ /* 0x000ea20000100800 */
[----:B----4-:R-:W-:Y:S01]  /*12970*/  FFMA.FTZ R8, R10, R11, R8 ;  /* 0x0000000b0a087223 */ /* 0x010fe20000010008 */
[----:B------:R-:W-:Y:S02]  /*12980*/  IADD3 R11, PT, PT, R24, R0, RZ ;  /* 0x00000000180b7210 */ /* 0x000fe40007ffe0ff */
[----:B------:R-:W3:Y:S01]  /*12990*/  LDL R24, [R24] ;  /* 0x0000000018187983 */ /* 0x000ee20000100800 */
[C---:B-----5:R-:W-:Y:S01]  /*129a0*/  FFMA.FTZ R34, R10.reuse, R8, R34 ;  /* 0x000000080a227223 */ /* 0x060fe20000010022 */
[-C--:B------:R-:W-:Y:S01]  /*129b0*/  IADD3 R8, PT, PT, R21, R0.reuse, RZ ;  /* 0x0000000015087210 */ /* 0x080fe20007ffe0ff */
[----:B------:R-:W-:Y:S01]  /*129c0*/  FFMA.FTZ R33, R10, R33, R9 ;  /* 0x000000210a217223 */ /* 0x000fe20000010009 */
[----:B------:R-:W-:Y:S01]  /*129d0*/  IMAD.IADD R9, R11, 0x1, R0 ;  /* 0x000000010b097824 */ /* 0x000fe200078e0200 */
[----:B------:R0:W4:Y:S04]  /*129e0*/  LDL R22, [R11] ;  /* 0x000000000b167983 */ /* 0x0001280000100800 */
[----:B------:R-:W5:Y:S01]  /*129f0*/  LDL R21, [R21] ;  /* 0x0000000015157983 */ /* 0x000f620000100800 */
[----:B0-----:R-:W-:-:S03]  /*12a00*/  IADD3 R11, PT, PT, R8, R0, RZ ;  /* 0x00000000080b7210 */ /* 0x001fc60007ffe0ff */
[----:B------:R0:W5:Y:S04]  /*12a10*/  LDL R20, [R9] ;  /* 0x0000000009147983 */ /* 0x0001680000100800 */
[----:B------:R-:W5:Y:S01]  /*12a20*/  LDL R8, [R8] ;  /* 0x0000000008087983 */ /* 0x000f620000100800 */
[----:B0-----:R-:W-:-:S03]  /*12a30*/  IADD3 R9, PT, PT, R11, R0, RZ ;  /* 0x000000000b097210 */ /* 0x001fc60007ffe0ff */
[----:B------:R-:W5:Y:S02]  /*12a40*/  LDL R11, [R11] ;  /* 0x000000000b0b7983 */ /* 0x000f640000100800 */
[----:B------:R-:W-:Y:S02]  /*12a50*/  IMAD.IADD R35, R9, 0x1, R0 ;  /* 0x0000000109237824 */ /* 0x000fe400078e0200 */
[----:B------:R-:W5:Y:S03]  /*12a60*/  LDL R9, [R9] ;  /* 0x0000000009097983 */ /* 0x000f660000100800 */
[----:B------:R-:W-:Y:S02]  /*12a70*/  IADD3 R0, PT, PT, R35, R0, RZ ;  /* 0x0000000023007210 */ /* 0x000fe40007ffe0ff */
        /* <DEDUP_REMOVED lines=11> */
[----:B------:R-:W-:Y:S01]  /*12b30*/  FFMA.FTZ R4, R10, R4, R26 ;  /* 0x000000040a047223 */ /* 0x000fe2000001001a */
[----:B0-----:R-:W-:-:S06]  /*12b40*/  @P1 FMUL.FTZ R31, RZ, R31 ;  /* 0x0000001fff1f1220 */ /* 0x001fcc0000410000 */
[----:B------:R-:W0:Y:S01]  /*12b50*/  @P1 MUFU.EX2 R31, R31 ;  /* 0x0000001f001f1308 */ /* 0x000e220000000800 */
[C---:B--2---:R-:W-:Y:S01]  /*12b60*/  FFMA.FTZ R23, R10.reuse, R23, R25 ;  /* 0x000000170a177223 */ /* 0x044fe20000010019 */
[----:B---3--:R-:W-:-:S04]  /*12b70*/  FFMA.FTZ R4, R10, R4, R24 ;  /* 0x000000040a047223 */ /* 0x008fc80000010018 */
[C---:B----4-:R-:W-:Y:S01]  /*12b80*/  FFMA.FTZ R4, R10.reuse, R4, R22 ;  /* 0x000000040a047223 */ /* 0x050fe20000010016 */
[----:B-----5:R-:W-:-:S03]  /*12b90*/  FFMA.FTZ R21, R10, R23, R21 ;  /* 0x000000170a157223 */ /* 0x020fc60000010015 */
        /* <DEDUP_REMOVED lines=29> */
.L_x_3127:
[----:B------:R-:W0:Y:S01]  /*12d70*/  MUFU.RCP R0, R8 ;  /* 0x0000000800007308 */ /* 0x000e220000001000 */
[----:B------:R-:W-:Y:S01]  /*12d80*/  FMUL.FTZ R20, R8, 1 ;  /* 0x3f80000008147820 */ /* 0x000fe20000410000 */
[----:B------:R-:W-:Y:S01]  /*12d90*/  FADD.FTZ R6, R6, -6.0246801376342773438 ;  /* 0xc0c0ca2e06067421 */ /* 0x000fe20000010000 */
[----:B------:R-:W-:Y:S02]  /*12da0*/  IMAD.MOV.U32 R10, RZ, RZ, 0x1 ;  /* 0x00000001ff0a7424 */ /* 0x000fe400078e00ff */
[----:B------:R-:W-:Y:S02]  /*12db0*/  HFMA2 R24, -RZ, RZ, 1.3056640625, -1.8671875 ;  /* 0x3d39bf78ff187431 */ /* 0x000fe400000001ff */
        /* <DEDUP_REMOVED lines=17> */
[----:B0-----:R-:W-:Y:S01]  /*12ed0*/  DFMA R8, -R20, R10, 1 ;  /* 0x3ff000001408742b */ /* 0x001fe2000000010a */
[----:B------:R-:W-:Y:S02]  /*12ee0*/  @P0 MOV R25, 0x7f800000 ;  /* 0x7f80000000190802 */ /* 0x000fe40000000f00 */
[----:B------:R-:W-:Y:S01]  /*12ef0*/  FADD.FTZ R6, R6, R22 ;  /* 0x0000001606067221 */ /* 0x000fe20000010000 */
[----:B------:R-:W-:-:S03]  /*12f00*/  FMUL.FTZ R7, R7, 1.1920928955078125e-07 ;  /* 0x3400000007077820 */ /* 0x000fc60000410000 */
[C---:B------:R-:W-:Y:S01]  /*12f10*/  FFMA.FTZ R24, R6.reuse, -R24, 0.10546888411045074463 ;  /* 0x3dd8001206187423 */ /* 0x040fe20000010818 */
[----:B------:R-:W-:Y:S01]  /*12f20*/  DFMA R22, R8, R8, R8 ;  /* 0x000000080816722b */ /* 0x000fe20000000008 */
[----:B------:R-:W-:Y:S02]  /*12f30*/  FMUL.FTZ R8, R5, 1 ;  /* 0x3f80000005087820 */ /* 0x000fe40000410000 */
        /* <DEDUP_REMOVED lines=30> */
[----:B------:R-:W-:-:S07]  /*13120*/  MOV R0, 0x13140 ;  /* 0x0001314000007802 */ /* 0x000fce0000000f00 */
[----:B------:R-:W-:Y:S05]  /*13130*/  CALL.REL.NOINC `($__internal_10_$__cuda_sm20_div_rn_f64_full) ;  /* 0x000001c4003c7944 */ /* 0x000fea0003c00000 */
.L_x_3129:
[----:B------:R-:W-:Y:S05]  /*13140*/  BSYNC.RECONVERGENT B2 ;  /* 0x0000000000027941 */ /* 0x000fea0003800200 */
.L_x_3128:
        /* <DEDUP_REMOVED lines=61> */
.L_x_3131:
[----:B------:R-:W-:Y:S05]  /*13520*/  BSYNC.RECONVERGENT B0 ;  /* 0x0000000000007941 */ /* 0x000fea0003800200 */
.L_x_3130:
[----:B0-----:R-:W-:Y:S01]  /*13530*/  DMUL R20, R20, R22 ;  /* 0x0000001614147228 */ /* 0x001fe20000000000 */
[----:B------:R-:W-:Y:S01]  /*13540*/  UMOV UR6, 0xf0000000 ;  /* 0xf000000000067882 */ /* 0x000fe20000000000 */
[----:B------:R-:W-:-:S04]  /*13550*/  UMOV UR7, 0x380fffff ;  /* 0x380fffff00077882 */ /* 0x000fc80000000000 */
[----:B------:R-:W0:Y:S02]  /*13560*/  F2F.F32.F64 R4, R20 ;  /* 0x0000001400047310 */ /* 0x000e240000301000 */
[----:B------:R-:W-:-:S14]  /*13570*/  DSETP.GEU.AND P0, PT, |R20|, UR6, PT ;  /* 0x0000000614007e2a */ /* 0x000fdc000bf0e200 */
[----:B0-----:R-:W-:-:S07]  /*13580*/  @!P0 FMUL R4, R4, 1.175494350822287508e-38 ;  /* 0x0080000004048820 */ /* 0x001fce0000400000 */
.L_x_3126:
[----:B------:R-:W-:Y:S05]  /*13590*/  BSYNC.RECONVERGENT B1 ;  /* 0x0000000000017941 */ /* 0x000fea0003800200 */
.L_x_3115:
[----:B-1----:R-:W-:Y:S02]  /*135a0*/  FSETP.NEU.FTZ.AND P0, PT, R4, RZ, PT ;  /* 0x000000ff0400720b */ /* 0x002fe40003f1d000 */
[----:B0-----:R-:W-:-:S11]  /*135b0*/  MOV R0, RZ ;  /* 0x000000ff00007202 */ /* 0x001fd60000000f00 */
[----:B------:R-:W-:Y:S05]  /*135c0*/  @!P0 BRA `(.L_x_2988) ;  /* 0x0000000000448947 */ /* 0x000fea0003800000 */
[----:B------:R-:W-:Y:S02]  /*135d0*/  HFMA2 R0, -RZ, RZ, 0, 0 ;  /* 0x00000000ff007431 */ /* 0x000fe400000001ff */
[----:B------:R-:W-:Y:S02]  /*135e0*/  IMAD.MOV.U32 R8, RZ, RZ, 0x3f800000 ;  /* 0x3f800000ff087424 */ /* 0x000fe400078e00ff */
[----:B------:R-:W-:Y:S01]  /*135f0*/  HFMA2 R6, -RZ, RZ, 1.875, 0 ;  /* 0x3f800000ff067431 */ /* 0x000fe200000001ff */
[----:B------:R-:W-:-:S07]  /*13600*/  MOV R7, R2 ;  /* 0x0000000200077202 */ /* 0x000fce0000000f00 */
.L_x_3132:
        /* <DEDUP_REMOVED lines=13> */
.L_x_2988:
[----:B------:R-:W-:Y:S05]  /*136e0*/  BSYNC.RECONVERGENT B4 ;  /* 0x0000000000047941 */ /* 0x000fea0003800200 */
.L_x_2987:
[----:B------:R-:W-:Y:S01]  /*136f0*/  MOV R2, R3 ;  /* 0x0000000300027202 */ /* 0x000fe20000000f00 */
[----:B------:R-:W-:-:S04]  /*13700*/  HFMA2 R3, -RZ, RZ, 0, 0 ;  /* 0x00000000ff037431 */ /* 0x000fc800000001ff */
[----:B------:R-:W-:Y:S05]  /*13710*/  RET.REL.NODEC R2 `(_ZN2at6native29vectorized_elementwise_kernelILi4EN48_GLOBAL__N__08322988_15_IGammaKernel_cu_cb51a28d10CalcIgammaIfEESt5arrayIPcLm3EEEEviT0_T1_) ;  /* 0xfffffec802387950 */ /* 0x000fea0003c3ffff */
        .type           $_ZN2at6native29vectorized_elementwise_kernelILi4EN48_GLOBAL__N__08322988_15_IGammaKernel_cu_cb51a28d10CalcIgammaIfEESt5arrayIPcLm3EEEEviT0_T1_$_ZN46_INTERNAL_08322988_15_IGammaKernel_cu_cb51a28d48_GLOBAL__N__08322988_15_IGammaKernel_cu_cb51a28d12calc_igammacIfEET_S2_S2_,@function
        .size           $_ZN2at6native29vectorized_elementwise_kernelILi4EN48_GLOBAL__N__08322988_15_IGammaKernel_cu_cb51a28d10CalcIgammaIfEESt5arrayIPcLm3EEEEviT0_T1_$_ZN46_INTERNAL_08322988_15_IGammaKernel_cu_cb51a28d48_GLOBAL__N__08322988_15_IGammaKernel_cu_cb51a28d12calc_igammacIfEET_S2_S2_,($__internal_10_$__cuda_sm20_div_rn_f64_full - $_ZN2at6native29vectorized_elementwise_kernelILi4EN48_GLOBAL__N__08322988_15_IGammaKernel_cu_cb51a28d10CalcIgammaIfEESt5arrayIPcLm3EEEEviT0_T1_$_ZN46_INTERNAL_08322988_15_IGammaKernel_cu_cb51a28d48_GLOBAL__N__08322988_15_IGammaKernel_cu_cb51a28d12calc_igammacIfEET_S2_S2_)
$_ZN2at6native29vectorized_elementwise_kernelILi4EN48_GLOBAL__N__08322988_15_IGammaKernel_cu_cb51a28d10CalcIgammaIfEESt5arrayIPcLm3EEEEviT0_T1_$_ZN46_INTERNAL_08322988_15_IGammaKernel_cu_cb51a28d48_GLOBAL__N__08322988_15_IGammaKernel_cu_cb51a28d12calc_igammacIfEET_S2_S2_:
        /* <DEDUP_REMOVED lines=30> */
[----:B------:R-:W-:Y:S01]  /*13900*/  MOV R24, 0xbeaaaaab ;  /* 0xbeaaaaab00187802 */ /* 0x000fe20000000f00 */
[----:B------:R-:W-:Y:S01]  /*13910*/  IMAD.MOV.U32 R25, RZ, RZ, 0x3daaaaab ;  /* 0x3daaaaabff197424 */ /* 0x000fe200078e00ff */
[----:B------:R-:W-:Y:S01]  /*13920*/  MOV R20, 0x382462c5 ;  /* 0x382462c500147802 */ /* 0x000fe20000000f00 */
[----:B------:R-:W-:Y:S02]  /*13930*/  IMAD.MOV.U32 R21, RZ, RZ, -0x49ed5648 ;  /* 0xb612a9b8ff157424 */ /* 0x000fe400078e00ff */
[----:B------:R-:W-:Y:S02]  /*13940*/  HFMA2 R11, -RZ, RZ, -0.65380859375, 8640 ;  /* 0xb93b7038ff0b7431 */ /* 0x000fe400000001ff */
[----:B------:R-:W-:Y:S01]  /*13950*/  IMAD.MOV.U32 R10, RZ, RZ, 0x39b8ef1d ;  /* 0x39b8ef1dff0a7424 */ /* 0x000fe200078e00ff */
[----:B------:R0:W-:Y:S01]  /*13960*/  STL.64 [R1+0xa28], R24 ;  /* 0x000a281801007387 */ /* 0x0001e20000100a00 */
[----:B------:R-:W-:Y:S01]  /*13970*/  HFMA2 R22, -RZ, RZ, -1.111328125, -0.7294921875 ;  /* 0xbc72b9d6ff167431 */ /* 0x000fe200000001ff */
[----:B------:R-:W-:Y:S01]  /*13980*/  MOV R23, 0x3a97b426 ;  /* 0x3a97b42600177802 */ /* 0x000fe20000000f00 */
[----:B------:R-:W-:Y:S01]  /*13990*/  HFMA2 R26, -RZ, RZ, -0.373046875, -163 ;  /* 0xb5f8d918ff1a7431 */ /* 0x000fe200000001ff */
[----:B------:R1:W-:Y:S01]  /*139a0*/  STL.64 [R1+0xa40], R20 ;  /* 0x000a401401007387 */ /* 0x0003e20000100a00 */
[----:B------:R-:W-:Y:S01]  /*139b0*/  MOV R27, 0x355eb691 ;  /* 0x355eb691001b7802 */ /* 0x000fe20000000f00 */
[-C--:B------:R-:W-:Y:S01]  /*139c0*/  FMUL.FTZ R0, R6, R9.reuse ;  /* 0x0000000906007220 */ /* 0x080fe20000410000 */
[----:B------:R-:W-:Y:S01]  /*139d0*/  MOV R28, 0x3ef9425d ;  /* 0x3ef9425d001c7802 */ /* 0x000fe20000000f00 */
[----:B------:R2:W-:Y:S01]  /*139e0*/  STL.64 [R1+0xa38], R10 ;  /* 0x000a380a01007387 */ /* 0x0005e20000100a00 */
[----:B------:R-:W-:Y:S01]  /*139f0*/  BSSY.RECONVERGENT B0, `(.L_x_3136) ;  /* 0x00003ee000007945 */ /* 0x000fe20003800200 */
[----:B------:R-:W-:Y:S01]  /*13a00*/  FMUL.FTZ R7, R7, R9 ;  /* 0x0000000907077220 */ /* 0x000fe20000410000 */
[----:B------:R-:W-:Y:S01]  /*13a10*/  FSETP.GT.FTZ.AND P0, PT, R0, 1, PT ;  /* 0x3f8000000000780b */ /* 0x000fe20003f14000 */
[----:B0-----:R-:W-:-:S02]  /*13a20*/  HFMA2 R25, -RZ, RZ, 0.184326171875, 56544 ;  /* 0x31e67ae7ff197431 */ /* 0x001fc400000001ff */
[----:B------:R-:W-:Y:S01]  /*13a30*/  IMAD.MOV.U32 R24, RZ, RZ, -0x4bc25033 ;  /* 0xb43dafcdff187424 */ /* 0x000fe200078e00ff */
[----:B------:R0:W-:Y:S01]  /*13a40*/  STL.64 [R1+0xa30], R22 ;  /* 0x000a301601007387 */ /* 0x0001e20000100a00 */
[----:B------:R-:W-:Y:S02]  /*13a50*/  VIADD R6, R31, 0x9c4 ;  /* 0x000009c41f067836 */ /* 0x000fe40000000000 */
[----:B-1----:R-:W-:Y:S02]  /*13a60*/  HFMA2 R21, -RZ, RZ, 0.0911865234375, 12.4609375 ;  /* 0x2dd64a3bff157431 */ /* 0x002fe400000001ff */
[----:B------:R-:W-:Y:S01]  /*13a70*/  IMAD.MOV.U32 R20, RZ, RZ, -0x517fc7ac ;  /* 0xae803854ff147424 */ /* 0x000fe200078e00ff */
[----:B------:R1:W-:Y:S01]  /*13a80*/  STL.64 [R1+0xa48], R26 ;  /* 0x000a481a01007387 */ /* 0x0003e20000100a00 */
[----:B--2---:R-:W-:Y:S01]  /*13a90*/  HFMA2 R10, -RZ, RZ, 0.1400146484375, 14776 ;  /* 0x307b7337ff0a7431 */ /* 0x004fe200000001ff */
[----:B------:R-:W-:Y:S02]  /*13aa0*/  MOV R11, 0xade06cdb ;  /* 0xade06cdb000b7802 */ /* 0x000fe40000000f00 */
        /* <DEDUP_REMOVED lines=10> */
[----:B0-----:R-:W-:Y:S01]  /*13b50*/  HFMA2 R20, -RZ, RZ, -0.92333984375, -0.0003798007965087890625 ;  /* 0xbb638e39ff147431 */ /* 0x001fe200000001ff */
[----:B------:R-:W-:-:S02]  /*13b60*/  MOV R21, 0x3b2d602b ;  /* 0x3b2d602b00157802 */ /* 0x000fc40000000f00 */
[----:B------:R0:W-:Y:S01]  /*13b70*/  STL.64 [R1+0xa78], R24 ;  /* 0x000a781801007387 */ /* 0x0001e20000100a00 */
[----:B-1----:R-:W-:Y:S02]  /*13b80*/  HFMA2 R23, -RZ, RZ, -0.02374267578125, 0.0077667236328125 ;  /* 0xa6141ff4ff177431 */ /* 0x002fe400000001ff */
        /* <DEDUP_REMOVED lines=8> */
[----:B-1----:R-:W-:Y:S02]  /*13c10*/  HFMA2 R27, -RZ, RZ, 0.66748046875, -2.81640625 ;  /* 0x3957c1a2ff1b7431 */ /* 0x002fe400000001ff */
[----:B------:R-:W-:Y:S01]  /*13c20*/  IMAD.MOV.U32 R26, RZ, RZ, -0x457e3585 ;  /* 0xba81ca7bff1a7424 */ /* 0x000fe200078e00ff */
[----:B------:R1:W-:Y:S01]  /*13c30*/  STL.64 [R1+0xaa0], R24 ;  /* 0x000aa01801007387 */ /* 0x0003e20000100a00 */
[----:B--2---:R-:W-:Y:S01]  /*13c40*/  MOV R20, 0xb37711e8 ;  /* 0xb37711e800147802 */ /* 0x004fe20000000f00 */
[----:B------:R-:W-:Y:S02]  /*13c50*/  IMAD.MOV.U32 R21, RZ, RZ, 0x324d53d2 ;  /* 0x324d53d2ff157424 */ /* 0x000fe400078e00ff */
[----:B------:R2:W-:Y:S01]  /*13c60*/  STL.64 [R1+0xa80], R22 ;  /* 0x000a801601007387 */ /* 0x0005e20000100a00 */
[----:B0-----:R-:W-:Y:S02]  /*13c70*/  HFMA2 R11, -RZ, RZ, 0.2548828125, 0.00011575222015380859375 ;  /* 0x34140796ff0b7431 */ /* 0x001fe400000001ff */
[----:B------:R-:W-:Y:S01]  /*13c80*/  IMAD.MOV.U32 R10, RZ, RZ, 0x319fac92 ;  /* 0x319fac92ff0a7424 */ /* 0x000fe200078e00ff */
[----:B------:R0:W-:Y:S01]  /*13c90*/  STL.64 [R1+0xab8], R20 ;  /* 0x000ab81401007387 */ /* 0x0001e20000100a00 */
[----:B-1----:R-:W-:-:S02]  /*13ca0*/  HFMA2 R25, -RZ, RZ, -0.105224609375, 52.09375 ;  /* 0xaebc5283ff197431 */ /* 0x002fc400000001ff */
[----:B------:R-:W-:Y:S01]  /*13cb0*/  IMAD.MOV.U32 R24, RZ, RZ, 0x2fe4da1a ;  /* 0x2fe4da1aff187424 */ /* 0x000fe200078e00ff */
[----:B------:R1:W-:Y:S01]  /*13cc0*/  STL.64 [R1+0xa98], R26 ;  /* 0x000a981a01007387 */ /* 0x0003e20000100a00 */
[----:B--2---:R-:W-:Y:S01]  /*13cd0*/  HFMA2 R22, -RZ, RZ, 0.4375, 78.3125 ;  /* 0x370054e5ff167431 */ /* 0x004fe200000001ff */
[----:B------:R-:W-:Y:S02]  /*13ce0*/  MOV R23, 0xb5d85efe ;  /* 0xb5d85efe00177802 */ /* 0x000fe40000000f00 */
[----:B------:R2:W-:Y:S01]  /*13cf0*/  STL.64 [R1+0xab0], R10 ;  /* 0x000ab00a01007387 */ /* 0x0005e20000100a00 */
[----:B0-----:R-:W-:Y:S02]  /*13d00*/  HFMA2 R21, -RZ, RZ, -0.0419921875, 0.27197265625 ;  /* 0xa960345aff157431 */ /* 0x001fe400000001ff */
[----:B------:R-:W-:Y:S01]  /*13d10*/  IMAD.MOV.U32 R20, RZ, RZ, -0x5a86242d ;  /* 0xa579dbd3ff147424 */ /* 0x000fe200078e00ff */
[----:B------:R0:W-:Y:S01]  /*13d20*/  STL.64 [R1+0xac8], R24 ;  /* 0x000ac81801007387 */ /* 0x0001e20000100a00 */
[----:B-1----:R-:W-:Y:S01]  /*13d30*/  HFMA2 R26, -RZ, RZ, -0.0875244140625, 31.46875 ;  /* 0xad9a4fdeff1a7431 */ /* 0x002fe200000001ff */
[----:B------:R-:W-:-:S02]  /*13d40*/  MOV R27, 0xb08ab276 ;  /* 0xb08ab276001b7802 */ /* 0x000fc40000000f00 */
[----:B------:R1:W-:Y:S01]  /*13d50*/  STL.64 [R1+0xaa8], R22 ;  /* 0x000aa81601007387 */ /* 0x0003e20000100a00 */
[----:B--2---:R-:W-:Y:S01]  /*13d60*/  HFMA2 R10, -RZ, RZ, -0.0672607421875, 1944 ;  /* 0xac4e6798ff0a7431 */ /* 0x004fe200000001ff */
[----:B------:R-:W-:Y:S02]  /*13d70*/  MOV R11, 0x2b28cac0 ;  /* 0x2b28cac0000b7802 */ /* 0x000fe40000000f00 */
[----:B------:R2:W-:Y:S01]  /*13d80*/  STL.64 [R1+0xae0], R20 ;  /* 0x000ae01401007387 */ /* 0x0005e20000100a00 */
[----:B0-----:R-:W-:Y:S01]  /*13d90*/  HFMA2 R24, -RZ, RZ, 0.94091796875, 14608 ;  /* 0x3b877322ff187431 */ /* 0x001fe200000001ff */
[----:B------:R-:W-:Y:S02]  /*13da0*/  MOV R25, 0xbb2fb934 ;  /* 0xbb2fb93400197802 */ /* 0x000fe40000000f00 */
[----:B------:R0:W-:Y:S01]  /*13db0*/  STL.64 [R1+0xad8], R10 ;  /* 0x000ad80a01007387 */ /* 0x0001e20000100a00 */
[----:B-1----:R-:W-:Y:S01]  /*13dc0*/  MOV R22, 0x29889f1d ;  /* 0x29889f1d00167802 */ /* 0x002fe20000000f00 */
[----:B------:R-:W-:-:S02]  /*13dd0*/  IMAD.MOV.U32 R23, RZ, RZ, 0x2cfc020e ;  /* 0x2cfc020eff177424 */ /* 0x000fc400078e00ff */
[----:B------:R1:W-:Y:S01]  /*13de0*/  STL.64 [R1+0xac0], R26 ;  /* 0x000ac01a01007387 */ /* 0x0003e20000100a00 */
[----:B--2---:R-:W-:Y:S01]  /*13df0*/  HFMA2 R20, -RZ, RZ, -0.45849609375, 0.00158977508544921875 ;  /* 0xb7561683ff147431 */ /* 0x004fe200000001ff */
[----:B------:R-:W-:Y:S02]  /*13e00*/  MOV R21, 0x33130aa5 ;  /* 0x33130aa500157802 */ /* 0x000fe40000000f00 */
[----:B------:R2:W-:Y:S04]  /*13e10*/  STL.64 [R1+0xad0], R22 ;  /* 0x000ad01601007387 */ /* 0x0005e80000100a00 */
[----:B------:R3:W-:Y:S01]  /*13e20*/  STL.64 [R1+0xaf0], R24 ;  /* 0x000af01801007387 */ /* 0x0007e20000100a00 */
[----:B0-----:R-:W-:Y:S01]  /*13e30*/  MOV R10, 0xb8e129f8 ;  /* 0xb8e129f8000a7802 */ /* 0x001fe20000000f00 */
[----:B------:R-:W-:-:S02]  /*13e40*/  IMAD.MOV.U32 R11, RZ, RZ, 0x385dfa1f ;  /* 0x385dfa1fff0b7424 */ /* 0x000fc400078e00ff */
[----:B------:R0:W-:Y:S01]  /*13e50*/  STL.64 [R1+0xb08], R20 ;  /* 0x000b081401007387 */ /* 0x0001e20000100a00 */
[----:B-1----:R-:W-:Y:S01]  /*13e60*/  MOV R26, 0x28b6c54f ;  /* 0x28b6c54f001a7802 */ /* 0x002fe20000000f00 */
[----:B------:R-:W-:Y:S02]  /*13e70*/  IMAD.MOV.U32 R27, RZ, RZ, -0x586b27e4 ;  /* 0xa794d81cff1b7424 */ /* 0x000fe400078e00ff */
[----:B--2---:R-:W-:Y:S02]  /*13e80*/  HFMA2 R23, -RZ, RZ, 0.37646484375, -160.625 ;  /* 0x3606d905ff177431 */ /* 0x004fe400000001ff */
[----:B------:R-:W-:Y:S01]  /*13e90*/  IMAD.MOV.U32 R22, RZ, RZ, 0x3a4a4588 ;  /* 0x3a4a4588ff167424 */ /* 0x000fe200078e00ff */
[----:B------:R1:W-:Y:S01]  /*13ea0*/  STL.64 [R1+0xb00], R10 ;  /* 0x000b000a01007387 */ /* 0x0003e20000100a00 */
[----:B---3--:R-:W-:Y:S01]  /*13eb0*/  MOV R24, 0x34195641 ;  /* 0x3419564100187802 */ /* 0x008fe20000000f00 */
[----:B------:R-:W-:Y:S02]  /*13ec0*/  IMAD.MOV.U32 R25, RZ, RZ, -0x509eda18 ;  /* 0xaf6125e8ff197424 */ /* 0x000fe400078e00ff */
[----:B------:R2:W-:Y:S01]  /*13ed0*/  STL.64 [R1+0xae8], R26 ;  /* 0x000ae81a01007387 */ /* 0x0005e20000100a00 */
[----:B0-----:R-:W-:Y:S01]  /*13ee0*/  MOV R20, 0x2f0d882b ;  /* 0x2f0d882b00147802 */ /* 0x001fe20000000f00 */
[----:B------:R-:W-:-:S02]  /*13ef0*/  IMAD.MOV.U32 R21, RZ, RZ, -0x518b4439 ;  /* 0xae74bbc7ff157424 */ /* 0x000fc400078e00ff */
[----:B------:R0:W-:Y:S04]  /*13f00*/  STL.64 [R1+0xb18], R24 ;  /* 0x000b181801007387 */ /* 0x0001e80000100a00 */
[----:B------:R3:W-:Y:S01]  /*13f10*/  STL.64 [R1+0xaf8], R22 ;  /* 0x000af81601007387 */ /* 0x0007e20000100a00 */
[----:B-1----:R-:W-:Y:S02]  /*13f20*/  HFMA2 R11, -RZ, RZ, 0.0587158203125, -0.16357421875 ;  /* 0x2b84b13cff0b7431 */ /* 0x002fe400000001ff */
[----:B------:R-:W-:Y:S01]  /*13f30*/  IMAD.MOV.U32 R10, RZ, RZ, -0x4f441d3f ;  /* 0xb0bbe2c1ff0a7424 */ /* 0x000fe200078e00ff */
[----:B------:R1:W-:Y:S01]  /*13f40*/  STL.64 [R1+0xb30], R20 ;  /* 0x000b301401007387 */ /* 0x0003e20000100a00 */
[----:B--2---:R-:W-:Y:S02]  /*13f50*/  HFMA2 R27, -RZ, RZ, -0.322509765625, 0.00154876708984375 ;  /* 0xb5291658ff1b7431 */ /* 0x004fe400000001ff */
[----:B------:R-:W-:-:S02]  /*13f60*/  IMAD.MOV.U32 R26, RZ, RZ, 0x35b82c49 ;  /* 0x35b82c49ff1a7424 */ /* 0x000fc400078e00ff */
[----:B0-----:R-:W-:Y:S02]  /*13f70*/  HFMA2 R25, -RZ, RZ, 0.054779052734375, 0.87255859375 ;  /* 0x2b033afbff197431 */ /* 0x001fe400000001ff */
[----:B------:R-:W-:Y:S01]  /*13f80*/  IMAD.MOV.U32 R24, RZ, RZ, -0x54660630 ;  /* 0xab99f9d0ff187424 */ /* 0x000fe200078e00ff */
[----:B------:R0:W-:Y:S01]  /*13f90*/  STL.64 [R1+0xb28], R10 ;  /* 0x000b280a01007387 */ /* 0x0001e20000100a00 */
[----:B---3--:R-:W-:Y:S01]  /*13fa0*/  HFMA2 R22, -RZ, RZ, -0.201416015625, 0.003711700439453125 ;  /* 0xb2721b9aff167431 */ /* 0x008fe200000001ff */
[----:B------:R-:W-:Y:S02]  /*13fb0*/  MOV R23, 0x31d606a3 ;  /* 0x31d606a300177802 */ /* 0x000fe40000000f00 */
[----:B------:R2:W-:Y:S01]  /*13fc0*/  STL.64 [R1+0xb10], R26 ;  /* 0x000b101a01007387 */ /* 0x0005e20000100a00 */
[----:B-1----:R-:W-:Y:S01]  /*13fd0*/  IMAD.MOV.U32 R20, RZ, RZ, 0x39709e72 ;  /* 0x39709e72ff147424 */ /* 0x002fe200078e00ff */
[----:B------:R-:W-:Y:S02]  /*13fe0*/  MOV R21, 0xb9f5fd8c ;  /* 0xb9f5fd8c00157802 */ /* 0x000fe40000000f00 */
[----:B------:R1:W-:Y:S04]  /*13ff0*/  STL.64 [R1+0xb40], R24 ;  /* 0x000b401801007387 */ /* 0x0003e80000100a00 */
[----:B------:R3:W-:Y:S01]  /*14000*/  STL.64 [R1+0xb20], R22 ;  /* 0x000b201601007387 */ /* 0x0007e20000100a00 */
[----:B0-----:R-:W-:Y:S01]  /*14010*/  HFMA2 R10, -RZ, RZ, 0.032196044921875, -0.00194072723388671875 ;  /* 0x281f97f3ff0a7431 */ /* 0x001fe200000001ff */
[----:B------:R-:W-:-:S02]  /*14020*/  MOV R11, 0x3a2a3eca ;  /* 0x3a2a3eca000b7802 */ /* 0x000fc40000000f00 */
[----:B------:R0:W-:Y:S01]  /*14030*/  STL.64 [R1+0xb58], R20 ;  /* 0x000b581401007387 */ /* 0x0001e20000100a00 */
[----:B--2---:R-:W-:Y:S01]  /*14040*/  HFMA2 R26, -RZ, RZ, 0.0831298828125, -0.1065673828125 ;  /* 0x2d52aed2ff1a7431 */ /* 0x004fe200000001ff */
[----:B------:R-:W-:Y:S01]  /*14050*/  MOV R27, 0xa796340a ;  /* 0xa796340a001b7802 */ /* 0x000fe20000000f00 */
[----:B-1----:R-:W-:Y:S01]  /*14060*/  HFMA2 R25, -RZ, RZ, 0.451416015625, -7820 ;  /* 0x3739efa3ff197431 */ /* 0x002fe200000001ff */
[----:B------:R-:W-:Y:S01]  /*14070*/  MOV R24, 0xb480a951 ;  /* 0xb480a95100187802 */ /* 0x000fe20000000f00 */
[----:B------:R1:W-:Y:S01]  /*14080*/  STL.64 [R1+0xb50], R10 ;  /* 0x000b500a01007387 */ /* 0x0003e20000100a00 */
[----:B---3--:R-:W-:Y:S01]  /*14090*/  MOV R22, 0xa9df0b0c ;  /* 0xa9df0b0c00167802 */ /* 0x008fe20000000f00 */
[----:B------:R-:W-:Y:S02]  /*140a0*/  IMAD.MOV.U32 R23, RZ, RZ, 0x23ae9da1 ;  /* 0x23ae9da1ff177424 */ /* 0x000fe400078e00ff */
[----:B------:R2:W-:Y:S01]  /*140b0*/  STL.64 [R1+0xb38], R26 ;  /* 0x000b381a01007387 */ /* 0x0005e20000100a00 */
[----:B0-----:R-:W-:Y:S01]  /*140c0*/  HFMA2 R21, -RZ, RZ, -0.20751953125, 0.046112060546875 ;  /* 0xb2a429e7ff157431 */ /* 0x001fe200000001ff */
[----:B------:R-:W-:-:S02]  /*140d0*/  MOV R20, 0x33adef47 ;  /* 0x33adef4700147802 */ /* 0x000fc40000000f00 */
[----:B------:R0:W-:Y:S04]  /*140e0*/  STL.64 [R1+0xb48], R22 ;  /* 0x000b481601007387 */ /* 0x0001e80000100a00 */
[----:B------:R3:W-:Y:S01]  /*140f0*/  STL.64 [R1+0xb68], R24 ;  /* 0x000b681801007387 */ /* 0x0007e20000100a00 */
[----:B-1----:R-:W-:Y:S02]  /*14100*/  HFMA2 R10, -RZ, RZ, -0.09307861328125, 0.000680446624755859375 ;  /* 0xadf51193ff0a7431 */ /* 0x002fe400000001ff */
[----:B------:R-:W-:Y:S01]  /*14110*/  IMAD.MOV.U32 R11, RZ, RZ, -0x4bc9e918 ;  /* 0xb43616e8ff0b7424 */ /* 0x000fe200078e00ff */
[----:B------:R1:W-:Y:S01]  /*14120*/  STL.64 [R1+0xb80], R20 ;  /* 0x000b801401007387 */ /* 0x0003e20000100a00 */
[----:B--2---:R-:W-:Y:S02]  /*14130*/  HFMA2 R26, -RZ, RZ, 0.693359375, 310.75 ;  /* 0x398c5cdbff1a7431 */ /* 0x004fe400000001ff */
[----:B------:R-:W-:-:S02]  /*14140*/  IMAD.MOV.U32 R27, RZ, RZ, -0x47616ae3 ;  /* 0xb89e951dff1b7424 */ /* 0x000fc400078e00ff */
[----:B0-----:R-:W-:Y:S01]  /*14150*/  IMAD.MOV.U32 R22, RZ, RZ, -0x49419487 ;  /* 0xb6be6b79ff167424 */ /* 0x001fe200078e00ff */
[----:B------:R-:W-:Y:S01]  /*14160*/  MOV R23, 0x35bf0101 ;  /* 0x35bf010100177802 */ /* 0x000fe20000000f00 */
[----:B------:R0:W-:Y:S01]  /*14170*/  STL.64 [R1+0xb78], R10 ;  /* 0x000b780a01007387 */ /* 0x0001e20000100a00 */
[----:B---3--:R-:W-:Y:S02]  /*14180*/  HFMA2 R24, -RZ, RZ, -0.140869140625, 9.405612945556640625e-05 ;  /* 0xb082062aff187431 */ /* 0x008fe400000001ff */
[----:B------:R-:W-:Y:S01]  /*14190*/  IMAD.MOV.U32 R25, RZ, RZ, 0x2f6cd8aa ;  /* 0x2f6cd8aaff197424 */ /* 0x000fe200078e00ff */
[----:B------:R2:W-:Y:S01]  /*141a0*/  STL.64 [R1+0xb70], R22 ;  /* 0x000b701601007387 */ /* 0x0005e20000100a00 */
[----:B-1----:R-:W-:Y:S02]  /*141b0*/  HFMA2 R20, -RZ, RZ, 0.0178070068359375, 0.050018310546875 ;  /* 0x248f2a67ff147431 */ /* 0x002fe400000001ff */
[----:B------:R-:W-:Y:S01]  /*141c0*/  IMAD.MOV.U32 R21, RZ, RZ, 0x2a6f79fa ;  /* 0x2a6f79faff157424 */ /* 0x000fe200078e00ff */
[----:B------:R1:W-:Y:S04]  /*141d0*/  STL.64 [R1+0xb60], R26 ;  /* 0x000b601a01007387 */ /* 0x0003e80000100a00 */
[----:B------:R3:W-:Y:S01]  /*141e0*/  STL.64 [R1+0xb90], R24 ;  /* 0x000b901801007387 */ /* 0x0007e20000100a00 */
[----:B0-----:R-:W-:Y:S01]  /*141f0*/  IMAD.MOV.U32 R10, RZ, RZ, 0x2d2c3ebd ;  /* 0x2d2c3ebdff0a7424 */ /* 0x001fe200078e00ff */
[----:B------:R-:W-:Y:S01]  /*14200*/  MOV R11, 0xac19474f ;  /* 0xac19474f000b7802 */ /* 0x000fe20000000f00 */
[----:B--2---:R-:W-:Y:S01]  /*14210*/  HFMA2 R23, -RZ, RZ, -0.08984375, -0.00161647796630859375 ;  /* 0xadc0969fff177431 */ /* 0x004fe200000001ff */
[----:B------:R-:W-:Y:S01]  /*14220*/  MOV R22, 0xa87a302c ;  /* 0xa87a302c00167802 */ /* 0x000fe20000000f00 */
[----:B------:R0:W-:Y:S01]  /*14230*/  STL.64 [R1+0xba8], R20 ;  /* 0x000ba81401007387 */ /* 0x0001e20000100a00 */
[----:B-1----:R-:W-:Y:S01]  /*14240*/  IMAD.MOV.U32 R26, RZ, RZ, 0x2c2861f8 ;  /* 0x2c2861f8ff1a7424 */ /* 0x002fe200078e00ff */
[----:B------:R-:W-:-:S02]  /*14250*/  MOV R27, 0x310db352 ;  /* 0x310db352001b7802 */ /* 0x000fc40000000f00 */
[----:B------:R1:W-:Y:S01]  /*14260*/  STL.64 [R1+0xba0], R10 ;  /* 0x000ba00a01007387 */ /* 0x0003e20000100a00 */
[----:B---3--:R-:W-:Y:S01]  /*14270*/  IMAD.MOV.U32 R24, RZ, RZ, -0x459e0fa8 ;  /* 0xba61f058ff187424 */ /* 0x008fe200078e00ff */
[----:B------:R-:W-:Y:S02]  /*14280*/  MOV R25, 0x3a4d87fb ;  /* 0x3a4d87fb00197802 */ /* 0x000fe40000000f00 */
[----:B------:R2:W-:Y:S01]  /*14290*/  STL.64 [R1+0xb98], R22 ;  /* 0x000b981601007387 */ /* 0x0005e20000100a00 */
[----:B0-----:R-:W-:Y:S01]  /*142a0*/  IMAD.MOV.U32 R20, RZ, RZ, 0x373eda60 ;  /* 0x373eda60ff147424 */ /* 0x001fe200078e00ff */
[----:B------:R-:W-:Y:S02]  /*142b0*/  MOV R21, 0x2f89d9e3 ;  /* 0x2f89d9e300157802 */ /* 0x000fe40000000f00 */
[----:B------:R0:W-:Y:S01]  /*142c0*/  STL.64 [R1+0xbb8], R24 ;  /* 0x000bb81801007387 */ /* 0x0001e20000100a00 */
[----:B-1----:R-:W-:Y:S01]  /*142d0*/  HFMA2 R11, -RZ, RZ, -0.5185546875, 12280 ;  /* 0xb82671ffff0b7431 */ /* 0x002fe200000001ff */
[----:B------:R-:W-:-:S02]  /*142e0*/  MOV R10, 0x388b4846 ;  /* 0x388b4846000a7802 */ /* 0x000fc40000000f00 */
[----:B------:R1:W-:Y:S01]  /*142f0*/  STL.64 [R1+0xbd0], R20 ;  /* 0x000bd01401007387 */ /* 0x0003e20000100a00 */
[----:B--2---:R-:W-:Y:S02]  /*14300*/  HFMA2 R22, -RZ, RZ, -0.701171875, -19.3125 ;  /* 0xb99cccd4ff167431 */ /* 0x004fe400000001ff */
[----:B------:R-:W-:Y:S01]  /*14310*/  IMAD.MOV.U32 R23, RZ, RZ, -0x4a3b86a9 ;  /* 0xb5c47957ff177424 */ /* 0x000fe200078e00ff */
[----:B------:R2:W-:Y:S01]  /*14320*/  STL.64 [R1+0xb88], R26 ;  /* 0x000b881a01007387 */ /* 0x0005e20000100a00 */
[----:B0-----:R-:W-:Y:S01]  /*14330*/  HFMA2 R25, -RZ, RZ, 0.0938720703125, 0.00019967555999755859375 ;  /* 0x2e020a8bff197431 */ /* 0x001fe200000001ff */
[----:B------:R-:W-:Y:S02]  /*14340*/  MOV R24, 0xb47633b6 ;  /* 0xb47633b600187802 */ /* 0x000fe40000000f00 */
[----:B------:R0:W-:Y:S01]  /*14350*/  STL.64 [R1+0xbc0], R22 ;  /* 0x000bc01601007387 */ /* 0x0001e20000100a00 */
[----:B-1----:R-:W-:Y:S01]  /*14360*/  HFMA2 R21, -RZ, RZ, 0.114013671875, -0.0001504421234130859375 ;  /* 0x2f4c88eeff157431 */ /* 0x002fe200000001ff */
[----:B------:R-:W-:-:S02]  /*14370*/  MOV R20, 0xafd8a791 ;  /* 0xafd8a79100147802 */ /* 0x000fc40000000f00 */
[----:B------:R1:W-:Y:S01]  /*14380*/  STL.64 [R1+0xbc8], R10 ;  /* 0x000bc80a01007387 */ /* 0x0003e20000100a00 */
[----:B--2---:R-:W-:Y:S01]  /*14390*/  HFMA2 R27, -RZ, RZ, 0.036865234375, 0.869140625 ;  /* 0x28b83af4ff1b7431 */ /* 0x004fe200000001ff */
[----:B------:R-:W-:Y:S02]  /*143a0*/  MOV R26, 0xa9d26c77 ;  /* 0xa9d26c77001a7802 */ /* 0x000fe40000000f00 */
[----:B------:R2:W-:Y:S01]  /*143b0*/  STL.64 [R1+0xbe0], R24 ;  /* 0x000be01801007387 */ /* 0x0005e20000100a00 */
[----:B0-----:R-:W-:Y:S01]  /*143c0*/  IMAD.MOV.U32 R22, RZ, RZ, 0x32f7f4a2 ;  /* 0x32f7f4a2ff167424 */ /* 0x001fe200078e00ff */
[----:B------:R-:W-:Y:S02]  /*143d0*/  MOV R23, 0xb273c722 ;  /* 0xb273c72200177802 */ /* 0x000fe40000000f00 */
[----:B------:R0:W-:Y:S01]  /*143e0*/  STL.64 [R1+0xbf8], R20 ;  /* 0x000bf81401007387 */ /* 0x0001e20000100a00 */
[----:B-1----:R-:W-:Y:S02]  /*143f0*/  HFMA2 R10, -RZ, RZ, 0.16943359375, -79.5625 ;  /* 0x316cd4f9ff0a7431 */ /* 0x002fe400000001ff */
[----:B------:R-:W-:Y:S01]  /*14400*/  IMAD.MOV.U32 R11, RZ, RZ, -0x557e622c ;  /* 0xaa819dd4ff0b7424 */ /* 0x000fe200078e00ff */
[----:B------:R1:W-:Y:S01]  /*14410*/  STL.64 [R1+0xbe8], R22 ;  /* 0x000be81601007387 */ /* 0x0003e20000100a00 */
[----:B--2---:R-:W-:-:S02]  /*14420*/  HFMA2 R24, -RZ, RZ, 0.072509765625, -0.0139923095703125 ;  /* 0x2ca4a32aff187431 */ /* 0x004fc400000001ff */
[----:B------:R-:W-:Y:S01]  /*14430*/  IMAD.MOV.U32 R25, RZ, RZ, -0x53e8c29e ;  /* 0xac173d62ff197424 */ /* 0x000fe200078e00ff */
[----:B------:R2:W-:Y:S01]  /*14440*/  STL.64 [R1+0xbb0], R26 ;  /* 0x000bb01a01007387 */ /* 0x0005e20000100a00 */
[----:B0-----:R-:W-:Y:S02]  /*14450*/  HFMA2 R20, -RZ, RZ, -0.5712890625, 0.8759765625 ;  /* 0xb8923b02ff147431 */ /* 0x001fe400000001ff */
[----:B------:R-:W-:Y:S01]  /*14460*/  IMAD.MOV.U32 R21, RZ, RZ, 0x39915f44 ;  /* 0x39915f44ff157424 */ /* 0x000fe200078e00ff */
[----:B------:R0:W-:Y:S01]  /*14470*/  STL.64 [R1+0xbf0], R10 ;  /* 0x000bf00a01007387 */ /* 0x0001e20000100a00 */
[----:B-1----:R-:W-:Y:S01]  /*14480*/  HFMA2 R23, -RZ, RZ, -0.01349639892578125, -201.75 ;  /* 0xa2e9da4eff177431 */ /* 0x002fe200000001ff */
[----:B------:R-:W-:Y:S02]  /*14490*/  MOV R22, 0x2b0a2bbf ;  /* 0x2b0a2bbf00167802 */ /* 0x000fe40000000f00 */
[----:B------:R1:W-:Y:S01]  /*144a0*/  STL.64 [R1+0xc08], R24 ;  /* 0x000c081801007387 */ /* 0x0003e20000100a00 */
[----:B--2---:R-:W-:-:S02]  /*144b0*/  HFMA2 R26, -RZ, RZ, -0.367919921875, -0.00036716461181640625 ;  /* 0xb5e38e04ff1a7431 */ /* 0x004fc400000001ff */
[----:B------:R-:W-:Y:S01]  /*144c0*/  IMAD.MOV.U32 R27, RZ, RZ, 0x356f1bed ;  /* 0x356f1bedff1b7424 */ /* 0x000fe200078e00ff */
        /* <DEDUP_REMOVED lines=10> */
[----:B0-----:R-:W-:-:S03]  /*14570*/  HFMA2 R22, -RZ, RZ, 0.43896484375, -0.00010782480239868164062 ;  /* 0x37068711ff167431 */ /* 0x001fc600000001ff */
[----:B------:R0:W-:Y:S01]  /*14580*/  STL.64 [R1+0xbd8], R26 ;  /* 0x000bd81a01007387 */ /* 0x0001e20000100a00 */
[----:B------:R-:W-:Y:S02]  /*14590*/  IMAD.MOV.U32 R23, RZ, RZ, -0x49e638a7 ;  /* 0xb619c759ff177424 */ /* 0x000fe400078e00ff */
[----:B-1----:R-:W-:Y:S01]  /*145a0*/  HFMA2 R11, -RZ, RZ, 0.29541015625, 0.0001986026763916015625 ;  /* 0x34ba0a82ff0b7431 */ /* 0x002fe200000001ff */
[----:B------:R1:W-:Y:S01]  /*145b0*/  STL.64 [R1+0xc48], R20 ;  /* 0x000c481401007387 */ /* 0x0003e20000100a00 */
[----:B------:R-:W-:Y:S01]  /*145c0*/  MOV R10, 0xafb2ce7f ;  /* 0xafb2ce7f000a7802 */ /* 0x000fe20000000f00 */
[----:B--2---:R-:W-:Y:S01]  /*145d0*/  HFMA2 R25, -RZ, RZ, -0.1356201171875, -0.00011593103408813476562 ;  /* 0xb0578799ff197431 */ /* 0x004fe200000001ff */
[----:B------:R-:W-:Y:S01]  /*145e0*/  MOV R24, 0x315951d7 ;  /* 0x315951d700187802 */ /* 0x000fe20000000f00 */
[----:B------:R2:W-:Y:S01]  /*145f0*/  STL.64 [R1+0xc38], R22 ;  /* 0x000c381601007387 */ /* 0x0005e20000100a00 */
[----:B0-----:R-:W-:Y:S01]  /*14600*/  IMAD.MOV.U32 R26, RZ, RZ, -0x51c0682a ;  /* 0xae3f97d6ff1a7424 */ /* 0x001fe200078e00ff */
[----:B------:R-:W-:-:S02]  /*14610*/  MOV R27, 0x26b84405 ;  /* 0x26b84405001b7802 */ /* 0x000fc40000000f00 */
[----:B------:R0:W-:Y:S01]  /*14620*/  STL.64 [R1+0xc40], R10 ;  /* 0x000c400a01007387 */ /* 0x0001e20000100a00 */
[----:B-1----:R-:W-:Y:S01]  /*14630*/  HFMA2 R21, -RZ, RZ, -0.05987548828125, 3760 ;  /* 0xabaa6b58ff157431 */ /* 0x002fe200000001ff */
[----:B------:R-:W-:Y:S02]  /*14640*/  MOV R20, 0xa428dfed ;  /* 0xa428dfed00147802 */ /* 0x000fe40000000f00 */
[----:B------:R1:W-:Y:S01]  /*14650*/  STL.64 [R1+0xc00], R26 ;  /* 0x000c001a01007387 */ /* 0x0003e20000100a00 */
[----:B--2---:R-:W-:Y:S01]  /*14660*/  IMAD.MOV.U32 R22, RZ, RZ, 0x27bb1603 ;  /* 0x27bb1603ff167424 */ /* 0x004fe200078e00ff */
[----:B------:R-:W-:Y:S02]  /*14670*/  MOV R23, 0x2ecdce2c ;  /* 0x2ecdce2c00177802 */ /* 0x000fe40000000f00 */
[----:B------:R2:W-:Y:S01]  /*14680*/  STL.64 [R1+0xc58], R24 ;  /* 0x000c581801007387 */ /* 0x0005e20000100a00 */
[----:B0-----:R-:W-:-:S03]  /*14690*/  HFMA2 R10, -RZ, RZ, -0.0980224609375, -1.0073184967041015625e-05 ;  /* 0xae4680a9ff0a7431 */ /* 0x001fc600000001ff */
[----:B------:R0:W-:Y:S01]  /*146a0*/  STL.64 [R1+0xc70], R20 ;  /* 0x000c701401007387 */ /* 0x0001e20000100a00 */
[----:B------:R-:W-:Y:S02]  /*146b0*/  IMAD.MOV.U32 R11, RZ, RZ, 0x2d3dfaf5 ;  /* 0x2d3dfaf5ff0b7424 */ /* 0x000fe400078e00ff */
[----:B-1----:R-:W-:Y:S01]  /*146c0*/  HFMA2 R27, -RZ, RZ, 0.5693359375, -0.000445842742919921875 ;  /* 0x388e8f4eff1b7431 */ /* 0x002fe200000001ff */
[----:B------:R-:W-:Y:S01]  /*146d0*/  MOV R26, 0xb9510216 ;  /* 0xb9510216001a7802 */ /* 0x000fe20000000f00 */
[----:B------:R1:W-:Y:S01]  /*146e0*/  STL.64 [R1+0xc60], R22 ;  /* 0x000c601601007387 */ /* 0x0003e20000100a00 */
[----:B--2---:R-:W-:Y:S02]  /*146f0*/  HFMA2 R24, -RZ, RZ, 0.75537109375, 7.47265625 ;  /* 0x3a0b4779ff187431 */ /* 0x004fe400000001ff */
[----:B------:R-:W-:Y:S01]  /*14700*/  IMAD.MOV.U32 R25, RZ, RZ, -0x45e4c462 ;  /* 0xba1b3b9eff197424 */ /* 0x000fe200078e00ff */
[----:B------:R2:W-:Y:S01]  /*14710*/  STL.64 [R1+0xc28], R26 ;  /* 0x000c281a01007387 */ /* 0x0005e20000100a00 */
[----:B0-----:R-:W-:-:S02]  /*14720*/  HFMA2 R20, -RZ, RZ, -0.474853515625, -2.73828125 ;  /* 0xb799c17aff147431 */ /* 0x001fc400000001ff */
[----:B------:R-:W-:Y:S01]  /*14730*/  IMAD.MOV.U32 R21, RZ, RZ, -0x4eac5ede ;  /* 0xb153a122ff157424 */ /* 0x000fe200078e00ff */
[----:B------:R0:W-:Y:S01]  /*14740*/  STL.64 [R1+0xc68], R10 ;  /* 0x000c680a01007387 */ /* 0x0001e20000100a00 */
[----:B-1----:R-:W-:Y:S01]  /*14750*/  HFMA2 R23, -RZ, RZ, 0.3330078125, 0.00890350341796875 ;  /* 0x3554208fff177431 */ /* 0x002fe200000001ff */
[----:B------:R-:W-:Y:S02]  /*14760*/  MOV R22, 0x398e04a8 ;  /* 0x398e04a800167802 */ /* 0x000fe40000000f00 */
[----:B------:R1:W-:Y:S01]  /*14770*/  STL.64 [R1+0xc80], R24 ;  /* 0x000c801801007387 */ /* 0x0003e20000100a00 */
[----:B--2---:R-:W-:-:S03]  /*14780*/  HFMA2 R26, -RZ, RZ, -0.03619384765625, 0.00014913082122802734375 ;  /* 0xa8a208e3ff1a7431 */ /* 0x004fc600000001ff */
        /* <DEDUP_REMOVED lines=8> */
[----:B--2---:R-:W-:Y:S01]  /*14810*/  IMAD.MOV.U32 R20, RZ, RZ, 0x30e787cd ;  /* 0x30e787cdff147424 */ /* 0x004fe200078e00ff */
[----:B------:R-:W-:-:S02]  /*14820*/  MOV R21, 0xb06bb8ab ;  /* 0xb06bb8ab00157802 */ /* 0x000fc40000000f00 */
[----:B------:R2:W-:Y:S01]  /*14830*/  STL.64 [R1+0xca8], R24 ;  /* 0x000ca81801007387 */ /* 0x0005e20000100a00 */
[----:B0-----:R-:W-:-:S03]  /*14840*/  HFMA2 R22, -RZ, RZ, -0.2418212890625, -0.00189113616943359375 ;  /* 0xb3bd97bfff167431 */ /* 0x001fc600000001ff */
[----:B------:R0:W-:Y:S01]  /*14850*/  STL.64 [R1+0xc50], R26 ;  /* 0x000c501a01007387 */ /* 0x0001e20000100a00 */
[----:B------:R-:W-:Y:S02]  /*14860*/  IMAD.MOV.U32 R23, RZ, RZ, 0x334bbc63 ;  /* 0x334bbc63ff177424 */ /* 0x000fe400078e00ff */
[----:B-1----:R-:W-:Y:S01]  /*14870*/  HFMA2 R11, -RZ, RZ, 0.04498291015625, -5.83203125 ;  /* 0x29c2c5d5ff0b7431 */ /* 0x002fe200000001ff */
[----:B------:R1:W-:Y:S01]  /*14880*/  STL.64 [R1+0xcc0], R20 ;  /* 0x000cc01401007387 */ /* 0x0003e20000100a00 */
[----:B------:R-:W-:Y:S01]  /*14890*/  MOV R10, 0xb2578752 ;  /* 0xb2578752000a7802 */ /* 0x000fe20000000f00 */
[----:B--2---:R-:W-:Y:S01]  /*148a0*/  HFMA2 R25, -RZ, RZ, 0.08428955078125, -213.875 ;  /* 0x2d65daafff197431 */ /* 0x004fe200000001ff */
[----:B------:R-:W-:Y:S01]  /*148b0*/  MOV R24, 0xadea538c ;  /* 0xadea538c00187802 */ /* 0x000fe20000000f00 */
[----:B------:R2:W-:Y:S01]  /*148c0*/  STL.64 [R1+0xcb0], R22 ;  /* 0x000cb01601007387 */ /* 0x0005e20000100a00 */
[----:B0-----:R-:W-:Y:S01]  /*148d0*/  IMAD.MOV.U32 R26, RZ, RZ, 0x2b1fe612 ;  /* 0x2b1fe612ff1a7424 */ /* 0x001fe200078e00ff */
[----:B------:R-:W-:-:S02]  /*148e0*/  MOV R27, 0xaa152d8b ;  /* 0xaa152d8b001b7802 */ /* 0x000fc40000000f00 */
[----:B------:R0:W-:Y:S01]  /*148f0*/  STL.64 [R1+0xcb8], R10 ;  /* 0x000cb80a01007387 */ /* 0x0001e20000100a00 */
[----:B-1----:R-:W-:Y:S01]  /*14900*/  HFMA2 R21, -RZ, RZ, -0.71044921875, -0.0028133392333984375 ;  /* 0xb9af99c3ff157431 */ /* 0x002fe200000001ff */
[----:B------:R-:W-:Y:S02]  /*14910*/  MOV R20, 0x3858ebaf ;  /* 0x3858ebaf00147802 */ /* 0x000fe40000000f00 */
[----:B------:R1:W-:Y:S01]  /*14920*/  STL.64 [R1+0xc78], R26 ;  /* 0x000c781a01007387 */ /* 0x0003e20000100a00 */
[----:B--2---:R-:W-:Y:S01]  /*14930*/  IMAD.MOV.U32 R22, RZ, RZ, -0x53a03bb8 ;  /* 0xac5fc448ff167424 */ /* 0x004fe200078e00ff */
[----:B------:R-:W-:Y:S02]  /*14940*/  MOV R23, 0x22adcde9 ;  /* 0x22adcde900177802 */ /* 0x000fe40000000f00 */
[----:B------:R2:W-:Y:S01]  /*14950*/  STL.64 [R1+0xcd0], R24 ;  /* 0x000cd01801007387 */ /* 0x0005e20000100a00 */
        /* <DEDUP_REMOVED lines=9> */
[----:B0-----:R-:W-:Y:S02]  /*149f0*/  HFMA2 R20, -RZ, RZ, 0.321533203125, -0.00016295909881591796875 ;  /* 0x35258957ff147431 */ /* 0x001fe400000001ff */
[----:B------:R-:W-:Y:S01]  /*14a00*/  IMAD.MOV.U32 R21, RZ, RZ, -0x4bc36b44 ;  /* 0xb43c94bcff157424 */ /* 0x000fe200078e00ff */
[----:B------:R0:W-:Y:S01]  /*14a10*/  STL.64 [R1+0xce0], R10 ;  /* 0x000ce00a01007387 */ /* 0x0001e20000100a00 */
[----:B-1----:R-:W-:Y:S01]  /*14a20*/  HFMA2 R23, -RZ, RZ, 0.42236328125, 0.24755859375 ;  /* 0x36c233ecff177431 */ /* 0x002fe200000001ff */
[----:B------:R-:W-:-:S02]  /*14a30*/  MOV R22, 0xb799348b ;  /* 0xb799348b00167802 */ /* 0x000fc40000000f00 */
[----:B------:R1:W-:Y:S01]  /*14a40*/  STL.64 [R1+0xcf8], R24 ;  /* 0x000cf81801007387 */ /* 0x0003e20000100a00 */
[----:B--2---:R-:W-:-:S03]  /*14a50*/  HFMA2 R26, -RZ, RZ, 0.11602783203125, 45856 ;  /* 0x2f6d7999ff1a7431 */ /* 0x004fc600000001ff */
[----:B------:R2:W-:Y:S01]  /*14a60*/  STL.64 [R1+0xd10], R20 ;  /* 0x000d101401007387 */ /* 0x0005e20000100a00 */
[----:B------:R-:W-:Y:S02]  /*14a70*/  IMAD.MOV.U32 R27, RZ, RZ, -0x59a49046 ;  /* 0xa65b6fbaff1b7424 */ /* 0x000fe400078e00ff */
[----:B0-----:R-:W-:Y:S01]  /*14a80*/  IMAD.MOV.U32 R10, RZ, RZ, 0x3007c16d ;  /* 0x3007c16dff0a7424 */ /* 0x001fe200078e00ff */
[----:B------:R-:W-:Y:S01]  /*14a90*/  MOV R11, 0xb58e3567 ;  /* 0xb58e3567000b7802 */ /* 0x000fe20000000f00 */
[----:B------:R0:W-:Y:S01]  /*14aa0*/  STL.64 [R1+0xd00], R22 ;  /* 0x000d001601007387 */ /* 0x0001e20000100a00 */
[----:B-1----:R-:W-:Y:S01]  /*14ab0*/  IMAD.MOV.U32 R24, RZ, RZ, -0x4d858bba ;  /* 0xb27a7446ff187424 */ /* 0x002fe200078e00ff */
[----:B------:R-:W-:Y:S02]  /*14ac0*/  MOV R25, 0x31859418 ;  /* 0x3185941800197802 */ /* 0x000fe40000000f00 */
[----:B------:R1:W-:Y:S01]  /*14ad0*/  STL.64 [R1+0xd08], R10 ;  /* 0x000d080a01007387 */ /* 0x0003e20000100a00 */
[----:B--2---:R-:W-:Y:S01]  /*14ae0*/  IMAD.MOV.U32 R20, RZ, RZ, 0x23eee253 ;  /* 0x23eee253ff147424 */ /* 0x004fe200078e00ff */
[----:B------:R-:W-:-:S02]  /*14af0*/  MOV R21, 0x2d1bcefb ;  /* 0x2d1bcefb00157802 */ /* 0x000fc40000000f00 */
[----:B------:R2:W-:Y:S01]  /*14b00*/  STL.64 [R1+0xd20], R24 ;  /* 0x000d201801007387 */ /* 0x0005e20000100a00 */
[----:B0-----:R-:W-:-:S03]  /*14b10*/  HFMA2 R22, -RZ, RZ, -0.016387939453125, -55616 ;  /* 0xa432facaff167431 */ /* 0x001fc600000001ff */
[----:B------:R0:W-:Y:S01]  /*14b20*/  STL.64 [R1+0xcc8], R26 ;  /* 0x000cc81a01007387 */ /* 0x0001e20000100a00 */
[----:B------:R-:W-:Y:S02]  /*14b30*/  IMAD.MOV.U32 R23, RZ, RZ, -0x4fed8b93 ;  /* 0xb012746dff177424 */ /* 0x000fe400078e00ff */
[----:B-1----:R-:W-:Y:S01]  /*14b40*/  HFMA2 R11, -RZ, RZ, -0.10308837890625, -109.3125 ;  /* 0xae99d6d5ff0b7431 */ /* 0x002fe200000001ff */
[----:B------:R1:W-:Y:S01]  /*14b50*/  STL.64 [R1+0xd38], R20 ;  /* 0x000d381401007387 */ /* 0x0003e20000100a00 */
[----:B------:R-:W-:Y:S01]  /*14b60*/  MOV R10, 0x2f96d785 ;  /* 0x2f96d785000a7802 */ /* 0x000fe20000000f00 */
[----:B--2---:R-:W-:Y:S01]  /*14b70*/  HFMA2 R25, -RZ, RZ, 0.794921875, 0.00070858001708984375 ;  /* 0x3a5c11ceff197431 */ /* 0x004fe200000001ff */
[----:B------:R-:W-:Y:S01]  /*14b80*/  MOV R24, 0xba2b14da ;  /* 0xba2b14da00187802 */ /* 0x000fe20000000f00 */
[----:B------:R2:W-:Y:S01]  /*14b90*/  STL.64 [R1+0xd28], R22 ;  /* 0x000d281601007387 */ /* 0x0005e20000100a00 */
[----:B0-----:R-:W-:Y:S01]  /*14ba0*/  IMAD.MOV.U32 R26, RZ, RZ, 0x3993775b ;  /* 0x3993775bff1a7424 */ /* 0x001fe200078e00ff */
[----:B------:R-:W-:-:S02]  /*14bb0*/  MOV R27, 0xb8e63214 ;  /* 0xb8e63214001b7802 */ /* 0x000fc40000000f00 */
[----:B------:R0:W-:Y:S01]  /*14bc0*/  STL.64 [R1+0xd30], R10 ;  /* 0x000d300a01007387 */ /* 0x0001e20000100a00 */
[----:B-1----:R-:W-:Y:S01]  /*14bd0*/  HFMA2 R21, -RZ, RZ, 0.17529296875, -0.0038089752197265625 ;  /* 0x319c9bcdff157431 */ /* 0x002fe200000001ff */
[----:B------:R-:W-:Y:S02]  /*14be0*/  MOV R20, 0x384231bf ;  /* 0x384231bf00147802 */ /* 0x000fe40000000f00 */
[----:B------:R1:W-:Y:S01]  /*14bf0*/  STL.64 [R1+0xcf0], R26 ;  /* 0x000cf01a01007387 */ /* 0x0003e20000100a00 */
[----:B--2---:R-:W-:Y:S01]  /*14c00*/  IMAD.MOV.U32 R22, RZ, RZ, -0x461a34c2 ;  /* 0xb9e5cb3eff167424 */ /* 0x004fe200078e00ff */
[----:B------:R-:W-:Y:S02]  /*14c10*/  MOV R23, 0xb53b133b ;  /* 0xb53b133b00177802 */ /* 0x000fe40000000f00 */
[----:B------:R2:W-:Y:S01]  /*14c20*/  STL.64 [R1+0xd48], R24 ;  /* 0x000d481801007387 */ /* 0x0005e20000100a00 */
        /* <DEDUP_REMOVED lines=9> */
[----:B0-----:R-:W-:Y:S02]  /*14cc0*/  HFMA2 R20, -RZ, RZ, -0.19189453125, -3.482421875 ;  /* 0xb224c2f7ff147431 */ /* 0x001fe400000001ff */
[----:B------:R-:W-:Y:S01]  /*14cd0*/  IMAD.MOV.U32 R21, RZ, RZ, 0x31b31feb ;  /* 0x31b31febff157424 */ /* 0x000fe200078e00ff */
[----:B------:R0:W-:Y:S01]  /*14ce0*/  STL.64 [R1+0xd58], R10 ;  /* 0x000d580a01007387 */ /* 0x0001e20000100a00 */
[----:B-1----:R-:W-:Y:S01]  /*14cf0*/  HFMA2 R23, -RZ, RZ, -0.27587890625, -19.78125 ;  /* 0xb46accf2ff177431 */ /* 0x002fe200000001ff */
[----:B------:R-:W-:-:S02]  /*14d00*/  MOV R22, 0x34ca97cc ;  /* 0x34ca97cc00167802 */ /* 0x000fc40000000f00 */
[----:B------:R1:W-:Y:S01]  /*14d10*/  STL.64 [R1+0xd70], R24 ;  /* 0x000d701801007387 */ /* 0x0003e20000100a00 */
[----:B--2---:R-:W-:-:S03]  /*14d20*/  HFMA2 R26, -RZ, RZ, -0.0718994140625, -4320 ;  /* 0xac9aec38ff1a7431 */ /* 0x004fc600000001ff */
[----:B------:R2:W-:Y:S01]  /*14d30*/  STL.64 [R1+0xd88], R20 ;  /* 0x000d881401007387 */ /* 0x0005e20000100a00 */
[----:B------:R-:W-:Y:S02]  /*14d40*/  IMAD.MOV.U32 R27, RZ, RZ, 0x2b98eb50 ;  /* 0x2b98eb50ff1b7424 */ /* 0x000fe400078e00ff */
[----:B0-----:R-:W-:Y:S01]  /*14d50*/  IMAD.MOV.U32 R10, RZ, RZ, 0x33859412 ;  /* 0x33859412ff0a7424 */ /* 0x001fe200078e00ff */
[----:B------:R-:W-:Y:S01]  /*14d60*/  MOV R11, 0x263e2a76 ;  /* 0x263e2a76000b7802 */ /* 0x000fe20000000f00 */
[----:B------:R0:W-:Y:S01]  /*14d70*/  STL.64 [R1+0xd78], R22 ;  /* 0x000d781601007387 */ /* 0x0001e20000100a00 */
[----:B-1----:R-:W-:Y:S01]  /*14d80*/  IMAD.MOV.U32 R24, RZ, RZ, 0x2f563c98 ;  /* 0x2f563c98ff187424 */ /* 0x002fe200078e00ff */
[----:B------:R-:W-:Y:S02]  /*14d90*/  MOV R25, 0xaedeb390 ;  /* 0xaedeb39000197802 */ /* 0x000fe40000000f00 */
[----:B------:R1:W-:Y:S01]  /*14da0*/  STL.64 [R1+0xd80], R10 ;  /* 0x000d800a01007387 */ /* 0x0003e20000100a00 */
[----:B--2---:R-:W-:Y:S01]  /*14db0*/  IMAD.MOV.U32 R20, RZ, RZ, -0x4768e703 ;  /* 0xb89718fdff147424 */ /* 0x004fe200078e00ff */
[----:B------:R-:W-:-:S02]  /*14dc0*/  MOV R21, 0x3a31cb4e ;  /* 0x3a31cb4e00157802 */ /* 0x000fc40000000f00 */
[----:B------:R2:W-:Y:S01]  /*14dd0*/  STL.64 [R1+0xd98], R24 ;  /* 0x000d981801007387 */ /* 0x0005e20000100a00 */
[----:B0-----:R-:W-:-:S03]  /*14de0*/  HFMA2 R22, -RZ, RZ, 0.09210205078125, 635.5 ;  /* 0x2de560f7ff167431 */ /* 0x001fc600000001ff */
[----:B------:R0:W-:Y:S01]  /*14df0*/  STL.64 [R1+0xd40], R26 ;  /* 0x000d401a01007387 */ /* 0x0001e20000100a00 */
[----:B------:R-:W-:Y:S02]  /*14e00*/  IMAD.MOV.U32 R23, RZ, RZ, -0x5d44325b ;  /* 0xa2bbcda5ff177424 */ /* 0x000fe400078e00ff */
[----:B-1----:R-:W-:Y:S01]  /*14e10*/  HFMA2 R11, -RZ, RZ, -0.763671875, 8164 ;  /* 0xba1c6ff9ff0b7431 */ /* 0x002fe200000001ff */
[----:B------:R1:W-:Y:S01]  /*14e20*/  STL.64 [R1+0xdb0], R20 ;  /* 0x000db01401007387 */ /* 0x0003e20000100a00 */
[----:B------:R-:W-:Y:S01]  /*14e30*/  MOV R10, 0xac6d4b31 ;  /* 0xac6d4b31000a7802 */ /* 0x000fe20000000f00 */
[----:B--2---:R-:W-:Y:S01]  /*14e40*/  HFMA2 R25, -RZ, RZ, -0.58642578125, -64.125 ;  /* 0xb8b1d402ff197431 */ /* 0x004fe200000001ff */
[----:B------:R-:W-:Y:S01]  /*14e50*/  MOV R24, 0x3443638e ;  /* 0x3443638e00187802 */ /* 0x000fe20000000f00 */
[----:B------:R2:W-:Y:S01]  /*14e60*/  STL.64 [R1+0xda0], R22 ;  /* 0x000da01601007387 */ /* 0x0005e20000100a00 */
[----:B0-----:R-:W-:Y:S01]  /*14e70*/  IMAD.MOV.U32 R26, RZ, RZ, -0x48ce3da8 ;  /* 0xb731c258ff1a7424 */ /* 0x001fe200078e00ff */
[----:B------:R-:W-:-:S02]  /*14e80*/  MOV R27, 0x36e39c79 ;  /* 0x36e39c79001b7802 */ /* 0x000fc40000000f00 */
[----:B------:R0:W-:Y:S01]  /*14e90*/  STL.64 [R1+0xda8], R10 ;  /* 0x000da80a01007387 */ /* 0x0001e20000100a00 */
[----:B-1----:R-:W-:Y:S01]  /*14ea0*/  HFMA2 R21, -RZ, RZ, 0.338134765625, -3.265625 ;  /* 0x3569c288ff157431 */ /* 0x002fe200000001ff */
[----:B------:R-:W-:Y:S02]  /*14eb0*/  MOV R20, 0xb63ec69d ;  /* 0xb63ec69d00147802 */ /* 0x000fe40000000f00 */
[----:B------:R1:W-:Y:S01]  /*14ec0*/  STL.64 [R1+0xd68], R26 ;  /* 0x000d681a01007387 */ /* 0x0003e20000100a00 */
[----:B--2---:R-:W-:Y:S01]  /*14ed0*/  IMAD.MOV.U32 R22, RZ, RZ, 0x38800900 ;  /* 0x38800900ff167424 */ /* 0x004fe200078e00ff */
[----:B------:R-:W-:Y:S02]  /*14ee0*/  MOV R23, 0xb7b0c7e6 ;  /* 0xb7b0c7e600177802 */ /* 0x000fe40000000f00 */
[----:B------:R2:W-:Y:S01]  /*14ef0*/  STL.64 [R1+0xdc0], R24 ;  /* 0x000dc01801007387 */ /* 0x0005e20000100a00 */
        /* <DEDUP_REMOVED lines=9> */
[----:B0-----:R-:W-:Y:S02]  /*14f90*/  HFMA2 R20, -RZ, RZ, -0.0085296630859375, -367.25 ;  /* 0xa05eddbdff147431 */ /* 0x001fe400000001ff */
[----:B------:R-:W-:Y:S01]  /*14fa0*/  IMAD.MOV.U32 R21, RZ, RZ, -0x514e0798 ;  /* 0xaeb1f868ff157424 */ /* 0x000fe200078e00ff */
[----:B------:R0:W-:Y:S01]  /*14fb0*/  STL.64 [R1+0xdd0], R10 ;  /* 0x000dd00a01007387 */ /* 0x0001e20000100a00 */
[----:B-1----:R-:W-:Y:S01]  /*14fc0*/  HFMA2 R23, -RZ, RZ, 0.1724853515625, -1513 ;  /* 0x3185e5e9ff177431 */ /* 0x002fe200000001ff */
[----:B------:R-:W-:-:S02]  /*14fd0*/  MOV R22, 0xa83836b2 ;  /* 0xa83836b200167802 */ /* 0x000fc40000000f00 */
[----:B------:R1:W-:Y:S01]  /*14fe0*/  STL.64 [R1+0xde8], R24 ;  /* 0x000de81801007387 */ /* 0x0003e20000100a00 */
[----:B--2---:R-:W-:-:S03]  /*14ff0*/  HFMA2 R26, -RZ, RZ, -0.76904296875, -30.296875 ;  /* 0xba27cf93ff1a7431 */ /* 0x004fc600000001ff */
[----:B------:R2:W-:Y:S01]  /*15000*/  STL.64 [R1+0xe00], R20 ;  /* 0x000e001401007387 */ /* 0x0005e20000100a00 */
[----:B------:R-:W-:Y:S02]  /*15010*/  IMAD.MOV.U32 R27, RZ, RZ, 0x39917d90 ;  /* 0x39917d90ff1b7424 */ /* 0x000fe400078e00ff */
[----:B0-----:R-:W-:Y:S01]  /*15020*/  IMAD.MOV.U32 R10, RZ, RZ, -0x4eedda29 ;  /* 0xb11225d7ff0a7424 */ /* 0x001fe200078e00ff */
        /* <DEDUP_REMOVED lines=8> */
[----:B0-----:R-:W-:-:S03]  /*150b0*/  HFMA2 R22, -RZ, RZ, 0.82080078125, 184 ;  /* 0x3a9159c0ff167431 */ /* 0x001fc600000001ff */
[----:B------:R0:W-:Y:S01]  /*150c0*/  STL.64 [R1+0xdb8], R26 ;  /* 0x000db81a01007387 */ /* 0x0001e20000100a00 */
[----:B------:R-:W-:Y:S02]  /*150d0*/  IMAD.MOV.U32 R23, RZ, RZ, 0x35854f7b ;  /* 0x35854f7bff177424 */ /* 0x000fe400078e00ff */
[----:B-1----:R-:W-:Y:S01]  /*150e0*/  HFMA2 R11, -RZ, RZ, 0.734375, 0.000367641448974609375 ;  /* 0x39e00e06ff0b7431 */ /* 0x002fe200000001ff */
[----:B------:R1:W-:Y:S01]  /*150f0*/  STL.64 [R1+0xe28], R20 ;  /* 0x000e281401007387 */ /* 0x0003e20000100a00 */
[----:B------:R-:W-:Y:S01]  /*15100*/  MOV R10, 0xba055d4d ;  /* 0xba055d4d000a7802 */ /* 0x000fe20000000f00 */
[----:B--2---:R-:W-:Y:S01]  /*15110*/  HFMA2 R25, -RZ, RZ, 0.09893798828125, 7.9572200775146484375e-05 ;  /* 0x2e550537ff197431 */ /* 0x004fe200000001ff */
[----:B------:R-:W-:Y:S01]  /*15120*/  MOV R24, 0x372f51d8 ;  /* 0x372f51d800187802 */ /* 0x000fe20000000f00 */
[----:B------:R2:W-:Y:S01]  /*15130*/  STL.64 [R1+0xe18], R22 ;  /* 0x000e181601007387 */ /* 0x0005e20000100a00 */
[----:B0-----:R-:W-:Y:S01]  /*15140*/  IMAD.MOV.U32 R26, RZ, RZ, 0x2c81c80c ;  /* 0x2c81c80cff1a7424 */ /* 0x001fe200078e00ff */
[----:B------:R-:W-:-:S02]  /*15150*/  MOV R27, 0xb424c32d ;  /* 0xb424c32d001b7802 */ /* 0x000fc40000000f00 */
[----:B------:R0:W-:Y:S01]  /*15160*/  STL.64 [R1+0xe20], R10 ;  /* 0x000e200a01007387 */ /* 0x0001e20000100a00 */
[----:B-1----:R-:W-:Y:S01]  /*15170*/  HFMA2 R21, -RZ, RZ, -0.2242431640625, -0.000300884246826171875 ;  /* 0xb32d8ceeff157431 */ /* 0x002fe200000001ff */
[----:B------:R-:W-:Y:S02]  /*15180*/  MOV R20, 0x3396a2a5 ;  /* 0x3396a2a500147802 */ /* 0x000fe40000000f00 */
[----:B------:R1:W-:Y:S01]  /*15190*/  STL.64 [R1+0xde0], R26 ;  /* 0x000de01a01007387 */ /* 0x0003e20000100a00 */
[----:B--2---:R-:W-:Y:S01]  /*151a0*/  IMAD.MOV.U32 R22, RZ, RZ, -0x49efd53c ;  /* 0xb6102ac4ff167424 */ /* 0x004fe200078e00ff */
[----:B------:R-:W-:Y:S02]  /*151b0*/  MOV R23, 0x35b26ccc ;  /* 0x35b26ccc00177802 */ /* 0x000fe40000000f00 */
[----:B------:R2:W-:Y:S01]  /*151c0*/  STL.64 [R1+0xe38], R24 ;  /* 0x000e381801007387 */ /* 0x0005e20000100a00 */
        /* <DEDUP_REMOVED lines=9> */
[----:B0-----:R-:W-:Y:S02]  /*15260*/  HFMA2 R20, -RZ, RZ, 0.6455078125, 2626 ;  /* 0x392a6921ff147431 */ /* 0x001fe400000001ff */
[----:B------:R-:W-:Y:S01]  /*15270*/  IMAD.MOV.U32 R21, RZ, RZ, -0x44f8c6dd ;  /* 0xbb073923ff157424 */ /* 0x000fe200078e00ff */
[----:B------:R0:W-:Y:S01]  /*15280*/  STL.64 [R1+0xe48], R10 ;  /* 0x000e480a01007387 */ /* 0x0001e20000100a00 */
[----:B-1----:R-:W-:Y:S01]  /*15290*/  HFMA2 R23, -RZ, RZ, 0.01334381103515625, -14.09375 ;  /* 0x22d5cb0cff177431 */ /* 0x002fe200000001ff */
[----:B------:R-:W-:-:S02]  /*152a0*/  MOV R22, 0xaf912a36 ;  /* 0xaf912a3600167802 */ /* 0x000fc40000000f00 */
[----:B------:R1:W-:Y:S01]  /*152b0*/  STL.64 [R1+0xe60], R24 ;  /* 0x000e601801007387 */ /* 0x0003e20000100a00 */
[----:B--2---:R-:W-:-:S03]  /*152c0*/  HFMA2 R26, -RZ, RZ, 0.52978515625, -7944 ;  /* 0x383defc2ff1a7431 */ /* 0x004fc600000001ff */
[----:B------:R2:W-:Y:S01]  /*152d0*/  STL.64 [R1+0xe78], R20 ;  /* 0x000e781401007387 */ /* 0x0005e20000100a00 */
[----:B------:R-:W-:Y:S02]  /*152e0*/  IMAD.MOV.U32 R27, RZ, RZ, -0x47fcd784 ;  /* 0xb803287cff1b7424 */ /* 0x000fe400078e00ff */
[----:B0-----:R-:W-:Y:S01]  /*152f0*/  IMAD.MOV.U32 R10, RZ, RZ, 0x2e259399 ;  /* 0x2e259399ff0a7424 */ /* 0x001fe200078e00ff */
[----:B------:R-:W-:Y:S01]  /*15300*/  MOV R11, 0x3acf0edd ;  /* 0x3acf0edd000b7802 */ /* 0x000fe20000000f00 */
[----:B------:R0:W-:Y:S01]  /*15310*/  STL.64 [R1+0xe68], R22 ;  /* 0x000e681601007387 */ /* 0x0001e20000100a00 */
[----:B-1----:R-:W-:Y:S02]  /*15320*/  HFMA2 R25, -RZ, RZ, 0.71728515625, -47744 ;  /* 0x39bdf9d4ff197431 */ /* 0x002fe400000001ff */
[----:B------:R-:W-:Y:S01]  /*15330*/  IMAD.MOV.U32 R24, RZ, RZ, -0x4b29b865 ;  /* 0xb4d6479bff187424 */ /* 0x000fe200078e00ff */
[----:B------:R1:W-:Y:S01]  /*15340*/  STL.64 [R1+0xe70], R10 ;  /* 0x000e700a01007387 */ /* 0x0003e20000100a00 */
[----:B--2---:R-:W-:-:S02]  /*15350*/  HFMA2 R21, -RZ, RZ, -0.421142578125, 14.125 ;  /* 0xb6bd4b10ff157431 */ /* 0x004fc400000001ff */
[----:B------:R-:W-:Y:S01]  /*15360*/  IMAD.MOV.U32 R20, RZ, RZ, 0x3790f86c ;  /* 0x3790f86cff147424 */ /* 0x000fe200078e00ff */
[----:B------:R2:W-:Y:S01]  /*15370*/  STL.64 [R1+0xe30], R26 ;  /* 0x000e301a01007387 */ /* 0x0005e20000100a00 */
[----:B0-----:R-:W-:Y:S01]  /*15380*/  MOV R22, 0xb9938e1b ;  /* 0xb9938e1b00167802 */ /* 0x001fe20000000f00 */
[----:B------:R-:W-:Y:S02]  /*15390*/  IMAD.MOV.U32 R23, RZ, RZ, 0x38db2466 ;  /* 0x38db2466ff177424 */ /* 0x000fe400078e00ff */
[----:B------:R0:W-:Y:S01]  /*153a0*/  STL.64 [R1+0xe88], R24 ;  /* 0x000e881801007387 */ /* 0x0001e20000100a00 */
[----:B-1----:R-:W-:Y:S01]  /*153b0*/  HFMA2 R10, -RZ, RZ, 0.1583251953125, -3.76171875 ;  /* 0x3111c386ff0a7431 */ /* 0x002fe200000001ff */
[----:B------:R-:W-:Y:S02]  /*153c0*/  MOV R11, 0xb7d840e1 ;  /* 0xb7d840e1000b7802 */ /* 0x000fe40000000f00 */
[----:B------:R1:W-:Y:S01]  /*153d0*/  STL.64 [R1+0xea0], R20 ;  /* 0x000ea01401007387 */ /* 0x0003e20000100a00 */
[----:B--2---:R-:W-:Y:S01]  /*153e0*/  IMAD.MOV.U32 R26, RZ, RZ, 0x32451f4e ;  /* 0x32451f4eff1a7424 */ /* 0x004fe200078e00ff */
[----:B------:R-:W-:-:S02]  /*153f0*/  MOV R27, 0x22924184 ;  /* 0x22924184001b7802 */ /* 0x000fc40000000f00 */
[----:B------:R2:W-:Y:S01]  /*15400*/  STL.64 [R1+0xe90], R22 ;  /* 0x000e901601007387 */ /* 0x0005e20000100a00 */
[----:B0-----:R-:W-:Y:S01]  /*15410*/  HFMA2 R24, -RZ, RZ, -0.326171875, 1470 ;  /* 0xb53865beff187431 */ /* 0x001fe200000001ff */
[----:B------:R-:W-:Y:S02]  /*15420*/  MOV R25, 0x345dc32f ;  /* 0x345dc32f00197802 */ /* 0x000fe40000000f00 */
[----:B------:R0:W-:Y:S01]  /*15430*/  STL.64 [R1+0xe58], R26 ;  /* 0x000e581a01007387 */ /* 0x0001e20000100a00 */
[----:B-1----:R-:W-:Y:S01]  /*15440*/  HFMA2 R20, -RZ, RZ, -0.0199127197265625, -0.046417236328125 ;  /* 0xa519a9f1ff147431 */ /* 0x002fe200000001ff */
[----:B------:R-:W-:Y:S02]  /*15450*/  MOV R21, 0x30785d67 ;  /* 0x30785d6700157802 */ /* 0x000fe40000000f00 */
[----:B------:R1:W-:Y:S01]  /*15460*/  STL.64 [R1+0xe98], R10 ;  /* 0x000e980a01007387 */ /* 0x0003e20000100a00 */
[----:B--2---:R-:W-:Y:S02]  /*15470*/  HFMA2 R23, -RZ, RZ, -0.2216796875, -11232 ;  /* 0xb318f17cff177431 */ /* 0x004fe400000001ff */
[----:B------:R-:W-:Y:S01]  /*15480*/  IMAD.MOV.U32 R22, RZ, RZ, 0x29526277 ;  /* 0x29526277ff167424 */ /* 0x000fe200078e00ff */
[----:B------:R2:W-:Y:S01]  /*15490*/  STL.64 [R1+0xeb0], R24 ;  /* 0x000eb01801007387 */ /* 0x0005e20000100a00 */
[----:B0-----:R-:W-:-:S03]  /*154a0*/  MOV R26, 0x3b0c2df0 ;  /* 0x3b0c2df0001a7802 */ /* 0x001fc60000000f00 */
[----:B------:R0:W-:Y:S01]  /*154b0*/  STL.64 [R1+0xec8], R20 ;  /* 0x000ec81401007387 */ /* 0x0001e20000100a00 */
[----:B------:R-:W-:Y:S02]  /*154c0*/  MOV R27, 0xba847eb2 ;  /* 0xba847eb2001b7802 */ /* 0x000fe40000000f00 */
[----:B-1----:R-:W-:Y:S01]  /*154d0*/  MOV R10, 0x32afd7e3 ;  /* 0x32afd7e3000a7802 */ /* 0x002fe20000000f00 */
[----:B------:R-:W-:Y:S01]  /*154e0*/  IMAD.MOV.U32 R11, RZ, RZ, -0x4e3865f7 ;  /* 0xb1c79a09ff0b7424 */ /* 0x000fe200078e00ff */
[----:B------:R1:W-:Y:S01]  /*154f0*/  STL.64 [R1+0xeb8], R22 ;  /* 0x000eb81601007387 */ /* 0x0003e20000100a00 */
[----:B--2---:R-:W-:Y:S01]  /*15500*/  MOV R24, 0xbb8572b5 ;  /* 0xbb8572b500187802 */ /* 0x004fe20000000f00 */
[----:B------:R-:W-:Y:S02]  /*15510*/  IMAD.MOV.U32 R25, RZ, RZ, 0x3bd1d34d ;  /* 0x3bd1d34dff197424 */ /* 0x000fe400078e00ff */
[----:B------:R2:W-:Y:S01]  /*15520*/  STL.64 [R1+0xe80], R26 ;  /* 0x000e801a01007387 */ /* 0x0005e20000100a00 */
[----:B0-----:R-:W-:Y:S01]  /*15530*/  MOV R20, 0x3a5b23f8 ;  /* 0x3a5b23f800147802 */ /* 0x001fe20000000f00 */
[----:B------:R-:W-:-:S02]  /*15540*/  IMAD.MOV.U32 R21, RZ, RZ, 0x32a708fe ;  /* 0x32a708feff157424 */ /* 0x000fc400078e00ff */
[----:B------:R0:W-:Y:S01]  /*15550*/  STL.64 [R1+0xec0], R10 ;  /* 0x000ec00a01007387 */ /* 0x0001e20000100a00 */
[----:B-1----:R-:W-:Y:S01]  /*15560*/  HFMA2 R22, -RZ, RZ, -0.939453125, 3328 ;  /* 0xbb846a80ff167431 */ /* 0x002fe200000001ff */
[----:B------:R-:W-:Y:S02]  /*15570*/  MOV R23, 0xb6128c3e ;  /* 0xb6128c3e00177802 */ /* 0x000fe40000000f00 */
[----:B------:R1:W-:Y:S01]  /*15580*/  STL.64 [R1+0xed8], R24 ;  /* 0x000ed81801007387 */ /* 0x0003e20000100a00 */
[----:B--2---:R-:W-:Y:S01]  /*15590*/  MOV R26, 0xad41f120 ;  /* 0xad41f120001a7802 */ /* 0x004fe20000000f00 */
[----:B------:R-:W-:Y:S02]  /*155a0*/  IMAD.MOV.U32 R27, RZ, RZ, 0x3596a2b5 ;  /* 0x3596a2b5ff1b7424 */ /* 0x000fe400078e00ff */
[----:B------:R2:W-:Y:S01]  /*155b0*/  STL.64 [R1+0xef0], R20 ;  /* 0x000ef01401007387 */ /* 0x0005e20000100a00 */
[----:B0-----:R-:W-:Y:S02]  /*155c0*/  HFMA2 R11, -RZ, RZ, -0.87548828125, 0.0038356781005859375 ;  /* 0xbb011bdbff0b7431 */ /* 0x001fe400000001ff */
[----:B------:R-:W-:Y:S01]  /*155d0*/  IMAD.MOV.U32 R10, RZ, RZ, 0x3b0e7a69 ;  /* 0x3b0e7a69ff0a7424 */ /* 0x000fe200078e00ff */
[----:B------:R0:W-:Y:S01]  /*155e0*/  STL.64 [R1+0xea8], R26 ;  /* 0x000ea81a01007387 */ /* 0x0001e20000100a00 */
[----:B-1----:R-:W-:-:S02]  /*155f0*/  HFMA2 R25, -RZ, RZ, -0.1112060546875, -6.7578125 ;  /* 0xaf1ec6c2ff197431 */ /* 0x002fc400000001ff */
[----:B------:R-:W-:Y:S01]  /*15600*/  IMAD.MOV.U32 R24, RZ, RZ, -0x477207b8 ;  /* 0xb88df848ff187424 */ /* 0x000fe200078e00ff */
[----:B------:R1:W-:Y:S01]  /*15610*/  STL.64 [R1+0xee0], R22 ;  /* 0x000ee01601007387 */ /* 0x0003e20000100a00 */
[----:B--2---:R-:W-:Y:S02]  /*15620*/  HFMA2 R21, -RZ, RZ, 0.30078125, -34.90625 ;  /* 0x34d0d05dff157431 */ /* 0x004fe400000001ff */
[----:B------:R-:W-:Y:S01]  /*15630*/  IMAD.MOV.U32 R20, RZ, RZ, -0x4ad3f055 ;  /* 0xb52c0fabff147424 */ /* 0x000fe200078e00ff */
[----:B------:R2:W-:Y:S01]  /*15640*/  STL.64 [R1+0xee8], R10 ;  /* 0x000ee80a01007387 */ /* 0x0005e20000100a00 */
[----:B0-----:R-:W-:Y:S02]  /*15650*/  HFMA2 R27, -RZ, RZ, 0.110595703125, 0.9189453125 ;  /* 0x2f143b5aff1b7431 */ /* 0x001fe400000001ff */
[----:B------:R-:W-:Y:S01]  /*15660*/  IMAD.MOV.U32 R26, RZ, RZ, -0x4ff7a9f6 ;  /* 0xb008560aff1a7424 */ /* 0x000fe200078e00ff */
[----:B------:R0:W-:Y:S01]  /*15670*/  STL.64 [R1+0xf00], R24 ;  /* 0x000f001801007387 */ /* 0x0001e20000100a00 */
[----:B-1----:R-:W-:Y:S01]  /*15680*/  MOV R22, 0x3783ce5d ;  /* 0x3783ce5d00167802 */ /* 0x002fe20000000f00 */
[----:B------:R-:W-:-:S02]  /*15690*/  IMAD.MOV.U32 R23, RZ, RZ, -0x48d3209f ;  /* 0xb72cdf61ff177424 */ /* 0x000fc400078e00ff */
[----:B------:R1:W-:Y:S01]  /*156a0*/  STL.64 [R1+0xf18], R20 ;  /* 0x000f181401007387 */ /* 0x0003e20000100a00 */
[----:B--2---:R-:W-:Y:S01]  /*156b0*/  HFMA2 R10, -RZ, RZ, 0.397705078125, -3.591796875 ;  /* 0x365dc32fff0a7431 */ /* 0x004fe200000001ff */
[----:B------:R-:W-:Y:S02]  /*156c0*/  MOV R11, 0x2b60b368 ;  /* 0x2b60b368000b7802 */ /* 0x000fe40000000f00 */
[----:B------:R2:W-:Y:S01]  /*156d0*/  STL.64 [R1+0xf08], R22 ;  /* 0x000f081601007387 */ /* 0x0005e20000100a00 */
[----:B0-----:R-:W-:Y:S01]  /*156e0*/  HFMA2 R24, -RZ, RZ, 0.208251953125, -2.10546875 ;  /* 0x32aac036ff187431 */ /* 0x001fe200000001ff */
[----:B------:R-:W-:Y:S02]  /*156f0*/  MOV R25, 0xb243fbaf ;  /* 0xb243fbaf00197802 */ /* 0x000fe40000000f00 */
[----:B------:R0:W-:Y:S01]  /*15700*/  STL.64 [R1+0xed0], R26 ;  /* 0x000ed01a01007387 */ /* 0x0001e20000100a00 */
[----:B-1----:R-:W-:Y:S01]  /*15710*/  HFMA2 R20, -RZ, RZ, -0.75634765625, -0.0028533935546875 ;  /* 0xba0d99d8ff147431 */ /* 0x002fe200000001ff */
[----:B------:R-:W-:-:S02]  /*15720*/  MOV R21, 0x3c10084d ;  /* 0x3c10084d00157802 */ /* 0x000fc40000000f00 */
[----:B------:R1:W-:Y:S01]  /*15730*/  STL.64 [R1+0xf10], R10 ;  /* 0x000f100a01007387 */ /* 0x0003e20000100a00 */
[----:B--2---:R-:W-:Y:S02]  /*15740*/  HFMA2 R23, -RZ, RZ, 0.007099151611328125, 0.256103515625 ;  /* 0x1f453419ff177431 */ /* 0x004fe400000001ff */
[----:B------:R-:W-:Y:S01]  /*15750*/  IMAD.MOV.U32 R22, RZ, RZ, 0x315e5907 ;  /* 0x315e5907ff167424 */ /* 0x000fe200078e00ff */
[----:B------:R2:W-:Y:S01]  /*15760*/  STL.64 [R1+0xf28], R24 ;  /* 0x000f281801007387 */ /* 0x0005e20000100a00 */
[----:B0-----:R-:W-:Y:S01]  /*15770*/  HFMA2 R26, -RZ, RZ, -0.69091796875, 0.03521728515625 ;  /* 0xb9872882ff1a7431 */ /* 0x001fe200000001ff */
[----:B------:R-:W-:Y:S02]  /*15780*/  MOV R27, 0x3947558c ;  /* 0x3947558c001b7802 */ /* 0x000fe40000000f00 */
[----:B------:R0:W-:Y:S01]  /*15790*/  STL.64 [R1+0xf40], R20 ;  /* 0x000f401401007387 */ /* 0x0001e20000100a00 */
[----:B-1----:R-:W-:Y:S01]  /*157a0*/  MOV R10, 0xb00a9a1c ;  /* 0xb00a9a1c000a7802 */ /* 0x002fe20000000f00 */
[----:B------:R-:W-:-:S02]  /*157b0*/  IMAD.MOV.U32 R11, RZ, RZ, -0x443d1c1a ;  /* 0xbbc2e3e6ff0b7424 */ /* 0x000fc400078e00ff */
[----:B------:R1:W-:Y:S01]  /*157c0*/  STL.64 [R1+0xf30], R22 ;  /* 0x000f301601007387 */ /* 0x0003e20000100a00 */
[----:B--2---:R-:W-:Y:S01]  /*157d0*/  MOV R24, 0x35abe64f ;  /* 0x35abe64f00187802 */ /* 0x004fe20000000f00 */
[----:B------:R-:W-:Y:S02]  /*157e0*/  IMAD.MOV.U32 R25, RZ, RZ, -0x44f8d348 ;  /* 0xbb072cb8ff197424 */ /* 0x000fe400078e00ff */
[----:B------:R2:W-:Y:S01]  /*157f0*/  STL.64 [R1+0xef8], R26 ;  /* 0x000ef81a01007387 */ /* 0x0005e20000100a00 */
[----:B0-----:R-:W-:Y:S01]  /*15800*/  MOV R20, 0xb90c7582 ;  /* 0xb90c758200147802 */ /* 0x001fe20000000f00 */
[----:B------:R-:W-:Y:S02]  /*15810*/  IMAD.MOV.U32 R21, RZ, RZ, 0x38420ab7 ;  /* 0x38420ab7ff157424 */ /* 0x000fe400078e00ff */
[----:B------:R0:W-:Y:S01]  /*15820*/  STL.64 [R1+0xf38], R10 ;  /* 0x000f380a01007387 */ /* 0x0001e20000100a00 */
[----:B-1----:R-:W-:Y:S01]  /*15830*/  HFMA2 R22, -RZ, RZ, 0.859375, 2.35546875 ;  /* 0x3ae040b6ff167431 */ /* 0x002fe200000001ff */
[----:B------:R-:W-:-:S02]  /*15840*/  MOV R23, 0xba31758e ;  /* 0xba31758e00177802 */ /* 0x000fc40000000f00 */
[----:B------:R1:W-:Y:S01]  /*15850*/  STL.64 [R1+0xf50], R24 ;  /* 0x000f501801007387 */ /* 0x0003e20000100a00 */
[----:B--2---:R-:W-:Y:S01]  /*15860*/  MOV R26, 0xb3f9808b ;  /* 0xb3f9808b001a7802 */ /* 0x004fe20000000f00 */
[----:B------:R-:W-:Y:S02]  /*15870*/  IMAD.MOV.U32 R27, RZ, RZ, -0x58b5070d ;  /* 0xa74af8f3ff1b7424 */ /* 0x000fe400078e00ff */
[----:B------:R2:W-:Y:S01]  /*15880*/  STL.64 [R1+0xf68], R20 ;  /* 0x000f681401007387 */ /* 0x0005e20000100a00 */
[----:B0-----:R-:W-:Y:S02]  /*15890*/  HFMA2 R11, -RZ, RZ, 0.65869140625, -0.365478515625 ;  /* 0x3945b5d9ff0b7431 */ /* 0x001fe400000001ff */
[----:B------:R-:W-:Y:S01]  /*158a0*/  IMAD.MOV.U32 R10, RZ, RZ, -0x4e12e0cd ;  /* 0xb1ed1f33ff0a7424 */ /* 0x000fe200078e00ff */
[----:B------:R0:W-:Y:S01]  /*158b0*/  STL.64 [R1+0xf20], R26 ;  /* 0x000f201a01007387 */ /* 0x0001e20000100a00 */
[----:B-1----:R-:W-:Y:S02]  /*158c0*/  HFMA2 R25, -RZ, RZ, -0.3779296875, 137.5 ;  /* 0xb60c584cff197431 */ /* 0x002fe400000001ff */
[----:B------:R-:W-:Y:S01]  /*158d0*/  IMAD.MOV.U32 R24, RZ, RZ, 0x36dddd64 ;  /* 0x36dddd64ff187424 */ /* 0x000fe200078e00ff */
[----:B------:R1:W-:Y:S01]  /*158e0*/  STL.64 [R1+0xf58], R22 ;  /* 0x000f581601007387 */ /* 0x0003e20000100a00 */
[----:B--2---:R-:W-:-:S02]  /*158f0*/  HFMA2 R21, -RZ, RZ, -0.1971435546875, -1835 ;  /* 0xb24fe72bff157431 */ /* 0x004fc400000001ff */
[----:B------:R-:W-:Y:S01]  /*15900*/  IMAD.MOV.U32 R20, RZ, RZ, 0x2680a18f ;  /* 0x2680a18fff147424 */ /* 0x000fe200078e00ff */
[----:B------:R2:W-:Y:S01]  /*15910*/  STL.64 [R1+0xf60], R10 ;  /* 0x000f600a01007387 */ /* 0x0005e20000100a00 */
[----:B0-----:R-:W-:Y:S02]  /*15920*/  HFMA2 R27, -RZ, RZ, 0.955078125, 8.0625 ;  /* 0x3ba44808ff1b7431 */ /* 0x001fe400000001ff */
[----:B------:R-:W-:Y:S01]  /*15930*/  IMAD.MOV.U32 R26, RZ, RZ, -0x43de7e19 ;  /* 0xbc2181e7ff1a7424 */ /* 0x000fe200078e00ff */
[----:B------:R0:W-:Y:S01]  /*15940*/  STL.64 [R1+0xf78], R24 ;  /* 0x000f781801007387 */ /* 0x0001e20000100a00 */
[----:B-1----:R-:W-:Y:S01]  /*15950*/  MOV R22, 0xaa6be562 ;  /* 0xaa6be56200167802 */ /* 0x002fe20000000f00 */
[----:B------:R-:W-:Y:S02]  /*15960*/  IMAD.MOV.U32 R23, RZ, RZ, 0x34d57045 ;  /* 0x34d57045ff177424 */ /* 0x000fe400078e00ff */
[----:B------:R1:W-:Y:S01]  /*15970*/  STL.64 [R1+0xf90], R20 ;  /* 0x000f901401007387 */ /* 0x0003e20000100a00 */
[----:B--2---:R-:W-:Y:S01]  /*15980*/  HFMA2 R10, -RZ, RZ, -0.28125, -0.005046844482421875 ;  /* 0xb4809d2bff0a7431 */ /* 0x004fe200000001ff */
[----:B------:R-:W-:-:S02]  /*15990*/  MOV R11, 0x3398dd34 ;  /* 0x3398dd34000b7802 */ /* 0x000fc40000000f00 */
[----:B------:R2:W-:Y:S01]  /*159a0*/  STL.64 [R1+0xf80], R22 ;  /* 0x000f801601007387 */ /* 0x0005e20000100a00 */
[----:B0-----:R-:W-:Y:S01]  /*159b0*/  HFMA2 R24, -RZ, RZ, 1.138671875, -0.0004088878631591796875 ;  /* 0x3c8e8eb3ff187431 */ /* 0x001fe200000001ff */
[----:B------:R-:W-:Y:S02]  /*159c0*/  MOV R25, 0xbcf1e474 ;  /* 0xbcf1e47400197802 */ /* 0x000fe40000000f00 */
[----:B------:R0:W-:Y:S01]  /*159d0*/  STL.64 [R1+0xf48], R26 ;  /* 0x000f481a01007387 */ /* 0x0001e20000100a00 */
[----:B-1----:R-:W-:Y:S01]  /*159e0*/  HFMA2 R20, -RZ, RZ, -0.96142578125, 22032 ;  /* 0xbbb17561ff147431 */ /* 0x002fe200000001ff */
[----:B------:R-:W-:Y:S02]  /*159f0*/  MOV R21, 0xb387ea89 ;  /* 0xb387ea8900157802 */ /* 0x000fe40000000f00 */
[----:B------:R1:W-:Y:S01]  /*15a00*/  STL.64 [R1+0xf88], R10 ;  /* 0x000f880a01007387 */ /* 0x0003e20000100a00 */
[----:B--2---:R-:W-:Y:S02]  /*15a10*/  HFMA2 R23, -RZ, RZ, 0.432373046875, -199.5 ;  /* 0x36ebda3cff177431 */ /* 0x004fe400000001ff */
[----:B------:R-:W-:Y:S01]  /*15a20*/  IMAD.MOV.U32 R22, RZ, RZ, 0x3ca4373f ;  /* 0x3ca4373fff167424 */ /* 0x000fe200078e00ff */
[----:B------:R2:W-:Y:S01]  /*15a30*/  STL.64 [R1+0xfa0], R24 ;  /* 0x000fa01801007387 */ /* 0x0005e20000100a00 */
[----:B0-----:R-:W-:Y:S01]  /*15a40*/  HFMA2 R26, -RZ, RZ, 0.0966796875, 0.000797748565673828125 ;  /* 0x2e301289ff1a7431 */ /* 0x001fe200000001ff */
[----:B------:R-:W-:-:S02]  /*15a50*/  MOV R27, 0xb72c0fb2 ;  /* 0xb72c0fb2001b7802 */ /* 0x000fc40000000f00 */
        /* <DEDUP_REMOVED lines=10> */
[----:B-1----:R-:W-:Y:S01]  /*15b00*/  HFMA2 R22, -RZ, RZ, -0.6357421875, -0.0003497600555419921875 ;  /* 0xb9168dbbff167431 */ /* 0x002fe200000001ff */
[----:B------:R-:W-:Y:S02]  /*15b10*/  MOV R23, 0x38cfff8d ;  /* 0x38cfff8d00177802 */ /* 0x000fe40000000f00 */
[----:B------:R1:W-:Y:S01]  /*15b20*/  STL.64 [R1+0xfc8], R24 ;  /* 0x000fc81801007387 */ /* 0x0003e20000100a00 */
[----:B--2---:R-:W-:Y:S01]  /*15b30*/  MOV R26, 0x31ee4973 ;  /* 0x31ee4973001a7802 */ /* 0x004fe20000000f00 */
[----:B------:R-:W-:Y:S02]  /*15b40*/  IMAD.MOV.U32 R27, RZ, RZ, -0x4ef8e330 ;  /* 0xb1071cd0ff1b7424 */ /* 0x000fe400078e00ff */
[----:B------:R2:W-:Y:S01]  /*15b50*/  STL.64 [R1+0xfe0], R20 ;  /* 0x000fe01401007387 */ /* 0x0005e20000100a00 */
[----:B0-----:R-:W-:Y:S02]  /*15b60*/  HFMA2 R11, -RZ, RZ, -0.07000732421875, -0.0039005279541015625 ;  /* 0xac7b9bfdff0b7431 */ /* 0x001fe400000001ff */
[----:B------:R-:W-:Y:S01]  /*15b70*/  IMAD.MOV.U32 R10, RZ, RZ, -0x47f3a7b4 ;  /* 0xb80c584cff0a7424 */ /* 0x000fe200078e00ff */
[----:B------:R0:W-:Y:S01]  /*15b80*/  STL.64 [R1+0xf98], R26 ;  /* 0x000f981a01007387 */ /* 0x0001e20000100a00 */
[----:B-1----:R-:W-:-:S02]  /*15b90*/  HFMA2 R25, -RZ, RZ, 0.260498046875, 4.79296875 ;  /* 0x342b44cbff197431 */ /* 0x002fc400000001ff */
[----:B------:R-:W-:Y:S01]  /*15ba0*/  IMAD.MOV.U32 R24, RZ, RZ, -0x4b711113 ;  /* 0xb48eeeedff187424 */ /* 0x000fe200078e00ff */
[----:B------:R1:W-:Y:S01]  /*15bb0*/  STL.64 [R1+0xfd0], R22 ;  /* 0x000fd01601007387 */ /* 0x0003e20000100a00 */
[----:B--2---:R-:W-:Y:S02]  /*15bc0*/  HFMA2 R21, -RZ, RZ, -1.32421875, -0.000303745269775390625 ;  /* 0xbd4c8cfaff157431 */ /* 0x004fe400000001ff */
[----:B------:R-:W-:Y:S01]  /*15bd0*/  IMAD.MOV.U32 R20, RZ, RZ, 0x3b22a4c0 ;  /* 0x3b22a4c0ff147424 */ /* 0x000fe200078e00ff */
[----:B------:R2:W-:Y:S01]  /*15be0*/  STL.64 [R1+0xfd8], R10 ;  /* 0x000fd80a01007387 */ /* 0x0005e20000100a00 */
[----:B0-----:R-:W-:Y:S02]  /*15bf0*/  HFMA2 R27, -RZ, RZ, -0.84423828125, 0.01085662841796875 ;  /* 0xbac1218fff1b7431 */ /* 0x001fe400000001ff */
[----:B------:R-:W-:Y:S01]  /*15c00*/  IMAD.MOV.U32 R26, RZ, RZ, 0x3af72347 ;  /* 0x3af72347ff1a7424 */ /* 0x000fe200078e00ff */
[----:B------:R0:W-:Y:S01]  /*15c10*/  STL.64 [R1+0xff0], R24 ;  /* 0x000ff01801007387 */ /* 0x0001e20000100a00 */
[----:B-1----:R-:W-:Y:S01]  /*15c20*/  MOV R22, 0xb34aab39 ;  /* 0xb34aab3900167802 */ /* 0x002fe20000000f00 */
[----:B------:R-:W-:-:S02]  /*15c30*/  IMAD.MOV.U32 R23, RZ, RZ, -0x5b69df18 ;  /* 0xa49620e8ff177424 */ /* 0x000fc400078e00ff */
[----:B------:R1:W-:Y:S01]  /*15c40*/  STL.64 [R1+0x1008], R20 ;  /* 0x0010081401007387 */ /* 0x0003e20000100a00 */
[----:B--2---:R-:W-:Y:S01]  /*15c50*/  HFMA2 R10, -RZ, RZ, 0.1885986328125, 0.00152683258056640625 ;  /* 0x32091641ff0a7431 */ /* 0x004fe200000001ff */
[----:B------:R-:W-:Y:S02]  /*15c60*/  MOV R11, 0x3cf7cd03 ;  /* 0x3cf7cd03000b7802 */ /* 0x000fe40000000f00 */
[----:B------:R2:W-:Y:S01]  /*15c70*/  STL.64 [R1+0xff8], R22 ;  /* 0x000ff81601007387 */ /* 0x0005e20000100a00 */
[----:B0-----:R-:W-:Y:S01]  /*15c80*/  HFMA2 R24, -RZ, RZ, -0.421630859375, -45600 ;  /* 0xb6bff991ff187431 */ /* 0x001fe200000001ff */
[----:B------:R-:W-:Y:S02]  /*15c90*/  MOV R25, 0x3c772822 ;  /* 0x3c77282200197802 */ /* 0x000fe40000000f00 */
[----:B------:R0:W-:Y:S01]  /*15ca0*/  STL.64 [R1+0xfc0], R26 ;  /* 0x000fc01a01007387 */ /* 0x0001e20000100a00 */
[----:B-1----:R-:W-:Y:S01]  /*15cb0*/  HFMA2 R21, -RZ, RZ, -0.74462890625, -0.0031642913818359375 ;  /* 0xb9f59a7bff157431 */ /* 0x002fe200000001ff */
[----:B------:R-:W-:-:S02]  /*15cc0*/  MOV R20, 0x3aa8ffa4 ;  /* 0x3aa8ffa400147802 */ /* 0x000fc40000000f00 */
[----:B------:R1:W-:Y:S01]  /*15cd0*/  STL.64 [R1+0x1000], R10 ;  /* 0x0010000a01007387 */ /* 0x0003e20000100a00 */
[----:B--2---:R-:W-:Y:S02]  /*15ce0*/  HFMA2 R23, -RZ, RZ, 0.96337890625, -2856 ;  /* 0x3bb5e994ff177431 */ /* 0x004fe400000001ff */
[----:B------:R-:W-:Y:S01]  /*15cf0*/  IMAD.MOV.U32 R22, RZ, RZ, -0x43a6b9fa ;  /* 0xbc594606ff167424 */ /* 0x000fe200078e00ff */
[----:B------:R2:W-:Y:S01]  /*15d00*/  STL.64 [R1+0x1018], R24 ;  /* 0x0010181801007387 */ /* 0x0005e20000100a00 */
[----:B0-----:R-:W-:Y:S01]  /*15d10*/  HFMA2 R26, -RZ, RZ, 0.359130859375, 0.00109958648681640625 ;  /* 0x35bf1481ff1a7431 */ /* 0x001fe200000001ff */
[----:B------:R-:W-:Y:S02]  /*15d20*/  MOV R27, 0x28a95d1c ;  /* 0x28a95d1c001b7802 */ /* 0x000fe40000000f00 */
[----:B------:R0:W-:Y:S01]  /*15d30*/  STL.64 [R1+0x1030], R20 ;  /* 0x0010301401007387 */ /* 0x0001e20000100a00 */
[----:B-1----:R-:W-:Y:S01]  /*15d40*/  MOV R10, 0x3301fab9 ;  /* 0x3301fab9000a7802 */ /* 0x002fe20000000f00 */
[----:B------:R-:W-:-:S02]  /*15d50*/  IMAD.MOV.U32 R11, RZ, RZ, -0x451e2b3b ;  /* 0xbae1d4c5ff0b7424 */ /* 0x000fc400078e00ff */
[----:B------:R1:W-:Y:S01]  /*15d60*/  STL.64 [R1+0x1020], R22 ;  /* 0x0010201601007387 */ /* 0x0003e20000100a00 */
[----:B--2---:R-:W-:Y:S02]  /*15d70*/  HFMA2 R24, -RZ, RZ, -0.5791015625, 6.30078125 ;  /* 0xb8a2464dff187431 */ /* 0x004fe400000001ff */
[----:B------:R-:W-:Y:S01]  /*15d80*/  IMAD.MOV.U32 R25, RZ, RZ, 0x37d6f710 ;  /* 0x37d6f710ff197424 */ /* 0x000fe200078e00ff */
[----:B------:R2:W-:Y:S01]  /*15d90*/  STL.64 [R1+0xfe8], R26 ;  /* 0x000fe81a01007387 */ /* 0x0005e20000100a00 */
[----:B0-----:R-:W-:Y:S02]  /*15da0*/  HFMA2 R20, -RZ, RZ, -0.030426025390625, 0.0012359619140625 ;  /* 0xa7ca1510ff147431 */ /* 0x001fe400000001ff */
[----:B------:R-:W-:Y:S01]  /*15db0*/  IMAD.MOV.U32 R21, RZ, RZ, 0x344da161 ;  /* 0x344da161ff157424 */ /* 0x000fe200078e00ff */
[----:B------:R0:W-:Y:S01]  /*15dc0*/  STL.64 [R1+0x1028], R10 ;  /* 0x0010280a01007387 */ /* 0x0001e20000100a00 */
[----:B-1----:R-:W-:Y:S01]  /*15dd0*/  HFMA2 R23, -RZ, RZ, -0.41845703125, -0.052032470703125 ;  /* 0xb6b2aaa9ff177431 */ /* 0x002fe200000001ff */
[----:B------:R-:W-:-:S02]  /*15de0*/  MOV R22, 0x2b978533 ;  /* 0x2b97853300167802 */ /* 0x000fc40000000f00 */
[----:B------:R1:W-:Y:S01]  /*15df0*/  STL.64 [R1+0x1040], R24 ;  /* 0x0010401801007387 */ /* 0x0003e20000100a00 */
[----:B--2---:R-:W-:Y:S01]  /*15e00*/  MOV R26, 0x3d756a1b ;  /* 0x3d756a1b001a7802 */ /* 0x004fe20000000f00 */
[----:B------:R-:W-:Y:S02]  /*15e10*/  IMAD.MOV.U32 R27, RZ, RZ, -0x42faf2e3 ;  /* 0xbd050d1dff1b7424 */ /* 0x000fe400078e00ff */
[----:B------:R2:W-:Y:S01]  /*15e20*/  STL.64 [R1+0x1058], R20 ;  /* 0x0010581401007387 */ /* 0x0005e20000100a00 */
[----:B0-----:R-:W-:Y:S01]  /*15e30*/  IMAD.MOV.U32 R10, RZ, RZ, 0x3660ca4a ;  /* 0x3660ca4aff0a7424 */ /* 0x001fe200078e00ff */
[----:B------:R-:W-:Y:S02]  /*15e40*/  MOV R11, 0xb58b55b7 ;  /* 0xb58b55b7000b7802 */ /* 0x000fe40000000f00 */
[----:B------:R0:W-:Y:S01]  /*15e50*/  STL.64 [R1+0x1010], R26 ;  /* 0x0010101a01007387 */ /* 0x0001e20000100a00 */
[----:B-1----:R-:W-:-:S03]  /*15e60*/  HFMA2 R25, -RZ, RZ, 0.220703125, -0.00022685527801513671875 ;  /* 0x33108b6fff197431 */ /* 0x002fc600000001ff */
[----:B------:R1:W-:Y:S01]  /*15e70*/  STL.64 [R1+0x1050], R10 ;  /* 0x0010500a01007387 */ /* 0x0003e20000100a00 */
[----:B------:R-:W-:Y:S01]  /*15e80*/  MOV R24, 0xb3f53521 ;  /* 0xb3f5352100187802 */ /* 0x000fe20000000f00 */
[----:B--2---:R-:W-:Y:S02]  /*15e90*/  HFMA2 R21, -RZ, RZ, -1.435546875, 0.00492095947265625 ;  /* 0xbdbe1d0aff157431 */ /* 0x004fe400000001ff */
[----:B------:R2:W-:Y:S01]  /*15ea0*/  STL.64 [R1+0x1048], R22 ;  /* 0x0010481601007387 */ /* 0x0005e20000100a00 */
[----:B------:R-:W-:Y:S01]  /*15eb0*/  MOV R20, 0x3db95da4 ;  /* 0x3db95da400147802 */ /* 0x000fe20000000f00 */
[----:B0-----:R-:W-:Y:S01]  /*15ec0*/  IMAD.MOV.U32 R26, RZ, RZ, -0x50b6c2c3 ;  /* 0xaf493d3dff1a7424 */ /* 0x001fe200078e00ff */
[----:B------:R-:W-:Y:S01]  /*15ed0*/  MOV R27, 0x38f01e51 ;  /* 0x38f01e51001b7802 */ /* 0x000fe20000000f00 */
[----:B------:R0:W-:Y:S01]  /*15ee0*/  STL.64 [R1+0x1060], R24 ;  /* 0x0010601801007387 */ /* 0x0001e20000100a00 */
[----:B-1----:R-:W-:Y:S02]  /*15ef0*/  HFMA2 R10, -RZ, RZ, -1.5048828125, 5.2988529205322265625e-05 ;  /* 0xbe050379ff0a7431 */ /* 0x002fe400000001ff */
[----:B------:R-:W-:Y:S01]  /*15f00*/  IMAD.MOV.U32 R11, RZ, RZ, -0x47fbf7d1 ;  /* 0xb804082fff0b7424 */ /* 0x000fe200078e00ff */
[----:B------:R1:W-:Y:S01]  /*15f10*/  STL.64 [R1+0x1038], R26 ;  /* 0x0010381a01007387 */ /* 0x0003e20000100a00 */
[----:B--2---:R-:W-:Y:S01]  /*15f20*/  IMAD.MOV.U32 R22, RZ, RZ, -0x423524bd ;  /* 0xbdcadb43ff167424 */ /* 0x004fe200078e00ff */
[----:B------:R-:W-:Y:S01]  /*15f30*/  MOV R23, 0x3e37d95d ;  /* 0x3e37d95d00177802 */ /* 0x000fe20000000f00 */
[----:B0-----:R-:W-:-:S04]  /*15f40*/  HFMA2 R24, -RZ, RZ, -1.1376953125, 0.0194244384765625 ;  /* 0xbc8d24f9ff187431 */ /* 0x001fc800000001ff */
[----:B------:R0:W-:Y:S01]  /*15f50*/  STL.64 [R1+0x1068], R22 ;  /* 0x0010681601007387 */ /* 0x0001e20000100a00 */
[----:B------:R-:W-:-:S03]  /*15f60*/  IMAD.MOV.U32 R25, RZ, RZ, 0x3c685f80 ;  /* 0x3c685f80ff197424 */ /* 0x000fc600078e00ff */
[----:B------:R2:W-:Y:S01]  /*15f70*/  STL.64 [R1+0x1070], R10 ;  /* 0x0010700a01007387 */ /* 0x0005e20000100a00 */
[----:B-1----:R-:W-:Y:S01]  /*15f80*/  IMAD.MOV.U32 R26, RZ, RZ, 0x3d35e97a ;  /* 0x3d35e97aff1a7424 */ /* 0x002fe200078e00ff */
[----:B------:R-:W-:Y:S02]  /*15f90*/  MOV R27, 0x3495237e ;  /* 0x3495237e001b7802 */ /* 0x000fe40000000f00 */
[----:B------:R1:W-:Y:S01]  /*15fa0*/  STL.64 [R1+0x1078], R20 ;  /* 0x0010781401007387 */ /* 0x0003e20000100a00 */
[----:B0-----:R-:W-:Y:S01]  /*15fb0*/  HFMA2 R23, -RZ, RZ, -0.16064453125, -0.025848388671875 ;  /* 0xb124a69eff177431 */ /* 0x001fe200000001ff */
[----:B------:R-:W-:Y:S02]  /*15fc0*/  MOV R22, 0xbbb833db ;  /* 0xbbb833db00167802 */ /* 0x000fe40000000f00 */
[----:B------:R0:W-:Y:S01]  /*15fd0*/  STL.64 [R1+0x1088], R24 ;  /* 0x0010881801007387 */ /* 0x0001e20000100a00 */
[----:B--2---:R-:W-:Y:S01]  /*15fe0*/  IMAD.MOV.U32 R10, RZ, RZ, 0x3ad21a87 ;  /* 0x3ad21a87ff0a7424 */ /* 0x004fe200078e00ff */
[----:B------:R-:W-:-:S02]  /*15ff0*/  MOV R11, 0xba9821e8 ;  /* 0xba9821e8000b7802 */ /* 0x000fc40000000f00 */
[----:B------:R2:W-:Y:S01]  /*16000*/  STL.64 [R1+0x1080], R26 ;  /* 0x0010801a01007387 */ /* 0x0005e20000100a00 */
[----:B-1----:R-:W-:Y:S02]  /*16010*/  HFMA2 R20, -RZ, RZ, 0.7294921875, -28928 ;  /* 0x39d6f710ff147431 */ /* 0x002fe400000001ff */
[----:B------:R-:W-:Y:S01]  /*16020*/  IMAD.MOV.U32 R21, RZ, RZ, 0x2da18c1b ;  /* 0x2da18c1bff157424 */ /* 0x000fe200078e00ff */
[----:B------:R1:W-:Y:S01]  /*16030*/  STL.64 [R1+0x1098], R10 ;  /* 0x0010980a01007387 */ /* 0x0003e20000100a00 */
[----:B0-----:R-:W-:-:S03]  /*16040*/  IMAD.MOV.U32 R24, RZ, RZ, -0x4851d4db ;  /* 0xb7ae2b25ff187424 */ /* 0x001fc600078e00ff */
[----:B------:R0:W-:Y:S01]  /*16050*/  STL.64 [R1+0x10a0], R20 ;  /* 0x0010a01401007387 */ /* 0x0001e20000100a00 */
[----:B------:R-:W-:Y:S01]  /*16060*/  MOV R25, 0xaa04ec8a ;  /* 0xaa04ec8a00197802 */ /* 0x000fe20000000f00 */
[----:B--2---:R-:W-:Y:S02]  /*16070*/  HFMA2 R27, -RZ, RZ, 0.56494140625, 33664 ;  /* 0x3885781cff1b7431 */ /* 0x004fe400000001ff */
[----:B------:R2:W-:Y:S01]  /*16080*/  STL.64 [R1+0x1090], R22 ;  /* 0x0010901601007387 */ /* 0x0005e20000100a00 */
[----:B------:R-:W-:Y:S01]  /*16090*/  MOV R26, 0xb8c8fffe ;  /* 0xb8c8fffe001a7802 */ /* 0x000fe20000000f00 */
[----:B-1----:R-:W-:Y:S01]  /*160a0*/  HFMA2 R11, -RZ, RZ, 0.0241241455078125, 20.375 ;  /* 0x262d4d18ff0b7431 */ /* 0x002fe200000001ff */
[----:B------:R-:W-:Y:S01]  /*160b0*/  MOV R10, 0x3558d126 ;  /* 0x3558d126000a7802 */ /* 0x000fe20000000f00 */
[----:B------:R1:W-:Y:S01]  /*160c0*/  STL.64 [R1+0x10b0], R24 ;  /* 0x0010b01801007387 */ /* 0x0003e20000100a00 */
[----:B0-----:R-:W-:Y:S01]  /*160d0*/  IMAD.MOV.U32 R20, RZ, RZ, -0x4be1d735 ;  /* 0xb41e28cbff147424 */ /* 0x001fe200078e00ff */
[----:B------:R-:W-:-:S02]  /*160e0*/  MOV R21, 0xbe4cbe7e ;  /* 0xbe4cbe7e00157802 */ /* 0x000fc40000000f00 */
[----:B------:R0:W-:Y:S01]  /*160f0*/  STL.64 [R1+0x10c0], R10 ;  /* 0x0010c00a01007387 */ /* 0x0001e20000100a00 */
[----:B--2---:R-:W-:Y:S02]  /*16100*/  HFMA2 R22, -RZ, RZ, 0.409423828125, 444.75 ;  /* 0x368d5ef3ff167431 */ /* 0x004fe400000001ff */
[----:B------:R-:W-:Y:S01]  /*16110*/  IMAD.MOV.U32 R23, RZ, RZ, -0x49cfc1d0 ;  /* 0xb6303e30ff177424 */ /* 0x000fe200078e00ff */
[----:B------:R2:W-:Y:S01]  /*16120*/  STL.64 [R1+0x10c8], R20 ;  /* 0x0010c81401007387 */ /* 0x0005e20000100a00 */
[----:B-1----:R-:W-:Y:S01]  /*16130*/  HFMA2 R25, -RZ, RZ, 1.6328125, 1742 ;  /* 0x3e8866ceff197431 */ /* 0x002fe200000001ff */
[----:B------:R-:W-:Y:S02]  /*16140*/  MOV R24, 0xbeedbf89 ;  /* 0xbeedbf8900187802 */ /* 0x000fe40000000f00 */
[----:B------:R1:W-:Y:S01]  /*16150*/  STL.64 [R1+0x10b8], R22 ;  /* 0x0010b81601007387 */ /* 0x0003e20000100a00 */
[----:B0-----:R-:W-:Y:S02]  /*16160*/  HFMA2 R10, -RZ, RZ, 1.501953125, -0.36376953125 ;  /* 0x3e02b5d2ff0a7431 */ /* 0x001fe400000001ff */
[----:B------:R-:W-:Y:S01]  /*16170*/  IMAD.MOV.U32 R11, RZ, RZ, -0x4299bf87 ;  /* 0xbd664079ff0b7424 */ /* 0x000fe200078e00ff */
[----:B------:R0:W-:Y:S01]  /*16180*/  STL.64 [R1+0x10d8], R24 ;  /* 0x0010d81801007387 */ /* 0x0001e20000100a00 */
[----:B--2---:R-:W-:Y:S01]  /*16190*/  HFMA2 R21, -RZ, RZ, 1.1533203125, -0.00097179412841796875 ;  /* 0x3c9d93f6ff157431 */ /* 0x004fe200000001ff */
[----:B------:R-:W-:-:S02]  /*161a0*/  MOV R20, 0xb43c3e3f ;  /* 0xb43c3e3f00147802 */ /* 0x000fc40000000f00 */
[----:B------:R2:W-:Y:S01]  /*161b0*/  STL.64 [R1+0x10a8], R26 ;  /* 0x0010a81a01007387 */ /* 0x0005e20000100a00 */
[----:B-1----:R-:W-:Y:S01]  /*161c0*/  IMAD.MOV.U32 R22, RZ, RZ, 0x380ec44f ;  /* 0x380ec44fff167424 */ /* 0x002fe200078e00ff */
[----:B------:R-:W-:Y:S02]  /*161d0*/  MOV R23, 0xbe0d26d1 ;  /* 0xbe0d26d100177802 */ /* 0x000fe40000000f00 */
[----:B------:R1:W-:Y:S01]  /*161e0*/  STL.64 [R1+0x10e8], R10 ;  /* 0x0010e80a01007387 */ /* 0x0003e20000100a00 */
[----:B0-----:R-:W-:-:S03]  /*161f0*/  MOV R24, 0x3091fe30 ;  /* 0x3091fe3000187802 */ /* 0x001fc60000000f00 */
[----:B------:R0:W-:Y:S01]  /*16200*/  STL.64 [R1+0x10f0], R20 ;  /* 0x0010f01401007387 */ /* 0x0001e20000100a00 */
[----:B------:R-:W-:Y:S02]  /*16210*/  IMAD.MOV.U32 R25, RZ, RZ, -0x45370000 ;  /* 0xbac90000ff197424 */ /* 0x000fe400078e00ff */
[----:B--2---:R-:W-:Y:S01]  /*16220*/  HFMA2 R26, -RZ, RZ, -1.115234375, -0.0924072265625 ;  /* 0xbc76adeaff1a7431 */ /* 0x004fe200000001ff */
[----:B------:R2:W-:Y:S01]  /*16230*/  STL.64 [R1+0x10e0], R22 ;  /* 0x0010e01601007387 */ /* 0x0005e20000100a00 */
[----:B------:R-:W-:Y:S02]  /*16240*/  IMAD.MOV.U32 R27, RZ, RZ, 0x3ebaba46 ;  /* 0x3ebaba46ff1b7424 */ /* 0x000fe400078e00ff */
[----:B-1----:R-:W-:Y:S02]  /*16250*/  HFMA2 R11, -RZ, RZ, 0.5859375, -0.417724609375 ;  /* 0x38b0b6afff0b7431 */ /* 0x002fe400000001ff */
[----:B------:R-:W-:Y:S01]  /*16260*/  IMAD.MOV.U32 R10, RZ, RZ, -0x53172e8b ;  /* 0xace8d175ff0a7424 */ /* 0x000fe200078e00ff */
[----:B------:R1:W-:Y:S01]  /*16270*/  STL.64 [R1+0x1100], R24 ;  /* 0x0011001801007387 */ /* 0x0003e20000100a00 */
[----:B0-----:R-:W-:Y:S01]  /*16280*/  MOV R20, 0xb867519f ;  /* 0xb867519f00147802 */ /* 0x001fe20000000f00 */
[----:B------:R-:W-:-:S02]  /*16290*/  IMAD.MOV.U32 R21, RZ, RZ, 0x37950fca ;  /* 0x37950fcaff157424 */ /* 0x000fc400078e00ff */
[----:B------:R0:W-:Y:S01]  /*162a0*/  STL.64 [R1+0x10d0], R26 ;  /* 0x0010d01a01007387 */ /* 0x0001e20000100a00 */
[----:B--2---:R-:W-:Y:S01]  /*162b0*/  HFMA2 R22, -RZ, RZ, 0.81884765625, -30.46875 ;  /* 0x3a8dcf9eff167431 */ /* 0x004fe200000001ff */
[----:B------:R-:W-:Y:S02]  /*162c0*/  MOV R23, 0xb9c3f089 ;  /* 0xb9c3f08900177802 */ /* 0x000fe40000000f00 */
[----:B------:R2:W-:Y:S01]  /*162d0*/  STL.64 [R1+0x1118], R20 ;  /* 0x0011181401007387 */ /* 0x0005e20000100a00 */
[----:B-1----:R-:W-:-:S03]  /*162e0*/  HFMA2 R25, -RZ, RZ, -0.324951171875, 174.125 ;  /* 0xb5335971ff197431 */ /* 0x002fc600000001ff */
[----:B------:R1:W-:Y:S01]  /*162f0*/  STL.64 [R1+0x1110], R10 ;  /* 0x0011100a01007387 */ /* 0x0003e20000100a00 */
[----:B------:R-:W-:Y:S02]  /*16300*/  IMAD.MOV.U32 R24, RZ, RZ, 0x3612bd37 ;  /* 0x3612bd37ff187424 */ /* 0x000fe400078e00ff */
[----:B0-----:R-:W-:Y:S01]  /*16310*/  IMAD.MOV.U32 R26, RZ, RZ, -0x4388c8e6 ;  /* 0xbc77371aff1a7424 */ /* 0x001fe200078e00ff */
[----:B------:R0:W-:Y:S01]  /*16320*/  STL.64 [R1+0x1108], R22 ;  /* 0x0011081601007387 */ /* 0x0001e20000100a00 */
[----:B------:R-:W-:Y:S01]  /*16330*/  MOV R27, 0x3bbc182a ;  /* 0x3bbc182a001b7802 */ /* 0x000fe20000000f00 */
[----:B--2---:R-:W-:Y:S02]  /*16340*/  HFMA2 R21, -RZ, RZ, 1.84765625, -1.5029296875 ;  /* 0x3f64be03ff157431 */ /* 0x004fe400000001ff */
[----:B------:R-:W-:Y:S01]  /*16350*/  IMAD.MOV.U32 R20, RZ, RZ, -0x40ac461f ;  /* 0xbf53b9e1ff147424 */ /* 0x000fe200078e00ff */
[----:B------:R2:W-:Y:S01]  /*16360*/  STL.64 [R1+0x1128], R24 ;  /* 0x0011281801007387 */ /* 0x0005e20000100a00 */
[----:B-1----:R-:W-:Y:S01]  /*16370*/  HFMA2 R10, -RZ, RZ, 1.8828125, 479.75 ;  /* 0x3f885f7fff0a7431 */ /* 0x002fe200000001ff */
[----:B------:R-:W-:-:S02]  /*16380*/  MOV R11, 0x3944bb29 ;  /* 0x3944bb29000b7802 */ /* 0x000fc40000000f00 */
[----:B------:R1:W-:Y:S01]  /*16390*/  STL.64 [R1+0x1140], R20 ;  /* 0x0011401401007387 */ /* 0x0003e20000100a00 */
[----:B0-----:R-:W-:Y:S01]  /*163a0*/  MOV R22, 0x3f39715e ;  /* 0x3f39715e00167802 */ /* 0x001fe20000000f00 */
[----:B------:R-:W-:Y:S02]  /*163b0*/  IMAD.MOV.U32 R23, RZ, RZ, -0x404dd976 ;  /* 0xbfb2268aff177424 */ /* 0x000fe400078e00ff */
[----:B------:R0:W-:Y:S01]  /*163c0*/  STL.64 [R1+0x10f8], R26 ;  /* 0x0010f81a01007387 */ /* 0x0001e20000100a00 */
[----:B--2---:R-:W-:-:S03]  /*163d0*/  HFMA2 R24, -RZ, RZ, 1.56640625, -40512 ;  /* 0x3e44f8f2ff187431 */ /* 0x004fc600000001ff */
[----:B------:R2:W-:Y:S01]  /*163e0*/  STL.64 [R1+0x1130], R22 ;  /* 0x0011301601007387 */ /* 0x0005e20000100a00 */
[----:B------:R-:W-:Y:S01]  /*163f0*/  MOV R25, 0xbe29f5e1 ;  /* 0xbe29f5e100197802 */ /* 0x000fe20000000f00 */
[----:B-1----:R-:W-:Y:S02]  /*16400*/  HFMA2 R20, -RZ, RZ, -0.97021484375, -9288 ;  /* 0xbbc3f089ff147431 */ /* 0x002fe400000001ff */
[----:B------:R1:W-:Y:S01]  /*16410*/  STL.64 [R1+0x1138], R10 ;  /* 0x0011380a01007387 */ /* 0x0003e20000100a00 */
[----:B------:R-:W-:Y:S01]  /*16420*/  MOV R21, 0xaef836cd ;  /* 0xaef836cd00157802 */ /* 0x000fe20000000f00 */
[----:B0-----:R-:W-:Y:S01]  /*16430*/  HFMA2 R26, -RZ, RZ, 0.04046630859375, -355 ;  /* 0x292edd8cff1a7431 */ /* 0x001fe200000001ff */
[----:B------:R-:W-:Y:S01]  /*16440*/  MOV R27, 0xb66d3d31 ;  /* 0xb66d3d31001b7802 */ /* 0x000fe20000000f00 */
[----:B------:R0:W-:Y:S01]  /*16450*/  STL.64 [R1+0x1150], R24 ;  /* 0x0011501801007387 */ /* 0x0001e20000100a00 */
[----:B--2---:R-:W-:Y:S02]  /*16460*/  HFMA2 R23, -RZ, RZ, 0.200927734375, -42848 ;  /* 0x326ef93bff177431 */ /* 0x004fe400000001ff */
[----:B------:R-:W-:Y:S01]  /*16470*/  IMAD.MOV.U32 R22, RZ, RZ, 0x3d8d121f ;  /* 0x3d8d121fff167424 */ /* 0x000fe200078e00ff */
[----:B------:R2:W-:Y:S01]  /*16480*/  STL.64 [R1+0x1168], R20 ;  /* 0x0011681401007387 */ /* 0x0005e20000100a00 */
[----:B-1----:R-:W-:Y:S01]  /*16490*/  MOV R10, 0xbcafe000 ;  /* 0xbcafe000000a7802 */ /* 0x002fe20000000f00 */
[----:B------:R-:W-:-:S02]  /*164a0*/  IMAD.MOV.U32 R11, RZ, RZ, 0x3c84f2a4 ;  /* 0x3c84f2a4ff0b7424 */ /* 0x000fc400078e00ff */
[----:B------:R1:W-:Y:S01]  /*164b0*/  STL.64 [R1+0x1120], R26 ;  /* 0x0011201a01007387 */ /* 0x0003e20000100a00 */
[----:B0-----:R-:W-:-:S03]  /*164c0*/  MOV R24, 0x39ba53bc ;  /* 0x39ba53bc00187802 */ /* 0x001fc60000000f00 */
[----:B------:R0:W-:Y:S01]  /*164d0*/  STL.64 [R1+0x1160], R10 ;  /* 0x0011600a01007387 */ /* 0x0001e20000100a00 */
[----:B------:R-:W-:Y:S01]  /*164e0*/  IMAD.MOV.U32 R25, RZ, RZ, 0x2b65fa2b ;  /* 0x2b65fa2bff197424 */ /* 0x000fe200078e00ff */
[----:B--2---:R-:W-:Y:S01]  /*164f0*/  MOV R20, 0x365283b7 ;  /* 0x365283b700147802 */ /* 0x004fe20000000f00 */
[----:B------:R-:W-:Y:S01]  /*16500*/  IMAD.MOV.U32 R21, RZ, RZ, 0x3fd55cd1 ;  /* 0x3fd55cd1ff157424 */ /* 0x000fe200078e00ff */
[----:B------:R2:W-:Y:S01]  /*16510*/  STL.64 [R1+0x1158], R22 ;  /* 0x0011581601007387 */ /* 0x0005e20000100a00 */
[----:B-1----:R-:W-:Y:S01]  /*16520*/  MOV R26, 0xbee64065 ;  /* 0xbee64065001a7802 */ /* 0x002fe20000000f00 */
[----:B------:R-:W-:Y:S02]  /*16530*/  IMAD.MOV.U32 R27, RZ, RZ, -0x4a27cf64 ;  /* 0xb5d8309cff1b7424 */ /* 0x000fe400078e00ff */
[----:B------:R1:W-:Y:S01]  /*16540*/  STL.64 [R1+0x1178], R24 ;  /* 0x0011781801007387 */ /* 0x0003e20000100a00 */
[----:B0-----:R-:W-:Y:S02]  /*16550*/  HFMA2 R11, -RZ, RZ, 0.0341796875, -0.00926971435546875 ;  /* 0x2860a0bfff0b7431 */ /* 0x001fe400000001ff */
[----:B------:R-:W-:Y:S01]  /*16560*/  IMAD.MOV.U32 R10, RZ, RZ, -0x48797ceb ;  /* 0xb7868315ff0a7424 */ /* 0x000fe200078e00ff */
[----:B------:R0:W-:Y:S01]  /*16570*/  STL.64 [R1+0x1190], R20 ;  /* 0x0011901401007387 */ /* 0x0001e20000100a00 */
[----:B--2---:R-:W-:Y:S01]  /*16580*/  HFMA2 R22, -RZ, RZ, -0.57958984375, 0.002964019775390625 ;  /* 0xb8a31a12ff167431 */ /* 0x004fe200000001ff */
[----:B------:R-:W-:-:S02]  /*16590*/  MOV R23, 0x3852efff ;  /* 0x3852efff00177802 */ /* 0x000fc40000000f00 */
[----:B------:R2:W-:Y:S01]  /*165a0*/  STL.64 [R1+0x1148], R26 ;  /* 0x0011481a01007387 */ /* 0x0005e20000100a00 */
[----:B-1----:R-:W-:-:S03]  /*165b0*/  HFMA2 R25, -RZ, RZ, -2.0859375, -0.033233642578125 ;  /* 0xc02ca841ff197431 */ /* 0x002fc600000001ff */
[----:B------:R1:W-:Y:S01]  /*165c0*/  STL.64 [R1+0x1188], R10 ;  /* 0x0011880a01007387 */ /* 0x0003e20000100a00 */
[----:B------:R-:W-:Y:S02]  /*165d0*/  IMAD.MOV.U32 R24, RZ, RZ, 0x408f03f4 ;  /* 0x408f03f4ff187424 */ /* 0x000fe400078e00ff */
[----:B0-----:R-:W-:Y:S02]  /*165e0*/  HFMA2 R21, -RZ, RZ, -1.6279296875, -2064 ;  /* 0xbe83e808ff157431 */ /* 0x001fe400000001ff */
[----:B------:R-:W-:Y:S01]  /*165f0*/  IMAD.MOV.U32 R20, RZ, RZ, 0x35af85e3 ;  /* 0x35af85e3ff147424 */ /* 0x000fe200078e00ff */
[----:B------:R0:W-:Y:S01]  /*16600*/  STL.64 [R1+0x1180], R22 ;  /* 0x0011801601007387 */ /* 0x0001e20000100a00 */
[----:B--2---:R-:W-:Y:S02]  /*16610*/  HFMA2 R27, -RZ, RZ, -0.81689453125, 142.75 ;  /* 0xba895876ff1b7431 */ /* 0x004fe400000001ff */
[----:B------:R-:W-:Y:S01]  /*16620*/  IMAD.MOV.U32 R26, RZ, RZ, 0x3ac6cd85 ;  /* 0x3ac6cd85ff1a7424 */ /* 0x000fe200078e00ff */
[----:B------:R2:W-:Y:S01]  /*16630*/  STL.64 [R1+0x11a0], R24 ;  /* 0x0011a01801007387 */ /* 0x0005e20000100a00 */
[----:B-1----:R-:W-:Y:S01]  /*16640*/  HFMA2 R10, -RZ, RZ, -1.9365234375, 0.294677734375 ;  /* 0xbfbf34b7ff0a7431 */ /* 0x002fe200000001ff */
[----:B------:R-:W-:-:S02]  /*16650*/  MOV R11, 0x3f30567c ;  /* 0x3f30567c000b7802 */ /* 0x000fc40000000f00 */
[----:B------:R1:W-:Y:S01]  /*16660*/  STL.64 [R1+0x11b8], R20 ;  /* 0x0011b81401007387 */ /* 0x0003e20000100a00 */
[----:B0-----:R-:W-:Y:S01]  /*16670*/  MOV R22, 0xb9885993 ;  /* 0xb988599300167802 */ /* 0x001fe20000000f00 */
[----:B------:R-:W-:Y:S02]  /*16680*/  IMAD.MOV.U32 R23, RZ, RZ, 0x3fc4fabc ;  /* 0x3fc4fabcff177424 */ /* 0x000fe400078e00ff */
[----:B------:R0:W-:Y:S01]  /*16690*/  STL.64 [R1+0x1170], R26 ;  /* 0x0011701a01007387 */ /* 0x0001e20000100a00 */
[----:B--2---:R-:W-:-:S03]  /*166a0*/  HFMA2 R24, -RZ, RZ, -0.1881103515625, -369 ;  /* 0xb205ddc4ff187431 */ /* 0x004fc600000001ff */
[----:B------:R2:W-:Y:S01]  /*166b0*/  STL.64 [R1+0x11a8], R22 ;  /* 0x0011a81601007387 */ /* 0x0005e20000100a00 */
[----:B------:R-:W-:Y:S01]  /*166c0*/  MOV R25, 0x3cc6cd86 ;  /* 0x3cc6cd8600197802 */ /* 0x000fe20000000f00 */
[----:B-1----:R-:W-:Y:S02]  /*166d0*/  HFMA2 R20, -RZ, RZ, 0.8173828125, 5628 ;  /* 0x3a8a6d7fff147431 */ /* 0x002fe400000001ff */
[----:B------:R1:W-:Y:S01]  /*166e0*/  STL.64 [R1+0x11b0], R10 ;  /* 0x0011b00a01007387 */ /* 0x0003e20000100a00 */
[----:B------:R-:W-:Y:S01]  /*166f0*/  MOV R21, 0xb9b8f43c ;  /* 0xb9b8f43c00157802 */ /* 0x000fe20000000f00 */
[----:B0-----:R-:W-:Y:S01]  /*16700*/  HFMA2 R26, -RZ, RZ, 1.482421875, -0.1220703125 ;  /* 0x3deeafd0ff1a7431 */ /* 0x001fe200000001ff */
[----:B------:R-:W-:Y:S01]  /*16710*/  MOV R27, 0xc0550bb4 ;  /* 0xc0550bb4001b7802 */ /* 0x000fe20000000f00 */
[----:B------:R0:W-:Y:S01]  /*16720*/  STL.64 [R1+0x11c8], R24 ;  /* 0x0011c81801007387 */ /* 0x0001e20000100a00 */
[----:B--2---:R-:W-:Y:S02]  /*16730*/  HFMA2 R23, -RZ, RZ, 0.97705078125, -0.0060577392578125 ;  /* 0x3bd19e34ff177431 */ /* 0x004fe400000001ff */
[----:B------:R-:W-:Y:S01]  /*16740*/  IMAD.MOV.U32 R22, RZ, RZ, -0x436e1202 ;  /* 0xbc91edfeff167424 */ /* 0x000fe200078e00ff */
[----:B------:R2:W-:Y:S01]  /*16750*/  STL.64 [R1+0x11e0], R20 ;  /* 0x0011e01401007387 */ /* 0x0005e20000100a00 */
[----:B-1----:R-:W-:Y:S01]  /*16760*/  MOV R10, 0x2e596624 ;  /* 0x2e596624000a7802 */ /* 0x002fe20000000f00 */
[----:B------:R-:W-:-:S02]  /*16770*/  IMAD.MOV.U32 R11, RZ, RZ, -0x45341f6a ;  /* 0xbacbe096ff0b7424 */ /* 0x000fc400078e00ff */
[----:B------:R1:W-:Y:S04]  /*16780*/  STL.64 [R1+0x1198], R26 ;  /* 0x0011981a01007387 */ /* 0x0003e80000100a00 */
[----:B------:R3:W-:Y:S01]  /*16790*/  STL.64 [R1+0x11d8], R10 ;  /* 0x0011d80a01007387 */ /* 0x0007e20000100a00 */
[----:B0-----:R-:W-:Y:S01]  /*167a0*/  MOV R24, 0xb84a1be1 ;  /* 0xb84a1be100187802 */ /* 0x001fe20000000f00 */
[----:B------:R-:W-:Y:S01]  /*167b0*/  IMAD.MOV.U32 R25, RZ, RZ, 0x377f78a2 ;  /* 0x377f78a2ff197424 */ /* 0x000fe200078e00ff */
[----:B--2---:R-:W-:Y:S01]  /*167c0*/  MOV R20, 0x4113bbe2 ;  /* 0x4113bbe200147802 */ /* 0x004fe20000000f00 */
[----:B------:R-:W-:Y:S01]  /*167d0*/  IMAD.MOV.U32 R21, RZ, RZ, -0x3ed8b1f6 ;  /* 0xc1274e0aff157424 */ /* 0x000fe200078e00ff */
[----:B------:R0:W-:Y:S01]  /*167e0*/  STL.64 [R1+0x11d0], R22 ;  /* 0x0011d01601007387 */ /* 0x0001e20000100a00 */
[----:B-1----:R-:W-:Y:S01]  /*167f0*/  MOV R26, 0x3e580a4b ;  /* 0x3e580a4b001a7802 */ /* 0x002fe20000000f00 */
[----:B------:R-:W-:-:S02]  /*16800*/  IMAD.MOV.U32 R27, RZ, RZ, -0x42548d8a ;  /* 0xbdab7276ff1b7424 */ /* 0x000fc400078e00ff */
[----:B------:R1:W-:Y:S01]  /*16810*/  STL.64 [R1+0x11f0], R24 ;  /* 0x0011f01801007387 */ /* 0x0003e20000100a00 */
[----:B---3--:R-:W-:Y:S02]  /*16820*/  HFMA2 R11, -RZ, RZ, -0.841796875, 0.006031036376953125 ;  /* 0xbabc1e2dff0b7431 */ /* 0x008fe400000001ff */
[----:B------:R-:W-:Y:S01]  /*16830*/  IMAD.MOV.U32 R10, RZ, RZ, -0x3ed35ed2 ;  /* 0xc12ca12eff0a7424 */ /* 0x000fe200078e00ff */
[----:B------:R2:W-:Y:S01]  /*16840*/  STL.64 [R1+0x1208], R20 ;  /* 0x0012081401007387 */ /* 0x0005e20000100a00 */
[----:B0-----:R-:W-:Y:S01]  /*16850*/  HFMA2 R22, -RZ, RZ, -2.412109375, -21.8125 ;  /* 0xc0d3cd74ff167431 */ /* 0x001fe200000001ff */
[----:B------:R-:W-:Y:S02]  /*16860*/  MOV R23, 0x41565e26 ;  /* 0x41565e2600177802 */ /* 0x000fe40000000f00 */
[----:B------:R0:W-:Y:S01]  /*16870*/  STL.64 [R1+0x11c0], R26 ;  /* 0x0011c01a01007387 */ /* 0x0001e20000100a00 */
[----:B-1----:R-:W-:Y:S02]  /*16880*/  HFMA2 R25, -RZ, RZ, 2.0390625, -0.00010794401168823242188 ;  /* 0x40148713ff197431 */ /* 0x002fe400000001ff */
[----:B------:R-:W-:Y:S01]  /*16890*/  IMAD.MOV.U32 R24, RZ, RZ, -0x3fdb1df7 ;  /* 0xc024e209ff187424 */ /* 0x000fe200078e00ff */
[----:B------:R1:W-:Y:S01]  /*168a0*/  STL.64 [R1+0x1200], R10 ;  /* 0x0012000a01007387 */ /* 0x0003e20000100a00 */
[----:B--2---:R-:W-:-:S02]  /*168b0*/  HFMA2 R21, -RZ, RZ, 0.1375732421875, -23.09375 ;  /* 0x3067cdc6ff157431 */ /* 0x004fc400000001ff */
[----:B------:R-:W-:Y:S01]  /*168c0*/  IMAD.MOV.U32 R20, RZ, RZ, 0x3dd19e34 ;  /* 0x3dd19e34ff147424 */ /* 0x000fe200078e00ff */
[----:B------:R2:W-:Y:S01]  /*168d0*/  STL.64 [R1+0x11f8], R22 ;  /* 0x0011f81601007387 */ /* 0x0005e20000100a00 */
[----:B0-----:R-:W-:Y:S02]  /*168e0*/  HFMA2 R27, -RZ, RZ, 0.57666015625, -868.5 ;  /* 0x389de2c9ff1b7431 */ /* 0x001fe400000001ff */
[----:B------:R-:W-:Y:S01]  /*168f0*/  IMAD.MOV.U32 R26, RZ, RZ, 0x29d16c32 ;  /* 0x29d16c32ff1a7424 */ /* 0x000fe200078e00ff */
[----:B------:R0:W-:Y:S01]  /*16900*/  STL.64 [R1+0x1218], R24 ;  /* 0x0012181801007387 */ /* 0x0001e20000100a00 */
[----:B-1----:R-:W-:Y:S01]  /*16910*/  HFMA2 R10, -RZ, RZ, 1.6689453125, -16040 ;  /* 0x3eadf3d5ff0a7431 */ /* 0x002fe200000001ff */
[----:B------:R-:W-:Y:S02]  /*16920*/  MOV R11, 0xbe88cf1e ;  /* 0xbe88cf1e000b7802 */ /* 0x000fe40000000f00 */
[----:B------:R1:W-:Y:S01]  /*16930*/  STL.64 [R1+0x1230], R20 ;  /* 0x0012301401007387 */ /* 0x0003e20000100a00 */
[----:B--2---:R-:W-:Y:S01]  /*16940*/  MOV R22, 0xbf8095d8 ;  /* 0xbf8095d800167802 */ /* 0x004fe20000000f00 */
[----:B------:R-:W-:-:S02]  /*16950*/  IMAD.MOV.U32 R23, RZ, RZ, -0x4c24c9d8 ;  /* 0xb3db3628ff177424 */ /* 0x000fc400078e00ff */
[----:B------:R2:W-:Y:S01]  /*16960*/  STL.64 [R1+0x11e8], R26 ;  /* 0x0011e81a01007387 */ /* 0x0005e20000100a00 */
[----:B0-----:R-:W-:-:S03]  /*16970*/  HFMA2 R24, -RZ, RZ, -0.98779296875, 0.1654052734375 ;  /* 0xbbe7314bff187431 */ /* 0x001fc600000001ff */
[----:B------:R0:W-:Y:S01]  /*16980*/  STL.64 [R1+0x1220], R22 ;  /* 0x0012201601007387 */ /* 0x0001e20000100a00 */
[----:B------:R-:W-:Y:S01]  /*16990*/  MOV R25, 0x2c0887f7 ;  /* 0x2c0887f700197802 */ /* 0x000fe20000000f00 */
[----:B-1----:R-:W-:Y:S02]  /*169a0*/  HFMA2 R20, -RZ, RZ, -0.578125, 0.0023345947265625 ;  /* 0xb8a018c8ff147431 */ /* 0x002fe400000001ff */
[----:B------:R1:W-:Y:S01]  /*169b0*/  STL.64 [R1+0x1228], R10 ;  /* 0x0012280a01007387 */ /* 0x0003e20000100a00 */
[----:B------:R-:W-:Y:S01]  /*169c0*/  MOV R21, 0xc188e6d2 ;  /* 0xc188e6d200157802 */ /* 0x000fe20000000f00 */
[----:B--2---:R-:W-:Y:S01]  /*169d0*/  HFMA2 R26, -RZ, RZ, 2.34375, 103.125 ;  /* 0x40b05672ff1a7431 */ /* 0x004fe200000001ff */
[----:B------:R-:W-:Y:S01]  /*169e0*/  MOV R27, 0x3749bc93 ;  /* 0x3749bc93001b7802 */ /* 0x000fe20000000f00 */
[----:B------:R2:W-:Y:S01]  /*169f0*/  STL.64 [R1+0x1240], R24 ;  /* 0x0012401801007387 */ /* 0x0005e20000100a00 */
[----:B0-----:R-:W-:Y:S02]  /*16a00*/  HFMA2 R23, -RZ, RZ, -0.82080078125, 4.03515625 ;  /* 0xba914409ff177431 */ /* 0x001fe400000001ff */
[----:B------:R-:W-:Y:S01]  /*16a10*/  IMAD.MOV.U32 R22, RZ, RZ, 0x3ad917d5 ;  /* 0x3ad917d5ff167424 */ /* 0x000fe200078e00ff */
[----:B------:R0:W-:Y:S01]  /*16a20*/  STL.64 [R1+0x1258], R20 ;  /* 0x0012581401007387 */ /* 0x0001e20000100a00 */
[----:B-1----:R-:W-:Y:S01]  /*16a30*/  MOV R10, 0x39bf9a7a ;  /* 0x39bf9a7a000a7802 */ /* 0x002fe20000000f00 */
[----:B------:R-:W-:-:S02]  /*16a40*/  IMAD.MOV.U32 R11, RZ, RZ, -0x519e6c8f ;  /* 0xae619371ff0b7424 */ /* 0x000fc400078e00ff */
[----:B------:R1:W-:Y:S01]  /*16a50*/  STL.64 [R1+0x1210], R26 ;  /* 0x0012101a01007387 */ /* 0x0003e20000100a00 */
[----:B--2---:R-:W-:-:S03]  /*16a60*/  MOV R24, 0xc251316e ;  /* 0xc251316e00187802 */ /* 0x004fc60000000f00 */
[----:B------:R2:W-:Y:S01]  /*16a70*/  STL.64 [R1+0x1250], R10 ;  /* 0x0012500a01007387 */ /* 0x0005e20000100a00 */
[----:B------:R-:W-:Y:S01]  /*16a80*/  IMAD.MOV.U32 R25, RZ, RZ, 0x42043bff ;  /* 0x42043bffff197424 */ /* 0x000fe200078e00ff */
[----:B0-----:R-:W-:Y:S01]  /*16a90*/  MOV R20, 0xb74d552d ;  /* 0xb74d552d00147802 */ /* 0x001fe20000000f00 */
[----:B------:R-:W-:Y:S01]  /*16aa0*/  IMAD.MOV.U32 R21, RZ, RZ, 0x408276e5 ;  /* 0x408276e5ff157424 */ /* 0x000fe200078e00ff */
[----:B------:R0:W-:Y:S01]  /*16ab0*/  STL.64 [R1+0x1248], R22 ;  /* 0x0012481601007387 */ /* 0x0001e20000100a00 */
[----:B-1----:R-:W-:Y:S01]  /*16ac0*/  MOV R26, 0xbce55ca9 ;  /* 0xbce55ca9001a7802 */ /* 0x002fe20000000f00 */
[----:B------:R-:W-:Y:S02]  /*16ad0*/  IMAD.MOV.U32 R27, RZ, RZ, 0x3ca46207 ;  /* 0x3ca46207ff1b7424 */ /* 0x000fe400078e00ff */
[----:B------:R1:W-:Y:S01]  /*16ae0*/  STL.64 [R1+0x1268], R24 ;  /* 0x0012681801007387 */ /* 0x0003e20000100a00 */
[----:B--2---:R-:W-:Y:S02]  /*16af0*/  HFMA2 R11, -RZ, RZ, -2.5625, -0.900390625 ;  /* 0xc120bb34ff0b7431 */ /* 0x004fe400000001ff */
[----:B------:R-:W-:Y:S01]  /*16b00*/  IMAD.MOV.U32 R10, RZ, RZ, 0x41a71805 ;  /* 0x41a71805ff0a7424 */ /* 0x000fe200078e00ff */
[----:B------:R2:W-:Y:S01]  /*16b10*/  STL.64 [R1+0x1280], R20 ;  /* 0x0012801401007387 */ /* 0x0005e20000100a00 */
[----:B0-----:R-:W-:Y:S01]  /*16b20*/  HFMA2 R22, -RZ, RZ, 0.8916015625, 40128 ;  /* 0x3b2278e6ff167431 */ /* 0x001fe200000001ff */
[----:B------:R-:W-:-:S02]  /*16b30*/  MOV R23, 0xc1a4e31c ;  /* 0xc1a4e31c00177802 */ /* 0x000fc40000000f00 */
[----:B------:R0:W-:Y:S01]  /*16b40*/  STL.64 [R1+0x1238], R26 ;  /* 0x0012381a01007387 */ /* 0x0001e20000100a00 */
[----:B-1----:R-:W-:Y:S02]  /*16b50*/  HFMA2 R25, -RZ, RZ, -1.7236328125, 298.25 ;  /* 0xbee55ca9ff197431 */ /* 0x002fe400000001ff */
[----:B------:R-:W-:Y:S01]  /*16b60*/  IMAD.MOV.U32 R24, RZ, RZ, 0x33993e87 ;  /* 0x33993e87ff187424 */ /* 0x000fe200078e00ff */
[----:B------:R1:W-:Y:S01]  /*16b70*/  STL.64 [R1+0x1278], R10 ;  /* 0x0012780a01007387 */ /* 0x0003e20000100a00 */
[----:B--2---:R-:W-:Y:S02]  /*16b80*/  HFMA2 R21, -RZ, RZ, 1.0029296875, -0.775390625 ;  /* 0x3c03ba34ff157431 */ /* 0x004fe400000001ff */
[----:B------:R-:W-:Y:S01]  /*16b90*/  IMAD.MOV.U32 R20, RZ, RZ, -0x434156b4 ;  /* 0xbcbea94cff147424 */ /* 0x000fe200078e00ff */
[----:B------:R2:W-:Y:S01]  /*16ba0*/  STL.64 [R1+0x1270], R22 ;  /* 0x0012701601007387 */ /* 0x0005e20000100a00 */
[----:B0-----:R-:W-:Y:S02]  /*16bb0*/  HFMA2 R27, -RZ, RZ, 3.0390625, -0.00010883808135986328125 ;  /* 0x42148722ff1b7431 */ /* 0x001fe400000001ff */
[----:B------:R-:W-:Y:S01]  /*16bc0*/  IMAD.MOV.U32 R26, RZ, RZ, -0x4070897b ;  /* 0xbf8f7685ff1a7424 */ /* 0x000fe200078e00ff */
[----:B------:R0:W-:Y:S01]  /*16bd0*/  STL.64 [R1+0x1290], R24 ;  /* 0x0012901801007387 */ /* 0x0001e20000100a00 */
[----:B-1----:R-:W-:Y:S01]  /*16be0*/  HFMA2 R10, -RZ, RZ, -0.11907958984375, 0.0731201171875 ;  /* 0xaf9f2caeff0a7431 */ /* 0x002fe200000001ff */
[----:B------:R-:W-:-:S02]  /*16bf0*/  MOV R11, 0x3d07aee5 ;  /* 0x3d07aee5000b7802 */ /* 0x000fc40000000f00 */
[----:B------:R1:W-:Y:S01]  /*16c00*/  STL.64 [R1+0x12a8], R20 ;  /* 0x0012a81401007387 */ /* 0x0003e20000100a00 */
[----:B--2---:R-:W-:Y:S01]  /*16c10*/  MOV R22, 0x3eaea827 ;  /* 0x3eaea82700167802 */ /* 0x004fe20000000f00 */
[----:B------:R-:W-:Y:S02]  /*16c20*/  IMAD.MOV.U32 R23, RZ, RZ, -0x41fdf446 ;  /* 0xbe020bbaff177424 */ /* 0x000fe400078e00ff */
[----:B------:R2:W-:Y:S01]  /*16c30*/  STL.64 [R1+0x1260], R26 ;  /* 0x0012601a01007387 */ /* 0x0005e20000100a00 */
[----:B0-----:R-:W-:-:S03]  /*16c40*/  HFMA2 R24, -RZ, RZ, 0.8271484375, -0.291015625 ;  /* 0x3a9eb4a8ff187431 */ /* 0x001fc600000001ff */
[----:B------:R0:W-:Y:S01]  /*16c50*/  STL.64 [R1+0x1298], R22 ;  /* 0x0012981601007387 */ /* 0x0001e20000100a00 */
[----:B------:R-:W-:Y:S01]  /*16c60*/  MOV R25, 0xb9cefd15 ;  /* 0xb9cefd1500197802 */ /* 0x000fe20000000f00 */
[----:B-1----:R-:W-:Y:S02]  /*16c70*/  HFMA2 R20, -RZ, RZ, -3.482421875, 71.4375 ;  /* 0xc2f75477ff147431 */ /* 0x002fe400000001ff */
[----:B------:R1:W-:Y:S01]  /*16c80*/  STL.64 [R1+0x12a0], R10 ;  /* 0x0012a00a01007387 */ /* 0x0003e20000100a00 */
[----:B------:R-:W-:Y:S01]  /*16c90*/  MOV R21, 0x431234f7 ;  /* 0x431234f700157802 */ /* 0x000fe20000000f00 */
[----:B--2---:R-:W-:Y:S01]  /*16ca0*/  HFMA2 R26, -RZ, RZ, -2.18359375, 36.53125 ;  /* 0xc05e5091ff1a7431 */ /* 0x004fe200000001ff */
[----:B------:R-:W-:Y:S01]  /*16cb0*/  MOV R27, 0x3fb76a6c ;  /* 0x3fb76a6c001b7802 */ /* 0x000fe20000000f00 */
[----:B------:R2:W-:Y:S01]  /*16cc0*/  STL.64 [R1+0x12b8], R24 ;  /* 0x0012b81801007387 */ /* 0x0005e20000100a00 */
[----:B0-----:R-:W-:Y:S02]  /*16cd0*/  HFMA2 R23, -RZ, RZ, -3.5546875, -20.640625 ;  /* 0xc31ccd29ff177431 */ /* 0x001fe400000001ff */
[----:B------:R-:W-:Y:S01]  /*16ce0*/  IMAD.MOV.U32 R22, RZ, RZ, 0x4293c7da ;  /* 0x4293c7daff167424 */ /* 0x000fe200078e00ff */
[----:B------:R0:W-:Y:S01]  /*16cf0*/  STL.64 [R1+0x12d0], R20 ;  /* 0x0012d01401007387 */ /* 0x0001e20000100a00 */
[----:B-1----:R-:W-:Y:S01]  /*16d00*/  MOV R10, 0x430437bf ;  /* 0x430437bf000a7802 */ /* 0x002fe20000000f00 */
[----:B------:R-:W-:-:S02]  /*16d10*/  IMAD.MOV.U32 R11, RZ, RZ, 0x3c605817 ;  /* 0x3c605817ff0b7424 */ /* 0x000fc400078e00ff */
[----:B------:R1:W-:Y:S01]  /*16d20*/  STL.64 [R1+0x1288], R26 ;  /* 0x0012881a01007387 */ /* 0x0003e20000100a00 */
[----:B--2---:R-:W-:-:S03]  /*16d30*/  MOV R24, 0x4223149e ;  /* 0x4223149e00187802 */ /* 0x004fc60000000f00 */
[----:B------:R2:W-:Y:S01]  /*16d40*/  STL.64 [R1+0x12c8], R10 ;  /* 0x0012c80a01007387 */ /* 0x0005e20000100a00 */
[----:B------:R-:W-:Y:S01]  /*16d50*/  IMAD.MOV.U32 R25, RZ, RZ, -0x3de7289d ;  /* 0xc218d763ff197424 */ /* 0x000fe200078e00ff */
[----:B0-----:R-:W-:Y:S01]  /*16d60*/  MOV R20, 0xc0020bba ;  /* 0xc0020bba00147802 */ /* 0x001fe20000000f00 */
[----:B------:R-:W-:Y:S01]  /*16d70*/  IMAD.MOV.U32 R21, RZ, RZ, -0x4e55e4fe ;  /* 0xb1aa1b02ff157424 */ /* 0x000fe200078e00ff */
[----:B------:R0:W-:Y:S01]  /*16d80*/  STL.64 [R1+0x12c0], R22 ;  /* 0x0012c01601007387 */ /* 0x0001e20000100a00 */
[----:B-1----:R-:W-:Y:S01]  /*16d90*/  MOV R26, 0xb0a1e056 ;  /* 0xb0a1e056001a7802 */ /* 0x002fe20000000f00 */
[----:B------:R-:W-:Y:S02]  /*16da0*/  IMAD.MOV.U32 R27, RZ, RZ, -0x450fdad4 ;  /* 0xbaf0252cff1b7424 */ /* 0x000fe400078e00ff */
[----:B------:R1:W-:Y:S01]  /*16db0*/  STL.64 [R1+0x12e0], R24 ;  /* 0x0012e01801007387 */ /* 0x0003e20000100a00 */
[----:B--2---:R-:W-:Y:S02]  /*16dc0*/  HFMA2 R11, -RZ, RZ, 2.318359375, -1.4111328125 ;  /* 0x40a3bda5ff0b7431 */ /* 0x004fe400000001ff */
[----:B------:R-:W-:Y:S01]  /*16dd0*/  IMAD.MOV.U32 R10, RZ, RZ, -0x3f374eec ;  /* 0xc0c8b114ff0a7424 */ /* 0x000fe200078e00ff */
[----:B------:R2:W-:Y:S01]  /*16de0*/  STL.64 [R1+0x12f8], R20 ;  /* 0x0012f81401007387 */ /* 0x0005e20000100a00 */
[----:B0-----:R-:W-:Y:S01]  /*16df0*/  HFMA2 R22, -RZ, RZ, 2.767578125, -0.0004770755767822265625 ;  /* 0x41898fd1ff167431 */ /* 0x001fe200000001ff */
[----:B------:R-:W-:-:S02]  /*16e00*/  MOV R23, 0x357b0a41 ;  /* 0x357b0a4100177802 */ /* 0x000fc40000000f00 */
[----:B------:R0:W-:Y:S01]  /*16e10*/  STL.64 [R1+0x12b0], R26 ;  /* 0x0012b01a01007387 */ /* 0x0001e20000100a00 */
[----:B-1----:R-:W-:Y:S02]  /*16e20*/  HFMA2 R25, -RZ, RZ, -0.21337890625, 25280 ;  /* 0xb2d4762cff197431 */ /* 0x002fe400000001ff */
[----:B------:R-:W-:Y:S01]  /*16e30*/  IMAD.MOV.U32 R24, RZ, RZ, 0x3e24a8c0 ;  /* 0x3e24a8c0ff187424 */ /* 0x000fe200078e00ff */
[----:B------:R1:W-:Y:S01]  /*16e40*/  STL.64 [R1+0x12f0], R10 ;  /* 0x0012f00a01007387 */ /* 0x0003e20000100a00 */
[----:B--2---:R-:W-:Y:S02]  /*16e50*/  HFMA2 R21, -RZ, RZ, 3.6640625, 0.05548095703125 ;  /* 0x43542b1aff157431 */ /* 0x004fe400000001ff */
[----:B------:R-:W-:Y:S01]  /*16e60*/  IMAD.MOV.U32 R20, RZ, RZ, 0x3b0b43e3 ;  /* 0x3b0b43e3ff147424 */ /* 0x000fe200078e00ff */
[----:B------:R2:W-:Y:S01]  /*16e70*/  STL.64 [R1+0x12e8], R22 ;  /* 0x0012e81601007387 */ /* 0x0005e20000100a00 */
[----:B0-----:R-:W-:Y:S02]  /*16e80*/  HFMA2 R27, -RZ, RZ, -0.615234375, 0.0134124755859375 ;  /* 0xb8ec22deff1b7431 */ /* 0x001fe400000001ff */
[----:B------:R-:W-:Y:S01]  /*16e90*/  IMAD.MOV.U32 R26, RZ, RZ, -0x3d5f44d2 ;  /* 0xc2a0bb2eff1a7424 */ /* 0x000fe200078e00ff */
[----:B------:R0:W-:Y:S01]  /*16ea0*/  STL.64 [R1+0x1308], R24 ;  /* 0x0013081801007387 */ /* 0x0001e20000100a00 */
[----:B-1----:R-:W-:Y:S01]  /*16eb0*/  HFMA2 R10, -RZ, RZ, -1.0263671875, 1.4521484375 ;  /* 0xbc1b3dcfff0a7431 */ /* 0x002fe200000001ff */
[----:B------:R-:W-:-:S02]  /*16ec0*/  MOV R11, 0x36d76ab6 ;  /* 0x36d76ab6000b7802 */ /* 0x000fc40000000f00 */
[----:B------:R1:W-:Y:S01]  /*16ed0*/  STL.64 [R1+0x1320], R20 ;  /* 0x0013201401007387 */ /* 0x0003e20000100a00 */
[----:B--2---:R-:W-:Y:S01]  /*16ee0*/  MOV R22, 0xbd25198e ;  /* 0xbd25198e00167802 */ /* 0x004fe20000000f00 */
[----:B------:R-:W-:Y:S02]  /*16ef0*/  IMAD.MOV.U32 R23, RZ, RZ, 0x3ce423b1 ;  /* 0x3ce423b1ff177424 */ /* 0x000fe400078e00ff */
[----:B------:R2:W-:Y:S01]  /*16f00*/  STL.64 [R1+0x12d8], R26 ;  /* 0x0012d81a01007387 */ /* 0x0005e20000100a00 */
[----:B0-----:R-:W-:-:S03]  /*16f10*/  HFMA2 R24, -RZ, RZ, 4.2109375, -23.28125 ;  /* 0x4436cdd2ff187431 */ /* 0x001fc600000001ff */
[----:B------:R0:W-:Y:S01]  /*16f20*/  STL.64 [R1+0x1310], R22 ;  /* 0x0013101601007387 */ /* 0x0001e20000100a00 */
[----:B------:R-:W-:Y:S01]  /*16f30*/  MOV R25, 0xc3f111b1 ;  /* 0xc3f111b100197802 */ /* 0x000fe20000000f00 */
[----:B-1----:R-:W-:Y:S02]  /*16f40*/  HFMA2 R20, -RZ, RZ, 0.63427734375, 0.2242431640625 ;  /* 0x3913332dff147431 */ /* 0x002fe400000001ff */
[----:B------:R1:W-:Y:S01]  /*16f50*/  STL.64 [R1+0x1318], R10 ;  /* 0x0013180a01007387 */ /* 0x0003e20000100a00 */
[----:B------:R-:W-:Y:S01]  /*16f60*/  MOV R21, 0xc29684d3 ;  /* 0xc29684d300157802 */ /* 0x000fe20000000f00 */
[----:B--2---:R-:W-:Y:S01]  /*16f70*/  HFMA2 R26, -RZ, RZ, 1.7734375, -0.0185699462890625 ;  /* 0x3f18a4c1ff1a7431 */ /* 0x004fe200000001ff */
[----:B------:R-:W-:Y:S01]  /*16f80*/  MOV R27, 0xbee2690b ;  /* 0xbee2690b001b7802 */ /* 0x000fe20000000f00 */
[----:B------:R2:W-:Y:S01]  /*16f90*/  STL.64 [R1+0x1330], R24 ;  /* 0x0013301801007387 */ /* 0x0005e20000100a00 */
[----:B0-----:R-:W-:Y:S02]  /*16fa0*/  HFMA2 R23, -RZ, RZ, 3.818359375, 0.00131893157958984375 ;  /* 0x43a31567ff177431 */ /* 0x001fe400000001ff */
[----:B------:R-:W-:Y:S01]  /*16fb0*/  IMAD.MOV.U32 R22, RZ, RZ, -0x4313edd9 ;  /* 0xbcec1227ff167424 */ /* 0x000fe200078e00ff */
[----:B------:R0:W-:Y:S01]  /*16fc0*/  STL.64 [R1+0x1348], R20 ;  /* 0x0013481401007387 */ /* 0x0001e20000100a00 */
[----:B-1----:R-:W-:Y:S01]  /*16fd0*/  MOV R10, 0xc3abf25b ;  /* 0xc3abf25b000a7802 */ /* 0x002fe20000000f00 */
[----:B------:R-:W-:-:S02]  /*16fe0*/  IMAD.MOV.U32 R11, RZ, RZ, 0x432bf3b2 ;  /* 0x432bf3b2ff0b7424 */ /* 0x000fc400078e00ff */
[----:B------:R1:W-:Y:S01]  /*16ff0*/  STL.64 [R1+0x1300], R26 ;  /* 0x0013001a01007387 */ /* 0x0003e20000100a00 */
[----:B--2---:R-:W-:-:S03]  /*17000*/  MOV R24, 0xb54c60f7 ;  /* 0xb54c60f700187802 */ /* 0x004fc60000000f00 */
[----:B------:R2:W-:Y:S01]  /*17010*/  STL.64 [R1+0x1340], R10 ;  /* 0x0013400a01007387 */ /* 0x0005e20000100a00 */
[----:B------:R-:W-:Y:S01]  /*17020*/  IMAD.MOV.U32 R25, RZ, RZ, 0x4118a4c2 ;  /* 0x4118a4c2ff197424 */ /* 0x000fe200078e00ff */
[----:B0-----:R-:W-:Y:S01]  /*17030*/  MOV R20, 0x3f15b76c ;  /* 0x3f15b76c00147802 */ /* 0x001fe20000000f00 */
[----:B------:R-:W-:Y:S01]  /*17040*/  IMAD.MOV.U32 R21, RZ, RZ, -0x41aa8b03 ;  /* 0xbe5574fdff157424 */ /* 0x000fe200078e00ff */
[----:B------:R0:W-:Y:S01]  /*17050*/  STL.64 [R1+0x1338], R22 ;  /* 0x0013381601007387 */ /* 0x0001e20000100a00 */
[----:B-1----:R-:W-:Y:S01]  /*17060*/  MOV R26, 0x4151b9cf ;  /* 0x4151b9cf001a7802 */ /* 0x002fe20000000f00 */
[----:B------:R-:W-:Y:S02]  /*17070*/  IMAD.MOV.U32 R27, RZ, RZ, -0x3c078232 ;  /* 0xc3f87dceff1b7424 */ /* 0x000fe400078e00ff */
[----:B------:R1:W-:Y:S01]  /*17080*/  STL.64 [R1+0x1358], R24 ;  /* 0x0013581801007387 */ /* 0x0003e20000100a00 */
[----:B--2---:R-:W-:Y:S02]  /*17090*/  HFMA2 R11, -RZ, RZ, -1.826171875, 508.5 ;  /* 0xbf4e5ff2ff0b7431 */ /* 0x004fe400000001ff */
[----:B------:R-:W-:Y:S01]  /*170a0*/  IMAD.MOV.U32 R10, RZ, RZ, -0x4b05c0b0 ;  /* 0xb4fa3f50ff0a7424 */ /* 0x000fe200078e00ff */
[----:B------:R2:W-:Y:S01]  /*170b0*/  STL.64 [R1+0x1370], R20 ;  /* 0x0013701401007387 */ /* 0x0005e20000100a00 */
[----:B0-----:R-:W-:Y:S01]  /*170c0*/  HFMA2 R22, -RZ, RZ, -2.46875, -0.0004642009735107421875 ;  /* 0xc0f08f9bff167431 */ /* 0x001fe200000001ff */
[----:B------:R-:W-:-:S02]  /*170d0*/  MOV R23, 0x40393dd8 ;  /* 0x40393dd800177802 */ /* 0x000fc40000000f00 */
[----:B------:R0:W-:Y:S01]  /*170e0*/  STL.64 [R1+0x1328], R26 ;  /* 0x0013281a01007387 */ /* 0x0001e20000100a00 */
[----:B-1----:R-:W-:Y:S02]  /*170f0*/  HFMA2 R25, -RZ, RZ, 1.1162109375, -0.000296115875244140625 ;  /* 0x3c778cdaff197431 */ /* 0x002fe400000001ff */
[----:B------:R-:W-:Y:S01]  /*17100*/  IMAD.MOV.U32 R24, RZ, RZ, -0x42f88f86 ;  /* 0xbd07707aff187424 */ /* 0x000fe200078e00ff */
[----:B------:R1:W-:Y:S01]  /*17110*/  STL.64 [R1+0x1368], R10 ;  /* 0x0013680a01007387 */ /* 0x0003e20000100a00 */
[----:B--2---:R-:W-:Y:S02]  /*17120*/  HFMA2 R21, -RZ, RZ, -5.0859375, 16480 ;  /* 0xc5167406ff157431 */ /* 0x004fe400000001ff */
[----:B------:R-:W-:Y:S01]  /*17130*/  IMAD.MOV.U32 R20, RZ, RZ, 0x44f49ff4 ;  /* 0x44f49ff4ff147424 */ /* 0x000fe200078e00ff */
[----:B------:R2:W-:Y:S01]  /*17140*/  STL.64 [R1+0x1360], R22 ;  /* 0x0013601601007387 */ /* 0x0005e20000100a00 */
[----:B0-----:R-:W-:Y:S02]  /*17150*/  HFMA2 R27, -RZ, RZ, -2.943359375, -0.00110340118408203125 ;  /* 0xc1e39485ff1b7431 */ /* 0x001fe400000001ff */
[----:B------:R-:W-:Y:S01]  /*17160*/  IMAD.MOV.U32 R26, RZ, RZ, 0x42850a16 ;  /* 0x42850a16ff1a7424 */ /* 0x000fe200078e00ff */
[----:B------:R0:W-:Y:S01]  /*17170*/  STL.64 [R1+0x1380], R24 ;  /* 0x0013801801007387 */ /* 0x0001e20000100a00 */
[----:B-1----:R-:W-:Y:S01]  /*17180*/  HFMA2 R10, -RZ, RZ, -4.94140625, 0.0002281665802001953125 ;  /* 0xc4f10b7aff0a7431 */ /* 0x002fe200000001ff */
[----:B------:R-:W-:-:S02]  /*17190*/  MOV R11, 0xbe23145e ;  /* 0xbe23145e000b7802 */ /* 0x000fc40000000f00 */
[----:B------:R1:W-:Y:S01]  /*171a0*/  STL.64 [R1+0x1398], R20 ;  /* 0x0013981401007387 */ /* 0x0003e20000100a00 */
[----:B--2---:R-:W-:Y:S01]  /*171b0*/  MOV R22, 0xc477662c ;  /* 0xc477662c00167802 */ /* 0x004fe20000000f00 */
[----:B------:R-:W-:Y:S02]  /*171c0*/  IMAD.MOV.U32 R23, RZ, RZ, 0x450908e3 ;  /* 0x450908e3ff177424 */ /* 0x000fe400078e00ff */
[----:B------:R2:W-:Y:S01]  /*171d0*/  STL.64 [R1+0x1350], R26 ;  /* 0x0013501a01007387 */ /* 0x0005e20000100a00 */
[----:B0-----:R-:W-:-:S03]  /*171e0*/  HFMA2 R24, -RZ, RZ, -4.234375, 0.0235443115234375 ;  /* 0xc43c2607ff187431 */ /* 0x001fc600000001ff */
[----:B------:R0:W-:Y:S01]  /*171f0*/  STL.64 [R1+0x1388], R22 ;  /* 0x0013881601007387 */ /* 0x0001e20000100a00 */
[----:B------:R-:W-:Y:S01]  /*17200*/  MOV R25, 0x4436edde ;  /* 0x4436edde00197802 */ /* 0x000fe20000000f00 */
[----:B-1----:R-:W-:Y:S02]  /*17210*/  HFMA2 R20, -RZ, RZ, 3.111328125, 1.4609375 ;  /* 0x42393dd8ff147431 */ /* 0x002fe400000001ff */
[----:B------:R1:W-:Y:S01]  /*17220*/  STL.64 [R1+0x1390], R10 ;  /* 0x0013900a01007387 */ /* 0x0003e20000100a00 */
[----:B------:R-:W-:Y:S01]  /*17230*/  MOV R21, 0xb704f033 ;  /* 0xb704f03300157802 */ /* 0x000fe20000000f00 */
[----:B--2---:R-:W-:Y:S01]  /*17240*/  HFMA2 R26, -RZ, RZ, 0.6376953125, -75.125 ;  /* 0x391ad4b2ff1a7431 */ /* 0x004fe200000001ff */
[----:B------:R-:W-:Y:S01]  /*17250*/  MOV R27, 0x3d50e5d5 ;  /* 0x3d50e5d5001b7802 */ /* 0x000fe20000000f00 */
[----:B------:R2:W-:Y:S01]  /*17260*/  STL.64 [R1+0x13a8], R24 ;  /* 0x0013a81801007387 */ /* 0x0005e20000100a00 */
[----:B0-----:R-:W-:Y:S02]  /*17270*/  HFMA2 R23, -RZ, RZ, -0.447021484375, -0.000134944915771484375 ;  /* 0xb727886cff177431 */ /* 0x001fe400000001ff */
[----:B------:R-:W-:Y:S01]  /*17280*/  IMAD.MOV.U32 R22, RZ, RZ, -0x3c55509c ;  /* 0xc3aaaf64ff167424 */ /* 0x000fe200078e00ff */
[----:B------:R0:W-:Y:S01]  /*17290*/  STL.64 [R1+0x13c0], R20 ;  /* 0x0013c01401007387 */ /* 0x0001e20000100a00 */
[----:B-1----:R-:W-:Y:S01]  /*172a0*/  MOV R10, 0x43059029 ;  /* 0x43059029000a7802 */ /* 0x002fe20000000f00 */
[----:B------:R-:W-:-:S02]  /*172b0*/  IMAD.MOV.U32 R11, RZ, RZ, -0x3d1e795e ;  /* 0xc2e186a2ff0b7424 */ /* 0x000fc400078e00ff */
[----:B------:R1:W-:Y:S01]  /*172c0*/  STL.64 [R1+0x1378], R26 ;  /* 0x0013781a01007387 */ /* 0x0003e20000100a00 */
[----:B--2---:R-:W-:-:S03]  /*172d0*/  HFMA2 R25, -RZ, RZ, 2.595703125, -11.6328125 ;  /* 0x4131c9d1ff197431 */ /* 0x004fc600000001ff */
[----:B------:R2:W-:Y:S01]  /*172e0*/  STL.64 [R1+0x13b8], R10 ;  /* 0x0013b80a01007387 */ /* 0x0005e20000100a00 */
[----:B------:R-:W-:Y:S02]  /*172f0*/  IMAD.MOV.U32 R24, RZ, RZ, -0x3e97d410 ;  /* 0xc1682bf0ff187424 */ /* 0x000fe400078e00ff */
[----:B0-----:R-:W-:Y:S01]  /*17300*/  HFMA2 R21, -RZ, RZ, 1.5966796875, 2.83718109130859375e-05 ;  /* 0x3e6301dcff157431 */ /* 0x001fe200000001ff */
[----:B------:R0:W-:Y:S01]  /*17310*/  STL.64 [R1+0x13b0], R22 ;  /* 0x0013b01601007387 */ /* 0x0001e20000100a00 */
[----:B------:R-:W-:Y:S01]  /*17320*/  IMAD.MOV.U32 R20, RZ, RZ, 0x3eb9a9a3 ;  /* 0x3eb9a9a3ff147424 */ /* 0x000fe200078e00ff */
[----:B-1----:R-:W-:Y:S01]  /*17330*/  MOV R26, 0x44abf3ae ;  /* 0x44abf3ae001a7802 */ /* 0x002fe20000000f00 */
[----:B------:R-:W-:Y:S01]  /*17340*/  IMAD.MOV.U32 R27, RZ, RZ, 0x3aa95acb ;  /* 0x3aa95acbff1b7424 */ /* 0x000fe200078e00ff */
[----:B------:R1:W-:Y:S01]  /*17350*/  STL.64 [R1+0x13c8], R24 ;  /* 0x0013c81801007387 */ /* 0x0003e20000100a00 */
[----:B--2---:R-:W-:Y:S01]  /*17360*/  HFMA2 R10, -RZ, RZ, 1.8896484375, -0.00586700439453125 ;  /* 0x3f8f9e02ff0a7431 */ /* 0x004fe200000001ff */
[----:B------:R-:W-:-:S02]  /*17370*/  MOV R11, 0xbf42b1b0 ;  /* 0xbf42b1b0000b7802 */ /* 0x000fc40000000f00 */
[----:B------:R1:W-:Y:S01]  /*17380*/  STL.64 [R1+0x13a0], R26 ;  /* 0x0013a01a01007387 */ /* 0x0003e20000100a00 */
[----:B0-----:R-:W-:Y:S01]  /*17390*/  MOV R22, 0xc085691e ;  /* 0xc085691e00167802 */ /* 0x001fe20000000f00 */
        /* <DEDUP_REMOVED lines=49> */
.L_x_3137:
[----:B------:R-:W-:Y:S02]  /*176b0*/  FSETP.GEU.FTZ.AND P0, PT, R0, 1, PT ;  /* 0x3f8000000000780b */ /* 0x000fe40003f1e000 */
[----:B------:R-:W-:-:S11]  /*176c0*/  MOV R0, RZ ;  /* 0x000000ff00007202 */ /* 0x000fd60000000f00 */
[----:B------:R-:W-:Y:S05]  /*176d0*/  @P0 BRA `(.L_x_3138) ;  /* 0x00000000007c0947 */ /* 0x000fea0003800000 */
[C---:B------:R-:W-:Y:S01]  /*176e0*/  FADD.FTZ.RZ R0, R7.reuse, 1 ;  /* 0x3f80000007007421 */ /* 0x040fe2000001c000 */
[----:B------:R-:W-:Y:S01]  /*176f0*/  HFMA2 R9, -RZ, RZ, 1.3056640625, -1.8671875 ;  /* 0x3d39bf78ff097431 */ /* 0x000fe200000001ff */
        /* <DEDUP_REMOVED lines=29> */
.L_x_3138:
[----:B------:R-:W-:Y:S05]  /*178d0*/  BSYNC.RECONVERGENT B0 ;  /* 0x0000000000007941 */ /* 0x000fea0003800200 */
.L_x_3136:
[----:B------:R-:W-:Y:S01]  /*178e0*/  HFMA2 R5, -RZ, RZ, 0, 5.9604644775390625e-08 ;  /* 0x00000001ff057431 */ /* 0x000fe200000001ff */
[----:B------:R-:W-:Y:S01]  /*178f0*/  BSSY.RECONVERGENT B0, `(.L_x_3139) ;  /* 0x0000015000007945 */ /* 0x000fe20003800200 */
[----:B------:R-:W-:Y:S01]  /*17900*/  MOV R7, RZ ;  /* 0x000000ff00077202 */ /* 0x000fe20000000f00 */
[----:B------:R-:W-:-:S07]  /*17910*/  IMAD.MOV.U32 R8, RZ, RZ, -0x41555555 ;  /* 0xbeaaaaabff087424 */ /* 0x000fce00078e00ff */
.L_x_3140:
[----:B------:R-:W-:-:S13]  /*17920*/  ISETP.GT.AND P1, PT, R5, R7, PT ;  /* 0x000000070500720c */ /* 0x000fda0003f24270 */
[C---:B-1----:R-:W-:Y:S02]  /*17930*/  @P1 IADD3 R10, PT, PT, R5.reuse, -0x1, RZ ;  /* 0xffffffff050a1810 */ /* 0x042fe40007ffe0ff */
[----:B------:R-:W-:-:S03]  /*17940*/  @!P1 LEA R9, R5, R6, 0x2 ;  /* 0x0000000605099211 */ /* 0x000fc600078e10ff */
[----:B------:R-:W-:-:S03]  /*17950*/  @P1 IMAD R10, R10, 0x4, R6 ;  /* 0x000000040a0a1824 */ /* 0x000fc600078e0206 */
[----:B------:R-:W2:Y:S04]  /*17960*/  @!P1 LDL R9, [R9] ;  /* 0x0000000009099983 */ /* 0x000ea80000100800 */
[----:B------:R-:W0:Y:S02]  /*17970*/  @P1 LDL R11, [R10] ;  /* 0x000000000a0b1983 */ /* 0x000e240000100800 */
[----:B0-----:R-:W-:Y:S01]  /*17980*/  @P1 FMUL.FTZ R9, R11, R0 ;  /* 0x000000000b091220 */ /* 0x001fe20000410000 */
        /* <DEDUP_REMOVED lines=12> */
.L_x_3139:
        /* <DEDUP_REMOVED lines=9> */
.L_x_3144:
        /* <DEDUP_REMOVED lines=19> */
.L_x_3143:
        /* <DEDUP_REMOVED lines=12> */
.L_x_3146:
        /* <DEDUP_REMOVED lines=19> */
.L_x_3145:
        /* <DEDUP_REMOVED lines=12> */
.L_x_3148:
        /* <DEDUP_REMOVED lines=19> */
.L_x_3147:
        /* <DEDUP_REMOVED lines=12> */
.L_x_3150:
        /* <DEDUP_REMOVED lines=19> */
.L_x_3149:
        /* <DEDUP_REMOVED lines=12> */
.L_x_3152:
        /* <DEDUP_REMOVED lines=19> */
.L_x_3151:
        /* <DEDUP_REMOVED lines=12> */
.L_x_3154:
        /* <DEDUP_REMOVED lines=19> */
.L_x_3153:
        /* <DEDUP_REMOVED lines=12> */
.L_x_3156:
        /* <DEDUP_REMOVED lines=19> */
.L_x_3155:
        /* <DEDUP_REMOVED lines=12> */
.L_x_3158:
        /* <DEDUP_REMOVED lines=19> */
.L_x_3157:
        /* <DEDUP_REMOVED lines=12> */
.L_x_3160:
        /* <DEDUP_REMOVED lines=19> */
.L_x_3159:
        /* <DEDUP_REMOVED lines=12> */
.L_x_3162:
        /* <DEDUP_REMOVED lines=19> */
.L_x_3161:
        /* <DEDUP_REMOVED lines=12> */
.L_x_3164:
        /* <DEDUP_REMOVED lines=19> */
.L_x_3163:
        /* <DEDUP_REMOVED lines=12> */
.L_x_3166:
        /* <DEDUP_REMOVED lines=19> */
.L_x_3165:
        /* <DEDUP_REMOVED lines=12> */
.L_x_3168:
        /* <DEDUP_REMOVED lines=19> */
.L_x_3167:
        /* <DEDUP_REMOVED lines=12> */
.L_x_3170:
        /* <DEDUP_REMOVED lines=19> */
.L_x_3169:
        /* <DEDUP_REMOVED lines=12> */
.L_x_3172:
        /* <DEDUP_REMOVED lines=19> */
.L_x_3171:
        /* <DEDUP_REMOVED lines=12> */
.L_x_3174:
        /* <DEDUP_REMOVED lines=19> */
.L_x_3173:
        /* <DEDUP_REMOVED lines=12> */
.L_x_3176:
        /* <DEDUP_REMOVED lines=19> */
.L_x_3175:
        /* <DEDUP_REMOVED lines=12> */
.L_x_3178:
        /* <DEDUP_REMOVED lines=19> */
.L_x_3177:
        /* <DEDUP_REMOVED lines=12> */
.L_x_3180:
        /* <DEDUP_REMOVED lines=19> */
.L_x_3179:
        /* <DEDUP_REMOVED lines=12> */
.L_x_3182:
        /* <DEDUP_REMOVED lines=19> */
.L_x_3181:
        /* <DEDUP_REMOVED lines=12> */
.L_x_3184:
        /* <DEDUP_REMOVED lines=19> */
.L_x_3183:
        /* <DEDUP_REMOVED lines=12> */
.L_x_3186:
        /* <DEDUP_REMOVED lines=19> */
.L_x_3185:
        /* <DEDUP_REMOVED lines=12> */
.L_x_3188:
        /* <DEDUP_REMOVED lines=19> */
.L_x_3187:
        /* <DEDUP_REMOVED lines=10> */
.L_x_3190:
        /* <DEDUP_REMOVED lines=19> */
.L_x_3189:
[----:B------:R-:W1:Y:S02]  /*1a880*/  MUFU.RCP R6, R4 ;  /* 0x0000000400067308 */ /* 0x000e640000001000 */
[----:B-1----:R-:W-:-:S04]  /*1a890*/  FMUL.FTZ R6, R9, R6 ;  /* 0x0000000609067220 */ /* 0x002fc80000410000 */
[----:B------:R-:W-:-:S05]  /*1a8a0*/  FMUL.FTZ R6, R8, R6 ;  /* 0x0000000608067220 */ /* 0x000fca0000410000 */
[----:B------:R-:W-:-:S13]  /*1a8b0*/  FSETP.GT.FTZ.AND P0, PT, |R6|, |R10|, PT ;  /* 0x4000000a0600720b */ /* 0x000fda0003f14200 */
[----:B------:R-:W-:-:S07]  /*1a8c0*/  @!P0 FADD.FTZ R5, R5, R6 ;  /* 0x0000000605058221 */ /* 0x000fce0000010000 */
.L_x_3142:
[----:B------:R-:W-:Y:S05]  /*1a8d0*/  BSYNC.RECONVERGENT B0 ;  /* 0x0000000000007941 */ /* 0x000fea0003800200 */
.L_x_3141:
[----:B------:R-:W-:Y:S01]  /*1a8e0*/  FMUL.FTZ R24, R4, 1 ;  /* 0x3f80000004187820 */ /* 0x000fe20000410000 */
[----:B------:R-:W-:Y:S01]  /*1a8f0*/  FMUL.FTZ R22, R0, 1 ;  /* 0x3f80000000167820 */ /* 0x000fe20000410000 */
[----:B------:R-:W-:Y:S01]  /*1a900*/  UMOV UR6, 0xfefa39ef ;  /* 0xfefa39ef00067882 */ /* 0x000fe20000000000 */
[----:B------:R-:W-:Y:S01]  /*1a910*/  UMOV UR7, 0x3fe62e42 ;  /* 0x3fe62e4200077882 */ /* 0x000fe20000000000 */
[----:B0-----:R-:W-:Y:S01]  /*1a920*/  FMUL.FTZ R4, R4, 0.5 ;  /* 0x3f00000004047820 */ /* 0x001fe20000410000 */
[----:B------:R-:W-:Y:S01]  /*1a930*/  BSSY.RECONVERGENT B0, `(.L_x_3191) ;  /* 0x000004d000007945 */ /* 0x000fe20003800200 */
[----:B------:R-:W0:Y:S08]  /*1a940*/  F2F.F64.F32 R24, R24 ;  /* 0x0000001800187310 */ /* 0x000e300000201800 */
[----:B------:R-:W1:Y:S01]  /*1a950*/  F2F.F64.F32 R22, R22 ;  /* 0x0000001600167310 */ /* 0x000e620000201800 */
[----:B0-----:R-:W-:-:S07]  /*1a960*/  DMUL R6, R24, -0.5 ;  /* 0xbfe0000018067828 */ /* 0x001fce0000000000 */
[----:B------:R-:W0:Y:S01]  /*1a970*/  MUFU.SQRT R4, R4 ;  /* 0x0000000400047308 */ /* 0x000e220000002000 */
[----:B-1----:R-:W-:-:S08]  /*1a980*/  DMUL R6, R6, R22 ;  /* 0x0000001606067228 */ /* 0x002fd00000000000 */
[----:B------:R-:W-:Y:S01]  /*1a990*/  DMUL R22, R22, R6 ;  /* 0x0000000616167228 */ /* 0x000fe20000000000 */
[----:B------:R-:W-:Y:S01]  /*1a9a0*/  HFMA2 R7, -RZ, RZ, 1.9912109375, 0.00128841400146484375 ;  /* 0x3ff71547ff077431 */ /* 0x000fe200000001ff */
[----:B------:R-:W-:Y:S01]  /*1a9b0*/  MOV R6, 0x652b82fe ;  /* 0x652b82fe00067802 */ /* 0x000fe20000000f00 */
[----:B0-----:R-:W-:-:S04]  /*1a9c0*/  FMUL.FTZ R0, R4, R0 ;  /* 0x0000000004007220 */ /* 0x001fc80000410000 */
[C---:B------:R-:W-:Y:S01]  /*1a9d0*/  FADD.FTZ R28, |R0|.reuse, 4 ;  /* 0x40800000001c7421 */ /* 0x040fe20000010200 */
[----:B------:R-:W-:Y:S01]  /*1a9e0*/  FADD.FTZ R29, |R0|, -4 ;  /* 0xc0800000001d7421 */ /* 0x000fe20000010200 */
[----:B------:R-:W-:Y:S01]  /*1a9f0*/  DFMA R6, R22, R6, 6.75539944105574400000e+15 ;  /* 0x433800001606742b */ /* 0x000fe20000000006 */
[----:B------:R-:W-:-:S03]  /*1aa00*/  FSETP.GEU.FTZ.AND P0, PT, |R23|, 4.1917929649353027344, PT ;  /* 0x4086232b1700780b */ /* 0x000fc60003f1e200 */
        /* <DEDUP_REMOVED lines=37> */
[----:B------:R-:W-:-:S04]  /*1ac60*/  FADD.FTZ R9, |R0|, -RZ ;  /* 0x800000ff00097221 */ /* 0x000fc80000010200 */
[----:B------:R-:W-:-:S03]  /*1ac70*/  FMUL.FTZ R8, |R0|, -R9 ;  /* 0x8000000900087220 */ /* 0x000fc60000410200 */
[----:B------:R-:W-:Y:S01]  /*1ac80*/  DFMA R26, R10, R20, 1 ;  /* 0x3ff000000a1a742b */ /* 0x000fe20000000014 */
[----:B------:R-:W-:Y:S01]  /*1ac90*/  FMUL.FTZ R4, R8, 1.4426950216293334961 ;  /* 0x3fb8aa3b08047820 */ /* 0x000fe20000410000 */
[----:B------:R-:W-:Y:S01]  /*1aca0*/  FADD.FTZ R10, R29, 1 ;  /* 0x3f8000001d0a7421 */ /* 0x000fe20000010000 */
[----:B------:R-:W-:-:S03]  /*1acb0*/  IMAD.MOV.U32 R11, RZ, RZ, 0x3a69a091 ;  /* 0x3a69a091ff0b7424 */ /* 0x000fc600078e00ff */
[----:B------:R-:W-:Y:S01]  /*1acc0*/  FFMA.FTZ R10, R10, -4, |R0| ;  /* 0xc08000000a0a7823 */ /* 0x000fe20000010400 */
[----:B------:R-:W0:Y:S03]  /*1acd0*/  FRND.TRUNC R4, R4 ;  /* 0x0000000400047307 */ /* 0x000e26000020d000 */
[----:B------:R-:W-:Y:S01]  /*1ace0*/  LEA R21, R6, R27, 0x14 ;  /* 0x0000001b06157211 */ /* 0x000fe200078ea0ff */
[----:B------:R-:W-:Y:S01]  /*1acf0*/  FFMA.FTZ R10, |R0|, -R29, R10 ;  /* 0x8000001d000a7223 */ /* 0x000fe2000001020a */
[----:B------:R-:W-:-:S03]  /*1ad00*/  MOV R20, R26 ;  /* 0x0000001a00147202 */ /* 0x000fc60000000f00 */
[----:B------:R-:W-:Y:S01]  /*1ad10*/  FFMA.FTZ R10, R28, R10, R29 ;  /* 0x0000000a1c0a7223 */ /* 0x000fe2000001001d */
[----:B------:R-:W-:Y:S06]  /*1ad20*/  @!P0 BRA `(.L_x_3192) ;  /* 0x0000000000348947 */ /* 0x000fec0003800000 */
[----:B------:R-:W-:Y:S01]  /*1ad30*/  FSETP.GEU.FTZ.AND P0, PT, |R23|, 4.2275390625, PT ;  /* 0x408748001700780b */ /* 0x000fe20003f1e200 */
[C---:B------:R-:W-:Y:S02]  /*1ad40*/  DSETP.GEU.AND P1, PT, R22.reuse, RZ, PT ;  /* 0x000000ff1600722a */ /* 0x040fe40003f2e000 */
[----:B------:R-:W-:-:S10]  /*1ad50*/  DADD R20, R22, +INF ;  /* 0x7ff0000016147429 */ /* 0x000fd40000000000 */
[----:B------:R-:W-:Y:S01]  /*1ad60*/  @!P0 LEA.HI R7, R6, R6, RZ, 0x1 ;  /* 0x0000000606078211 */ /* 0x000fe200078f08ff */
[----:B------:R-:W-:Y:S01]  /*1ad70*/  @!P0 IMAD.MOV.U32 R22, RZ, RZ, R26 ;  /* 0x000000ffff168224 */ /* 0x000fe200078e001a */
[----:B------:R-:W-:Y:S02]  /*1ad80*/  FSEL R20, R20, RZ, P1 ;  /* 0x000000ff14147208 */ /* 0x000fe40000800000 */
[----:B------:R-:W-:Y:S02]  /*1ad90*/  @!P0 SHF.R.S32.HI R7, RZ, 0x1, R7 ;  /* 0x00000001ff078819 */ /* 0x000fe40000011407 */
[----:B------:R-:W-:Y:S02]  /*1ada0*/  FSEL R21, R21, RZ, P1 ;  /* 0x000000ff15157208 */ /* 0x000fe40000800000 */
[----:B------:R-:W-:Y:S02]  /*1adb0*/  @!P0 LEA R23, R7, R27, 0x14 ;  /* 0x0000001b07178211 */ /* 0x000fe400078ea0ff */
[----:B------:R-:W-:-:S02]  /*1adc0*/  @!P0 IADD3 R7, PT, PT, R6, -R7, RZ ;  /* 0x8000000706078210 */ /* 0x000fc40007ffe0ff */
[----:B------:R-:W-:Y:S02]  /*1add0*/  @!P0 MOV R6, RZ ;  /* 0x000000ff00068202 */ /* 0x000fe40000000f00 */
[----:B------:R-:W-:-:S06]  /*1ade0*/  @!P0 LEA R7, R7, 0x3ff00000, 0x14 ;  /* 0x3ff0000007078811 */ /* 0x000fcc00078ea0ff */
[----:B------:R-:W-:-:S11]  /*1adf0*/  @!P0 DMUL R20, R22, R6 ;  /* 0x0000000616148228 */ /* 0x000fd60000000000 */
.L_x_3192:
[----:B------:R-:W-:Y:S05]  /*1ae00*/  BSYNC.RECONVERGENT B0 ;  /* 0x0000000000007941 */ /* 0x000fea0003800200 */
.L_x_3191:
[----:B------:R-:W-:Y:S01]  /*1ae10*/  UMOV UR6, 0x54411744 ;  /* 0x5441174400067882 */ /* 0x000fe20000000000 */
[----:B------:R-:W-:Y:S01]  /*1ae20*/  UMOV UR7, 0x401921fb ;  /* 0x401921fb00077882 */ /* 0x000fe20000000000 */
[----:B------:R-:W-:Y:S01]  /*1ae30*/  FFMA.FTZ R11, R10, R11, 0.0070457882247865200043 ;  /* 0x3be6e05b0a0b7423 */ /* 0x000fe2000001000b */
[----:B------:R-:W-:Y:S01]  /*1ae40*/  DMUL R6, R24, UR6 ;  /* 0x0000000618067c28 */ /* 0x000fe20008000000 */
[----:B------:R-:W-:Y:S01]  /*1ae50*/  IMAD.MOV.U32 R28, RZ, RZ, 0x42fc0000 ;  /* 0x42fc0000ff1c7424 */ /* 0x000fe200078e00ff */
[----:B0-----:R-:W-:Y:S01]  /*1ae60*/  FSETP.GT.FTZ.AND P0, PT, |R4|, 126, PT ;  /* 0x42fc00000400780b */ /* 0x001fe20003f14200 */
[C---:B------:R-:W-:Y:S01]  /*1ae70*/  FFMA.FTZ R11, R10.reuse, R11, -0.015866896137595176697 ;  /* 0xbc81fb4b0a0b7423 */ /* 0x040fe2000001000b */
[----:B------:R-:W-:Y:S01]  /*1ae80*/  MOV R24, 0x40000000 ;  /* 0x4000000000187802 */ /* 0x000fe20000000f00 */
[----:B------:R-:W-:Y:S01]  /*1ae90*/  IMAD.MOV.U32 R30, RZ, RZ, 0x0 ;  /* 0x00000000ff1e7424 */ /* 0x000fe200078e00ff */
[----:B------:R-:W0:Y:S01]  /*1aea0*/  MUFU.RSQ64H R23, R7 ;  /* 0x0000000700177308 */ /* 0x000e220000001c00 */
[----:B------:R-:W-:Y:S01]  /*1aeb0*/  FFMA.FTZ R11, R10, R11, 0.036429625004529953003 ;  /* 0x3d15373b0a0b7423 */ /* 0x000fe2000001000b */
[----:B------:R-:W-:Y:S01]  /*1aec0*/  LOP3.LUT R28, R28, 0x80000000, R4, 0xb8, !PT ;  /* 0x800000001c1c7812 */ /* 0x000fe200078eb804 */
[----:B------:R-:W-:Y:S01]  /*1aed0*/  BSSY.RECONVERGENT B1, `(.L_x_3193) ;  /* 0x000003a000017945 */ /* 0x000fe20003800200 */
[----:B------:R-:W-:Y:S01]  /*1aee0*/  IADD3 R22, PT, PT, R7, -0x3500000, RZ ;  /* 0xfcb0000007167810 */ /* 0x000fe20007ffe0ff */
[----:B------:R-:W-:Y:S01]  /*1aef0*/  FFMA.FTZ R11, R10, R11, -0.066643431782722473145 ;  /* 0xbd887c5a0a0b7423 */ /* 0x000fe2000001000b */
[----:B------:R-:W-:Y:S01]  /*1af00*/  FSEL R28, R28, R4, P0 ;  /* 0x000000041c1c7208 */ /* 0x000fe20000000000 */
[----:B------:R-:W-:Y:S01]  /*1af10*/  FFMA.FTZ R4, |R0|, R24, 1 ;  /* 0x3f80000000047423 */ /* 0x000fe20000010218 */
[----:B------:R-:W-:Y:S01]  /*1af20*/  MOV R31, 0x3fd80000 ;  /* 0x3fd80000001f7802 */ /* 0x000fe20000000f00 */
[----:B------:R-:W-:Y:S01]  /*1af30*/  FFMA.FTZ R11, R10, R11, 0.093814529478549957275 ;  /* 0x3dc021d50a0b7423 */ /* 0x000fe2000001000b */
[----:B------:R-:W-:Y:S01]  /*1af40*/  FSETP.GT.FTZ.AND P0, PT, |R0|, 10.05500030517578125, PT ;  /* 0x4120e1480000780b */ /* 0x000fe20003f14200 */
[C---:B------:R-:W-:Y:S01]  /*1af50*/  FFMA.FTZ R26, R28.reuse, -0.69314718246459960938, R8 ;  /* 0xbf3172181c1a7823 */ /* 0x040fe20000010008 */
[----:B------:R-:W-:Y:S01]  /*1af60*/  FADD.FTZ R32, R28, 12583039 ;  /* 0x4b40007f1c207421 */ /* 0x000fe20000010000 */
[----:B------:R-:W-:Y:S01]  /*1af70*/  FFMA.FTZ R11, R10, R11, -0.10099056363105773926 ;  /* 0xbdced4240a0b7423 */ /* 0x000fe2000001000b */
[----:B------:R-:W1:Y:S01]  /*1af80*/  MUFU.RCP R4, R4 ;  /* 0x0000000400047308 */ /* 0x000e620000001000 */
[----:B------:R-:W-:Y:S01]  /*1af90*/  FFMA.FTZ R26, R28, 1.9046542121259335545e-09, R26 ;  /* 0x3102e3081c1a7823 */ /* 0x000fe2000001001a */
[----:B------:R-:W-:Y:S01]  /*1afa0*/  FFMA.FTZ R8, |R0|, -R9, -R8 ;  /* 0x8000000900087223 */ /* 0x000fe20000010a08 */
[----:B0-----:R-:W-:Y:S01]  /*1afb0*/  DMUL R24, R22, R22 ;  /* 0x0000001616187228 */ /* 0x001fe20000000000 */
[----:B------:R-:W-:Y:S01]  /*1afc0*/  FFMA.FTZ R11, R10, R11, 0.06809400022029876709 ;  /* 0x3d8b74de0a0b7423 */ /* 0x000fe2000001000b */
[----:B------:R-:W-:Y:S01]  /*1afd0*/  FMUL.FTZ R26, R26, 1.4426950216293334961 ;  /* 0x3fb8aa3b1a1a7820 */ /* 0x000fe20000410000 */
[----:B------:R-:W-:-:S02]  /*1afe0*/  SHF.L.U32 R32, R32, 0x17, RZ ;  /* 0x0000001720207819 */ /* 0x000fc400000006ff */
[----:B------:R-:W-:Y:S01]  /*1aff0*/  FFMA.FTZ R11, R10, R11, 0.015377387404441833496 ;  /* 0x3c7bf1700a0b7423 */ /* 0x000fe2000001000b */
[----:B------:R-:W-:Y:S02]  /*1b000*/  FSETP.GEU.FTZ.AND P1, PT, R0, RZ, PT ;  /* 0x000000ff0000720b */ /* 0x000fe40003f3e000 */
[----:B------:R-:W-:Y:S01]  /*1b010*/  DFMA R24, R6, -R24, 1 ;  /* 0x3ff000000618742b */ /* 0x000fe20000000818 */
[C---:B------:R-:W-:Y:S01]  /*1b020*/  FFMA.FTZ R11, R10.reuse, R11, -0.1396210789680480957 ;  /* 0xbe0ef8d40a0b7423 */ /* 0x040fe2000001000b */
[----:B------:R-:W0:Y:S03]  /*1b030*/  MUFU.EX2 R26, R26 ;  /* 0x0000001a001a7308 */ /* 0x000e260000000800 */
[----:B------:R-:W-:-:S03]  /*1b040*/  FFMA.FTZ R27, R10, R11, 1.232995152473449707 ;  /* 0x3f9dd2c90a1b7423 */ /* 0x000fc6000001000b */
[----:B------:R-:W-:Y:S02]  /*1b050*/  DFMA R10, R24, R30, 0.5 ;  /* 0x3fe00000180a742b */ /* 0x000fe4000000001e */
[----:B------:R-:W-:Y:S01]  /*1b060*/  DMUL R24, R22, R24 ;  /* 0x0000001816187228 */ /* 0x000fe20000000000 */
[----:B-1----:R-:W-:-:S04]  /*1b070*/  FMUL.FTZ R30, R27, R4 ;  /* 0x000000041b1e7220 */ /* 0x002fc80000410000 */
[----:B------:R-:W-:-:S03]  /*1b080*/  FMUL.FTZ R31, R30, -2 ;  /* 0xc00000001e1f7820 */ /* 0x000fc60000410000 */
[----:B------:R-:W-:Y:S01]  /*1b090*/  DFMA R28, R10, R24, R22 ;  /* 0x000000180a1c722b */ /* 0x000fe20000000016 */
[----:B------:R-:W-:Y:S01]  /*1b0a0*/  FFMA.FTZ R31, |R0|, R31, R27 ;  /* 0x0000001f001f7223 */ /* 0x000fe2000001021b */
[----:B------:R-:W-:Y:S01]  /*1b0b0*/  FMUL.FTZ R24, R5, 1 ;  /* 0x3f80000005187820 */ /* 0x000fe20000410000 */
[----:B0-----:R-:W-:Y:S02]  /*1b0c0*/  FMUL.FTZ R32, R32, R26 ;  /* 0x0000001a20207220 */ /* 0x001fe40000410000 */
[----:B------:R-:W-:Y:S02]  /*1b0d0*/  FADD.FTZ R31, -R30, R31 ;  /* 0x0000001f1e1f7221 */ /* 0x000fe40000010100 */
[----:B------:R-:W-:Y:S01]  /*1b0e0*/  FFMA.FTZ R8, R32, R8, R32 ;  /* 0x0000000820087223 */ /* 0x000fe20000010020 */
[----:B------:R-:W0:Y:S01]  /*1b0f0*/  F2F.F64.F32 R24, R24 ;  /* 0x0000001800187310 */ /* 0x000e220000201800 */
[----:B------:R-:W-:Y:S01]  /*1b100*/  FFMA.FTZ R4, R4, R31, R30 ;  /* 0x0000001f04047223 */ /* 0x000fe2000001001e */
[----:B------:R-:W-:Y:S01]  /*1b110*/  DMUL R26, R6, R28 ;  /* 0x0000001c061a7228 */ /* 0x000fe20000000000 */
[----:B------:R-:W-:-:S02]  /*1b120*/  VIADD R9, R29, 0xfff00000 ;  /* 0xfff000001d097836 */ /* 0x000fc40000000000 */
[----:B------:R-:W-:Y:S01]  /*1b130*/  FMUL.FTZ R4, R4, R8 ;  /* 0x0000000804047220 */ /* 0x000fe20000410000 */
[----:B------:R-:W-:-:S04]  /*1b140*/  MOV R8, R28 ;  /* 0x0000001c00087202 */ /* 0x000fc80000000f00 */
[----:B------:R-:W-:Y:S02]  /*1b150*/  DFMA R10, R26, -R26, R6 ;  /* 0x8000001a1a0a722b */ /* 0x000fe40000000006 */
[----:B0-----:R-:W-:Y:S01]  /*1b160*/  DMUL R20, R24, R20 ;  /* 0x0000001418147228 */ /* 0x001fe20000000000 */
[----:B------:R-:W-:-:S05]  /*1b170*/  FSEL R24, R4, RZ, !P0 ;  /* 0x000000ff04187208 */ /* 0x000fca0004000000 */
[----:B------:R-:W-:Y:S01]  /*1b180*/  DFMA R4, R10, R8, R26 ;  /* 0x000000080a04722b */ /* 0x000fe2000000001a */
[----:B------:R-:W-:Y:S01]  /*1b190*/  ISETP.GE.U32.AND P0, PT, R22, 0x7ca00000, PT ;  /* 0x7ca000001600780c */ /* 0x000fe20003f06070 */
[----:B------:R-:W-:-:S12]  /*1b1a0*/  @!P1 FADD.FTZ R24, -R24, 2 ;  /* 0x4000000018189421 */ /* 0x000fd80000010100 */
[----:B------:R-:W-:Y:S05]  /*1b1b0*/  @!P0 BRA `(.L_x_3194) ;  /* 0x00000000002c8947 */ /* 0x000fea0003800000 */
        /* <DEDUP_REMOVED lines=8> */
[----:B------:R-:W-:Y:S05]  /*1b240*/  CALL.REL.NOINC `($__internal_11_$__cuda_sm20_dsqrt_rn_f64_mediumpath_v1) ;  /* 0x00000148008c7944 */ /* 0x000fea0003c00000 */
[----:B------:R-:W-:Y:S01]  /*1b250*/  IMAD.MOV.U32 R4, RZ, RZ, R6 ;  /* 0x000000ffff047224 */ /* 0x000fe200078e0006 */
[----:B------:R-:W-:-:S07]  /*1b260*/  MOV R5, R7 ;  /* 0x0000000700057202 */ /* 0x000fce0000000f00 */
.L_x_3194:
[----:B------:R-:W-:Y:S05]  /*1b270*/  BSYNC.RECONVERGENT B1 ;  /* 0x0000000000017941 */ /* 0x000fea0003800200 */
.L_x_3193:
        /* <DEDUP_REMOVED lines=17> */
[----:B------:R-:W-:Y:S01]  /*1b390*/  MOV R9, R4 ;  /* 0x0000000400097202 */ /* 0x000fe20000000f00 */
[----:B------:R-:W-:Y:S01]  /*1b3a0*/  IMAD.MOV.U32 R21, RZ, RZ, R5 ;  /* 0x000000ffff157224 */ /* 0x000fe200078e0005 */
[----:B------:R-:W-:-:S07]  /*1b3b0*/  MOV R0, 0x1b3d0 ;  /* 0x0001b3d000007802 */ /* 0x000fce0000000f00 */
[----:B------:R-:W-:Y:S05]  /*1b3c0*/  CALL.REL.NOINC `($__internal_10_$__cuda_sm20_div_rn_f64_full) ;  /* 0x0000014000987944 */ /* 0x000fea0003c00000 */
.L_x_3196:
[----:B------:R-:W-:Y:S05]  /*1b3d0*/  BSYNC.RECONVERGENT B1 ;  /* 0x0000000000017941 */ /* 0x000fea0003800200 */
.L_x_3195:
        /* <DEDUP_REMOVED lines=9> */
.L_x_3135:
        /* <DEDUP_REMOVED lines=995> */
.L_x_3199:
        /* <DEDUP_REMOVED lines=32> */
[----:B------:R-:W1:Y:S02]  /*1f4a0*/  MUFU.SQRT R0, R0 ;  /* 0x0000000000007308 */ /* 0x000e640000002000 */
[----:B-1----:R-:W-:-:S07]  /*1f4b0*/  FADD.FTZ R0, -R0, -RZ ;  /* 0x800000ff00007221 */ /* 0x002fce0000010100 */
.L_x_3200:
[----:B------:R-:W-:Y:S05]  /*1f4c0*/  BSYNC.RECONVERGENT B0 ;  /* 0x0000000000007941 */ /* 0x000fea0003800200 */
.L_x_3198:
[----:B------:R-:W-:Y:S01]  /*1f4d0*/  HFMA2 R5, -RZ, RZ, 0, 5.9604644775390625e-08 ;  /* 0x00000001ff057431 */ /* 0x000fe200000001ff */
[----:B------:R-:W-:Y:S01]  /*1f4e0*/  BSSY.RECONVERGENT B0, `(.L_x_3201) ;  /* 0x0000015000007945 */ /* 0x000fe20003800200 */
[----:B------:R-:W-:Y:S01]  /*1f4f0*/  MOV R7, RZ ;  /* 0x000000ff00077202 */ /* 0x000fe20000000f00 */
[----:B------:R-:W-:-:S07]  /*1f500*/  IMAD.MOV.U32 R8, RZ, RZ, -0x41555555 ;  /* 0xbeaaaaabff087424 */ /* 0x000fce00078e00ff */
.L_x_3202:
        /* <DEDUP_REMOVED lines=19> */
.L_x_3201:
        /* <DEDUP_REMOVED lines=9> */
.L_x_3206:
        /* <DEDUP_REMOVED lines=19> */
.L_x_3205:
        /* <DEDUP_REMOVED lines=12> */
.L_x_3208:
        /* <DEDUP_REMOVED lines=19> */
.L_x_3207:
        /* <DEDUP_REMOVED lines=12> */
.L_x_3210:
        /* <DEDUP_REMOVED lines=19> */
.L_x_3209:
        /* <DEDUP_REMOVED lines=12> */
.L_x_3212:
        /* <DEDUP_REMOVED lines=19> */
.L_x_3211:
        /* <DEDUP_REMOVED lines=12> */
.L_x_3214:
        /* <DEDUP_REMOVED lines=19> */
.L_x_3213:
        /* <DEDUP_REMOVED lines=12> */
.L_x_3216:
        /* <DEDUP_REMOVED lines=19> */
.L_x_3215:
        /* <DEDUP_REMOVED lines=12> */
.L_x_3218:
        /* <DEDUP_REMOVED lines=19> */
.L_x_3217:
        /* <DEDUP_REMOVED lines=12> */
.L_x_3220:
        /* <DEDUP_REMOVED lines=19> */
.L_x_3219:
        /* <DEDUP_REMOVED lines=12> */
.L_x_3222:
        /* <DEDUP_REMOVED lines=19> */
.L_x_3221:
        /* <DEDUP_REMOVED lines=12> */
.L_x_3224:
        /* <DEDUP_REMOVED lines=19> */
.L_x_3223:
        /* <DEDUP_REMOVED lines=12> */
.L_x_3226:
        /* <DEDUP_REMOVED lines=19> */
.L_x_3225:
        /* <DEDUP_REMOVED lines=12> */
.L_x_3228:
        /* <DEDUP_REMOVED lines=19> */
.L_x_3227:
        /* <DEDUP_REMOVED lines=12> */
.L_x_3230:
        /* <DEDUP_REMOVED lines=19> */
.L_x_3229:
        /* <DEDUP_REMOVED lines=12> */
.L_x_3232:
        /* <DEDUP_REMOVED lines=19> */
.L_x_3231:
        /* <DEDUP_REMOVED lines=12> */
.L_x_3234:
        /* <DEDUP_REMOVED lines=19> */
.L_x_3233:
        /* <DEDUP_REMOVED lines=12> */
.L_x_3236:
        /* <DEDUP_REMOVED lines=19> */
.L_x_3235:
        /* <DEDUP_REMOVED lines=12> */
.L_x_3238:
        /* <DEDUP_REMOVED lines=19> */
.L_x_3237:
        /* <DEDUP_REMOVED lines=12> */
.L_x_3240:
        /* <DEDUP_REMOVED lines=19> */
.L_x_3239:
        /* <DEDUP_REMOVED lines=12> */
.L_x_3242:
        /* <DEDUP_REMOVED lines=19> */
.L_x_3241:
        /* <DEDUP_REMOVED lines=12> */
.L_x_3244:
        /* <DEDUP_REMOVED lines=19> */
.L_x_3243:
        /* <DEDUP_REMOVED lines=12> */
.L_x_3246:
        /* <DEDUP_REMOVED lines=19> */
.L_x_3245:
        /* <DEDUP_REMOVED lines=12> */
.L_x_3248:
        /* <DEDUP_REMOVED lines=19> */
.L_x_3247:
        /* <DEDUP_REMOVED lines=12> */
.L_x_3250:
        /* <DEDUP_REMOVED lines=19> */
.L_x_3249:
        /* <DEDUP_REMOVED lines=10> */
.L_x_3252:
        /* <DEDUP_REMOVED lines=19> */
.L_x_3251:
[----:B------:R-:W1:Y:S02]  /*22470*/  MUFU.RCP R6, R4 ;  /* 0x0000000400067308 */ /* 0x000e640000001000 */
[----:B-1----:R-:W-:-:S04]  /*22480*/  FMUL.FTZ R6, R9, R6 ;  /* 0x0000000609067220 */ /* 0x002fc80000410000 */
[----:B------:R-:W-:-:S05]  /*22490*/  FMUL.FTZ R6, R8, R6 ;  /* 0x0000000608067220 */ /* 0x000fca0000410000 */
[----:B------:R-:W-:-:S13]  /*224a0*/  FSETP.GT.FTZ.AND P0, PT, |R6|, |R10|, PT ;  /* 0x4000000a0600720b */ /* 0x000fda0003f14200 */
[----:B------:R-:W-:-:S07]  /*224b0*/  @!P0 FADD.FTZ R5, R5, R6 ;  /* 0x0000000605058221 */ /* 0x000fce0000010000 */
.L_x_3204:
[----:B------:R-:W-:Y:S05]  /*224c0*/  BSYNC.RECONVERGENT B0 ;  /* 0x0000000000007941 */ /* 0x000fea0003800200 */
.L_x_3203:
        /* <DEDUP_REMOVED lines=82> */
.L_x_3254:
[----:B------:R-:W-:Y:S05]  /*229f0*/  BSYNC.RECONVERGENT B0 ;  /* 0x0000000000007941 */ /* 0x000fea0003800200 */
.L_x_3253:
        /* <DEDUP_REMOVED lines=70> */
.L_x_3256:
[----:B------:R-:W-:Y:S05]  /*22e60*/  BSYNC.RECONVERGENT B1 ;  /* 0x0000000000017941 */ /* 0x000fea0003800200 */
.L_x_3255:
        /* <DEDUP_REMOVED lines=21> */
.L_x_3258:
[----:B------:R-:W-:Y:S05]  /*22fc0*/  BSYNC.RECONVERGENT B1 ;  /* 0x0000000000017941 */ /* 0x000fea0003800200 */
.L_x_3257:
        /* <DEDUP_REMOVED lines=9> */
.L_x_3197:
        /* <DEDUP_REMOVED lines=60> */
.L_x_3265:
        /* <DEDUP_REMOVED lines=13> */
.L_x_3264:
        /* <DEDUP_REMOVED lines=15> */
.L_x_3267:
        /* <DEDUP_REMOVED lines=16> */
.L_x_3268:
        /* <DEDUP_REMOVED lines=36> */
.L_x_3266:
[----:B------:R-:W-:Y:S05]  /*23920*/  BSYNC.RECONVERGENT B0 ;  /* 0x0000000000007941 */ /* 0x000fea0003800200 */
.L_x_3263:
        /* <DEDUP_REMOVED lines=39> */
.L_x_3271:
        /* <DEDUP_REMOVED lines=50> */
.L_x_3270:
[----:B------:R-:W-:Y:S05]  /*23ec0*/  BSYNC.RECONVERGENT B0 ;  /* 0x0000000000007941 */ /* 0x000fea0003800200 */
.L_x_3269:
        /* <DEDUP_REMOVED lines=10> */
.L_x_3262:
[----:B------:R-:W-:Y:S01]  /*23f70*/  FSETP.GT.FTZ.AND P1, PT, |R4|, 1, PT ;  /* 0x3f8000000400780b */ /* 0x000fe20003f34200 */
[----:B------:R-:W-:Y:S01]  /*23f80*/  IMAD.MOV.U32 R21, RZ, RZ, 0x4a5481c1 ;  /* 0x4a5481c1ff157424 */ /* 0x000fe200078e00ff */
[----:B------:R-:W-:Y:S01]  /*23f90*/  MOV R20, 0x4912f03a ;  /* 0x4912f03a00147802 */ /* 0x000fe20000000f00 */
[----:B------:R-:W-:Y:S01]  /*23fa0*/  IMAD.MOV.U32 R22, RZ, RZ, 0x45d95fff ;  /* 0x45d95fffff167424 */ /* 0x000fe200078e00ff */
[----:B------:R-:W-:Y:S01]  /*23fb0*/  MOV R23, 0x47946fa6 ;  /* 0x47946fa600177802 */ /* 0x000fe20000000f00 */
[----:B------:R0:W-:Y:S01]  /*23fc0*/  STL [R1+0x13ec], R29 ;  /* 0x0013ec1d01007387 */ /* 0x0001e20000100800 */
[----:B------:R-:W-:Y:S02]  /*23fd0*/  MOV R10, 0x4b5edd0a ;  /* 0x4b5edd0a000a7802 */ /* 0x000fe40000000f00 */
[----:B------:R-:W-:Y:S01]  /*23fe0*/  MOV R11, 0x4c255322 ;  /* 0x4c255322000b7802 */ /* 0x000fe20000000f00 */
[----:B------:R1:W-:Y:S01]  /*23ff0*/  STL.64 [R1+0xa40], R20 ;  /* 0x000a401401007387 */ /* 0x0003e20000100a00 */
[----:B------:R-:W-:-:S02]  /*24000*/  MOV R0, 0xfffffffc ;  /* 0xfffffffc00007802 */ /* 0x000fc40000000f00 */
[C---:B------:R-:W-:Y:S01]  /*24010*/  IADD3 R5, PT, PT, R31.reuse, 0x9c4, RZ ;  /* 0x000009c41f057810 */ /* 0x040fe20007ffe0ff */
[----:B------:R2:W-:Y:S01]  /*24020*/  STL.64 [R1+0xa38], R22 ;  /* 0x000a381601007387 */ /* 0x0005e20000100a00 */
[----:B------:R-:W-:Y:S01]  /*24030*/  @P1 IADD3 R5, PT, PT, R31, 0x9f4, RZ ;  /* 0x000009f41f051810 */ /* 0x000fe20007ffe0ff */
[----:B0-----:R-:W-:Y:S01]  /*24040*/  IMAD.MOV.U32 R29, RZ, RZ, 0x3f0284fc ;  /* 0x3f0284fcff1d7424 */ /* 0x001fe200078e00ff */
[----:B------:R-:W-:Y:S01]  /*24050*/  SEL R0, R0, 0x4, P1 ;  /* 0x0000000400007807 */ /* 0x000fe20000800000 */
[----:B------:R0:W-:Y:S01]  /*24060*/  STL.64 [R1+0xa48], R10 ;  /* 0x000a480a01007387 */ /* 0x0001e20000100a00 */
[----:B------:R-:W-:Y:S02]  /*24070*/  MOV R28, 0x3bc6a26b ;  /* 0x3bc6a26b001c7802 */ /* 0x000fe40000000f00 */
[----:B------:R-:W-:Y:S01]  /*24080*/  MOV R26, 0x419c28d0 ;  /* 0x419c28d0001a7802 */ /* 0x000fe20000000f00 */
[----:B-1----:R-:W-:Y:S01]  /*24090*/  IMAD.MOV.U32 R20, RZ, RZ, 0x4a20fbd8 ;  /* 0x4a20fbd8ff147424 */ /* 0x002fe200078e00ff */
[----:B------:R-:W-:Y:S01]  /*240a0*/  MOV R21, 0x4b4b8b8f ;  /* 0x4b4b8b8f00157802 */ /* 0x000fe20000000f00 */
[----:B------:R-:W-:Y:S01]  /*240b0*/  IMAD.IADD R5, R5, 0x1, R0 ;  /* 0x0000000105057824 */ /* 0x000fe200078e0200 */
[----:B------:R-:W-:Y:S01]  /*240c0*/  MOV R27, 0x43e0f8e7 ;  /* 0x43e0f8e7001b7802 */ /* 0x000fe20000000f00 */
[----:B------:R1:W-:Y:S01]  /*240d0*/  STL.64 [R1+0xa28], R28 ;  /* 0x000a281c01007387 */ /* 0x0003e20000100a00 */
[----:B--2---:R-:W-:-:S02]  /*240e0*/  MOV R22, 0x46ff3c00 ;  /* 0x46ff3c0000167802 */ /* 0x004fc40000000f00 */
[----:B------:R-:W-:Y:S01]  /*240f0*/  MOV R23, 0x48ae85e0 ;  /* 0x48ae85e000177802 */ /* 0x000fe20000000f00 */
[----:B0-----:R-:W-:Y:S01]  /*24100*/  IMAD.MOV.U32 R11, RZ, RZ, 0x4cc8c38c ;  /* 0x4cc8c38cff0b7424 */ /* 0x001fe200078e00ff */
[----:B------:R-:W-:Y:S01]  /*24110*/  MOV R10, 0x4c2f75b4 ;  /* 0x4c2f75b4000a7802 */ /* 0x000fe20000000f00 */
[----:B------:R0:W-:Y:S04]  /*24120*/  STL.64 [R1+0x1400], R20 ;  /* 0x0014001401007387 */ /* 0x0001e80000100a00 */
[----:B------:R2:W-:Y:S01]  /*24130*/  STL.64 [R1+0x13f8], R22 ;  /* 0x0013f81601007387 */ /* 0x0005e20000100a00 */
[----:B-1----:R-:W-:Y:S01]  /*24140*/  IMAD.MOV.U32 R28, RZ, RZ, 0x4ca4b97f ;  /* 0x4ca4b97fff1c7424 */ /* 0x002fe200078e00ff */
[----:B------:R-:W-:Y:S02]  /*24150*/  MOV R29, 0x4cc5f8af ;  /* 0x4cc5f8af001d7802 */ /* 0x000fe40000000f00 */
[----:B------:R1:W-:Y:S01]  /*24160*/  STL.64 [R1+0x1408], R10 ;  /* 0x0014080a01007387 */ /* 0x0003e20000100a00 */
[----:B0-----:R-:W-:Y:S01]  /*24170*/  IMAD.MOV.U32 R20, RZ, RZ, 0x4d0fed36 ;  /* 0x4d0fed36ff147424 */ /* 0x001fe200078e00ff */
[----:B------:R-:W-:-:S02]  /*24180*/  MOV R21, 0x4ce5eb4c ;  /* 0x4ce5eb4c00157802 */ /* 0x000fc40000000f00 */
[----:B------:R0:W-:Y:S01]  /*24190*/  STL.64 [R1+0xa30], R26 ;  /* 0x000a301a01007387 */ /* 0x0001e20000100a00 */
[----:B--2---:R-:W-:Y:S02]  /*241a0*/  SEL R22, RZ, 0x30, !P1 ;  /* 0x00000030ff167807 */ /* 0x004fe40004800000 */
[----:B------:R-:W-:Y:S01]  /*241b0*/  MOV R23, 0x4c5914c6 ;  /* 0x4c5914c600177802 */ /* 0x000fe20000000f00 */
[----:B------:R2:W-:Y:S01]  /*241c0*/  STL.64 [R1+0x1410], R20 ;  /* 0x0014101401007387 */ /* 0x0005e20000100a00 */
[----:B-1----:R-:W-:Y:S01]  /*241d0*/  MOV R10, 0x4c184540 ;  /* 0x4c184540000a7802 */ /* 0x002fe20000000f00 */
[----:B------:R-:W-:Y:S02]  /*241e0*/  IMAD.MOV.U32 R11, RZ, RZ, RZ ;  /* 0x000000ffff0b7224 */ /* 0x000fe400078e00ff */
[----:B------:R1:W-:Y:S01]  /*241f0*/  STL [R1+0xa58], R23 ;  /* 0x000a581701007387 */ /* 0x0003e20000100800 */
[----:B0-----:R-:W-:Y:S01]  /*24200*/  MOV R26, 0x42840000 ;  /* 0x42840000001a7802 */ /* 0x001fe20000000f00 */
[----:B------:R-:W-:-:S02]  /*24210*/  IMAD.MOV.U32 R27, RZ, RZ, 0x44f0a000 ;  /* 0x44f0a000ff1b7424 */ /* 0x000fc400078e00ff */
[----:B------:R0:W-:Y:S01]  /*24220*/  STL.64 [R1+0x1418], R10 ;  /* 0x0014180a01007387 */ /* 0x0001e20000100a00 */
[----:B--2---:R-:W-:-:S03]  /*24230*/  IADD3 R21, PT, PT, R31, R22, RZ ;  /* 0x000000161f157210 */ /* 0x004fc60007ffe0ff */
[----:B------:R-:W-:Y:S01]  /*24240*/  STL.64 [R1+0xa50], R28 ;  /* 0x000a501c01007387 */ /* 0x000fe20000100a00 */
[----:B-1----:R-:W-:-:S03]  /*24250*/  IADD3 R23, PT, PT, R0, R21, RZ ;  /* 0x0000001500177210 */ /* 0x002fc60007ffe0ff */
[----:B------:R1:W-:Y:S01]  /*24260*/  STL.64 [R1+0x13f0], R26 ;  /* 0x0013f01a01007387 */ /* 0x0003e20000100a00 */
[----:B0-----:R-:W-:-:S03]  /*24270*/  IADD3 R11, PT, PT, R5, R0, RZ ;  /* 0x00000000050b7210 */ /* 0x001fc60007ffe0ff */
[----:B------:R-:W2:Y:S04]  /*24280*/  LDL R10, [R21+0x9c4] ;  /* 0x0009c400150a7983 */ /* 0x000ea80000100800 */
[----:B------:R-:W2:Y:S01]  /*24290*/  LDL R5, [R5] ;  /* 0x0000000005057983 */ /* 0x000ea20000100800 */
[----:B-1----:R-:W-:-:S03]  /*242a0*/  IMAD.IADD R27, R11, 0x1, R0 ;  /* 0x000000010b1b7824 */ /* 0x002fc600078e0200 */
[----:B------:R-:W3:Y:S04]  /*242b0*/  LDL R21, [R21] ;  /* 0x0000000015157983 */ /* 0x000ee80000100800 */
[----:B------:R-:W3:Y:S04]  /*242c0*/  LDL R22, [R23] ;  /* 0x0000000017167983 */ /* 0x000ee80000100800 */
[----:B------:R-:W4:Y:S04]  /*242d0*/  LDL R11, [R11] ;  /* 0x000000000b0b7983 */ /* 0x000f280000100800 */
[----:B------:R0:W5:Y:S02]  /*242e0*/  LDL R20, [R27] ;  /* 0x000000001b147983 */ /* 0x0001640000100800 */
[----:B0-----:R-:W-:-:S05]  /*242f0*/  IADD3 R27, PT, PT, R27, R0, RZ ;  /* 0x000000001b1b7210 */ /* 0x001fca0007ffe0ff */
[----:B------:R0:W5:Y:S01]  /*24300*/  LDL R26, [R27] ;  /* 0x000000001b1a7983 */ /* 0x0001620000100800 */
[----:B------:R-:W-:-:S05]  /*24310*/  IMAD.IADD R23, R23, 0x1, R0 ;  /* 0x0000000117177824 */ /* 0x000fca00078e0200 */
[----:B------:R1:W5:Y:S01]  /*24320*/  LDL R33, [R23] ;  /* 0x0000000017217983 */ /* 0x0003620000100800 */
[----:B0-----:R-:W-:-:S05]  /*24330*/  IADD3 R27, PT, PT, R27, R0, RZ ;  /* 0x000000001b1b7210 */ /* 0x001fca0007ffe0ff */
[----:B------:R0:W5:Y:S01]  /*24340*/  LDL R32, [R27] ;  /* 0x000000001b207983 */ /* 0x0001620000100800 */
[----:B------:R-:W-:Y:S02]  /*24350*/  FSEL R9, R9, R4, P1 ;  /* 0x0000000409097208 */ /* 0x000fe40000800000 */
[----:B-1----:R-:W-:Y:S01]  /*24360*/  IADD3 R23, PT, PT, R23, R0, RZ ;  /* 0x0000000017177210 */ /* 0x002fe20007ffe0ff */
[----:B0-----:R-:W-:-:S04]  /*24370*/  IMAD.IADD R27, R27, 0x1, R0 ;  /* 0x000000011b1b7824 */ /* 0x001fc800078e0200 */
[----:B------:R0:W5:Y:S04]  /*24380*/  LDL R34, [R23] ;  /* 0x0000000017227983 */ /* 0x0001680000100800 */
[----:B------:R1:W5:Y:S01]  /*24390*/  LDL R31, [R27] ;  /* 0x000000001b1f7983 */ /* 0x0003620000100800 */
[----:B0-----:R-:W-:-:S04]  /*243a0*/  IADD3 R23, PT, PT, R23, R0, RZ ;  /* 0x0000000017177210 */ /* 0x001fc80007ffe0ff */
[----:B------:R-:W-:Y:S01]  /*243b0*/  IADD3 R28, PT, PT, R23, R0, RZ ;  /* 0x00000000171c7210 */ /* 0x000fe20007ffe0ff */
[----:B------:R0:W5:Y:S01]  /*243c0*/  LDL R30, [R23] ;  /* 0x00000000171e7983 */ /* 0x0001620000100800 */
[C---:B--2---:R-:W-:Y:S01]  /*243d0*/  FFMA.FTZ R5, R9.reuse, R10, R5 ;  /* 0x0000000a09057223 */ /* 0x044fe20000010005 */
[----:B---3--:R-:W-:Y:S01]  /*243e0*/  FFMA.FTZ R21, R9, R21, R22 ;  /* 0x0000001509157223 */ /* 0x008fe20000010016 */
[----:B------:R-:W-:Y:S02]  /*243f0*/  IADD3 R22, PT, PT, R27, R0, RZ ;  /* 0x000000001b167210 */ /* 0x000fe40007ffe0ff */
[----:B----4-:R-:W-:-:S03]  /*24400*/  FFMA.FTZ R5, R9, R5, R11 ;  /* 0x0000000509057223 */ /* 0x010fc6000001000b */
[----:B------:R-:W-:Y:S02]  /*24410*/  IMAD.IADD R29, R22, 0x1, R0 ;  /* 0x00000001161d7824 */ /* 0x000fe400078e0200 */
[----:B-----5:R-:W-:Y:S01]  /*24420*/  FFMA.FTZ R20, R9, R5, R20 ;  /* 0x0000000509147223 */ /* 0x020fe20000010014 */
[----:B------:R-:W2:Y:S02]  /*24430*/  LDL R22, [R22] ;  /* 0x0000000016167983 */ /* 0x000ea40000100800 */
[-C--:B-1----:R-:W-:Y:S02]  /*24440*/  IADD3 R27, PT, PT, R29, R0.reuse, RZ ;  /* 0x000000001d1b7210 */ /* 0x082fe40007ffe0ff */
[----:B------:R-:W3:Y:S02]  /*24450*/  LDL R29, [R29] ;  /* 0x000000001d1d7983 */ /* 0x000ee40000100800 */
[----:B0-----:R-:W-:Y:S02]  /*24460*/  IADD3 R23, PT, PT, R27, R0, RZ ;  /* 0x000000001b177210 */ /* 0x001fe40007ffe0ff */
[----:B------:R-:W4:Y:S01]  /*24470*/  LDL R27, [R27] ;  /* 0x000000001b1b7983 */ /* 0x000f220000100800 */
[----:B------:R-:W-:Y:S01]  /*24480*/  FFMA.FTZ R20, R9, R20, R26 ;  /* 0x0000001409147223 */ /* 0x000fe2000001001a */
[----:B------:R-:W-:-:S02]  /*24490*/  IMAD.IADD R26, R28, 0x1, R0 ;  /* 0x000000011c1a7824 */ /* 0x000fc400078e0200 */
[----:B------:R-:W5:Y:S03]  /*244a0*/  LDL R28, [R28] ;  /* 0x000000001c1c7983 */ /* 0x000f660000100800 */
[-C--:B------:R-:W-:Y:S01]  /*244b0*/  IADD3 R11, PT, PT, R26, R0.reuse, RZ ;  /* 0x000000001a0b7210 */ /* 0x080fe20007ffe0ff */
[----:B------:R-:W-:Y:S01]  /*244c0*/  IMAD.IADD R10, R23, 0x1, R0 ;  /* 0x00000001170a7824 */ /* 0x000fe200078e0200 */
[----:B------:R-:W5:Y:S02]  /*244d0*/  LDL R26, [R26] ;  /* 0x000000001a1a7983 */ /* 0x000f640000100800 */
[----:B------:R-:W-:Y:S01]  /*244e0*/  IADD3 R5, PT, PT, R11, R0, RZ ;  /* 0x000000000b057210 */ /* 0x000fe20007ffe0ff */
[C---:B------:R-:W-:Y:S01]  /*244f0*/  FFMA.FTZ R33, R9.reuse, R21, R33 ;  /* 0x0000001509217223 */ /* 0x040fe20000010021 */
[----:B------:R-:W5:Y:S01]  /*24500*/  LDL R23, [R23] ;  /* 0x0000000017177983 */ /* 0x000f620000100800 */
[----:B------:R-:W-:-:S03]  /*24510*/  FFMA.FTZ R32, R9, R20, R32 ;  /* 0x0000001409207223 */ /* 0x000fc60000010020 */
[----:B------:R0:W5:Y:S04]  /*24520*/  LDL R20, [R11] ;  /* 0x000000000b147983 */ /* 0x0001680000100800 */
[----:B------:R1:W5:Y:S01]  /*24530*/  LDL R21, [R10] ;  /* 0x000000000a157983 */ /* 0x0003620000100800 */
[-C--:B0-----:R-:W-:Y:S01]  /*24540*/  IADD3 R11, PT, PT, R10, R0.reuse, RZ ;  /* 0x000000000a0b7210 */ /* 0x081fe20007ffe0ff */
[--C-:B-1----:R-:W-:Y:S02]  /*24550*/  IMAD.IADD R10, R5, 0x1, R0.reuse ;  /* 0x00000001050a7824 */ /* 0x102fe400078e0200 */
[----:B------:R-:W5:Y:S03]  /*24560*/  LDL R5, [R5] ;  /* 0x0000000005057983 */ /* 0x000f660000100800 */
[-C--:B------:R-:W-:Y:S01]  /*24570*/  IADD3 R35, PT, PT, R10, R0.reuse, RZ ;  /* 0x000000000a237210 */ /* 0x080fe20007ffe0ff */
[----:B------:R-:W5:Y:S03]  /*24580*/  LDL R11, [R11] ;  /* 0x000000000b0b7983 */ /* 0x000f660000100800 */
[----:B------:R-:W-:Y:S01]  /*24590*/  IADD3 R36, PT, PT, R35, R0, RZ ;  /* 0x0000000023247210 */ /* 0x000fe20007ffe0ff */
[----:B------:R-:W5:Y:S04]  /*245a0*/  LDL R10, [R10] ;  /* 0x000000000a0a7983 */ /* 0x000f680000100800 */
[----:B------:R-:W5:Y:S01]  /*245b0*/  LDL R35, [R35] ;  /* 0x0000000023237983 */ /* 0x000f620000100800 */
[----:B------:R-:W-:-:S03]  /*245c0*/  IMAD.IADD R0, R36, 0x1, R0 ;  /* 0x0000000124007824 */ /* 0x000fc600078e0200 */
[----:B------:R-:W5:Y:S04]  /*245d0*/  LDL R36, [R36] ;  /* 0x0000000024247983 */ /* 0x000f680000100800 */
[----:B------:R-:W5:Y:S01]  /*245e0*/  LDL R0, [R0] ;  /* 0x0000000000007983 */ /* 0x000f620000100800 */
[C---:B------:R-:W-:Y:S01]  /*245f0*/  FFMA.FTZ R32, R9.reuse, R32, R31 ;  /* 0x0000002009207223 */ /* 0x040fe2000001001f */
[C---:B------:R-:W-:Y:S01]  /*24600*/  FFMA.FTZ R33, R9.reuse, R33, R34 ;  /* 0x0000002109217223 */ /* 0x040fe20000010022 */
[----:B------:R-:W0:Y:S03]  /*24610*/  @P1 MUFU.LG2 R31, R4 ;  /* 0x00000004001f1308 */ /* 0x000e260000000c00 */
[----:B------:R-:W-:Y:S01]  /*24620*/  FFMA.FTZ R30, R9, R33, R30 ;  /* 0x00000021091e7223 */ /* 0x000fe2000001001e */
[----:B0-----:R-:W-:-:S06]  /*24630*/  @P1 FMUL.FTZ R31, RZ, R31 ;  /* 0x0000001fff1f1220 */ /* 0x001fcc0000410000 */
[----:B------:R-:W0:Y:S01]  /*24640*/  @P1 MUFU.EX2 R31, R31 ;  /* 0x0000001f001f1308 */ /* 0x000e220000000800 */
[----:B--2---:R-:W-:-:S04]  /*24650*/  FFMA.FTZ R22, R9, R32, R22 ;  /* 0x0000002009167223 */ /* 0x004fc80000010016 */
[----:B---3--:R-:W-:-:S04]  /*24660*/  FFMA.FTZ R22, R9, R22, R29 ;  /* 0x0000001609167223 */ /* 0x008fc8000001001d */
[C---:B----4-:R-:W-:Y:S01]  /*24670*/  FFMA.FTZ R22, R9.reuse, R22, R27 ;  /* 0x0000001609167223 */ /* 0x050fe2000001001b */
[----:B-----5:R-:W-:-:S04]  /*24680*/  FFMA.FTZ R28, R9, R30, R28 ;  /* 0x0000001e091c7223 */ /* 0x020fc8000001001c */
        /* <DEDUP_REMOVED lines=33> */
.L_x_3273:
[----:B------:R0:W1:Y:S01]  /*248a0*/  MUFU.RCP R0, R10 ;  /* 0x0000000a00007308 */ /* 0x0000620000001000 */
[----:B------:R-:W-:Y:S01]  /*248b0*/  FMUL.FTZ R20, R10, 1 ;  /* 0x3f8000000a147820 */ /* 0x000fe20000410000 */
[----:B------:R-:W-:Y:S01]  /*248c0*/  FADD.FTZ R7, R7, -6.0246801376342773438 ;  /* 0xc0c0ca2e07077421 */ /* 0x000fe20000010000 */
[----:B------:R-:W-:Y:S01]  /*248d0*/  MOV R8, 0x3e800000 ;  /* 0x3e80000000087802 */ /* 0x000fe20000000f00 */
[----:B------:R-:W-:Y:S01]  /*248e0*/  HFMA2 R23, -RZ, RZ, 1.3056640625, -1.8671875 ;  /* 0x3d39bf78ff177431 */ /* 0x000fe200000001ff */
[----:B------:R-:W-:Y:S01]  /*248f0*/  UMOV UR6, 0xc0000000 ;  /* 0xc000000000067882 */ /* 0x000fe20000000000 */
[----:B------:R-:W-:Y:S01]  /*24900*/  FADD.FTZ R7, R7, 0.5 ;  /* 0x3f00000007077421 */ /* 0x000fe20000010000 */
[----:B------:R-:W-:Y:S01]  /*24910*/  UMOV UR7, 0x40161945 ;  /* 0x4016194500077882 */ /* 0x000fe20000000000 */
        /* <DEDUP_REMOVED lines=37> */
[----:B------:R-:W-:-:S04]  /*24b70*/  @P0 FSETP.NEU.FTZ.AND P1, PT, R0, RZ, PT ;  /* 0x000000ff0000020b */ /* 0x000fc80003f3d000 */
[----:B------:R-:W-:Y:S01]  /*24b80*/  @P0 FSEL R7, R7, -RZ, P1 ;  /* 0x800000ff07070208 */ /* 0x000fe20000800000 */
[----:B------:R-:W-:Y:S01]  /*24b90*/  DFMA R10, R10, R24, R22 ;  /* 0x000000180a0a722b */ /* 0x000fe20000000016 */
[----:B------:R-:W-:-:S03]  /*24ba0*/  FSETP.GEU.AND P1, PT, |R9|, 6.5827683646048100446e-37, PT ;  /* 0x036000000900780b */ /* 0x000fc60003f2e200 */
[----:B------:R-:W-:-:S04]  /*24bb0*/  FADD.FTZ R24, -R0, R7 ;  /* 0x0000000700187221 */ /* 0x000fc80000010100 */
[----:B------:R-:W-:Y:S02]  /*24bc0*/  FMUL.FTZ R24, R4, R24 ;  /* 0x0000001804187220 */ /* 0x000fe40000410000 */
[----:B------:R-:W-:-:S04]  /*24bd0*/  FFMA R0, RZ, R21, R11 ;  /* 0x00000015ff007223 */ /* 0x000fc8000000000b */
[----:B------:R-:W0:Y:S01]  /*24be0*/  F2F.F64.F32 R24, R24 ;  /* 0x0000001800187310 */ /* 0x000e220000201800 */
[----:B------:R-:W-:-:S13]  /*24bf0*/  FSETP.GT.AND P0, PT, |R0|, 1.469367938527859385e-39, PT ;  /* 0x001000000000780b */ /* 0x000fda0003f04200 */
[----:B------:R-:W-:Y:S05]  /*24c00*/  @P0 BRA P1, `(.L_x_3275) ;  /* 0x0000000000100947 */ /* 0x000fea0000800000 */
[----:B------:R-:W-:Y:S02]  /*24c10*/  MOV R10, R9 ;  /* 0x00000009000a7202 */ /* 0x000fe40000000f00 */
[----:B------:R-:W-:Y:S02]  /*24c20*/  MOV R9, R20 ;  /* 0x0000001400097202 */ /* 0x000fe40000000f00 */
[----:B------:R-:W-:-:S07]  /*24c30*/  MOV R0, 0x24c50 ;  /* 0x00024c5000007802 */ /* 0x000fce0000000f00 */
[----:B0-----:R-:W-:Y:S05]  /*24c40*/  CALL.REL.NOINC `($__internal_10_$__cuda_sm20_div_rn_f64_full) ;  /* 0x000000a800787944 */ /* 0x001fea0003c00000 */
.L_x_3275:
[----:B------:R-:W-:Y:S05]  /*24c50*/  BSYNC.RECONVERGENT B2 ;  /* 0x0000000000027941 */ /* 0x000fea0003800200 */
.L_x_3274:
[----:B0-----:R-:W-:Y:S01]  /*24c60*/  DADD R24, R24, R10 ;  /* 0x0000000018187229 */ /* 0x001fe2000000000a */
        /* <DEDUP_REMOVED lines=60> */
.L_x_3277:
[----:B------:R-:W-:Y:S05]  /*25030*/  BSYNC.RECONVERGENT B0 ;  /* 0x0000000000007941 */ /* 0x000fea0003800200 */
.L_x_3276:
[----:B0-----:R-:W-:Y:S01]  /*25040*/  DMUL R20, R20, R22 ;  /* 0x0000001614147228 */ /* 0x001fe20000000000 */
[----:B------:R-:W-:Y:S01]  /*25050*/  UMOV UR6, 0xf0000000 ;  /* 0xf000000000067882 */ /* 0x000fe20000000000 */
[----:B------:R-:W-:-:S04]  /*25060*/  UMOV UR7, 0x380fffff ;  /* 0x380fffff00077882 */ /* 0x000fc80000000000 */
[----:B------:R-:W0:Y:S02]  /*25070*/  F2F.F32.F64 R5, R20 ;  /* 0x0000001400057310 */ /* 0x000e240000301000 */
[----:B------:R-:W-:-:S14]  /*25080*/  DSETP.GEU.AND P0, PT, |R20|, UR6, PT ;  /* 0x0000000614007e2a */ /* 0x000fdc000bf0e200 */
[----:B0-----:R-:W-:-:S07]  /*25090*/  @!P0 FMUL R5, R5, 1.175494350822287508e-38 ;  /* 0x0080000005058820 */ /* 0x001fce0000400000 */
.L_x_3272:
[----:B------:R-:W-:Y:S05]  /*250a0*/  BSYNC.RECONVERGENT B1 ;  /* 0x0000000000017941 */ /* 0x000fea0003800200 */
.L_x_3261:
        /* <DEDUP_REMOVED lines=9> */
.L_x_3281:
        /* <DEDUP_REMOVED lines=11> */
.L_x_3280:
[----:B------:R-:W0:Y:S01]  /*251f0*/  MUFU.RCP R0, R4 ;  /* 0x0000000400007308 */ /* 0x000e220000001000 */
[----:B------:R-:W-:-:S04]  /*25200*/  FMUL.FTZ R5, R7, R5 ;  /* 0x0000000507057220 */ /* 0x000fc80000410000 */
[----:B0-----:R-:W-:-:S07]  /*25210*/  FMUL.FTZ R0, R5, R0 ;  /* 0x0000000005007220 */ /* 0x001fce0000410000 */
.L_x_3279:
[----:B------:R-:W-:Y:S05]  /*25220*/  BSYNC.RECONVERGENT B0 ;  /* 0x0000000000007941 */ /* 0x000fea0003800200 */
.L_x_3278:
[----:B------:R-:W-:Y:S01]  /*25230*/  FADD.FTZ R5, -R0, 1 ;  /* 0x3f80000000057421 */ /* 0x000fe20000010100 */
[----:B------:R-:W-:Y:S06]  /*25240*/  BRA `(.L_x_3134) ;  /* 0x000000a000e47947 */ /* 0x000fec0003800000 */
.L_x_3260:
        /* <DEDUP_REMOVED lines=52> */
.L_x_3286:
        /* <DEDUP_REMOVED lines=13> */
.L_x_3285:
        /* <DEDUP_REMOVED lines=15> */
.L_x_3288:
        /* <DEDUP_REMOVED lines=16> */
.L_x_3289:
        /* <DEDUP_REMOVED lines=36> */
.L_x_3287:
[----:B------:R-:W-:Y:S05]  /*25a90*/  BSYNC.RECONVERGENT B0 ;  /* 0x0000000000007941 */ /* 0x000fea0003800200 */
.L_x_3284:
        /* <DEDUP_REMOVED lines=39> */
.L_x_3292:
        /* <DEDUP_REMOVED lines=50> */
.L_x_3291:
[----:B------:R-:W-:Y:S05]  /*26030*/  BSYNC.RECONVERGENT B0 ;  /* 0x0000000000007941 */ /* 0x000fea0003800200 */
.L_x_3290:
[----:B------:R-:W0:Y:S01]  /*26040*/  MUFU.LG2 R0, R6 ;  /* 0x0000000600007308 */ /* 0x000e220000000c00 */
[----:B------:R-:W-:Y:S02]  /*26050*/  HFMA2 R30, -RZ, RZ, 0, 0 ;  /* 0x00000000ff1e7431 */ /* 0x000fe400000001ff */
[----:B0-----:R-:W-:-:S04]  /*26060*/  FMUL.FTZ R0, R0, 0.69314718246459960938 ;  /* 0x3f31721800007820 */ /* 0x001fc80000410000 */
[----:B------:R-:W-:-:S04]  /*26070*/  FFMA.FTZ R0, R4, R0, -R6 ;  /* 0x0000000004007223 */ /* 0x000fc80000010806 */
[----:B------:R-:W-:-:S05]  /*26080*/  FADD.FTZ R7, R0, -R7 ;  /* 0x8000000700077221 */ /* 0x000fca0000010000 */
[----:B------:R-:W-:-:S13]  /*26090*/  FSETP.GEU.FTZ.AND P0, PT, R7, -88.72283935546875, PT ;  /* 0xc2b172180700780b */ /* 0x000fda0003f1e000 */
[----:B------:R-:W-:Y:S05]  /*260a0*/  @!P0 BRA `(.L_x_3293) ;  /* 0x0000001000588947 */ /* 0x000fea0003800000 */
[----:B------:R-:W-:-:S04]  /*260b0*/  FMUL.FTZ R7, R7, 1.4426950216293334961 ;  /* 0x3fb8aa3b07077820 */ /* 0x000fc80000410000 */
[----:B------:R0:W1:Y:S01]  /*260c0*/  MUFU.EX2 R30, R7 ;  /* 0x00000007001e7308 */ /* 0x0000620000000800 */
[----:B------:R-:W-:Y:S05]  /*260d0*/  BRA `(.L_x_3293) ;  /* 0x00000010004c7947 */ /* 0x000fea0003800000 */
.L_x_3283:
        /* <DEDUP_REMOVED lines=13> */
[----:B------:R-:W-:Y:S01]  /*261b0*/  MOV R0, 0xfffffffc ;  /* 0xfffffffc00007802 */ /* 0x000fe20000000f00 */
[----:B------:R0:W-:Y:S01]  /*261c0*/  STL.64 [R1+0xa30], R26 ;  /* 0x000a301a01007387 */ /* 0x0001e20000100a00 */
[----:B------:R-:W-:-:S02]  /*261d0*/  MOV R28, 0x3bc6a26b ;  /* 0x3bc6a26b001c7802 */ /* 0x000fc40000000f00 */
[----:B------:R-:W-:Y:S01]  /*261e0*/  SEL R0, R0, 0x4, P1 ;  /* 0x0000000400007807 */ /* 0x000fe20000800000 */
        /* <DEDUP_REMOVED lines=9> */
[----:B---3--:R-:W-:Y:S01]  /*26280*/  MOV R10, 0x4c2f75b4 ;  /* 0x4c2f75b4000a7802 */ /* 0x008fe20000000f00 */
[----:B------:R-:W-:-:S02]  /*26290*/  IMAD.MOV.U32 R11, RZ, RZ, 0x4cc8c38c ;  /* 0x4cc8c38cff0b7424 */ /* 0x000fc400078e00ff */
[----:B------:R2:W-:Y:S04]  /*262a0*/  STL.64 [R1+0x1400], R20 ;  /* 0x0014001401007387 */ /* 0x0005e80000100a00 */
[----:B------:R3:W-:Y:S01]  /*262b0*/  STL.64 [R1+0x13f0], R26 ;  /* 0x0013f01a01007387 */ /* 0x0007e20000100a00 */
[----:B-1----:R-:W-:Y:S01]  /*262c0*/  IMAD.MOV.U32 R28, RZ, RZ, 0x4ca4b97f ;  /* 0x4ca4b97fff1c7424 */ /* 0x002fe200078e00ff */
[----:B------:R-:W-:Y:S02]  /*262d0*/  MOV R29, 0x4cc5f8af ;  /* 0x4cc5f8af001d7802 */ /* 0x000fe40000000f00 */
[C---:B0-----:R-:W-:Y:S01]  /*262e0*/  IADD3 R22, PT, PT, R31.reuse, 0x9c4, RZ ;  /* 0x000009c41f167810 */ /* 0x041fe20007ffe0ff */
[C---:B------:R-:W-:Y:S01]  /*262f0*/  @P1 VIADD R22, R31.reuse, 0x9f4 ;  /* 0x000009f41f161836 */ /* 0x040fe20000000000 */
[----:B------:R-:W-:Y:S01]  /*26300*/  SEL R23, RZ, 0x30, !P1 ;  /* 0x00000030ff177807 */ /* 0x000fe20004800000 */
[----:B------:R0:W-:Y:S01]  /*26310*/  STL.64 [R1+0x1408], R10 ;  /* 0x0014080a01007387 */ /* 0x0001e20000100a00 */
[----:B--2---:R-:W-:Y:S01]  /*26320*/  IMAD.MOV.U32 R20, RZ, RZ, 0x4d0fed36 ;  /* 0x4d0fed36ff147424 */ /* 0x004fe200078e00ff */
[----:B------:R-:W-:Y:S01]  /*26330*/  MOV R21, 0x4ce5eb4c ;  /* 0x4ce5eb4c00157802 */ /* 0x000fe20000000f00 */
[----:B------:R-:W-:Y:S01]  /*26340*/  IMAD.IADD R22, R22, 0x1, R0 ;  /* 0x0000000116167824 */ /* 0x000fe200078e0200 */
[----:B------:R-:W-:Y:S01]  /*26350*/  IADD3 R23, PT, PT, R31, R23, RZ ;  /* 0x000000171f177210 */ /* 0x000fe20007ffe0ff */
[----:B------:R-:W-:Y:S01]  /*26360*/  STL.64 [R1+0xa50], R28 ;  /* 0x000a501c01007387 */ /* 0x000fe20000100a00 */
[----:B---3--:R-:W-:-:S03]  /*26370*/  MOV R26, 0x4c5914c6 ;  /* 0x4c5914c6001a7802 */ /* 0x008fc60000000f00 */
[----:B------:R1:W-:Y:S01]  /*26380*/  STL.64 [R1+0x1410], R20 ;  /* 0x0014101401007387 */ /* 0x0003e20000100a00 */
[----:B0-----:R-:W-:-:S03]  /*26390*/  MOV R10, 0x4c184540 ;  /* 0x4c184540000a7802 */ /* 0x001fc60000000f00 */
[----:B------:R0:W-:Y:S01]  /*263a0*/  STL [R1+0xa58], R26 ;  /* 0x000a581a01007387 */ /* 0x0001e20000100800 */
[----:B------:R-:W-:-:S05]  /*263b0*/  MOV R11, RZ ;  /* 0x000000ff000b7202 */ /* 0x000fca0000000f00 */
[----:B------:R2:W-:Y:S01]  /*263c0*/  STL.64 [R1+0x1418], R10 ;  /* 0x0014180a01007387 */ /* 0x0005e20000100a00 */
[----:B-1----:R-:W-:-:S03]  /*263d0*/  IADD3 R21, PT, PT, R22, R0, RZ ;  /* 0x0000000016157210 */ /* 0x002fc60007ffe0ff */
[----:B------:R-:W3:Y:S01]  /*263e0*/  LDL R20, [R23+0x9c4] ;  /* 0x0009c40017147983 */ /* 0x000ee20000100800 */
[----:B------:R-:W-:-:S05]  /*263f0*/  IADD3 R31, PT, PT, R0, R23, RZ ;  /* 0x00000017001f7210 */ /* 0x000fca0007ffe0ff */
[----:B0-----:R-:W4:Y:S04]  /*26400*/  LDL R26, [R31] ;  /* 0x000000001f1a7983 */ /* 0x001f280000100800 */
[----:B--2---:R0:W3:Y:S04]  /*26410*/  LDL R11, [R22] ;  /* 0x00000000160b7983 */ /* 0x0040e80000100800 */
[----:B------:R-:W4:Y:S01]  /*26420*/  LDL R23, [R23] ;  /* 0x0000000017177983 */ /* 0x000f220000100800 */
[----:B0-----:R-:W-:-:S03]  /*26430*/  IMAD.IADD R22, R21, 0x1, R0 ;  /* 0x0000000115167824 */ /* 0x001fc600078e0200 */
[----:B------:R-:W2:Y:S02]  /*26440*/  LDL R21, [R21] ;  /* 0x0000000015157983 */ /* 0x000ea40000100800 */
[-C--:B------:R-:W-:Y:S02]  /*26450*/  IADD3 R30, PT, PT, R22, R0.reuse, RZ ;  /* 0x00000000161e7210 */ /* 0x080fe40007ffe0ff */
[----:B------:R-:W5:Y:S01]  /*26460*/  LDL R22, [R22] ;  /* 0x0000000016167983 */ /* 0x000f620000100800 */
[-C--:B------:R-:W-:Y:S02]  /*26470*/  IADD3 R31, PT, PT, R31, R0.reuse, RZ ;  /* 0x000000001f1f7210 */ /* 0x080fe40007ffe0ff */
[--C-:B------:R-:W-:Y:S02]  /*26480*/  IMAD.IADD R28, R30, 0x1, R0.reuse ;  /* 0x000000011e1c7824 */ /* 0x100fe400078e0200 */
[----:B------:R-:W5:Y:S03]  /*26490*/  LDL R30, [R30] ;  /* 0x000000001e1e7983 */ /* 0x000f660000100800 */
[----:B------:R-:W-:Y:S01]  /*264a0*/  IADD3 R32, PT, PT, R28, R0, RZ ;  /* 0x000000001c207210 */ /* 0x000fe20007ffe0ff */
[----:B------:R-:W5:Y:S04]  /*264b0*/  LDL R29, [R31] ;  /* 0x000000001f1d7983 */ /* 0x000f680000100800 */
[----:B------:R-:W5:Y:S04]  /*264c0*/  LDL R28, [R28] ;  /* 0x000000001c1c7983 */ /* 0x000f680000100800 */
[----:B------:R0:W5:Y:S01]  /*264d0*/  LDL R27, [R32] ;  /* 0x00000000201b7983 */ /* 0x0001620000100800 */
[----:B------:R-:W-:Y:S01]  /*264e0*/  FSEL R10, R9, R4, P1 ;  /* 0x00000004090a7208 */ /* 0x000fe20000800000 */
[----:B------:R-:W-:-:S05]  /*264f0*/  IMAD.IADD R9, R31, 0x1, R0 ;  /* 0x000000011f097824 */ /* 0x000fca00078e0200 */
[----:B------:R1:W5:Y:S01]  /*26500*/  LDL R34, [R9] ;  /* 0x0000000009227983 */ /* 0x0003620000100800 */
[----:B0-----:R-:W-:-:S05]  /*26510*/  IADD3 R32, PT, PT, R32, R0, RZ ;  /* 0x0000000020207210 */ /* 0x001fca0007ffe0ff */
[----:B------:R0:W5:Y:S01]  /*26520*/  LDL R31, [R32] ;  /* 0x00000000201f7983 */ /* 0x0001620000100800 */
[----:B-1----:R-:W-:Y:S01]  /*26530*/  IADD3 R9, PT, PT, R9, R0, RZ ;  /* 0x0000000009097210 */ /* 0x002fe20007ffe0ff */
[----:B---3--:R-:W-:-:S04]  /*26540*/  FFMA.FTZ R11, R10, R20, R11 ;  /* 0x000000140a0b7223 */ /* 0x008fc8000001000b */
[C---:B--2---:R-:W-:Y:S01]  /*26550*/  FFMA.FTZ R11, R10.reuse, R11, R21 ;  /* 0x0000000b0a0b7223 */ /* 0x044fe20000010015 */
[----:B----4-:R-:W-:-:S03]  /*26560*/  FFMA.FTZ R23, R10, R23, R26 ;  /* 0x000000170a177223 */ /* 0x010fc6000001001a */
[----:B-----5:R-:W-:-:S04]  /*26570*/  FFMA.FTZ R22, R10, R11, R22 ;  /* 0x0000000b0a167223 */ /* 0x020fc80000010016 */
[----:B------:R-:W-:Y:S01]  /*26580*/  FFMA.FTZ R22, R10, R22, R30 ;  /* 0x000000160a167223 */ /* 0x000fe2000001001e */
[----:B------:R-:W-:Y:S02]  /*26590*/  IMAD.IADD R30, R32, 0x1, R0 ;  /* 0x00000001201e7824 */ /* 0x000fe400078e0200 */
[C---:B------:R-:W-:Y:S01]  /*265a0*/  FFMA.FTZ R33, R10.reuse, R23, R29 ;  /* 0x000000170a217223 */ /* 0x040fe2000001001d */
[----:B------:R-:W-:Y:S01]  /*265b0*/  IADD3 R29, PT, PT, R9, R0, RZ ;  /* 0x00000000091d7210 */ /* 0x000fe20007ffe0ff */
[----:B------:R1:W2:Y:S01]  /*265c0*/  LDL R23, [R9] ;  /* 0x0000000009177983 */ /* 0x0002a20000100800 */
[----:B------:R-:W-:Y:S01]  /*265d0*/  FFMA.FTZ R22, R10, R22, R28 ;  /* 0x000000160a167223 */ /* 0x000fe2000001001c */
[----:B------:R-:W-:Y:S02]  /*265e0*/  IADD3 R28, PT, PT, R30, R0, RZ ;  /* 0x000000001e1c7210 */ /* 0x000fe40007ffe0ff */
[----:B------:R-:W3:Y:S01]  /*265f0*/  LDL R30, [R30] ;  /* 0x000000001e1e7983 */ /* 0x000ee20000100800 */
[----:B0-----:R-:W-:Y:S01]  /*26600*/  FFMA.FTZ R32, R10, R22, R27 ;  /* 0x000000160a207223 */ /* 0x001fe2000001001b */
[--C-:B------:R-:W-:Y:S01]  /*26610*/  IMAD.IADD R27, R29, 0x1, R0.reuse ;  /* 0x000000011d1b7824 */ /* 0x100fe200078e0200 */
[-C--:B------:R-:W-:Y:S01]  /*26620*/  IADD3 R26, PT, PT, R28, R0.reuse, RZ ;  /* 0x000000001c1a7210 */ /* 0x080fe20007ffe0ff */
[----:B------:R-:W4:Y:S03]  /*26630*/  LDL R29, [R29] ;  /* 0x000000001d1d7983 */ /* 0x000f260000100800 */
[----:B------:R-:W-:Y:S01]  /*26640*/  IADD3 R21, PT, PT, R27, R0, RZ ;  /* 0x000000001b157210 */ /* 0x000fe20007ffe0ff */
[----:B------:R-:W5:Y:S01]  /*26650*/  LDL R28, [R28] ;  /* 0x000000001c1c7983 */ /* 0x000f620000100800 */
[----:B------:R-:W-:-:S02]  /*26660*/  IMAD.IADD R11, R26, 0x1, R0 ;  /* 0x000000011a0b7824 */ /* 0x000fc400078e0200 */
[-C--:B-1----:R-:W-:Y:S01]  /*26670*/  IADD3 R9, PT, PT, R21, R0.reuse, RZ ;  /* 0x0000000015097210 */ /* 0x082fe20007ffe0ff */
[----:B------:R-:W5:Y:S02]  /*26680*/  LDL R27, [R27] ;  /* 0x000000001b1b7983 */ /* 0x000f640000100800 */
[----:B------:R-:W-:Y:S02]  /*26690*/  IADD3 R20, PT, PT, R11, R0, RZ ;  /* 0x000000000b147210 */ /* 0x000fe40007ffe0ff */
[----:B------:R-:W5:Y:S04]  /*266a0*/  LDL R26, [R26] ;  /* 0x000000001a1a7983 */ /* 0x000f680000100800 */
[----:B------:R0:W5:Y:S04]  /*266b0*/  LDL R22, [R11] ;  /* 0x000000000b167983 */ /* 0x0001680000100800 */
[----:B------:R-:W5:Y:S01]  /*266c0*/  LDL R21, [R21] ;  /* 0x0000000015157983 */ /* 0x000f620000100800 */
[----:B0-----:R-:W-:-:S03]  /*266d0*/  IMAD.IADD R11, R9, 0x1, R0 ;  /* 0x00000001090b7824 */ /* 0x001fc600078e0200 */
[----:B------:R-:W5:Y:S04]  /*266e0*/  LDL R20, [R20] ;  /* 0x0000000014147983 */ /* 0x000f680000100800 */
[----:B------:R-:W5:Y:S01]  /*266f0*/  LDL R9, [R9] ;  /* 0x0000000009097983 */ /* 0x000f620000100800 */
[----:B------:R-:W-:-:S03]  /*26700*/  IADD3 R35, PT, PT, R11, R0, RZ ;  /* 0x000000000b237210 */ /* 0x000fc60007ffe0ff */
[----:B------:R-:W5:Y:S01]  /*26710*/  LDL R11, [R11] ;  /* 0x000000000b0b7983 */ /* 0x000f620000100800 */
[----:B------:R-:W-:-:S03]  /*26720*/  IADD3 R36, PT, PT, R35, R0, RZ ;  /* 0x0000000023247210 */ /* 0x000fc60007ffe0ff */
[----:B------:R-:W5:Y:S02]  /*26730*/  LDL R35, [R35] ;  /* 0x0000000023237983 */ /* 0x000f640000100800 */
[----:B------:R-:W-:Y:S02]  /*26740*/  IMAD.IADD R0, R36, 0x1, R0 ;  /* 0x0000000124007824 */ /* 0x000fe400078e0200 */
[----:B------:R-:W5:Y:S04]  /*26750*/  LDL R36, [R36] ;  /* 0x0000000024247983 */ /* 0x000f680000100800 */
[----:B------:R-:W5:Y:S01]  /*26760*/  LDL R0, [R0] ;  /* 0x0000000000007983 */ /* 0x000f620000100800 */
[C---:B------:R-:W-:Y:S01]  /*26770*/  FFMA.FTZ R32, R10.reuse, R32, R31 ;  /* 0x000000200a207223 */ /* 0x040fe2000001001f */
[----:B------:R-:W-:Y:S01]  /*26780*/  FFMA.FTZ R33, R10, R33, R34 ;  /* 0x000000210a217223 */ /* 0x000fe20000010022 */
        /* <DEDUP_REMOVED lines=8> */
[----:B------:R-:W-:-:S04]  /*26810*/  FFMA.FTZ R26, R10, R28, R26 ;  /* 0x0000001c0a1a7223 */ /* 0x000fc8000001001a */
[C---:B------:R-:W-:Y:S01]  /*26820*/  FFMA.FTZ R22, R10.reuse, R26, R22 ;  /* 0x0000001a0a167223 */ /* 0x040fe20000010016 */
[----:B------:R-:W-:-:S03]  /*26830*/  FFMA.FTZ R21, R10, R23, R21 ;  /* 0x000000170a157223 */ /* 0x000fc60000010015 */
[C---:B------:R-:W-:Y:S01]  /*26840*/  FFMA.FTZ R20, R10.reuse, R22, R20 ;  /* 0x000000160a147223 */ /* 0x040fe20000010014 */
[----:B------:R-:W-:-:S04]  /*26850*/  FFMA.FTZ R9, R10, R21, R9 ;  /* 0x000000150a097223 */ /* 0x000fc80000010009 */
[C---:B------:R-:W-:Y:S01]  /*26860*/  FFMA.FTZ R9, R10.reuse, R9, R11 ;  /* 0x000000090a097223 */ /* 0x040fe2000001000b */
[----:B------:R-:W1:Y:S03]  /*26870*/  MUFU.RCP R20, R20 ;  /* 0x0000001400147308 */ /* 0x000e660000001000 */
        /* <DEDUP_REMOVED lines=25> */
.L_x_3294:
        /* <DEDUP_REMOVED lines=59> */
.L_x_3296:
[----:B------:R-:W-:Y:S05]  /*26dc0*/  BSYNC.RECONVERGENT B2 ;  /* 0x0000000000027941 */ /* 0x000fea0003800200 */
.L_x_3295:
[----:B0-----:R-:W-:Y:S01]  /*26dd0*/  DADD R10, R24, R10 ;  /* 0x00000000180a7229 */ /* 0x001fe2000000000a */
        /* <DEDUP_REMOVED lines=60> */
.L_x_3298:
[----:B------:R-:W-:Y:S05]  /*271a0*/  BSYNC.RECONVERGENT B0 ;  /* 0x0000000000007941 */ /* 0x000fea0003800200 */
.L_x_3297:
[----:B0-----:R-:W-:Y:S01]  /*271b0*/  DMUL R22, R22, R24 ;  /* 0x0000001816167228 */ /* 0x001fe20000000000 */
[----:B------:R-:W-:Y:S01]  /*271c0*/  UMOV UR6, 0xf0000000 ;  /* 0xf000000000067882 */ /* 0x000fe20000000000 */
[----:B------:R-:W-:-:S04]  /*271d0*/  UMOV UR7, 0x380fffff ;  /* 0x380fffff00077882 */ /* 0x000fc80000000000 */
[----:B------:R-:W0:Y:S02]  /*271e0*/  F2F.F32.F64 R30, R22 ;  /* 0x00000016001e7310 */ /* 0x000e240000301000 */
[----:B------:R-:W-:-:S14]  /*271f0*/  DSETP.GEU.AND P0, PT, |R22|, UR6, PT ;  /* 0x0000000616007e2a */ /* 0x000fdc000bf0e200 */
[----:B0-----:R-:W-:-:S07]  /*27200*/  @!P0 FMUL R30, R30, 1.175494350822287508e-38 ;  /* 0x008000001e1e8820 */ /* 0x001fce0000400000 */
.L_x_3293:
[----:B------:R-:W-:Y:S05]  /*27210*/  BSYNC.RECONVERGENT B1 ;  /* 0x0000000000017941 */ /* 0x000fea0003800200 */
.L_x_3282:
[----:B-1----:R-:W-:-:S13]  /*27220*/  FSETP.NEU.FTZ.AND P0, PT, R30, RZ, PT ;  /* 0x000000ff1e00720b */ /* 0x002fda0003f1d000 */
        /* <DEDUP_REMOVED lines=10> */
[----:B0-----:R-:W0:Y:S02]  /*272d0*/  MUFU.RCP R7, R10 ;  /* 0x0000000a00077308 */ /* 0x001e240000001000 */
[----:B0-----:R-:W-:-:S07]  /*272e0*/  FMUL.FTZ R7, R0, R7 ;  /* 0x0000000700077220 */ /* 0x001fce0000410000 */
.L_x_3300:
        /* <DEDUP_REMOVED lines=29> */
.L_x_3299:
[----:B------:R-:W-:Y:S01]  /*274c0*/  FMUL.FTZ R5, R7, R30 ;  /* 0x0000001e07057220 */ /* 0x000fe20000410000 */
[----:B------:R-:W-:Y:S06]  /*274d0*/  BRA `(.L_x_3134) ;  /* 0x0000008000407947 */ /* 0x000fec0003800000 */
.L_x_3259:
        /* <DEDUP_REMOVED lines=27> */
[----:B------:R-:W-:Y:S05]  /*27690*/  CALL.REL.NOINC `($__internal_10_$__cuda_sm20_div_rn_f64_full) ;  /* 0x0000007c00e47944 */ /* 0x000fea0003c00000 */
[----:B------:R-:W-:Y:S01]  /*276a0*/  MOV R8, R10 ;  /* 0x0000000a00087202 */ /* 0x000fe20000000f00 */
[----:B------:R-:W-:-:S07]  /*276b0*/  IMAD.MOV.U32 R9, RZ, RZ, R11 ;  /* 0x000000ffff097224 */ /* 0x000fce00078e000b */
.L_x_3303:
[----:B------:R-:W-:Y:S05]  /*276c0*/  BSYNC.RECONVERGENT B1 ;  /* 0x0000000000017941 */ /* 0x000fea0003800200 */
.L_x_3302:
        /* <DEDUP_REMOVED lines=9> */
.L_x_3306:
        /* <DEDUP_REMOVED lines=14> */
.L_x_3305:
        /* <DEDUP_REMOVED lines=46> */
.L_x_3309:
        /* <DEDUP_REMOVED lines=13> */
.L_x_3308:
        /* <DEDUP_REMOVED lines=15> */
.L_x_3311:
        /* <DEDUP_REMOVED lines=16> */
.L_x_3312:
        /* <DEDUP_REMOVED lines=36> */
.L_x_3310:
[----:B------:R-:W-:Y:S05]  /*28020*/  BSYNC.RECONVERGENT B0 ;  /* 0x0000000000007941 */ /* 0x000fea0003800200 */
.L_x_3307:
        /* <DEDUP_REMOVED lines=38> */
.L_x_3315:
        /* <DEDUP_REMOVED lines=50> */
.L_x_3314:
[----:B------:R-:W-:Y:S05]  /*285b0*/  BSYNC.RECONVERGENT B0 ;  /* 0x0000000000007941 */ /* 0x000fea0003800200 */
.L_x_3313:
        /* <DEDUP_REMOVED lines=67> */
.L_x_3318:
        /* <DEDUP_REMOVED lines=13> */
.L_x_3317:
        /* <DEDUP_REMOVED lines=15> */
.L_x_3320:
        /* <DEDUP_REMOVED lines=16> */
.L_x_3321:
        /* <DEDUP_REMOVED lines=36> */
.L_x_3319:
[----:B------:R-:W-:Y:S05]  /*28ef0*/  BSYNC.RECONVERGENT B0 ;  /* 0x0000000000007941 */ /* 0x000fea0003800200 */
.L_x_3316:
        /* <DEDUP_REMOVED lines=39> */
.L_x_3324:
        /* <DEDUP_REMOVED lines=50> */
.L_x_3323:
[----:B------:R-:W-:Y:S05]  /*29490*/  BSYNC.RECONVERGENT B0 ;  /* 0x0000000000007941 */ /* 0x000fea0003800200 */
.L_x_3322:
[----:B------:R-:W-:-:S04]  /*294a0*/  FADD.FTZ R0, R5, -R0 ;  /* 0x8000000005007221 */ /* 0x000fc80000010000 */
[----:B------:R-:W-:-:S06]  /*294b0*/  FMUL.FTZ R0, R0, 1.4426950216293334961 ;  /* 0x3fb8aa3b00007820 */ /* 0x000fcc0000410000 */
[----:B------:R-:W0:Y:S02]  /*294c0*/  MUFU.EX2 R0, R0 ;  /* 0x0000000000007308 */ /* 0x000e240000000800 */
[----:B0-----:R-:W-:Y:S01]  /*294d0*/  FFMA.FTZ R5, -R6, R0, -R7 ;  /* 0x0000000006057223 */ /* 0x001fe20000010907 */
[----:B------:R-:W-:Y:S06]  /*294e0*/  BRA `(.L_x_3134) ;  /* 0x00000060003c7947 */ /* 0x000fec0003800000 */
.L_x_3304:
        /* <DEDUP_REMOVED lines=53> */
.L_x_3329:
        /* <DEDUP_REMOVED lines=13> */
.L_x_3328:
        /* <DEDUP_REMOVED lines=15> */
.L_x_3331:
        /* <DEDUP_REMOVED lines=16> */
.L_x_3332:
        /* <DEDUP_REMOVED lines=36> */
.L_x_3330:
[----:B------:R-:W-:Y:S05]  /*29d40*/  BSYNC.RECONVERGENT B0 ;  /* 0x0000000000007941 */ /* 0x000fea0003800200 */
.L_x_3327:
        /* <DEDUP_REMOVED lines=39> */
.L_x_3335:
        /* <DEDUP_REMOVED lines=50> */
.L_x_3334:
[----:B------:R-:W-:Y:S05]  /*2a2e0*/  BSYNC.RECONVERGENT B0 ;  /* 0x0000000000007941 */ /* 0x000fea0003800200 */
.L_x_3333:
        /* <DEDUP_REMOVED lines=8> */
.L_x_3326:
        /* <DEDUP_REMOVED lines=35> */
[----:B---3--:R-:W-:Y:S01]  /*2a5a0*/  MOV R22, 0x4a20fbd8 ;  /* 0x4a20fbd800167802 */ /* 0x008fe20000000f00 */
[----:B------:R-:W-:Y:S02]  /*2a5b0*/  IMAD.MOV.U32 R23, RZ, RZ, 0x4b4b8b8f ;  /* 0x4b4b8b8fff177424 */ /* 0x000fe400078e00ff */
[----:B------:R0:W-:Y:S01]  /*2a5c0*/  STL.64 [R1+0x1410], R10 ;  /* 0x0014100a01007387 */ /* 0x0001e20000100a00 */
[----:B--2---:R-:W-:-:S02]  /*2a5d0*/  MOV R21, 0x4c5914c6 ;  /* 0x4c5914c600157802 */ /* 0x004fc40000000f00 */
[----:B------:R-:W-:Y:S01]  /*2a5e0*/  MOV R20, 0x3f800000 ;  /* 0x3f80000000147802 */ /* 0x000fe20000000f00 */
[----:B------:R-:W-:Y:S04]  /*2a5f0*/  STL.64 [R1+0x13f8], R26 ;  /* 0x0013f81a01007387 */ /* 0x000fe80000100a00 */
[----:B------:R1:W-:Y:S01]  /*2a600*/  STL [R1+0xa58], R21 ;  /* 0x000a581501007387 */ /* 0x0003e20000100800 */
[----:B0-----:R-:W-:Y:S01]  /*2a610*/  MOV R10, 0x4c184540 ;  /* 0x4c184540000a7802 */ /* 0x001fe20000000f00 */
[----:B------:R-:W-:Y:S02]  /*2a620*/  IMAD.MOV.U32 R11, RZ, RZ, RZ ;  /* 0x000000ffff0b7224 */ /* 0x000fe400078e00ff */
[----:B------:R-:W-:Y:S04]  /*2a630*/  STL.64 [R1+0x1400], R22 ;  /* 0x0014001601007387 */ /* 0x000fe80000100a00 */
[----:B------:R0:W-:Y:S01]  /*2a640*/  STL.64 [R1+0x1418], R10 ;  /* 0x0014180a01007387 */ /* 0x0001e20000100a00 */
[----:B-1----:R-:W-:-:S03]  /*2a650*/  IADD3 R21, PT, PT, R9, R0, RZ ;  /* 0x0000000009157210 */ /* 0x002fc60007ffe0ff */
[----:B------:R1:W-:Y:S01]  /*2a660*/  STL [R1+0x13ec], R20 ;  /* 0x0013ec1401007387 */ /* 0x0003e20000100800 */
[----:B0-----:R-:W-:-:S03]  /*2a670*/  IADD3 R11, PT, PT, R31, R5, RZ ;  /* 0x000000051f0b7210 */ /* 0x001fc60007ffe0ff */
[----:B------:R-:W2:Y:S01]  /*2a680*/  LDL R5, [R9] ;  /* 0x0000000009057983 */ /* 0x000ea20000100800 */
[----:B------:R-:W-:-:S03]  /*2a690*/  IMAD.IADD R26, R21, 0x1, R0 ;  /* 0x00000001151a7824 */ /* 0x000fc600078e0200 */
[----:B------:R-:W2:Y:S01]  /*2a6a0*/  LDL R22, [R11+0x9c4] ;  /* 0x0009c4000b167983 */ /* 0x000ea20000100800 */
[----:B------:R-:W-:-:S03]  /*2a6b0*/  IADD3 R27, PT, PT, R0, R11, RZ ;  /* 0x0000000b001b7210 */ /* 0x000fc60007ffe0ff */
[----:B------:R-:W3:Y:S04]  /*2a6c0*/  LDL R21, [R21] ;  /* 0x0000000015157983 */ /* 0x000ee80000100800 */
[----:B-1----:R0:W4:Y:S04]  /*2a6d0*/  LDL R20, [R26] ;  /* 0x000000001a147983 */ /* 0x0021280000100800 */
[----:B------:R1:W5:Y:S01]  /*2a6e0*/  LDL R10, [R27] ;  /* 0x000000001b0a7983 */ /* 0x0003620000100800 */
[----:B0-----:R-:W-:-:S03]  /*2a6f0*/  IADD3 R26, PT, PT, R26, R0, RZ ;  /* 0x000000001a1a7210 */ /* 0x001fc60007ffe0ff */
[----:B------:R-:W5:Y:S01]  /*2a700*/  LDL R11, [R11] ;  /* 0x000000000b0b7983 */ /* 0x000f620000100800 */
[----:B-1----:R-:W-:-:S03]  /*2a710*/  IMAD.IADD R27, R27, 0x1, R0 ;  /* 0x000000011b1b7824 */ /* 0x002fc600078e0200 */
[----:B------:R0:W5:Y:S04]  /*2a720*/  LDL R23, [R26] ;  /* 0x000000001a177983 */ /* 0x0001680000100800 */
[----:B------:R1:W5:Y:S01]  /*2a730*/  LDL R33, [R27] ;  /* 0x000000001b217983 */ /* 0x0003620000100800 */
[----:B0-----:R-:W-:-:S05]  /*2a740*/  IADD3 R26, PT, PT, R26, R0, RZ ;  /* 0x000000001a1a7210 */ /* 0x001fca0007ffe0ff */
[----:B------:R0:W5:Y:S01]  /*2a750*/  LDL R32, [R26] ;  /* 0x000000001a207983 */ /* 0x0001620000100800 */
[----:B------:R-:W0:Y:S01]  /*2a760*/  MUFU.RCP R9, R4 ;  /* 0x0000000400097308 */ /* 0x000e220000001000 */
[----:B-1----:R-:W-:-:S05]  /*2a770*/  IADD3 R27, PT, PT, R27, R0, RZ ;  /* 0x000000001b1b7210 */ /* 0x002fca0007ffe0ff */
[----:B------:R1:W5:Y:S01]  /*2a780*/  LDL R34, [R27] ;  /* 0x000000001b227983 */ /* 0x0003620000100800 */
[----:B0-----:R-:W-:-:S05]  /*2a790*/  IMAD.IADD R26, R26, 0x1, R0 ;  /* 0x000000011a1a7824 */ /* 0x001fca00078e0200 */
[----:B------:R0:W5:Y:S01]  /*2a7a0*/  LDL R31, [R26] ;  /* 0x000000001a1f7983 */ /* 0x0001620000100800 */
[----:B------:R-:W-:Y:S02]  /*2a7b0*/  FSEL R9, R9, R4, P0 ;  /* 0x0000000409097208 */ /* 0x000fe40000000000 */
[----:B-1----:R-:W-:-:S04]  /*2a7c0*/  IADD3 R27, PT, PT, R27, R0, RZ ;  /* 0x000000001b1b7210 */ /* 0x002fc80007ffe0ff */
[----:B------:R-:W-:Y:S01]  /*2a7d0*/  IADD3 R28, PT, PT, R27, R0, RZ ;  /* 0x000000001b1c7210 */ /* 0x000fe20007ffe0ff */
[----:B------:R1:W5:Y:S01]  /*2a7e0*/  LDL R30, [R27] ;  /* 0x000000001b1e7983 */ /* 0x0003620000100800 */
[----:B--2---:R-:W-:Y:S01]  /*2a7f0*/  FFMA.FTZ R5, R9, R22, R5 ;  /* 0x0000001609057223 */ /* 0x004fe20000010005 */
[----:B------:R-:W-:-:S03]  /*2a800*/  IADD3 R22, PT, PT, R26, R0, RZ ;  /* 0x000000001a167210 */ /* 0x000fc60007ffe0ff */
[C---:B---3--:R-:W-:Y:S02]  /*2a810*/  FFMA.FTZ R5, R9.reuse, R5, R21 ;  /* 0x0000000509057223 */ /* 0x048fe40000010015 */
[----:B------:R-:W-:Y:S02]  /*2a820*/  IMAD.IADD R29, R22, 0x1, R0 ;  /* 0x00000001161d7824 */ /* 0x000fe400078e0200 */
[----:B----4-:R-:W-:Y:S01]  /*2a830*/  FFMA.FTZ R20, R9, R5, R20 ;  /* 0x0000000509147223 */ /* 0x010fe20000010014 */
[----:B------:R-:W2:Y:S01]  /*2a840*/  LDL R22, [R22] ;  /* 0x0000000016167983 */ /* 0x000ea20000100800 */
[----:B0-----:R-:W-:Y:S01]  /*2a850*/  IMAD.IADD R26, R28, 0x1, R0 ;  /* 0x000000011c1a7824 */ /* 0x001fe200078e0200 */
[-C--:B-1----:R-:W-:Y:S02]  /*2a860*/  IADD3 R27, PT, PT, R29, R0.reuse, RZ ;  /* 0x000000001d1b7210 */ /* 0x082fe40007ffe0ff */
[----:B------:R-:W3:Y:S01]  /*2a870*/  LDL R29, [R29] ;  /* 0x000000001d1d7983 */ /* 0x000ee20000100800 */
[----:B-----5:R-:W-:Y:S01]  /*2a880*/  FFMA.FTZ R10, R9, R11, R10 ;  /* 0x0000000b090a7223 */ /* 0x020fe2000001000a */
[----:B------:R-:W-:-:S02]  /*2a890*/  IADD3 R11, PT, PT, R26, R0, RZ ;  /* 0x000000001a0b7210 */ /* 0x000fc40007ffe0ff */
[----:B------:R-:W4:Y:S01]  /*2a8a0*/  LDL R28, [R28] ;  /* 0x000000001c1c7983 */ /* 0x000f220000100800 */
[----:B------:R-:W-:Y:S01]  /*2a8b0*/  FFMA.FTZ R20, R9, R20, R23 ;  /* 0x0000001409147223 */ /* 0x000fe20000010017 */
[----:B------:R-:W-:Y:S02]  /*2a8c0*/  IADD3 R23, PT, PT, R27, R0, RZ ;  /* 0x000000001b177210 */ /* 0x000fe40007ffe0ff */
[----:B------:R-:W5:Y:S01]  /*2a8d0*/  LDL R26, [R26] ;  /* 0x000000001a1a7983 */ /* 0x000f620000100800 */
[----:B------:R-:W-:-:S03]  /*2a8e0*/  FFMA.FTZ R33, R9, R10, R33 ;  /* 0x0000000a09217223 */ /* 0x000fc60000010021 */
[----:B------:R-:W5:Y:S01]  /*2a8f0*/  LDL R27, [R27] ;  /* 0x000000001b1b7983 */ /* 0x000f620000100800 */
[----:B------:R-:W-:Y:S01]  /*2a900*/  IMAD.IADD R10, R23, 0x1, R0 ;  /* 0x00000001170a7824 */ /* 0x000fe200078e0200 */
[----:B------:R-:W-:Y:S02]  /*2a910*/  IADD3 R5, PT, PT, R11, R0, RZ ;  /* 0x000000000b057210 */ /* 0x000fe40007ffe0ff */
[----:B------:R-:W5:Y:S01]  /*2a920*/  LDL R23, [R23] ;  /* 0x0000000017177983 */ /* 0x000f620000100800 */
[----:B------:R-:W-:-:S03]  /*2a930*/  FFMA.FTZ R32, R9, R20, R32 ;  /* 0x0000001409207223 */ /* 0x000fc60000010020 */
[----:B------:R-:W5:Y:S04]  /*2a940*/  LDL R21, [R10] ;  /* 0x000000000a157983 */ /* 0x000f680000100800 */
[----:B------:R0:W5:Y:S02]  /*2a950*/  LDL R20, [R11] ;  /* 0x000000000b147983 */ /* 0x0001640000100800 */
[-C--:B0-----:R-:W-:Y:S01]  /*2a960*/  IADD3 R11, PT, PT, R10, R0.reuse, RZ ;  /* 0x000000000a0b7210 */ /* 0x081fe20007ffe0ff */
[--C-:B------:R-:W-:Y:S02]  /*2a970*/  IMAD.IADD R10, R5, 0x1, R0.reuse ;  /* 0x00000001050a7824 */ /* 0x100fe400078e0200 */
        /* <DEDUP_REMOVED lines=15> */
[----:B------:R-:W-:Y:S01]  /*2aa70*/  FSETP.GEU.FTZ.AND P1, PT, R6, 200, PT ;  /* 0x434800000600780b */ /* 0x000fe20003f3e000 */
[----:B--2---:R-:W-:-:S04]  /*2aa80*/  FFMA.FTZ R22, R9, R32, R22 ;  /* 0x0000002009167223 */ /* 0x004fc80000010016 */
[C---:B---3--:R-:W-:Y:S01]  /*2aa90*/  FFMA.FTZ R22, R9.reuse, R22, R29 ;  /* 0x0000001609167223 */ /* 0x048fe2000001001d */
[----:B----4-:R-:W-:-:S04]  /*2aaa0*/  FFMA.FTZ R28, R9, R30, R28 ;  /* 0x0000001e091c7223 */ /* 0x010fc8000001001c */
[C---:B-----5:R-:W-:Y:S01]  /*2aab0*/  FFMA.FTZ R26, R9.reuse, R28, R26 ;  /* 0x0000001c091a7223 */ /* 0x060fe2000001001a */
[----:B------:R-:W-:-:S04]  /*2aac0*/  FFMA.FTZ R22, R9, R22, R27 ;  /* 0x0000001609167223 */ /* 0x000fc8000001001b */
[----:B------:R-:W-:-:S04]  /*2aad0*/  FFMA.FTZ R22, R9, R22, R23 ;  /* 0x0000001609167223 */ /* 0x000fc80000010017 */
[C---:B------:R-:W-:Y:S01]  /*2aae0*/  FFMA.FTZ R21, R9.reuse, R22, R21 ;  /* 0x0000001609157223 */ /* 0x040fe20000010015 */
[----:B------:R-:W-:-:S04]  /*2aaf0*/  FFMA.FTZ R20, R9, R26, R20 ;  /* 0x0000001a09147223 */ /* 0x000fc80000010014 */
        /* <DEDUP_REMOVED lines=29> */
.L_x_3337:
        /* <DEDUP_REMOVED lines=59> */
.L_x_3339:
[----:B------:R-:W-:Y:S05]  /*2b080*/  BSYNC.RECONVERGENT B2 ;  /* 0x0000000000027941 */ /* 0x000fea0003800200 */
.L_x_3338:
        /* <DEDUP_REMOVED lines=61> */
.L_x_3341:
[----:B------:R-:W-:Y:S05]  /*2b460*/  BSYNC.RECONVERGENT B0 ;  /* 0x0000000000007941 */ /* 0x000fea0003800200 */
.L_x_3340:
[----:B0-----:R-:W-:Y:S01]  /*2b470*/  DMUL R20, R20, R22 ;  /* 0x0000001614147228 */ /* 0x001fe20000000000 */
[----:B------:R-:W-:Y:S01]  /*2b480*/  UMOV UR6, 0xf0000000 ;  /* 0xf000000000067882 */ /* 0x000fe20000000000 */
[----:B------:R-:W-:-:S04]  /*2b490*/  UMOV UR7, 0x380fffff ;  /* 0x380fffff00077882 */ /* 0x000fc80000000000 */
[----:B------:R-:W0:Y:S02]  /*2b4a0*/  F2F.F32.F64 R5, R20 ;  /* 0x0000001400057310 */ /* 0x000e240000301000 */
[----:B------:R-:W-:-:S14]  /*2b4b0*/  DSETP.GEU.AND P0, PT, |R20|, UR6, PT ;  /* 0x0000000614007e2a */ /* 0x000fdc000bf0e200 */
[----:B0-----:R-:W-:-:S07]  /*2b4c0*/  @!P0 FMUL R5, R5, 1.175494350822287508e-38 ;  /* 0x0080000005058820 */ /* 0x001fce0000400000 */
.L_x_3336:
[----:B------:R-:W-:Y:S05]  /*2b4d0*/  BSYNC.RECONVERGENT B1 ;  /* 0x0000000000017941 */ /* 0x000fea0003800200 */
.L_x_3325:
        /* <DEDUP_REMOVED lines=9> */
.L_x_3345:
        /* <DEDUP_REMOVED lines=11> */
.L_x_3344:
[----:B------:R-:W0:Y:S01]  /*2b620*/  MUFU.RCP R0, R4 ;  /* 0x0000000400007308 */ /* 0x000e220000001000 */
[----:B------:R-:W-:-:S04]  /*2b630*/  FMUL.FTZ R5, R7, R5 ;  /* 0x0000000507057220 */ /* 0x000fc80000410000 */
[----:B0-----:R-:W-:-:S07]  /*2b640*/  FMUL.FTZ R0, R5, R0 ;  /* 0x0000000005007220 */ /* 0x001fce0000410000 */
.L_x_3343:
[----:B------:R-:W-:Y:S05]  /*2b650*/  BSYNC.RECONVERGENT B0 ;  /* 0x0000000000007941 */ /* 0x000fea0003800200 */
.L_x_3342:
[----:B------:R-:W-:Y:S01]  /*2b660*/  FADD.FTZ R5, -R0, 1 ;  /* 0x3f80000000057421 */ /* 0x000fe20000010100 */
[----:B------:R-:W-:Y:S06]  /*2b670*/  BRA `(.L_x_3134) ;  /* 0x0000003c00d87947 */ /* 0x000fec0003800000 */
.L_x_3301:
        /* <DEDUP_REMOVED lines=10> */
.L_x_3348:
[----:B------:R-:W-:Y:S02]  /*2b720*/  I2FP.F32.U32 R10, R7 ;  /* 0x00000007000a7245 */ /* 0x000fe40000201000 */
[C---:B------:R-:W-:Y:S01]  /*2b730*/  ISETP.LT.U32.AND P1, PT, R7.reuse, 0x7cf, PT ;  /* 0x000007cf0700780c */ /* 0x040fe20003f21070 */
[----:B------:R-:W-:Y:S01]  /*2b740*/  VIADD R7, R7, 0x1 ;  /* 0x0000000107077836 */ /* 0x000fe20000000000 */
[----:B------:R0:W1:Y:S02]  /*2b750*/  MUFU.RCP R9, R10 ;  /* 0x0000000a00097308 */ /* 0x0000640000001000 */
        /* <DEDUP_REMOVED lines=10> */
.L_x_3347:
        /* <DEDUP_REMOVED lines=48> */
.L_x_3351:
        /* <DEDUP_REMOVED lines=13> */
.L_x_3350:
        /* <DEDUP_REMOVED lines=15> */
.L_x_3353:
        /* <DEDUP_REMOVED lines=16> */
.L_x_3354:
        /* <DEDUP_REMOVED lines=36> */
.L_x_3352:
[----:B------:R-:W-:Y:S05]  /*2c000*/  BSYNC.RECONVERGENT B0 ;  /* 0x0000000000007941 */ /* 0x000fea0003800200 */
.L_x_3349:
        /* <DEDUP_REMOVED lines=11> */
[----:B------:R-:W-:-:S04]  /*2c0c0*/  FSETP.GEU.FTZ.AND P0, PT, |R9|, 1.175494350822287508e-38, PT ;  /* 0x008000000900780b */ /* 0x000fc80003f1e200 */
[----:B------:R-:W-:-:S09]  /*2c0d0*/  FSEL R10, RZ, -23, P0 ;  /* 0xc1b80000ff0a7808 */ /* 0x000fd20000000000 */
[----:B------:R-:W-:Y:S01]  /*2c0e0*/  @!P0 FMUL.FTZ R0, |R9|, 8388608 ;  /* 0x4b00000009008820 */ /* 0x000fe20000410200 */
[----:B------:R-:W-:-:S04]  /*2c0f0*/  HFMA2 R9, -RZ, RZ, 1.5048828125, 33.21875 ;  /* 0x3e055027ff097431 */ /* 0x000fc800000001ff */
        /* <DEDUP_REMOVED lines=23> */
.L_x_3357:
        /* <DEDUP_REMOVED lines=50> */
.L_x_3356:
[----:B------:R-:W-:Y:S05]  /*2c590*/  BSYNC.RECONVERGENT B0 ;  /* 0x0000000000007941 */ /* 0x000fea0003800200 */
.L_x_3355:
[----:B------:R-:W-:Y:S01]  /*2c5a0*/  FADD.FTZ R0, R6, -R8 ;  /* 0x8000000806007221 */ /* 0x000fe20000010000 */
[----:B------:R-:W-:Y:S01]  /*2c5b0*/  MOV R10, 0x3ab5ebe6 ;  /* 0x3ab5ebe6000a7802 */ /* 0x000fe20000000f00 */
        /* <DEDUP_REMOVED lines=50> */
[----:B------:R-:W-:Y:S01]  /*2c8e0*/  @P0 FFMA.FTZ R9, |R4|, R8, +INF ;  /* 0x7f80000004090423 */ /* 0x000fe20000010208 */
[----:B------:R-:W-:Y:S01]  /*2c8f0*/  MOV R10, 0x3a4be755 ;  /* 0x3a4be755000a7802 */ /* 0x000fe20000000f00 */
[----:B0-----:R-:W-:Y:S01]  /*2c900*/  FMUL.FTZ R11, R0, R0 ;  /* 0x00000000000b7220 */ /* 0x001fe20000410000 */
[C---:B------:R-:W-:Y:S01]  /*2c910*/  FSETP.NEU.FTZ.AND P0, PT, |R4|.reuse, RZ, PT ;  /* 0x000000ff0400720b */ /* 0x040fe20003f1d200 */
[----:B------:R-:W-:Y:S01]  /*2c920*/  FMUL.FTZ R9, R9, 0.5 ;  /* 0x3f00000009097820 */ /* 0x000fe20000410000 */
[----:B------:R-:W-:Y:S01]  /*2c930*/  FADD.FTZ R8, |R4|, -0.5 ;  /* 0xbf00000004087421 */ /* 0x000fe20000010200 */
        /* <DEDUP_REMOVED lines=9> */
.L_x_3360:
        /* <DEDUP_REMOVED lines=13> */
.L_x_3359:
        /* <DEDUP_REMOVED lines=15> */
.L_x_3362:
        /* <DEDUP_REMOVED lines=16> */
.L_x_3363:
        /* <DEDUP_REMOVED lines=36> */
.L_x_3361:
[----:B------:R-:W-:Y:S05]  /*2ced0*/  BSYNC.RECONVERGENT B0 ;  /* 0x0000000000007941 */ /* 0x000fea0003800200 */
.L_x_3358:
        /* <DEDUP_REMOVED lines=39> */
.L_x_3366:
        /* <DEDUP_REMOVED lines=20> */
[----:B------:R-:W-:-:S03]  /*2d290*/  IMAD.MOV.U32 R10, RZ, RZ, 0x3e055027 ;  /* 0x3e055027ff0a7424 */ /* 0x000fc600078e00ff */
        /* <DEDUP_REMOVED lines=29> */
.L_x_3365:
[----:B------:R-:W-:Y:S05]  /*2d470*/  BSYNC.RECONVERGENT B0 ;  /* 0x0000000000007941 */ /* 0x000fea0003800200 */
.L_x_3364:
[----:B------:R-:W-:-:S04]  /*2d480*/  FADD.FTZ R0, R6, -R0 ;  /* 0x8000000006007221 */ /* 0x000fc80000010000 */
[----:B------:R-:W-:-:S06]  /*2d490*/  FMUL.FTZ R0, R0, 1.4426950216293334961 ;  /* 0x3fb8aa3b00007820 */ /* 0x000fcc0000410000 */
[----:B------:R-:W0:Y:S02]  /*2d4a0*/  MUFU.EX2 R0, R0 ;  /* 0x0000000000007308 */ /* 0x000e240000000800 */
[----:B0-----:R-:W-:Y:S01]  /*2d4b0*/  FFMA.FTZ R5, -R5, R0, -R7 ;  /* 0x0000000005057223 */ /* 0x001fe20000010907 */
[----:B------:R-:W-:Y:S06]  /*2d4c0*/  BRA `(.L_x_3134) ;  /* 0x0000002000447947 */ /* 0x000fec0003800000 */
.L_x_3346:
        /* <DEDUP_REMOVED lines=52> */
.L_x_3371:
        /* <DEDUP_REMOVED lines=13> */
.L_x_3370:
        /* <DEDUP_REMOVED lines=15> */
.L_x_3373:
        /* <DEDUP_REMOVED lines=16> */
.L_x_3374:
        /* <DEDUP_REMOVED lines=36> */
.L_x_3372:
[----:B------:R-:W-:Y:S05]  /*2dd10*/  BSYNC.RECONVERGENT B0 ;  /* 0x0000000000007941 */ /* 0x000fea0003800200 */
.L_x_3369:
        /* <DEDUP_REMOVED lines=38> */
.L_x_3377:
        /* <DEDUP_REMOVED lines=50> */
.L_x_3376:
[----:B------:R-:W-:Y:S05]  /*2e2a0*/  BSYNC.RECONVERGENT B0 ;  /* 0x0000000000007941 */ /* 0x000fea0003800200 */
.L_x_3375:
        /* <DEDUP_REMOVED lines=10> */
.L_x_3368:
[----:B------:R-:W-:Y:S01]  /*2e350*/  FSETP.GT.FTZ.AND P1, PT, |R4|, 1, PT ;  /* 0x3f8000000400780b */ /* 0x000fe20003f34200 */
[----:B------:R-:W-:Y:S01]  /*2e360*/  IMAD.MOV.U32 R20, RZ, RZ, 0x4912f03a ;  /* 0x4912f03aff147424 */ /* 0x000fe200078e00ff */
[----:B------:R-:W-:Y:S01]  /*2e370*/  MOV R21, 0x4a5481c1 ;  /* 0x4a5481c100157802 */ /* 0x000fe20000000f00 */
[----:B------:R-:W-:Y:S01]  /*2e380*/  IMAD.MOV.U32 R11, RZ, RZ, 0x4c255322 ;  /* 0x4c255322ff0b7424 */ /* 0x000fe200078e00ff */
[----:B------:R-:W-:Y:S01]  /*2e390*/  MOV R22, 0x45d95fff ;  /* 0x45d95fff00167802 */ /* 0x000fe20000000f00 */
[----:B------:R-:W-:Y:S01]  /*2e3a0*/  IMAD.MOV.U32 R0, RZ, RZ, -0x4 ;  /* 0xfffffffcff007424 */ /* 0x000fe200078e00ff */
[----:B------:R-:W-:Y:S01]  /*2e3b0*/  MOV R23, 0x47946fa6 ;  /* 0x47946fa600177802 */ /* 0x000fe20000000f00 */
[----:B------:R0:W-:Y:S01]  /*2e3c0*/  STL.64 [R1+0xa40], R20 ;  /* 0x000a401401007387 */ /* 0x0001e20000100a00 */
[----:B------:R-:W-:Y:S01]  /*2e3d0*/  MOV R10, 0x4b5edd0a ;  /* 0x4b5edd0a000a7802 */ /* 0x000fe20000000f00 */
[----:B------:R-:W-:Y:S01]  /*2e3e0*/  IMAD.MOV.U32 R28, RZ, RZ, 0x3bc6a26b ;  /* 0x3bc6a26bff1c7424 */ /* 0x000fe200078e00ff */
[C---:B------:R-:W-:Y:S01]  /*2e3f0*/  IADD3 R5, PT, PT, R31.reuse, 0x9c4, RZ ;  /* 0x000009c41f057810 */ /* 0x040fe20007ffe0ff */
[----:B------:R1:W-:Y:S01]  /*2e400*/  STL.64 [R1+0xa38], R22 ;  /* 0x000a381601007387 */ /* 0x0003e20000100a00 */
[----:B------:R-:W-:Y:S01]  /*2e410*/  SEL R0, R0, 0x4, P1 ;  /* 0x0000000400007807 */ /* 0x000fe20000800000 */
[----:B------:R-:W-:Y:S01]  /*2e420*/  IMAD.MOV.U32 R27, RZ, RZ, 0x43e0f8e7 ;  /* 0x43e0f8e7ff1b7424 */ /* 0x000fe200078e00ff */
[----:B------:R-:W-:Y:S01]  /*2e430*/  @P1 IADD3 R5, PT, PT, R31, 0x9f4, RZ ;  /* 0x000009f41f051810 */ /* 0x000fe20007ffe0ff */
[----:B------:R2:W-:Y:S01]  /*2e440*/  STL.64 [R1+0xa48], R10 ;  /* 0x000a480a01007387 */ /* 0x0005e20000100a00 */
[----:B------:R-:W-:-:S02]  /*2e450*/  MOV R26, 0x419c28d0 ;  /* 0x419c28d0001a7802 */ /* 0x000fc40000000f00 */
[----:B------:R-:W-:Y:S01]  /*2e460*/  IADD3 R5, PT, PT, R5, R0, RZ ;  /* 0x0000000005057210 */ /* 0x000fe20007ffe0ff */
[----:B------:R3:W-:Y:S01]  /*2e470*/  STL [R1+0x13ec], R29 ;  /* 0x0013ec1d01007387 */ /* 0x0007e20000100800 */
[----:B0-----:R-:W-:Y:S02]  /*2e480*/  MOV R20, 0x4a20fbd8 ;  /* 0x4a20fbd800147802 */ /* 0x001fe40000000f00 */
[----:B------:R-:W-:Y:S01]  /*2e490*/  MOV R21, 0x4b4b8b8f ;  /* 0x4b4b8b8f00157802 */ /* 0x000fe20000000f00 */
[----:B-1----:R-:W-:Y:S01]  /*2e4a0*/  IMAD.MOV.U32 R23, RZ, RZ, 0x48ae85e0 ;  /* 0x48ae85e0ff177424 */ /* 0x002fe200078e00ff */
[----:B------:R-:W-:Y:S01]  /*2e4b0*/  MOV R22, 0x46ff3c00 ;  /* 0x46ff3c0000167802 */ /* 0x000fe20000000f00 */
[----:B------:R0:W-:Y:S01]  /*2e4c0*/  STL.64 [R1+0xa30], R26 ;  /* 0x000a301a01007387 */ /* 0x0001e20000100a00 */
[----:B--2---:R-:W-:Y:S01]  /*2e4d0*/  IMAD.MOV.U32 R10, RZ, RZ, 0x4c2f75b4 ;  /* 0x4c2f75b4ff0a7424 */ /* 0x004fe200078e00ff */
[----:B------:R-:W-:Y:S02]  /*2e4e0*/  MOV R11, 0x4cc8c38c ;  /* 0x4cc8c38c000b7802 */ /* 0x000fe40000000f00 */
[----:B------:R1:W-:Y:S01]  /*2e4f0*/  STL.64 [R1+0x1400], R20 ;  /* 0x0014001401007387 */ /* 0x0003e20000100a00 */
[----:B---3--:R-:W-:-:S03]  /*2e500*/  MOV R29, 0x3f0284fc ;  /* 0x3f0284fc001d7802 */ /* 0x008fc60000000f00 */
[----:B------:R2:W-:Y:S04]  /*2e510*/  STL.64 [R1+0x13f8], R22 ;  /* 0x0013f81601007387 */ /* 0x0005e80000100a00 */
[----:B------:R3:W-:Y:S01]  /*2e520*/  STL.64 [R1+0x1408], R10 ;  /* 0x0014080a01007387 */ /* 0x0007e20000100a00 */
[----:B0-----:R-:W-:Y:S01]  /*2e530*/  IMAD.MOV.U32 R26, RZ, RZ, 0x42840000 ;  /* 0x42840000ff1a7424 */ /* 0x001fe200078e00ff */
[----:B------:R-:W-:Y:S02]  /*2e540*/  MOV R27, 0x44f0a000 ;  /* 0x44f0a000001b7802 */ /* 0x000fe40000000f00 */
[----:B-1----:R-:W-:Y:S01]  /*2e550*/  MOV R20, 0x4d0fed36 ;  /* 0x4d0fed3600147802 */ /* 0x002fe20000000f00 */
[----:B------:R0:W-:Y:S01]  /*2e560*/  STL.64 [R1+0xa28], R28 ;  /* 0x000a281c01007387 */ /* 0x0001e20000100a00 */
[----:B------:R-:W-:-:S02]  /*2e570*/  MOV R21, 0x4ce5eb4c ;  /* 0x4ce5eb4c00157802 */ /* 0x000fc40000000f00 */
[----:B--2---:R-:W-:Y:S01]  /*2e580*/  SEL R22, RZ, 0x30, !P1 ;  /* 0x00000030ff167807 */ /* 0x004fe20004800000 */
[----:B------:R-:W-:Y:S01]  /*2e590*/  IMAD.MOV.U32 R23, RZ, RZ, 0x4c5914c6 ;  /* 0x4c5914c6ff177424 */ /* 0x000fe200078e00ff */
[----:B------:R-:W-:Y:S01]  /*2e5a0*/  STL.64 [R1+0x13f0], R26 ;  /* 0x0013f01a01007387 */ /* 0x000fe20000100a00 */
[----:B---3--:R-:W-:Y:S01]  /*2e5b0*/  IMAD.MOV.U32 R10, RZ, RZ, 0x4c184540 ;  /* 0x4c184540ff0a7424 */ /* 0x008fe200078e00ff */
[----:B------:R-:W-:Y:S02]  /*2e5c0*/  MOV R11, RZ ;  /* 0x000000ff000b7202 */ /* 0x000fe40000000f00 */
[----:B------:R1:W-:Y:S01]  /*2e5d0*/  STL.64 [R1+0x1410], R20 ;  /* 0x0014101401007387 */ /* 0x0003e20000100a00 */
[----:B0-----:R-:W-:-:S03]  /*2e5e0*/  MOV R28, 0x4ca4b97f ;  /* 0x4ca4b97f001c7802 */ /* 0x001fc60000000f00 */
[----:B------:R0:W-:Y:S01]  /*2e5f0*/  STL.64 [R1+0x1418], R10 ;  /* 0x0014180a01007387 */ /* 0x0001e20000100a00 */
[----:B------:R-:W-:-:S03]  /*2e600*/  MOV R29, 0x4cc5f8af ;  /* 0x4cc5f8af001d7802 */ /* 0x000fc60000000f00 */
[----:B------:R2:W-:Y:S01]  /*2e610*/  STL [R1+0xa58], R23 ;  /* 0x000a581701007387 */ /* 0x0005e20000100800 */
[----:B-1----:R-:W-:-:S03]  /*2e620*/  IADD3 R21, PT, PT, R31, R22, RZ ;  /* 0x000000161f157210 */ /* 0x002fc60007ffe0ff */
[----:B------:R1:W-:Y:S01]  /*2e630*/  STL.64 [R1+0xa50], R28 ;  /* 0x000a501c01007387 */ /* 0x0003e20000100a00 */
[----:B0-----:R-:W-:-:S03]  /*2e640*/  IMAD.IADD R11, R5, 0x1, R0 ;  /* 0x00000001050b7824 */ /* 0x001fc600078e0200 */
[----:B------:R-:W3:Y:S01]  /*2e650*/  LDL R10, [R21+0x9c4] ;  /* 0x0009c400150a7983 */ /* 0x000ee20000100800 */
[----:B--2---:R-:W-:-:S03]  /*2e660*/  IADD3 R23, PT, PT, R0, R21, RZ ;  /* 0x0000001500177210 */ /* 0x004fc60007ffe0ff */
[----:B------:R-:W3:Y:S01]  /*2e670*/  LDL R5, [R5] ;  /* 0x0000000005057983 */ /* 0x000ee20000100800 */
[----:B------:R-:W-:-:S03]  /*2e680*/  IADD3 R27, PT, PT, R11, R0, RZ ;  /* 0x000000000b1b7210 */ /* 0x000fc60007ffe0ff */
[----:B------:R-:W2:Y:S04]  /*2e690*/  LDL R21, [R21] ;  /* 0x0000000015157983 */ /* 0x000ea80000100800 */
[----:B------:R-:W2:Y:S04]  /*2e6a0*/  LDL R22, [R23] ;  /* 0x0000000017167983 */ /* 0x000ea80000100800 */
[----:B------:R-:W4:Y:S04]  /*2e6b0*/  LDL R11, [R11] ;  /* 0x000000000b0b7983 */ /* 0x000f280000100800 */
[----:B------:R0:W5:Y:S02]  /*2e6c0*/  LDL R20, [R27] ;  /* 0x000000001b147983 */ /* 0x0001640000100800 */
[----:B0-----:R-:W-:-:S05]  /*2e6d0*/  IMAD.IADD R27, R27, 0x1, R0 ;  /* 0x000000011b1b7824 */ /* 0x001fca00078e0200 */
[----:B------:R0:W5:Y:S01]  /*2e6e0*/  LDL R26, [R27] ;  /* 0x000000001b1a7983 */ /* 0x0001620000100800 */
[----:B------:R-:W-:-:S05]  /*2e6f0*/  IADD3 R23, PT, PT, R23, R0, RZ ;  /* 0x0000000017177210 */ /* 0x000fca0007ffe0ff */
[----:B------:R1:W5:Y:S01]  /*2e700*/  LDL R33, [R23] ;  /* 0x0000000017217983 */ /* 0x0003620000100800 */
[----:B0-----:R-:W-:-:S05]  /*2e710*/  IADD3 R27, PT, PT, R27, R0, RZ ;  /* 0x000000001b1b7210 */ /* 0x001fca0007ffe0ff */
[----:B------:R0:W5:Y:S01]  /*2e720*/  LDL R32, [R27] ;  /* 0x000000001b207983 */ /* 0x0001620000100800 */
[----:B------:R-:W-:Y:S01]  /*2e730*/  FSEL R9, R9, R4, P1 ;  /* 0x0000000409097208 */ /* 0x000fe20000800000 */
[----:B-1----:R-:W-:-:S05]  /*2e740*/  IMAD.IADD R23, R23, 0x1, R0 ;  /* 0x0000000117177824 */ /* 0x002fca00078e0200 */
[----:B------:R1:W5:Y:S01]  /*2e750*/  LDL R34, [R23] ;  /* 0x0000000017227983 */ /* 0x0003620000100800 */
[----:B0-----:R-:W-:-:S05]  /*2e760*/  IADD3 R27, PT, PT, R27, R0, RZ ;  /* 0x000000001b1b7210 */ /* 0x001fca0007ffe0ff */
[----:B------:R0:W5:Y:S01]  /*2e770*/  LDL R31, [R27] ;  /* 0x000000001b1f7983 */ /* 0x0001620000100800 */
[----:B-1----:R-:W-:-:S05]  /*2e780*/  IMAD.IADD R23, R23, 0x1, R0 ;  /* 0x0000000117177824 */ /* 0x002fca00078e0200 */
[----:B------:R-:W-:Y:S01]  /*2e790*/  IADD3 R28, PT, PT, R23, R0, RZ ;  /* 0x00000000171c7210 */ /* 0x000fe20007ffe0ff */
[----:B------:R1:W5:Y:S01]  /*2e7a0*/  LDL R30, [R23] ;  /* 0x00000000171e7983 */ /* 0x0003620000100800 */
[C---:B---3--:R-:W-:Y:S01]  /*2e7b0*/  FFMA.FTZ R5, R9.reuse, R10, R5 ;  /* 0x0000000a09057223 */ /* 0x048fe20000010005 */
[----:B--2---:R-:W-:Y:S01]  /*2e7c0*/  FFMA.FTZ R21, R9, R21, R22 ;  /* 0x0000001509157223 */ /* 0x004fe20000010016 */
[-C--:B------:R-:W-:Y:S02]  /*2e7d0*/  IADD3 R22, PT, PT, R27, R0.reuse, RZ ;  /* 0x000000001b167210 */ /* 0x080fe40007ffe0ff */
[C---:B----4-:R-:W-:Y:S02]  /*2e7e0*/  FFMA.FTZ R5, R9.reuse, R5, R11 ;  /* 0x0000000509057223 */ /* 0x050fe4000001000b */
[----:B------:R-:W-:Y:S02]  /*2e7f0*/  IADD3 R29, PT, PT, R22, R0, RZ ;  /* 0x00000000161d7210 */ /* 0x000fe40007ffe0ff */
[----:B------:R-:W2:Y:S01]  /*2e800*/  LDL R22, [R22] ;  /* 0x0000000016167983 */ /* 0x000ea20000100800 */
[----:B-----5:R-:W-:-:S02]  /*2e810*/  FFMA.FTZ R20, R9, R5, R20 ;  /* 0x0000000509147223 */ /* 0x020fc40000010014 */
[----:B0-----:R-:W-:Y:S02]  /*2e820*/  IMAD.IADD R27, R29, 0x1, R0 ;  /* 0x000000011d1b7824 */ /* 0x001fe400078e0200 */
[----:B------:R-:W3:Y:S03]  /*2e830*/  LDL R29, [R29] ;  /* 0x000000001d1d7983 */ /* 0x000ee60000100800 */
[----:B-1----:R-:W-:Y:S02]  /*2e840*/  IADD3 R23, PT, PT, R27, R0, RZ ;  /* 0x000000001b177210 */ /* 0x002fe40007ffe0ff */
[----:B------:R-:W4:Y:S01]  /*2e850*/  LDL R27, [R27] ;  /* 0x000000001b1b7983 */ /* 0x000f220000100800 */
[----:B------:R-:W-:Y:S01]  /*2e860*/  FFMA.FTZ R20, R9, R20, R26 ;  /* 0x0000001409147223 */ /* 0x000fe2000001001a */
[-C--:B------:R-:W-:Y:S02]  /*2e870*/  IADD3 R26, PT, PT, R28, R0.reuse, RZ ;  /* 0x000000001c1a7210 */ /* 0x080fe40007ffe0ff */
[----:B------:R-:W5:Y:S03]  /*2e880*/  LDL R28, [R28] ;  /* 0x000000001c1c7983 */ /* 0x000f660000100800 */
[----:B------:R-:W-:Y:S01]  /*2e890*/  IMAD.IADD R11, R26, 0x1, R0 ;  /* 0x000000011a0b7824 */ /* 0x000fe200078e0200 */
[----:B------:R-:W-:Y:S01]  /*2e8a0*/  IADD3 R10, PT, PT, R23, R0, RZ ;  /* 0x00000000170a7210 */ /* 0x000fe20007ffe0ff */
[----:B------:R-:W5:Y:S01]  /*2e8b0*/  LDL R26, [R26] ;  /* 0x000000001a1a7983 */ /* 0x000f620000100800 */
[----:B------:R-:W-:-:S02]  /*2e8c0*/  FFMA.FTZ R33, R9, R21, R33 ;  /* 0x0000001509217223 */ /* 0x000fc40000010021 */
[----:B------:R-:W-:Y:S01]  /*2e8d0*/  IADD3 R5, PT, PT, R11, R0, RZ ;  /* 0x000000000b057210 */ /* 0x000fe20007ffe0ff */
[----:B------:R-:W5:Y:S01]  /*2e8e0*/  LDL R23, [R23] ;  /* 0x0000000017177983 */ /* 0x000f620000100800 */
[----:B------:R-:W-:-:S03]  /*2e8f0*/  FFMA.FTZ R32, R9, R20, R32 ;  /* 0x0000001409207223 */ /* 0x000fc60000010020 */
[----:B------:R0:W5:Y:S04]  /*2e900*/  LDL R20, [R11] ;  /* 0x000000000b147983 */ /* 0x0001680000100800 */
[----:B------:R1:W5:Y:S01]  /*2e910*/  LDL R21, [R10] ;  /* 0x000000000a157983 */ /* 0x0003620000100800 */
[----:B0-----:R-:W-:Y:S01]  /*2e920*/  IMAD.IADD R11, R10, 0x1, R0 ;  /* 0x000000010a0b7824 */ /* 0x001fe200078e0200 */
[-C--:B-1----:R-:W-:Y:S02]  /*2e930*/  IADD3 R10, PT, PT, R5, R0.reuse, RZ ;  /* 0x00000000050a7210 */ /* 0x082fe40007ffe0ff */
[----:B------:R-:W5:Y:S02]  /*2e940*/  LDL R5, [R5] ;  /* 0x0000000005057983 */ /* 0x000f640000100800 */
[----:B------:R-:W-:-:S02]  /*2e950*/  IADD3 R35, PT, PT, R10, R0, RZ ;  /* 0x000000000a237210 */ /* 0x000fc40007ffe0ff */
[----:B------:R-:W5:Y:S03]  /*2e960*/  LDL R11, [R11] ;  /* 0x000000000b0b7983 */ /* 0x000f660000100800 */
[----:B------:R-:W-:Y:S01]  /*2e970*/  IMAD.IADD R36, R35, 0x1, R0 ;  /* 0x0000000123247824 */ /* 0x000fe200078e0200 */
[----:B------:R-:W5:Y:S04]  /*2e980*/  LDL R10, [R10] ;  /* 0x000000000a0a7983 */ /* 0x000f680000100800 */
[----:B------:R-:W5:Y:S01]  /*2e990*/  LDL R35, [R35] ;  /* 0x0000000023237983 */ /* 0x000f620000100800 */
[----:B------:R-:W-:-:S03]  /*2e9a0*/  IADD3 R0, PT, PT, R36, R0, RZ ;  /* 0x0000000024007210 */ /* 0x000fc60007ffe0ff */
        /* <DEDUP_REMOVED lines=45> */
.L_x_3379:
[----:B------:R0:W1:Y:S01]  /*2ec80*/  MUFU.RCP R0, R10 ;  /* 0x0000000a00007308 */ /* 0x0000620000001000 */
[----:B------:R-:W-:Y:S01]  /*2ec90*/  FMUL.FTZ R20, R10, 1 ;  /* 0x3f8000000a147820 */ /* 0x000fe20000410000 */
[----:B------:R-:W-:Y:S01]  /*2eca0*/  FADD.FTZ R7, R7, -6.0246801376342773438 ;  /* 0xc0c0ca2e07077421 */ /* 0x000fe20000010000 */
[----:B------:R-:W-:Y:S02]  /*2ecb0*/  IMAD.MOV.U32 R8, RZ, RZ, 0x3e800000 ;  /* 0x3e800000ff087424 */ /* 0x000fe400078e00ff */
[----:B------:R-:W-:Y:S01]  /*2ecc0*/  HFMA2 R23, -RZ, RZ, 1.3056640625, -1.8671875 ;  /* 0x3d39bf78ff177431 */ /* 0x000fe200000001ff */
[----:B------:R-:W-:Y:S01]  /*2ecd0*/  UMOV UR6, 0xc0000000 ;  /* 0xc000000000067882 */ /* 0x000fe20000000000 */
[----:B------:R-:W-:Y:S01]  /*2ece0*/  FADD.FTZ R7, R7, 0.5 ;  /* 0x3f00000007077421 */ /* 0x000fe20000010000 */
[----:B------:R-:W-:Y:S01]  /*2ecf0*/  UMOV UR7, 0x40161945 ;  /* 0x4016194500077882 */ /* 0x000fe20000000000 */
[----:B------:R-:W2:Y:S01]  /*2ed00*/  F2F.F64.F32 R20, R20 ;  /* 0x0000001400147310 */ /* 0x000ea20000201800 */
[----:B0-----:R-:W-:Y:S01]  /*2ed10*/  IMAD.MOV.U32 R10, RZ, RZ, 0x1 ;  /* 0x00000001ff0a7424 */ /* 0x001fe200078e00ff */
        /* <DEDUP_REMOVED lines=32> */
[----:B------:R-:W-:Y:S02]  /*2ef20*/  @P0 MOV R26, 0x7f800000 ;  /* 0x7f800000001a0802 */ /* 0x000fe40000000f00 */
[----:B------:R-:W-:-:S03]  /*2ef30*/  DFMA R24, -R20, R22, R8 ;  /* 0x000000161418722b */ /* 0x000fc60000000108 */
[C---:B------:R-:W-:Y:S01]  /*2ef40*/  @P1 FFMA.FTZ R7, R0.reuse, R26, +INF ;  /* 0x7f80000000071423 */ /* 0x040fe2000001001a */
[----:B------:R-:W-:-:S04]  /*2ef50*/  @P0 FSETP.NEU.FTZ.AND P1, PT, R0, RZ, PT ;  /* 0x000000ff0000020b */ /* 0x000fc80003f3d000 */
        /* <DEDUP_REMOVED lines=11> */
[----:B------:R-:W-:-:S07]  /*2f010*/  MOV R0, 0x2f030 ;  /* 0x0002f03000007802 */ /* 0x000fce0000000f00 */
[----:B0-----:R-:W-:Y:S05]  /*2f020*/  CALL.REL.NOINC `($__internal_10_$__cuda_sm20_div_rn_f64_full) ;  /* 0x0000000400807944 */ /* 0x001fea0003c00000 */
.L_x_3381:
[----:B------:R-:W-:Y:S05]  /*2f030*/  BSYNC.RECONVERGENT B2 ;  /* 0x0000000000027941 */ /* 0x000fea0003800200 */
.L_x_3380:
[----:B0-----:R-:W-:Y:S01]  /*2f040*/  DADD R24, R24, R10 ;  /* 0x0000000018187229 */ /* 0x001fe2000000000a */
        /* <DEDUP_REMOVED lines=60> */
.L_x_3383:
[----:B------:R-:W-:Y:S05]  /*2f410*/  BSYNC.RECONVERGENT B0 ;  /* 0x0000000000007941 */ /* 0x000fea0003800200 */
.L_x_3382:
[----:B0-----:R-:W-:Y:S01]  /*2f420*/  DMUL R20, R20, R22 ;  /* 0x0000001614147228 */ /* 0x001fe20000000000 */
[----:B------:R-:W-:Y:S01]  /*2f430*/  UMOV UR6, 0xf0000000 ;  /* 0xf000000000067882 */ /* 0x000fe20000000000 */
[----:B------:R-:W-:-:S04]  /*2f440*/  UMOV UR7, 0x380fffff ;  /* 0x380fffff00077882 */ /* 0x000fc80000000000 */
[----:B------:R-:W0:Y:S02]  /*2f450*/  F2F.F32.F64 R5, R20 ;  /* 0x0000001400057310 */ /* 0x000e240000301000 */
[----:B------:R-:W-:-:S14]  /*2f460*/  DSETP.GEU.AND P0, PT, |R20|, UR6, PT ;  /* 0x0000000614007e2a */ /* 0x000fdc000bf0e200 */
[----:B0-----:R-:W-:-:S07]  /*2f470*/  @!P0 FMUL R5, R5, 1.175494350822287508e-38 ;  /* 0x0080000005058820 */ /* 0x001fce0000400000 */
.L_x_3378:
[----:B------:R-:W-:Y:S05]  /*2f480*/  BSYNC.RECONVERGENT B1 ;  /* 0x0000000000017941 */ /* 0x000fea0003800200 */
.L_x_3367:
[----:B-1----:R-:W-:Y:S02]  /*2f490*/  FSETP.NEU.FTZ.AND P0, PT, R5, RZ, PT ;  /* 0x000000ff0500720b */ /* 0x002fe40003f1d000 */
[----:B0-----:R-:W-:-:S11]  /*2f4a0*/  MOV R0, RZ ;  /* 0x000000ff00007202 */ /* 0x001fd60000000f00 */
[----:B------:R-:W-:Y:S05]  /*2f4b0*/  @!P0 BRA `(.L_x_3384) ;  /* 0x0000000000448947 */ /* 0x000fea0003800000 */
[----:B------:R-:W-:Y:S02]  /*2f4c0*/  HFMA2 R0, -RZ, RZ, 0, 0 ;  /* 0x00000000ff007431 */ /* 0x000fe400000001ff */
[----:B------:R-:W-:Y:S02]  /*2f4d0*/  IMAD.MOV.U32 R9, RZ, RZ, 0x3f800000 ;  /* 0x3f800000ff097424 */ /* 0x000fe400078e00ff */
[----:B------:R-:W-:Y:S01]  /*2f4e0*/  HFMA2 R7, -RZ, RZ, 1.875, 0 ;  /* 0x3f800000ff077431 */ /* 0x000fe200000001ff */
[----:B------:R-:W-:-:S07]  /*2f4f0*/  MOV R8, R4 ;  /* 0x0000000400087202 */ /* 0x000fce0000000f00 */
.L_x_3385:
        /* <DEDUP_REMOVED lines=13> */
.L_x_3384:
[----:B------:R-:W-:-:S07]  /*2f5d0*/  FADD.FTZ R5, -R0, 1 ;  /* 0x3f80000000057421 */ /* 0x000fce0000010100 */
.L_x_3134:
[----:B------:R-:W-:Y:S05]  /*2f5e0*/  BSYNC.RECONVERGENT B5 ;  /* 0x0000000000057941 */ /* 0x000fea0003800200 */
.L_x_3133:
[----:B------:R-:W-:Y:S01]  /*2f5f0*/  MOV R0, R5 ;  /* 0x0000000500007202 */ /* 0x000fe20000000f00 */
[----:B------:R-:W-:Y:S01]  /*2f600*/  IMAD.MOV.U32 R5, RZ, RZ, 0x0 ;  /* 0x00000000ff057424 */ /* 0x000fe200078e00ff */
[----:B------:R-:W-:-:S04]  /*2f610*/  MOV R4, R2 ;  /* 0x0000000200047202 */ /* 0x000fc80000000f00 */
[----:B0-----:R-:W-:Y:S05]  /*2f620*/  RET.REL.NODEC R4 `(_ZN2at6native29vectorized_elementwise_kernelILi4EN48_GLOBAL__N__08322988_15_IGammaKernel_cu_cb51a28d10CalcIgammaIfEESt5arrayIPcLm3EEEEviT0_T1_) ;  /* 0xfffffd0804747950 */ /* 0x001fea0003c3ffff */
        .weak           $__internal_10_$__cuda_sm20_div_rn_f64_full
        .type           $__internal_10_$__cuda_sm20_div_rn_f64_full,@function
        .size           $__internal_10_$__cuda_sm20_div_rn_f64_full,($__internal_11_$__cuda_sm20_dsqrt_rn_f64_mediumpath_v1 - $__internal_10_$__cuda_sm20_div_rn_f64_full)
$__internal_10_$__cuda_sm20_div_rn_f64_full:
[C---:B------:R-:W-:Y:S01]  /*2f630*/  FSETP.GEU.AND P0, PT, |R21|.reuse, 1.469367938527859385e-39, PT ;  /* 0x001000001500780b */ /* 0x040fe20003f0e200 */
[----:B------:R-:W-:Y:S01]  /*2f640*/  IMAD.MOV.U32 R28, RZ, RZ, R8 ;  /* 0x000000ffff1c7224 */ /* 0x000fe200078e0008 */
[-C--:B------:R-:W-:Y:S01]  /*2f650*/  MOV R20, R9.reuse ;  /* 0x0000000900147202 */ /* 0x080fe20000000f00 */
[----:B------:R-:W-:Y:S01]  /*2f660*/  HFMA2 R8, -RZ, RZ, 0, 5.9604644775390625e-08 ;  /* 0x00000001ff087431 */ /* 0x000fe200000001ff */
[----:B------:R-:W-:Y:S01]  /*2f670*/  LOP3.LUT R11, R21, 0x800fffff, RZ, 0xc0, !PT ;  /* 0x800fffff150b7812 */ /* 0x000fe200078ec0ff */
[----:B------:R-:W-:Y:S01]  /*2f680*/  IMAD.MOV.U32 R36, RZ, RZ, 0x1ca00000 ;  /* 0x1ca00000ff247424 */ /* 0x000fe200078e00ff */
[----:B------:R-:W-:Y:S01]  /*2f690*/  MOV R22, R9 ;  /* 0x0000000900167202 */ /* 0x000fe20000000f00 */
[----:B------:R-:W-:Y:S01]  /*2f6a0*/  BSSY.RECONVERGENT B0, `(.L_x_3386) ;  /* 0x0000058000007945 */ /* 0x000fe20003800200 */
[----:B------:R-:W-:Y:S02]  /*2f6b0*/  LOP3.LUT R23, R11, 0x3ff00000, RZ, 0xfc, !PT ;  /* 0x3ff000000b177812 */ /* 0x000fe400078efcff */
[----:B------:R-:W-:-:S02]  /*2f6c0*/  MOV R29, R10 ;  /* 0x0000000a001d7202 */ /* 0x000fc40000000f00 */
[----:B------:R-:W-:Y:S01]  /*2f6d0*/  LOP3.LUT R34, R21, 0x7ff00000, RZ, 0xc0, !PT ;  /* 0x7ff0000015227812 */ /* 0x000fe200078ec0ff */
[----:B------:R-:W-:Y:S01]  /*2f6e0*/  @!P0 DMUL R22, R20, 8.98846567431157953865e+307 ;  /* 0x7fe0000014168828 */ /* 0x000fe20000000000 */
[C---:B------:R-:W-:Y:S02]  /*2f6f0*/  FSETP.GEU.AND P2, PT, |R29|.reuse, 1.469367938527859385e-39, PT ;  /* 0x001000001d00780b */ /* 0x040fe40003f4e200 */
[----:B------:R-:W-:-:S03]  /*2f700*/  LOP3.LUT R35, R29, 0x7ff00000, RZ, 0xc0, !PT ;  /* 0x7ff000001d237812 */ /* 0x000fc600078ec0ff */
[----:B------:R-:W0:Y:S01]  /*2f710*/  MUFU.RCP64H R9, R23 ;  /* 0x0000001700097308 */ /* 0x000e220000001800 */
[----:B------:R-:W-:-:S03]  /*2f720*/  ISETP.GE.U32.AND P1, PT, R35, R34, PT ;  /* 0x000000222300720c */ /* 0x000fc60003f26070 */
[----:B------:R-:W-:-:S04]  /*2f730*/  @!P0 LOP3.LUT R34, R23, 0x7ff00000, RZ, 0xc0, !PT ;  /* 0x7ff0000017228812 */ /* 0x000fc800078ec0ff */
[----:B------:R-:W-:-:S04]  /*2f740*/  @!P2 LOP3.LUT R26, R21, 0x7ff00000, RZ, 0xc0, !PT ;  /* 0x7ff00000151aa812 */ /* 0x000fc800078ec0ff */
[----:B------:R-:W-:Y:S01]  /*2f750*/  @!P2 ISETP.GE.U32.AND P3, PT, R35, R26, PT ;  /* 0x0000001a2300a20c */ /* 0x000fe20003f66070 */
[----:B0-----:R-:W-:-:S08]  /*2f760*/  DFMA R10, R8, -R22, 1 ;  /* 0x3ff00000080a742b */ /* 0x001fd00000000816 */
[----:B------:R-:W-:-:S08]  /*2f770*/  DFMA R10, R10, R10, R10 ;  /* 0x0000000a0a0a722b */ /* 0x000fd0000000000a */
[----:B------:R-:W-:Y:S01]  /*2f780*/  DFMA R26, R8, R10, R8 ;  /* 0x0000000a081a722b */ /* 0x000fe20000000008 */
[C---:B------:R-:W-:Y:S02]  /*2f790*/  @!P2 SEL R8, R36.reuse, 0x63400000, !P3 ;  /* 0x634000002408a807 */ /* 0x040fe40005800000 */
[----:B------:R-:W-:Y:S02]  /*2f7a0*/  SEL R10, R36, 0x63400000, !P1 ;  /* 0x63400000240a7807 */ /* 0x000fe40004800000 */
[----:B------:R-:W-:-:S03]  /*2f7b0*/  @!P2 LOP3.LUT R8, R8, 0x80000000, R29, 0xf8, !PT ;  /* 0x800000000808a812 */ /* 0x000fc600078ef81d */
[C---:B------:R-:W-:Y:S01]  /*2f7c0*/  DFMA R32, R26.reuse, -R22, 1 ;  /* 0x3ff000001a20742b */ /* 0x040fe20000000816 */
[----:B------:R-:W-:Y:S02]  /*2f7d0*/  LOP3.LUT R11, R10, 0x800fffff, R29, 0xf8, !PT ;  /* 0x800fffff0a0b7812 */ /* 0x000fe400078ef81d */
[----:B------:R-:W-:Y:S02]  /*2f7e0*/  @!P2 LOP3.LUT R9, R8, 0x100000, RZ, 0xfc, !PT ;  /* 0x001000000809a812 */ /* 0x000fe400078efcff */
[----:B------:R-:W-:Y:S02]  /*2f7f0*/  MOV R10, R28 ;  /* 0x0000001c000a7202 */ /* 0x000fe40000000f00 */
[----:B------:R-:W-:Y:S01]  /*2f800*/  @!P2 MOV R8, RZ ;  /* 0x000000ff0008a202 */ /* 0x000fe20000000f00 */
[----:B------:R-:W-:-:S05]  /*2f810*/  DFMA R26, R26, R32, R26 ;  /* 0x000000201a1a722b */ /* 0x000fca000000001a */
[----:B------:R-:W-:-:S08]  /*2f820*/  @!P2 DFMA R10, R10, 2, -R8 ;  /* 0x400000000a0aa82b */ /* 0x000fd00000000808 */
[----:B------:R-:W-:-:S08]  /*2f830*/  DMUL R8, R26, R10 ;  /* 0x0000000a1a087228 */ /* 0x000fd00000000000 */
[----:B------:R-:W-:-:S08]  /*2f840*/  DFMA R32, R8, -R22, R10 ;  /* 0x800000160820722b */ /* 0x000fd0000000000a */
[----:B------:R-:W-:Y:S01]  /*2f850*/  DFMA R8, R26, R32, R8 ;  /* 0x000000201a08722b */ /* 0x000fe20000000008 */
[----:B------:R-:W-:Y:S01]  /*2f860*/  IMAD.MOV.U32 R32, RZ, RZ, R35 ;  /* 0x000000ffff207224 */ /* 0x000fe200078e0023 */
[----:B------:R-:W-:-:S04]  /*2f870*/  @!P2 LOP3.LUT R32, R11, 0x7ff00000, RZ, 0xc0, !PT ;  /* 0x7ff000000b20a812 */ /* 0x000fc800078ec0ff */
[----:B------:R-:W-:-:S04]  /*2f880*/  IADD3 R26, PT, PT, R32, -0x1, RZ ;  /* 0xffffffff201a7810 */ /* 0x000fc80007ffe0ff */
[----:B------:R-:W-:Y:S02]  /*2f890*/  ISETP.GT.U32.AND P0, PT, R26, 0x7feffffe, PT ;  /* 0x7feffffe1a00780c */ /* 0x000fe40003f04070 */
[----:B------:R-:W-:-:S04]  /*2f8a0*/  IADD3 R26, PT, PT, R34, -0x1, RZ ;  /* 0xffffffff221a7810 */ /* 0x000fc80007ffe0ff */
[----:B------:R-:W-:-:S13]  /*2f8b0*/  ISETP.GT.U32.OR P0, PT, R26, 0x7feffffe, P0 ;  /* 0x7feffffe1a00780c */ /* 0x000fda0000704470 */
        /* <DEDUP_REMOVED lines=12> */
[----:B------:R-:W-:-:S06]  /*2f980*/  DFMA R10, R8, -R22, R10 ;  /* 0x80000016080a722b */ /* 0x000fcc000000000a */
[----:B------:R-:W-:-:S04]  /*2f990*/  IMAD.MOV.U32 R10, RZ, RZ, RZ ;  /* 0x000000ffff0a7224 */ /* 0x000fc800078e00ff */
[C---:B------:R-:W-:Y:S02]  /*2f9a0*/  FSETP.NEU.AND P0, PT, R11.reuse, RZ, PT ;  /* 0x000000ff0b00720b */ /* 0x040fe40003f0d000 */
[----:B------:R-:W-:-:S04]  /*2f9b0*/  LOP3.LUT R22, R11, 0x80000000, R21, 0x48, !PT ;  /* 0x800000000b167812 */ /* 0x000fc800078e4815 */
[----:B------:R-:W-:-:S07]  /*2f9c0*/  LOP3.LUT R11, R22, R29, RZ, 0xfc, !PT ;  /* 0x0000001d160b7212 */ /* 0x000fce00078efcff */
[----:B------:R-:W-:Y:S05]  /*2f9d0*/  @!P0 BRA `(.L_x_3388) ;  /* 0x0000000000908947 */ /* 0x000fea0003800000 */
[----:B------:R-:W-:Y:S02]  /*2f9e0*/  IADD3 R21, PT, PT, -R32, RZ, RZ ;  /* 0x000000ff20157210 */ /* 0x000fe40007ffe1ff */
[----:B------:R-:W-:-:S06]  /*2f9f0*/  MOV R20, RZ ;  /* 0x000000ff00147202 */ /* 0x000fcc0000000f00 */
[----:B------:R-:W-:Y:S02]  /*2fa00*/  DFMA R20, R26, -R20, R8 ;  /* 0x800000141a14722b */ /* 0x000fe40000000008 */
[----:B------:R-:W-:Y:S01]  /*2fa10*/  DMUL.RP R8, R8, R10 ;  /* 0x0000000a08087228 */ /* 0x000fe20000008000 */
[----:B------:R-:W-:-:S07]  /*2fa20*/  IADD3 R10, PT, PT, -R32, -0x43300000, RZ ;  /* 0xbcd00000200a7810 */ /* 0x000fce0007ffe1ff */
[----:B------:R-:W-:Y:S02]  /*2fa30*/  FSETP.NEU.AND P0, PT, |R21|, R10, PT ;  /* 0x0000000a1500720b */ /* 0x000fe40003f0d200 */
[----:B------:R-:W-:Y:S02]  /*2fa40*/  LOP3.LUT R9, R9, R22, RZ, 0x3c, !PT ;  /* 0x0000001609097212 */ /* 0x000fe400078e3cff */
[----:B------:R-:W-:Y:S02]  /*2fa50*/  FSEL R8, R8, R26, !P0 ;  /* 0x0000001a08087208 */ /* 0x000fe40004000000 */
[----:B------:R-:W-:-:S03]  /*2fa60*/  FSEL R9, R9, R27, !P0 ;  /* 0x0000001b09097208 */ /* 0x000fc60004000000 */
[----:B------:R-:W-:Y:S01]  /*2fa70*/  IMAD.MOV.U32 R26, RZ, RZ, R8 ;  /* 0x000000ffff1a7224 */ /* 0x000fe200078e0008 */
[----:B------:R-:W-:Y:S01]  /*2fa80*/  MOV R27, R9 ;  /* 0x00000009001b7202 */ /* 0x000fe20000000f00 */
[----:B------:R-:W-:Y:S06]  /*2fa90*/  BRA `(.L_x_3388) ;  /* 0x0000000000607947 */ /* 0x000fec0003800000 */
.L_x_3387:
        /* <DEDUP_REMOVED lines=17> */
.L_x_3390:
[----:B------:R-:W-:Y:S02]  /*2fbb0*/  LOP3.LUT R8, R21, 0x80000, RZ, 0xfc, !PT ;  /* 0x0008000015087812 */ /* 0x000fe400078efcff */
[----:B------:R-:W-:-:S03]  /*2fbc0*/  MOV R26, R20 ;  /* 0x00000014001a7202 */ /* 0x000fc60000000f00 */
[----:B------:R-:W-:Y:S01]  /*2fbd0*/  IMAD.MOV.U32 R27, RZ, RZ, R8 ;  /* 0x000000ffff1b7224 */ /* 0x000fe200078e0008 */
[----:B------:R-:W-:Y:S06]  /*2fbe0*/  BRA `(.L_x_3388) ;  /* 0x00000000000c7947 */ /* 0x000fec0003800000 */
.L_x_3389:
[----:B------:R-:W-:Y:S02]  /*2fbf0*/  LOP3.LUT R8, R29, 0x80000, RZ, 0xfc, !PT ;  /* 0x000800001d087812 */ /* 0x000fe400078efcff */
[----:B------:R-:W-:Y:S02]  /*2fc00*/  MOV R26, R28 ;  /* 0x0000001c001a7202 */ /* 0x000fe40000000f00 */
[----:B------:R-:W-:-:S07]  /*2fc10*/  MOV R27, R8 ;  /* 0x00000008001b7202 */ /* 0x000fce0000000f00 */
.L_x_3388:
[----:B------:R-:W-:Y:S05]  /*2fc20*/  BSYNC.RECONVERGENT B0 ;  /* 0x0000000000007941 */ /* 0x000fea0003800200 */
.L_x_3386:
[----:B------:R-:W-:Y:S01]  /*2fc30*/  MOV R8, R0 ;  /* 0x0000000000087202 */ /* 0x000fe20000000f00 */
[----:B------:R-:W-:Y:S01]  /*2fc40*/  IMAD.MOV.U32 R9, RZ, RZ, 0x0 ;  /* 0x00000000ff097424 */ /* 0x000fe200078e00ff */
[----:B------:R-:W-:Y:S01]  /*2fc50*/  MOV R11, R27 ;  /* 0x0000001b000b7202 */ /* 0x000fe20000000f00 */
[----:B------:R-:W-:Y:S02]  /*2fc60*/  IMAD.MOV.U32 R10, RZ, RZ, R26 ;  /* 0x000000ffff0a7224 */ /* 0x000fe400078e001a */
[----:B------:R-:W-:Y:S05]  /*2fc70*/  RET.REL.NODEC R8 `(_ZN2at6native29vectorized_elementwise_kernelILi4EN48_GLOBAL__N__08322988_15_IGammaKernel_cu_cb51a28d10CalcIgammaIfEESt5arrayIPcLm3EEEEviT0_T1_) ;  /* 0xfffffd0008e07950 */ /* 0x000fea0003c3ffff */
        .weak           $__internal_11_$__cuda_sm20_dsqrt_rn_f64_mediumpath_v1
        .type           $__internal_11_$__cuda_sm20_dsqrt_rn_f64_mediumpath_v1,@function
        .size           $__internal_11_$__cuda_sm20_dsqrt_rn_f64_mediumpath_v1,(.L_x_11535 - $__internal_11_$__cuda_sm20_dsqrt_rn_f64_mediumpath_v1)
$__internal_11_$__cuda_sm20_dsqrt_rn_f64_mediumpath_v1:
[----:B------:R-:W-:Y:S01]  /*2fc80*/  ISETP.GE.U32.AND P0, PT, R22, -0x3400000, PT ;  /* 0xfcc000001600780c */ /* 0x000fe20003f06070 */
[----:B------:R-:W-:Y:S01]  /*2fc90*/  BSSY.RECONVERGENT B0, `(.L_x_3391) ;  /* 0x000002d000007945 */ /* 0x000fe20003800200 */
[----:B------:R-:W-:Y:S02]  /*2fca0*/  LOP3.LUT R5, R5, R4, RZ, 0x3c, !PT ;  /* 0x0000000405057212 */ /* 0x000fe400078e3cff */
[----:B------:R-:W-:Y:S02]  /*2fcb0*/  LOP3.LUT R7, R7, R6, RZ, 0x3c, !PT ;  /* 0x0000000607077212 */ /* 0x000fe400078e3cff */
[----:B------:R-:W-:Y:S02]  /*2fcc0*/  LOP3.LUT R11, R11, R10, RZ, 0x3c, !PT ;  /* 0x0000000a0b0b7212 */ /* 0x000fe400078e3cff */
[----:B------:R-:W-:Y:S02]  /*2fcd0*/  LOP3.LUT R4, R5, R4, RZ, 0x3c, !PT ;  /* 0x0000000405047212 */ /* 0x000fe400078e3cff */
[----:B------:R-:W-:-:S02]  /*2fce0*/  LOP3.LUT R6, R7, R6, RZ, 0x3c, !PT ;  /* 0x0000000607067212 */ /* 0x000fc400078e3cff */
[----:B------:R-:W-:Y:S02]  /*2fcf0*/  LOP3.LUT R10, R11, R10, RZ, 0x3c, !PT ;  /* 0x0000000a0b0a7212 */ /* 0x000fe400078e3cff */
[----:B------:R-:W-:Y:S02]  /*2fd00*/  LOP3.LUT R5, R5, R4, RZ, 0x3c, !PT ;  /* 0x0000000405057212 */ /* 0x000fe400078e3cff */
        /* <DEDUP_REMOVED lines=11> */
.L_x_3392:
        /* <DEDUP_REMOVED lines=9> */
[----:B------:R-:W-:-:S05]  /*2fe50*/  MOV R8, RZ ;  /* 0x000000ff00087202 */ /* 0x000fca0000000f00 */
[----:B------:R-:W0:Y:S02]  /*2fe60*/  MUFU.RSQ64H R9, R5 ;  /* 0x0000000500097308 */ /* 0x000e240000001c00 */
[----:B0-----:R-:W-:-:S08]  /*2fe70*/  DMUL R6, R8, R8 ;  /* 0x0000000808067228 */ /* 0x001fd00000000000 */
[----:B------:R-:W-:Y:S01]  /*2fe80*/  DFMA R10, R4, -R6, 1 ;  /* 0x3ff00000040a742b */ /* 0x000fe20000000806 */
[----:B------:R-:W-:Y:S01]  /*2fe90*/  MOV R6, 0x0 ;  /* 0x0000000000067802 */ /* 0x000fe20000000f00 */
[----:B------:R-:W-:-:S06]  /*2fea0*/  IMAD.MOV.U32 R7, RZ, RZ, 0x3fd80000 ;  /* 0x3fd80000ff077424 */ /* 0x000fcc00078e00ff */
        /* <DEDUP_REMOVED lines=10> */
.L_x_3394:
[----:B------:R-:W-:-:S11]  /*2ff50*/  DADD R6, R4, R4 ;  /* 0x0000000004067229 */ /* 0x000fd60000000004 */
.L_x_3393:
[----:B------:R-:W-:Y:S05]  /*2ff60*/  BSYNC.RECONVERGENT B0 ;  /* 0x0000000000007941 */ /* 0x000fea0003800200 */
.L_x_3391:
[----:B------:R-:W-:Y:S01]  /*2ff70*/  HFMA2 R5, -RZ, RZ, 0, 0 ;  /* 0x00000000ff057431 */ /* 0x000fe200000001ff */
[----:B------:R-:W-:-:S04]  /*2ff80*/  MOV R4, R0 ;  /* 0x0000000000047202 */ /* 0x000fc80000000f00 */
[----:B------:R-:W-:Y:S05]  /*2ff90*/  RET.REL.NODEC R4 `(_ZN2at6native29vectorized_elementwise_kernelILi4EN48_GLOBAL__N__08322988_15_IGammaKernel_cu_cb51a28d10CalcIgammaIfEESt5arrayIPcLm3EEEEviT0_T1_) ;  /* 0xfffffd0004187950 */ /* 0x000fea0003c3ffff */
.L_x_3395:
        /* <DEDUP_REMOVED lines=14> */
.L_x_11535:


//--------------------- .text._ZN2at6native29vectorized_elementwise_kernelILi8EN48_GLOBAL__N__08322988_15_IGammaKernel_cu_cb51a28d10CalcIgammaIfEESt5arrayIPcLm3EEEEviT0_T1_ --------------------------
	.section	.text._ZN2at6native29vectorized_elementwise_kernelILi8EN48_GLOBAL__N__08322988_15_IGammaKernel_cu_cb51a28d10CalcIgammaIfEESt5arrayIPcLm3EEEEviT0_T1_,"ax",@progbits
	.align	128
.text._ZN2at6native29vectorized_elementwise_kernelILi8EN48_GLOBAL__N__08322988_15_IGammaKernel_cu_cb51a28d10CalcIgammaIfEESt5arrayIPcLm3EEEEviT0_T1_:
        .type           _ZN2at6native29vectorized_elementwise_kernelILi8EN48_GLOBAL__N__08322988_15_IGammaKernel_cu_cb51a28d10CalcIgammaIfEESt5arrayIPcLm3EEEEviT0_T1_,@function
        .size           _ZN2at6native29vectorized_elementwise_kernelILi8EN48_GLOBAL__N__08322988_15_IGammaKernel_cu_cb51a28d10CalcIgammaIfEESt5arrayIPcLm3EEEEviT0_T1_,(.L_x_11540 - _ZN2at6native29vectorized_elementwise_kernelILi8EN48_GLOBAL__N__08322988_15_IGammaKernel_cu_cb51a28d10CalcIgammaIfEESt5arrayIPcLm3EEEEviT0_T1_)
        .other          _ZN2at6native29vectorized_elementwise_kernelILi8EN48_GLOBAL__N__08322988_15_IGammaKernel_cu_cb51a28d10CalcIgammaIfEESt5arrayIPcLm3EEEEviT0_T1_,@"STO_CUDA_ENTRY STV_DEFAULT"
_ZN2at6native29vectorized_elementwise_kernelILi8EN48_GLOBAL__N__08322988_15_IGammaKernel_cu_cb51a28d10CalcIgammaIfEESt5arrayIPcLm3EEEEviT0_T1_:
        /* <DEDUP_REMOVED lines=99> */
[----:B-----5:R-:W-:Y:S05]  /*0630*/  CALL.REL.NOINC `($_ZN2at6native29vectorized_elementwise_kernelILi8EN48_GLOBAL__N__08322988_15_IGammaKernel_cu_cb51a28d10CalcIgammaIfEESt5arrayIPcLm3EEEEviT0_T1_$_ZN46_INTERNAL_08322988_15_IGammaKernel_cu_cb51a28d48_GLOBAL__N__08322988_15_IGammaKernel_cu_cb51a28d11calc_igammaIfEET_S2_S2_) ;  /* 0x0000001400587944 */ /* 0x020fea0003c00000 */
[----:B------:R0:W-:Y:S02]  /*0640*/  STL [R1+0x1450], R0 ;  /* 0x0014500001007387 */ /* 0x0001e40000100800 */
.L_x_3400:
[----:B------:R-:W-:Y:S05]  /*0650*/  BSYNC.RECONVERGENT B7 ;  /* 0x0000000000077941 */ /* 0x000fea0003800200 */
.L_x_3399:
[----:B0-----:R-:W-:Y:S01]  /*0660*/  IADD3 R0, PT, PT, R12, 0x80, RZ ;  /* 0x000000800c007810 */ /* 0x001fe20007ffe0ff */
[----:B------:R-:W-:Y:S03]  /*0670*/  BSSY.RECONVERGENT B7, `(.L_x_3401) ;  /* 0x0000008000077945 */ /* 0x000fe60003800200 */
[----:B------:R-:W-:-:S13]  /*0680*/  ISETP.GE.U32.AND P0, PT, R0, R13, PT ;  /* 0x0000000d0000720c */ /* 0x000fda0003f06070 */
[----:B------:R-:W-:Y:S05]  /*0690*/  @P0 BRA `(.L_x_3402) ;  /* 0x0000000000140947 */ /* 0x000fea0003800000 */
[----:B-----5:R-:W-:Y:S01]  /*06a0*/  IMAD.MOV.U32 R2, RZ, RZ, R45 ;  /* 0x000000ffff027224 */ /* 0x020fe200078e002d */
[----:B------:R-:W-:Y:S02]  /*06b0*/  MOV R5, R44 ;  /* 0x0000002c00057202 */ /* 0x000fe40000000f00 */
[----:B------:R-:W-:-:S07]  /*06c0*/  MOV R3, 0x6e0 ;  /* 0x000006e000037802 */ /* 0x000fce0000000f00 */
[----:B------:R-:W-:Y:S05]  /*06d0*/  CALL.REL.NOINC `($_ZN2at6native29vectorized_elementwise_kernelILi8EN48_GLOBAL__N__08322988_15_IGammaKernel_cu_cb51a28d10CalcIgammaIfEESt5arrayIPcLm3EEEEviT0_T1_$_ZN46_INTERNAL_08322988_15_IGammaKernel_cu_cb51a28d48_GLOBAL__N__08322988_15_IGammaKernel_cu_cb51a28d11calc_igammaIfEET_S2_S2_) ;  /* 0x0000001400307944 */ /* 0x000fea0003c00000 */
[----:B------:R-:W-:-:S07]  /*06e0*/  IMAD.MOV.U32 R44, RZ, RZ, R0 ;  /* 0x000000ffff2c7224 */ /* 0x000fce00078e0000 */
.L_x_3402:
[----:B------:R-:W-:Y:S05]  /*06f0*/  BSYNC.RECONVERGENT B7 ;  /* 0x0000000000077941 */ /* 0x000fea0003800200 */
.L_x_3401:
[----:B------:R-:W-:Y:S01]  /*0700*/  IADD3 R0, PT, PT, R12, 0x100, RZ ;  /* 0x000001000c007810 */ /* 0x000fe20007ffe0ff */
        /* <DEDUP_REMOVED lines=8> */
.L_x_3404:
[----:B------:R-:W-:Y:S05]  /*0790*/  BSYNC.RECONVERGENT B7 ;  /* 0x0000000000077941 */ /* 0x000fea0003800200 */
.L_x_3403:
        /* <DEDUP_REMOVED lines=9> */
.L_x_3406:
[----:B------:R-:W-:Y:S05]  /*0830*/  BSYNC.RECONVERGENT B7 ;  /* 0x0000000000077941 */ /* 0x000fea0003800200 */
.L_x_3405:
        /* <DEDUP_REMOVED lines=9> */
.L_x_3408:
[----:B------:R-:W-:Y:S05]  /*08d0*/  BSYNC.RECONVERGENT B7 ;  /* 0x0000000000077941 */ /* 0x000fea0003800200 */
.L_x_3407:
        /* <DEDUP_REMOVED lines=9> */
.L_x_3410:
[----:B------:R-:W-:Y:S05]  /*0970*/  BSYNC.RECONVERGENT B7 ;  /* 0x0000000000077941 */ /* 0x000fea0003800200 */
.L_x_3409:
        /* <DEDUP_REMOVED lines=9> */
.L_x_3412:
[----:B------:R-:W-:Y:S05]  /*0a10*/  BSYNC.RECONVERGENT B7 ;  /* 0x0000000000077941 */ /* 0x000fea0003800200 */
.L_x_3411:
[----:B------:R-:W-:-:S04]  /*0a20*/  IADD3 R0, PT, PT, R12, 0x380, RZ ;  /* 0x000003800c007810 */ /* 0x000fc80007ffe0ff */
[----:B------:R-:W-:-:S13]  /*0a30*/  ISETP.GE.U32.AND P0, PT, R0, R13, PT ;  /* 0x0000000d0000720c */ /* 0x000fda0003f06070 */
[----:B------:R-:W-:Y:S05]  /*0a40*/  @P0 BRA `(.L_x_3413) ;  /* 0x00000004004c0947 */ /* 0x000fea0003800000 */
[----:B------:R-:W-:Y:S01]  /*0a50*/  BSSY.RECONVERGENT B7, `(.L_x_3414) ;  /* 0x0000005000077945 */ /* 0x000fe20003800200 */
[----:B-----5:R-:W-:Y:S01]  /*0a60*/  IMAD.MOV.U32 R2, RZ, RZ, R15 ;  /* 0x000000ffff027224 */ /* 0x020fe200078e000f */
[----:B------:R-:W-:Y:S02]  /*0a70*/  MOV R5, R14 ;  /* 0x0000000e00057202 */ /* 0x000fe40000000f00 */
[----:B------:R-:W-:-:S07]  /*0a80*/  MOV R3, 0xaa0 ;  /* 0x00000aa000037802 */ /* 0x000fce0000000f00 */
[----:B------:R-:W-:Y:S05]  /*0a90*/  CALL.REL.NOINC `($_ZN2at6native29vectorized_elementwise_kernelILi8EN48_GLOBAL__N__08322988_15_IGammaKernel_cu_cb51a28d10CalcIgammaIfEESt5arrayIPcLm3EEEEviT0_T1_$_ZN46_INTERNAL_08322988_15_IGammaKernel_cu_cb51a28d48_GLOBAL__N__08322988_15_IGammaKernel_cu_cb51a28d11calc_igammaIfEET_S2_S2_) ;  /* 0x0000001000407944 */ /* 0x000fea0003c00000 */
[----:B------:R-:W-:Y:S05]  /*0aa0*/  BSYNC.RECONVERGENT B7 ;  /* 0x0000000000077941 */ /* 0x000fea0003800200 */
.L_x_3414:
[----:B------:R-:W-:Y:S05]  /*0ab0*/  BRA `(.L_x_3413) ;  /* 0x0000000400307947 */ /* 0x000fea0003800000 */
.L_x_3398:
[----:B------:R-:W-:Y:S01]  /*0ac0*/  ISETP.GE.U32.AND P0, PT, R12, R13, PT ;  /* 0x0000000d0c00720c */ /* 0x000fe20003f06070 */
[----:B------:R-:W-:-:S12]  /*0ad0*/  BSSY.RECONVERGENT B4, `(.L_x_3415) ;  /* 0x0000007000047945 */ /* 0x000fd80003800200 */
[----:B------:R-:W-:Y:S05]  /*0ae0*/  @P0 BRA `(.L_x_3416) ;  /* 0x0000000000140947 */ /* 0x000fea0003800000 */
[----:B-----5:R-:W-:Y:S01]  /*0af0*/  IMAD.MOV.U32 R4, RZ, RZ, R2 ;  /* 0x000000ffff047224 */ /* 0x020fe200078e0002 */
[----:B------:R-:W-:Y:S02]  /*0b00*/  MOV R6, R5 ;  /* 0x0000000500067202 */ /* 0x000fe40000000f00 */
[----:B------:R-:W-:-:S07]  /*0b10*/  MOV R2, 0xb30 ;  /* 0x00000b3000027802 */ /* 0x000fce0000000f00 */
[----:B------:R-:W-:Y:S05]  /*0b20*/  CALL.REL.NOINC `($_ZN2at6native29vectorized_elementwise_kernelILi8EN48_GLOBAL__N__08322988_15_IGammaKernel_cu_cb51a28d10CalcIgammaIfEESt5arrayIPcLm3EEEEviT0_T1_$_ZN46_INTERNAL_08322988_15_IGammaKernel_cu_cb51a28d48_GLOBAL__N__08322988_15_IGammaKernel_cu_cb51a28d12calc_igammacIfEET_S2_S2_) ;  /* 0x0000012800f07944 */ /* 0x000fea0003c00000 */
[----:B------:R0:W-:Y:S02]  /*0b30*/  STL [R1+0x1450], R0 ;  /* 0x0014500001007387 */ /* 0x0001e40000100800 */
.L_x_3416:
[----:B------:R-:W-:Y:S05]  /*0b40*/  BSYNC.RECONVERGENT B4 ;  /* 0x0000000000047941 */ /* 0x000fea0003800200 */
.L_x_3415:
[----:B0-----:R-:W-:Y:S01]  /*0b50*/  VIADD R0, R12, 0x80 ;  /* 0x000000800c007836 */ /* 0x001fe20000000000 */
[----:B------:R-:W-:Y:S04]  /*0b60*/  BSSY.RECONVERGENT B4, `(.L_x_3417) ;  /* 0x0000008000047945 */ /* 0x000fe80003800200 */
[----:B------:R-:W-:-:S13]  /*0b70*/  ISETP.GE.U32.AND P0, PT, R0, R13, PT ;  /* 0x0000000d0000720c */ /* 0x000fda0003f06070 */
[----:B------:R-:W-:Y:S05]  /*0b80*/  @P0 BRA `(.L_x_3418) ;  /* 0x0000000000140947 */ /* 0x000fea0003800000 */
[----:B-----5:R-:W-:Y:S01]  /*0b90*/  MOV R4, R45 ;  /* 0x0000002d00047202 */ /* 0x020fe20000000f00 */
[----:B------:R-:W-:Y:S01]  /*0ba0*/  IMAD.MOV.U32 R6, RZ, RZ, R44 ;  /* 0x000000ffff067224 */ /* 0x000fe200078e002c */
[----:B------:R-:W-:-:S07]  /*0bb0*/  MOV R2, 0xbd0 ;  /* 0x00000bd000027802 */ /* 0x000fce0000000f00 */
[----:B------:R-:W-:Y:S05]  /*0bc0*/  CALL.REL.NOINC `($_ZN2at6native29vectorized_elementwise_kernelILi8EN48_GLOBAL__N__08322988_15_IGammaKernel_cu_cb51a28d10CalcIgammaIfEESt5arrayIPcLm3EEEEviT0_T1_$_ZN46_INTERNAL_08322988_15_IGammaKernel_cu_cb51a28d48_GLOBAL__N__08322988_15_IGammaKernel_cu_cb51a28d12calc_igammacIfEET_S2_S2_) ;  /* 0x0000012800c87944 */ /* 0x000fea0003c00000 */
[----:B------:R-:W-:-:S07]  /*0bd0*/  MOV R44, R0 ;  /* 0x00000000002c7202 */ /* 0x000fce0000000f00 */
.L_x_3418:
[----:B------:R-:W-:Y:S05]  /*0be0*/  BSYNC.RECONVERGENT B4 ;  /* 0x0000000000047941 */ /* 0x000fea0003800200 */
.L_x_3417:
[----:B------:R-:W-:Y:S01]  /*0bf0*/  VIADD R0, R12, 0x100 ;  /* 0x000001000c007836 */ /* 0x000fe20000000000 */
        /* <DEDUP_REMOVED lines=8> */
.L_x_3420:
[----:B------:R-:W-:Y:S05]  /*0c80*/  BSYNC.RECONVERGENT B4 ;  /* 0x0000000000047941 */ /* 0x000fea0003800200 */
.L_x_3419:
        /* <DEDUP_REMOVED lines=9> */
.L_x_3422:
[----:B------:R-:W-:Y:S05]  /*0d20*/  BSYNC.RECONVERGENT B4 ;  /* 0x0000000000047941 */ /* 0x000fea0003800200 */
.L_x_3421:
        /* <DEDUP_REMOVED lines=9> */
.L_x_3424:
[----:B------:R-:W-:Y:S05]  /*0dc0*/  BSYNC.RECONVERGENT B4 ;  /* 0x0000000000047941 */ /* 0x000fea0003800200 */
.L_x_3423:
        /* <DEDUP_REMOVED lines=9> */
.L_x_3426:
[----:B------:R-:W-:Y:S05]  /*0e60*/  BSYNC.RECONVERGENT B4 ;  /* 0x0000000000047941 */ /* 0x000fea0003800200 */
.L_x_3425:
        /* <DEDUP_REMOVED lines=9> */
.L_x_3428:
[----:B------:R-:W-:Y:S05]  /*0f00*/  BSYNC.RECONVERGENT B4 ;  /* 0x0000000000047941 */ /* 0x000fea0003800200 */
.L_x_3427:
[----:B------:R-:W-:-:S05]  /*0f10*/  VIADD R0, R12, 0x380 ;  /* 0x000003800c007836 */ /* 0x000fca0000000000 */
[----:B------:R-:W-:-:S13]  /*0f20*/  ISETP.GE.U32.AND P0, PT, R0, R13, PT ;  /* 0x0000000d0000720c */ /* 0x000fda0003f06070 */
[----:B------:R-:W-:Y:S05]  /*0f30*/  @P0 BRA `(.L_x_3413) ;  /* 0x0000000000100947 */ /* 0x000fea0003800000 */
[----:B-----5:R-:W-:Y:S01]  /*0f40*/  MOV R4, R15 ;  /* 0x0000000f00047202 */ /* 0x020fe20000000f00 */
[----:B------:R-:W-:Y:S01]  /*0f50*/  IMAD.MOV.U32 R6, RZ, RZ, R14 ;  /* 0x000000ffff067224 */ /* 0x000fe200078e000e */
[----:B------:R-:W-:-:S07]  /*0f60*/  MOV R2, 0xf80 ;  /* 0x00000f8000027802 */ /* 0x000fce0000000f00 */
[----:B------:R-:W-:Y:S05]  /*0f70*/  CALL.REL.NOINC `($_ZN2at6native29vectorized_elementwise_kernelILi8EN48_GLOBAL__N__08322988_15_IGammaKernel_cu_cb51a28d10CalcIgammaIfEESt5arrayIPcLm3EEEEviT0_T1_$_ZN46_INTERNAL_08322988_15_IGammaKernel_cu_cb51a28d48_GLOBAL__N__08322988_15_IGammaKernel_cu_cb51a28d12calc_igammacIfEET_S2_S2_) ;  /* 0x0000012400dc7944 */ /* 0x000fea0003c00000 */
.L_x_3413:
[----:B------:R-:W-:Y:S05]  /*0f80*/  BSYNC.RECONVERGENT B3 ;  /* 0x0000000000037941 */ /* 0x000fea0003800200 */
.L_x_3397:
        /* <DEDUP_REMOVED lines=17> */
.L_x_3431:
[----:B------:R-:W-:-:S13]  /*10a0*/  ISETP.GE.U32.AND P0, PT, R12, R13, PT ;  /* 0x0000000d0c00720c */ /* 0x000fda0003f06070 */
[----:B------:R-:W-:Y:S05]  /*10b0*/  @P0 BRA `(.L_x_3433) ;  /* 0x0000000000300947 */ /* 0x000fea0003800000 */
[----:B0----5:R-:W0:Y:S01]  /*10c0*/  LDC.64 R2, c[0x0][0x388] ;  /* 0x0000e200ff027b82 */ /* 0x021e220000000a00 */
[----:B------:R-:W-:Y:S01]  /*10d0*/  IADD3 R5, PT, PT, R37, R12, RZ ;  /* 0x0000000c25057210 */ /* 0x000fe20007ffe0ff */
[----:B------:R-:W-:-:S04]  /*10e0*/  VIADD R12, R12, 0x80 ;  /* 0x000000800c0c7836 */ /* 0x000fc80000000000 */
[----:B0-----:R-:W-:-:S05]  /*10f0*/  IMAD.WIDE.U32 R2, R5, 0x4, R2 ;  /* 0x0000000405027825 */ /* 0x001fca00078e0002 */
[----:B------:R1:W-:Y:S02]  /*1100*/  STG.E desc[UR4][R2.64], R42 ;  /* 0x0000002a02007986 */ /* 0x0003e4000c101904 */
.L_x_3432:
[----:B------:R-:W-:-:S13]  /*1110*/  ISETP.GE.U32.AND P0, PT, R12, R13, PT ;  /* 0x0000000d0c00720c */ /* 0x000fda0003f06070 */
[----:B------:R-:W-:Y:S05]  /*1120*/  @P0 BRA `(.L_x_3434) ;  /* 0x0000000000300947 */ /* 0x000fea0003800000 */
[----:B01----:R-:W0:Y:S01]  /*1130*/  LDC.64 R2, c[0x0][0x388] ;  /* 0x0000e200ff027b82 */ /* 0x003e220000000a00 */
[----:B------:R-:W-:Y:S02]  /*1140*/  IADD3 R5, PT, PT, R37, R12, RZ ;  /* 0x0000000c25057210 */ /* 0x000fe40007ffe0ff */
[----:B------:R-:W-:-:S03]  /*1150*/  IADD3 R12, PT, PT, R12, 0x80, RZ ;  /* 0x000000800c0c7810 */ /* 0x000fc60007ffe0ff */
[----:B0-----:R-:W-:-:S05]  /*1160*/  IMAD.WIDE.U32 R2, R5, 0x4, R2 ;  /* 0x0000000405027825 */ /* 0x001fca00078e0002 */
[----:B------:R1:W-:Y:S02]  /*1170*/  STG.E desc[UR4][R2.64], R40 ;  /* 0x0000002802007986 */ /* 0x0003e4000c101904 */
.L_x_3433:
[----:B------:R-:W-:-:S13]  /*1180*/  ISETP.GE.U32.AND P0, PT, R12, R13, PT ;  /* 0x0000000d0c00720c */ /* 0x000fda0003f06070 */
[----:B------:R-:W-:Y:S05]  /*1190*/  @P0 BRA `(.L_x_3435) ;  /* 0x0000000000340947 */ /* 0x000fea0003800000 */
[----:B01---5:R-:W0:Y:S01]  /*11a0*/  LDC.64 R2, c[0x0][0x388] ;  /* 0x0000e200ff027b82 */ /* 0x023e220000000a00 */
[----:B------:R-:W-:Y:S01]  /*11b0*/  IMAD.IADD R5, R37, 0x1, R12 ;  /* 0x0000000125057824 */ /* 0x000fe200078e020c */
[----:B------:R-:W-:-:S03]  /*11c0*/  IADD3 R12, PT, PT, R12, 0x80, RZ ;  /* 0x000000800c0c7810 */ /* 0x000fc60007ffe0ff */
[----:B0-----:R-:W-:-:S05]  /*11d0*/  IMAD.WIDE.U32 R2, R5, 0x4, R2 ;  /* 0x0000000405027825 */ /* 0x001fca00078e0002 */
[----:B------:R2:W-:Y:S02]  /*11e0*/  STG.E desc[UR4][R2.64], R38 ;  /* 0x0000002602007986 */ /* 0x0005e4000c101904 */
.L_x_3434:
        /* <DEDUP_REMOVED lines=8> */
.L_x_3435:
[----:B------:R-:W-:Y:S05]  /*1270*/  BSYNC.RELIABLE B1 ;  /* 0x0000000000017941 */ /* 0x000fea0003800100 */
.L_x_3430:
[----:B------:R-:W-:-:S13]  /*1280*/  ISETP.GE.U32.AND P0, PT, R12, R13, PT ;  /* 0x0000000d0c00720c */ /* 0x000fda0003f06070 */
[----:B012--5:R-:W0:Y:S01]  /*1290*/  @!P0 LDC.64 R2, c[0x0][0x388] ;  /* 0x0000e200ff028b82 */ /* 0x027e220000000a00 */
[----:B------:R-:W-:Y:S02]  /*12a0*/  @!P0 IADD3 R5, PT, PT, R37, R12, RZ ;  /* 0x0000000c25058210 */ /* 0x000fe40007ffe0ff */
[----:B------:R-:W-:-:S03]  /*12b0*/  @!P0 IADD3 R12, PT, PT, R12, 0x80, RZ ;  /* 0x000000800c0c8810 */ /* 0x000fc60007ffe0ff */
[----:B0-----:R-:W-:-:S05]  /*12c0*/  @!P0 IMAD.WIDE.U32 R2, R5, 0x4, R2 ;  /* 0x0000000405028825 */ /* 0x001fca00078e0002 */
[----:B------:R3:W-:Y:S02]  /*12d0*/  @!P0 STG.E desc[UR4][R2.64], R16 ;  /* 0x0000001002008986 */ /* 0x0007e4000c101904 */
.L_x_3436:
[----:B------:R-:W-:Y:S05]  /*12e0*/  BSYNC.RECONVERGENT B0 ;  /* 0x0000000000007941 */ /* 0x000fea0003800200 */
.L_x_3429:
        /* <DEDUP_REMOVED lines=8> */
.L_x_3396:
[----:B------:R-:W0:Y:S01]  /*1370*/  S2R R38, SR_TID.X ;  /* 0x0000000000267919 */ /* 0x000e220000002100 */
[----:B------:R-:W1:Y:S08]  /*1380*/  LDC.64 R2, c[0x0][0x390] ;  /* 0x0000e400ff027b82 */ /* 0x000e700000000a00 */
[----:B------:R-:W2:Y:S01]  /*1390*/  LDC.64 R4, c[0x0][0x398] ;  /* 0x0000e600ff047b82 */ /* 0x000ea20000000a00 */
[----:B-1----:R-:W-:-:S04]  /*13a0*/  IMAD.WIDE.U32 R2, R37, 0x4, R2 ;  /* 0x0000000425027825 */ /* 0x002fc800078e0002 */
[----:B0-----:R-:W-:-:S04]  /*13b0*/  IMAD.WIDE.U32 R2, R38, 0x20, R2 ;  /* 0x0000002026027825 */ /* 0x001fc800078e0002 */
[----:B--2---:R-:W-:Y:S01]  /*13c0*/  IMAD.WIDE.U32 R4, R37, 0x4, R4 ;  /* 0x0000000425047825 */ /* 0x004fe200078e0004 */
[----:B------:R-:W2:Y:S03]  /*13d0*/  LDG.E.ENL2.256 R8, R16, desc[UR4][R2.64] ;  /* 0xfe0000040210797e */ /* 0x000ea60008121908 */
[----:B------:R-:W-:-:S05]  /*13e0*/  IMAD.WIDE.U32 R4, R38, 0x20, R4 ;  /* 0x0000002026047825 */ /* 0x000fca00078e0004 */
[----:B------:R0:W5:Y:S01]  /*13f0*/  LDG.E.ENL2.256 R40, R12, desc[UR4][R4.64] ;  /* 0xfe000004040c797e */ /* 0x0001620008121928 */
[----:B------:R-:W-:-:S03]  /*1400*/  UISETP.NE.AND UP0, UPT, UR6, URZ, UPT ;  /* 0x000000ff0600728c */ /* 0x000fc6000bf05270 */
[----:B--2---:R0:W-:Y:S04]  /*1410*/  STL.64 [R1+0x1450], R8 ;  /* 0x0014500801007387 */ /* 0x0041e80000100a00 */
[----:B------:R0:W-:Y:S02]  /*1420*/  STL.64 [R1+0x1458], R10 ;  /* 0x0014580a01007387 */ /* 0x0001e40000100a00 */
[----:B------:R-:W-:Y:S05]  /*1430*/  BRA.U UP0, `(.L_x_3437) ;  /* 0x0000000100e47547 */ /* 0x000fea000b800000 */
[----:B------:R-:W-:Y:S01]  /*1440*/  BSSY.RECONVERGENT B3, `(.L_x_3438) ;  /* 0x0000005000037945 */ /* 0x000fe20003800200 */
[----:B------:R-:W-:Y:S02]  /*1450*/  MOV R2, R16 ;  /* 0x0000001000027202 */ /* 0x000fe40000000f00 */
[----:B0----5:R-:W-:Y:S02]  /*1460*/  MOV R5, R12 ;  /* 0x0000000c00057202 */ /* 0x021fe40000000f00 */
[----:B------:R-:W-:-:S07]  /*1470*/  MOV R3, 0x1490 ;  /* 0x0000149000037802 */ /* 0x000fce0000000f00 */
[----:B------:R-:W-:Y:S05]  /*1480*/  CALL.REL.NOINC `($_ZN2at6native29vectorized_elementwise_kernelILi8EN48_GLOBAL__N__08322988_15_IGammaKernel_cu_cb51a28d10CalcIgammaIfEESt5arrayIPcLm3EEEEviT0_T1_$_ZN46_INTERNAL_08322988_15_IGammaKernel_cu_cb51a28d48_GLOBAL__N__08322988_15_IGammaKernel_cu_cb51a28d11calc_igammaIfEET_S2_S2_) ;  /* 0x0000000400c47944 */ /* 0x000fea0003c00000 */
[----:B------:R-:W-:Y:S05]  /*1490*/  BSYNC.RECONVERGENT B3 ;  /* 0x0000000000037941 */ /* 0x000fea0003800200 */
.L_x_3438:
[----:B------:R-:W-:Y:S01]  /*14a0*/  BSSY.RECONVERGENT B3, `(.L_x_3439) ;  /* 0x0000006000037945 */ /* 0x000fe20003800200 */
[----:B------:R-:W-:Y:S01]  /*14b0*/  IMAD.MOV.U32 R2, RZ, RZ, R17 ;  /* 0x000000ffff027224 */ /* 0x000fe200078e0011 */
[----:B------:R-:W-:Y:S02]  /*14c0*/  MOV R5, R13 ;  /* 0x0000000d00057202 */ /* 0x000fe40000000f00 */
[----:B------:R-:W-:Y:S02]  /*14d0*/  MOV R16, R0 ;  /* 0x0000000000107202 */ /* 0x000fe40000000f00 */
[----:B------:R-:W-:-:S07]  /*14e0*/  MOV R3, 0x1500 ;  /* 0x0000150000037802 */ /* 0x000fce0000000f00 */
[----:B------:R-:W-:Y:S05]  /*14f0*/  CALL.REL.NOINC `($_ZN2at6native29vectorized_elementwise_kernelILi8EN48_GLOBAL__N__08322988_15_IGammaKernel_cu_cb51a28d10CalcIgammaIfEESt5arrayIPcLm3EEEEviT0_T1_$_ZN46_INTERNAL_08322988_15_IGammaKernel_cu_cb51a28d48_GLOBAL__N__08322988_15_IGammaKernel_cu_cb51a28d11calc_igammaIfEET_S2_S2_) ;  /* 0x0000000400a87944 */ /* 0x000fea0003c00000 */
[----:B------:R-:W-:Y:S05]  /*1500*/  BSYNC.RECONVERGENT B3 ;  /* 0x0000000000037941 */ /* 0x000fea0003800200 */
.L_x_3439:
[----:B------:R-:W-:Y:S01]  /*1510*/  BSSY.RECONVERGENT B3, `(.L_x_3440) ;  /* 0x0000006000037945 */ /* 0x000fe20003800200 */
[----:B------:R-:W-:Y:S01]  /*1520*/  IMAD.MOV.U32 R2, RZ, RZ, R18 ;  /* 0x000000ffff027224 */ /* 0x000fe200078e0012 */
[----:B------:R-:W-:Y:S02]  /*1530*/  MOV R5, R14 ;  /* 0x0000000e00057202 */ /* 0x000fe40000000f00 */
[----:B------:R-:W-:Y:S02]  /*1540*/  MOV R17, R0 ;  /* 0x0000000000117202 */ /* 0x000fe40000000f00 */
[----:B------:R-:W-:-:S07]  /*1550*/  MOV R3, 0x1570 ;  /* 0x0000157000037802 */ /* 0x000fce0000000f00 */
[----:B------:R-:W-:Y:S05]  /*1560*/  CALL.REL.NOINC `($_ZN2at6native29vectorized_elementwise_kernelILi8EN48_GLOBAL__N__08322988_15_IGammaKernel_cu_cb51a28d10CalcIgammaIfEESt5arrayIPcLm3EEEEviT0_T1_$_ZN46_INTERNAL_08322988_15_IGammaKernel_cu_cb51a28d48_GLOBAL__N__08322988_15_IGammaKernel_cu_cb51a28d11calc_igammaIfEET_S2_S2_) ;  /* 0x00000004008c7944 */ /* 0x000fea0003c00000 */
[----:B------:R-:W-:Y:S05]  /*1570*/  BSYNC.RECONVERGENT B3 ;  /* 0x0000000000037941 */ /* 0x000fea0003800200 */
.L_x_3440:
[----:B------:R-:W-:Y:S01]  /*1580*/  BSSY.RECONVERGENT B3, `(.L_x_3441) ;  /* 0x0000006000037945 */ /* 0x000fe20003800200 */
[----:B------:R-:W-:Y:S01]  /*1590*/  IMAD.MOV.U32 R2, RZ, RZ, R19 ;  /* 0x000000ffff027224 */ /* 0x000fe200078e0013 */
[----:B------:R-:W-:Y:S02]  /*15a0*/  MOV R5, R15 ;  /* 0x0000000f00057202 */ /* 0x000fe40000000f00 */
[----:B------:R-:W-:Y:S02]  /*15b0*/  MOV R18, R0 ;  /* 0x0000000000127202 */ /* 0x000fe40000000f00 */
[----:B------:R-:W-:-:S07]  /*15c0*/  MOV R3, 0x15e0 ;  /* 0x000015e000037802 */ /* 0x000fce0000000f00 */
[----:B------:R-:W-:Y:S05]  /*15d0*/  CALL.REL.NOINC `($_ZN2at6native29vectorized_elementwise_kernelILi8EN48_GLOBAL__N__08322988_15_IGammaKernel_cu_cb51a28d10CalcIgammaIfEESt5arrayIPcLm3EEEEviT0_T1_$_ZN46_INTERNAL_08322988_15_IGammaKernel_cu_cb51a28d48_GLOBAL__N__08322988_15_IGammaKernel_cu_cb51a28d11calc_igammaIfEET_S2_S2_) ;  /* 0x0000000400707944 */ /* 0x000fea0003c00000 */
[----:B------:R-:W-:Y:S05]  /*15e0*/  BSYNC.RECONVERGENT B3 ;  /* 0x0000000000037941 */ /* 0x000fea0003800200 */
.L_x_3441:
[----:B------:R0:W5:Y:S01]  /*15f0*/  LDL.LU R2, [R1+0x1450] ;  /* 0x0014500001027983 */ /* 0x0001620000300800 */
[----:B------:R-:W-:Y:S01]  /*1600*/  BSSY.RECONVERGENT B3, `(.L_x_3442) ;  /* 0x0000005000037945 */ /* 0x000fe20003800200 */
[----:B------:R-:W-:Y:S01]  /*1610*/  IMAD.MOV.U32 R5, RZ, RZ, R40 ;  /* 0x000000ffff057224 */ /* 0x000fe200078e0028 */
[----:B------:R-:W-:Y:S02]  /*1620*/  MOV R19, R0 ;  /* 0x0000000000137202 */ /* 0x000fe40000000f00 */
[----:B------:R-:W-:-:S07]  /*1630*/  MOV R3, 0x1650 ;  /* 0x0000165000037802 */ /* 0x000fce0000000f00 */
[----:B0----5:R-:W-:Y:S05]  /*1640*/  CALL.REL.NOINC `($_ZN2at6native29vectorized_elementwise_kernelILi8EN48_GLOBAL__N__08322988_15_IGammaKernel_cu_cb51a28d10CalcIgammaIfEESt5arrayIPcLm3EEEEviT0_T1_$_ZN46_INTERNAL_08322988_15_IGammaKernel_cu_cb51a28d48_GLOBAL__N__08322988_15_IGammaKernel_cu_cb51a28d11calc_igammaIfEET_S2_S2_) ;  /* 0x0000000400547944 */ /* 0x021fea0003c00000 */
[----:B------:R-:W-:Y:S05]  /*1650*/  BSYNC.RECONVERGENT B3 ;  /* 0x0000000000037941 */ /* 0x000fea0003800200 */
.L_x_3442:
[----:B------:R0:W5:Y:S01]  /*1660*/  LDL.LU R2, [R1+0x1454] ;  /* 0x0014540001027983 */ /* 0x0001620000300800 */
[----:B------:R-:W-:Y:S01]  /*1670*/  BSSY.RECONVERGENT B3, `(.L_x_3443) ;  /* 0x0000005000037945 */ /* 0x000fe20003800200 */
[----:B------:R-:W-:Y:S01]  /*1680*/  MOV R5, R41 ;  /* 0x0000002900057202 */ /* 0x000fe20000000f00 */
[----:B------:R-:W-:Y:S01]  /*1690*/  IMAD.MOV.U32 R12, RZ, RZ, R0 ;  /* 0x000000ffff0c7224 */ /* 0x000fe200078e0000 */
[----:B------:R-:W-:-:S07]  /*16a0*/  MOV R3, 0x16c0 ;  /* 0x000016c000037802 */ /* 0x000fce0000000f00 */
[----:B0----5:R-:W-:Y:S05]  /*16b0*/  CALL.REL.NOINC `($_ZN2at6native29vectorized_elementwise_kernelILi8EN48_GLOBAL__N__08322988_15_IGammaKernel_cu_cb51a28d10CalcIgammaIfEESt5arrayIPcLm3EEEEviT0_T1_$_ZN46_INTERNAL_08322988_15_IGammaKernel_cu_cb51a28d48_GLOBAL__N__08322988_15_IGammaKernel_cu_cb51a28d11calc_igammaIfEET_S2_S2_) ;  /* 0x0000000400387944 */ /* 0x021fea0003c00000 */
[----:B------:R-:W-:Y:S05]  /*16c0*/  BSYNC.RECONVERGENT B3 ;  /* 0x0000000000037941 */ /* 0x000fea0003800200 */
.L_x_3443:
[----:B------:R0:W5:Y:S01]  /*16d0*/  LDL.LU R2, [R1+0x1458] ;  /* 0x0014580001027983 */ /* 0x0001620000300800 */
[----:B------:R-:W-:Y:S01]  /*16e0*/  BSSY.RECONVERGENT B3, `(.L_x_3444) ;  /* 0x0000005000037945 */ /* 0x000fe20003800200 */
[----:B------:R-:W-:Y:S02]  /*16f0*/  MOV R5, R42 ;  /* 0x0000002a00057202 */ /* 0x000fe40000000f00 */
[----:B------:R-:W-:Y:S02]  /*1700*/  MOV R13, R0 ;  /* 0x00000000000d7202 */ /* 0x000fe40000000f00 */
[----:B------:R-:W-:-:S07]  /*1710*/  MOV R3, 0x1730 ;  /* 0x0000173000037802 */ /* 0x000fce0000000f00 */
[----:B0----5:R-:W-:Y:S05]  /*1720*/  CALL.REL.NOINC `($_ZN2at6native29vectorized_elementwise_kernelILi8EN48_GLOBAL__N__08322988_15_IGammaKernel_cu_cb51a28d10CalcIgammaIfEESt5arrayIPcLm3EEEEviT0_T1_$_ZN46_INTERNAL_08322988_15_IGammaKernel_cu_cb51a28d48_GLOBAL__N__08322988_15_IGammaKernel_cu_cb51a28d11calc_igammaIfEET_S2_S2_) ;  /* 0x00000004001c7944 */ /* 0x021fea0003c00000 */
[----:B------:R-:W-:Y:S05]  /*1730*/  BSYNC.RECONVERGENT B3 ;  /* 0x0000000000037941 */ /* 0x000fea0003800200 */
.L_x_3444:
[----:B------:R0:W5:Y:S01]  /*1740*/  LDL.LU R2, [R1+0x145c] ;  /* 0x00145c0001027983 */ /* 0x0001620000300800 */
[----:B------:R-:W-:Y:S01]  /*1750*/  BSSY.RECONVERGENT B3, `(.L_x_3445) ;  /* 0x0000005000037945 */ /* 0x000fe20003800200 */
[----:B------:R-:W-:Y:S01]  /*1760*/  IMAD.MOV.U32 R5, RZ, RZ, R43 ;  /* 0x000000ffff057224 */ /* 0x000fe200078e002b */
[----:B------:R-:W-:Y:S02]  /*1770*/  MOV R14, R0 ;  /* 0x00000000000e7202 */ /* 0x000fe40000000f00 */
[----:B------:R-:W-:-:S07]  /*1780*/  MOV R3, 0x17a0 ;  /* 0x000017a000037802 */ /* 0x000fce0000000f00 */
[----:B0----5:R-:W-:Y:S05]  /*1790*/  CALL.REL.NOINC `($_ZN2at6native29vectorized_elementwise_kernelILi8EN48_GLOBAL__N__08322988_15_IGammaKernel_cu_cb51a28d10CalcIgammaIfEESt5arrayIPcLm3EEEEviT0_T1_$_ZN46_INTERNAL_08322988_15_IGammaKernel_cu_cb51a28d48_GLOBAL__N__08322988_15_IGammaKernel_cu_cb51a28d11calc_igammaIfEET_S2_S2_) ;  /* 0x0000000400007944 */ /* 0x021fea0003c00000 */
[----:B------:R-:W-:Y:S05]  /*17a0*/  BSYNC.RECONVERGENT B3 ;  /* 0x0000000000037941 */ /* 0x000fea0003800200 */
.L_x_3445:
[----:B------:R-:W-:Y:S01]  /*17b0*/  MOV R15, R0 ;  /* 0x00000000000f7202 */ /* 0x000fe20000000f00 */
[----:B------:R-:W-:Y:S06]  /*17c0*/  BRA `(.L_x_3446) ;  /* 0x0000000000e07947 */ /* 0x000fec0003800000 */
.L_x_3437:
[----:B------:R-:W-:Y:S01]  /*17d0*/  BSSY.RECONVERGENT B3, `(.L_x_3447) ;  /* 0x0000005000037945 */ /* 0x000fe20003800200 */
[----:B0-----:R-:W-:Y:S01]  /*17e0*/  IMAD.MOV.U32 R4, RZ, RZ, R16 ;  /* 0x000000ffff047224 */ /* 0x001fe200078e0010 */
[----:B-----5:R-:W-:Y:S02]  /*17f0*/  MOV R6, R12 ;  /* 0x0000000c00067202 */ /* 0x020fe40000000f00 */
[----:B------:R-:W-:-:S07]  /*1800*/  MOV R2, 0x1820 ;  /* 0x0000182000027802 */ /* 0x000fce0000000f00 */
[----:B------:R-:W-:Y:S05]  /*1810*/  CALL.REL.NOINC `($_ZN2at6native29vectorized_elementwise_kernelILi8EN48_GLOBAL__N__08322988_15_IGammaKernel_cu_cb51a28d10CalcIgammaIfEESt5arrayIPcLm3EEEEviT0_T1_$_ZN46_INTERNAL_08322988_15_IGammaKernel_cu_cb51a28d48_GLOBAL__N__08322988_15_IGammaKernel_cu_cb51a28d12calc_igammacIfEET_S2_S2_) ;  /* 0x0000011c00b47944 */ /* 0x000fea0003c00000 */
[----:B------:R-:W-:Y:S05]  /*1820*/  BSYNC.RECONVERGENT B3 ;  /* 0x0000000000037941 */ /* 0x000fea0003800200 */
.L_x_3447:
[----:B------:R-:W-:Y:S01]  /*1830*/  BSSY.RECONVERGENT B3, `(.L_x_3448) ;  /* 0x0000006000037945 */ /* 0x000fe20003800200 */
[----:B------:R-:W-:Y:S01]  /*1840*/  MOV R4, R17 ;  /* 0x0000001100047202 */ /* 0x000fe20000000f00 */
[----:B------:R-:W-:Y:S01]  /*1850*/  IMAD.MOV.U32 R6, RZ, RZ, R13 ;  /* 0x000000ffff067224 */ /* 0x000fe200078e000d */
[----:B------:R-:W-:Y:S02]  /*1860*/  MOV R16, R0 ;  /* 0x0000000000107202 */ /* 0x000fe40000000f00 */
[----:B------:R-:W-:-:S07]  /*1870*/  MOV R2, 0x1890 ;  /* 0x0000189000027802 */ /* 0x000fce0000000f00 */
[----:B------:R-:W-:Y:S05]  /*1880*/  CALL.REL.NOINC `($_ZN2at6native29vectorized_elementwise_kernelILi8EN48_GLOBAL__N__08322988_15_IGammaKernel_cu_cb51a28d10CalcIgammaIfEESt5arrayIPcLm3EEEEviT0_T1_$_ZN46_INTERNAL_08322988_15_IGammaKernel_cu_cb51a28d48_GLOBAL__N__08322988_15_IGammaKernel_cu_cb51a28d12calc_igammacIfEET_S2_S2_) ;  /* 0x0000011c00987944 */ /* 0x000fea0003c00000 */
[----:B------:R-:W-:Y:S05]  /*1890*/  BSYNC.RECONVERGENT B3 ;  /* 0x0000000000037941 */ /* 0x000fea0003800200 */
.L_x_3448:
[----:B------:R-:W-:Y:S01]  /*18a0*/  BSSY.RECONVERGENT B3, `(.L_x_3449) ;  /* 0x0000006000037945 */ /* 0x000fe20003800200 */
[----:B------:R-:W-:Y:S01]  /*18b0*/  MOV R4, R18 ;  /* 0x0000001200047202 */ /* 0x000fe20000000f00 */
[----:B------:R-:W-:Y:S01]  /*18c0*/  IMAD.MOV.U32 R6, RZ, RZ, R14 ;  /* 0x000000ffff067224 */ /* 0x000fe200078e000e */
[----:B------:R-:W-:Y:S02]  /*18d0*/  MOV R17, R0 ;  /* 0x0000000000117202 */ /* 0x000fe40000000f00 */
[----:B------:R-:W-:-:S07]  /*18e0*/  MOV R2, 0x1900 ;  /* 0x0000190000027802 */ /* 0x000fce0000000f00 */
[----:B------:R-:W-:Y:S05]  /*18f0*/  CALL.REL.NOINC `($_ZN2at6native29vectorized_elementwise_kernelILi8EN48_GLOBAL__N__08322988_15_IGammaKernel_cu_cb51a28d10CalcIgammaIfEESt5arrayIPcLm3EEEEviT0_T1_$_ZN46_INTERNAL_08322988_15_IGammaKernel_cu_cb51a28d48_GLOBAL__N__08322988_15_IGammaKernel_cu_cb51a28d12calc_igammacIfEET_S2_S2_) ;  /* 0x0000011c007c7944 */ /* 0x000fea0003c00000 */
[----:B------:R-:W-:Y:S05]  /*1900*/  BSYNC.RECONVERGENT B3 ;  /* 0x0000000000037941 */ /* 0x000fea0003800200 */
.L_x_3449:
[----:B------:R-:W-:Y:S01]  /*1910*/  BSSY.RECONVERGENT B3, `(.L_x_3450) ;  /* 0x0000006000037945 */ /* 0x000fe20003800200 */
[----:B------:R-:W-:Y:S01]  /*1920*/  MOV R4, R19 ;  /* 0x0000001300047202 */ /* 0x000fe20000000f00 */
[----:B------:R-:W-:Y:S01]  /*1930*/  IMAD.MOV.U32 R6, RZ, RZ, R15 ;  /* 0x000000ffff067224 */ /* 0x000fe200078e000f */
[----:B------:R-:W-:Y:S02]  /*1940*/  MOV R18, R0 ;  /* 0x0000000000127202 */ /* 0x000fe40000000f00 */
[----:B------:R-:W-:-:S07]  /*1950*/  MOV R2, 0x1970 ;  /* 0x0000197000027802 */ /* 0x000fce0000000f00 */
[----:B------:R-:W-:Y:S05]  /*1960*/  CALL.REL.NOINC `($_ZN2at6native29vectorized_elementwise_kernelILi8EN48_GLOBAL__N__08322988_15_IGammaKernel_cu_cb51a28d10CalcIgammaIfEESt5arrayIPcLm3EEEEviT0_T1_$_ZN46_INTERNAL_08322988_15_IGammaKernel_cu_cb51a28d48_GLOBAL__N__08322988_15_IGammaKernel_cu_cb51a28d12calc_igammacIfEET_S2_S2_) ;  /* 0x0000011c00607944 */ /* 0x000fea0003c00000 */
[----:B------:R-:W-:Y:S05]  /*1970*/  BSYNC.RECONVERGENT B3 ;  /* 0x0000000000037941 */ /* 0x000fea0003800200 */
.L_x_3450:
[----:B------:R0:W5:Y:S01]  /*1980*/  LDL.LU R4, [R1+0x1450] ;  /* 0x0014500001047983 */ /* 0x0001620000300800 */
[----:B------:R-:W-:Y:S01]  /*1990*/  BSSY.RECONVERGENT B3, `(.L_x_3451) ;  /* 0x0000005000037945 */ /* 0x000fe20003800200 */
[----:B------:R-:W-:Y:S01]  /*19a0*/  MOV R6, R40 ;  /* 0x0000002800067202 */ /* 0x000fe20000000f00 */
[----:B------:R-:W-:Y:S01]  /*19b0*/  IMAD.MOV.U32 R19, RZ, RZ, R0 ;  /* 0x000000ffff137224 */ /* 0x000fe200078e0000 */
[----:B------:R-:W-:-:S07]  /*19c0*/  MOV R2, 0x19e0 ;  /* 0x000019e000027802 */ /* 0x000fce0000000f00 */
[----:B0----5:R-:W-:Y:S05]  /*19d0*/  CALL.REL.NOINC `($_ZN2at6native29vectorized_elementwise_kernelILi8EN48_GLOBAL__N__08322988_15_IGammaKernel_cu_cb51a28d10CalcIgammaIfEESt5arrayIPcLm3EEEEviT0_T1_$_ZN46_INTERNAL_08322988_15_IGammaKernel_cu_cb51a28d48_GLOBAL__N__08322988_15_IGammaKernel_cu_cb51a28d12calc_igammacIfEET_S2_S2_) ;  /* 0x0000011c00447944 */ /* 0x021fea0003c00000 */
[----:B------:R-:W-:Y:S05]  /*19e0*/  BSYNC.RECONVERGENT B3 ;  /* 0x0000000000037941 */ /* 0x000fea0003800200 */
.L_x_3451:
[----:B------:R0:W5:Y:S01]  /*19f0*/  LDL.LU R4, [R1+0x1454] ;  /* 0x0014540001047983 */ /* 0x0001620000300800 */
[----:B------:R-:W-:Y:S01]  /*1a00*/  BSSY.RECONVERGENT B3, `(.L_x_3452) ;  /* 0x0000005000037945 */ /* 0x000fe20003800200 */
[----:B------:R-:W-:Y:S02]  /*1a10*/  MOV R6, R41 ;  /* 0x0000002900067202 */ /* 0x000fe40000000f00 */
[----:B------:R-:W-:Y:S02]  /*1a20*/  MOV R12, R0 ;  /* 0x00000000000c7202 */ /* 0x000fe40000000f00 */
[----:B------:R-:W-:-:S07]  /*1a30*/  MOV R2, 0x1a50 ;  /* 0x00001a5000027802 */ /* 0x000fce0000000f00 */
[----:B0----5:R-:W-:Y:S05]  /*1a40*/  CALL.REL.NOINC `($_ZN2at6native29vectorized_elementwise_kernelILi8EN48_GLOBAL__N__08322988_15_IGammaKernel_cu_cb51a28d10CalcIgammaIfEESt5arrayIPcLm3EEEEviT0_T1_$_ZN46_INTERNAL_08322988_15_IGammaKernel_cu_cb51a28d48_GLOBAL__N__08322988_15_IGammaKernel_cu_cb51a28d12calc_igammacIfEET_S2_S2_) ;  /* 0x0000011c00287944 */ /* 0x021fea0003c00000 */
[----:B------:R-:W-:Y:S05]  /*1a50*/  BSYNC.RECONVERGENT B3 ;  /* 0x0000000000037941 */ /* 0x000fea0003800200 */
.L_x_3452:
[----:B------:R0:W5:Y:S01]  /*1a60*/  LDL.LU R4, [R1+0x1458] ;  /* 0x0014580001047983 */ /* 0x0001620000300800 */
[----:B------:R-:W-:Y:S01]  /*1a70*/  BSSY.RECONVERGENT B3, `(.L_x_3453) ;  /* 0x0000005000037945 */ /* 0x000fe20003800200 */
[----:B------:R-:W-:Y:S01]  /*1a80*/  IMAD.MOV.U32 R6, RZ, RZ, R42 ;  /* 0x000000ffff067224 */ /* 0x000fe200078e002a */
[----:B------:R-:W-:Y:S02]  /*1a90*/  MOV R13, R0 ;  /* 0x00000000000d7202 */ /* 0x000fe40000000f00 */
[----:B------:R-:W-:-:S07]  /*1aa0*/  MOV R2, 0x1ac0 ;  /* 0x00001ac000027802 */ /* 0x000fce0000000f00 */
[----:B0----5:R-:W-:Y:S05]  /*1ab0*/  CALL.REL.NOINC `($_ZN2at6native29vectorized_elementwise_kernelILi8EN48_GLOBAL__N__08322988_15_IGammaKernel_cu_cb51a28d10CalcIgammaIfEESt5arrayIPcLm3EEEEviT0_T1_$_ZN46_INTERNAL_08322988_15_IGammaKernel_cu_cb51a28d48_GLOBAL__N__08322988_15_IGammaKernel_cu_cb51a28d12calc_igammacIfEET_S2_S2_) ;  /* 0x0000011c000c7944 */ /* 0x021fea0003c00000 */
[----:B------:R-:W-:Y:S05]  /*1ac0*/  BSYNC.RECONVERGENT B3 ;  /* 0x0000000000037941 */ /* 0x000fea0003800200 */
.L_x_3453:
[----:B------:R0:W5:Y:S01]  /*1ad0*/  LDL.LU R4, [R1+0x145c] ;  /* 0x00145c0001047983 */ /* 0x0001620000300800 */
[----:B------:R-:W-:Y:S01]  /*1ae0*/  BSSY.RECONVERGENT B3, `(.L_x_3454) ;  /* 0x0000005000037945 */ /* 0x000fe20003800200 */
[----:B------:R-:W-:Y:S01]  /*1af0*/  MOV R6, R43 ;  /* 0x0000002b00067202 */ /* 0x000fe20000000f00 */
[----:B------:R-:W-:Y:S01]  /*1b00*/  IMAD.MOV.U32 R14, RZ, RZ, R0 ;  /* 0x000000ffff0e7224 */ /* 0x000fe200078e0000 */
[----:B------:R-:W-:-:S07]  /*1b10*/  MOV R2, 0x1b30 ;  /* 0x00001b3000027802 */ /* 0x000fce0000000f00 */
[----:B0----5:R-:W-:Y:S05]  /*1b20*/  CALL.REL.NOINC `($_ZN2at6native29vectorized_elementwise_kernelILi8EN48_GLOBAL__N__08322988_15_IGammaKernel_cu_cb51a28d10CalcIgammaIfEESt5arrayIPcLm3EEEEviT0_T1_$_ZN46_INTERNAL_08322988_15_IGammaKernel_cu_cb51a28d48_GLOBAL__N__08322988_15_IGammaKernel_cu_cb51a28d12calc_igammacIfEET_S2_S2_) ;  /* 0x0000011800f07944 */ /* 0x021fea0003c00000 */
[----:B------:R-:W-:Y:S05]  /*1b30*/  BSYNC.RECONVERGENT B3 ;  /* 0x0000000000037941 */ /* 0x000fea0003800200 */
.L_x_3454:
[----:B------:R-:W-:-:S07]  /*1b40*/  MOV R15, R0 ;  /* 0x00000000000f7202 */ /* 0x000fce0000000f00 */
.L_x_3446:
[----:B------:R-:W0:Y:S02]  /*1b50*/  LDC.64 R2, c[0x0][0x388] ;  /* 0x0000e200ff027b82 */ /* 0x000e240000000a00 */
[----:B0-----:R-:W-:-:S04]  /*1b60*/  IMAD.WIDE.U32 R2, R37, 0x4, R2 ;  /* 0x0000000425027825 */ /* 0x001fc800078e0002 */
[----:B------:R-:W-:-:S05]  /*1b70*/  IMAD.WIDE.U32 R2, R38, 0x20, R2 ;  /* 0x0000002026027825 */ /* 0x000fca00078e0002 */
[----:B------:R-:W-:Y:S01]  /*1b80*/  STG.E.ENL2.256 desc[UR4][R2.64], R16, R12 ;  /* 0xf8000010020c797f */ /* 0x000fe2000f121804 */
[----:B------:R-:W-:Y:S05]  /*1b90*/  EXIT ;  /* 0x000000000000794d */ /* 0x000fea0003800000 */
        .type           $_ZN2at6native29vectorized_elementwise_kernelILi8EN48_GLOBAL__N__08322988_15_IGammaKernel_cu_cb51a28d10CalcIgammaIfEESt5arrayIPcLm3EEEEviT0_T1_$_ZN46_INTERNAL_08322988_15_IGammaKernel_cu_cb51a28d48_GLOBAL__N__08322988_15_IGammaKernel_cu_cb51a28d11calc_igammaIfEET_S2_S2_,@function
        .size           $_ZN2at6native29vectorized_elementwise_kernelILi8EN48_GLOBAL__N__08322988_15_IGammaKernel_cu_cb51a28d10CalcIgammaIfEESt5arrayIPcLm3EEEEviT0_T1_$_ZN46_INTERNAL_08322988_15_IGammaKernel_cu_cb51a28d48_GLOBAL__N__08322988_15_IGammaKernel_cu_cb51a28d11calc_igammaIfEET_S2_S2_,($_ZN2at6native29vectorized_elementwise_kernelILi8EN48_GLOBAL__N__08322988_15_IGammaKernel_cu_cb51a28d10CalcIgammaIfEESt5arrayIPcLm3EEEEviT0_T1_$_ZN46_INTERNAL_08322988_15_IGammaKernel_cu_cb51a28d48_GLOBAL__N__08322988_15_IGammaKernel_cu_cb51a28d12calc_igammacIfEET_S2_S2_ - $_ZN2at6native29vectorized_elementwise_kernelILi8EN48_GLOBAL__N__08322988_15_IGammaKernel_cu_cb51a28d10CalcIgammaIfEESt5arrayIPcLm3EEEEviT0_T1_$_ZN46_INTERNAL_08322988_15_IGammaKernel_cu_cb51a28d48_GLOBAL__N__08322988_15_IGammaKernel_cu_cb51a28d11calc_igammaIfEET_S2_S2_)
$_ZN2at6native29vectorized_elementwise_kernelILi8EN48_GLOBAL__N__08322988_15_IGammaKernel_cu_cb51a28d10CalcIgammaIfEESt5arrayIPcLm3EEEEviT0_T1_$_ZN46_INTERNAL_08322988_15_IGammaKernel_cu_cb51a28d48_GLOBAL__N__08322988_15_IGammaKernel_cu_cb51a28d11calc_igammaIfEET_S2_S2_:
        /* <DEDUP_REMOVED lines=1018> */
.L_x_3459:
        /* <DEDUP_REMOVED lines=34> */
.L_x_3460:
[----:B------:R-:W-:Y:S05]  /*5d60*/  BSYNC.RECONVERGENT B0 ;  /* 0x0000000000007941 */ /* 0x000fea0003800200 */
.L_x_3458:
[----:B0-----:R-:W-:Y:S01]  /*5d70*/  HFMA2 R4, -RZ, RZ, 0, 5.9604644775390625e-08 ;  /* 0x00000001ff047431 */ /* 0x001fe200000001ff */
[----:B------:R-:W-:Y:S01]  /*5d80*/  BSSY.RECONVERGENT B0, `(.L_x_3461) ;  /* 0x0000015000007945 */ /* 0x000fe20003800200 */
[----:B------:R-:W-:Y:S01]  /*5d90*/  MOV R7, RZ ;  /* 0x000000ff00077202 */ /* 0x000fe20000000f00 */
[----:B-1----:R-:W-:-:S07]  /*5da0*/  IMAD.MOV.U32 R8, RZ, RZ, -0x41555555 ;  /* 0xbeaaaaabff087424 */ /* 0x002fce00078e00ff */
.L_x_3462:
        /* <DEDUP_REMOVED lines=19> */
.L_x_3461:
        /* <DEDUP_REMOVED lines=9> */
.L_x_3466:
        /* <DEDUP_REMOVED lines=19> */
.L_x_3465:
        /* <DEDUP_REMOVED lines=12> */
.L_x_3468:
        /* <DEDUP_REMOVED lines=19> */
.L_x_3467:
        /* <DEDUP_REMOVED lines=12> */
.L_x_3470:
        /* <DEDUP_REMOVED lines=19> */
.L_x_3469:
        /* <DEDUP_REMOVED lines=12> */
.L_x_3472:
        /* <DEDUP_REMOVED lines=19> */
.L_x_3471:
        /* <DEDUP_REMOVED lines=12> */
.L_x_3474:
        /* <DEDUP_REMOVED lines=19> */
.L_x_3473:
        /* <DEDUP_REMOVED lines=12> */
.L_x_3476:
        /* <DEDUP_REMOVED lines=19> */
.L_x_3475:
        /* <DEDUP_REMOVED lines=12> */
.L_x_3478:
        /* <DEDUP_REMOVED lines=19> */
.L_x_3477:
        /* <DEDUP_REMOVED lines=12> */
.L_x_3480:
        /* <DEDUP_REMOVED lines=19> */
.L_x_3479:
        /* <DEDUP_REMOVED lines=12> */
.L_x_3482:
        /* <DEDUP_REMOVED lines=19> */
.L_x_3481:
        /* <DEDUP_REMOVED lines=12> */
.L_x_3484:
        /* <DEDUP_REMOVED lines=19> */
.L_x_3483:
        /* <DEDUP_REMOVED lines=12> */
.L_x_3486:
        /* <DEDUP_REMOVED lines=19> */
.L_x_3485:
        /* <DEDUP_REMOVED lines=12> */
.L_x_3488:
        /* <DEDUP_REMOVED lines=19> */
.L_x_3487:
        /* <DEDUP_REMOVED lines=12> */
.L_x_3490:
        /* <DEDUP_REMOVED lines=19> */
.L_x_3489:
        /* <DEDUP_REMOVED lines=12> */
.L_x_3492:
        /* <DEDUP_REMOVED lines=19> */
.L_x_3491:
        /* <DEDUP_REMOVED lines=12> */
.L_x_3494:
        /* <DEDUP_REMOVED lines=19> */
.L_x_3493:
        /* <DEDUP_REMOVED lines=12> */
.L_x_3496:
        /* <DEDUP_REMOVED lines=19> */
.L_x_3495:
        /* <DEDUP_REMOVED lines=12> */
.L_x_3498:
        /* <DEDUP_REMOVED lines=19> */
.L_x_3497:
        /* <DEDUP_REMOVED lines=12> */
.L_x_3500:
        /* <DEDUP_REMOVED lines=19> */
.L_x_3499:
        /* <DEDUP_REMOVED lines=12> */
.L_x_3502:
        /* <DEDUP_REMOVED lines=19> */
.L_x_3501:
        /* <DEDUP_REMOVED lines=12> */
.L_x_3504:
        /* <DEDUP_REMOVED lines=19> */
.L_x_3503:
        /* <DEDUP_REMOVED lines=12> */
.L_x_3506:
        /* <DEDUP_REMOVED lines=19> */
.L_x_3505:
        /* <DEDUP_REMOVED lines=12> */
.L_x_3508:
        /* <DEDUP_REMOVED lines=19> */
.L_x_3507:
        /* <DEDUP_REMOVED lines=12> */
.L_x_3510:
        /* <DEDUP_REMOVED lines=19> */
.L_x_3509:
        /* <DEDUP_REMOVED lines=10> */
.L_x_3512:
        /* <DEDUP_REMOVED lines=19> */
.L_x_3511:
[----:B------:R-:W1:Y:S02]  /*8d10*/  MUFU.RCP R0, R2 ;  /* 0x0000000200007308 */ /* 0x000e640000001000 */
[----:B-1----:R-:W-:-:S04]  /*8d20*/  FMUL.FTZ R0, R9, R0 ;  /* 0x0000000009007220 */ /* 0x002fc80000410000 */
[----:B------:R-:W-:-:S05]  /*8d30*/  FMUL.FTZ R0, R8, R0 ;  /* 0x0000000008007220 */ /* 0x000fca0000410000 */
[----:B------:R-:W-:-:S13]  /*8d40*/  FSETP.GT.FTZ.AND P0, PT, |R0|, |R10|, PT ;  /* 0x4000000a0000720b */ /* 0x000fda0003f14200 */
[----:B------:R-:W-:-:S07]  /*8d50*/  @!P0 FADD.FTZ R4, R4, R0 ;  /* 0x0000000004048221 */ /* 0x000fce0000010000 */
.L_x_3464:
[----:B------:R-:W-:Y:S05]  /*8d60*/  BSYNC.RECONVERGENT B0 ;  /* 0x0000000000007941 */ /* 0x000fea0003800200 */
.L_x_3463:
        /* <DEDUP_REMOVED lines=81> */
.L_x_3514:
[----:B------:R-:W-:Y:S05]  /*9280*/  BSYNC.RECONVERGENT B0 ;  /* 0x0000000000007941 */ /* 0x000fea0003800200 */
.L_x_3513:
        /* <DEDUP_REMOVED lines=67> */
[----:B------:R-:W-:Y:S05]  /*96c0*/  CALL.REL.NOINC `($__internal_13_$__cuda_sm20_dsqrt_rn_f64_mediumpath_v1) ;  /* 0x0000026400607944 */ /* 0x000fea0003c00000 */
[----:B------:R-:W-:Y:S01]  /*96d0*/  MOV R4, R6 ;  /* 0x0000000600047202 */ /* 0x000fe20000000f00 */
[----:B------:R-:W-:-:S07]  /*96e0*/  IMAD.MOV.U32 R5, RZ, RZ, R7 ;  /* 0x000000ffff057224 */ /* 0x000fce00078e0007 */
.L_x_3516:
[----:B------:R-:W-:Y:S05]  /*96f0*/  BSYNC.RECONVERGENT B1 ;  /* 0x0000000000017941 */ /* 0x000fea0003800200 */
.L_x_3515:
        /* <DEDUP_REMOVED lines=20> */
[----:B------:R-:W-:Y:S05]  /*9840*/  CALL.REL.NOINC `($__internal_12_$__cuda_sm20_div_rn_f64_full) ;  /* 0x0000025c006c7944 */ /* 0x000fea0003c00000 */
.L_x_3518:
[----:B------:R-:W-:Y:S05]  /*9850*/  BSYNC.RECONVERGENT B1 ;  /* 0x0000000000017941 */ /* 0x000fea0003800200 */
.L_x_3517:
        /* <DEDUP_REMOVED lines=9> */
.L_x_3457:
        /* <DEDUP_REMOVED lines=995> */
.L_x_3521:
        /* <DEDUP_REMOVED lines=34> */
.L_x_3522:
[----:B------:R-:W-:Y:S05]  /*d940*/  BSYNC.RECONVERGENT B0 ;  /* 0x0000000000007941 */ /* 0x000fea0003800200 */
.L_x_3520:
[----:B0-----:R-:W-:Y:S01]  /*d950*/  HFMA2 R4, -RZ, RZ, 0, 5.9604644775390625e-08 ;  /* 0x00000001ff047431 */ /* 0x001fe200000001ff */
[----:B------:R-:W-:Y:S01]  /*d960*/  BSSY.RECONVERGENT B0, `(.L_x_3523) ;  /* 0x0000015000007945 */ /* 0x000fe20003800200 */
[----:B------:R-:W-:Y:S01]  /*d970*/  IMAD.MOV.U32 R7, RZ, RZ, RZ ;  /* 0x000000ffff077224 */ /* 0x000fe200078e00ff */
[----:B-1----:R-:W-:-:S07]  /*d980*/  MOV R8, 0xbeaaaaab ;  /* 0xbeaaaaab00087802 */ /* 0x002fce0000000f00 */
.L_x_3524:
        /* <DEDUP_REMOVED lines=19> */
.L_x_3523:
        /* <DEDUP_REMOVED lines=9> */
.L_x_3528:
        /* <DEDUP_REMOVED lines=19> */
.L_x_3527:
        /* <DEDUP_REMOVED lines=12> */
.L_x_3530:
        /* <DEDUP_REMOVED lines=19> */
.L_x_3529:
        /* <DEDUP_REMOVED lines=12> */
.L_x_3532:
        /* <DEDUP_REMOVED lines=19> */
.L_x_3531:
        /* <DEDUP_REMOVED lines=12> */
.L_x_3534:
        /* <DEDUP_REMOVED lines=19> */
.L_x_3533:
        /* <DEDUP_REMOVED lines=12> */
.L_x_3536:
        /* <DEDUP_REMOVED lines=19> */
.L_x_3535:
        /* <DEDUP_REMOVED lines=12> */
.L_x_3538:
        /* <DEDUP_REMOVED lines=19> */
.L_x_3537:
        /* <DEDUP_REMOVED lines=12> */
.L_x_3540:
        /* <DEDUP_REMOVED lines=19> */
.L_x_3539:
        /* <DEDUP_REMOVED lines=12> */
.L_x_3542:
        /* <DEDUP_REMOVED lines=19> */
.L_x_3541:
        /* <DEDUP_REMOVED lines=12> */
.L_x_3544:
        /* <DEDUP_REMOVED lines=19> */
.L_x_3543:
        /* <DEDUP_REMOVED lines=12> */
.L_x_3546:
        /* <DEDUP_REMOVED lines=19> */
.L_x_3545:
        /* <DEDUP_REMOVED lines=12> */
.L_x_3548:
        /* <DEDUP_REMOVED lines=19> */
.L_x_3547:
        /* <DEDUP_REMOVED lines=12> */
.L_x_3550:
        /* <DEDUP_REMOVED lines=19> */
.L_x_3549:
        /* <DEDUP_REMOVED lines=12> */
.L_x_3552:
        /* <DEDUP_REMOVED lines=19> */
.L_x_3551:
        /* <DEDUP_REMOVED lines=12> */
.L_x_3554:
        /* <DEDUP_REMOVED lines=19> */
.L_x_3553:
        /* <DEDUP_REMOVED lines=12> */
.L_x_3556:
        /* <DEDUP_REMOVED lines=19> */
.L_x_3555:
        /* <DEDUP_REMOVED lines=12> */
.L_x_3558:
        /* <DEDUP_REMOVED lines=19> */
.L_x_3557:
        /* <DEDUP_REMOVED lines=12> */
.L_x_3560:
        /* <DEDUP_REMOVED lines=19> */
.L_x_3559:
        /* <DEDUP_REMOVED lines=12> */
.L_x_3562:
        /* <DEDUP_REMOVED lines=19> */
.L_x_3561:
        /* <DEDUP_REMOVED lines=12> */
.L_x_3564:
        /* <DEDUP_REMOVED lines=19> */
.L_x_3563:
        /* <DEDUP_REMOVED lines=12> */
.L_x_3566:
        /* <DEDUP_REMOVED lines=19> */
.L_x_3565:
        /* <DEDUP_REMOVED lines=12> */
.L_x_3568:
        /* <DEDUP_REMOVED lines=19> */
.L_x_3567:
        /* <DEDUP_REMOVED lines=12> */
.L_x_3570:
        /* <DEDUP_REMOVED lines=19> */
.L_x_3569:
        /* <DEDUP_REMOVED lines=12> */
.L_x_3572:
        /* <DEDUP_REMOVED lines=19> */
.L_x_3571:
        /* <DEDUP_REMOVED lines=10> */
.L_x_3574:
        /* <DEDUP_REMOVED lines=19> */
.L_x_3573:
[----:B------:R-:W1:Y:S02]  /*108f0*/  MUFU.RCP R0, R2 ;  /* 0x0000000200007308 */ /* 0x000e640000001000 */
[----:B-1----:R-:W-:-:S04]  /*10900*/  FMUL.FTZ R0, R9, R0 ;  /* 0x0000000009007220 */ /* 0x002fc80000410000 */
[----:B------:R-:W-:-:S05]  /*10910*/  FMUL.FTZ R0, R8, R0 ;  /* 0x0000000008007220 */ /* 0x000fca0000410000 */
[----:B------:R-:W-:-:S13]  /*10920*/  FSETP.GT.FTZ.AND P0, PT, |R0|, |R10|, PT ;  /* 0x4000000a0000720b */ /* 0x000fda0003f14200 */
[----:B------:R-:W-:-:S07]  /*10930*/  @!P0 FADD.FTZ R4, R4, R0 ;  /* 0x0000000004048221 */ /* 0x000fce0000010000 */
.L_x_3526:
[----:B------:R-:W-:Y:S05]  /*10940*/  BSYNC.RECONVERGENT B0 ;  /* 0x0000000000007941 */ /* 0x000fea0003800200 */
.L_x_3525:
        /* <DEDUP_REMOVED lines=81> */
.L_x_3576:
[----:B------:R-:W-:Y:S05]  /*10e60*/  BSYNC.RECONVERGENT B0 ;  /* 0x0000000000007941 */ /* 0x000fea0003800200 */
.L_x_3575:
        /* <DEDUP_REMOVED lines=67> */
[----:B------:R-:W-:Y:S05]  /*112a0*/  CALL.REL.NOINC `($__internal_13_$__cuda_sm20_dsqrt_rn_f64_mediumpath_v1) ;  /* 0x000001e800687944 */ /* 0x000fea0003c00000 */
[----:B------:R-:W-:Y:S02]  /*112b0*/  MOV R4, R6 ;  /* 0x0000000600047202 */ /* 0x000fe40000000f00 */
[----:B------:R-:W-:-:S07]  /*112c0*/  MOV R5, R7 ;  /* 0x0000000700057202 */ /* 0x000fce0000000f00 */
.L_x_3578:
[----:B------:R-:W-:Y:S05]  /*112d0*/  BSYNC.RECONVERGENT B1 ;  /* 0x0000000000017941 */ /* 0x000fea0003800200 */
.L_x_3577:
        /* <DEDUP_REMOVED lines=20> */
[----:B------:R-:W-:Y:S05]  /*11420*/  CALL.REL.NOINC `($__internal_12_$__cuda_sm20_div_rn_f64_full) ;  /* 0x000001e000747944 */ /* 0x000fea0003c00000 */
.L_x_3580:
[----:B------:R-:W-:Y:S05]  /*11430*/  BSYNC.RECONVERGENT B1 ;  /* 0x0000000000017941 */ /* 0x000fea0003800200 */
.L_x_3579:
        /* <DEDUP_REMOVED lines=9> */
.L_x_3519:
        /* <DEDUP_REMOVED lines=8> */
[----:B------:R-:W-:Y:S05]  /*11550*/  CALL.REL.NOINC `($_ZN2at6native29vectorized_elementwise_kernelILi8EN48_GLOBAL__N__08322988_15_IGammaKernel_cu_cb51a28d10CalcIgammaIfEESt5arrayIPcLm3EEEEviT0_T1_$_ZN46_INTERNAL_08322988_15_IGammaKernel_cu_cb51a28d48_GLOBAL__N__08322988_15_IGammaKernel_cu_cb51a28d12calc_igammacIfEET_S2_S2_) ;  /* 0x0000002000647944 */ /* 0x000fea0003c00000 */
[----:B------:R-:W-:Y:S05]  /*11560*/  BSYNC.RECONVERGENT B6 ;  /* 0x0000000000067941 */ /* 0x000fea0003800200 */
.L_x_3582:
[----:B------:R-:W-:Y:S01]  /*11570*/  FADD.FTZ R0, -R0, 1 ;  /* 0x3f80000000007421 */ /* 0x000fe20000010100 */
[----:B------:R-:W-:Y:S06]  /*11580*/  BRA `(.L_x_3456) ;  /* 0x0000002000487947 */ /* 0x000fec0003800000 */
.L_x_3581:
        /* <DEDUP_REMOVED lines=52> */
.L_x_3587:
        /* <DEDUP_REMOVED lines=13> */
.L_x_3586:
        /* <DEDUP_REMOVED lines=15> */
.L_x_3589:
        /* <DEDUP_REMOVED lines=16> */
.L_x_3590:
        /* <DEDUP_REMOVED lines=36> */
.L_x_3588:
[----:B------:R-:W-:Y:S05]  /*11dd0*/  BSYNC.RECONVERGENT B0 ;  /* 0x0000000000007941 */ /* 0x000fea0003800200 */
.L_x_3585:
        /* <DEDUP_REMOVED lines=38> */
.L_x_3593:
        /* <DEDUP_REMOVED lines=50> */
.L_x_3592:
[----:B------:R-:W-:Y:S05]  /*12360*/  BSYNC.RECONVERGENT B0 ;  /* 0x0000000000007941 */ /* 0x000fea0003800200 */
.L_x_3591:
        /* <DEDUP_REMOVED lines=10> */
.L_x_3584:
        /* <DEDUP_REMOVED lines=147> */
.L_x_3595:
        /* <DEDUP_REMOVED lines=60> */
[----:B------:R-:W-:Y:S05]  /*13100*/  CALL.REL.NOINC `($__internal_12_$__cuda_sm20_div_rn_f64_full) ;  /* 0x000001c4003c7944 */ /* 0x000fea0003c00000 */
.L_x_3597:
[----:B------:R-:W-:Y:S05]  /*13110*/  BSYNC.RECONVERGENT B2 ;  /* 0x0000000000027941 */ /* 0x000fea0003800200 */
.L_x_3596:
        /* <DEDUP_REMOVED lines=61> */
.L_x_3599:
[----:B------:R-:W-:Y:S05]  /*134f0*/  BSYNC.RECONVERGENT B0 ;  /* 0x0000000000007941 */ /* 0x000fea0003800200 */
.L_x_3598:
[----:B0-----:R-:W-:Y:S01]  /*13500*/  DMUL R20, R20, R22 ;  /* 0x0000001614147228 */ /* 0x001fe20000000000 */
[----:B------:R-:W-:Y:S01]  /*13510*/  UMOV UR6, 0xf0000000 ;  /* 0xf000000000067882 */ /* 0x000fe20000000000 */
[----:B------:R-:W-:-:S04]  /*13520*/  UMOV UR7, 0x380fffff ;  /* 0x380fffff00077882 */ /* 0x000fc80000000000 */
[----:B------:R-:W0:Y:S02]  /*13530*/  F2F.F32.F64 R4, R20 ;  /* 0x0000001400047310 */ /* 0x000e240000301000 */
[----:B------:R-:W-:-:S14]  /*13540*/  DSETP.GEU.AND P0, PT, |R20|, UR6, PT ;  /* 0x0000000614007e2a */ /* 0x000fdc000bf0e200 */
[----:B0-----:R-:W-:-:S07]  /*13550*/  @!P0 FMUL R4, R4, 1.175494350822287508e-38 ;  /* 0x0080000004048820 */ /* 0x001fce0000400000 */
.L_x_3594:
[----:B------:R-:W-:Y:S05]  /*13560*/  BSYNC.RECONVERGENT B1 ;  /* 0x0000000000017941 */ /* 0x000fea0003800200 */
.L_x_3583:
[----:B-1----:R-:W-:Y:S02]  /*13570*/  FSETP.NEU.FTZ.AND P0, PT, R4, RZ, PT ;  /* 0x000000ff0400720b */ /* 0x002fe40003f1d000 */
[----:B0-----:R-:W-:-:S11]  /*13580*/  MOV R0, RZ ;  /* 0x000000ff00007202 */ /* 0x001fd60000000f00 */
[----:B------:R-:W-:Y:S05]  /*13590*/  @!P0 BRA `(.L_x_3456) ;  /* 0x0000000000448947 */ /* 0x000fea0003800000 */
[----:B------:R-:W-:Y:S02]  /*135a0*/  HFMA2 R0, -RZ, RZ, 0, 0 ;  /* 0x00000000ff007431 */ /* 0x000fe400000001ff */
[----:B------:R-:W-:Y:S02]  /*135b0*/  IMAD.MOV.U32 R8, RZ, RZ, 0x3f800000 ;  /* 0x3f800000ff087424 */ /* 0x000fe400078e00ff */
[----:B------:R-:W-:Y:S01]  /*135c0*/  HFMA2 R6, -RZ, RZ, 1.875, 0 ;  /* 0x3f800000ff067431 */ /* 0x000fe200000001ff */
[----:B------:R-:W-:-:S07]  /*135d0*/  MOV R7, R2 ;  /* 0x0000000200077202 */ /* 0x000fce0000000f00 */
.L_x_3600:
        /* <DEDUP_REMOVED lines=13> */
.L_x_3456:
[----:B------:R-:W-:Y:S05]  /*136b0*/  BSYNC.RECONVERGENT B4 ;  /* 0x0000000000047941 */ /* 0x000fea0003800200 */
.L_x_3455:
[----:B------:R-:W-:Y:S01]  /*136c0*/  MOV R2, R3 ;  /* 0x0000000300027202 */ /* 0x000fe20000000f00 */
[----:B------:R-:W-:-:S04]  /*136d0*/  HFMA2 R3, -RZ, RZ, 0, 0 ;  /* 0x00000000ff037431 */ /* 0x000fc800000001ff */
[----:B------:R-:W-:Y:S05]  /*136e0*/  RET.REL.NODEC R2 `(_ZN2at6native29vectorized_elementwise_kernelILi8EN48_GLOBAL__N__08322988_15_IGammaKernel_cu_cb51a28d10CalcIgammaIfEESt5arrayIPcLm3EEEEviT0_T1_) ;  /* 0xfffffec802447950 */ /* 0x000fea0003c3ffff */
        .type           $_ZN2at6native29vectorized_elementwise_kernelILi8EN48_GLOBAL__N__08322988_15_IGammaKernel_cu_cb51a28d10CalcIgammaIfEESt5arrayIPcLm3EEEEviT0_T1_$_ZN46_INTERNAL_08322988_15_IGammaKernel_cu_cb51a28d48_GLOBAL__N__08322988_15_IGammaKernel_cu_cb51a28d12calc_igammacIfEET_S2_S2_,@function
        .size           $_ZN2at6native29vectorized_elementwise_kernelILi8EN48_GLOBAL__N__08322988_15_IGammaKernel_cu_cb51a28d10CalcIgammaIfEESt5arrayIPcLm3EEEEviT0_T1_$_ZN46_INTERNAL_08322988_15_IGammaKernel_cu_cb51a28d48_GLOBAL__N__08322988_15_IGammaKernel_cu_cb51a28d12calc_igammacIfEET_S2_S2_,($__internal_12_$__cuda_sm20_div_rn_f64_full - $_ZN2at6native29vectorized_elementwise_kernelILi8EN48_GLOBAL__N__08322988_15_IGammaKernel_cu_cb51a28d10CalcIgammaIfEESt5arrayIPcLm3EEEEviT0_T1_$_ZN46_INTERNAL_08322988_15_IGammaKernel_cu_cb51a28d48_GLOBAL__N__08322988_15_IGammaKernel_cu_cb51a28d12calc_igammacIfEET_S2_S2_)
$_ZN2at6native29vectorized_elementwise_kernelILi8EN48_GLOBAL__N__08322988_15_IGammaKernel_cu_cb51a28d10CalcIgammaIfEESt5arrayIPcLm3EEEEviT0_T1_$_ZN46_INTERNAL_08322988_15_IGammaKernel_cu_cb51a28d48_GLOBAL__N__08322988_15_IGammaKernel_cu_cb51a28d12calc_igammacIfEET_S2_S2_:
        /* <DEDUP_REMOVED lines=1017> */
.L_x_3605:
        /* <DEDUP_REMOVED lines=34> */
.L_x_3606:
[----:B------:R-:W-:Y:S05]  /*178a0*/  BSYNC.RECONVERGENT B0 ;  /* 0x0000000000007941 */ /* 0x000fea0003800200 */
.L_x_3604:
[----:B------:R-:W-:Y:S01]  /*178b0*/  HFMA2 R5, -RZ, RZ, 0, 5.9604644775390625e-08 ;  /* 0x00000001ff057431 */ /* 0x000fe200000001ff */
[----:B------:R-:W-:Y:S01]  /*178c0*/  BSSY.RECONVERGENT B0, `(.L_x_3607) ;  /* 0x0000015000007945 */ /* 0x000fe20003800200 */
[----:B------:R-:W-:Y:S01]  /*178d0*/  MOV R7, RZ ;  /* 0x000000ff00077202 */ /* 0x000fe20000000f00 */
[----:B------:R-:W-:-:S07]  /*178e0*/  IMAD.MOV.U32 R8, RZ, RZ, -0x41555555 ;  /* 0xbeaaaaabff087424 */ /* 0x000fce00078e00ff */
.L_x_3608:
        /* <DEDUP_REMOVED lines=19> */
.L_x_3607:
        /* <DEDUP_REMOVED lines=9> */
.L_x_3612:
        /* <DEDUP_REMOVED lines=19> */
.L_x_3611:
        /* <DEDUP_REMOVED lines=12> */
.L_x_3614:
        /* <DEDUP_REMOVED lines=19> */
.L_x_3613:
        /* <DEDUP_REMOVED lines=12> */
.L_x_3616:
        /* <DEDUP_REMOVED lines=19> */
.L_x_3615:
        /* <DEDUP_REMOVED lines=12> */
.L_x_3618:
        /* <DEDUP_REMOVED lines=19> */
.L_x_3617:
        /* <DEDUP_REMOVED lines=12> */
.L_x_3620:
        /* <DEDUP_REMOVED lines=19> */
.L_x_3619:
        /* <DEDUP_REMOVED lines=12> */
.L_x_3622:
        /* <DEDUP_REMOVED lines=19> */
.L_x_3621:
        /* <DEDUP_REMOVED lines=12> */
.L_x_3624:
        /* <DEDUP_REMOVED lines=19> */
.L_x_3623:
        /* <DEDUP_REMOVED lines=12> */
.L_x_3626:
        /* <DEDUP_REMOVED lines=19> */
.L_x_3625:
        /* <DEDUP_REMOVED lines=12> */
.L_x_3628:
        /* <DEDUP_REMOVED lines=19> */
.L_x_3627:
        /* <DEDUP_REMOVED lines=12> */
.L_x_3630:
        /* <DEDUP_REMOVED lines=19> */
.L_x_3629:
        /* <DEDUP_REMOVED lines=12> */
.L_x_3632:
        /* <DEDUP_REMOVED lines=19> */
.L_x_3631:
        /* <DEDUP_REMOVED lines=12> */
.L_x_3634:
        /* <DEDUP_REMOVED lines=19> */
.L_x_3633:
        /* <DEDUP_REMOVED lines=12> */
.L_x_3636:
        /* <DEDUP_REMOVED lines=19> */
.L_x_3635:
        /* <DEDUP_REMOVED lines=12> */
.L_x_3638:
        /* <DEDUP_REMOVED lines=19> */
.L_x_3637:
        /* <DEDUP_REMOVED lines=12> */
.L_x_3640:
        /* <DEDUP_REMOVED lines=19> */
.L_x_3639:
        /* <DEDUP_REMOVED lines=12> */
.L_x_3642:
        /* <DEDUP_REMOVED lines=19> */
.L_x_3641:
        /* <DEDUP_REMOVED lines=12> */
.L_x_3644:
        /* <DEDUP_REMOVED lines=19> */
.L_x_3643:
        /* <DEDUP_REMOVED lines=12> */
.L_x_3646:
        /* <DEDUP_REMOVED lines=19> */
.L_x_3645:
        /* <DEDUP_REMOVED lines=12> */
.L_x_3648:
        /* <DEDUP_REMOVED lines=19> */
.L_x_3647:
        /* <DEDUP_REMOVED lines=12> */
.L_x_3650:
        /* <DEDUP_REMOVED lines=19> */
.L_x_3649:
        /* <DEDUP_REMOVED lines=12> */
.L_x_3652:
        /* <DEDUP_REMOVED lines=19> */
.L_x_3651:
        /* <DEDUP_REMOVED lines=12> */
.L_x_3654:
        /* <DEDUP_REMOVED lines=19> */
.L_x_3653:
        /* <DEDUP_REMOVED lines=12> */
.L_x_3656:
        /* <DEDUP_REMOVED lines=19> */
.L_x_3655:
        /* <DEDUP_REMOVED lines=10> */
.L_x_3658:
        /* <DEDUP_REMOVED lines=19> */
.L_x_3657:
[----:B------:R-:W1:Y:S02]  /*1a850*/  MUFU.RCP R6, R4 ;  /* 0x0000000400067308 */ /* 0x000e640000001000 */
[----:B-1----:R-:W-:-:S04]  /*1a860*/  FMUL.FTZ R6, R9, R6 ;  /* 0x0000000609067220 */ /* 0x002fc80000410000 */
[----:B------:R-:W-:-:S05]  /*1a870*/  FMUL.FTZ R6, R8, R6 ;  /* 0x0000000608067220 */ /* 0x000fca0000410000 */
[----:B------:R-:W-:-:S13]  /*1a880*/  FSETP.GT.FTZ.AND P0, PT, |R6|, |R10|, PT ;  /* 0x4000000a0600720b */ /* 0x000fda0003f14200 */
[----:B------:R-:W-:-:S07]  /*1a890*/  @!P0 FADD.FTZ R5, R5, R6 ;  /* 0x0000000605058221 */ /* 0x000fce0000010000 */
.L_x_3610:
[----:B------:R-:W-:Y:S05]  /*1a8a0*/  BSYNC.RECONVERGENT B0 ;  /* 0x0000000000007941 */ /* 0x000fea0003800200 */
.L_x_3609:
        /* <DEDUP_REMOVED lines=82> */
.L_x_3660:
[----:B------:R-:W-:Y:S05]  /*1add0*/  BSYNC.RECONVERGENT B0 ;  /* 0x0000000000007941 */ /* 0x000fea0003800200 */
.L_x_3659:
        /* <DEDUP_REMOVED lines=67> */
[----:B------:R-:W-:Y:S05]  /*1b210*/  CALL.REL.NOINC `($__internal_13_$__cuda_sm20_dsqrt_rn_f64_mediumpath_v1) ;  /* 0x00000148008c7944 */ /* 0x000fea0003c00000 */
[----:B------:R-:W-:Y:S01]  /*1b220*/  IMAD.MOV.U32 R4, RZ, RZ, R6 ;  /* 0x000000ffff047224 */ /* 0x000fe200078e0006 */
[----:B------:R-:W-:-:S07]  /*1b230*/  MOV R5, R7 ;  /* 0x0000000700057202 */ /* 0x000fce0000000f00 */
.L_x_3662:
[----:B------:R-:W-:Y:S05]  /*1b240*/  BSYNC.RECONVERGENT B1 ;  /* 0x0000000000017941 */ /* 0x000fea0003800200 */
.L_x_3661:
        /* <DEDUP_REMOVED lines=20> */
[----:B------:R-:W-:Y:S05]  /*1b390*/  CALL.REL.NOINC `($__internal_12_$__cuda_sm20_div_rn_f64_full) ;  /* 0x0000014000987944 */ /* 0x000fea0003c00000 */
.L_x_3664:
[----:B------:R-:W-:Y:S05]  /*1b3a0*/  BSYNC.RECONVERGENT B1 ;  /* 0x0000000000017941 */ /* 0x000fea0003800200 */
.L_x_3663:
        /* <DEDUP_REMOVED lines=9> */
.L_x_3603:
        /* <DEDUP_REMOVED lines=995> */
.L_x_3667:
        /* <DEDUP_REMOVED lines=34> */
.L_x_3668:
[----:B------:R-:W-:Y:S05]  /*1f490*/  BSYNC.RECONVERGENT B0 ;  /* 0x0000000000007941 */ /* 0x000fea0003800200 */
.L_x_3666:
[----:B------:R-:W-:Y:S01]  /*1f4a0*/  HFMA2 R5, -RZ, RZ, 0, 5.9604644775390625e-08 ;  /* 0x00000001ff057431 */ /* 0x000fe200000001ff */
[----:B------:R-:W-:Y:S01]  /*1f4b0*/  BSSY.RECONVERGENT B0, `(.L_x_3669) ;  /* 0x0000015000007945 */ /* 0x000fe20003800200 */
[----:B------:R-:W-:Y:S01]  /*1f4c0*/  MOV R7, RZ ;  /* 0x000000ff00077202 */ /* 0x000fe20000000f00 */
[----:B------:R-:W-:-:S07]  /*1f4d0*/  IMAD.MOV.U32 R8, RZ, RZ, -0x41555555 ;  /* 0xbeaaaaabff087424 */ /* 0x000fce00078e00ff */
.L_x_3670:
        /* <DEDUP_REMOVED lines=19> */
.L_x_3669:
        /* <DEDUP_REMOVED lines=9> */
.L_x_3674:
        /* <DEDUP_REMOVED lines=19> */
.L_x_3673:
        /* <DEDUP_REMOVED lines=12> */
.L_x_3676:
        /* <DEDUP_REMOVED lines=19> */
.L_x_3675:
        /* <DEDUP_REMOVED lines=12> */
.L_x_3678:
        /* <DEDUP_REMOVED lines=19> */
.L_x_3677:
        /* <DEDUP_REMOVED lines=12> */
.L_x_3680:
        /* <DEDUP_REMOVED lines=19> */
.L_x_3679:
        /* <DEDUP_REMOVED lines=12> */
.L_x_3682:
        /* <DEDUP_REMOVED lines=19> */
.L_x_3681:
        /* <DEDUP_REMOVED lines=12> */
.L_x_3684:
        /* <DEDUP_REMOVED lines=19> */
.L_x_3683:
        /* <DEDUP_REMOVED lines=12> */
.L_x_3686:
        /* <DEDUP_REMOVED lines=19> */
.L_x_3685:
        /* <DEDUP_REMOVED lines=12> */
.L_x_3688:
        /* <DEDUP_REMOVED lines=19> */
.L_x_3687:
        /* <DEDUP_REMOVED lines=12> */
.L_x_3690:
        /* <DEDUP_REMOVED lines=19> */
.L_x_3689:
        /* <DEDUP_REMOVED lines=12> */
.L_x_3692:
        /* <DEDUP_REMOVED lines=19> */
.L_x_3691:
        /* <DEDUP_REMOVED lines=12> */
.L_x_3694:
        /* <DEDUP_REMOVED lines=19> */
.L_x_3693:
        /* <DEDUP_REMOVED lines=12> */
.L_x_3696:
        /* <DEDUP_REMOVED lines=19> */
.L_x_3695:
        /* <DEDUP_REMOVED lines=12> */
.L_x_3698:
        /* <DEDUP_REMOVED lines=19> */
.L_x_3697:
        /* <DEDUP_REMOVED lines=12> */
.L_x_3700:
        /* <DEDUP_REMOVED lines=19> */
.L_x_3699:
        /* <DEDUP_REMOVED lines=12> */
.L_x_3702:
        /* <DEDUP_REMOVED lines=19> */
.L_x_3701:
        /* <DEDUP_REMOVED lines=12> */
.L_x_3704:
        /* <DEDUP_REMOVED lines=19> */
.L_x_3703:
        /* <DEDUP_REMOVED lines=12> */
.L_x_3706:
        /* <DEDUP_REMOVED lines=19> */
.L_x_3705:
        /* <DEDUP_REMOVED lines=12> */
.L_x_3708:
        /* <DEDUP_REMOVED lines=19> */
.L_x_3707:
        /* <DEDUP_REMOVED lines=12> */
.L_x_3710:
        /* <DEDUP_REMOVED lines=19> */
.L_x_3709:
        /* <DEDUP_REMOVED lines=12> */
.L_x_3712:
        /* <DEDUP_REMOVED lines=19> */
.L_x_3711:
        /* <DEDUP_REMOVED lines=12> */
.L_x_3714:
        /* <DEDUP_REMOVED lines=19> */
.L_x_3713:
        /* <DEDUP_REMOVED lines=12> */
.L_x_3716:
        /* <DEDUP_REMOVED lines=19> */
.L_x_3715:
        /* <DEDUP_REMOVED lines=12> */
.L_x_3718:
        /* <DEDUP_REMOVED lines=19> */
.L_x_3717:
        /* <DEDUP_REMOVED lines=10> */
.L_x_3720:
        /* <DEDUP_REMOVED lines=19> */
.L_x_3719:
[----:B------:R-:W1:Y:S02]  /*22440*/  MUFU.RCP R6, R4 ;  /* 0x0000000400067308 */ /* 0x000e640000001000 */
[----:B-1----:R-:W-:-:S04]  /*22450*/  FMUL.FTZ R6, R9, R6 ;  /* 0x0000000609067220 */ /* 0x002fc80000410000 */
[----:B------:R-:W-:-:S05]  /*22460*/  FMUL.FTZ R6, R8, R6 ;  /* 0x0000000608067220 */ /* 0x000fca0000410000 */
[----:B------:R-:W-:-:S13]  /*22470*/  FSETP.GT.FTZ.AND P0, PT, |R6|, |R10|, PT ;  /* 0x4000000a0600720b */ /* 0x000fda0003f14200 */
[----:B------:R-:W-:-:S07]  /*22480*/  @!P0 FADD.FTZ R5, R5, R6 ;  /* 0x0000000605058221 */ /* 0x000fce0000010000 */
.L_x_3672:
[----:B------:R-:W-:Y:S05]  /*22490*/  BSYNC.RECONVERGENT B0 ;  /* 0x0000000000007941 */ /* 0x000fea0003800200 */
.L_x_3671:
        /* <DEDUP_REMOVED lines=82> */
.L_x_3722:
[----:B------:R-:W-:Y:S05]  /*229c0*/  BSYNC.RECONVERGENT B0 ;  /* 0x0000000000007941 */ /* 0x000fea0003800200 */
.L_x_3721:
        /* <DEDUP_REMOVED lines=70> */
.L_x_3724:
[----:B------:R-:W-:Y:S05]  /*22e30*/  BSYNC.RECONVERGENT B1 ;  /* 0x0000000000017941 */ /* 0x000fea0003800200 */
.L_x_3723:
        /* <DEDUP_REMOVED lines=21> */
.L_x_3726:
[----:B------:R-:W-:Y:S05]  /*22f90*/  BSYNC.RECONVERGENT B1 ;  /* 0x0000000000017941 */ /* 0x000fea0003800200 */
.L_x_3725:
        /* <DEDUP_REMOVED lines=9> */
.L_x_3665:
        /* <DEDUP_REMOVED lines=60> */
.L_x_3733:
        /* <DEDUP_REMOVED lines=13> */
.L_x_3732:
        /* <DEDUP_REMOVED lines=15> */
.L_x_3735:
        /* <DEDUP_REMOVED lines=16> */
.L_x_3736:
        /* <DEDUP_REMOVED lines=36> */
.L_x_3734:
[----:B------:R-:W-:Y:S05]  /*238f0*/  BSYNC.RECONVERGENT B0 ;  /* 0x0000000000007941 */ /* 0x000fea0003800200 */
.L_x_3731:
        /* <DEDUP_REMOVED lines=39> */
.L_x_3739:
        /* <DEDUP_REMOVED lines=50> */
.L_x_3738:
[----:B------:R-:W-:Y:S05]  /*23e90*/  BSYNC.RECONVERGENT B0 ;  /* 0x0000000000007941 */ /* 0x000fea0003800200 */
.L_x_3737:
        /* <DEDUP_REMOVED lines=10> */
.L_x_3730:
        /* <DEDUP_REMOVED lines=147> */
.L_x_3741:
        /* <DEDUP_REMOVED lines=58> */
[----:B0-----:R-:W-:Y:S05]  /*24c10*/  CALL.REL.NOINC `($__internal_12_$__cuda_sm20_div_rn_f64_full) ;  /* 0x000000a800787944 */ /* 0x001fea0003c00000 */
.L_x_3743:
[----:B------:R-:W-:Y:S05]  /*24c20*/  BSYNC.RECONVERGENT B2 ;  /* 0x0000000000027941 */ /* 0x000fea0003800200 */
.L_x_3742:
        /* <DEDUP_REMOVED lines=61> */
.L_x_3745:
[----:B------:R-:W-:Y:S05]  /*25000*/  BSYNC.RECONVERGENT B0 ;  /* 0x0000000000007941 */ /* 0x000fea0003800200 */
.L_x_3744:
[----:B0-----:R-:W-:Y:S01]  /*25010*/  DMUL R20, R20, R22 ;  /* 0x0000001614147228 */ /* 0x001fe20000000000 */
[----:B------:R-:W-:Y:S01]  /*25020*/  UMOV UR6, 0xf0000000 ;  /* 0xf000000000067882 */ /* 0x000fe20000000000 */
[----:B------:R-:W-:-:S04]  /*25030*/  UMOV UR7, 0x380fffff ;  /* 0x380fffff00077882 */ /* 0x000fc80000000000 */
[----:B------:R-:W0:Y:S02]  /*25040*/  F2F.F32.F64 R5, R20 ;  /* 0x0000001400057310 */ /* 0x000e240000301000 */
[----:B------:R-:W-:-:S14]  /*25050*/  DSETP.GEU.AND P0, PT, |R20|, UR6, PT ;  /* 0x0000000614007e2a */ /* 0x000fdc000bf0e200 */
[----:B0-----:R-:W-:-:S07]  /*25060*/  @!P0 FMUL R5, R5, 1.175494350822287508e-38 ;  /* 0x0080000005058820 */ /* 0x001fce0000400000 */
.L_x_3740:
[----:B------:R-:W-:Y:S05]  /*25070*/  BSYNC.RECONVERGENT B1 ;  /* 0x0000000000017941 */ /* 0x000fea0003800200 */
.L_x_3729:
        /* <DEDUP_REMOVED lines=9> */
.L_x_3749:
        /* <DEDUP_REMOVED lines=11> */
.L_x_3748:
[----:B------:R-:W0:Y:S01]  /*251c0*/  MUFU.RCP R0, R4 ;  /* 0x0000000400007308 */ /* 0x000e220000001000 */
[----:B------:R-:W-:-:S04]  /*251d0*/  FMUL.FTZ R5, R7, R5 ;  /* 0x0000000507057220 */ /* 0x000fc80000410000 */
[----:B0-----:R-:W-:-:S07]  /*251e0*/  FMUL.FTZ R0, R5, R0 ;  /* 0x0000000005007220 */ /* 0x001fce0000410000 */
.L_x_3747:
[----:B------:R-:W-:Y:S05]  /*251f0*/  BSYNC.RECONVERGENT B0 ;  /* 0x0000000000007941 */ /* 0x000fea0003800200 */
.L_x_3746:
[----:B------:R-:W-:Y:S01]  /*25200*/  FADD.FTZ R5, -R0, 1 ;  /* 0x3f80000000057421 */ /* 0x000fe20000010100 */
[----:B------:R-:W-:Y:S06]  /*25210*/  BRA `(.L_x_3602) ;  /* 0x000000a000e47947 */ /* 0x000fec0003800000 */
.L_x_3728:
        /* <DEDUP_REMOVED lines=52> */
.L_x_3754:
        /* <DEDUP_REMOVED lines=13> */
.L_x_3753:
        /* <DEDUP_REMOVED lines=15> */
.L_x_3756:
        /* <DEDUP_REMOVED lines=16> */
.L_x_3757:
        /* <DEDUP_REMOVED lines=36> */
.L_x_3755:
[----:B------:R-:W-:Y:S05]  /*25a60*/  BSYNC.RECONVERGENT B0 ;  /* 0x0000000000007941 */ /* 0x000fea0003800200 */
.L_x_3752:
        /* <DEDUP_REMOVED lines=39> */
.L_x_3760:
        /* <DEDUP_REMOVED lines=50> */
.L_x_3759:
[----:B------:R-:W-:Y:S05]  /*26000*/  BSYNC.RECONVERGENT B0 ;  /* 0x0000000000007941 */ /* 0x000fea0003800200 */
.L_x_3758:
        /* <DEDUP_REMOVED lines=10> */
.L_x_3751:
        /* <DEDUP_REMOVED lines=147> */
.L_x_3762:
        /* <DEDUP_REMOVED lines=59> */
.L_x_3764:
[----:B------:R-:W-:Y:S05]  /*26d90*/  BSYNC.RECONVERGENT B2 ;  /* 0x0000000000027941 */ /* 0x000fea0003800200 */
.L_x_3763:
        /* <DEDUP_REMOVED lines=61> */
.L_x_3766:
[----:B------:R-:W-:Y:S05]  /*27170*/  BSYNC.RECONVERGENT B0 ;  /* 0x0000000000007941 */ /* 0x000fea0003800200 */
.L_x_3765:
[----:B0-----:R-:W-:Y:S01]  /*27180*/  DMUL R22, R22, R24 ;  /* 0x0000001816167228 */ /* 0x001fe20000000000 */
[----:B------:R-:W-:Y:S01]  /*27190*/  UMOV UR6, 0xf0000000 ;  /* 0xf000000000067882 */ /* 0x000fe20000000000 */
[----:B------:R-:W-:-:S04]  /*271a0*/  UMOV UR7, 0x380fffff ;  /* 0x380fffff00077882 */ /* 0x000fc80000000000 */
[----:B------:R-:W0:Y:S02]  /*271b0*/  F2F.F32.F64 R30, R22 ;  /* 0x00000016001e7310 */ /* 0x000e240000301000 */
[----:B------:R-:W-:-:S14]  /*271c0*/  DSETP.GEU.AND P0, PT, |R22|, UR6, PT ;  /* 0x0000000616007e2a */ /* 0x000fdc000bf0e200 */
[----:B0-----:R-:W-:-:S07]  /*271d0*/  @!P0 FMUL R30, R30, 1.175494350822287508e-38 ;  /* 0x008000001e1e8820 */ /* 0x001fce0000400000 */
.L_x_3761:
[----:B------:R-:W-:Y:S05]  /*271e0*/  BSYNC.RECONVERGENT B1 ;  /* 0x0000000000017941 */ /* 0x000fea0003800200 */
.L_x_3750:
        /* <DEDUP_REMOVED lines=13> */
.L_x_3768:
        /* <DEDUP_REMOVED lines=29> */
.L_x_3767:
[----:B------:R-:W-:Y:S01]  /*27490*/  FMUL.FTZ R5, R7, R30 ;  /* 0x0000001e07057220 */ /* 0x000fe20000410000 */
[----:B------:R-:W-:Y:S06]  /*274a0*/  BRA `(.L_x_3602) ;  /* 0x0000008000407947 */ /* 0x000fec0003800000 */
.L_x_3727:
        /* <DEDUP_REMOVED lines=27> */
[----:B------:R-:W-:Y:S05]  /*27660*/  CALL.REL.NOINC `($__internal_12_$__cuda_sm20_div_rn_f64_full) ;  /* 0x0000007c00e47944 */ /* 0x000fea0003c00000 */
[----:B------:R-:W-:Y:S01]  /*27670*/  MOV R8, R10 ;  /* 0x0000000a00087202 */ /* 0x000fe20000000f00 */
[----:B------:R-:W-:-:S07]  /*27680*/  IMAD.MOV.U32 R9, RZ, RZ, R11 ;  /* 0x000000ffff097224 */ /* 0x000fce00078e000b */
.L_x_3771:
[----:B------:R-:W-:Y:S05]  /*27690*/  BSYNC.RECONVERGENT B1 ;  /* 0x0000000000017941 */ /* 0x000fea0003800200 */
.L_x_3770:
        /* <DEDUP_REMOVED lines=9> */
.L_x_3774:
        /* <DEDUP_REMOVED lines=14> */
.L_x_3773:
        /* <DEDUP_REMOVED lines=46> */
.L_x_3777:
        /* <DEDUP_REMOVED lines=13> */
.L_x_3776:
        /* <DEDUP_REMOVED lines=15> */
.L_x_3779:
        /* <DEDUP_REMOVED lines=16> */
.L_x_3780:
        /* <DEDUP_REMOVED lines=36> */
.L_x_3778:
[----:B------:R-:W-:Y:S05]  /*27ff0*/  BSYNC.RECONVERGENT B0 ;  /* 0x0000000000007941 */ /* 0x000fea0003800200 */
.L_x_3775:
        /* <DEDUP_REMOVED lines=38> */
.L_x_3783:
        /* <DEDUP_REMOVED lines=50> */
.L_x_3782:
[----:B------:R-:W-:Y:S05]  /*28580*/  BSYNC.RECONVERGENT B0 ;  /* 0x0000000000007941 */ /* 0x000fea0003800200 */
.L_x_3781:
        /* <DEDUP_REMOVED lines=67> */
.L_x_3786:
        /* <DEDUP_REMOVED lines=13> */
.L_x_3785:
        /* <DEDUP_REMOVED lines=15> */
.L_x_3788:
        /* <DEDUP_REMOVED lines=16> */
.L_x_3789:
        /* <DEDUP_REMOVED lines=36> */
.L_x_3787:
[----:B------:R-:W-:Y:S05]  /*28ec0*/  BSYNC.RECONVERGENT B0 ;  /* 0x0000000000007941 */ /* 0x000fea0003800200 */
.L_x_3784:
        /* <DEDUP_REMOVED lines=39> */
.L_x_3792:
        /* <DEDUP_REMOVED lines=50> */
.L_x_3791:
[----:B------:R-:W-:Y:S05]  /*29460*/  BSYNC.RECONVERGENT B0 ;  /* 0x0000000000007941 */ /* 0x000fea0003800200 */
.L_x_3790:
[----:B------:R-:W-:-:S04]  /*29470*/  FADD.FTZ R0, R5, -R0 ;  /* 0x8000000005007221 */ /* 0x000fc80000010000 */
[----:B------:R-:W-:-:S06]  /*29480*/  FMUL.FTZ R0, R0, 1.4426950216293334961 ;  /* 0x3fb8aa3b00007820 */ /* 0x000fcc0000410000 */
[----:B------:R-:W0:Y:S02]  /*29490*/  MUFU.EX2 R0, R0 ;  /* 0x0000000000007308 */ /* 0x000e240000000800 */
[----:B0-----:R-:W-:Y:S01]  /*294a0*/  FFMA.FTZ R5, -R6, R0, -R7 ;  /* 0x0000000006057223 */ /* 0x001fe20000010907 */
[----:B------:R-:W-:Y:S06]  /*294b0*/  BRA `(.L_x_3602) ;  /* 0x00000060003c7947 */ /* 0x000fec0003800000 */
.L_x_3772:
        /* <DEDUP_REMOVED lines=53> */
.L_x_3797:
        /* <DEDUP_REMOVED lines=13> */
.L_x_3796:
        /* <DEDUP_REMOVED lines=15> */
.L_x_3799:
        /* <DEDUP_REMOVED lines=16> */
.L_x_3800:
        /* <DEDUP_REMOVED lines=36> */
.L_x_3798:
[----:B------:R-:W-:Y:S05]  /*29d10*/  BSYNC.RECONVERGENT B0 ;  /* 0x0000000000007941 */ /* 0x000fea0003800200 */
.L_x_3795:
        /* <DEDUP_REMOVED lines=39> */
.L_x_3803:
        /* <DEDUP_REMOVED lines=50> */
.L_x_3802:
[----:B------:R-:W-:Y:S05]  /*2a2b0*/  BSYNC.RECONVERGENT B0 ;  /* 0x0000000000007941 */ /* 0x000fea0003800200 */
.L_x_3801:
        /* <DEDUP_REMOVED lines=8> */
.L_x_3794:
        /* <DEDUP_REMOVED lines=150> */
.L_x_3805:
        /* <DEDUP_REMOVED lines=59> */
.L_x_3807:
[----:B------:R-:W-:Y:S05]  /*2b050*/  BSYNC.RECONVERGENT B2 ;  /* 0x0000000000027941 */ /* 0x000fea0003800200 */
.L_x_3806:
        /* <DEDUP_REMOVED lines=61> */
.L_x_3809:
[----:B------:R-:W-:Y:S05]  /*2b430*/  BSYNC.RECONVERGENT B0 ;  /* 0x0000000000007941 */ /* 0x000fea0003800200 */
.L_x_3808:
[----:B0-----:R-:W-:Y:S01]  /*2b440*/  DMUL R20, R20, R22 ;  /* 0x0000001614147228 */ /* 0x001fe20000000000 */
[----:B------:R-:W-:Y:S01]  /*2b450*/  UMOV UR6, 0xf0000000 ;  /* 0xf000000000067882 */ /* 0x000fe20000000000 */
[----:B------:R-:W-:-:S04]  /*2b460*/  UMOV UR7, 0x380fffff ;  /* 0x380fffff00077882 */ /* 0x000fc80000000000 */
[----:B------:R-:W0:Y:S02]  /*2b470*/  F2F.F32.F64 R5, R20 ;  /* 0x0000001400057310 */ /* 0x000e240000301000 */
[----:B------:R-:W-:-:S14]  /*2b480*/  DSETP.GEU.AND P0, PT, |R20|, UR6, PT ;  /* 0x0000000614007e2a */ /* 0x000fdc000bf0e200 */
[----:B0-----:R-:W-:-:S07]  /*2b490*/  @!P0 FMUL R5, R5, 1.175494350822287508e-38 ;  /* 0x0080000005058820 */ /* 0x001fce0000400000 */
.L_x_3804:
[----:B------:R-:W-:Y:S05]  /*2b4a0*/  BSYNC.RECONVERGENT B1 ;  /* 0x0000000000017941 */ /* 0x000fea0003800200 */
.L_x_3793:
        /* <DEDUP_REMOVED lines=9> */
.L_x_3813:
        /* <DEDUP_REMOVED lines=11> */
.L_x_3812:
[----:B------:R-:W0:Y:S01]  /*2b5f0*/  MUFU.RCP R0, R4 ;  /* 0x0000000400007308 */ /* 0x000e220000001000 */
[----:B------:R-:W-:-:S04]  /*2b600*/  FMUL.FTZ R5, R7, R5 ;  /* 0x0000000507057220 */ /* 0x000fc80000410000 */
[----:B0-----:R-:W-:-:S07]  /*2b610*/  FMUL.FTZ R0, R5, R0 ;  /* 0x0000000005007220 */ /* 0x001fce0000410000 */
.L_x_3811:
[----:B------:R-:W-:Y:S05]  /*2b620*/  BSYNC.RECONVERGENT B0 ;  /* 0x0000000000007941 */ /* 0x000fea0003800200 */
.L_x_3810:
[----:B------:R-:W-:Y:S01]  /*2b630*/  FADD.FTZ R5, -R0, 1 ;  /* 0x3f80000000057421 */ /* 0x000fe20000010100 */
[----:B------:R-:W-:Y:S06]  /*2b640*/  BRA `(.L_x_3602) ;  /* 0x0000003c00d87947 */ /* 0x000fec0003800000 */
.L_x_3769:
        /* <DEDUP_REMOVED lines=10> */
.L_x_3816:
        /* <DEDUP_REMOVED lines=14> */
.L_x_3815:
        /* <DEDUP_REMOVED lines=48> */
.L_x_3819:
        /* <DEDUP_REMOVED lines=13> */
.L_x_3818:
        /* <DEDUP_REMOVED lines=15> */
.L_x_3821:
        /* <DEDUP_REMOVED lines=16> */
.L_x_3822:
        /* <DEDUP_REMOVED lines=36> */
.L_x_3820:
[----:B------:R-:W-:Y:S05]  /*2bfd0*/  BSYNC.RECONVERGENT B0 ;  /* 0x0000000000007941 */ /* 0x000fea0003800200 */
.L_x_3817:
        /* <DEDUP_REMOVED lines=38> */
.L_x_3825:
        /* <DEDUP_REMOVED lines=50> */
.L_x_3824:
[----:B------:R-:W-:Y:S05]  /*2c560*/  BSYNC.RECONVERGENT B0 ;  /* 0x0000000000007941 */ /* 0x000fea0003800200 */
.L_x_3823:
        /* <DEDUP_REMOVED lines=67> */
.L_x_3828:
        /* <DEDUP_REMOVED lines=13> */
.L_x_3827:
        /* <DEDUP_REMOVED lines=15> */
.L_x_3830:
        /* <DEDUP_REMOVED lines=16> */
.L_x_3831:
        /* <DEDUP_REMOVED lines=36> */
.L_x_3829:
[----:B------:R-:W-:Y:S05]  /*2cea0*/  BSYNC.RECONVERGENT B0 ;  /* 0x0000000000007941 */ /* 0x000fea0003800200 */
.L_x_3826:
        /* <DEDUP_REMOVED lines=39> */
.L_x_3834:
        /* <DEDUP_REMOVED lines=50> */
.L_x_3833:
[----:B------:R-:W-:Y:S05]  /*2d440*/  BSYNC.RECONVERGENT B0 ;  /* 0x0000000000007941 */ /* 0x000fea0003800200 */
.L_x_3832:
[----:B------:R-:W-:-:S04]  /*2d450*/  FADD.FTZ R0, R6, -R0 ;  /* 0x8000000006007221 */ /* 0x000fc80000010000 */
[----:B------:R-:W-:-:S06]  /*2d460*/  FMUL.FTZ R0, R0, 1.4426950216293334961 ;  /* 0x3fb8aa3b00007820 */ /* 0x000fcc0000410000 */
[----:B------:R-:W0:Y:S02]  /*2d470*/  MUFU.EX2 R0, R0 ;  /* 0x0000000000007308 */ /* 0x000e240000000800 */
[----:B0-----:R-:W-:Y:S01]  /*2d480*/  FFMA.FTZ R5, -R5, R0, -R7 ;  /* 0x0000000005057223 */ /* 0x001fe20000010907 */
[----:B------:R-:W-:Y:S06]  /*2d490*/  BRA `(.L_x_3602) ;  /* 0x0000002000447947 */ /* 0x000fec0003800000 */
.L_x_3814:
        /* <DEDUP_REMOVED lines=52> */
.L_x_3839:
        /* <DEDUP_REMOVED lines=13> */
.L_x_3838:
        /* <DEDUP_REMOVED lines=15> */
.L_x_3841:
        /* <DEDUP_REMOVED lines=16> */
.L_x_3842:
        /* <DEDUP_REMOVED lines=36> */
.L_x_3840:
[----:B------:R-:W-:Y:S05]  /*2dce0*/  BSYNC.RECONVERGENT B0 ;  /* 0x0000000000007941 */ /* 0x000fea0003800200 */
.L_x_3837:
        /* <DEDUP_REMOVED lines=38> */
.L_x_3845:
        /* <DEDUP_REMOVED lines=50> */
.L_x_3844:
[----:B------:R-:W-:Y:S05]  /*2e270*/  BSYNC.RECONVERGENT B0 ;  /* 0x0000000000007941 */ /* 0x000fea0003800200 */
.L_x_3843:
        /* <DEDUP_REMOVED lines=10> */
.L_x_3836:
        /* <DEDUP_REMOVED lines=147> */
.L_x_3847:
        /* <DEDUP_REMOVED lines=58> */
[----:B0-----:R-:W-:Y:S05]  /*2eff0*/  CALL.REL.NOINC `($__internal_12_$__cuda_sm20_div_rn_f64_full) ;  /* 0x0000000400807944 */ /* 0x001fea0003c00000 */
.L_x_3849:
[----:B------:R-:W-:Y:S05]  /*2f000*/  BSYNC.RECONVERGENT B2 ;  /* 0x0000000000027941 */ /* 0x000fea0003800200 */
.L_x_3848:
        /* <DEDUP_REMOVED lines=61> */
.L_x_3851:
[----:B------:R-:W-:Y:S05]  /*2f3e0*/  BSYNC.RECONVERGENT B0 ;  /* 0x0000000000007941 */ /* 0x000fea0003800200 */
.L_x_3850:
[----:B0-----:R-:W-:Y:S01]  /*2f3f0*/  DMUL R20, R20, R22 ;  /* 0x0000001614147228 */ /* 0x001fe20000000000 */
[----:B------:R-:W-:Y:S01]  /*2f400*/  UMOV UR6, 0xf0000000 ;  /* 0xf000000000067882 */ /* 0x000fe20000000000 */
[----:B------:R-:W-:-:S04]  /*2f410*/  UMOV UR7, 0x380fffff ;  /* 0x380fffff00077882 */ /* 0x000fc80000000000 */
[----:B------:R-:W0:Y:S02]  /*2f420*/  F2F.F32.F64 R5, R20 ;  /* 0x0000001400057310 */ /* 0x000e240000301000 */
[----:B------:R-:W-:-:S14]  /*2f430*/  DSETP.GEU.AND P0, PT, |R20|, UR6, PT ;  /* 0x0000000614007e2a */ /* 0x000fdc000bf0e200 */
[----:B0-----:R-:W-:-:S07]  /*2f440*/  @!P0 FMUL R5, R5, 1.175494350822287508e-38 ;  /* 0x0080000005058820 */ /* 0x001fce0000400000 */
.L_x_3846:
[----:B------:R-:W-:Y:S05]  /*2f450*/  BSYNC.RECONVERGENT B1 ;  /* 0x0000000000017941 */ /* 0x000fea0003800200 */
.L_x_3835:
[----:B-1----:R-:W-:Y:S02]  /*2f460*/  FSETP.NEU.FTZ.AND P0, PT, R5, RZ, PT ;  /* 0x000000ff0500720b */ /* 0x002fe40003f1d000 */
[----:B0-----:R-:W-:-:S11]  /*2f470*/  MOV R0, RZ ;  /* 0x000000ff00007202 */ /* 0x001fd60000000f00 */
[----:B------:R-:W-:Y:S05]  /*2f480*/  @!P0 BRA `(.L_x_3852) ;  /* 0x0000000000448947 */ /* 0x000fea0003800000 */
[----:B------:R-:W-:Y:S02]  /*2f490*/  HFMA2 R0, -RZ, RZ, 0, 0 ;  /* 0x00000000ff007431 */ /* 0x000fe400000001ff */
[----:B------:R-:W-:Y:S02]  /*2f4a0*/  IMAD.MOV.U32 R9, RZ, RZ, 0x3f800000 ;  /* 0x3f800000ff097424 */ /* 0x000fe400078e00ff */
[----:B------:R-:W-:Y:S01]  /*2f4b0*/  HFMA2 R7, -RZ, RZ, 1.875, 0 ;  /* 0x3f800000ff077431 */ /* 0x000fe200000001ff */
[----:B------:R-:W-:-:S07]  /*2f4c0*/  MOV R8, R4 ;  /* 0x0000000400087202 */ /* 0x000fce0000000f00 */
.L_x_3853:
        /* <DEDUP_REMOVED lines=13> */
.L_x_3852:
[----:B------:R-:W-:-:S07]  /*2f5a0*/  FADD.FTZ R5, -R0, 1 ;  /* 0x3f80000000057421 */ /* 0x000fce0000010100 */
.L_x_3602:
[----:B------:R-:W-:Y:S05]  /*2f5b0*/  BSYNC.RECONVERGENT B5 ;  /* 0x0000000000057941 */ /* 0x000fea0003800200 */
.L_x_3601:
[----:B------:R-:W-:Y:S01]  /*2f5c0*/  MOV R0, R5 ;  /* 0x0000000500007202 */ /* 0x000fe20000000f00 */
[----:B------:R-:W-:Y:S01]  /*2f5d0*/  IMAD.MOV.U32 R5, RZ, RZ, 0x0 ;  /* 0x00000000ff057424 */ /* 0x000fe200078e00ff */
[----:B------:R-:W-:-:S04]  /*2f5e0*/  MOV R4, R2 ;  /* 0x0000000200047202 */ /* 0x000fc80000000f00 */
[----:B0-----:R-:W-:Y:S05]  /*2f5f0*/  RET.REL.NODEC R4 `(_ZN2at6native29vectorized_elementwise_kernelILi8EN48_GLOBAL__N__08322988_15_IGammaKernel_cu_cb51a28d10CalcIgammaIfEESt5arrayIPcLm3EEEEviT0_T1_) ;  /* 0xfffffd0804807950 */ /* 0x001fea0003c3ffff */
        .weak           $__internal_12_$__cuda_sm20_div_rn_f64_full
        .type           $__internal_12_$__cuda_sm20_div_rn_f64_full,@function
        .size           $__internal_12_$__cuda_sm20_div_rn_f64_full,($__internal_13_$__cuda_sm20_dsqrt_rn_f64_mediumpath_v1 - $__internal_12_$__cuda_sm20_div_rn_f64_full)
$__internal_12_$__cuda_sm20_div_rn_f64_full:
        /* <DEDUP_REMOVED lines=71> */
.L_x_3855:
        /* <DEDUP_REMOVED lines=17> */
.L_x_3858:
[----:B------:R-:W-:Y:S02]  /*2fb80*/  LOP3.LUT R8, R21, 0x80000, RZ, 0xfc, !PT ;  /* 0x0008000015087812 */ /* 0x000fe400078efcff */
[----:B------:R-:W-:-:S03]  /*2fb90*/  MOV R26, R20 ;  /* 0x00000014001a7202 */ /* 0x000fc60000000f00 */
[----:B------:R-:W-:Y:S01]  /*2fba0*/  IMAD.MOV.U32 R27, RZ, RZ, R8 ;  /* 0x000000ffff1b7224 */ /* 0x000fe200078e0008 */
[----:B------:R-:W-:Y:S06]  /*2fbb0*/  BRA `(.L_x_3856) ;  /* 0x00000000000c7947 */ /* 0x000fec0003800000 */
.L_x_3857:
[----:B------:R-:W-:Y:S02]  /*2fbc0*/  LOP3.LUT R8, R29, 0x80000, RZ, 0xfc, !PT ;  /* 0x000800001d087812 */ /* 0x000fe400078efcff */
[----:B------:R-:W-:Y:S02]  /*2fbd0*/  MOV R26, R28 ;  /* 0x0000001c001a7202 */ /* 0x000fe40000000f00 */
[----:B------:R-:W-:-:S07]  /*2fbe0*/  MOV R27, R8 ;  /* 0x00000008001b7202 */ /* 0x000fce0000000f00 */
.L_x_3856:
[----:B------:R-:W-:Y:S05]  /*2fbf0*/  BSYNC.RECONVERGENT B0 ;  /* 0x0000000000007941 */ /* 0x000fea0003800200 */
.L_x_3854:
[----:B------:R-:W-:Y:S01]  /*2fc00*/  MOV R8, R0 ;  /* 0x0000000000087202 */ /* 0x000fe20000000f00 */
[----:B------:R-:W-:Y:S01]  /*2fc10*/  IMAD.MOV.U32 R9, RZ, RZ, 0x0 ;  /* 0x00000000ff097424 */ /* 0x000fe200078e00ff */
[----:B------:R-:W-:Y:S01]  /*2fc20*/  MOV R11, R27 ;  /* 0x0000001b000b7202 */ /* 0x000fe20000000f00 */
[----:B------:R-:W-:Y:S02]  /*2fc30*/  IMAD.MOV.U32 R10, RZ, RZ, R26 ;  /* 0x000000ffff0a7224 */ /* 0x000fe400078e001a */
[----:B------:R-:W-:Y:S05]  /*2fc40*/  RET.REL.NODEC R8 `(_ZN2at6native29vectorized_elementwise_kernelILi8EN48_GLOBAL__N__08322988_15_IGammaKernel_cu_cb51a28d10CalcIgammaIfEESt5arrayIPcLm3EEEEviT0_T1_) ;  /* 0xfffffd0008ec7950 */ /* 0x000fea0003c3ffff */
        .weak           $__internal_13_$__cuda_sm20_dsqrt_rn_f64_mediumpath_v1
        .type           $__internal_13_$__cuda_sm20_dsqrt_rn_f64_mediumpath_v1,@function
        .size           $__internal_13_$__cuda_sm20_dsqrt_rn_f64_mediumpath_v1,(.L_x_11540 - $__internal_13_$__cuda_sm20_dsqrt_rn_f64_mediumpath_v1)
$__internal_13_$__cuda_sm20_dsqrt_rn_f64_mediumpath_v1:
        /* <DEDUP_REMOVED lines=20> */
.L_x_3860:
        /* <DEDUP_REMOVED lines=25> */
.L_x_3862:
[----:B------:R-:W-:-:S11]  /*2ff20*/  DADD R6, R4, R4 ;  /* 0x0000000004067229 */ /* 0x000fd60000000004 */
.L_x_3861:
[----:B------:R-:W-:Y:S05]  /*2ff30*/  BSYNC.RECONVERGENT B0 ;  /* 0x0000000000007941 */ /* 0x000fea0003800200 */
.L_x_3859:
[----:B------:R-:W-:Y:S01]  /*2ff40*/  HFMA2 R5, -RZ, RZ, 0, 0 ;  /* 0x00000000ff057431 */ /* 0x000fe200000001ff */
[----:B------:R-:W-:-:S04]  /*2ff50*/  MOV R4, R0 ;  /* 0x0000000000047202 */ /* 0x000fc80000000f00 */
[----:B------:R-:W-:Y:S05]  /*2ff60*/  RET.REL.NODEC R4 `(_ZN2at6native29vectorized_elementwise_kernelILi8EN48_GLOBAL__N__08322988_15_IGammaKernel_cu_cb51a28d10CalcIgammaIfEESt5arrayIPcLm3EEEEviT0_T1_) ;  /* 0xfffffd0004247950 */ /* 0x000fea0003c3ffff */
.L_x_3863:
        /* <DEDUP_REMOVED lines=9> */
.L_x_11540:


//--------------------- .text._ZN2at6native18elementwise_kernelILi128ELi4EZNS0_15gpu_kernel_implIN48_GLOBAL__N__08322988_15_IGammaKernel_cu_cb51a28d10CalcIgammaIdEEEEvRNS_18TensorIteratorBaseERKT_EUliE_EEviT1_ --------------------------
	.section	.text._ZN2at6native18elementwise_kernelILi128ELi4EZNS0_15gpu_kernel_implIN48_GLOBAL__N__08322988_15_IGammaKernel_cu_cb51a28d10CalcIgammaIdEEEEvRNS_18TensorIteratorBaseERKT_EUliE_EEviT1_,"ax",@progbits
	.align	128
        .global         _ZN2at6native18elementwise_kernelILi128ELi4EZNS0_15gpu_kernel_implIN48_GLOBAL__N__08322988_15_IGammaKernel_cu_cb51a28d10CalcIgammaIdEEEEvRNS_18TensorIteratorBaseERKT_EUliE_EEviT1_
        .type           _ZN2at6native18elementwise_kernelILi128ELi4EZNS0_15gpu_kernel_implIN48_GLOBAL__N__08322988_15_IGammaKernel_cu_cb51a28d10CalcIgammaIdEEEEvRNS_18TensorIteratorBaseERKT_EUliE_EEviT1_,@function
        .size           _ZN2at6native18elementwise_kernelILi128ELi4EZNS0_15gpu_kernel_implIN48_GLOBAL__N__08322988_15_IGammaKernel_cu_cb51a28d10CalcIgammaIdEEEEvRNS_18TensorIteratorBaseERKT_EUliE_EEviT1_,(.L_x_11551 - _ZN2at6native18elementwise_kernelILi128ELi4EZNS0_15gpu_kernel_implIN48_GLOBAL__N__08322988_15_IGammaKernel_cu_cb51a28d10CalcIgammaIdEEEEvRNS_18TensorIteratorBaseERKT_EUliE_EEviT1_)
        .other          _ZN2at6native18elementwise_kernelILi128ELi4EZNS0_15gpu_kernel_implIN48_GLOBAL__N__08322988_15_IGammaKernel_cu_cb51a28d10CalcIgammaIdEEEEvRNS_18TensorIteratorBaseERKT_EUliE_EEviT1_,@"STO_CUDA_ENTRY STV_DEFAULT"
_ZN2at6native18elementwise_kernelILi128ELi4EZNS0_15gpu_kernel_implIN48_GLOBAL__N__08322988_15_IGammaKernel_cu_cb51a28d10CalcIgammaIdEEEEvRNS_18TensorIteratorBaseERKT_EUliE_EEviT1_:
.text._ZN2at6native18elementwise_kernelILi128ELi4EZNS0_15gpu_kernel_implIN48_GLOBAL__N__08322988_15_IGammaKernel_cu_cb51a28d10CalcIgammaIdEEEEvRNS_18TensorIteratorBaseERKT_EUliE_EEviT1_:
[----:B------:R-:W0:Y:S01]  /*0000*/  LDC R1, c[0x0][0x37c] ;  /* 0x0000df00ff017b82 */ /* 0x000e220000000800 */
[----:B------:R-:W1:Y:S07]  /*0010*/  S2R R17, SR_TID.X ;  /* 0x0000000000117919 */ /* 0x000e6e0000002100 */
[----:B------:R-:W2:Y:S01]  /*0020*/  S2UR UR4, SR_CTAID.X ;  /* 0x00000000000479c3 */ /* 0x000ea20000002500 */
[----:B------:R-:W3:Y:S01]  /*0030*/  LDCU UR40, c[0x0][0x388] ;  /* 0x00007100ff2877ac */ /* 0x000ee20008000800 */
[----:B------:R-:W-:Y:S01]  /*0040*/  BSSY.RECONVERGENT B6, `(.L_x_3864) ;  /* 0x0000468000067945 */ /* 0x000fe20003800200 */
[----:B0-----:R-:W-:Y:S01]  /*0050*/  VIADD R1, R1, 0xffffd760 ;  /* 0xffffd76001017836 */ /* 0x001fe20000000000 */
        /* <DEDUP_REMOVED lines=21> */
[----:B------:R-:W-:Y:S01]  /*01b0*/  IMAD.MOV.U32 R16, RZ, RZ, RZ ;  /* 0x000000ffff107224 */ /* 0x000fe200078e00ff */
[----:B------:R-:W1:Y:S01]  /*01c0*/  LDCU UR6, c[0x0][0x38c] ;  /* 0x00007180ff0677ac */ /* 0x000e620008000800 */
[----:B------:R-:W2:Y:S01]  /*01d0*/  LDCU.64 UR8, c[0x0][0x4b8] ;  /* 0x00009700ff0877ac */ /* 0x000ea20008000a00 */
[----:B------:R-:W-:Y:S01]  /*01e0*/  UISETP.NE.AND UP0, UPT, UR44, URZ, UPT ;  /* 0x000000ff2c00728c */ /* 0x000fe2000bf05270 */
        /* <DEDUP_REMOVED lines=8> */
[----:B------:R-:W-:Y:S06]  /*0270*/  BRA.U !UP0, `(.L_x_3866) ;  /* 0x0000001508387547 */ /* 0x000fec000b800000 */
[----:B------:R-:W0:Y:S01]  /*0280*/  LDCU.64 UR6, c[0x0][0x398] ;  /* 0x00007300ff0677ac */ /* 0x000e220008000a00 */
[----:B------:R-:W-:Y:S01]  /*0290*/  IMAD.MOV.U32 R2, RZ, RZ, RZ ;  /* 0x000000ffff027224 */ /* 0x000fe200078e00ff */
        /* <DEDUP_REMOVED lines=33> */
[----:B-1----:R-:W-:-:S04]  /*04b0*/  SHF.R.U32.HI R5, RZ, UR4, R4 ;  /* 0x00000004ff057c19 */ /* 0x002fc80008011604 */
[----:B------:R-:W-:-:S05]  /*04c0*/  IADD3 R2, PT, PT, -R5, RZ, RZ ;  /* 0x000000ff05027210 */ /* 0x000fca0007ffe1ff */
[----:B------:R-:W-:-:S04]  /*04d0*/  IMAD R3, R2, UR6, R3 ;  /* 0x0000000602037c24 */ /* 0x000fc8000f8e0203 */
[C---:B--2---:R-:W-:Y:S02]  /*04e0*/  IMAD R16, R3.reuse, UR5, R16 ;  /* 0x0000000503107c24 */ /* 0x044fe4000f8e0210 */
[C---:B---3--:R-:W-:Y:S02]  /*04f0*/  IMAD R0, R3.reuse, UR8, R0 ;  /* 0x0000000803007c24 */ /* 0x048fe4000f8e0200 */
[----:B------:R-:W-:Y:S01]  /*0500*/  IMAD R18, R3, UR9, R18 ;  /* 0x0000000903127c24 */ /* 0x000fe2000f8e0212 */
[----:B------:R-:W-:Y:S06]  /*0510*/  BRA.U !UP0, `(.L_x_3866) ;  /* 0x0000001108907547 */ /* 0x000fec000b800000 */
[----:B------:R-:W0:Y:S01]  /*0520*/  LDCU.64 UR4, c[0x0][0x3c0] ;  /* 0x00007800ff0477ac */ /* 0x000e220008000a00 */
[----:B------:R-:W-:Y:S01]  /*0530*/  IMAD.MOV.U32 R4, RZ, RZ, RZ ;  /* 0x000000ffff047224 */ /* 0x000fe200078e00ff */
[----:B------:R-:W1:Y:S01]  /*0540*/  LDCU UR6, c[0x0][0x3bc] ;  /* 0x00007780ff0677ac */ /* 0x000e620008000800 */
[----:B------:R-:W2:Y:S01]  /*0550*/  LDCU.64 UR8, c[0x0][0x4e8] ;  /* 0x00009d00ff0877ac */ /* 0x000ea20008000a00 */
[----:B------:R-:W-:Y:S01]  /*0560*/  UISETP.NE.AND UP0, UPT, UR38, 0x5, UPT ;  /* 0x000000052600788c */ /* 0x000fe2000bf05270 */
        /* <DEDUP_REMOVED lines=286> */
[----:B0-----:R-:W-:-:S07]  /*1750*/  IMAD R18, R5, UR4, R18 ;  /* 0x0000000405127c24 */ /* 0x001fce000f8e0212 */
.L_x_3866:
[----:B------:R-:W0:Y:S01]  /*1760*/  LDCU.64 UR6, c[0x0][0x5f0] ;  /* 0x0000be00ff0677ac */ /* 0x000e220008000a00 */
[----:B------:R-:W-:Y:S01]  /*1770*/  BSSY.RECONVERGENT B7, `(.L_x_3867) ;  /* 0x00000ec000077945 */ /* 0x000fe20003800200 */
[----:B------:R-:W-:-:S04]  /*1780*/  UPRMT UR4, UR39, 0x7772, URZ ;  /* 0x0000777227047896 */ /* 0x000fc800080000ff */
[----:B------:R-:W-:Y:S01]  /*1790*/  UISETP.GT.AND UP0, UPT, UR4, 0x9, UPT ;  /* 0x000000090400788c */ /* 0x000fe2000bf04270 */
[----:B0-----:R-:W-:-:S05]  /*17a0*/  IADD3 R2, P0, PT, R0, UR6, RZ ;  /* 0x0000000600027c10 */ /* 0x001fca000ff1e0ff */
        /* <DEDUP_REMOVED lines=11> */
[----:B--2---:R0:W1:Y:S01]  /*1860*/  I2F.F64.S16 R22, R2 ;  /* 0x0000000200167312 */ /* 0x0040620000101c00 */
[----:B------:R-:W-:Y:S05]  /*1870*/  BRA `(.L_x_3873) ;  /* 0x0000000c006c7947 */ /* 0x000fea0003800000 */
.L_x_3871:
[----:B------:R-:W2:Y:S02]  /*1880*/  LDG.E.U8 R2, desc[UR36][R2.64] ;  /* 0x0000002402027981 */ /* 0x000ea4000c1e1100 */
[----:B--2---:R0:W1:Y:S01]  /*1890*/  I2F.F64.U16 R22, R2 ;  /* 0x0000000200167312 */ /* 0x0040620000101800 */
[----:B------:R-:W-:Y:S05]  /*18a0*/  BRA `(.L_x_3873) ;  /* 0x0000000c00607947 */ /* 0x000fea0003800000 */
.L_x_3870:
[----:B------:R-:W-:-:S09]  /*18b0*/  UISETP.NE.AND UP0, UPT, UR4, 0x2, UPT ;  /* 0x000000020400788c */ /* 0x000fd2000bf05270 */
[----:B------:R-:W-:Y:S05]  /*18c0*/  BRA.U !UP0, `(.L_x_3874) ;  /* 0x0000000108287547 */ /* 0x000fea000b800000 */
[----:B------:R-:W-:-:S09]  /*18d0*/  UISETP.NE.AND UP0, UPT, UR4, 0x3, UPT ;  /* 0x000000030400788c */ /* 0x000fd2000bf05270 */
[----:B------:R-:W-:Y:S05]  /*18e0*/  BRA.U !UP0, `(.L_x_3875) ;  /* 0x0000000108147547 */ /* 0x000fea000b800000 */
[----:B------:R-:W-:-:S09]  /*18f0*/  UISETP.NE.AND UP0, UPT, UR4, 0x4, UPT ;  /* 0x000000040400788c */ /* 0x000fd2000bf05270 */
[----:B------:R-:W-:Y:S05]  /*1900*/  BRA.U UP0, `(.L_x_3872) ;  /* 0x0000000900bc7547 */ /* 0x000fea000b800000 */
[----:B------:R-:W2:Y:S02]  /*1910*/  LDG.E.64 R22, desc[UR36][R2.64] ;  /* 0x0000002402167981 */ /* 0x000ea4000c1e1b00 */
[----:B--2---:R-:W0:Y:S01]  /*1920*/  I2F.F64.S64 R22, R22 ;  /* 0x0000001600167312 */ /* 0x004e220000301c00 */
[----:B------:R-:W-:Y:S05]  /*1930*/  BRA `(.L_x_3873) ;  /* 0x0000000c003c7947 */ /* 0x000fea0003800000 */
.L_x_3875:
[----:B------:R-:W2:Y:S02]  /*1940*/  LDG.E R2, desc[UR36][R2.64] ;  /* 0x0000002402027981 */ /* 0x000ea4000c1e1900 */
[----:B--2---:R0:W1:Y:S01]  /*1950*/  I2F.F64 R22, R2 ;  /* 0x0000000200167312 */ /* 0x0040620000201c00 */
[----:B------:R-:W-:Y:S05]  /*1960*/  BRA `(.L_x_3873) ;  /* 0x0000000c00307947 */ /* 0x000fea0003800000 */
.L_x_3874:
[----:B------:R-:W2:Y:S02]  /*1970*/  LDG.E.U16 R2, desc[UR36][R2.64] ;  /* 0x0000002402027981 */ /* 0x000ea4000c1e1500 */
[----:B--2---:R0:W1:Y:S01]  /*1980*/  I2F.F64.S16 R22, R2 ;  /* 0x0000000200167312 */ /* 0x0040620000101c00 */
[----:B------:R-:W-:Y:S05]  /*1990*/  BRA `(.L_x_3873) ;  /* 0x0000000c00247947 */ /* 0x000fea0003800000 */
.L_x_3869:
[----:B------:R-:W-:-:S09]  /*19a0*/  UISETP.GT.AND UP0, UPT, UR4, 0x6, UPT ;  /* 0x000000060400788c */ /* 0x000fd2000bf04270 */
[----:B------:R-:W-:Y:S05]  /*19b0*/  BRA.U UP0, `(.L_x_3876) ;  /* 0x0000000100347547 */ /* 0x000fea000b800000 */
[----:B------:R-:W-:-:S09]  /*19c0*/  UISETP.NE.AND UP0, UPT, UR4, 0x5, UPT ;  /* 0x000000050400788c */ /* 0x000fd2000bf05270 */
[----:B------:R-:W-:Y:S05]  /*19d0*/  BRA.U !UP0, `(.L_x_3877) ;  /* 0x0000000108187547 */ /* 0x000fea000b800000 */
[----:B------:R-:W-:-:S09]  /*19e0*/  UISETP.NE.AND UP0, UPT, UR4, 0x6, UPT ;  /* 0x000000060400788c */ /* 0x000fd2000bf05270 */
[----:B------:R-:W-:Y:S05]  /*19f0*/  BRA.U UP0, `(.L_x_3872) ;  /* 0x0000000900807547 */ /* 0x000fea000b800000 */
[----:B------:R-:W2:Y:S02]  /*1a00*/  LDG.E R22, desc[UR36][R2.64] ;  /* 0x0000002402167981 */ /* 0x000ea4000c1e1900 */
[----:B--2---:R-:W-:-:S06]  /*1a10*/  FMUL.FTZ R22, R22, 1 ;  /* 0x3f80000016167820 */ /* 0x004fcc0000410000 */
[----:B------:R-:W0:Y:S01]  /*1a20*/  F2F.F64.F32 R22, R22 ;  /* 0x0000001600167310 */ /* 0x000e220000201800 */
[----:B------:R-:W-:Y:S05]  /*1a30*/  BRA `(.L_x_3873) ;  /* 0x0000000800fc7947 */ /* 0x000fea0003800000 */
.L_x_3877:
[----:B------:R-:W2:Y:S02]  /*1a40*/  LDG.E.U16 R0, desc[UR36][R2.64] ;  /* 0x0000002402007981 */ /* 0x000ea4000c1e1500 */
[----:B--2---:R-:W-:-:S05]  /*1a50*/  HADD2.F32 R0, -RZ, R0.H0_H0 ;  /* 0x20000000ff007230 */ /* 0x004fca0000004100 */
[----:B------:R-:W-:-:S04]  /*1a60*/  FMUL.FTZ R0, R0, 1 ;  /* 0x3f80000000007820 */ /* 0x000fc80000410000 */
[----:B------:R0:W1:Y:S01]  /*1a70*/  F2F.F64.F32 R22, R0 ;  /* 0x0000000000167310 */ /* 0x0000620000201800 */
[----:B------:R-:W-:Y:S05]  /*1a80*/  BRA `(.L_x_3873) ;  /* 0x0000000800e87947 */ /* 0x000fea0003800000 */
.L_x_3876:
[----:B------:R-:W-:-:S09]  /*1a90*/  UISETP.NE.AND UP0, UPT, UR4, 0x7, UPT ;  /* 0x000000070400788c */ /* 0x000fd2000bf05270 */
[----:B------:R-:W-:Y:S05]  /*1aa0*/  BRA.U !UP0, `(.L_x_3878) ;  /* 0x0000000108347547 */ /* 0x000fea000b800000 */
        /* <DEDUP_REMOVED lines=8> */
.L_x_3879:
[----:B------:R-:W2:Y:S02]  /*1b30*/  LDG.E.U16 R2, desc[UR36][R2.64] ;  /* 0x0000002402027981 */ /* 0x000ea4000c1e1500 */
[----:B--2---:R-:W-:-:S05]  /*1b40*/  HADD2.F32 R0, -RZ, R2.H0_H0 ;  /* 0x20000002ff007230 */ /* 0x004fca0000004100 */
[----:B------:R-:W-:-:S04]  /*1b50*/  FMUL.FTZ R0, R0, 1 ;  /* 0x3f80000000007820 */ /* 0x000fc80000410000 */
[----:B------:R0:W1:Y:S01]  /*1b60*/  F2F.F64.F32 R22, R0 ;  /* 0x0000000000167310 */ /* 0x0000620000201800 */
[----:B------:R-:W-:Y:S05]  /*1b70*/  BRA `(.L_x_3873) ;  /* 0x0000000800ac7947 */ /* 0x000fea0003800000 */
.L_x_3878:
[----:B------:R0:W5:Y:S01]  /*1b80*/  LDG.E.64 R22, desc[UR36][R2.64] ;  /* 0x0000002402167981 */ /* 0x000162000c1e1b00 */
[----:B------:R-:W-:Y:S05]  /*1b90*/  BRA `(.L_x_3873) ;  /* 0x0000000800a47947 */ /* 0x000fea0003800000 */
.L_x_3868:
        /* <DEDUP_REMOVED lines=8> */
[----:B------:R-:W2:Y:S01]  /*1c20*/  LDG.E.U8 R2, desc[UR36][R2.64] ;  /* 0x0000002402027981 */ /* 0x000ea2000c1e1100 */
[----:B------:R-:W-:Y:S01]  /*1c30*/  IMAD.MOV.U32 R22, RZ, RZ, RZ ;  /* 0x000000ffff167224 */ /* 0x000fe200078e00ff */
[----:B--2---:R-:W-:-:S04]  /*1c40*/  ISETP.NE.AND P0, PT, R2, RZ, PT ;  /* 0x000000ff0200720c */ /* 0x004fc80003f05270 */
[----:B------:R-:W-:Y:S01]  /*1c50*/  FSEL R23, RZ, 1.875, !P0 ;  /* 0x3ff00000ff177808 */ /* 0x000fe20004000000 */
[----:B------:R-:W-:Y:S08]  /*1c60*/  BRA `(.L_x_3873) ;  /* 0x0000000800707947 */ /* 0x000ff00003800000 */
.L_x_3882:
[----:B------:R0:W5:Y:S01]  /*1c70*/  LDG.E.64 R22, desc[UR36][R2.64] ;  /* 0x0000002402167981 */ /* 0x000162000c1e1b00 */
[----:B------:R-:W-:Y:S05]  /*1c80*/  BRA `(.L_x_3873) ;  /* 0x0000000800687947 */ /* 0x000fea0003800000 */
.L_x_3881:
        /* <DEDUP_REMOVED lines=12> */
[----:B0-----:R-:W-:-:S05]  /*1d50*/  IMAD.MOV R5, RZ, RZ, -R5 ;  /* 0x000000ffff057224 */ /* 0x001fca00078e0a05 */
[----:B------:R-:W-:-:S04]  /*1d60*/  VIADDMNMX.U32 R5, R5, R6, 0x4, !PT ;  /* 0x0000000405057446 */ /* 0x000fc80007800006 */
[----:B------:R-:W-:-:S04]  /*1d70*/  IADD3 R5, PT, PT, R5, -0x4, RZ ;  /* 0xfffffffc05057810 */ /* 0x000fc80007ffe0ff */
[C---:B------:R-:W-:Y:S01]  /*1d80*/  SHF.L.U32 R6, R4.reuse, R5, RZ ;  /* 0x0000000504067219 */ /* 0x040fe200000006ff */
[----:B------:R-:W-:Y:S02]  /*1d90*/  IMAD.SHL.U32 R7, R5, 0x800000, RZ ;  /* 0x0080000005077824 */ /* 0x000fe400078e00ff */
[----:B------:R-:W-:-:S03]  /*1da0*/  VIADD R5, R4, 0x1000000 ;  /* 0x0100000004057836 */ /* 0x000fc60000000000 */
[----:B------:R-:W-:Y:S02]  /*1db0*/  LEA.HI R6, R6, -R7, RZ, 0x1c ;  /* 0x8000000706067211 */ /* 0x000fe400078fe0ff */
[----:B------:R-:W-:Y:S02]  /*1dc0*/  SHF.R.S32.HI R5, RZ, 0x8, R5 ;  /* 0x00000008ff057819 */ /* 0x000fe40000011405 */
[----:B------:R-:W-:-:S04]  /*1dd0*/  IADD3 R6, PT, PT, R6, 0x3c000000, RZ ;  /* 0x3c00000006067810 */ /* 0x000fc80007ffe0ff */
[----:B------:R-:W-:-:S04]  /*1de0*/  LOP3.LUT R5, R6, 0x7f800000, R5, 0xf8, !PT ;  /* 0x7f80000006057812 */ /* 0x000fc800078ef805 */
[----:B------:R-:W-:-:S04]  /*1df0*/  SEL R5, R5, RZ, P0 ;  /* 0x000000ff05057207 */ /* 0x000fc80000000000 */
[----:B------:R-:W-:-:S05]  /*1e00*/  LOP3.LUT R5, R5, 0x80000000, R0, 0xf8, !PT ;  /* 0x8000000005057812 */ /* 0x000fca00078ef800 */
[----:B------:R-:W-:-:S04]  /*1e10*/  FMUL.FTZ R5, R5, 1 ;  /* 0x3f80000005057820 */ /* 0x000fc80000410000 */
[----:B------:R0:W1:Y:S01]  /*1e20*/  F2F.F64.F32 R22, R5 ;  /* 0x0000000500167310 */ /* 0x0000620000201800 */
[----:B------:R-:W-:Y:S05]  /*1e30*/  BRA `(.L_x_3873) ;  /* 0x0000000400fc7947 */ /* 0x000fea0003800000 */
.L_x_3884:
[----:B------:R-:W2:Y:S02]  /*1e40*/  LDG.E.U8 R2, desc[UR36][R2.64] ;  /* 0x0000002402027981 */ /* 0x000ea4000c1e1100 */
[C---:B--2---:R-:W-:Y:S02]  /*1e50*/  IMAD.SHL.U32 R4, R2.reuse, 0x2000000, RZ ;  /* 0x0200000002047824 */ /* 0x044fe400078e00ff */
[----:B------:R-:W-:-:S03]  /*1e60*/  IMAD.SHL.U32 R5, R2, 0x100, RZ ;  /* 0x0000010002057824 */ /* 0x000fc600078e00ff */
[----:B------:R-:W-:-:S13]  /*1e70*/  ISETP.GT.U32.AND P0, PT, R4, 0x7ffffff, PT ;  /* 0x07ffffff0400780c */ /* 0x000fda0003f04070 */
[C---:B------:R-:W-:Y:S02]  /*1e80*/  @!P0 LOP3.LUT R0, R5.reuse, 0x7f00, RZ, 0xc0, !PT ;  /* 0x00007f0005008812 */ /* 0x040fe400078ec0ff */
[----:B------:R-:W-:Y:S02]  /*1e90*/  @P0 LEA.HI R4, R4, 0x70000000, RZ, 0x1c ;  /* 0x7000000004040811 */ /* 0x000fe400078fe0ff */
[----:B------:R-:W-:Y:S02]  /*1ea0*/  @!P0 LOP3.LUT R0, R0, 0x3f000000, RZ, 0xfc, !PT ;  /* 0x3f00000000008812 */ /* 0x000fe400078efcff */
[----:B------:R-:W-:-:S03]  /*1eb0*/  PRMT R5, R5, 0x9910, RZ ;  /* 0x0000991005057816 */ /* 0x000fc600000000ff */
[----:B------:R-:W-:Y:S01]  /*1ec0*/  @!P0 FADD.FTZ R0, R0, -0.5 ;  /* 0xbf00000000008421 */ /* 0x000fe20000010000 */
[----:B------:R-:W-:-:S05]  /*1ed0*/  @P0 FMUL.FTZ R0, R4, 1.9259299443872358531e-34 ;  /* 0x0780000004000820 */ /* 0x000fca0000410000 */
[----:B------:R-:W-:-:S05]  /*1ee0*/  LOP3.LUT R0, R0, 0x80000000, R5, 0xf8, !PT ;  /* 0x8000000000007812 */ /* 0x000fca00078ef805 */
[----:B------:R-:W-:-:S04]  /*1ef0*/  FMUL.FTZ R0, R0, 1 ;  /* 0x3f80000000007820 */ /* 0x000fc80000410000 */
[----:B------:R0:W1:Y:S01]  /*1f00*/  F2F.F64.F32 R22, R0 ;  /* 0x0000000000167310 */ /* 0x0000620000201800 */
[----:B------:R-:W-:Y:S05]  /*1f10*/  BRA `(.L_x_3873) ;  /* 0x0000000400c47947 */ /* 0x000fea0003800000 */
.L_x_3883:
[----:B------:R-:W2:Y:S02]  /*1f20*/  LDG.E.U16 R0, desc[UR36][R2.64] ;  /* 0x0000002402007981 */ /* 0x000ea4000c1e1500 */
[----:B--2---:R-:W-:-:S05]  /*1f30*/  SHF.L.U32 R0, R0, 0x10, RZ ;  /* 0x0000001000007819 */ /* 0x004fca00000006ff */
[----:B------:R-:W-:-:S04]  /*1f40*/  FMUL.FTZ R0, R0, 1 ;  /* 0x3f80000000007820 */ /* 0x000fc80000410000 */
[----:B------:R0:W1:Y:S01]  /*1f50*/  F2F.F64.F32 R22, R0 ;  /* 0x0000000000167310 */ /* 0x0000620000201800 */
[----:B------:R-:W-:Y:S05]  /*1f60*/  BRA `(.L_x_3873) ;  /* 0x0000000400b07947 */ /* 0x000fea0003800000 */
.L_x_3880:
        /* <DEDUP_REMOVED lines=9> */
[----:B--2---:R0:W1:Y:S01]  /*2000*/  I2F.F64.U16 R22, R2 ;  /* 0x0000000200167312 */ /* 0x0040620000101800 */
[----:B------:R-:W-:Y:S05]  /*2010*/  BRA `(.L_x_3873) ;  /* 0x0000000400847947 */ /* 0x000fea0003800000 */
.L_x_3887:
[----:B------:R-:W2:Y:S01]  /*2020*/  LDG.E.U8 R3, desc[UR36][R2.64] ;  /* 0x0000002402037981 */ /* 0x000ea2000c1e1100 */
[----:B------:R-:W-:Y:S02]  /*2030*/  CS2R R22, SRZ ;  /* 0x0000000000167805 */ /* 0x000fe4000001ff00 */
[----:B--2---:R-:W-:-:S13]  /*2040*/  ISETP.NE.AND P0, PT, R3, RZ, PT ;  /* 0x000000ff0300720c */ /* 0x004fda0003f05270 */
[----:B------:R-:W-:Y:S05]  /*2050*/  @!P0 BRA `(.L_x_3873) ;  /* 0x0000000400748947 */ /* 0x000fea0003800000 */
[----:B------:R-:W-:-:S13]  /*2060*/  ISETP.NE.AND P0, PT, R3, 0x80, PT ;  /* 0x000000800300780c */ /* 0x000fda0003f05270 */
[----:B------:R-:W-:Y:S02]  /*2070*/  @!P0 IMAD.MOV.U32 R22, RZ, RZ, 0x20000000 ;  /* 0x20000000ff168424 */ /* 0x000fe400078e00ff */
        /* <DEDUP_REMOVED lines=15> */
.L_x_3889:
[----:B------:R-:W-:Y:S05]  /*2170*/  BSYNC.RECONVERGENT B0 ;  /* 0x0000000000007941 */ /* 0x000fea0003800200 */
.L_x_3888:
[----:B------:R-:W-:Y:S01]  /*2180*/  IMAD.SHL.U32 R0, R0, 0x100000, RZ ;  /* 0x0010000000007824 */ /* 0x000fe200078e00ff */
[----:B------:R-:W-:-:S04]  /*2190*/  LEA R2, R2, 0x3b800000, 0x17 ;  /* 0x3b80000002027811 */ /* 0x000fc800078eb8ff */
[----:B------:R-:W-:-:S05]  /*21a0*/  LOP3.LUT R0, R2, R0, R7, 0xfe, !PT ;  /* 0x0000000002007212 */ /* 0x000fca00078efe07 */
[----:B------:R-:W-:-:S04]  /*21b0*/  FMUL.FTZ R0, R0, 1 ;  /* 0x3f80000000007820 */ /* 0x000fc80000410000 */
[----:B------:R0:W1:Y:S01]  /*21c0*/  F2F.F64.F32 R22, R0 ;  /* 0x0000000000167310 */ /* 0x0000620000201800 */
[----:B------:R-:W-:Y:S05]  /*21d0*/  BRA `(.L_x_3873) ;  /* 0x0000000400147947 */ /* 0x000fea0003800000 */
.L_x_3886:
[----:B------:R-:W2:Y:S01]  /*21e0*/  LDG.E.U8 R3, desc[UR36][R2.64] ;  /* 0x0000002402037981 */ /* 0x000ea2000c1e1100 */
[----:B------:R-:W-:Y:S02]  /*21f0*/  CS2R R22, SRZ ;  /* 0x0000000000167805 */ /* 0x000fe4000001ff00 */
[----:B--2---:R-:W-:-:S13]  /*2200*/  ISETP.NE.AND P0, PT, R3, RZ, PT ;  /* 0x000000ff0300720c */ /* 0x004fda0003f05270 */
[----:B------:R-:W-:Y:S05]  /*2210*/  @!P0 BRA `(.L_x_3873) ;  /* 0x0000000400048947 */ /* 0x000fea0003800000 */
[----:B------:R-:W-:-:S13]  /*2220*/  ISETP.NE.AND P0, PT, R3, 0x80, PT ;  /* 0x000000800300780c */ /* 0x000fda0003f05270 */
[----:B------:R-:W-:Y:S01]  /*2230*/  @!P0 MOV R22, 0x20000000 ;  /* 0x2000000000168802 */ /* 0x000fe20000000f00 */
[----:B------:R-:W-:Y:S01]  /*2240*/  @!P0 IMAD.MOV.U32 R23, RZ, RZ, 0x7ff80000 ;  /* 0x7ff80000ff178424 */ /* 0x000fe200078e00ff */
        /* <DEDUP_REMOVED lines=14> */
.L_x_3891:
[----:B------:R-:W-:Y:S05]  /*2330*/  BSYNC.RECONVERGENT B0 ;  /* 0x0000000000007941 */ /* 0x000fea0003800200 */
.L_x_3890:
[----:B------:R-:W-:Y:S01]  /*2340*/  IMAD.SHL.U32 R0, R0, 0x200000, RZ ;  /* 0x0020000000007824 */ /* 0x000fe200078e00ff */
[----:B------:R-:W-:-:S04]  /*2350*/  LEA R2, R2, 0x37800000, 0x17 ;  /* 0x3780000002027811 */ /* 0x000fc800078eb8ff */
[----:B------:R-:W-:-:S05]  /*2360*/  LOP3.LUT R0, R2, R0, R7, 0xfe, !PT ;  /* 0x0000000002007212 */ /* 0x000fca00078efe07 */
[----:B------:R-:W-:-:S04]  /*2370*/  FMUL.FTZ R0, R0, 1 ;  /* 0x3f80000000007820 */ /* 0x000fc80000410000 */
[----:B------:R0:W1:Y:S01]  /*2380*/  F2F.F64.F32 R22, R0 ;  /* 0x0000000000167310 */ /* 0x0000620000201800 */
[----:B------:R-:W-:Y:S05]  /*2390*/  BRA `(.L_x_3873) ;  /* 0x0000000000a47947 */ /* 0x000fea0003800000 */
.L_x_3885:
[----:B------:R-:W-:-:S09]  /*23a0*/  UISETP.NE.AND UP0, UPT, UR4, 0x1c, UPT ;  /* 0x0000001c0400788c */ /* 0x000fd2000bf05270 */
[----:B------:R-:W-:Y:S05]  /*23b0*/  BRA.U !UP0, `(.L_x_3892) ;  /* 0x0000000108947547 */ /* 0x000fea000b800000 */
[----:B------:R-:W-:-:S09]  /*23c0*/  UISETP.NE.AND UP0, UPT, UR4, 0x1d, UPT ;  /* 0x0000001d0400788c */ /* 0x000fd2000bf05270 */
[----:B------:R-:W-:Y:S05]  /*23d0*/  BRA.U !UP0, `(.L_x_3893) ;  /* 0x0000000108807547 */ /* 0x000fea000b800000 */
[----:B------:R-:W-:-:S09]  /*23e0*/  UISETP.NE.AND UP0, UPT, UR4, 0x2c, UPT ;  /* 0x0000002c0400788c */ /* 0x000fd2000bf05270 */
[----:B------:R-:W-:Y:S05]  /*23f0*/  BRA.U !UP0, `(.L_x_3894) ;  /* 0x0000000108487547 */ /* 0x000fea000b800000 */
.L_x_3872:
        /* <DEDUP_REMOVED lines=10> */
[----:B---3--:R-:W-:-:S02]  /*24a0*/  IMAD.U32 R6, RZ, RZ, UR6 ;  /* 0x00000006ff067e24 */ /* 0x008fc4000f8e00ff */
[----:B------:R-:W-:Y:S01]  /*24b0*/  IMAD.U32 R7, RZ, RZ, UR7 ;  /* 0x00000007ff077e24 */ /* 0x000fe2000f8e00ff */
[----:B----4-:R-:W-:Y:S01]  /*24c0*/  MOV R10, UR8 ;  /* 0x00000008000a7c02 */ /* 0x010fe20008000f00 */
[----:B-1----:R-:W-:-:S07]  /*24d0*/  IMAD.U32 R11, RZ, RZ, UR9 ;  /* 0x00000009ff0b7e24 */ /* 0x002fce000f8e00ff */
[----:B------:R-:W-:-:S07]  /*24e0*/  LEPC R20, `(.L_x_3895) ;  /* 0x000000001014794e */ /* 0x000fce0000000000 */
[----:B--2---:R-:W-:Y:S05]  /*24f0*/  CALL.ABS.NOINC R2 ;  /* 0x0000000002007343 */ /* 0x004fea0003c00000 */
.L_x_3895:
[----:B------:R-:W-:Y:S01]  /*2500*/  CS2R R22, SRZ ;  /* 0x0000000000167805 */ /* 0x000fe2000001ff00 */
[----:B------:R-:W-:Y:S06]  /*2510*/  BRA `(.L_x_3873) ;  /* 0x0000000000447947 */ /* 0x000fec0003800000 */
.L_x_3894:
[----:B------:R-:W2:Y:S01]  /*2520*/  LDG.E.U8 R0, desc[UR36][R2.64] ;  /* 0x0000002402007981 */ /* 0x000ea2000c1e1100 */
[----:B------:R-:W-:Y:S01]  /*2530*/  IMAD.MOV.U32 R22, RZ, RZ, 0x0 ;  /* 0x00000000ff167424 */ /* 0x000fe200078e00ff */
[----:B------:R-:W-:Y:S02]  /*2540*/  MOV R23, 0x38000000 ;  /* 0x3800000000177802 */ /* 0x000fe40000000f00 */
[----:B--2---:R-:W-:-:S13]  /*2550*/  ISETP.NE.AND P0, PT, R0, RZ, PT ;  /* 0x000000ff0000720c */ /* 0x004fda0003f05270 */
[----:B------:R-:W-:Y:S05]  /*2560*/  @!P0 BRA `(.L_x_3873) ;  /* 0x0000000000308947 */ /* 0x000fea0003800000 */
[----:B------:R-:W-:-:S13]  /*2570*/  ISETP.NE.AND P0, PT, R0, 0xff, PT ;  /* 0x000000ff0000780c */ /* 0x000fda0003f05270 */
[----:B------:R-:W-:Y:S01]  /*2580*/  @P0 IMAD.SHL.U32 R0, R0, 0x800000, RZ ;  /* 0x0080000000000824 */ /* 0x000fe200078e00ff */
[----:B------:R-:W-:Y:S01]  /*2590*/  @!P0 MOV R23, 0x7ff80000 ;  /* 0x7ff8000000178802 */ /* 0x000fe20000000f00 */
[----:B------:R-:W-:Y:S02]  /*25a0*/  @!P0 IMAD.MOV.U32 R22, RZ, RZ, 0x20000000 ;  /* 0x20000000ff168424 */ /* 0x000fe400078e00ff */
[----:B------:R-:W-:-:S04]  /*25b0*/  @P0 FMUL.FTZ R0, R0, 1 ;  /* 0x3f80000000000820 */ /* 0x000fc80000410000 */
[----:B------:R2:W3:Y:S01]  /*25c0*/  @P0 F2F.F64.F32 R22, R0 ;  /* 0x0000000000160310 */ /* 0x0004e20000201800 */
[----:B------:R-:W-:Y:S05]  /*25d0*/  BRA `(.L_x_3873) ;  /* 0x0000000000147947 */ /* 0x000fea0003800000 */
.L_x_3893:
[----:B------:R-:W2:Y:S02]  /*25e0*/  LDG.E.64 R22, desc[UR36][R2.64] ;  /* 0x0000002402167981 */ /* 0x000ea4000c1e1b00 */
[----:B--2---:R-:W4:Y:S01]  /*25f0*/  I2F.F64.U64 R22, R22 ;  /* 0x0000001600167312 */ /* 0x004f220000301800 */
[----:B------:R-:W-:Y:S05]  /*2600*/  BRA `(.L_x_3873) ;  /* 0x0000000000087947 */ /* 0x000fea0003800000 */
.L_x_3892:
[----:B------:R-:W2:Y:S02]  /*2610*/  LDG.E R2, desc[UR36][R2.64] ;  /* 0x0000002402027981 */ /* 0x000ea4000c1e1900 */
[----:B--2---:R0:W1:Y:S02]  /*2620*/  I2F.F64.U32 R22, R2 ;  /* 0x0000000200167312 */ /* 0x0040640000201800 */
.L_x_3873:
[----:B------:R-:W-:Y:S05]  /*2630*/  BSYNC.RECONVERGENT B7 ;  /* 0x0000000000077941 */ /* 0x000fea0003800200 */
.L_x_3867:
[----:B------:R-:W2:Y:S01]  /*2640*/  LDCU.64 UR6, c[0x0][0x5f8] ;  /* 0x0000bf00ff0677ac */ /* 0x000ea20008000a00 */
[----:B------:R-:W-:Y:S01]  /*2650*/  BSSY.RECONVERGENT B7, `(.L_x_3896) ;  /* 0x00000ec000077945 */ /* 0x000fe20003800200 */
[----:B------:R-:W-:-:S04]  /*2660*/  UPRMT UR4, UR39, 0x7773, URZ ;  /* 0x0000777327047896 */ /* 0x000fc800080000ff */
[----:B------:R-:W-:Y:S01]  /*2670*/  UISETP.GT.AND UP0, UPT, UR4, 0x9, UPT ;  /* 0x000000090400788c */ /* 0x000fe2000bf04270 */
[----:B--2---:R-:W-:-:S05]  /*2680*/  IADD3 R18, P0, PT, R18, UR6, RZ ;  /* 0x0000000612127c10 */ /* 0x004fca000ff1e0ff */
        /* <DEDUP_REMOVED lines=10> */
[----:B0-----:R-:W2:Y:S02]  /*2730*/  LDG.E.S8 R2, desc[UR36][R18.64] ;  /* 0x0000002412027981 */ /* 0x001ea4000c1e1300 */
[----:B--2---:R-:W0:Y:S01]  /*2740*/  I2F.F64.S16 R2, R2 ;  /* 0x0000000200027312 */ /* 0x004e220000101c00 */
[----:B------:R-:W-:Y:S05]  /*2750*/  BRA `(.L_x_3902) ;  /* 0x0000000c006c7947 */ /* 0x000fea0003800000 */
.L_x_3900:
[----:B0-----:R-:W2:Y:S02]  /*2760*/  LDG.E.U8 R2, desc[UR36][R18.64] ;  /* 0x0000002412027981 */ /* 0x001ea4000c1e1100 */
[----:B--2---:R-:W0:Y:S01]  /*2770*/  I2F.F64.U16 R2, R2 ;  /* 0x0000000200027312 */ /* 0x004e220000101800 */
[----:B------:R-:W-:Y:S05]  /*2780*/  BRA `(.L_x_3902) ;  /* 0x0000000c00607947 */ /* 0x000fea0003800000 */
.L_x_3899:
[----:B------:R-:W-:-:S09]  /*2790*/  UISETP.NE.AND UP0, UPT, UR4, 0x2, UPT ;  /* 0x000000020400788c */ /* 0x000fd2000bf05270 */
[----:B------:R-:W-:Y:S05]  /*27a0*/  BRA.U !UP0, `(.L_x_3903) ;  /* 0x0000000108287547 */ /* 0x000fea000b800000 */
[----:B------:R-:W-:-:S09]  /*27b0*/  UISETP.NE.AND UP0, UPT, UR4, 0x3, UPT ;  /* 0x000000030400788c */ /* 0x000fd2000bf05270 */
[----:B------:R-:W-:Y:S05]  /*27c0*/  BRA.U !UP0, `(.L_x_3904) ;  /* 0x0000000108147547 */ /* 0x000fea000b800000 */
[----:B------:R-:W-:-:S09]  /*27d0*/  UISETP.NE.AND UP0, UPT, UR4, 0x4, UPT ;  /* 0x000000040400788c */ /* 0x000fd2000bf05270 */
[----:B------:R-:W-:Y:S05]  /*27e0*/  BRA.U UP0, `(.L_x_3901) ;  /* 0x0000000900bc7547 */ /* 0x000fea000b800000 */
[----:B0-----:R-:W2:Y:S02]  /*27f0*/  LDG.E.64 R2, desc[UR36][R18.64] ;  /* 0x0000002412027981 */ /* 0x001ea4000c1e1b00 */
[----:B--2---:R-:W0:Y:S01]  /*2800*/  I2F.F64.S64 R2, R2 ;  /* 0x0000000200027312 */ /* 0x004e220000301c00 */
[----:B------:R-:W-:Y:S05]  /*2810*/  BRA `(.L_x_3902) ;  /* 0x0000000c003c7947 */ /* 0x000fea0003800000 */
.L_x_3904:
[----:B0-----:R-:W2:Y:S02]  /*2820*/  LDG.E R2, desc[UR36][R18.64] ;  /* 0x0000002412027981 */ /* 0x001ea4000c1e1900 */
[----:B--2---:R-:W0:Y:S01]  /*2830*/  I2F.F64 R2, R2 ;  /* 0x0000000200027312 */ /* 0x004e220000201c00 */
[----:B------:R-:W-:Y:S05]  /*2840*/  BRA `(.L_x_3902) ;  /* 0x0000000c00307947 */ /* 0x000fea0003800000 */
.L_x_3903:
[----:B0-----:R-:W2:Y:S02]  /*2850*/  LDG.E.U16 R2, desc[UR36][R18.64] ;  /* 0x0000002412027981 */ /* 0x001ea4000c1e1500 */
[----:B--2---:R-:W0:Y:S01]  /*2860*/  I2F.F64.S16 R2, R2 ;  /* 0x0000000200027312 */ /* 0x004e220000101c00 */
[----:B------:R-:W-:Y:S05]  /*2870*/  BRA `(.L_x_3902) ;  /* 0x0000000c00247947 */ /* 0x000fea0003800000 */
.L_x_3898:
[----:B------:R-:W-:-:S09]  /*2880*/  UISETP.GT.AND UP0, UPT, UR4, 0x6, UPT ;  /* 0x000000060400788c */ /* 0x000fd2000bf04270 */
[----:B------:R-:W-:Y:S05]  /*2890*/  BRA.U UP0, `(.L_x_3905) ;  /* 0x0000000100347547 */ /* 0x000fea000b800000 */
[----:B------:R-:W-:-:S09]  /*28a0*/  UISETP.NE.AND UP0, UPT, UR4, 0x5, UPT ;  /* 0x000000050400788c */ /* 0x000fd2000bf05270 */
[----:B------:R-:W-:Y:S05]  /*28b0*/  BRA.U !UP0, `(.L_x_3906) ;  /* 0x0000000108187547 */ /* 0x000fea000b800000 */
[----:B------:R-:W-:-:S09]  /*28c0*/  UISETP.NE.AND UP0, UPT, UR4, 0x6, UPT ;  /* 0x000000060400788c */ /* 0x000fd2000bf05270 */
[----:B------:R-:W-:Y:S05]  /*28d0*/  BRA.U UP0, `(.L_x_3901) ;  /* 0x0000000900807547 */ /* 0x000fea000b800000 */
[----:B0-----:R-:W2:Y:S02]  /*28e0*/  LDG.E R2, desc[UR36][R18.64] ;  /* 0x0000002412027981 */ /* 0x001ea4000c1e1900 */
[----:B--2---:R-:W-:-:S06]  /*28f0*/  FMUL.FTZ R2, R2, 1 ;  /* 0x3f80000002027820 */ /* 0x004fcc0000410000 */
[----:B------:R-:W0:Y:S01]  /*2900*/  F2F.F64.F32 R2, R2 ;  /* 0x0000000200027310 */ /* 0x000e220000201800 */
[----:B------:R-:W-:Y:S05]  /*2910*/  BRA `(.L_x_3902) ;  /* 0x0000000800fc7947 */ /* 0x000fea0003800000 */
.L_x_3906:
[----:B0-----:R-:W2:Y:S02]  /*2920*/  LDG.E.U16 R0, desc[UR36][R18.64] ;  /* 0x0000002412007981 */ /* 0x001ea4000c1e1500 */
[----:B--2---:R-:W-:-:S05]  /*2930*/  HADD2.F32 R0, -RZ, R0.H0_H0 ;  /* 0x20000000ff007230 */ /* 0x004fca0000004100 */
[----:B------:R-:W-:-:S04]  /*2940*/  FMUL.FTZ R0, R0, 1 ;  /* 0x3f80000000007820 */ /* 0x000fc80000410000 */
[----:B------:R0:W2:Y:S01]  /*2950*/  F2F.F64.F32 R2, R0 ;  /* 0x0000000000027310 */ /* 0x0000a20000201800 */
[----:B------:R-:W-:Y:S05]  /*2960*/  BRA `(.L_x_3902) ;  /* 0x0000000800e87947 */ /* 0x000fea0003800000 */
.L_x_3905:
[----:B------:R-:W-:-:S09]  /*2970*/  UISETP.NE.AND UP0, UPT, UR4, 0x7, UPT ;  /* 0x000000070400788c */ /* 0x000fd2000bf05270 */
[----:B------:R-:W-:Y:S05]  /*2980*/  BRA.U !UP0, `(.L_x_3907) ;  /* 0x0000000108347547 */ /* 0x000fea000b800000 */
[----:B------:R-:W-:-:S09]  /*2990*/  UISETP.NE.AND UP0, UPT, UR4, 0x8, UPT ;  /* 0x000000080400788c */ /* 0x000fd2000bf05270 */
[----:B------:R-:W-:Y:S05]  /*29a0*/  BRA.U !UP0, `(.L_x_3908) ;  /* 0x0000000108187547 */ /* 0x000fea000b800000 */
[----:B------:R-:W-:-:S09]  /*29b0*/  UISETP.NE.AND UP0, UPT, UR4, 0x9, UPT ;  /* 0x000000090400788c */ /* 0x000fd2000bf05270 */
[----:B------:R-:W-:Y:S05]  /*29c0*/  BRA.U UP0, `(.L_x_3901) ;  /* 0x0000000900447547 */ /* 0x000fea000b800000 */
[----:B------:R-:W0:Y:S02]  /*29d0*/  LDG.E R18, desc[UR36][R18.64] ;  /* 0x0000002412127981 */ /* 0x000e24000c1e1900 */
[----:B0-----:R-:W-:-:S06]  /*29e0*/  FMUL.FTZ R2, R18, 1 ;  /* 0x3f80000012027820 */ /* 0x001fcc0000410000 */
[----:B------:R-:W0:Y:S01]  /*29f0*/  F2F.F64.F32 R2, R2 ;  /* 0x0000000200027310 */ /* 0x000e220000201800 */
[----:B------:R-:W-:Y:S05]  /*2a00*/  BRA `(.L_x_3902) ;  /* 0x0000000800c07947 */ /* 0x000fea0003800000 */
.L_x_3908:
[----:B------:R-:W0:Y:S02]  /*2a10*/  LDG.E.U16 R18, desc[UR36][R18.64] ;  /* 0x0000002412127981 */ /* 0x000e24000c1e1500 */
[----:B0-----:R-:W-:-:S05]  /*2a20*/  HADD2.F32 R0, -RZ, R18.H0_H0 ;  /* 0x20000012ff007230 */ /* 0x001fca0000004100 */
[----:B------:R-:W-:-:S04]  /*2a30*/  FMUL.FTZ R0, R0, 1 ;  /* 0x3f80000000007820 */ /* 0x000fc80000410000 */
[----:B------:R0:W2:Y:S01]  /*2a40*/  F2F.F64.F32 R2, R0 ;  /* 0x0000000000027310 */ /* 0x0000a20000201800 */
[----:B------:R-:W-:Y:S05]  /*2a50*/  BRA `(.L_x_3902) ;  /* 0x0000000800ac7947 */ /* 0x000fea0003800000 */
.L_x_3907:
[----:B0-----:R0:W5:Y:S01]  /*2a60*/  LDG.E.64 R2, desc[UR36][R18.64] ;  /* 0x0000002412027981 */ /* 0x001162000c1e1b00 */
[----:B------:R-:W-:Y:S05]  /*2a70*/  BRA `(.L_x_3902) ;  /* 0x0000000800a47947 */ /* 0x000fea0003800000 */
.L_x_3897:
        /* <DEDUP_REMOVED lines=9> */
[----:B0-----:R-:W-:Y:S01]  /*2b10*/  IMAD.MOV.U32 R2, RZ, RZ, RZ ;  /* 0x000000ffff027224 */ /* 0x001fe200078e00ff */
[----:B--2---:R-:W-:-:S04]  /*2b20*/  ISETP.NE.AND P0, PT, R18, RZ, PT ;  /* 0x000000ff1200720c */ /* 0x004fc80003f05270 */
[----:B------:R-:W-:Y:S01]  /*2b30*/  FSEL R3, RZ, 1.875, !P0 ;  /* 0x3ff00000ff037808 */ /* 0x000fe20004000000 */
[----:B------:R-:W-:Y:S08]  /*2b40*/  BRA `(.L_x_3902) ;  /* 0x0000000800707947 */ /* 0x000ff00003800000 */
.L_x_3911:
[----:B0-----:R0:W5:Y:S01]  /*2b50*/  LDG.E.64 R2, desc[UR36][R18.64] ;  /* 0x0000002412027981 */ /* 0x001162000c1e1b00 */
[----:B------:R-:W-:Y:S05]  /*2b60*/  BRA `(.L_x_3902) ;  /* 0x0000000800687947 */ /* 0x000fea0003800000 */
.L_x_3910:
[----:B------:R-:W-:-:S09]  /*2b70*/  UISETP.NE.AND UP0, UPT, UR4, 0xf, UPT ;  /* 0x0000000f0400788c */ /* 0x000fd2000bf05270 */
[----:B------:R-:W-:Y:S05]  /*2b80*/  BRA.U !UP0, `(.L_x_3912) ;  /* 0x00000001089c7547 */ /* 0x000fea000b800000 */
[----:B------:R-:W-:-:S09]  /*2b90*/  UISETP.NE.AND UP0, UPT, UR4, 0x17, UPT ;  /* 0x000000170400788c */ /* 0x000fd2000bf05270 */
[----:B------:R-:W-:Y:S05]  /*2ba0*/  BRA.U !UP0, `(.L_x_3913) ;  /* 0x00000001085c7547 */ /* 0x000fea000b800000 */
[----:B------:R-:W-:-:S09]  /*2bb0*/  UISETP.NE.AND UP0, UPT, UR4, 0x18, UPT ;  /* 0x000000180400788c */ /* 0x000fd2000bf05270 */
[----:B------:R-:W-:Y:S05]  /*2bc0*/  BRA.U UP0, `(.L_x_3901) ;  /* 0x0000000500c47547 */ /* 0x000fea000b800000 */
[----:B0-----:R-:W2:Y:S01]  /*2bd0*/  LDG.E.U8 R0, desc[UR36][R18.64] ;  /* 0x0000002412007981 */ /* 0x001ea2000c1e1100 */
        /* <DEDUP_REMOVED lines=17> */
[----:B------:R-:W-:-:S06]  /*2cf0*/  FMUL.FTZ R3, R3, 1 ;  /* 0x3f80000003037820 */ /* 0x000fcc0000410000 */
[----:B------:R-:W0:Y:S01]  /*2d00*/  F2F.F64.F32 R2, R3 ;  /* 0x0000000300027310 */ /* 0x000e220000201800 */
[----:B------:R-:W-:Y:S05]  /*2d10*/  BRA `(.L_x_3902) ;  /* 0x0000000400fc7947 */ /* 0x000fea0003800000 */
.L_x_3913:
[----:B0-----:R-:W2:Y:S02]  /*2d20*/  LDG.E.U8 R3, desc[UR36][R18.64] ;  /* 0x0000002412037981 */ /* 0x001ea4000c1e1100 */
        /* <DEDUP_REMOVED lines=11> */
[----:B------:R0:W2:Y:S01]  /*2de0*/  F2F.F64.F32 R2, R0 ;  /* 0x0000000000027310 */ /* 0x0000a20000201800 */
[----:B------:R-:W-:Y:S05]  /*2df0*/  BRA `(.L_x_3902) ;  /* 0x0000000400c47947 */ /* 0x000fea0003800000 */
.L_x_3912:
[----:B0-----:R-:W2:Y:S02]  /*2e00*/  LDG.E.U16 R0, desc[UR36][R18.64] ;  /* 0x0000002412007981 */ /* 0x001ea4000c1e1500 */
[----:B--2---:R-:W-:-:S05]  /*2e10*/  SHF.L.U32 R0, R0, 0x10, RZ ;  /* 0x0000001000007819 */ /* 0x004fca00000006ff */
[----:B------:R-:W-:-:S04]  /*2e20*/  FMUL.FTZ R0, R0, 1 ;  /* 0x3f80000000007820 */ /* 0x000fc80000410000 */
[----:B------:R0:W2:Y:S01]  /*2e30*/  F2F.F64.F32 R2, R0 ;  /* 0x0000000000027310 */ /* 0x0000a20000201800 */
[----:B------:R-:W-:Y:S05]  /*2e40*/  BRA `(.L_x_3902) ;  /* 0x0000000400b07947 */ /* 0x000fea0003800000 */
.L_x_3909:
        /* <DEDUP_REMOVED lines=8> */
[----:B0-----:R-:W2:Y:S02]  /*2ed0*/  LDG.E.U16 R2, desc[UR36][R18.64] ;  /* 0x0000002412027981 */ /* 0x001ea4000c1e1500 */
[----:B--2---:R-:W0:Y:S01]  /*2ee0*/  I2F.F64.U16 R2, R2 ;  /* 0x0000000200027312 */ /* 0x004e220000101800 */
[----:B------:R-:W-:Y:S05]  /*2ef0*/  BRA `(.L_x_3902) ;  /* 0x0000000400847947 */ /* 0x000fea0003800000 */
.L_x_3916:
[----:B------:R-:W2:Y:S01]  /*2f00*/  LDG.E.U8 R18, desc[UR36][R18.64] ;  /* 0x0000002412127981 */ /* 0x000ea2000c1e1100 */
[----:B0-----:R-:W-:Y:S02]  /*2f10*/  CS2R R2, SRZ ;  /* 0x0000000000027805 */ /* 0x001fe4000001ff00 */
        /* <DEDUP_REMOVED lines=19> */
.L_x_3918:
[----:B------:R-:W-:Y:S05]  /*3050*/  BSYNC.RECONVERGENT B0 ;  /* 0x0000000000007941 */ /* 0x000fea0003800200 */
.L_x_3917:
[----:B------:R-:W-:Y:S01]  /*3060*/  IMAD.SHL.U32 R0, R0, 0x100000, RZ ;  /* 0x0010000000007824 */ /* 0x000fe200078e00ff */
[----:B------:R-:W-:-:S04]  /*3070*/  LEA R2, R2, 0x3b800000, 0x17 ;  /* 0x3b80000002027811 */ /* 0x000fc800078eb8ff */
[----:B------:R-:W-:-:S05]  /*3080*/  LOP3.LUT R0, R2, R0, R7, 0xfe, !PT ;  /* 0x0000000002007212 */ /* 0x000fca00078efe07 */
[----:B------:R-:W-:-:S04]  /*3090*/  FMUL.FTZ R0, R0, 1 ;  /* 0x3f80000000007820 */ /* 0x000fc80000410000 */
[----:B------:R0:W2:Y:S01]  /*30a0*/  F2F.F64.F32 R2, R0 ;  /* 0x0000000000027310 */ /* 0x0000a20000201800 */
[----:B------:R-:W-:Y:S05]  /*30b0*/  BRA `(.L_x_3902) ;  /* 0x0000000400147947 */ /* 0x000fea0003800000 */
.L_x_3915:
[----:B------:R-:W2:Y:S01]  /*30c0*/  LDG.E.U8 R18, desc[UR36][R18.64] ;  /* 0x0000002412127981 */ /* 0x000ea2000c1e1100 */
[----:B0-----:R-:W-:Y:S02]  /*30d0*/  CS2R R2, SRZ ;  /* 0x0000000000027805 */ /* 0x001fe4000001ff00 */
        /* <DEDUP_REMOVED lines=19> */
.L_x_3920:
[----:B------:R-:W-:Y:S05]  /*3210*/  BSYNC.RECONVERGENT B0 ;  /* 0x0000000000007941 */ /* 0x000fea0003800200 */
.L_x_3919:
[----:B------:R-:W-:Y:S01]  /*3220*/  IMAD.SHL.U32 R0, R0, 0x200000, RZ ;  /* 0x0020000000007824 */ /* 0x000fe200078e00ff */
[----:B------:R-:W-:-:S04]  /*3230*/  LEA R2, R2, 0x37800000, 0x17 ;  /* 0x3780000002027811 */ /* 0x000fc800078eb8ff */
[----:B------:R-:W-:-:S05]  /*3240*/  LOP3.LUT R0, R2, R0, R7, 0xfe, !PT ;  /* 0x0000000002007212 */ /* 0x000fca00078efe07 */
[----:B------:R-:W-:-:S04]  /*3250*/  FMUL.FTZ R0, R0, 1 ;  /* 0x3f80000000007820 */ /* 0x000fc80000410000 */
[----:B------:R0:W2:Y:S01]  /*3260*/  F2F.F64.F32 R2, R0 ;  /* 0x0000000000027310 */ /* 0x0000a20000201800 */
[----:B------:R-:W-:Y:S05]  /*3270*/  BRA `(.L_x_3902) ;  /* 0x0000000000a47947 */ /* 0x000fea0003800000 */
.L_x_3914:
[----:B------:R-:W-:-:S09]  /*3280*/  UISETP.NE.AND UP0, UPT, UR4, 0x1c, UPT ;  /* 0x0000001c0400788c */ /* 0x000fd2000bf05270 */
[----:B------:R-:W-:Y:S05]  /*3290*/  BRA.U !UP0, `(.L_x_3921) ;  /* 0x0000000108947547 */ /* 0x000fea000b800000 */
[----:B------:R-:W-:-:S09]  /*32a0*/  UISETP.NE.AND UP0, UPT, UR4, 0x1d, UPT ;  /* 0x0000001d0400788c */ /* 0x000fd2000bf05270 */
[----:B------:R-:W-:Y:S05]  /*32b0*/  BRA.U !UP0, `(.L_x_3922) ;  /* 0x0000000108807547 */ /* 0x000fea000b800000 */
[----:B------:R-:W-:-:S09]  /*32c0*/  UISETP.NE.AND UP0, UPT, UR4, 0x2c, UPT ;  /* 0x0000002c0400788c */ /* 0x000fd2000bf05270 */
[----:B------:R-:W-:Y:S05]  /*32d0*/  BRA.U !UP0, `(.L_x_3923) ;  /* 0x0000000108487547 */ /* 0x000fea000b800000 */
.L_x_3901:
[----:B0-----:R-:W-:Y:S01]  /*32e0*/  MOV R0, 0x0 ;  /* 0x0000000000007802 */ /* 0x001fe20000000f00 */
[----:B------:R-:W0:Y:S01]  /*32f0*/  LDCU.64 UR4, c[0x4][0x108] ;  /* 0x01002100ff0477ac */ /* 0x000e220008000a00 */
[----:B------:R-:W-:Y:S02]  /*3300*/  HFMA2 R12, -RZ, RZ, 0, 5.9604644775390625e-08 ;  /* 0x00000001ff0c7431 */ /* 0x000fe400000001ff */
[----:B------:R-:W-:Y:S01]  /*3310*/  IMAD.MOV.U32 R8, RZ, RZ, 0x4e ;  /* 0x0000004eff087424 */ /* 0x000fe200078e00ff */
[----:B------:R2:W1:Y:S01]  /*3320*/  LDC.64 R2, c[0x4][R0] ;  /* 0x0100000000027b82 */ /* 0x0004620000000a00 */
        /* <DEDUP_REMOVED lines=8> */
[----:B--2---:R-:W-:-:S07]  /*33b0*/  IMAD.U32 R11, RZ, RZ, UR9 ;  /* 0x00000009ff0b7e24 */ /* 0x004fce000f8e00ff */
[----:B------:R-:W-:-:S07]  /*33c0*/  LEPC R20, `(.L_x_3924) ;  /* 0x000000001014794e */ /* 0x000fce0000000000 */
[----:B-1---5:R-:W-:Y:S05]  /*33d0*/  CALL.ABS.NOINC R2 ;  /* 0x0000000002007343 */ /* 0x022fea0003c00000 */
.L_x_3924:
[----:B------:R-:W-:Y:S01]  /*33e0*/  CS2R R2, SRZ ;  /* 0x0000000000027805 */ /* 0x000fe2000001ff00 */
[----:B------:R-:W-:Y:S06]  /*33f0*/  BRA `(.L_x_3902) ;  /* 0x0000000000447947 */ /* 0x000fec0003800000 */
.L_x_3923:
[----:B0-----:R-:W2:Y:S01]  /*3400*/  LDG.E.U8 R0, desc[UR36][R18.64] ;  /* 0x0000002412007981 */ /* 0x001ea2000c1e1100 */
        /* <DEDUP_REMOVED lines=9> */
[----:B------:R2:W0:Y:S01]  /*34a0*/  @P0 F2F.F64.F32 R2, R0 ;  /* 0x0000000000020310 */ /* 0x0004220000201800 */
[----:B------:R-:W-:Y:S05]  /*34b0*/  BRA `(.L_x_3902) ;  /* 0x0000000000147947 */ /* 0x000fea0003800000 */
.L_x_3922:
[----:B0-----:R-:W2:Y:S02]  /*34c0*/  LDG.E.64 R2, desc[UR36][R18.64] ;  /* 0x0000002412027981 */ /* 0x001ea4000c1e1b00 */
[----:B--2---:R-:W0:Y:S01]  /*34d0*/  I2F.F64.U64 R2, R2 ;  /* 0x0000000200027312 */ /* 0x004e220000301800 */
[----:B------:R-:W-:Y:S05]  /*34e0*/  BRA `(.L_x_3902) ;  /* 0x0000000000087947 */ /* 0x000fea0003800000 */
.L_x_3921:
[----:B0-----:R-:W2:Y:S02]  /*34f0*/  LDG.E R2, desc[UR36][R18.64] ;  /* 0x0000002412027981 */ /* 0x001ea4000c1e1900 */
[----:B--2---:R-:W0:Y:S02]  /*3500*/  I2F.F64.U32 R2, R2 ;  /* 0x0000000200027312 */ /* 0x004e240000201800 */
.L_x_3902:
[----:B------:R-:W-:Y:S05]  /*3510*/  BSYNC.RECONVERGENT B7 ;  /* 0x0000000000077941 */ /* 0x000fea0003800200 */
.L_x_3896:
[----:B------:R-:W-:-:S09]  /*3520*/  UISETP.NE.AND UP0, UPT, UR43, URZ, UPT ;  /* 0x000000ff2b00728c */ /* 0x000fd2000bf05270 */
[----:B------:R-:W-:Y:S05]  /*3530*/  BRA.U !UP0, `(.L_x_3925) ;  /* 0x0000000108147547 */ /* 0x000fea000b800000 */
[----:B------:R-:W-:Y:S01]  /*3540*/  BSSY.RECONVERGENT B3, `(.L_x_3926) ;  /* 0x0000003000037945 */ /* 0x000fe20003800200 */
[----:B------:R-:W-:-:S07]  /*3550*/  MOV R45, 0x3570 ;  /* 0x00003570002d7802 */ /* 0x000fce0000000f00 */
[----:B012345:R-:W-:Y:S05]  /*3560*/  CALL.REL.NOINC `($_ZN2at6native18elementwise_kernelILi128ELi4EZNS0_15gpu_kernel_implIN48_GLOBAL__N__08322988_15_IGammaKernel_cu_cb51a28d10CalcIgammaIdEEEEvRNS_18TensorIteratorBaseERKT_EUliE_EEviT1_$_ZN46_INTERNAL_08322988_15_IGammaKernel_cu_cb51a28d48_GLOBAL__N__08322988_15_IGammaKernel_cu_cb51a28d12calc_igammacIdEET_S2_S2_) ;  /* 0x00000314004c7944 */ /* 0x03ffea0003c00000 */
[----:B------:R-:W-:Y:S05]  /*3570*/  BSYNC.RECONVERGENT B3 ;  /* 0x0000000000037941 */ /* 0x000fea0003800200 */
.L_x_3926:
[----:B------:R-:W-:Y:S05]  /*3580*/  BRA `(.L_x_3927) ;  /* 0x0000000000107947 */ /* 0x000fea0003800000 */
.L_x_3925:
[----:B------:R-:W-:Y:S01]  /*3590*/  BSSY.RECONVERGENT B9, `(.L_x_3927) ;  /* 0x0000003000097945 */ /* 0x000fe20003800200 */
[----:B------:R-:W-:-:S07]  /*35a0*/  MOV R46, 0x35c0 ;  /* 0x000035c0002e7802 */ /* 0x000fce0000000f00 */
[----:B012345:R-:W-:Y:S05]  /*35b0*/  CALL.REL.NOINC `($_ZN2at6native18elementwise_kernelILi128ELi4EZNS0_15gpu_kernel_implIN48_GLOBAL__N__08322988_15_IGammaKernel_cu_cb51a28d10CalcIgammaIdEEEEvRNS_18TensorIteratorBaseERKT_EUliE_EEviT1_$_ZN46_INTERNAL_08322988_15_IGammaKernel_cu_cb51a28d48_GLOBAL__N__08322988_15_IGammaKernel_cu_cb51a28d11calc_igammaIdEET_S2_S2_) ;  /* 0x000000e0008c7944 */ /* 0x03ffea0003c00000 */
[----:B------:R-:W-:Y:S05]  /*35c0*/  BSYNC.RECONVERGENT B9 ;  /* 0x0000000000097941 */ /* 0x000fea0003800200 */
.L_x_3927:
[----:B------:R-:W0:Y:S01]  /*35d0*/  LDCU.64 UR6, c[0x0][0x5e8] ;  /* 0x0000bd00ff0677ac */ /* 0x000e220008000a00 */
        /* <DEDUP_REMOVED lines=13> */
[----:B------:R-:W0:Y:S02]  /*36b0*/  F2I.F64.TRUNC R5, R4 ;  /* 0x0000000400057311 */ /* 0x000e24000030d100 */
[----:B0-----:R0:W-:Y:S01]  /*36c0*/  STG.E.U8 desc[UR36][R2.64], R5 ;  /* 0x0000000502007986 */ /* 0x0011e2000c101124 */
[----:B------:R-:W-:Y:S05]  /*36d0*/  BRA `(.L_x_3933) ;  /* 0x0000000c00f47947 */ /* 0x000fea0003800000 */
.L_x_3931:
[----:B------:R-:W0:Y:S02]  /*36e0*/  F2I.S64.F64.TRUNC R4, R4 ;  /* 0x0000000400047311 */ /* 0x000e24000030d900 */
[----:B0-----:R-:W-:-:S05]  /*36f0*/  IMAD.MOV.U32 R7, RZ, RZ, R4 ;  /* 0x000000ffff077224 */ /* 0x001fca00078e0004 */
[----:B------:R0:W-:Y:S01]  /*3700*/  STG.E.U8 desc[UR36][R2.64], R7 ;  /* 0x0000000702007986 */ /* 0x0001e2000c101124 */
[----:B------:R-:W-:Y:S05]  /*3710*/  BRA `(.L_x_3933) ;  /* 0x0000000c00e47947 */ /* 0x000fea0003800000 */
.L_x_3930:
[----:B------:R-:W-:-:S09]  /*3720*/  UISETP.NE.AND UP0, UPT, UR4, 0x2, UPT ;  /* 0x000000020400788c */ /* 0x000fd2000bf05270 */
[----:B------:R-:W-:Y:S05]  /*3730*/  BRA.U !UP0, `(.L_x_3934) ;  /* 0x0000000108287547 */ /* 0x000fea000b800000 */
[----:B------:R-:W-:-:S09]  /*3740*/  UISETP.NE.AND UP0, UPT, UR4, 0x3, UPT ;  /* 0x000000030400788c */ /* 0x000fd2000bf05270 */
[----:B------:R-:W-:Y:S05]  /*3750*/  BRA.U !UP0, `(.L_x_3935) ;  /* 0x0000000108147547 */ /* 0x000fea000b800000 */
[----:B------:R-:W-:-:S09]  /*3760*/  UISETP.NE.AND UP0, UPT, UR4, 0x4, UPT ;  /* 0x000000040400788c */ /* 0x000fd2000bf05270 */
[----:B------:R-:W-:Y:S05]  /*3770*/  BRA.U UP0, `(.L_x_3932) ;  /* 0x0000000d00247547 */ /* 0x000fea000b800000 */
[----:B------:R-:W0:Y:S02]  /*3780*/  F2I.S64.F64.TRUNC R4, R4 ;  /* 0x0000000400047311 */ /* 0x000e24000030d900 */
[----:B0-----:R0:W-:Y:S01]  /*3790*/  STG.E.64 desc[UR36][R2.64], R4 ;  /* 0x0000000402007986 */ /* 0x0011e2000c101b24 */
[----:B------:R-:W-:Y:S05]  /*37a0*/  BRA `(.L_x_3933) ;  /* 0x0000000c00c07947 */ /* 0x000fea0003800000 */
.L_x_3935:
[----:B------:R-:W0:Y:S02]  /*37b0*/  F2I.F64.TRUNC R5, R4 ;  /* 0x0000000400057311 */ /* 0x000e24000030d100 */
[----:B0-----:R0:W-:Y:S01]  /*37c0*/  STG.E desc[UR36][R2.64], R5 ;  /* 0x0000000502007986 */ /* 0x0011e2000c101924 */
[----:B------:R-:W-:Y:S05]  /*37d0*/  BRA `(.L_x_3933) ;  /* 0x0000000c00b47947 */ /* 0x000fea0003800000 */
.L_x_3934:
[----:B------:R-:W0:Y:S02]  /*37e0*/  F2I.F64.TRUNC R5, R4 ;  /* 0x0000000400057311 */ /* 0x000e24000030d100 */
[----:B0-----:R0:W-:Y:S01]  /*37f0*/  STG.E.U16 desc[UR36][R2.64], R5 ;  /* 0x0000000502007986 */ /* 0x0011e2000c101524 */
[----:B------:R-:W-:Y:S05]  /*3800*/  BRA `(.L_x_3933) ;  /* 0x0000000c00a87947 */ /* 0x000fea0003800000 */
.L_x_3929:
[----:B------:R-:W-:-:S09]  /*3810*/  UISETP.GT.AND UP0, UPT, UR4, 0x6, UPT ;  /* 0x000000060400788c */ /* 0x000fd2000bf04270 */
[----:B------:R-:W-:Y:S05]  /*3820*/  BRA.U UP0, `(.L_x_3936) ;  /* 0x00000001004c7547 */ /* 0x000fea000b800000 */
[----:B------:R-:W-:-:S09]  /*3830*/  UISETP.NE.AND UP0, UPT, UR4, 0x5, UPT ;  /* 0x000000050400788c */ /* 0x000fd2000bf05270 */
[----:B------:R-:W-:Y:S05]  /*3840*/  BRA.U !UP0, `(.L_x_3937) ;  /* 0x0000000108247547 */ /* 0x000fea000b800000 */
[----:B------:R-:W-:-:S09]  /*3850*/  UISETP.NE.AND UP0, UPT, UR4, 0x6, UPT ;  /* 0x000000060400788c */ /* 0x000fd2000bf05270 */
[----:B------:R-:W-:Y:S05]  /*3860*/  BRA.U UP0, `(.L_x_3932) ;  /* 0x0000000900e87547 */ /* 0x000fea000b800000 */
[----:B------:R-:W-:Y:S01]  /*3870*/  UMOV UR4, 0xf0000000 ;  /* 0xf000000000047882 */ /* 0x000fe20000000000 */
[----:B------:R-:W-:Y:S01]  /*3880*/  UMOV UR5, 0x380fffff ;  /* 0x380fffff00057882 */ /* 0x000fe20000000000 */
[----:B------:R-:W0:Y:S01]  /*3890*/  F2F.F32.F64 R7, R4 ;  /* 0x0000000400077310 */ /* 0x000e220000301000 */
[----:B------:R-:W-:-:S14]  /*38a0*/  DSETP.GEU.AND P0, PT, |R4|, UR4, PT ;  /* 0x0000000404007e2a */ /* 0x000fdc000bf0e200 */
[----:B0-----:R-:W-:-:S05]  /*38b0*/  @!P0 FMUL R7, R7, 1.175494350822287508e-38 ;  /* 0x0080000007078820 */ /* 0x001fca0000400000 */
[----:B------:R1:W-:Y:S01]  /*38c0*/  STG.E desc[UR36][R2.64], R7 ;  /* 0x0000000702007986 */ /* 0x0003e2000c101924 */
[----:B------:R-:W-:Y:S05]  /*38d0*/  BRA `(.L_x_3933) ;  /* 0x0000000c00747947 */ /* 0x000fea0003800000 */
.L_x_3937:
[----:B------:R-:W-:Y:S01]  /*38e0*/  UMOV UR4, 0xf0000000 ;  /* 0xf000000000047882 */ /* 0x000fe20000000000 */
[----:B------:R-:W-:Y:S01]  /*38f0*/  UMOV UR5, 0x380fffff ;  /* 0x380fffff00057882 */ /* 0x000fe20000000000 */
[----:B------:R-:W0:Y:S01]  /*3900*/  F2F.F32.F64 R0, R4 ;  /* 0x0000000400007310 */ /* 0x000e220000301000 */
[----:B------:R-:W-:-:S14]  /*3910*/  DSETP.GEU.AND P0, PT, |R4|, UR4, PT ;  /* 0x0000000404007e2a */ /* 0x000fdc000bf0e200 */
[----:B0-----:R-:W-:-:S05]  /*3920*/  @!P0 FMUL R0, R0, 1.175494350822287508e-38 ;  /* 0x0080000000008820 */ /* 0x001fca0000400000 */
[----:B------:R-:W-:-:S05]  /*3930*/  F2FP.F16.F32.PACK_AB R0, RZ, R0 ;  /* 0x00000000ff00723e */ /* 0x000fca00000000ff */
[----:B------:R0:W-:Y:S01]  /*3940*/  STG.E.U16 desc[UR36][R2.64], R0 ;  /* 0x0000000002007986 */ /* 0x0001e2000c101524 */
[----:B------:R-:W-:Y:S05]  /*3950*/  BRA `(.L_x_3933) ;  /* 0x0000000c00547947 */ /* 0x000fea0003800000 */
.L_x_3936:
[----:B------:R-:W-:-:S09]  /*3960*/  UISETP.NE.AND UP0, UPT, UR4, 0x7, UPT ;  /* 0x000000070400788c */ /* 0x000fd2000bf05270 */
[----:B------:R-:W-:Y:S05]  /*3970*/  BRA.U !UP0, `(.L_x_3938) ;  /* 0x0000000108547547 */ /* 0x000fea000b800000 */
[----:B------:R-:W-:-:S09]  /*3980*/  UISETP.NE.AND UP0, UPT, UR4, 0x8, UPT ;  /* 0x000000080400788c */ /* 0x000fd2000bf05270 */
[----:B------:R-:W-:Y:S05]  /*3990*/  BRA.U !UP0, `(.L_x_3939) ;  /* 0x0000000108287547 */ /* 0x000fea000b800000 */
[----:B------:R-:W-:-:S09]  /*39a0*/  UISETP.NE.AND UP0, UPT, UR4, 0x9, UPT ;  /* 0x000000090400788c */ /* 0x000fd2000bf05270 */
[----:B------:R-:W-:Y:S05]  /*39b0*/  BRA.U UP0, `(.L_x_3932) ;  /* 0x0000000900947547 */ /* 0x000fea000b800000 */
[----:B------:R-:W-:Y:S01]  /*39c0*/  UMOV UR4, 0xf0000000 ;  /* 0xf000000000047882 */ /* 0x000fe20000000000 */
[----:B------:R-:W-:Y:S01]  /*39d0*/  UMOV UR5, 0x380fffff ;  /* 0x380fffff00057882 */ /* 0x000fe20000000000 */
[----:B------:R-:W0:Y:S01]  /*39e0*/  F2F.F32.F64 R6, R4 ;  /* 0x0000000400067310 */ /* 0x000e220000301000 */
[----:B------:R-:W-:Y:S01]  /*39f0*/  DSETP.GEU.AND P0, PT, |R4|, UR4, PT ;  /* 0x0000000404007e2a */ /* 0x000fe2000bf0e200 */
[----:B------:R-:W-:-:S13]  /*3a00*/  MOV R7, RZ ;  /* 0x000000ff00077202 */ /* 0x000fda0000000f00 */
[----:B0-----:R-:W-:-:S05]  /*3a10*/  @!P0 FMUL R6, R6, 1.175494350822287508e-38 ;  /* 0x0080000006068820 */ /* 0x001fca0000400000 */
[----:B------:R3:W-:Y:S01]  /*3a20*/  STG.E.64 desc[UR36][R2.64], R6 ;  /* 0x0000000602007986 */ /* 0x0007e2000c101b24 */
[----:B------:R-:W-:Y:S05]  /*3a30*/  BRA `(.L_x_3933) ;  /* 0x0000000c001c7947 */ /* 0x000fea0003800000 */
.L_x_3939:
[----:B------:R-:W-:Y:S01]  /*3a40*/  UMOV UR4, 0xf0000000 ;  /* 0xf000000000047882 */ /* 0x000fe20000000000 */
[----:B------:R-:W-:Y:S01]  /*3a50*/  UMOV UR5, 0x380fffff ;  /* 0x380fffff00057882 */ /* 0x000fe20000000000 */
[----:B------:R-:W0:Y:S01]  /*3a60*/  F2F.F32.F64 R0, R4 ;  /* 0x0000000400007310 */ /* 0x000e220000301000 */
[----:B------:R-:W-:-:S14]  /*3a70*/  DSETP.GEU.AND P0, PT, |R4|, UR4, PT ;  /* 0x0000000404007e2a */ /* 0x000fdc000bf0e200 */
[----:B0-----:R-:W-:-:S05]  /*3a80*/  @!P0 FMUL R0, R0, 1.175494350822287508e-38 ;  /* 0x0080000000008820 */ /* 0x001fca0000400000 */
[----:B------:R-:W-:-:S04]  /*3a90*/  F2FP.F16.F32.PACK_AB R5, RZ, R0 ;  /* 0x00000000ff05723e */ /* 0x000fc800000000ff */
[----:B------:R-:W-:-:S05]  /*3aa0*/  PRMT R5, R5, 0x5410, RZ ;  /* 0x0000541005057816 */ /* 0x000fca00000000ff */
[----:B------:R2:W-:Y:S01]  /*3ab0*/  STG.E desc[UR36][R2.64], R5 ;  /* 0x0000000502007986 */ /* 0x0005e2000c101924 */
[----:B------:R-:W-:Y:S05]  /*3ac0*/  BRA `(.L_x_3933) ;  /* 0x0000000800f87947 */ /* 0x000fea0003800000 */
.L_x_3938:
[----:B------:R4:W-:Y:S01]  /*3ad0*/  STG.E.64 desc[UR36][R2.64], R4 ;  /* 0x0000000402007986 */ /* 0x0009e2000c101b24 */
[----:B------:R-:W-:Y:S05]  /*3ae0*/  BRA `(.L_x_3933) ;  /* 0x0000000800f07947 */ /* 0x000fea0003800000 */
.L_x_3928:
        /* <DEDUP_REMOVED lines=8> */
[----:B------:R-:W-:-:S06]  /*3b70*/  DSETP.NEU.AND P0, PT, R4, RZ, PT ;  /* 0x000000ff0400722a */ /* 0x000fcc0003f0d000 */
[----:B------:R-:W-:-:S05]  /*3b80*/  SEL R5, RZ, 0x1, !P0 ;  /* 0x00000001ff057807 */ /* 0x000fca0004000000 */
[----:B------:R0:W-:Y:S01]  /*3b90*/  STG.E.U8 desc[UR36][R2.64], R5 ;  /* 0x0000000502007986 */ /* 0x0001e2000c101124 */
[----:B------:R-:W-:Y:S05]  /*3ba0*/  BRA `(.L_x_3933) ;  /* 0x0000000800c07947 */ /* 0x000fea0003800000 */
.L_x_3942:
[----:B------:R-:W-:-:S05]  /*3bb0*/  CS2R R6, SRZ ;  /* 0x0000000000067805 */ /* 0x000fca000001ff00 */
[----:B------:R0:W-:Y:S01]  /*3bc0*/  STG.E.128 desc[UR36][R2.64], R4 ;  /* 0x0000000402007986 */ /* 0x0001e2000c101d24 */
[----:B------:R-:W-:Y:S05]  /*3bd0*/  BRA `(.L_x_3933) ;  /* 0x0000000800b47947 */ /* 0x000fea0003800000 */
.L_x_3941:
        /* <DEDUP_REMOVED lines=10> */
[----:B------:R-:W-:Y:S01]  /*3c80*/  BSSY.RECONVERGENT B0, `(.L_x_3945) ;  /* 0x000000d000007945 */ /* 0x000fe20003800200 */
[----:B------:R-:W-:-:S12]  /*3c90*/  IMAD.MOV.U32 R0, RZ, RZ, 0x7f ;  /* 0x0000007fff007424 */ /* 0x000fd800078e00ff */
[----:B0-----:R-:W-:-:S05]  /*3ca0*/  @!P0 FMUL R9, R9, 1.175494350822287508e-38 ;  /* 0x0080000009098820 */ /* 0x001fca0000400000 */
[----:B------:R-:W-:Y:S02]  /*3cb0*/  LOP3.LUT R6, R9, 0x7fffffff, RZ, 0xc0, !PT ;  /* 0x7fffffff09067812 */ /* 0x000fe400078ec0ff */
[----:B------:R-:W-:Y:S02]  /*3cc0*/  SHF.R.U32.HI R7, RZ, 0x18, R9 ;  /* 0x00000018ff077819 */ /* 0x000fe40000011609 */
        /* <DEDUP_REMOVED lines=8> */
.L_x_3946:
[----:B------:R-:W-:Y:S05]  /*3d50*/  BSYNC.RECONVERGENT B0 ;  /* 0x0000000000007941 */ /* 0x000fea0003800200 */
.L_x_3945:
[----:B------:R-:W-:-:S05]  /*3d60*/  LOP3.LUT R7, R0, 0x80, R7, 0xf8, !PT ;  /* 0x0000008000077812 */ /* 0x000fca00078ef807 */
[----:B------:R0:W-:Y:S01]  /*3d70*/  STG.E.U8 desc[UR36][R2.64], R7 ;  /* 0x0000000702007986 */ /* 0x0001e2000c101124 */
[----:B------:R-:W-:Y:S05]  /*3d80*/  BRA `(.L_x_3933) ;  /* 0x0000000800487947 */ /* 0x000fea0003800000 */
.L_x_3944:
[----:B------:R-:W-:Y:S01]  /*3d90*/  UMOV UR4, 0xf0000000 ;  /* 0xf000000000047882 */ /* 0x000fe20000000000 */
[----:B------:R-:W-:Y:S01]  /*3da0*/  UMOV UR5, 0x380fffff ;  /* 0x380fffff00057882 */ /* 0x000fe20000000000 */
[----:B------:R-:W0:Y:S01]  /*3db0*/  F2F.F32.F64 R9, R4 ;  /* 0x0000000400097310 */ /* 0x000e220000301000 */
[----:B------:R-:W-:Y:S01]  /*3dc0*/  DSETP.GEU.AND P0, PT, |R4|, UR4, PT ;  /* 0x0000000404007e2a */ /* 0x000fe2000bf0e200 */
[----:B------:R-:W-:-:S13]  /*3dd0*/  BSSY.RECONVERGENT B0, `(.L_x_3947) ;  /* 0x000000f000007945 */ /* 0x000fda0003800200 */
[----:B0-----:R-:W-:-:S05]  /*3de0*/  @!P0 FMUL R9, R9, 1.175494350822287508e-38 ;  /* 0x0080000009098820 */ /* 0x001fca0000400000 */
[----:B------:R-:W-:Y:S02]  /*3df0*/  LOP3.LUT R6, R9, 0x7fffffff, RZ, 0xc0, !PT ;  /* 0x7fffffff09067812 */ /* 0x000fe400078ec0ff */
[----:B------:R-:W-:Y:S02]  /*3e00*/  SHF.R.U32.HI R7, RZ, 0x18, R9 ;  /* 0x00000018ff077819 */ /* 0x000fe40000011609 */
[----:B------:R-:W-:-:S13]  /*3e10*/  ISETP.GE.U32.AND P1, PT, R6, 0x47800000, PT ;  /* 0x478000000600780c */ /* 0x000fda0003f26070 */
[----:B------:R-:W-:Y:S01]  /*3e20*/  @P1 IMAD.MOV.U32 R0, RZ, RZ, 0x7f ;  /* 0x0000007fff001424 */ /* 0x000fe200078e00ff */
[----:B------:R-:W-:-:S04]  /*3e30*/  @P1 ISETP.GT.U32.AND P0, PT, R6, 0x7f800000, PT ;  /* 0x7f8000000600180c */ /* 0x000fc80003f04070 */
[----:B------:R-:W-:Y:S01]  /*3e40*/  @P1 SEL R0, R0, 0x7c, P0 ;  /* 0x0000007c00001807 */ /* 0x000fe20000000000 */
[----:B------:R-:W-:Y:S08]  /*3e50*/  @P1 BRA `(.L_x_3948) ;  /* 0x0000000000181947 */ /* 0x000ff00003800000 */
[----:B------:R-:W-:-:S13]  /*3e60*/  ISETP.GT.U32.AND P0, PT, R6, 0x387fffff, PT ;  /* 0x387fffff0600780c */ /* 0x000fda0003f04070 */
[----:B------:R-:W-:-:S04]  /*3e70*/  @P0 SHF.R.U32.HI R0, RZ, 0x15, R9 ;  /* 0x00000015ff000819 */ /* 0x000fc80000011609 */
[----:B------:R-:W-:Y:S01]  /*3e80*/  @P0 LOP3.LUT R4, R0, 0x1, RZ, 0xc0, !PT ;  /* 0x0000000100040812 */ /* 0x000fe200078ec0ff */
[----:B------:R-:W-:-:S03]  /*3e90*/  @!P0 FADD.FTZ R0, R6, 128 ;  /* 0x4300000006008421 */ /* 0x000fc60000010000 */
[----:B------:R-:W-:-:S04]  /*3ea0*/  @P0 IADD3 R4, PT, PT, R9, 0x80fffff, R4 ;  /* 0x080fffff09040810 */ /* 0x000fc80007ffe004 */
[----:B------:R-:W-:-:S07]  /*3eb0*/  @P0 SHF.R.U32.HI R0, RZ, 0x15, R4 ;  /* 0x00000015ff000819 */ /* 0x000fce0000011604 */
.L_x_3948:
[----:B------:R-:W-:Y:S05]  /*3ec0*/  BSYNC.RECONVERGENT B0 ;  /* 0x0000000000007941 */ /* 0x000fea0003800200 */
.L_x_3947:
[----:B------:R-:W-:-:S05]  /*3ed0*/  LOP3.LUT R7, R0, 0x80, R7, 0xf8, !PT ;  /* 0x0000008000077812 */ /* 0x000fca00078ef807 */
[----:B------:R0:W-:Y:S01]  /*3ee0*/  STG.E.U8 desc[UR36][R2.64], R7 ;  /* 0x0000000702007986 */ /* 0x0001e2000c101124 */
[----:B------:R-:W-:Y:S05]  /*3ef0*/  BRA `(.L_x_3933) ;  /* 0x0000000400ec7947 */ /* 0x000fea0003800000 */
.L_x_3943:
[----:B------:R-:W-:Y:S01]  /*3f00*/  UMOV UR4, 0xf0000000 ;  /* 0xf000000000047882 */ /* 0x000fe20000000000 */
[----:B------:R-:W-:Y:S01]  /*3f10*/  UMOV UR5, 0x380fffff ;  /* 0x380fffff00057882 */ /* 0x000fe20000000000 */
[----:B------:R-:W0:Y:S01]  /*3f20*/  F2F.F32.F64 R0, R4 ;  /* 0x0000000400007310 */ /* 0x000e220000301000 */
[----:B------:R-:W-:-:S14]  /*3f30*/  DSETP.GEU.AND P0, PT, |R4|, UR4, PT ;  /* 0x0000000404007e2a */ /* 0x000fdc000bf0e200 */
[----:B0-----:R-:W-:-:S05]  /*3f40*/  @!P0 FMUL R0, R0, 1.175494350822287508e-38 ;  /* 0x0080000000008820 */ /* 0x001fca0000400000 */
[----:B------:R-:W-:-:S05]  /*3f50*/  F2FP.BF16.F32.PACK_AB R0, RZ, R0 ;  /* 0x00000000ff00723e */ /* 0x000fca00000010ff */
[----:B------:R0:W-:Y:S01]  /*3f60*/  STG.E.U16 desc[UR36][R2.64], R0 ;  /* 0x0000000002007986 */ /* 0x0001e2000c101524 */
[----:B------:R-:W-:Y:S05]  /*3f70*/  BRA `(.L_x_3933) ;  /* 0x0000000400cc7947 */ /* 0x000fea0003800000 */
.L_x_3940:
        /* <DEDUP_REMOVED lines=8> */
[----:B------:R-:W0:Y:S02]  /*4000*/  F2I.U32.F64.TRUNC R5, R4 ;  /* 0x0000000400057311 */ /* 0x000e24000030d000 */
[----:B0-----:R0:W-:Y:S01]  /*4010*/  STG.E.U16 desc[UR36][R2.64], R5 ;  /* 0x0000000502007986 */ /* 0x0011e2000c101524 */
[----:B------:R-:W-:Y:S05]  /*4020*/  BRA `(.L_x_3933) ;  /* 0x0000000400a07947 */ /* 0x000fea0003800000 */
.L_x_3951:
[----:B------:R-:W-:Y:S01]  /*4030*/  UMOV UR4, 0xf0000000 ;  /* 0xf000000000047882 */ /* 0x000fe20000000000 */
[----:B------:R-:W-:Y:S01]  /*4040*/  UMOV UR5, 0x380fffff ;  /* 0x380fffff00057882 */ /* 0x000fe20000000000 */
[----:B------:R-:W0:Y:S01]  /*4050*/  F2F.F32.F64 R7, R4 ;  /* 0x0000000400077310 */ /* 0x000e220000301000 */
[----:B------:R-:W-:Y:S01]  /*4060*/  DSETP.GEU.AND P0, PT, |R4|, UR4, PT ;  /* 0x0000000404007e2a */ /* 0x000fe2000bf0e200 */
[----:B------:R-:W-:Y:S01]  /*4070*/  BSSY.RECONVERGENT B0, `(.L_x_3952) ;  /* 0x0000015000007945 */ /* 0x000fe20003800200 */
[----:B------:R-:W-:-:S12]  /*4080*/  MOV R0, 0x80 ;  /* 0x0000008000007802 */ /* 0x000fd80000000f00 */
[----:B0-----:R-:W-:-:S05]  /*4090*/  @!P0 FMUL R7, R7, 1.175494350822287508e-38 ;  /* 0x0080000007078820 */ /* 0x001fca0000400000 */
[----:B------:R-:W-:-:S04]  /*40a0*/  LOP3.LUT R6, R7, 0x7fffffff, RZ, 0xc0, !PT ;  /* 0x7fffffff07067812 */ /* 0x000fc800078ec0ff */
        /* <DEDUP_REMOVED lines=9> */
.L_x_3954:
[----:B------:R-:W-:-:S04]  /*4140*/  SHF.R.U32.HI R0, RZ, 0x14, R7 ;  /* 0x00000014ff007819 */ /* 0x000fc80000011607 */
[----:B------:R-:W-:-:S04]  /*4150*/  LOP3.LUT R0, R0, 0x1, RZ, 0xc0, !PT ;  /* 0x0000000100007812 */ /* 0x000fc800078ec0ff */
[----:B------:R-:W-:-:S04]  /*4160*/  IADD3 R0, PT, PT, R7, 0x487ffff, R0 ;  /* 0x0487ffff07007810 */ /* 0x000fc80007ffe000 */
[----:B------:R-:W-:-:S04]  /*4170*/  SHF.R.U32.HI R0, RZ, 0x14, R0 ;  /* 0x00000014ff007819 */ /* 0x000fc80000011600 */
[----:B------:R-:W-:-:S07]  /*4180*/  LOP3.LUT R4, R0, 0xff, RZ, 0xc0, !PT ;  /* 0x000000ff00047812 */ /* 0x000fce00078ec0ff */
.L_x_3955:
[----:B------:R-:W-:-:S04]  /*4190*/  SHF.R.U32.HI R5, RZ, 0x18, R7 ;  /* 0x00000018ff057819 */ /* 0x000fc80000011607 */
[----:B------:R-:W-:-:S04]  /*41a0*/  LOP3.LUT R4, R4, 0x80, R5, 0xf8, !PT ;  /* 0x0000008004047812 */ /* 0x000fc800078ef805 */
[----:B------:R-:W-:-:S07]  /*41b0*/  PRMT R0, R4, 0x7610, R0 ;  /* 0x0000761004007816 */ /* 0x000fce0000000000 */
.L_x_3953:
[----:B------:R-:W-:Y:S05]  /*41c0*/  BSYNC.RECONVERGENT B0 ;  /* 0x0000000000007941 */ /* 0x000fea0003800200 */
.L_x_3952:
[----:B------:R0:W-:Y:S01]  /*41d0*/  STG.E.U8 desc[UR36][R2.64], R0 ;  /* 0x0000000002007986 */ /* 0x0001e2000c101124 */
[----:B------:R-:W-:Y:S05]  /*41e0*/  BRA `(.L_x_3933) ;  /* 0x0000000400307947 */ /* 0x000fea0003800000 */
.L_x_3950:
[----:B------:R-:W-:Y:S01]  /*41f0*/  UMOV UR4, 0xf0000000 ;  /* 0xf000000000047882 */ /* 0x000fe20000000000 */
[----:B------:R-:W-:Y:S01]  /*4200*/  UMOV UR5, 0x380fffff ;  /* 0x380fffff00057882 */ /* 0x000fe20000000000 */
[----:B------:R-:W0:Y:S01]  /*4210*/  F2F.F32.F64 R7, R4 ;  /* 0x0000000400077310 */ /* 0x000e220000301000 */
[----:B------:R-:W-:Y:S01]  /*4220*/  DSETP.GEU.AND P0, PT, |R4|, UR4, PT ;  /* 0x0000000404007e2a */ /* 0x000fe2000bf0e200 */
[----:B------:R-:W-:Y:S01]  /*4230*/  BSSY.RECONVERGENT B0, `(.L_x_3956) ;  /* 0x0000015000007945 */ /* 0x000fe20003800200 */
[----:B------:R-:W-:-:S12]  /*4240*/  IMAD.MOV.U32 R0, RZ, RZ, 0x80 ;  /* 0x00000080ff007424 */ /* 0x000fd800078e00ff */
        /* <DEDUP_REMOVED lines=11> */
.L_x_3958:
[----:B------:R-:W-:-:S04]  /*4300*/  SHF.R.U32.HI R0, RZ, 0x15, R7 ;  /* 0x00000015ff007819 */ /* 0x000fc80000011607 */
[----:B------:R-:W-:-:S04]  /*4310*/  LOP3.LUT R0, R0, 0x1, RZ, 0xc0, !PT ;  /* 0x0000000100007812 */ /* 0x000fc800078ec0ff */
[----:B------:R-:W-:-:S04]  /*4320*/  IADD3 R0, PT, PT, R7, 0x88fffff, R0 ;  /* 0x088fffff07007810 */ /* 0x000fc80007ffe000 */
[----:B------:R-:W-:-:S04]  /*4330*/  SHF.R.U32.HI R0, RZ, 0x15, R0 ;  /* 0x00000015ff007819 */ /* 0x000fc80000011600 */
[----:B------:R-:W-:-:S07]  /*4340*/  LOP3.LUT R4, R0, 0xff, RZ, 0xc0, !PT ;  /* 0x000000ff00047812 */ /* 0x000fce00078ec0ff */
.L_x_3959:
[----:B------:R-:W-:-:S04]  /*4350*/  SHF.R.U32.HI R5, RZ, 0x18, R7 ;  /* 0x00000018ff057819 */ /* 0x000fc80000011607 */
[----:B------:R-:W-:-:S04]  /*4360*/  LOP3.LUT R4, R4, 0x80, R5, 0xf8, !PT ;  /* 0x0000008004047812 */ /* 0x000fc800078ef805 */
[----:B------:R-:W-:-:S07]  /*4370*/  PRMT R0, R4, 0x7610, R0 ;  /* 0x0000761004007816 */ /* 0x000fce0000000000 */
.L_x_3957:
[----:B------:R-:W-:Y:S05]  /*4380*/  BSYNC.RECONVERGENT B0 ;  /* 0x0000000000007941 */ /* 0x000fea0003800200 */
.L_x_3956:
[----:B------:R0:W-:Y:S01]  /*4390*/  STG.E.U8 desc[UR36][R2.64], R0 ;  /* 0x0000000002007986 */ /* 0x0001e2000c101124 */
[----:B------:R-:W-:Y:S05]  /*43a0*/  BRA `(.L_x_3933) ;  /* 0x0000000000c07947 */ /* 0x000fea0003800000 */
.L_x_3949:
[----:B------:R-:W-:-:S09]  /*43b0*/  UISETP.NE.AND UP0, UPT, UR4, 0x1c, UPT ;  /* 0x0000001c0400788c */ /* 0x000fd2000bf05270 */
[----:B------:R-:W-:Y:S05]  /*43c0*/  BRA.U !UP0, `(.L_x_3960) ;  /* 0x0000000108b07547 */ /* 0x000fea000b800000 */
[----:B------:R-:W-:-:S09]  /*43d0*/  UISETP.NE.AND UP0, UPT, UR4, 0x1d, UPT ;  /* 0x0000001d0400788c */ /* 0x000fd2000bf05270 */
[----:B------:R-:W-:Y:S05]  /*43e0*/  BRA.U !UP0, `(.L_x_3961) ;  /* 0x00000001089c7547 */ /* 0x000fea000b800000 */
[----:B------:R-:W-:-:S09]  /*43f0*/  UISETP.NE.AND UP0, UPT, UR4, 0x2c, UPT ;  /* 0x0000002c0400788c */ /* 0x000fd2000bf05270 */
[----:B------:R-:W-:Y:S05]  /*4400*/  BRA.U !UP0, `(.L_x_3962) ;  /* 0x0000000108447547 */ /* 0x000fea000b800000 */
.L_x_3932:
        /* <DEDUP_REMOVED lines=16> */
.L_x_3963:
[----:B------:R-:W-:Y:S05]  /*4510*/  BRA `(.L_x_3933) ;  /* 0x0000000000647947 */ /* 0x000fea0003800000 */
.L_x_3962:
[----:B------:R-:W-:Y:S01]  /*4520*/  UMOV UR4, 0xf0000000 ;  /* 0xf000000000047882 */ /* 0x000fe20000000000 */
[----:B------:R-:W-:Y:S01]  /*4530*/  UMOV UR5, 0x380fffff ;  /* 0x380fffff00057882 */ /* 0x000fe20000000000 */
[----:B------:R0:W1:Y:S01]  /*4540*/  F2F.F32.F64 R8, R4 ;  /* 0x0000000400087310 */ /* 0x0000620000301000 */
[----:B------:R-:W-:Y:S01]  /*4550*/  DSETP.GEU.AND P0, PT, |R4|, UR4, PT ;  /* 0x0000000404007e2a */ /* 0x000fe2000bf0e200 */
[----:B0-----:R-:W-:-:S13]  /*4560*/  IMAD.MOV.U32 R5, RZ, RZ, 0xff ;  /* 0x000000ffff057424 */ /* 0x001fda00078e00ff */
[----:B-1----:R-:W-:-:S05]  /*4570*/  @!P0 FMUL R8, R8, 1.175494350822287508e-38 ;  /* 0x0080000008088820 */ /* 0x002fca0000400000 */
[----:B------:R-:W-:-:S04]  /*4580*/  SHF.R.U32.HI R6, RZ, 0x17, R8 ;  /* 0x00000017ff067819 */ /* 0x000fc80000011608 */
[----:B------:R-:W-:-:S04]  /*4590*/  LOP3.LUT R7, R6, 0xff, RZ, 0xc0, !PT ;  /* 0x000000ff06077812 */ /* 0x000fc800078ec0ff */
[----:B------:R-:W-:-:S13]  /*45a0*/  ISETP.NE.AND P2, PT, R7, 0xff, PT ;  /* 0x000000ff0700780c */ /* 0x000fda0003f45270 */
[--C-:B------:R-:W-:Y:S02]  /*45b0*/  @P2 SHF.R.U32.HI R0, RZ, 0x16, R8.reuse ;  /* 0x00000016ff002819 */ /* 0x100fe40000011608 */
[----:B------:R-:W-:Y:S02]  /*45c0*/  @P2 LOP3.LUT P0, RZ, R7, 0x3fffff, R8, 0xf8, !PT ;  /* 0x003fffff07ff2812 */ /* 0x000fe4000780f808 */
[----:B------:R-:W-:-:S04]  /*45d0*/  @P2 LOP3.LUT R0, R0, 0x1, RZ, 0xc0, !PT ;  /* 0x0000000100002812 */ /* 0x000fc800078ec0ff */
[----:B------:R-:W-:Y:S02]  /*45e0*/  @P2 ISETP.EQ.U32.AND P1, PT, R0, 0x1, P0 ;  /* 0x000000010000280c */ /* 0x000fe40000722070 */
[----:B------:R-:W-:Y:S02]  /*45f0*/  PLOP3.LUT P0, PT, PT, PT, PT, 0x80, 0x8 ;  /* 0x000000000008781c */ /* 0x000fe40003f0f070 */
[----:B------:R-:W-:Y:S02]  /*4600*/  @P2 PLOP3.LUT P0, PT, P1, PT, PT, 0x80, 0x8 ;  /* 0x000000000008281c */ /* 0x000fe40000f0f070 */
[----:B------:R-:W-:-:S11]  /*4610*/  @P2 IADD3 R0, PT, PT, R6, 0x1, RZ ;  /* 0x0000000106002810 */ /* 0x000fd60007ffe0ff */
[----:B------:R-:W-:-:S04]  /*4620*/  @!P0 IMAD.MOV R0, RZ, RZ, R6 ;  /* 0x000000ffff008224 */ /* 0x000fc800078e0206 */
[----:B------:R-:W-:-:S05]  /*4630*/  @P2 IMAD.MOV.U32 R5, RZ, RZ, R0 ;  /* 0x000000ffff052224 */ /* 0x000fca00078e0000 */
[----:B------:R0:W-:Y:S01]  /*4640*/  STG.E.U8 desc[UR36][R2.64], R5 ;  /* 0x0000000502007986 */ /* 0x0001e2000c101124 */
[----:B------:R-:W-:Y:S05]  /*4650*/  BRA `(.L_x_3933) ;  /* 0x0000000000147947 */ /* 0x000fea0003800000 */
.L_x_3961:
[----:B------:R-:W0:Y:S02]  /*4660*/  F2I.U64.F64.TRUNC R4, R4 ;  /* 0x0000000400047311 */ /* 0x000e24000030d800 */
[----:B0-----:R0:W-:Y:S01]  /*4670*/  STG.E.64 desc[UR36][R2.64], R4 ;  /* 0x0000000402007986 */ /* 0x0011e2000c101b24 */
[----:B------:R-:W-:Y:S05]  /*4680*/  BRA `(.L_x_3933) ;  /* 0x0000000000087947 */ /* 0x000fea0003800000 */
.L_x_3960:
[----:B------:R-:W0:Y:S02]  /*4690*/  F2I.U32.F64.TRUNC R5, R4 ;  /* 0x0000000400057311 */ /* 0x000e24000030d000 */
[----:B0-----:R0:W-:Y:S02]  /*46a0*/  STG.E desc[UR36][R2.64], R5 ;  /* 0x0000000502007986 */ /* 0x0011e4000c101924 */
.L_x_3933:
[----:B------:R-:W-:-:S07]  /*46b0*/  IADD3 R17, PT, PT, R17, 0x80, RZ ;  /* 0x0000008011117810 */ /* 0x000fce0007ffe0ff */
.L_x_3865:
[----:B------:R-:W-:Y:S05]  /*46c0*/  BSYNC.RECONVERGENT B6 ;  /* 0x0000000000067941 */ /* 0x000fea0003800200 */
.L_x_3864:
[----:B------:R-:W5:Y:S01]  /*46d0*/  LDCU UR4, c[0x0][0x380] ;  /* 0x00007000ff0477ac */ /* 0x000f620008000800 */
[----:B------:R-:W-:Y:S01]  /*46e0*/  BSSY.RECONVERGENT B6, `(.L_x_3964) ;  /* 0x000045a000067945 */ /* 0x000fe20003800200 */
[----:B-----5:R-:W-:-:S13]  /*46f0*/  ISETP.GE.AND P0, PT, R17, UR4, PT ;  /* 0x0000000411007c0c */ /* 0x020fda000bf06270 */
[----:B------:R-:W-:Y:S05]  /*4700*/  @P0 BRA `(.L_x_3965) ;  /* 0x00000044005c0947 */ /* 0x000fea0003800000 */
[----:B------:R-:W5:Y:S01]  /*4710*/  LDCU UR4, c[0x0][0x388] ;  /* 0x00007100ff0477ac */ /* 0x000f620008000800 */
[----:B------:R-:W-:Y:S02]  /*4720*/  HFMA2 R16, -RZ, RZ, 0, 0 ;  /* 0x00000000ff107431 */ /* 0x000fe400000001ff */
[----:B------:R-:W-:Y:S02]  /*4730*/  IMAD.MOV.U32 R18, RZ, RZ, RZ ;  /* 0x000000ffff127224 */ /* 0x000fe400078e00ff */
[----:B0-----:R-:W-:Y:S01]  /*4740*/  IMAD.MOV.U32 R0, RZ, RZ, RZ ;  /* 0x000000ffff007224 */ /* 0x001fe200078e00ff */
[----:B-----5:R-:W-:-:S09]  /*4750*/  UISETP.NE.AND UP0, UPT, UR4, URZ, UPT ;  /* 0x000000ff0400728c */ /* 0x020fd2000bf05270 */
[----:B------:R-:W-:Y:S05]  /*4760*/  BRA.U !UP0, `(.L_x_3966) ;  /* 0x0000001508707547 */ /* 0x000fea000b800000 */
[----:B------:R-:W1:Y:S01]  /*4770*/  LDCU.64 UR4, c[0x0][0x390] ;  /* 0x00007200ff0477ac */ /* 0x000e620008000a00 */
[----:B------:R-:W-:Y:S01]  /*4780*/  IMAD.MOV.U32 R16, RZ, RZ, RZ ;  /* 0x000000ffff107224 */ /* 0x000fe200078e00ff */
[----:B------:R-:W0:Y:S01]  /*4790*/  LDCU UR6, c[0x0][0x38c] ;  /* 0x00007180ff0677ac */ /* 0x000e220008000800 */
[----:B------:R-:W5:Y:S01]  /*47a0*/  LDCU.64 UR8, c[0x0][0x4b8] ;  /* 0x00009700ff0877ac */ /* 0x000f620008000a00 */
[----:B------:R-:W-:Y:S01]  /*47b0*/  UISETP.NE.AND UP0, UPT, UR44, URZ, UPT ;  /* 0x000000ff2c00728c */ /* 0x000fe2000bf05270 */
        /* <DEDUP_REMOVED lines=343> */
.L_x_3966:
[----:B------:R-:W1:Y:S01]  /*5d30*/  LDCU.64 UR6, c[0x0][0x5f0] ;  /* 0x0000be00ff0677ac */ /* 0x000e620008000a00 */
[----:B------:R-:W-:Y:S01]  /*5d40*/  BSSY.RECONVERGENT B7, `(.L_x_3967) ;  /* 0x00000ec000077945 */ /* 0x000fe20003800200 */
[----:B------:R-:W-:-:S04]  /*5d50*/  UPRMT UR4, UR39, 0x7772, URZ ;  /* 0x0000777227047896 */ /* 0x000fc800080000ff */
[----:B------:R-:W-:Y:S01]  /*5d60*/  UISETP.GT.AND UP0, UPT, UR4, 0x9, UPT ;  /* 0x000000090400788c */ /* 0x000fe2000bf04270 */
[----:B-1234-:R-:W-:-:S04]  /*5d70*/  IADD3 R2, P0, PT, R0, UR6, RZ ;  /* 0x0000000600027c10 */ /* 0x01efc8000ff1e0ff */
        /* <DEDUP_REMOVED lines=13> */
.L_x_3971:
[----:B------:R-:W2:Y:S02]  /*5e50*/  LDG.E.U8 R2, desc[UR36][R2.64] ;  /* 0x0000002402027981 */ /* 0x000ea4000c1e1100 */
[----:B--2---:R0:W1:Y:S01]  /*5e60*/  I2F.F64.U16 R22, R2 ;  /* 0x0000000200167312 */ /* 0x0040620000101800 */
[----:B------:R-:W-:Y:S05]  /*5e70*/  BRA `(.L_x_3973) ;  /* 0x0000000c00607947 */ /* 0x000fea0003800000 */
.L_x_3970:
[----:B------:R-:W-:-:S09]  /*5e80*/  UISETP.NE.AND UP0, UPT, UR4, 0x2, UPT ;  /* 0x000000020400788c */ /* 0x000fd2000bf05270 */
[----:B------:R-:W-:Y:S05]  /*5e90*/  BRA.U !UP0, `(.L_x_3974) ;  /* 0x0000000108287547 */ /* 0x000fea000b800000 */
[----:B------:R-:W-:-:S09]  /*5ea0*/  UISETP.NE.AND UP0, UPT, UR4, 0x3, UPT ;  /* 0x000000030400788c */ /* 0x000fd2000bf05270 */
[----:B------:R-:W-:Y:S05]  /*5eb0*/  BRA.U !UP0, `(.L_x_3975) ;  /* 0x0000000108147547 */ /* 0x000fea000b800000 */
[----:B------:R-:W-:-:S09]  /*5ec0*/  UISETP.NE.AND UP0, UPT, UR4, 0x4, UPT ;  /* 0x000000040400788c */ /* 0x000fd2000bf05270 */
[----:B------:R-:W-:Y:S05]  /*5ed0*/  BRA.U UP0, `(.L_x_3972) ;  /* 0x0000000900ec7547 */ /* 0x000fea000b800000 */
[----:B------:R-:W2:Y:S02]  /*5ee0*/  LDG.E.64 R22, desc[UR36][R2.64] ;  /* 0x0000002402167981 */ /* 0x000ea4000c1e1b00 */
[----:B--2---:R-:W2:Y:S01]  /*5ef0*/  I2F.F64.S64 R22, R22 ;  /* 0x0000001600167312 */ /* 0x004ea20000301c00 */
[----:B------:R-:W-:Y:S05]  /*5f00*/  BRA `(.L_x_3973) ;  /* 0x0000000c003c7947 */ /* 0x000fea0003800000 */
.L_x_3975:
[----:B------:R-:W2:Y:S02]  /*5f10*/  LDG.E R2, desc[UR36][R2.64] ;  /* 0x0000002402027981 */ /* 0x000ea4000c1e1900 */
[----:B--2---:R3:W4:Y:S01]  /*5f20*/  I2F.F64 R22, R2 ;  /* 0x0000000200167312 */ /* 0x0047220000201c00 */
[----:B------:R-:W-:Y:S05]  /*5f30*/  BRA `(.L_x_3973) ;  /* 0x0000000c00307947 */ /* 0x000fea0003800000 */
.L_x_3974:
[----:B------:R-:W2:Y:S02]  /*5f40*/  LDG.E.U16 R2, desc[UR36][R2.64] ;  /* 0x0000002402027981 */ /* 0x000ea4000c1e1500 */
[----:B--2---:R0:W1:Y:S01]  /*5f50*/  I2F.F64.S16 R22, R2 ;  /* 0x0000000200167312 */ /* 0x0040620000101c00 */
[----:B------:R-:W-:Y:S05]  /*5f60*/  BRA `(.L_x_3973) ;  /* 0x0000000c00247947 */ /* 0x000fea0003800000 */
.L_x_3969:
        /* <DEDUP_REMOVED lines=10> */
.L_x_3977:
[----:B------:R-:W2:Y:S02]  /*6010*/  LDG.E.U16 R0, desc[UR36][R2.64] ;  /* 0x0000002402007981 */ /* 0x000ea4000c1e1500 */
[----:B--2---:R-:W-:-:S05]  /*6020*/  HADD2.F32 R0, -RZ, R0.H0_H0 ;  /* 0x20000000ff007230 */ /* 0x004fca0000004100 */
[----:B------:R-:W-:-:S04]  /*6030*/  FMUL.FTZ R0, R0, 1 ;  /* 0x3f80000000007820 */ /* 0x000fc80000410000 */
[----:B------:R0:W1:Y:S01]  /*6040*/  F2F.F64.F32 R22, R0 ;  /* 0x0000000000167310 */ /* 0x0000620000201800 */
[----:B------:R-:W-:Y:S05]  /*6050*/  BRA `(.L_x_3973) ;  /* 0x0000000800e87947 */ /* 0x000fea0003800000 */
.L_x_3976:
        /* <DEDUP_REMOVED lines=10> */
.L_x_3979:
[----:B------:R-:W2:Y:S02]  /*6100*/  LDG.E.U16 R2, desc[UR36][R2.64] ;  /* 0x0000002402027981 */ /* 0x000ea4000c1e1500 */
[----:B--2---:R-:W-:-:S05]  /*6110*/  HADD2.F32 R0, -RZ, R2.H0_H0 ;  /* 0x20000002ff007230 */ /* 0x004fca0000004100 */
[----:B------:R-:W-:-:S04]  /*6120*/  FMUL.FTZ R0, R0, 1 ;  /* 0x3f80000000007820 */ /* 0x000fc80000410000 */
[----:B------:R0:W1:Y:S01]  /*6130*/  F2F.F64.F32 R22, R0 ;  /* 0x0000000000167310 */ /* 0x0000620000201800 */
[----:B------:R-:W-:Y:S05]  /*6140*/  BRA `(.L_x_3973) ;  /* 0x0000000800ac7947 */ /* 0x000fea0003800000 */
.L_x_3978:
[----:B------:R0:W5:Y:S01]  /*6150*/  LDG.E.64 R22, desc[UR36][R2.64] ;  /* 0x0000002402167981 */ /* 0x000162000c1e1b00 */
[----:B------:R-:W-:Y:S05]  /*6160*/  BRA `(.L_x_3973) ;  /* 0x0000000800a47947 */ /* 0x000fea0003800000 */
.L_x_3968:
        /* <DEDUP_REMOVED lines=13> */
.L_x_3982:
[----:B------:R0:W5:Y:S01]  /*6240*/  LDG.E.64 R22, desc[UR36][R2.64] ;  /* 0x0000002402167981 */ /* 0x000162000c1e1b00 */
[----:B------:R-:W-:Y:S05]  /*6250*/  BRA `(.L_x_3973) ;  /* 0x0000000800687947 */ /* 0x000fea0003800000 */
.L_x_3981:
        /* <DEDUP_REMOVED lines=13> */
[----:B------:R-:W-:-:S05]  /*6330*/  VIADDMNMX.U32 R5, R5, R6, 0x4, !PT ;  /* 0x0000000405057446 */ /* 0x000fca0007800006 */
[----:B------:R-:W-:-:S05]  /*6340*/  VIADD R5, R5, 0xfffffffc ;  /* 0xfffffffc05057836 */ /* 0x000fca0000000000 */
[C---:B------:R-:W-:Y:S02]  /*6350*/  SHF.L.U32 R6, R4.reuse, R5, RZ ;  /* 0x0000000504067219 */ /* 0x040fe400000006ff */
[----:B------:R-:W-:Y:S01]  /*6360*/  SHF.L.U32 R7, R5, 0x17, RZ ;  /* 0x0000001705077819 */ /* 0x000fe200000006ff */
[----:B------:R-:W-:-:S03]  /*6370*/  VIADD R5, R4, 0x1000000 ;  /* 0x0100000004057836 */ /* 0x000fc60000000000 */
[----:B------:R-:W-:Y:S02]  /*6380*/  LEA.HI R6, R6, -R7, RZ, 0x1c ;  /* 0x8000000706067211 */ /* 0x000fe400078fe0ff */
[----:B------:R-:W-:-:S03]  /*6390*/  SHF.R.S32.HI R5, RZ, 0x8, R5 ;  /* 0x00000008ff057819 */ /* 0x000fc60000011405 */
[----:B------:R-:W-:-:S05]  /*63a0*/  VIADD R6, R6, 0x3c000000 ;  /* 0x3c00000006067836 */ /* 0x000fca0000000000 */
[----:B------:R-:W-:-:S04]  /*63b0*/  LOP3.LUT R5, R6, 0x7f800000, R5, 0xf8, !PT ;  /* 0x7f80000006057812 */ /* 0x000fc800078ef805 */
[----:B------:R-:W-:-:S04]  /*63c0*/  SEL R5, R5, RZ, P0 ;  /* 0x000000ff05057207 */ /* 0x000fc80000000000 */
[----:B------:R-:W-:-:S05]  /*63d0*/  LOP3.LUT R5, R5, 0x80000000, R0, 0xf8, !PT ;  /* 0x8000000005057812 */ /* 0x000fca00078ef800 */
[----:B------:R-:W-:-:S04]  /*63e0*/  FMUL.FTZ R5, R5, 1 ;  /* 0x3f80000005057820 */ /* 0x000fc80000410000 */
[----:B------:R0:W1:Y:S01]  /*63f0*/  F2F.F64.F32 R22, R5 ;  /* 0x0000000500167310 */ /* 0x0000620000201800 */
[----:B------:R-:W-:Y:S05]  /*6400*/  BRA `(.L_x_3973) ;  /* 0x0000000400fc7947 */ /* 0x000fea0003800000 */
.L_x_3984:
[----:B------:R-:W2:Y:S02]  /*6410*/  LDG.E.U8 R2, desc[UR36][R2.64] ;  /* 0x0000002402027981 */ /* 0x000ea4000c1e1100 */
[C---:B--2---:R-:W-:Y:S01]  /*6420*/  SHF.L.U32 R0, R2.reuse, 0x19, RZ ;  /* 0x0000001902007819 */ /* 0x044fe200000006ff */
[----:B------:R-:W-:-:S03]  /*6430*/  IMAD.SHL.U32 R5, R2, 0x100, RZ ;  /* 0x0000010002057824 */ /* 0x000fc600078e00ff */
[----:B------:R-:W-:-:S13]  /*6440*/  ISETP.GE.U32.AND P0, PT, R0, 0x8000000, PT ;  /* 0x080000000000780c */ /* 0x000fda0003f06070 */
[C---:B------:R-:W-:Y:S02]  /*6450*/  @!P0 LOP3.LUT R4, R5.reuse, 0x7f00, RZ, 0xc0, !PT ;  /* 0x00007f0005048812 */ /* 0x040fe400078ec0ff */
[----:B------:R-:W-:Y:S02]  /*6460*/  @P0 LEA.HI R0, R0, 0x70000000, RZ, 0x1c ;  /* 0x7000000000000811 */ /* 0x000fe400078fe0ff */
[----:B------:R-:W-:Y:S02]  /*6470*/  @!P0 LOP3.LUT R4, R4, 0x3f000000, RZ, 0xfc, !PT ;  /* 0x3f00000004048812 */ /* 0x000fe400078efcff */
[----:B------:R-:W-:Y:S01]  /*6480*/  PRMT R5, R5, 0x9910, RZ ;  /* 0x0000991005057816 */ /* 0x000fe200000000ff */
[----:B------:R-:W-:Y:S02]  /*6490*/  @P0 FMUL.FTZ R0, R0, 1.9259299443872358531e-34 ;  /* 0x0780000000000820 */ /* 0x000fe40000410000 */
[----:B------:R-:W-:-:S05]  /*64a0*/  @!P0 FADD.FTZ R0, R4, -0.5 ;  /* 0xbf00000004008421 */ /* 0x000fca0000010000 */
[----:B------:R-:W-:-:S05]  /*64b0*/  LOP3.LUT R0, R0, 0x80000000, R5, 0xf8, !PT ;  /* 0x8000000000007812 */ /* 0x000fca00078ef805 */
[----:B------:R-:W-:-:S04]  /*64c0*/  FMUL.FTZ R0, R0, 1 ;  /* 0x3f80000000007820 */ /* 0x000fc80000410000 */
[----:B------:R0:W1:Y:S01]  /*64d0*/  F2F.F64.F32 R22, R0 ;  /* 0x0000000000167310 */ /* 0x0000620000201800 */
[----:B------:R-:W-:Y:S05]  /*64e0*/  BRA `(.L_x_3973) ;  /* 0x0000000400c47947 */ /* 0x000fea0003800000 */
.L_x_3983:
[----:B------:R-:W2:Y:S02]  /*64f0*/  LDG.E.U16 R0, desc[UR36][R2.64] ;  /* 0x0000002402007981 */ /* 0x000ea4000c1e1500 */
[----:B--2---:R-:W-:-:S04]  /*6500*/  IMAD.U32 R0, R0, 0x10000, RZ ;  /* 0x0001000000007824 */ /* 0x004fc800078e00ff */
[----:B------:R-:W-:-:S04]  /*6510*/  FMUL.FTZ R0, R0, 1 ;  /* 0x3f80000000007820 */ /* 0x000fc80000410000 */
[----:B------:R0:W1:Y:S01]  /*6520*/  F2F.F64.F32 R22, R0 ;  /* 0x0000000000167310 */ /* 0x0000620000201800 */
[----:B------:R-:W-:Y:S05]  /*6530*/  BRA `(.L_x_3973) ;  /* 0x0000000400b07947 */ /* 0x000fea0003800000 */
.L_x_3980:
        /* <DEDUP_REMOVED lines=11> */
.L_x_3987:
        /* <DEDUP_REMOVED lines=21> */
.L_x_3989:
[----:B------:R-:W-:Y:S05]  /*6740*/  BSYNC.RECONVERGENT B0 ;  /* 0x0000000000007941 */ /* 0x000fea0003800200 */
.L_x_3988:
[----:B------:R-:W-:Y:S01]  /*6750*/  IMAD.SHL.U32 R0, R0, 0x100000, RZ ;  /* 0x0010000000007824 */ /* 0x000fe200078e00ff */
[----:B------:R-:W-:-:S04]  /*6760*/  LEA R2, R2, 0x3b800000, 0x17 ;  /* 0x3b80000002027811 */ /* 0x000fc800078eb8ff */
[----:B------:R-:W-:-:S05]  /*6770*/  LOP3.LUT R0, R2, R0, R7, 0xfe, !PT ;  /* 0x0000000002007212 */ /* 0x000fca00078efe07 */
[----:B------:R-:W-:-:S04]  /*6780*/  FMUL.FTZ R0, R0, 1 ;  /* 0x3f80000000007820 */ /* 0x000fc80000410000 */
[----:B------:R0:W1:Y:S01]  /*6790*/  F2F.F64.F32 R22, R0 ;  /* 0x0000000000167310 */ /* 0x0000620000201800 */
[----:B------:R-:W-:Y:S05]  /*67a0*/  BRA `(.L_x_3973) ;  /* 0x0000000400147947 */ /* 0x000fea0003800000 */
.L_x_3986:
[----:B------:R-:W2:Y:S01]  /*67b0*/  LDG.E.U8 R3, desc[UR36][R2.64] ;  /* 0x0000002402037981 */ /* 0x000ea2000c1e1100 */
[----:B------:R-:W-:Y:S02]  /*67c0*/  CS2R R22, SRZ ;  /* 0x0000000000167805 */ /* 0x000fe4000001ff00 */
[----:B--2---:R-:W-:-:S13]  /*67d0*/  ISETP.NE.AND P0, PT, R3, RZ, PT ;  /* 0x000000ff0300720c */ /* 0x004fda0003f05270 */
[----:B------:R-:W-:Y:S05]  /*67e0*/  @!P0 BRA `(.L_x_3973) ;  /* 0x0000000400048947 */ /* 0x000fea0003800000 */
[----:B------:R-:W-:-:S13]  /*67f0*/  ISETP.NE.AND P0, PT, R3, 0x80, PT ;  /* 0x000000800300780c */ /* 0x000fda0003f05270 */
[----:B------:R-:W-:Y:S01]  /*6800*/  @!P0 IMAD.MOV.U32 R22, RZ, RZ, 0x20000000 ;  /* 0x20000000ff168424 */ /* 0x000fe200078e00ff */
        /* <DEDUP_REMOVED lines=15> */
.L_x_3991:
[----:B------:R-:W-:Y:S05]  /*6900*/  BSYNC.RECONVERGENT B0 ;  /* 0x0000000000007941 */ /* 0x000fea0003800200 */
.L_x_3990:
[----:B------:R-:W-:Y:S02]  /*6910*/  SHF.L.U32 R0, R0, 0x15, RZ ;  /* 0x0000001500007819 */ /* 0x000fe400000006ff */
[----:B------:R-:W-:-:S04]  /*6920*/  LEA R2, R2, 0x37800000, 0x17 ;  /* 0x3780000002027811 */ /* 0x000fc800078eb8ff */
[----:B------:R-:W-:-:S05]  /*6930*/  LOP3.LUT R0, R2, R0, R7, 0xfe, !PT ;  /* 0x0000000002007212 */ /* 0x000fca00078efe07 */
[----:B------:R-:W-:-:S04]  /*6940*/  FMUL.FTZ R0, R0, 1 ;  /* 0x3f80000000007820 */ /* 0x000fc80000410000 */
[----:B------:R0:W1:Y:S01]  /*6950*/  F2F.F64.F32 R22, R0 ;  /* 0x0000000000167310 */ /* 0x0000620000201800 */
[----:B------:R-:W-:Y:S05]  /*6960*/  BRA `(.L_x_3973) ;  /* 0x0000000000a47947 */ /* 0x000fea0003800000 */
.L_x_3985:
[----:B------:R-:W-:-:S09]  /*6970*/  UISETP.NE.AND UP0, UPT, UR4, 0x1c, UPT ;  /* 0x0000001c0400788c */ /* 0x000fd2000bf05270 */
[----:B------:R-:W-:Y:S05]  /*6980*/  BRA.U !UP0, `(.L_x_3992) ;  /* 0x0000000108947547 */ /* 0x000fea000b800000 */
[----:B------:R-:W-:-:S09]  /*6990*/  UISETP.NE.AND UP0, UPT, UR4, 0x1d, UPT ;  /* 0x0000001d0400788c */ /* 0x000fd2000bf05270 */
[----:B------:R-:W-:Y:S05]  /*69a0*/  BRA.U !UP0, `(.L_x_3993) ;  /* 0x0000000108807547 */ /* 0x000fea000b800000 */
[----:B------:R-:W-:-:S09]  /*69b0*/  UISETP.NE.AND UP0, UPT, UR4, 0x2c, UPT ;  /* 0x0000002c0400788c */ /* 0x000fd2000bf05270 */
[----:B------:R-:W-:Y:S05]  /*69c0*/  BRA.U UP0, `(.L_x_3972) ;  /* 0x0000000100307547 */ /* 0x000fea000b800000 */
[----:B------:R-:W2:Y:S01]  /*69d0*/  LDG.E.U8 R0, desc[UR36][R2.64] ;  /* 0x0000002402007981 */ /* 0x000ea2000c1e1100 */
[----:B------:R-:W-:Y:S02]  /*69e0*/  IMAD.MOV.U32 R22, RZ, RZ, 0x0 ;  /* 0x00000000ff167424 */ /* 0x000fe400078e00ff */
[----:B------:R-:W-:Y:S01]  /*69f0*/  IMAD.MOV.U32 R23, RZ, RZ, 0x38000000 ;  /* 0x38000000ff177424 */ /* 0x000fe200078e00ff */
[----:B--2---:R-:W-:-:S13]  /*6a00*/  ISETP.NE.AND P0, PT, R0, RZ, PT ;  /* 0x000000ff0000720c */ /* 0x004fda0003f05270 */
[----:B------:R-:W-:Y:S05]  /*6a10*/  @!P0 BRA `(.L_x_3973) ;  /* 0x0000000000788947 */ /* 0x000fea0003800000 */
[----:B------:R-:W-:-:S13]  /*6a20*/  ISETP.NE.AND P0, PT, R0, 0xff, PT ;  /* 0x000000ff0000780c */ /* 0x000fda0003f05270 */
[----:B------:R-:W-:Y:S01]  /*6a30*/  @P0 SHF.L.U32 R0, R0, 0x17, RZ ;  /* 0x0000001700000819 */ /* 0x000fe200000006ff */
[----:B------:R-:W-:Y:S02]  /*6a40*/  @!P0 IMAD.MOV.U32 R22, RZ, RZ, 0x20000000 ;  /* 0x20000000ff168424 */ /* 0x000fe400078e00ff */
[----:B------:R-:W-:Y:S02]  /*6a50*/  @!P0 IMAD.MOV.U32 R23, RZ, RZ, 0x7ff80000 ;  /* 0x7ff80000ff178424 */ /* 0x000fe400078e00ff */
[----:B------:R-:W-:-:S04]  /*6a60*/  @P0 FMUL.FTZ R0, R0, 1 ;  /* 0x3f80000000000820 */ /* 0x000fc80000410000 */
[----:B------:R0:W1:Y:S01]  /*6a70*/  @P0 F2F.F64.F32 R22, R0 ;  /* 0x0000000000160310 */ /* 0x0000620000201800 */
[----:B------:R-:W-:Y:S05]  /*6a80*/  BRA `(.L_x_3973) ;  /* 0x00000000005c7947 */ /* 0x000fea0003800000 */
.L_x_3972:
[----:B------:R-:W-:Y:S01]  /*6a90*/  MOV R0, 0x0 ;  /* 0x0000000000007802 */ /* 0x000fe20000000f00 */
[----:B------:R-:W0:Y:S01]  /*6aa0*/  LDCU.64 UR4, c[0x4][0x108] ;  /* 0x01002100ff0477ac */ /* 0x000e220008000a00 */
[----:B------:R-:W-:Y:S02]  /*6ab0*/  HFMA2 R8, -RZ, RZ, 0, 4.64916229248046875e-06 ;  /* 0x0000004eff087431 */ /* 0x000fe400000001ff */
[----:B------:R-:W-:Y:S01]  /*6ac0*/  IMAD.MOV.U32 R12, RZ, RZ, 0x1 ;  /* 0x00000001ff0c7424 */ /* 0x000fe200078e00ff */
[----:B------:R1:W2:Y:S01]  /*6ad0*/  LDC.64 R2, c[0x4][R0] ;  /* 0x0100000000027b82 */ /* 0x0002a20000000a00 */
[----:B------:R-:W3:Y:S01]  /*6ae0*/  LDCU.64 UR6, c[0x4][0x110] ;  /* 0x01002200ff0677ac */ /* 0x000ee20008000a00 */
[----:B------:R-:W-:Y:S01]  /*6af0*/  IMAD.MOV.U32 R13, RZ, RZ, RZ ;  /* 0x000000ffff0d7224 */ /* 0x000fe200078e00ff */
[----:B------:R-:W4:Y:S01]  /*6b00*/  LDCU.64 UR8, c[0x4][0x8] ;  /* 0x01000100ff0877ac */ /* 0x000f220008000a00 */
[----:B0-----:R-:W-:Y:S01]  /*6b10*/  MOV R4, UR4 ;  /* 0x0000000400047c02 */ /* 0x001fe20008000f00 */
[----:B------:R-:W-:-:S02]  /*6b20*/  IMAD.U32 R5, RZ, RZ, UR5 ;  /* 0x00000005ff057e24 */ /* 0x000fc4000f8e00ff */
[----:B---3--:R-:W-:Y:S01]  /*6b30*/  IMAD.U32 R6, RZ, RZ, UR6 ;  /* 0x00000006ff067e24 */ /* 0x008fe2000f8e00ff */
[----:B------:R-:W-:Y:S01]  /*6b40*/  MOV R7, UR7 ;  /* 0x0000000700077c02 */ /* 0x000fe20008000f00 */
[----:B----4-:R-:W-:Y:S02]  /*6b50*/  IMAD.U32 R10, RZ, RZ, UR8 ;  /* 0x00000008ff0a7e24 */ /* 0x010fe4000f8e00ff */
[----:B-1----:R-:W-:-:S07]  /*6b60*/  IMAD.U32 R11, RZ, RZ, UR9 ;  /* 0x00000009ff0b7e24 */ /* 0x002fce000f8e00ff */
[----:B------:R-:W-:-:S07]  /*6b70*/  LEPC R20, `(.L_x_3994) ;  /* 0x000000001014794e */ /* 0x000fce0000000000 */
[----:B--2---:R-:W-:Y:S05]  /*6b80*/  CALL.ABS.NOINC R2 ;  /* 0x0000000002007343 */ /* 0x004fea0003c00000 */
.L_x_3994:
[----:B------:R-:W-:Y:S01]  /*6b90*/  CS2R R22, SRZ ;  /* 0x0000000000167805 */ /* 0x000fe2000001ff00 */
[----:B------:R-:W-:Y:S06]  /*6ba0*/  BRA `(.L_x_3973) ;  /* 0x0000000000147947 */ /* 0x000fec0003800000 */
.L_x_3993:
[----:B------:R-:W2:Y:S02]  /*6bb0*/  LDG.E.64 R22, desc[UR36][R2.64] ;  /* 0x0000002402167981 */ /* 0x000ea4000c1e1b00 */
[----:B--2---:R-:W0:Y:S01]  /*6bc0*/  I2F.F64.U64 R22, R22 ;  /* 0x0000001600167312 */ /* 0x004e220000301800 */
[----:B------:R-:W-:Y:S05]  /*6bd0*/  BRA `(.L_x_3973) ;  /* 0x0000000000087947 */ /* 0x000fea0003800000 */
.L_x_3992:
[----:B------:R-:W2:Y:S02]  /*6be0*/  LDG.E R2, desc[UR36][R2.64] ;  /* 0x0000002402027981 */ /* 0x000ea4000c1e1900 */
[----:B--2---:R0:W1:Y:S02]  /*6bf0*/  I2F.F64.U32 R22, R2 ;  /* 0x0000000200167312 */ /* 0x0040640000201800 */
.L_x_3973:
[----:B------:R-:W-:Y:S05]  /*6c00*/  BSYNC.RECONVERGENT B7 ;  /* 0x0000000000077941 */ /* 0x000fea0003800200 */
.L_x_3967:
[----:B------:R-:W3:Y:S01]  /*6c10*/  LDCU.64 UR6, c[0x0][0x5f8] ;  /* 0x0000bf00ff0677ac */ /* 0x000ee20008000a00 */
[----:B------:R-:W-:Y:S01]  /*6c20*/  BSSY.RECONVERGENT B7, `(.L_x_3995) ;  /* 0x00000ec000077945 */ /* 0x000fe20003800200 */
[----:B------:R-:W-:-:S04]  /*6c30*/  UPRMT UR4, UR39, 0x7773, URZ ;  /* 0x0000777327047896 */ /* 0x000fc800080000ff */
[----:B------:R-:W-:Y:S01]  /*6c40*/  UISETP.GT.AND UP0, UPT, UR4, 0x9, UPT ;  /* 0x000000090400788c */ /* 0x000fe2000bf04270 */
[----:B---3--:R-:W-:-:S04]  /*6c50*/  IADD3 R18, P0, PT, R18, UR6, RZ ;  /* 0x0000000612127c10 */ /* 0x008fc8000ff1e0ff */
        /* <DEDUP_REMOVED lines=10> */
[----:B0-----:R-:W3:Y:S02]  /*6d00*/  LDG.E.S8 R2, desc[UR36][R18.64] ;  /* 0x0000002412027981 */ /* 0x001ee4000c1e1300 */
[----:B---3--:R-:W0:Y:S01]  /*6d10*/  I2F.F64.S16 R2, R2 ;  /* 0x0000000200027312 */ /* 0x008e220000101c00 */
[----:B------:R-:W-:Y:S05]  /*6d20*/  BRA `(.L_x_4001) ;  /* 0x0000000c006c7947 */ /* 0x000fea0003800000 */
.L_x_3999:
[----:B0-----:R-:W3:Y:S02]  /*6d30*/  LDG.E.U8 R2, desc[UR36][R18.64] ;  /* 0x0000002412027981 */ /* 0x001ee4000c1e1100 */
[----:B---3--:R-:W0:Y:S01]  /*6d40*/  I2F.F64.U16 R2, R2 ;  /* 0x0000000200027312 */ /* 0x008e220000101800 */
[----:B------:R-:W-:Y:S05]  /*6d50*/  BRA `(.L_x_4001) ;  /* 0x0000000c00607947 */ /* 0x000fea0003800000 */
.L_x_3998:
[----:B------:R-:W-:-:S09]  /*6d60*/  UISETP.NE.AND UP0, UPT, UR4, 0x2, UPT ;  /* 0x000000020400788c */ /* 0x000fd2000bf05270 */
[----:B------:R-:W-:Y:S05]  /*6d70*/  BRA.U !UP0, `(.L_x_4002) ;  /* 0x0000000108287547 */ /* 0x000fea000b800000 */
[----:B------:R-:W-:-:S09]  /*6d80*/  UISETP.NE.AND UP0, UPT, UR4, 0x3, UPT ;  /* 0x000000030400788c */ /* 0x000fd2000bf05270 */
[----:B------:R-:W-:Y:S05]  /*6d90*/  BRA.U !UP0, `(.L_x_4003) ;  /* 0x0000000108147547 */ /* 0x000fea000b800000 */
[----:B------:R-:W-:-:S09]  /*6da0*/  UISETP.NE.AND UP0, UPT, UR4, 0x4, UPT ;  /* 0x000000040400788c */ /* 0x000fd2000bf05270 */
[----:B------:R-:W-:Y:S05]  /*6db0*/  BRA.U UP0, `(.L_x_4000) ;  /* 0x0000000900ec7547 */ /* 0x000fea000b800000 */
[----:B0-----:R-:W3:Y:S02]  /*6dc0*/  LDG.E.64 R2, desc[UR36][R18.64] ;  /* 0x0000002412027981 */ /* 0x001ee4000c1e1b00 */
[----:B---3--:R-:W0:Y:S01]  /*6dd0*/  I2F.F64.S64 R2, R2 ;  /* 0x0000000200027312 */ /* 0x008e220000301c00 */
[----:B------:R-:W-:Y:S05]  /*6de0*/  BRA `(.L_x_4001) ;  /* 0x0000000c003c7947 */ /* 0x000fea0003800000 */
.L_x_4003:
[----:B0-----:R-:W3:Y:S02]  /*6df0*/  LDG.E R2, desc[UR36][R18.64] ;  /* 0x0000002412027981 */ /* 0x001ee4000c1e1900 */
[----:B---3--:R-:W0:Y:S01]  /*6e00*/  I2F.F64 R2, R2 ;  /* 0x0000000200027312 */ /* 0x008e220000201c00 */
[----:B------:R-:W-:Y:S05]  /*6e10*/  BRA `(.L_x_4001) ;  /* 0x0000000c00307947 */ /* 0x000fea0003800000 */
.L_x_4002:
[----:B0-----:R-:W3:Y:S02]  /*6e20*/  LDG.E.U16 R2, desc[UR36][R18.64] ;  /* 0x0000002412027981 */ /* 0x001ee4000c1e1500 */
[----:B---3--:R-:W0:Y:S01]  /*6e30*/  I2F.F64.S16 R2, R2 ;  /* 0x0000000200027312 */ /* 0x008e220000101c00 */
[----:B------:R-:W-:Y:S05]  /*6e40*/  BRA `(.L_x_4001) ;  /* 0x0000000c00247947 */ /* 0x000fea0003800000 */
.L_x_3997:
[----:B------:R-:W-:-:S09]  /*6e50*/  UISETP.GT.AND UP0, UPT, UR4, 0x6, UPT ;  /* 0x000000060400788c */ /* 0x000fd2000bf04270 */
[----:B------:R-:W-:Y:S05]  /*6e60*/  BRA.U UP0, `(.L_x_4004) ;  /* 0x0000000100347547 */ /* 0x000fea000b800000 */
[----:B------:R-:W-:-:S09]  /*6e70*/  UISETP.NE.AND UP0, UPT, UR4, 0x5, UPT ;  /* 0x000000050400788c */ /* 0x000fd2000bf05270 */
[----:B------:R-:W-:Y:S05]  /*6e80*/  BRA.U !UP0, `(.L_x_4005) ;  /* 0x0000000108187547 */ /* 0x000fea000b800000 */
[----:B------:R-:W-:-:S09]  /*6e90*/  UISETP.NE.AND UP0, UPT, UR4, 0x6, UPT ;  /* 0x000000060400788c */ /* 0x000fd2000bf05270 */
[----:B------:R-:W-:Y:S05]  /*6ea0*/  BRA.U UP0, `(.L_x_4000) ;  /* 0x0000000900b07547 */ /* 0x000fea000b800000 */
[----:B0-----:R-:W3:Y:S02]  /*6eb0*/  LDG.E R2, desc[UR36][R18.64] ;  /* 0x0000002412027981 */ /* 0x001ee4000c1e1900 */
[----:B---3--:R-:W-:-:S06]  /*6ec0*/  FMUL.FTZ R2, R2, 1 ;  /* 0x3f80000002027820 */ /* 0x008fcc0000410000 */
[----:B------:R-:W0:Y:S01]  /*6ed0*/  F2F.F64.F32 R2, R2 ;  /* 0x0000000200027310 */ /* 0x000e220000201800 */
[----:B------:R-:W-:Y:S05]  /*6ee0*/  BRA `(.L_x_4001) ;  /* 0x0000000800fc7947 */ /* 0x000fea0003800000 */
.L_x_4005:
[----:B0-----:R-:W3:Y:S02]  /*6ef0*/  LDG.E.U16 R0, desc[UR36][R18.64] ;  /* 0x0000002412007981 */ /* 0x001ee4000c1e1500 */
[----:B---3--:R-:W-:-:S05]  /*6f00*/  HADD2.F32 R0, -RZ, R0.H0_H0 ;  /* 0x20000000ff007230 */ /* 0x008fca0000004100 */
[----:B------:R-:W-:-:S04]  /*6f10*/  FMUL.FTZ R0, R0, 1 ;  /* 0x3f80000000007820 */ /* 0x000fc80000410000 */
[----:B------:R0:W3:Y:S01]  /*6f20*/  F2F.F64.F32 R2, R0 ;  /* 0x0000000000027310 */ /* 0x0000e20000201800 */
[----:B------:R-:W-:Y:S05]  /*6f30*/  BRA `(.L_x_4001) ;  /* 0x0000000800e87947 */ /* 0x000fea0003800000 */
.L_x_4004:
        /* <DEDUP_REMOVED lines=10> */
.L_x_4007:
[----:B------:R-:W0:Y:S02]  /*6fe0*/  LDG.E.U16 R18, desc[UR36][R18.64] ;  /* 0x0000002412127981 */ /* 0x000e24000c1e1500 */
[----:B0-----:R-:W-:-:S05]  /*6ff0*/  HADD2.F32 R0, -RZ, R18.H0_H0 ;  /* 0x20000012ff007230 */ /* 0x001fca0000004100 */
[----:B------:R-:W-:-:S04]  /*7000*/  FMUL.FTZ R0, R0, 1 ;  /* 0x3f80000000007820 */ /* 0x000fc80000410000 */
[----:B------:R0:W3:Y:S01]  /*7010*/  F2F.F64.F32 R2, R0 ;  /* 0x0000000000027310 */ /* 0x0000e20000201800 */
[----:B------:R-:W-:Y:S05]  /*7020*/  BRA `(.L_x_4001) ;  /* 0x0000000800ac7947 */ /* 0x000fea0003800000 */
.L_x_4006:
[----:B0-----:R0:W5:Y:S01]  /*7030*/  LDG.E.64 R2, desc[UR36][R18.64] ;  /* 0x0000002412027981 */ /* 0x001162000c1e1b00 */
[----:B------:R-:W-:Y:S05]  /*7040*/  BRA `(.L_x_4001) ;  /* 0x0000000800a47947 */ /* 0x000fea0003800000 */
.L_x_3996:
        /* <DEDUP_REMOVED lines=8> */
[----:B------:R-:W3:Y:S01]  /*70d0*/  LDG.E.U8 R18, desc[UR36][R18.64] ;  /* 0x0000002412127981 */ /* 0x000ee2000c1e1100 */
[----:B0-----:R-:W-:Y:S01]  /*70e0*/  IMAD.MOV.U32 R2, RZ, RZ, RZ ;  /* 0x000000ffff027224 */ /* 0x001fe200078e00ff */
[----:B---3--:R-:W-:-:S04]  /*70f0*/  ISETP.NE.AND P0, PT, R18, RZ, PT ;  /* 0x000000ff1200720c */ /* 0x008fc80003f05270 */
[----:B------:R-:W-:Y:S01]  /*7100*/  FSEL R3, RZ, 1.875, !P0 ;  /* 0x3ff00000ff037808 */ /* 0x000fe20004000000 */
[----:B------:R-:W-:Y:S08]  /*7110*/  BRA `(.L_x_4001) ;  /* 0x0000000800707947 */ /* 0x000ff00003800000 */
.L_x_4010:
[----:B0-----:R0:W5:Y:S01]  /*7120*/  LDG.E.64 R2, desc[UR36][R18.64] ;  /* 0x0000002412027981 */ /* 0x001162000c1e1b00 */
[----:B------:R-:W-:Y:S05]  /*7130*/  BRA `(.L_x_4001) ;  /* 0x0000000800687947 */ /* 0x000fea0003800000 */
.L_x_4009:
[----:B------:R-:W-:-:S09]  /*7140*/  UISETP.NE.AND UP0, UPT, UR4, 0xf, UPT ;  /* 0x0000000f0400788c */ /* 0x000fd2000bf05270 */
[----:B------:R-:W-:Y:S05]  /*7150*/  BRA.U !UP0, `(.L_x_4011) ;  /* 0x00000001089c7547 */ /* 0x000fea000b800000 */
[----:B------:R-:W-:-:S09]  /*7160*/  UISETP.NE.AND UP0, UPT, UR4, 0x17, UPT ;  /* 0x000000170400788c */ /* 0x000fd2000bf05270 */
[----:B------:R-:W-:Y:S05]  /*7170*/  BRA.U !UP0, `(.L_x_4012) ;  /* 0x00000001085c7547 */ /* 0x000fea000b800000 */
[----:B------:R-:W-:-:S09]  /*7180*/  UISETP.NE.AND UP0, UPT, UR4, 0x18, UPT ;  /* 0x000000180400788c */ /* 0x000fd2000bf05270 */
[----:B------:R-:W-:Y:S05]  /*7190*/  BRA.U UP0, `(.L_x_4000) ;  /* 0x0000000500f47547 */ /* 0x000fea000b800000 */
[----:B0-----:R-:W3:Y:S01]  /*71a0*/  LDG.E.U8 R0, desc[UR36][R18.64] ;  /* 0x0000002412007981 */ /* 0x001ee2000c1e1100 */
[----:B------:R-:W-:Y:S01]  /*71b0*/  MOV R4, 0x1f ;  /* 0x0000001f00047802 */ /* 0x000fe20000000f00 */
[----:B---3--:R-:W-:-:S05]  /*71c0*/  IMAD.SHL.U32 R0, R0, 0x1000000, RZ ;  /* 0x0100000000007824 */ /* 0x008fca00078e00ff */
        /* <DEDUP_REMOVED lines=15> */
[----:B------:R-:W-:-:S06]  /*72c0*/  FMUL.FTZ R3, R3, 1 ;  /* 0x3f80000003037820 */ /* 0x000fcc0000410000 */
[----:B------:R-:W0:Y:S01]  /*72d0*/  F2F.F64.F32 R2, R3 ;  /* 0x0000000300027310 */ /* 0x000e220000201800 */
[----:B------:R-:W-:Y:S05]  /*72e0*/  BRA `(.L_x_4001) ;  /* 0x0000000400fc7947 */ /* 0x000fea0003800000 */
.L_x_4012:
[----:B0-----:R-:W3:Y:S02]  /*72f0*/  LDG.E.U8 R3, desc[UR36][R18.64] ;  /* 0x0000002412037981 */ /* 0x001ee4000c1e1100 */
[C---:B---3--:R-:W-:Y:S01]  /*7300*/  SHF.L.U32 R0, R3.reuse, 0x19, RZ ;  /* 0x0000001903007819 */ /* 0x048fe200000006ff */
        /* <DEDUP_REMOVED lines=10> */
[----:B------:R0:W3:Y:S01]  /*73b0*/  F2F.F64.F32 R2, R0 ;  /* 0x0000000000027310 */ /* 0x0000e20000201800 */
[----:B------:R-:W-:Y:S05]  /*73c0*/  BRA `(.L_x_4001) ;  /* 0x0000000400c47947 */ /* 0x000fea0003800000 */
.L_x_4011:
[----:B0-----:R-:W3:Y:S02]  /*73d0*/  LDG.E.U16 R0, desc[UR36][R18.64] ;  /* 0x0000002412007981 */ /* 0x001ee4000c1e1500 */
[----:B---3--:R-:W-:-:S04]  /*73e0*/  IMAD.U32 R0, R0, 0x10000, RZ ;  /* 0x0001000000007824 */ /* 0x008fc800078e00ff */
[----:B------:R-:W-:-:S04]  /*73f0*/  FMUL.FTZ R0, R0, 1 ;  /* 0x3f80000000007820 */ /* 0x000fc80000410000 */
[----:B------:R0:W3:Y:S01]  /*7400*/  F2F.F64.F32 R2, R0 ;  /* 0x0000000000027310 */ /* 0x0000e20000201800 */
[----:B------:R-:W-:Y:S05]  /*7410*/  BRA `(.L_x_4001) ;  /* 0x0000000400b07947 */ /* 0x000fea0003800000 */
.L_x_4008:
        /* <DEDUP_REMOVED lines=8> */
[----:B0-----:R-:W3:Y:S02]  /*74a0*/  LDG.E.U16 R2, desc[UR36][R18.64] ;  /* 0x0000002412027981 */ /* 0x001ee4000c1e1500 */
[----:B---3--:R-:W0:Y:S01]  /*74b0*/  I2F.F64.U16 R2, R2 ;  /* 0x0000000200027312 */ /* 0x008e220000101800 */
[----:B------:R-:W-:Y:S05]  /*74c0*/  BRA `(.L_x_4001) ;  /* 0x0000000400847947 */ /* 0x000fea0003800000 */
.L_x_4015:
[----:B------:R-:W3:Y:S01]  /*74d0*/  LDG.E.U8 R18, desc[UR36][R18.64] ;  /* 0x0000002412127981 */ /* 0x000ee2000c1e1100 */
[----:B0-----:R-:W-:Y:S02]  /*74e0*/  CS2R R2, SRZ ;  /* 0x0000000000027805 */ /* 0x001fe4000001ff00 */
[----:B---3--:R-:W-:-:S13]  /*74f0*/  ISETP.NE.AND P0, PT, R18, RZ, PT ;  /* 0x000000ff1200720c */ /* 0x008fda0003f05270 */
        /* <DEDUP_REMOVED lines=18> */
.L_x_4017:
[----:B------:R-:W-:Y:S05]  /*7620*/  BSYNC.RECONVERGENT B0 ;  /* 0x0000000000007941 */ /* 0x000fea0003800200 */
.L_x_4016:
[----:B------:R-:W-:Y:S01]  /*7630*/  IMAD.SHL.U32 R0, R0, 0x100000, RZ ;  /* 0x0010000000007824 */ /* 0x000fe200078e00ff */
[----:B------:R-:W-:-:S04]  /*7640*/  LEA R2, R2, 0x3b800000, 0x17 ;  /* 0x3b80000002027811 */ /* 0x000fc800078eb8ff */
[----:B------:R-:W-:-:S05]  /*7650*/  LOP3.LUT R0, R2, R0, R7, 0xfe, !PT ;  /* 0x0000000002007212 */ /* 0x000fca00078efe07 */
[----:B------:R-:W-:-:S04]  /*7660*/  FMUL.FTZ R0, R0, 1 ;  /* 0x3f80000000007820 */ /* 0x000fc80000410000 */
[----:B------:R0:W3:Y:S01]  /*7670*/  F2F.F64.F32 R2, R0 ;  /* 0x0000000000027310 */ /* 0x0000e20000201800 */
[----:B------:R-:W-:Y:S05]  /*7680*/  BRA `(.L_x_4001) ;  /* 0x0000000400147947 */ /* 0x000fea0003800000 */
.L_x_4014:
[----:B------:R-:W3:Y:S01]  /*7690*/  LDG.E.U8 R18, desc[UR36][R18.64] ;  /* 0x0000002412127981 */ /* 0x000ee2000c1e1100 */
[----:B0-----:R-:W-:Y:S02]  /*76a0*/  CS2R R2, SRZ ;  /* 0x0000000000027805 */ /* 0x001fe4000001ff00 */
[----:B---3--:R-:W-:-:S13]  /*76b0*/  ISETP.NE.AND P0, PT, R18, RZ, PT ;  /* 0x000000ff1200720c */ /* 0x008fda0003f05270 */
        /* <DEDUP_REMOVED lines=18> */
.L_x_4019:
[----:B------:R-:W-:Y:S05]  /*77e0*/  BSYNC.RECONVERGENT B0 ;  /* 0x0000000000007941 */ /* 0x000fea0003800200 */
.L_x_4018:
[----:B------:R-:W-:Y:S02]  /*77f0*/  SHF.L.U32 R0, R0, 0x15, RZ ;  /* 0x0000001500007819 */ /* 0x000fe400000006ff */
[----:B------:R-:W-:-:S04]  /*7800*/  LEA R2, R2, 0x37800000, 0x17 ;  /* 0x3780000002027811 */ /* 0x000fc800078eb8ff */
[----:B------:R-:W-:-:S05]  /*7810*/  LOP3.LUT R0, R2, R0, R7, 0xfe, !PT ;  /* 0x0000000002007212 */ /* 0x000fca00078efe07 */
[----:B------:R-:W-:-:S04]  /*7820*/  FMUL.FTZ R0, R0, 1 ;  /* 0x3f80000000007820 */ /* 0x000fc80000410000 */
[----:B------:R0:W3:Y:S01]  /*7830*/  F2F.F64.F32 R2, R0 ;  /* 0x0000000000027310 */ /* 0x0000e20000201800 */
[----:B------:R-:W-:Y:S05]  /*7840*/  BRA `(.L_x_4001) ;  /* 0x0000000000a47947 */ /* 0x000fea0003800000 */
.L_x_4013:
[----:B------:R-:W-:-:S09]  /*7850*/  UISETP.NE.AND UP0, UPT, UR4, 0x1c, UPT ;  /* 0x0000001c0400788c */ /* 0x000fd2000bf05270 */
[----:B------:R-:W-:Y:S05]  /*7860*/  BRA.U !UP0, `(.L_x_4020) ;  /* 0x0000000108947547 */ /* 0x000fea000b800000 */
[----:B------:R-:W-:-:S09]  /*7870*/  UISETP.NE.AND UP0, UPT, UR4, 0x1d, UPT ;  /* 0x0000001d0400788c */ /* 0x000fd2000bf05270 */
[----:B------:R-:W-:Y:S05]  /*7880*/  BRA.U !UP0, `(.L_x_4021) ;  /* 0x0000000108807547 */ /* 0x000fea000b800000 */
[----:B------:R-:W-:-:S09]  /*7890*/  UISETP.NE.AND UP0, UPT, UR4, 0x2c, UPT ;  /* 0x0000002c0400788c */ /* 0x000fd2000bf05270 */
[----:B------:R-:W-:Y:S05]  /*78a0*/  BRA.U UP0, `(.L_x_4000) ;  /* 0x0000000100307547 */ /* 0x000fea000b800000 */
[----:B0-----:R-:W3:Y:S01]  /*78b0*/  LDG.E.U8 R0, desc[UR36][R18.64] ;  /* 0x0000002412007981 */ /* 0x001ee2000c1e1100 */
[----:B------:R-:W-:Y:S02]  /*78c0*/  IMAD.MOV.U32 R2, RZ, RZ, 0x0 ;  /* 0x00000000ff027424 */ /* 0x000fe400078e00ff */
[----:B------:R-:W-:Y:S01]  /*78d0*/  IMAD.MOV.U32 R3, RZ, RZ, 0x38000000 ;  /* 0x38000000ff037424 */ /* 0x000fe200078e00ff */
[----:B---3--:R-:W-:-:S13]  /*78e0*/  ISETP.NE.AND P0, PT, R0, RZ, PT ;  /* 0x000000ff0000720c */ /* 0x008fda0003f05270 */
[----:B------:R-:W-:Y:S05]  /*78f0*/  @!P0 BRA `(.L_x_4001) ;  /* 0x0000000000788947 */ /* 0x000fea0003800000 */
[----:B------:R-:W-:-:S13]  /*7900*/  ISETP.NE.AND P0, PT, R0, 0xff, PT ;  /* 0x000000ff0000780c */ /* 0x000fda0003f05270 */
[----:B------:R-:W-:Y:S01]  /*7910*/  @P0 SHF.L.U32 R0, R0, 0x17, RZ ;  /* 0x0000001700000819 */ /* 0x000fe200000006ff */
[----:B------:R-:W-:Y:S02]  /*7920*/  @!P0 IMAD.MOV.U32 R2, RZ, RZ, 0x20000000 ;  /* 0x20000000ff028424 */ /* 0x000fe400078e00ff */
[----:B------:R-:W-:Y:S02]  /*7930*/  @!P0 IMAD.MOV.U32 R3, RZ, RZ, 0x7ff80000 ;  /* 0x7ff80000ff038424 */ /* 0x000fe400078e00ff */
[----:B------:R-:W-:-:S04]  /*7940*/  @P0 FMUL.FTZ R0, R0, 1 ;  /* 0x3f80000000000820 */ /* 0x000fc80000410000 */
[----:B------:R0:W3:Y:S01]  /*7950*/  @P0 F2F.F64.F32 R2, R0 ;  /* 0x0000000000020310 */ /* 0x0000e20000201800 */
[----:B------:R-:W-:Y:S05]  /*7960*/  BRA `(.L_x_4001) ;  /* 0x00000000005c7947 */ /* 0x000fea0003800000 */
.L_x_4000:
[----:B0-----:R-:W-:Y:S01]  /*7970*/  MOV R0, 0x0 ;  /* 0x0000000000007802 */ /* 0x001fe20000000f00 */
[----:B------:R-:W0:Y:S01]  /*7980*/  LDCU.64 UR4, c[0x4][0x108] ;  /* 0x01002100ff0477ac */ /* 0x000e220008000a00 */
[----:B------:R-:W-:Y:S02]  /*7990*/  HFMA2 R8, -RZ, RZ, 0, 4.64916229248046875e-06 ;  /* 0x0000004eff087431 */ /* 0x000fe400000001ff */
[----:B------:R-:W-:Y:S01]  /*79a0*/  IMAD.MOV.U32 R12, RZ, RZ, 0x1 ;  /* 0x00000001ff0c7424 */ /* 0x000fe200078e00ff */
[----:B------:R3:W1:Y:S01]  /*79b0*/  LDC.64 R2, c[0x4][R0] ;  /* 0x0100000000027b82 */ /* 0x0006620000000a00 */
[----:B------:R-:W2:Y:S01]  /*79c0*/  LDCU.64 UR6, c[0x4][0x110] ;  /* 0x01002200ff0677ac */ /* 0x000ea20008000a00 */
[----:B------:R-:W-:Y:S01]  /*79d0*/  IMAD.MOV.U32 R13, RZ, RZ, RZ ;  /* 0x000000ffff0d7224 */ /* 0x000fe200078e00ff */
[----:B------:R-:W4:Y:S01]  /*79e0*/  LDCU.64 UR8, c[0x4][0x8] ;  /* 0x01000100ff0877ac */ /* 0x000f220008000a00 */
[----:B0-----:R-:W-:Y:S01]  /*79f0*/  MOV R4, UR4 ;  /* 0x0000000400047c02 */ /* 0x001fe20008000f00 */
[----:B------:R-:W-:-:S02]  /*7a00*/  IMAD.U32 R5, RZ, RZ, UR5 ;  /* 0x00000005ff057e24 */ /* 0x000fc4000f8e00ff */
[----:B--2---:R-:W-:Y:S01]  /*7a10*/  IMAD.U32 R6, RZ, RZ, UR6 ;  /* 0x00000006ff067e24 */ /* 0x004fe2000f8e00ff */
[----:B------:R-:W-:Y:S01]  /*7a20*/  MOV R7, UR7 ;  /* 0x0000000700077c02 */ /* 0x000fe20008000f00 */
[----:B----4-:R-:W-:Y:S02]  /*7a30*/  IMAD.U32 R10, RZ, RZ, UR8 ;  /* 0x00000008ff0a7e24 */ /* 0x010fe4000f8e00ff */
[----:B---3--:R-:W-:-:S07]  /*7a40*/  IMAD.U32 R11, RZ, RZ, UR9 ;  /* 0x00000009ff0b7e24 */ /* 0x008fce000f8e00ff */
[----:B------:R-:W-:-:S07]  /*7a50*/  LEPC R20, `(.L_x_4022) ;  /* 0x000000001014794e */ /* 0x000fce0000000000 */
[----:B-1---5:R-:W-:Y:S05]  /*7a60*/  CALL.ABS.NOINC R2 ;  /* 0x0000000002007343 */ /* 0x022fea0003c00000 */
.L_x_4022:
[----:B------:R-:W-:Y:S01]  /*7a70*/  CS2R R2, SRZ ;  /* 0x0000000000027805 */ /* 0x000fe2000001ff00 */
[----:B------:R-:W-:Y:S06]  /*7a80*/  BRA `(.L_x_4001) ;  /* 0x0000000000147947 */ /* 0x000fec0003800000 */
.L_x_4021:
[----:B0-----:R-:W3:Y:S02]  /*7a90*/  LDG.E.64 R2, desc[UR36][R18.64] ;  /* 0x0000002412027981 */ /* 0x001ee4000c1e1b00 */
[----:B---3--:R-:W0:Y:S01]  /*7aa0*/  I2F.F64.U64 R2, R2 ;  /* 0x0000000200027312 */ /* 0x008e220000301800 */
[----:B------:R-:W-:Y:S05]  /*7ab0*/  BRA `(.L_x_4001) ;  /* 0x0000000000087947 */ /* 0x000fea0003800000 */
.L_x_4020:
[----:B0-----:R-:W3:Y:S02]  /*7ac0*/  LDG.E R2, desc[UR36][R18.64] ;  /* 0x0000002412027981 */ /* 0x001ee4000c1e1900 */
[----:B---3--:R-:W0:Y:S02]  /*7ad0*/  I2F.F64.U32 R2, R2 ;  /* 0x0000000200027312 */ /* 0x008e240000201800 */
.L_x_4001:
[----:B------:R-:W-:Y:S05]  /*7ae0*/  BSYNC.RECONVERGENT B7 ;  /* 0x0000000000077941 */ /* 0x000fea0003800200 */
.L_x_3995:
[----:B------:R-:W-:-:S09]  /*7af0*/  UISETP.NE.AND UP0, UPT, UR43, URZ, UPT ;  /* 0x000000ff2b00728c */ /* 0x000fd2000bf05270 */
[----:B------:R-:W-:Y:S05]  /*7b00*/  BRA.U !UP0, `(.L_x_4023) ;  /* 0x0000000108147547 */ /* 0x000fea000b800000 */
[----:B------:R-:W-:Y:S01]  /*7b10*/  BSSY.RECONVERGENT B3, `(.L_x_4024) ;  /* 0x0000003000037945 */ /* 0x000fe20003800200 */
[----:B------:R-:W-:-:S07]  /*7b20*/  MOV R45, 0x7b40 ;  /* 0x00007b40002d7802 */ /* 0x000fce0000000f00 */
[----:B012345:R-:W-:Y:S05]  /*7b30*/  CALL.REL.NOINC `($_ZN2at6native18elementwise_kernelILi128ELi4EZNS0_15gpu_kernel_implIN48_GLOBAL__N__08322988_15_IGammaKernel_cu_cb51a28d10CalcIgammaIdEEEEvRNS_18TensorIteratorBaseERKT_EUliE_EEviT1_$_ZN46_INTERNAL_08322988_15_IGammaKernel_cu_cb51a28d48_GLOBAL__N__08322988_15_IGammaKernel_cu_cb51a28d12calc_igammacIdEET_S2_S2_) ;  /* 0x000002cc00d87944 */ /* 0x03ffea0003c00000 */
[----:B------:R-:W-:Y:S05]  /*7b40*/  BSYNC.RECONVERGENT B3 ;  /* 0x0000000000037941 */ /* 0x000fea0003800200 */
.L_x_4024:
[----:B------:R-:W-:Y:S05]  /*7b50*/  BRA `(.L_x_4025) ;  /* 0x0000000000107947 */ /* 0x000fea0003800000 */
.L_x_4023:
[----:B------:R-:W-:Y:S01]  /*7b60*/  BSSY.RECONVERGENT B9, `(.L_x_4025) ;  /* 0x0000003000097945 */ /* 0x000fe20003800200 */
[----:B------:R-:W-:-:S07]  /*7b70*/  MOV R46, 0x7b90 ;  /* 0x00007b90002e7802 */ /* 0x000fce0000000f00 */
[----:B012345:R-:W-:Y:S05]  /*7b80*/  CALL.REL.NOINC `($_ZN2at6native18elementwise_kernelILi128ELi4EZNS0_15gpu_kernel_implIN48_GLOBAL__N__08322988_15_IGammaKernel_cu_cb51a28d10CalcIgammaIdEEEEvRNS_18TensorIteratorBaseERKT_EUliE_EEviT1_$_ZN46_INTERNAL_08322988_15_IGammaKernel_cu_cb51a28d48_GLOBAL__N__08322988_15_IGammaKernel_cu_cb51a28d11calc_igammaIdEET_S2_S2_) ;  /* 0x0000009c00187944 */ /* 0x03ffea0003c00000 */
[----:B------:R-:W-:Y:S05]  /*7b90*/  BSYNC.RECONVERGENT B9 ;  /* 0x0000000000097941 */ /* 0x000fea0003800200 */
.L_x_4025:
        /* <DEDUP_REMOVED lines=17> */
.L_x_4029:
[----:B------:R-:W0:Y:S02]  /*7cb0*/  F2I.S64.F64.TRUNC R4, R4 ;  /* 0x0000000400047311 */ /* 0x000e24000030d900 */
[----:B0-----:R-:W-:-:S05]  /*7cc0*/  IMAD.MOV.U32 R7, RZ, RZ, R4 ;  /* 0x000000ffff077224 */ /* 0x001fca00078e0004 */
[----:B------:R0:W-:Y:S01]  /*7cd0*/  STG.E.U8 desc[UR36][R2.64], R7 ;  /* 0x0000000702007986 */ /* 0x0001e2000c101124 */
[----:B------:R-:W-:Y:S05]  /*7ce0*/  BRA `(.L_x_4031) ;  /* 0x0000000c00e07947 */ /* 0x000fea0003800000 */
.L_x_4028:
        /* <DEDUP_REMOVED lines=9> */
.L_x_4033:
[----:B------:R-:W0:Y:S02]  /*7d80*/  F2I.F64.TRUNC R5, R4 ;  /* 0x0000000400057311 */ /* 0x000e24000030d100 */
[----:B0-----:R0:W-:Y:S01]  /*7d90*/  STG.E desc[UR36][R2.64], R5 ;  /* 0x0000000502007986 */ /* 0x0011e2000c101924 */
[----:B------:R-:W-:Y:S05]  /*7da0*/  BRA `(.L_x_4031) ;  /* 0x0000000c00b07947 */ /* 0x000fea0003800000 */
.L_x_4032:
[----:B------:R-:W0:Y:S02]  /*7db0*/  F2I.F64.TRUNC R5, R4 ;  /* 0x0000000400057311 */ /* 0x000e24000030d100 */
[----:B0-----:R0:W-:Y:S01]  /*7dc0*/  STG.E.U16 desc[UR36][R2.64], R5 ;  /* 0x0000000502007986 */ /* 0x0011e2000c101524 */
[----:B------:R-:W-:Y:S05]  /*7dd0*/  BRA `(.L_x_4031) ;  /* 0x0000000c00a47947 */ /* 0x000fea0003800000 */
.L_x_4027:
        /* <DEDUP_REMOVED lines=13> */
.L_x_4035:
        /* <DEDUP_REMOVED lines=8> */
.L_x_4034:
        /* <DEDUP_REMOVED lines=10> */
[----:B------:R-:W-:-:S13]  /*7fd0*/  IMAD.MOV.U32 R7, RZ, RZ, RZ ;  /* 0x000000ffff077224 */ /* 0x000fda00078e00ff */
[----:B0-----:R-:W-:-:S05]  /*7fe0*/  @!P0 FMUL R6, R6, 1.175494350822287508e-38 ;  /* 0x0080000006068820 */ /* 0x001fca0000400000 */
[----:B------:R0:W-:Y:S01]  /*7ff0*/  STG.E.64 desc[UR36][R2.64], R6 ;  /* 0x0000000602007986 */ /* 0x0001e2000c101b24 */
[----:B------:R-:W-:Y:S05]  /*8000*/  BRA `(.L_x_4031) ;  /* 0x0000000c00187947 */ /* 0x000fea0003800000 */
.L_x_4037:
        /* <DEDUP_REMOVED lines=9> */
.L_x_4036:
[----:B------:R0:W-:Y:S01]  /*80a0*/  STG.E.64 desc[UR36][R2.64], R4 ;  /* 0x0000000402007986 */ /* 0x0001e2000c101b24 */
[----:B------:R-:W-:Y:S05]  /*80b0*/  BRA `(.L_x_4031) ;  /* 0x0000000800ec7947 */ /* 0x000fea0003800000 */
.L_x_4026:
        /* <DEDUP_REMOVED lines=13> */
.L_x_4041:
        /* <DEDUP_REMOVED lines=21> */
[----:B------:R-:W-:-:S07]  /*82e0*/  IMAD.MOV.U32 R0, RZ, RZ, R4 ;  /* 0x000000ffff007224 */ /* 0x000fce00078e0004 */
.L_x_4044:
[----:B------:R-:W-:-:S04]  /*82f0*/  SHF.R.U32.HI R5, RZ, 0x18, R7 ;  /* 0x00000018ff057819 */ /* 0x000fc80000011607 */
[----:B------:R-:W-:-:S07]  /*8300*/  LOP3.LUT R0, R0, 0x80, R5, 0xf8, !PT ;  /* 0x0000008000007812 */ /* 0x000fce00078ef805 */
.L_x_4043:
[----:B------:R-:W-:Y:S05]  /*8310*/  BSYNC.RECONVERGENT B0 ;  /* 0x0000000000007941 */ /* 0x000fea0003800200 */
.L_x_4042:
[----:B------:R0:W-:Y:S01]  /*8320*/  STG.E.U8 desc[UR36][R2.64], R0 ;  /* 0x0000000002007986 */ /* 0x0001e2000c101124 */
[----:B------:R-:W-:Y:S05]  /*8330*/  BRA `(.L_x_4031) ;  /* 0x00000008004c7947 */ /* 0x000fea0003800000 */
.L_x_4040:
        /* <DEDUP_REMOVED lines=21> */
[----:B------:R-:W-:-:S07]  /*8490*/  MOV R0, R4 ;  /* 0x0000000400007202 */ /* 0x000fce0000000f00 */
.L_x_4047:
[----:B------:R-:W-:-:S04]  /*84a0*/  SHF.R.U32.HI R5, RZ, 0x18, R7 ;  /* 0x00000018ff057819 */ /* 0x000fc80000011607 */
[----:B------:R-:W-:-:S07]  /*84b0*/  LOP3.LUT R0, R0, 0x80, R5, 0xf8, !PT ;  /* 0x0000008000007812 */ /* 0x000fce00078ef805 */
.L_x_4046:
[----:B------:R-:W-:Y:S05]  /*84c0*/  BSYNC.RECONVERGENT B0 ;  /* 0x0000000000007941 */ /* 0x000fea0003800200 */
.L_x_4045:
[----:B------:R0:W-:Y:S01]  /*84d0*/  STG.E.U8 desc[UR36][R2.64], R0 ;  /* 0x0000000002007986 */ /* 0x0001e2000c101124 */
[----:B------:R-:W-:Y:S05]  /*84e0*/  BRA `(.L_x_4031) ;  /* 0x0000000400e07947 */ /* 0x000fea0003800000 */
.L_x_4039:
        /* <DEDUP_REMOVED lines=26> */
.L_x_4049:
[----:B------:R-:W0:Y:S02]  /*8690*/  F2I.U64.F64.TRUNC R4, R4 ;  /* 0x0000000400047311 */ /* 0x000e24000030d800 */
[----:B0-----:R0:W-:Y:S01]  /*86a0*/  STG.E.64 desc[UR36][R2.64], R4 ;  /* 0x0000000402007986 */ /* 0x0011e2000c101b24 */
[----:B------:R-:W-:Y:S05]  /*86b0*/  BRA `(.L_x_4031) ;  /* 0x00000004006c7947 */ /* 0x000fea0003800000 */
.L_x_4048:
[----:B------:R-:W0:Y:S02]  /*86c0*/  F2I.U32.F64.TRUNC R5, R4 ;  /* 0x0000000400057311 */ /* 0x000e24000030d000 */
[----:B0-----:R0:W-:Y:S01]  /*86d0*/  STG.E desc[UR36][R2.64], R5 ;  /* 0x0000000502007986 */ /* 0x0011e2000c101924 */
[----:B------:R-:W-:Y:S05]  /*86e0*/  BRA `(.L_x_4031) ;  /* 0x0000000400607947 */ /* 0x000fea0003800000 */
.L_x_4038:
        /* <DEDUP_REMOVED lines=10> */
.L_x_4051:
[----:B------:R-:W-:-:S05]  /*8790*/  CS2R R6, SRZ ;  /* 0x0000000000067805 */ /* 0x000fca000001ff00 */
[----:B------:R4:W-:Y:S01]  /*87a0*/  STG.E.128 desc[UR36][R2.64], R4 ;  /* 0x0000000402007986 */ /* 0x0009e2000c101d24 */
[----:B------:R-:W-:Y:S05]  /*87b0*/  BRA `(.L_x_4031) ;  /* 0x00000004002c7947 */ /* 0x000fea0003800000 */
.L_x_4050:
[----:B------:R-:W-:-:S09]  /*87c0*/  UISETP.NE.AND UP0, UPT, UR4, 0xf, UPT ;  /* 0x0000000f0400788c */ /* 0x000fd2000bf05270 */
[----:B------:R-:W-:Y:S05]  /*87d0*/  BRA.U !UP0, `(.L_x_4052) ;  /* 0x0000000508087547 */ /* 0x000fea000b800000 */
[----:B------:R-:W-:-:S09]  /*87e0*/  UISETP.NE.AND UP0, UPT, UR4, 0x17, UPT ;  /* 0x000000170400788c */ /* 0x000fd2000bf05270 */
[----:B------:R-:W-:Y:S05]  /*87f0*/  BRA.U !UP0, `(.L_x_4053) ;  /* 0x0000000108a07547 */ /* 0x000fea000b800000 */
[----:B------:R-:W-:-:S09]  /*8800*/  UISETP.NE.AND UP0, UPT, UR4, 0x18, UPT ;  /* 0x000000180400788c */ /* 0x000fd2000bf05270 */
[----:B------:R-:W-:Y:S05]  /*8810*/  BRA.U !UP0, `(.L_x_4054) ;  /* 0x0000000108447547 */ /* 0x000fea000b800000 */
.L_x_4030:
        /* <DEDUP_REMOVED lines=16> */
.L_x_4055:
[----:B------:R-:W-:Y:S05]  /*8920*/  BRA `(.L_x_4031) ;  /* 0x0000000000d07947 */ /* 0x000fea0003800000 */
.L_x_4054:
        /* <DEDUP_REMOVED lines=17> */
.L_x_4057:
[----:B------:R-:W-:Y:S05]  /*8a40*/  BSYNC.RECONVERGENT B0 ;  /* 0x0000000000007941 */ /* 0x000fea0003800200 */
.L_x_4056:
[----:B------:R-:W-:-:S05]  /*8a50*/  LOP3.LUT R7, R0, 0x80, R7, 0xf8, !PT ;  /* 0x0000008000077812 */ /* 0x000fca00078ef807 */
[----:B------:R2:W-:Y:S01]  /*8a60*/  STG.E.U8 desc[UR36][R2.64], R7 ;  /* 0x0000000702007986 */ /* 0x0005e2000c101124 */
[----:B------:R-:W-:Y:S05]  /*8a70*/  BRA `(.L_x_4031) ;  /* 0x00000000007c7947 */ /* 0x000fea0003800000 */
.L_x_4053:
[----:B------:R-:W-:Y:S01]  /*8a80*/  UMOV UR4, 0xf0000000 ;  /* 0xf000000000047882 */ /* 0x000fe20000000000 */
[----:B------:R-:W-:Y:S01]  /*8a90*/  UMOV UR5, 0x380fffff ;  /* 0x380fffff00057882 */ /* 0x000fe20000000000 */
[----:B------:R-:W0:Y:S01]  /*8aa0*/  F2F.F32.F64 R7, R4 ;  /* 0x0000000400077310 */ /* 0x000e220000301000 */
[----:B------:R-:W-:Y:S01]  /*8ab0*/  DSETP.GEU.AND P0, PT, |R4|, UR4, PT ;  /* 0x0000000404007e2a */ /* 0x000fe2000bf0e200 */
[----:B------:R-:W-:-:S13]  /*8ac0*/  BSSY.RECONVERGENT B0, `(.L_x_4058) ;  /* 0x000000f000007945 */ /* 0x000fda0003800200 */
        /* <DEDUP_REMOVED lines=11> */
.L_x_4059:
[----:B------:R-:W-:Y:S02]  /*8b80*/  ISETP.GT.U32.AND P0, PT, R6, 0x7f800000, PT ;  /* 0x7f8000000600780c */ /* 0x000fe40003f04070 */
[----:B------:R-:W-:-:S04]  /*8b90*/  MOV R0, 0x7f ;  /* 0x0000007f00007802 */ /* 0x000fc80000000f00 */
[----:B------:R-:W-:-:S07]  /*8ba0*/  SEL R0, R0, 0x7c, P0 ;  /* 0x0000007c00007807 */ /* 0x000fce0000000000 */
.L_x_4060:
[----:B------:R-:W-:Y:S05]  /*8bb0*/  BSYNC.RECONVERGENT B0 ;  /* 0x0000000000007941 */ /* 0x000fea0003800200 */
.L_x_4058:
[----:B------:R-:W-:-:S04]  /*8bc0*/  SHF.R.U32.HI R5, RZ, 0x18, R7 ;  /* 0x00000018ff057819 */ /* 0x000fc80000011607 */
[----:B------:R-:W-:-:S05]  /*8bd0*/  LOP3.LUT R5, R0, 0x80, R5, 0xf8, !PT ;  /* 0x0000008000057812 */ /* 0x000fca00078ef805 */
[----:B------:R1:W-:Y:S01]  /*8be0*/  STG.E.U8 desc[UR36][R2.64], R5 ;  /* 0x0000000502007986 */ /* 0x0003e2000c101124 */
[----:B------:R-:W-:Y:S05]  /*8bf0*/  BRA `(.L_x_4031) ;  /* 0x00000000001c7947 */ /* 0x000fea0003800000 */
.L_x_4052:
[----:B------:R-:W-:Y:S01]  /*8c00*/  UMOV UR4, 0xf0000000 ;  /* 0xf000000000047882 */ /* 0x000fe20000000000 */
[----:B------:R-:W-:Y:S01]  /*8c10*/  UMOV UR5, 0x380fffff ;  /* 0x380fffff00057882 */ /* 0x000fe20000000000 */
[----:B------:R-:W0:Y:S01]  /*8c20*/  F2F.F32.F64 R0, R4 ;  /* 0x0000000400007310 */ /* 0x000e220000301000 */
[----:B------:R-:W-:-:S14]  /*8c30*/  DSETP.GEU.AND P0, PT, |R4|, UR4, PT ;  /* 0x0000000404007e2a */ /* 0x000fdc000bf0e200 */
[----:B0-----:R-:W-:-:S05]  /*8c40*/  @!P0 FMUL R0, R0, 1.175494350822287508e-38 ;  /* 0x0080000000008820 */ /* 0x001fca0000400000 */
[----:B------:R-:W-:-:S05]  /*8c50*/  F2FP.BF16.F32.PACK_AB R0, RZ, R0 ;  /* 0x00000000ff00723e */ /* 0x000fca00000010ff */
[----:B------:R0:W-:Y:S02]  /*8c60*/  STG.E.U16 desc[UR36][R2.64], R0 ;  /* 0x0000000002007986 */ /* 0x0001e4000c101524 */
.L_x_4031:
[----:B------:R-:W-:-:S07]  /*8c70*/  VIADD R17, R17, 0x80 ;  /* 0x0000008011117836 */ /* 0x000fce0000000000 */
.L_x_3965:
[----:B------:R-:W-:Y:S05]  /*8c80*/  BSYNC.RECONVERGENT B6 ;  /* 0x0000000000067941 */ /* 0x000fea0003800200 */
.L_x_3964:
[----:B------:R-:W5:Y:S01]  /*8c90*/  LDCU UR4, c[0x0][0x380] ;  /* 0x00007000ff0477ac */ /* 0x000f620008000800 */
[----:B------:R-:W-:Y:S01]  /*8ca0*/  BSSY.RECONVERGENT B6, `(.L_x_4061) ;  /* 0x000045a000067945 */ /* 0x000fe20003800200 */
[----:B-----5:R-:W-:-:S13]  /*8cb0*/  ISETP.GE.AND P0, PT, R17, UR4, PT ;  /* 0x0000000411007c0c */ /* 0x020fda000bf06270 */
[----:B------:R-:W-:Y:S05]  /*8cc0*/  @P0 BRA `(.L_x_4062) ;  /* 0x00000044005c0947 */ /* 0x000fea0003800000 */
[----:B------:R-:W5:Y:S01]  /*8cd0*/  LDCU UR4, c[0x0][0x388] ;  /* 0x00007100ff0477ac */ /* 0x000f620008000800 */
[----:B------:R-:W-:Y:S01]  /*8ce0*/  IMAD.MOV.U32 R18, RZ, RZ, RZ ;  /* 0x000000ffff127224 */ /* 0x000fe200078e00ff */
[----:B0-----:R-:W-:Y:S01]  /*8cf0*/  MOV R0, RZ ;  /* 0x000000ff00007202 */ /* 0x001fe20000000f00 */
[----:B------:R-:W-:Y:S01]  /*8d00*/  IMAD.MOV.U32 R16, RZ, RZ, RZ ;  /* 0x000000ffff107224 */ /* 0x000fe200078e00ff */
        /* <DEDUP_REMOVED lines=9> */
[----:B------:R-:W-:-:S04]  /*8da0*/  SHF.R.U32.HI R3, RZ, UR5, R2 ;  /* 0x00000005ff037c19 */ /* 0x000fc80008011602 */
[----:B------:R-:W-:-:S05]  /*8db0*/  IADD3 R18, PT, PT, -R3, RZ, RZ ;  /* 0x000000ff03127210 */ /* 0x000fca0007ffe1ff */
[----:B0-----:R-:W-:-:S04]  /*8dc0*/  IMAD R18, R18, UR6, R17 ;  /* 0x0000000612127c24 */ /* 0x001fc8000f8e0211 */
[C---:B-----5:R-:W-:Y:S02]  /*8dd0*/  IMAD R16, R18.reuse, UR8, RZ ;  /* 0x0000000812107c24 */ /* 0x060fe4000f8e02ff */
[C---:B------:R-:W-:Y:S02]  /*8de0*/  IMAD R0, R18.reuse, UR9, RZ ;  /* 0x0000000912007c24 */ /* 0x040fe4000f8e02ff */
[----:B-1----:R-:W-:Y:S01]  /*8df0*/  IMAD R18, R18, UR4, RZ ;  /* 0x0000000412127c24 */ /* 0x002fe2000f8e02ff */
        /* <DEDUP_REMOVED lines=335> */
.L_x_4063:
[----:B------:R-:W1:Y:S01]  /*a2f0*/  LDCU.64 UR6, c[0x0][0x5f0] ;  /* 0x0000be00ff0677ac */ /* 0x000e620008000a00 */
[----:B------:R-:W-:Y:S01]  /*a300*/  BSSY.RECONVERGENT B7, `(.L_x_4064) ;  /* 0x00000ec000077945 */ /* 0x000fe20003800200 */
[----:B------:R-:W-:-:S04]  /*a310*/  UPRMT UR4, UR39, 0x7772, URZ ;  /* 0x0000777227047896 */ /* 0x000fc800080000ff */
[----:B------:R-:W-:Y:S01]  /*a320*/  UISETP.GT.AND UP0, UPT, UR4, 0x9, UPT ;  /* 0x000000090400788c */ /* 0x000fe2000bf04270 */
[----:B-1234-:R-:W-:-:S05]  /*a330*/  IADD3 R2, P0, PT, R0, UR6, RZ ;  /* 0x0000000600027c10 */ /* 0x01efca000ff1e0ff */
        /* <DEDUP_REMOVED lines=13> */
.L_x_4068:
[----:B------:R-:W2:Y:S02]  /*a410*/  LDG.E.U8 R2, desc[UR36][R2.64] ;  /* 0x0000002402027981 */ /* 0x000ea4000c1e1100 */
[----:B--2---:R0:W1:Y:S01]  /*a420*/  I2F.F64.U16 R22, R2 ;  /* 0x0000000200167312 */ /* 0x0040620000101800 */
[----:B------:R-:W-:Y:S05]  /*a430*/  BRA `(.L_x_4070) ;  /* 0x0000000c00607947 */ /* 0x000fea0003800000 */
.L_x_4067:
        /* <DEDUP_REMOVED lines=9> */
.L_x_4072:
[----:B------:R-:W2:Y:S02]  /*a4d0*/  LDG.E R2, desc[UR36][R2.64] ;  /* 0x0000002402027981 */ /* 0x000ea4000c1e1900 */
[----:B--2---:R0:W1:Y:S01]  /*a4e0*/  I2F.F64 R22, R2 ;  /* 0x0000000200167312 */ /* 0x0040620000201c00 */
[----:B------:R-:W-:Y:S05]  /*a4f0*/  BRA `(.L_x_4070) ;  /* 0x0000000c00307947 */ /* 0x000fea0003800000 */
.L_x_4071:
[----:B------:R-:W2:Y:S02]  /*a500*/  LDG.E.U16 R2, desc[UR36][R2.64] ;  /* 0x0000002402027981 */ /* 0x000ea4000c1e1500 */
[----:B--2---:R0:W1:Y:S01]  /*a510*/  I2F.F64.S16 R22, R2 ;  /* 0x0000000200167312 */ /* 0x0040620000101c00 */
[----:B------:R-:W-:Y:S05]  /*a520*/  BRA `(.L_x_4070) ;  /* 0x0000000c00247947 */ /* 0x000fea0003800000 */
.L_x_4066:
        /* <DEDUP_REMOVED lines=10> */
.L_x_4074:
[----:B------:R-:W2:Y:S02]  /*a5d0*/  LDG.E.U16 R0, desc[UR36][R2.64] ;  /* 0x0000002402007981 */ /* 0x000ea4000c1e1500 */
[----:B--2---:R-:W-:-:S05]  /*a5e0*/  HADD2.F32 R0, -RZ, R0.H0_H0 ;  /* 0x20000000ff007230 */ /* 0x004fca0000004100 */
[----:B------:R-:W-:-:S04]  /*a5f0*/  FMUL.FTZ R0, R0, 1 ;  /* 0x3f80000000007820 */ /* 0x000fc80000410000 */
[----:B------:R0:W1:Y:S01]  /*a600*/  F2F.F64.F32 R22, R0 ;  /* 0x0000000000167310 */ /* 0x0000620000201800 */
[----:B------:R-:W-:Y:S05]  /*a610*/  BRA `(.L_x_4070) ;  /* 0x0000000800e87947 */ /* 0x000fea0003800000 */
.L_x_4073:
        /* <DEDUP_REMOVED lines=10> */
.L_x_4076:
[----:B------:R-:W2:Y:S02]  /*a6c0*/  LDG.E.U16 R2, desc[UR36][R2.64] ;  /* 0x0000002402027981 */ /* 0x000ea4000c1e1500 */
[----:B--2---:R-:W-:-:S05]  /*a6d0*/  HADD2.F32 R0, -RZ, R2.H0_H0 ;  /* 0x20000002ff007230 */ /* 0x004fca0000004100 */
[----:B------:R-:W-:-:S04]  /*a6e0*/  FMUL.FTZ R0, R0, 1 ;  /* 0x3f80000000007820 */ /* 0x000fc80000410000 */
[----:B------:R0:W1:Y:S01]  /*a6f0*/  F2F.F64.F32 R22, R0 ;  /* 0x0000000000167310 */ /* 0x0000620000201800 */
[----:B------:R-:W-:Y:S05]  /*a700*/  BRA `(.L_x_4070) ;  /* 0x0000000800ac7947 */ /* 0x000fea0003800000 */
.L_x_4075:
[----:B------:R0:W5:Y:S01]  /*a710*/  LDG.E.64 R22, desc[UR36][R2.64] ;  /* 0x0000002402167981 */ /* 0x000162000c1e1b00 */
[----:B------:R-:W-:Y:S05]  /*a720*/  BRA `(.L_x_4070) ;  /* 0x0000000800a47947 */ /* 0x000fea0003800000 */
.L_x_4065:
        /* <DEDUP_REMOVED lines=13> */
.L_x_4079:
[----:B------:R0:W5:Y:S01]  /*a800*/  LDG.E.64 R22, desc[UR36][R2.64] ;  /* 0x0000002402167981 */ /* 0x000162000c1e1b00 */
[----:B------:R-:W-:Y:S05]  /*a810*/  BRA `(.L_x_4070) ;  /* 0x0000000800687947 */ /* 0x000fea0003800000 */
.L_x_4078:
        /* <DEDUP_REMOVED lines=27> */
.L_x_4081:
[----:B------:R-:W2:Y:S02]  /*a9d0*/  LDG.E.U8 R2, desc[UR36][R2.64] ;  /* 0x0000002402027981 */ /* 0x000ea4000c1e1100 */
[C---:B--2---:R-:W-:Y:S02]  /*a9e0*/  IMAD.SHL.U32 R0, R2.reuse, 0x2000000, RZ ;  /* 0x0200000002007824 */ /* 0x044fe400078e00ff */
        /* <DEDUP_REMOVED lines=12> */
.L_x_4080:
[----:B------:R-:W2:Y:S02]  /*aab0*/  LDG.E.U16 R0, desc[UR36][R2.64] ;  /* 0x0000002402007981 */ /* 0x000ea4000c1e1500 */
[----:B--2---:R-:W-:-:S05]  /*aac0*/  SHF.L.U32 R0, R0, 0x10, RZ ;  /* 0x0000001000007819 */ /* 0x004fca00000006ff */
[----:B------:R-:W-:-:S04]  /*aad0*/  FMUL.FTZ R0, R0, 1 ;  /* 0x3f80000000007820 */ /* 0x000fc80000410000 */
[----:B------:R0:W1:Y:S01]  /*aae0*/  F2F.F64.F32 R22, R0 ;  /* 0x0000000000167310 */ /* 0x0000620000201800 */
[----:B------:R-:W-:Y:S05]  /*aaf0*/  BRA `(.L_x_4070) ;  /* 0x0000000400b07947 */ /* 0x000fea0003800000 */
.L_x_4077:
        /* <DEDUP_REMOVED lines=11> */
.L_x_4084:
        /* <DEDUP_REMOVED lines=21> */
.L_x_4086:
[----:B------:R-:W-:Y:S05]  /*ad00*/  BSYNC.RECONVERGENT B0 ;  /* 0x0000000000007941 */ /* 0x000fea0003800200 */
.L_x_4085:
[----:B------:R-:W-:Y:S01]  /*ad10*/  IMAD.SHL.U32 R0, R0, 0x100000, RZ ;  /* 0x0010000000007824 */ /* 0x000fe200078e00ff */
[----:B------:R-:W-:-:S04]  /*ad20*/  LEA R2, R2, 0x3b800000, 0x17 ;  /* 0x3b80000002027811 */ /* 0x000fc800078eb8ff */
[----:B------:R-:W-:-:S05]  /*ad30*/  LOP3.LUT R0, R2, R0, R7, 0xfe, !PT ;  /* 0x0000000002007212 */ /* 0x000fca00078efe07 */
[----:B------:R-:W-:-:S04]  /*ad40*/  FMUL.FTZ R0, R0, 1 ;  /* 0x3f80000000007820 */ /* 0x000fc80000410000 */
[----:B------:R0:W1:Y:S01]  /*ad50*/  F2F.F64.F32 R22, R0 ;  /* 0x0000000000167310 */ /* 0x0000620000201800 */
[----:B------:R-:W-:Y:S05]  /*ad60*/  BRA `(.L_x_4070) ;  /* 0x0000000400147947 */ /* 0x000fea0003800000 */
.L_x_4083:
        /* <DEDUP_REMOVED lines=21> */
.L_x_4088:
[----:B------:R-:W-:Y:S05]  /*aec0*/  BSYNC.RECONVERGENT B0 ;  /* 0x0000000000007941 */ /* 0x000fea0003800200 */
.L_x_4087:
[----:B------:R-:W-:Y:S01]  /*aed0*/  IMAD.SHL.U32 R0, R0, 0x200000, RZ ;  /* 0x0020000000007824 */ /* 0x000fe200078e00ff */
[----:B------:R-:W-:-:S04]  /*aee0*/  LEA R2, R2, 0x37800000, 0x17 ;  /* 0x3780000002027811 */ /* 0x000fc800078eb8ff */
[----:B------:R-:W-:-:S05]  /*aef0*/  LOP3.LUT R0, R2, R0, R7, 0xfe, !PT ;  /* 0x0000000002007212 */ /* 0x000fca00078efe07 */
[----:B------:R-:W-:-:S04]  /*af00*/  FMUL.FTZ R0, R0, 1 ;  /* 0x3f80000000007820 */ /* 0x000fc80000410000 */
[----:B------:R0:W1:Y:S01]  /*af10*/  F2F.F64.F32 R22, R0 ;  /* 0x0000000000167310 */ /* 0x0000620000201800 */
[----:B------:R-:W-:Y:S05]  /*af20*/  BRA `(.L_x_4070) ;  /* 0x0000000000a47947 */ /* 0x000fea0003800000 */
.L_x_4082:
[----:B------:R-:W-:-:S09]  /*af30*/  UISETP.NE.AND UP0, UPT, UR4, 0x1c, UPT ;  /* 0x0000001c0400788c */ /* 0x000fd2000bf05270 */
[----:B------:R-:W-:Y:S05]  /*af40*/  BRA.U !UP0, `(.L_x_4089) ;  /* 0x0000000108947547 */ /* 0x000fea000b800000 */
[----:B------:R-:W-:-:S09]  /*af50*/  UISETP.NE.AND UP0, UPT, UR4, 0x1d, UPT ;  /* 0x0000001d0400788c */ /* 0x000fd2000bf05270 */
[----:B------:R-:W-:Y:S05]  /*af60*/  BRA.U !UP0, `(.L_x_4090) ;  /* 0x0000000108807547 */ /* 0x000fea000b800000 */
[----:B------:R-:W-:-:S09]  /*af70*/  UISETP.NE.AND UP0, UPT, UR4, 0x2c, UPT ;  /* 0x0000002c0400788c */ /* 0x000fd2000bf05270 */
[----:B------:R-:W-:Y:S05]  /*af80*/  BRA.U UP0, `(.L_x_4069) ;  /* 0x0000000100307547 */ /* 0x000fea000b800000 */
[----:B------:R-:W2:Y:S01]  /*af90*/  LDG.E.U8 R0, desc[UR36][R2.64] ;  /* 0x0000002402007981 */ /* 0x000ea2000c1e1100 */
[----:B------:R-:W-:Y:S02]  /*afa0*/  HFMA2 R23, -RZ, RZ, 0.5, 0 ;  /* 0x38000000ff177431 */ /* 0x000fe400000001ff */
[----:B------:R-:W-:Y:S01]  /*afb0*/  IMAD.MOV.U32 R22, RZ, RZ, 0x0 ;  /* 0x00000000ff167424 */ /* 0x000fe200078e00ff */
[----:B--2---:R-:W-:-:S13]  /*afc0*/  ISETP.NE.AND P0, PT, R0, RZ, PT ;  /* 0x000000ff0000720c */ /* 0x004fda0003f05270 */
[----:B------:R-:W-:Y:S05]  /*afd0*/  @!P0 BRA `(.L_x_4070) ;  /* 0x0000000000788947 */ /* 0x000fea0003800000 */
[----:B------:R-:W-:-:S13]  /*afe0*/  ISETP.NE.AND P0, PT, R0, 0xff, PT ;  /* 0x000000ff0000780c */ /* 0x000fda0003f05270 */
[----:B------:R-:W-:Y:S01]  /*aff0*/  @P0 IMAD.SHL.U32 R0, R0, 0x800000, RZ ;  /* 0x0080000000000824 */ /* 0x000fe200078e00ff */
[----:B------:R-:W-:Y:S01]  /*b000*/  @!P0 MOV R23, 0x7ff80000 ;  /* 0x7ff8000000178802 */ /* 0x000fe20000000f00 */
[----:B------:R-:W-:Y:S02]  /*b010*/  @!P0 IMAD.MOV.U32 R22, RZ, RZ, 0x20000000 ;  /* 0x20000000ff168424 */ /* 0x000fe400078e00ff */
[----:B------:R-:W-:-:S04]  /*b020*/  @P0 FMUL.FTZ R0, R0, 1 ;  /* 0x3f80000000000820 */ /* 0x000fc80000410000 */
[----:B------:R1:W2:Y:S01]  /*b030*/  @P0 F2F.F64.F32 R22, R0 ;  /* 0x0000000000160310 */ /* 0x0002a20000201800 */
[----:B------:R-:W-:Y:S05]  /*b040*/  BRA `(.L_x_4070) ;  /* 0x00000000005c7947 */ /* 0x000fea0003800000 */
.L_x_4069:
[----:B------:R-:W-:Y:S01]  /*b050*/  MOV R0, 0x0 ;  /* 0x0000000000007802 */ /* 0x000fe20000000f00 */
[----:B------:R-:W0:Y:S01]  /*b060*/  LDCU.64 UR4, c[0x4][0x108] ;  /* 0x01002100ff0477ac */ /* 0x000e220008000a00 */
[----:B------:R-:W-:Y:S02]  /*b070*/  HFMA2 R13, -RZ, RZ, 0, 0 ;  /* 0x00000000ff0d7431 */ /* 0x000fe400000001ff */
[----:B------:R-:W-:Y:S01]  /*b080*/  IMAD.MOV.U32 R8, RZ, RZ, 0x4e ;  /* 0x0000004eff087424 */ /* 0x000fe200078e00ff */
[----:B------:R1:W2:Y:S01]  /*b090*/  LDC.64 R2, c[0x4][R0] ;  /* 0x0100000000027b82 */ /* 0x0002a20000000a00 */
[----:B------:R-:W3:Y:S01]  /*b0a0*/  LDCU.64 UR6, c[0x4][0x110] ;  /* 0x01002200ff0677ac */ /* 0x000ee20008000a00 */
[----:B------:R-:W-:Y:S01]  /*b0b0*/  IMAD.MOV.U32 R12, RZ, RZ, 0x1 ;  /* 0x00000001ff0c7424 */ /* 0x000fe200078e00ff */
[----:B------:R-:W4:Y:S01]  /*b0c0*/  LDCU.64 UR8, c[0x4][0x8] ;  /* 0x01000100ff0877ac */ /* 0x000f220008000a00 */
[----:B0-----:R-:W-:Y:S02]  /*b0d0*/  IMAD.U32 R4, RZ, RZ, UR4 ;  /* 0x00000004ff047e24 */ /* 0x001fe4000f8e00ff */
[----:B------:R-:W-:Y:S01]  /*b0e0*/  IMAD.U32 R5, RZ, RZ, UR5 ;  /* 0x00000005ff057e24 */ /* 0x000fe2000f8e00ff */
[----:B---3--:R-:W-:Y:S01]  /*b0f0*/  MOV R6, UR6 ;  /* 0x0000000600067c02 */ /* 0x008fe20008000f00 */
[----:B------:R-:W-:-:S02]  /*b100*/  IMAD.U32 R7, RZ, RZ, UR7 ;  /* 0x00000007ff077e24 */ /* 0x000fc4000f8e00ff */
[----:B----4-:R-:W-:Y:S01]  /*b110*/  IMAD.U32 R10, RZ, RZ, UR8 ;  /* 0x00000008ff0a7e24 */ /* 0x010fe2000f8e00ff */
[----:B-1----:R-:W-:-:S07]  /*b120*/  MOV R11, UR9 ;  /* 0x00000009000b7c02 */ /* 0x002fce0008000f00 */
[----:B------:R-:W-:-:S07]  /*b130*/  LEPC R20, `(.L_x_4091) ;  /* 0x000000001014794e */ /* 0x000fce0000000000 */
[----:B--2---:R-:W-:Y:S05]  /*b140*/  CALL.ABS.NOINC R2 ;  /* 0x0000000002007343 */ /* 0x004fea0003c00000 */
.L_x_4091:
[----:B------:R-:W-:Y:S01]  /*b150*/  CS2R R22, SRZ ;  /* 0x0000000000167805 */ /* 0x000fe2000001ff00 */
[----:B------:R-:W-:Y:S06]  /*b160*/  BRA `(.L_x_4070) ;  /* 0x0000000000147947 */ /* 0x000fec0003800000 */
.L_x_4090:
[----:B------:R-:W2:Y:S02]  /*b170*/  LDG.E.64 R22, desc[UR36][R2.64] ;  /* 0x0000002402167981 */ /* 0x000ea4000c1e1b00 */
[----:B--2---:R-:W0:Y:S01]  /*b180*/  I2F.F64.U64 R22, R22 ;  /* 0x0000001600167312 */ /* 0x004e220000301800 */
[----:B------:R-:W-:Y:S05]  /*b190*/  BRA `(.L_x_4070) ;  /* 0x0000000000087947 */ /* 0x000fea0003800000 */
.L_x_4089:
[----:B------:R-:W2:Y:S02]  /*b1a0*/  LDG.E R2, desc[UR36][R2.64] ;  /* 0x0000002402027981 */ /* 0x000ea4000c1e1900 */
[----:B--2---:R3:W4:Y:S02]  /*b1b0*/  I2F.F64.U32 R22, R2 ;  /* 0x0000000200167312 */ /* 0x0047240000201800 */
.L_x_4070:
[----:B------:R-:W-:Y:S05]  /*b1c0*/  BSYNC.RECONVERGENT B7 ;  /* 0x0000000000077941 */ /* 0x000fea0003800200 */
.L_x_4064:
[----:B------:R-:W3:Y:S01]  /*b1d0*/  LDCU.64 UR6, c[0x0][0x5f8] ;  /* 0x0000bf00ff0677ac */ /* 0x000ee20008000a00 */
[----:B------:R-:W-:Y:S01]  /*b1e0*/  BSSY.RECONVERGENT B7, `(.L_x_4092) ;  /* 0x00000ec000077945 */ /* 0x000fe20003800200 */
[----:B------:R-:W-:-:S04]  /*b1f0*/  UPRMT UR4, UR39, 0x7773, URZ ;  /* 0x0000777327047896 */ /* 0x000fc800080000ff */
[----:B------:R-:W-:Y:S01]  /*b200*/  UISETP.GT.AND UP0, UPT, UR4, 0x9, UPT ;  /* 0x000000090400788c */ /* 0x000fe2000bf04270 */
[----:B---3--:R-:W-:-:S05]  /*b210*/  IADD3 R18, P0, PT, R18, UR6, RZ ;  /* 0x0000000612127c10 */ /* 0x008fca000ff1e0ff */
        /* <DEDUP_REMOVED lines=13> */
.L_x_4096:
[----:B0-----:R-:W3:Y:S02]  /*b2f0*/  LDG.E.U8 R2, desc[UR36][R18.64] ;  /* 0x0000002412027981 */ /* 0x001ee4000c1e1100 */
[----:B---3--:R-:W0:Y:S01]  /*b300*/  I2F.F64.U16 R2, R2 ;  /* 0x0000000200027312 */ /* 0x008e220000101800 */
[----:B------:R-:W-:Y:S05]  /*b310*/  BRA `(.L_x_4098) ;  /* 0x0000000c00607947 */ /* 0x000fea0003800000 */
.L_x_4095:
        /* <DEDUP_REMOVED lines=9> */
.L_x_4100:
[----:B0-----:R-:W3:Y:S02]  /*b3b0*/  LDG.E R2, desc[UR36][R18.64] ;  /* 0x0000002412027981 */ /* 0x001ee4000c1e1900 */
[----:B---3--:R-:W0:Y:S01]  /*b3c0*/  I2F.F64 R2, R2 ;  /* 0x0000000200027312 */ /* 0x008e220000201c00 */
[----:B------:R-:W-:Y:S05]  /*b3d0*/  BRA `(.L_x_4098) ;  /* 0x0000000c00307947 */ /* 0x000fea0003800000 */
.L_x_4099:
[----:B0-----:R-:W3:Y:S02]  /*b3e0*/  LDG.E.U16 R2, desc[UR36][R18.64] ;  /* 0x0000002412027981 */ /* 0x001ee4000c1e1500 */
[----:B---3--:R-:W0:Y:S01]  /*b3f0*/  I2F.F64.S16 R2, R2 ;  /* 0x0000000200027312 */ /* 0x008e220000101c00 */
[----:B------:R-:W-:Y:S05]  /*b400*/  BRA `(.L_x_4098) ;  /* 0x0000000c00247947 */ /* 0x000fea0003800000 */
.L_x_4094:
        /* <DEDUP_REMOVED lines=10> */
.L_x_4102:
[----:B01----:R-:W3:Y:S02]  /*b4b0*/  LDG.E.U16 R0, desc[UR36][R18.64] ;  /* 0x0000002412007981 */ /* 0x003ee4000c1e1500 */
[----:B---3--:R-:W-:-:S05]  /*b4c0*/  HADD2.F32 R0, -RZ, R0.H0_H0 ;  /* 0x20000000ff007230 */ /* 0x008fca0000004100 */
[----:B------:R-:W-:-:S04]  /*b4d0*/  FMUL.FTZ R0, R0, 1 ;  /* 0x3f80000000007820 */ /* 0x000fc80000410000 */
[----:B------:R0:W1:Y:S01]  /*b4e0*/  F2F.F64.F32 R2, R0 ;  /* 0x0000000000027310 */ /* 0x0000620000201800 */
[----:B------:R-:W-:Y:S05]  /*b4f0*/  BRA `(.L_x_4098) ;  /* 0x0000000800e87947 */ /* 0x000fea0003800000 */
.L_x_4101:
        /* <DEDUP_REMOVED lines=8> */
[----:B------:R-:W3:Y:S01]  /*b580*/  F2F.F64.F32 R2, R2 ;  /* 0x0000000200027310 */ /* 0x000ee20000201800 */
[----:B------:R-:W-:Y:S05]  /*b590*/  BRA `(.L_x_4098) ;  /* 0x0000000800c07947 */ /* 0x000fea0003800000 */
.L_x_4104:
[----:B------:R-:W0:Y:S02]  /*b5a0*/  LDG.E.U16 R18, desc[UR36][R18.64] ;  /* 0x0000002412127981 */ /* 0x000e24000c1e1500 */
[----:B01----:R-:W-:-:S05]  /*b5b0*/  HADD2.F32 R0, -RZ, R18.H0_H0 ;  /* 0x20000012ff007230 */ /* 0x003fca0000004100 */
[----:B------:R-:W-:-:S04]  /*b5c0*/  FMUL.FTZ R0, R0, 1 ;  /* 0x3f80000000007820 */ /* 0x000fc80000410000 */
[----:B------:R0:W1:Y:S01]  /*b5d0*/  F2F.F64.F32 R2, R0 ;  /* 0x0000000000027310 */ /* 0x0000620000201800 */
[----:B------:R-:W-:Y:S05]  /*b5e0*/  BRA `(.L_x_4098) ;  /* 0x0000000800ac7947 */ /* 0x000fea0003800000 */
.L_x_4103:
[----:B0-----:R0:W5:Y:S01]  /*b5f0*/  LDG.E.64 R2, desc[UR36][R18.64] ;  /* 0x0000002412027981 */ /* 0x001162000c1e1b00 */
[----:B------:R-:W-:Y:S05]  /*b600*/  BRA `(.L_x_4098) ;  /* 0x0000000800a47947 */ /* 0x000fea0003800000 */
.L_x_4093:
        /* <DEDUP_REMOVED lines=13> */
.L_x_4107:
[----:B0-----:R0:W5:Y:S01]  /*b6e0*/  LDG.E.64 R2, desc[UR36][R18.64] ;  /* 0x0000002412027981 */ /* 0x001162000c1e1b00 */
[----:B------:R-:W-:Y:S05]  /*b6f0*/  BRA `(.L_x_4098) ;  /* 0x0000000800687947 */ /* 0x000fea0003800000 */
.L_x_4106:
[----:B------:R-:W-:-:S09]  /*b700*/  UISETP.NE.AND UP0, UPT, UR4, 0xf, UPT ;  /* 0x0000000f0400788c */ /* 0x000fd2000bf05270 */
[----:B------:R-:W-:Y:S05]  /*b710*/  BRA.U !UP0, `(.L_x_4108) ;  /* 0x00000001089c7547 */ /* 0x000fea000b800000 */
[----:B------:R-:W-:-:S09]  /*b720*/  UISETP.NE.AND UP0, UPT, UR4, 0x17, UPT ;  /* 0x000000170400788c */ /* 0x000fd2000bf05270 */
[----:B------:R-:W-:Y:S05]  /*b730*/  BRA.U !UP0, `(.L_x_4109) ;  /* 0x00000001085c7547 */ /* 0x000fea000b800000 */
[----:B------:R-:W-:-:S09]  /*b740*/  UISETP.NE.AND UP0, UPT, UR4, 0x18, UPT ;  /* 0x000000180400788c */ /* 0x000fd2000bf05270 */
[----:B------:R-:W-:Y:S05]  /*b750*/  BRA.U UP0, `(.L_x_4097) ;  /* 0x0000000500f47547 */ /* 0x000fea000b800000 */
[----:B01----:R-:W3:Y:S01]  /*b760*/  LDG.E.U8 R0, desc[UR36][R18.64] ;  /* 0x0000002412007981 */ /* 0x003ee2000c1e1100 */
[----:B------:R-:W-:Y:S01]  /*b770*/  IMAD.MOV.U32 R4, RZ, RZ, 0x1f ;  /* 0x0000001fff047424 */ /* 0x000fe200078e00ff */
[----:B---3--:R-:W-:-:S04]  /*b780*/  SHF.L.U32 R0, R0, 0x18, RZ ;  /* 0x0000001800007819 */ /* 0x008fc800000006ff */
        /* <DEDUP_REMOVED lines=18> */
.L_x_4109:
[----:B0-----:R-:W1:Y:S02]  /*b8b0*/  LDG.E.U8 R3, desc[UR36][R18.64] ;  /* 0x0000002412037981 */ /* 0x001e64000c1e1100 */
[C---:B-1----:R-:W-:Y:S02]  /*b8c0*/  IMAD.SHL.U32 R0, R3.reuse, 0x2000000, RZ ;  /* 0x0200000003007824 */ /* 0x042fe400078e00ff */
        /* <DEDUP_REMOVED lines=12> */
.L_x_4108:
[----:B01----:R-:W3:Y:S02]  /*b990*/  LDG.E.U16 R0, desc[UR36][R18.64] ;  /* 0x0000002412007981 */ /* 0x003ee4000c1e1500 */
[----:B---3--:R-:W-:-:S05]  /*b9a0*/  SHF.L.U32 R0, R0, 0x10, RZ ;  /* 0x0000001000007819 */ /* 0x008fca00000006ff */
[----:B------:R-:W-:-:S04]  /*b9b0*/  FMUL.FTZ R0, R0, 1 ;  /* 0x3f80000000007820 */ /* 0x000fc80000410000 */
[----:B------:R0:W1:Y:S01]  /*b9c0*/  F2F.F64.F32 R2, R0 ;  /* 0x0000000000027310 */ /* 0x0000620000201800 */
[----:B------:R-:W-:Y:S05]  /*b9d0*/  BRA `(.L_x_4098) ;  /* 0x0000000400b07947 */ /* 0x000fea0003800000 */
.L_x_4105:
        /* <DEDUP_REMOVED lines=11> */
.L_x_4112:
[----:B------:R-:W3:Y:S01]  /*ba90*/  LDG.E.U8 R18, desc[UR36][R18.64] ;  /* 0x0000002412127981 */ /* 0x000ee2000c1e1100 */
[----:B0-----:R-:W-:Y:S02]  /*baa0*/  CS2R R2, SRZ ;  /* 0x0000000000027805 */ /* 0x001fe4000001ff00 */
[----:B---3--:R-:W-:-:S13]  /*bab0*/  ISETP.NE.AND P0, PT, R18, RZ, PT ;  /* 0x000000ff1200720c */ /* 0x008fda0003f05270 */
[----:B------:R-:W-:Y:S05]  /*bac0*/  @!P0 BRA `(.L_x_4098) ;  /* 0x0000000400748947 */ /* 0x000fea0003800000 */
[----:B------:R-:W-:-:S13]  /*bad0*/  ISETP.NE.AND P0, PT, R18, 0x80, PT ;  /* 0x000000801200780c */ /* 0x000fda0003f05270 */
[----:B------:R-:W-:Y:S02]  /*bae0*/  @!P0 IMAD.MOV.U32 R2, RZ, RZ, 0x20000000 ;  /* 0x20000000ff028424 */ /* 0x000fe400078e00ff */
[----:B------:R-:W-:Y:S01]  /*baf0*/  @!P0 IMAD.MOV.U32 R3, RZ, RZ, 0x7ff80000 ;  /* 0x7ff80000ff038424 */ /* 0x000fe200078e00ff */
[----:B------:R-:W-:Y:S06]  /*bb00*/  @!P0 BRA `(.L_x_4098) ;  /* 0x0000000400648947 */ /* 0x000fec0003800000 */
[--C-:B-1----:R-:W-:Y:S01]  /*bb10*/  SHF.R.U32.HI R0, RZ, 0x3, R18.reuse ;  /* 0x00000003ff007819 */ /* 0x102fe20000011612 */
        /* <DEDUP_REMOVED lines=12> */
.L_x_4114:
[----:B------:R-:W-:Y:S05]  /*bbe0*/  BSYNC.RECONVERGENT B0 ;  /* 0x0000000000007941 */ /* 0x000fea0003800200 */
.L_x_4113:
[----:B------:R-:W-:Y:S01]  /*bbf0*/  IMAD.SHL.U32 R0, R0, 0x100000, RZ ;  /* 0x0010000000007824 */ /* 0x000fe200078e00ff */
[----:B------:R-:W-:-:S04]  /*bc00*/  LEA R2, R2, 0x3b800000, 0x17 ;  /* 0x3b80000002027811 */ /* 0x000fc800078eb8ff */
[----:B------:R-:W-:-:S05]  /*bc10*/  LOP3.LUT R0, R2, R0, R7, 0xfe, !PT ;  /* 0x0000000002007212 */ /* 0x000fca00078efe07 */
[----:B------:R-:W-:-:S04]  /*bc20*/  FMUL.FTZ R0, R0, 1 ;  /* 0x3f80000000007820 */ /* 0x000fc80000410000 */
[----:B------:R0:W1:Y:S01]  /*bc30*/  F2F.F64.F32 R2, R0 ;  /* 0x0000000000027310 */ /* 0x0000620000201800 */
[----:B------:R-:W-:Y:S05]  /*bc40*/  BRA `(.L_x_4098) ;  /* 0x0000000400147947 */ /* 0x000fea0003800000 */
.L_x_4111:
        /* <DEDUP_REMOVED lines=8> */
[--C-:B-1----:R-:W-:Y:S01]  /*bcd0*/  SHF.R.U32.HI R0, RZ, 0x2, R18.reuse ;  /* 0x00000002ff007819 */ /* 0x102fe20000011612 */
        /* <DEDUP_REMOVED lines=12> */
.L_x_4116:
[----:B------:R-:W-:Y:S05]  /*bda0*/  BSYNC.RECONVERGENT B0 ;  /* 0x0000000000007941 */ /* 0x000fea0003800200 */
.L_x_4115:
[----:B------:R-:W-:Y:S01]  /*bdb0*/  IMAD.SHL.U32 R0, R0, 0x200000, RZ ;  /* 0x0020000000007824 */ /* 0x000fe200078e00ff */
[----:B------:R-:W-:-:S04]  /*bdc0*/  LEA R2, R2, 0x37800000, 0x17 ;  /* 0x3780000002027811 */ /* 0x000fc800078eb8ff */
[----:B------:R-:W-:-:S05]  /*bdd0*/  LOP3.LUT R0, R2, R0, R7, 0xfe, !PT ;  /* 0x0000000002007212 */ /* 0x000fca00078efe07 */
[----:B------:R-:W-:-:S04]  /*bde0*/  FMUL.FTZ R0, R0, 1 ;  /* 0x3f80000000007820 */ /* 0x000fc80000410000 */
[----:B------:R0:W1:Y:S01]  /*bdf0*/  F2F.F64.F32 R2, R0 ;  /* 0x0000000000027310 */ /* 0x0000620000201800 */
[----:B------:R-:W-:Y:S05]  /*be00*/  BRA `(.L_x_4098) ;  /* 0x0000000000a47947 */ /* 0x000fea0003800000 */
.L_x_4110:
[----:B------:R-:W-:-:S09]  /*be10*/  UISETP.NE.AND UP0, UPT, UR4, 0x1c, UPT ;  /* 0x0000001c0400788c */ /* 0x000fd2000bf05270 */
[----:B------:R-:W-:Y:S05]  /*be20*/  BRA.U !UP0, `(.L_x_4117) ;  /* 0x0000000108947547 */ /* 0x000fea000b800000 */
[----:B------:R-:W-:-:S09]  /*be30*/  UISETP.NE.AND UP0, UPT, UR4, 0x1d, UPT ;  /* 0x0000001d0400788c */ /* 0x000fd2000bf05270 */
[----:B------:R-:W-:Y:S05]  /*be40*/  BRA.U !UP0, `(.L_x_4118) ;  /* 0x0000000108807547 */ /* 0x000fea000b800000 */
[----:B------:R-:W-:-:S09]  /*be50*/  UISETP.NE.AND UP0, UPT, UR4, 0x2c, UPT ;  /* 0x0000002c0400788c */ /* 0x000fd2000bf05270 */
[----:B------:R-:W-:Y:S05]  /*be60*/  BRA.U UP0, `(.L_x_4097) ;  /* 0x0000000100307547 */ /* 0x000fea000b800000 */
[----:B01----:R-:W3:Y:S01]  /*be70*/  LDG.E.U8 R0, desc[UR36][R18.64] ;  /* 0x0000002412007981 */ /* 0x003ee2000c1e1100 */
[----:B------:R-:W-:Y:S02]  /*be80*/  HFMA2 R3, -RZ, RZ, 0.5, 0 ;  /* 0x38000000ff037431 */ /* 0x000fe400000001ff */
[----:B------:R-:W-:Y:S01]  /*be90*/  IMAD.MOV.U32 R2, RZ, RZ, 0x0 ;  /* 0x00000000ff027424 */ /* 0x000fe200078e00ff */
[----:B---3--:R-:W-:-:S13]  /*bea0*/  ISETP.NE.AND P0, PT, R0, RZ, PT ;  /* 0x000000ff0000720c */ /* 0x008fda0003f05270 */
[----:B------:R-:W-:Y:S05]  /*beb0*/  @!P0 BRA `(.L_x_4098) ;  /* 0x0000000000788947 */ /* 0x000fea0003800000 */
[----:B------:R-:W-:-:S13]  /*bec0*/  ISETP.NE.AND P0, PT, R0, 0xff, PT ;  /* 0x000000ff0000780c */ /* 0x000fda0003f05270 */
[----:B------:R-:W-:Y:S01]  /*bed0*/  @P0 IMAD.SHL.U32 R0, R0, 0x800000, RZ ;  /* 0x0080000000000824 */ /* 0x000fe200078e00ff */
[----:B------:R-:W-:Y:S01]  /*bee0*/  @!P0 MOV R3, 0x7ff80000 ;  /* 0x7ff8000000038802 */ /* 0x000fe20000000f00 */
[----:B------:R-:W-:Y:S02]  /*bef0*/  @!P0 IMAD.MOV.U32 R2, RZ, RZ, 0x20000000 ;  /* 0x20000000ff028424 */ /* 0x000fe400078e00ff */
[----:B------:R-:W-:-:S04]  /*bf00*/  @P0 FMUL.FTZ R0, R0, 1 ;  /* 0x3f80000000000820 */ /* 0x000fc80000410000 */
[----:B------:R0:W1:Y:S01]  /*bf10*/  @P0 F2F.F64.F32 R2, R0 ;  /* 0x0000000000020310 */ /* 0x0000620000201800 */
[----:B------:R-:W-:Y:S05]  /*bf20*/  BRA `(.L_x_4098) ;  /* 0x00000000005c7947 */ /* 0x000fea0003800000 */
.L_x_4097:
[----:B01----:R-:W-:Y:S01]  /*bf30*/  MOV R0, 0x0 ;  /* 0x0000000000007802 */ /* 0x003fe20000000f00 */
[----:B------:R-:W0:Y:S01]  /*bf40*/  LDCU.64 UR4, c[0x4][0x108] ;  /* 0x01002100ff0477ac */ /* 0x000e220008000a00 */
[----:B------:R-:W-:Y:S02]  /*bf50*/  HFMA2 R13, -RZ, RZ, 0, 0 ;  /* 0x00000000ff0d7431 */ /* 0x000fe400000001ff */
[----:B------:R-:W-:Y:S01]  /*bf60*/  IMAD.MOV.U32 R8, RZ, RZ, 0x4e ;  /* 0x0000004eff087424 */ /* 0x000fe200078e00ff */
[----:B------:R1:W3:Y:S01]  /*bf70*/  LDC.64 R2, c[0x4][R0] ;  /* 0x0100000000027b82 */ /* 0x0002e20000000a00 */
[----:B------:R-:W2:Y:S01]  /*bf80*/  LDCU.64 UR6, c[0x4][0x110] ;  /* 0x01002200ff0677ac */ /* 0x000ea20008000a00 */
[----:B------:R-:W-:Y:S01]  /*bf90*/  IMAD.MOV.U32 R12, RZ, RZ, 0x1 ;  /* 0x00000001ff0c7424 */ /* 0x000fe200078e00ff */
[----:B------:R-:W4:Y:S01]  /*bfa0*/  LDCU.64 UR8, c[0x4][0x8] ;  /* 0x01000100ff0877ac */ /* 0x000f220008000a00 */
[----:B0-----:R-:W-:Y:S02]  /*bfb0*/  IMAD.U32 R4, RZ, RZ, UR4 ;  /* 0x00000004ff047e24 */ /* 0x001fe4000f8e00ff */
[----:B------:R-:W-:Y:S01]  /*bfc0*/  IMAD.U32 R5, RZ, RZ, UR5 ;  /* 0x00000005ff057e24 */ /* 0x000fe2000f8e00ff */
[----:B--2---:R-:W-:Y:S01]  /*bfd0*/  MOV R6, UR6 ;  /* 0x0000000600067c02 */ /* 0x004fe20008000f00 */
[----:B------:R-:W-:-:S02]  /*bfe0*/  IMAD.U32 R7, RZ, RZ, UR7 ;  /* 0x00000007ff077e24 */ /* 0x000fc4000f8e00ff */
[----:B----4-:R-:W-:Y:S01]  /*bff0*/  IMAD.U32 R10, RZ, RZ, UR8 ;  /* 0x00000008ff0a7e24 */ /* 0x010fe2000f8e00ff */
[----:B-1----:R-:W-:-:S07]  /*c000*/  MOV R11, UR9 ;  /* 0x00000009000b7c02 */ /* 0x002fce0008000f00 */
[----:B------:R-:W-:-:S07]  /*c010*/  LEPC R20, `(.L_x_4119) ;  /* 0x000000001014794e */ /* 0x000fce0000000000 */
[----:B---3-5:R-:W-:Y:S05]  /*c020*/  CALL.ABS.NOINC R2 ;  /* 0x0000000002007343 */ /* 0x028fea0003c00000 */
.L_x_4119:
[----:B------:R-:W-:Y:S01]  /*c030*/  CS2R R2, SRZ ;  /* 0x0000000000027805 */ /* 0x000fe2000001ff00 */
[----:B------:R-:W-:Y:S06]  /*c040*/  BRA `(.L_x_4098) ;  /* 0x0000000000147947 */ /* 0x000fec0003800000 */
.L_x_4118:
[----:B0-----:R-:W3:Y:S02]  /*c050*/  LDG.E.64 R2, desc[UR36][R18.64] ;  /* 0x0000002412027981 */ /* 0x001ee4000c1e1b00 */
[----:B---3--:R-:W0:Y:S01]  /*c060*/  I2F.F64.U64 R2, R2 ;  /* 0x0000000200027312 */ /* 0x008e220000301800 */
[----:B------:R-:W-:Y:S05]  /*c070*/  BRA `(.L_x_4098) ;  /* 0x0000000000087947 */ /* 0x000fea0003800000 */
.L_x_4117:
[----:B0-----:R-:W3:Y:S02]  /*c080*/  LDG.E R2, desc[UR36][R18.64] ;  /* 0x0000002412027981 */ /* 0x001ee4000c1e1900 */
[----:B---3--:R-:W0:Y:S02]  /*c090*/  I2F.F64.U32 R2, R2 ;  /* 0x0000000200027312 */ /* 0x008e240000201800 */
.L_x_4098:
[----:B------:R-:W-:Y:S05]  /*c0a0*/  BSYNC.RECONVERGENT B7 ;  /* 0x0000000000077941 */ /* 0x000fea0003800200 */
.L_x_4092:
[----:B------:R-:W-:-:S09]  /*c0b0*/  UISETP.NE.AND UP0, UPT, UR43, URZ, UPT ;  /* 0x000000ff2b00728c */ /* 0x000fd2000bf05270 */
[----:B------:R-:W-:Y:S05]  /*c0c0*/  BRA.U !UP0, `(.L_x_4120) ;  /* 0x0000000108147547 */ /* 0x000fea000b800000 */
[----:B------:R-:W-:Y:S01]  /*c0d0*/  BSSY.RECONVERGENT B3, `(.L_x_4121) ;  /* 0x0000003000037945 */ /* 0x000fe20003800200 */
[----:B------:R-:W-:-:S07]  /*c0e0*/  MOV R45, 0xc100 ;  /* 0x0000c100002d7802 */ /* 0x000fce0000000f00 */
[----:B012345:R-:W-:Y:S05]  /*c0f0*/  CALL.REL.NOINC `($_ZN2at6native18elementwise_kernelILi128ELi4EZNS0_15gpu_kernel_implIN48_GLOBAL__N__08322988_15_IGammaKernel_cu_cb51a28d10CalcIgammaIdEEEEvRNS_18TensorIteratorBaseERKT_EUliE_EEviT1_$_ZN46_INTERNAL_08322988_15_IGammaKernel_cu_cb51a28d48_GLOBAL__N__08322988_15_IGammaKernel_cu_cb51a28d12calc_igammacIdEET_S2_S2_) ;  /* 0x0000028800687944 */ /* 0x03ffea0003c00000 */
[----:B------:R-:W-:Y:S05]  /*c100*/  BSYNC.RECONVERGENT B3 ;  /* 0x0000000000037941 */ /* 0x000fea0003800200 */
.L_x_4121:
[----:B------:R-:W-:Y:S05]  /*c110*/  BRA `(.L_x_4122) ;  /* 0x0000000000107947 */ /* 0x000fea0003800000 */
.L_x_4120:
[----:B------:R-:W-:Y:S01]  /*c120*/  BSSY.RECONVERGENT B9, `(.L_x_4122) ;  /* 0x0000003000097945 */ /* 0x000fe20003800200 */
[----:B------:R-:W-:-:S07]  /*c130*/  MOV R46, 0xc150 ;  /* 0x0000c150002e7802 */ /* 0x000fce0000000f00 */
[----:B012345:R-:W-:Y:S05]  /*c140*/  CALL.REL.NOINC `($_ZN2at6native18elementwise_kernelILi128ELi4EZNS0_15gpu_kernel_implIN48_GLOBAL__N__08322988_15_IGammaKernel_cu_cb51a28d10CalcIgammaIdEEEEvRNS_18TensorIteratorBaseERKT_EUliE_EEviT1_$_ZN46_INTERNAL_08322988_15_IGammaKernel_cu_cb51a28d48_GLOBAL__N__08322988_15_IGammaKernel_cu_cb51a28d11calc_igammaIdEET_S2_S2_) ;  /* 0x0000005400a87944 */ /* 0x03ffea0003c00000 */
[----:B------:R-:W-:Y:S05]  /*c150*/  BSYNC.RECONVERGENT B9 ;  /* 0x0000000000097941 */ /* 0x000fea0003800200 */
.L_x_4122:
        /* <DEDUP_REMOVED lines=17> */
.L_x_4126:
[----:B------:R-:W0:Y:S02]  /*c270*/  F2I.S64.F64.TRUNC R4, R4 ;  /* 0x0000000400047311 */ /* 0x000e24000030d900 */
[----:B0-----:R-:W-:-:S05]  /*c280*/  IMAD.MOV.U32 R7, RZ, RZ, R4 ;  /* 0x000000ffff077224 */ /* 0x001fca00078e0004 */
[----:B------:R0:W-:Y:S01]  /*c290*/  STG.E.U8 desc[UR36][R2.64], R7 ;  /* 0x0000000702007986 */ /* 0x0001e2000c101124 */
[----:B------:R-:W-:Y:S05]  /*c2a0*/  BRA `(.L_x_4128) ;  /* 0x0000000c00e07947 */ /* 0x000fea0003800000 */
.L_x_4125:
        /* <DEDUP_REMOVED lines=9> */
.L_x_4130:
[----:B------:R-:W0:Y:S02]  /*c340*/  F2I.F64.TRUNC R5, R4 ;  /* 0x0000000400057311 */ /* 0x000e24000030d100 */
[----:B0-----:R0:W-:Y:S01]  /*c350*/  STG.E desc[UR36][R2.64], R5 ;  /* 0x0000000502007986 */ /* 0x0011e2000c101924 */
[----:B------:R-:W-:Y:S05]  /*c360*/  BRA `(.L_x_4128) ;  /* 0x0000000c00b07947 */ /* 0x000fea0003800000 */
.L_x_4129:
[----:B------:R-:W0:Y:S02]  /*c370*/  F2I.F64.TRUNC R5, R4 ;  /* 0x0000000400057311 */ /* 0x000e24000030d100 */
[----:B0-----:R0:W-:Y:S01]  /*c380*/  STG.E.U16 desc[UR36][R2.64], R5 ;  /* 0x0000000502007986 */ /* 0x0011e2000c101524 */
[----:B------:R-:W-:Y:S05]  /*c390*/  BRA `(.L_x_4128) ;  /* 0x0000000c00a47947 */ /* 0x000fea0003800000 */
.L_x_4124:
        /* <DEDUP_REMOVED lines=13> */
.L_x_4132:
        /* <DEDUP_REMOVED lines=8> */
.L_x_4131:
        /* <DEDUP_REMOVED lines=14> */
.L_x_4134:
        /* <DEDUP_REMOVED lines=9> */
.L_x_4133:
[----:B------:R4:W-:Y:S01]  /*c660*/  STG.E.64 desc[UR36][R2.64], R4 ;  /* 0x0000000402007986 */ /* 0x0009e2000c101b24 */
[----:B------:R-:W-:Y:S05]  /*c670*/  BRA `(.L_x_4128) ;  /* 0x0000000800ec7947 */ /* 0x000fea0003800000 */
.L_x_4123:
        /* <DEDUP_REMOVED lines=13> */
.L_x_4138:
        /* <DEDUP_REMOVED lines=22> */
.L_x_4141:
[----:B------:R-:W-:-:S04]  /*c8b0*/  SHF.R.U32.HI R5, RZ, 0x18, R7 ;  /* 0x00000018ff057819 */ /* 0x000fc80000011607 */
[----:B------:R-:W-:-:S07]  /*c8c0*/  LOP3.LUT R0, R0, 0x80, R5, 0xf8, !PT ;  /* 0x0000008000007812 */ /* 0x000fce00078ef805 */
.L_x_4140:
[----:B------:R-:W-:Y:S05]  /*c8d0*/  BSYNC.RECONVERGENT B0 ;  /* 0x0000000000007941 */ /* 0x000fea0003800200 */
.L_x_4139:
[----:B------:R0:W-:Y:S01]  /*c8e0*/  STG.E.U8 desc[UR36][R2.64], R0 ;  /* 0x0000000002007986 */ /* 0x0001e2000c101124 */
[----:B------:R-:W-:Y:S05]  /*c8f0*/  BRA `(.L_x_4128) ;  /* 0x00000008004c7947 */ /* 0x000fea0003800000 */
.L_x_4137:
        /* <DEDUP_REMOVED lines=22> */
.L_x_4144:
[----:B------:R-:W-:-:S04]  /*ca60*/  SHF.R.U32.HI R5, RZ, 0x18, R7 ;  /* 0x00000018ff057819 */ /* 0x000fc80000011607 */
[----:B------:R-:W-:-:S07]  /*ca70*/  LOP3.LUT R0, R0, 0x80, R5, 0xf8, !PT ;  /* 0x0000008000007812 */ /* 0x000fce00078ef805 */
.L_x_4143:
[----:B------:R-:W-:Y:S05]  /*ca80*/  BSYNC.RECONVERGENT B0 ;  /* 0x0000000000007941 */ /* 0x000fea0003800200 */
.L_x_4142:
[----:B------:R0:W-:Y:S01]  /*ca90*/  STG.E.U8 desc[UR36][R2.64], R0 ;  /* 0x0000000002007986 */ /* 0x0001e2000c101124 */
[----:B------:R-:W-:Y:S05]  /*caa0*/  BRA `(.L_x_4128) ;  /* 0x0000000400e07947 */ /* 0x000fea0003800000 */
.L_x_4136:
        /* <DEDUP_REMOVED lines=26> */
.L_x_4146:
[----:B------:R-:W0:Y:S02]  /*cc50*/  F2I.U64.F64.TRUNC R4, R4 ;  /* 0x0000000400047311 */ /* 0x000e24000030d800 */
[----:B0-----:R0:W-:Y:S01]  /*cc60*/  STG.E.64 desc[UR36][R2.64], R4 ;  /* 0x0000000402007986 */ /* 0x0011e2000c101b24 */
[----:B------:R-:W-:Y:S05]  /*cc70*/  BRA `(.L_x_4128) ;  /* 0x00000004006c7947 */ /* 0x000fea0003800000 */
.L_x_4145:
[----:B------:R-:W0:Y:S02]  /*cc80*/  F2I.U32.F64.TRUNC R5, R4 ;  /* 0x0000000400057311 */ /* 0x000e24000030d000 */
[----:B0-----:R0:W-:Y:S01]  /*cc90*/  STG.E desc[UR36][R2.64], R5 ;  /* 0x0000000502007986 */ /* 0x0011e2000c101924 */
[----:B------:R-:W-:Y:S05]  /*cca0*/  BRA `(.L_x_4128) ;  /* 0x0000000400607947 */ /* 0x000fea0003800000 */
.L_x_4135:
        /* <DEDUP_REMOVED lines=10> */
.L_x_4148:
[----:B------:R-:W-:-:S05]  /*cd50*/  CS2R R6, SRZ ;  /* 0x0000000000067805 */ /* 0x000fca000001ff00 */
[----:B------:R0:W-:Y:S01]  /*cd60*/  STG.E.128 desc[UR36][R2.64], R4 ;  /* 0x0000000402007986 */ /* 0x0001e2000c101d24 */
[----:B------:R-:W-:Y:S05]  /*cd70*/  BRA `(.L_x_4128) ;  /* 0x00000004002c7947 */ /* 0x000fea0003800000 */
.L_x_4147:
[----:B------:R-:W-:-:S09]  /*cd80*/  UISETP.NE.AND UP0, UPT, UR4, 0xf, UPT ;  /* 0x0000000f0400788c */ /* 0x000fd2000bf05270 */
[----:B------:R-:W-:Y:S05]  /*cd90*/  BRA.U !UP0, `(.L_x_4149) ;  /* 0x0000000508087547 */ /* 0x000fea000b800000 */
[----:B------:R-:W-:-:S09]  /*cda0*/  UISETP.NE.AND UP0, UPT, UR4, 0x17, UPT ;  /* 0x000000170400788c */ /* 0x000fd2000bf05270 */
[----:B------:R-:W-:Y:S05]  /*cdb0*/  BRA.U !UP0, `(.L_x_4150) ;  /* 0x0000000108a07547 */ /* 0x000fea000b800000 */
[----:B------:R-:W-:-:S09]  /*cdc0*/  UISETP.NE.AND UP0, UPT, UR4, 0x18, UPT ;  /* 0x000000180400788c */ /* 0x000fd2000bf05270 */
[----:B------:R-:W-:Y:S05]  /*cdd0*/  BRA.U !UP0, `(.L_x_4151) ;  /* 0x0000000108447547 */ /* 0x000fea000b800000 */
.L_x_4127:
[----:B------:R-:W-:Y:S01]  /*cde0*/  MOV R0, 0x0 ;  /* 0x0000000000007802 */ /* 0x000fe20000000f00 */
[----:B------:R-:W0:Y:S01]  /*cdf0*/  LDCU.64 UR4, c[0x4][0x108] ;  /* 0x01002100ff0477ac */ /* 0x000e220008000a00 */
[----:B------:R-:W-:Y:S02]  /*ce00*/  HFMA2 R8, -RZ, RZ, 0, 6.020069122314453125e-06 ;  /* 0x00000065ff087431 */ /* 0x000fe400000001ff */
        /* <DEDUP_REMOVED lines=13> */
.L_x_4152:
[----:B------:R-:W-:Y:S05]  /*cee0*/  BRA `(.L_x_4128) ;  /* 0x0000000000d07947 */ /* 0x000fea0003800000 */
.L_x_4151:
[----:B------:R-:W-:Y:S01]  /*cef0*/  UMOV UR4, 0xf0000000 ;  /* 0xf000000000047882 */ /* 0x000fe20000000000 */
[----:B------:R-:W-:Y:S01]  /*cf00*/  UMOV UR5, 0x380fffff ;  /* 0x380fffff00057882 */ /* 0x000fe20000000000 */
[----:B------:R-:W0:Y:S01]  /*cf10*/  F2F.F32.F64 R9, R4 ;  /* 0x0000000400097310 */ /* 0x000e220000301000 */
[----:B------:R-:W-:Y:S01]  /*cf20*/  DSETP.GEU.AND P0, PT, |R4|, UR4, PT ;  /* 0x0000000404007e2a */ /* 0x000fe2000bf0e200 */
[----:B------:R-:W-:Y:S01]  /*cf30*/  BSSY.RECONVERGENT B0, `(.L_x_4153) ;  /* 0x000000d000007945 */ /* 0x000fe20003800200 */
[----:B------:R-:W-:-:S12]  /*cf40*/  MOV R0, 0x7f ;  /* 0x0000007f00007802 */ /* 0x000fd80000000f00 */
        /* <DEDUP_REMOVED lines=11> */
.L_x_4154:
[----:B------:R-:W-:Y:S05]  /*d000*/  BSYNC.RECONVERGENT B0 ;  /* 0x0000000000007941 */ /* 0x000fea0003800200 */
.L_x_4153:
[----:B------:R-:W-:-:S05]  /*d010*/  LOP3.LUT R7, R0, 0x80, R7, 0xf8, !PT ;  /* 0x0000008000077812 */ /* 0x000fca00078ef807 */
[----:B------:R0:W-:Y:S01]  /*d020*/  STG.E.U8 desc[UR36][R2.64], R7 ;  /* 0x0000000702007986 */ /* 0x0001e2000c101124 */
[----:B------:R-:W-:Y:S05]  /*d030*/  BRA `(.L_x_4128) ;  /* 0x00000000007c7947 */ /* 0x000fea0003800000 */
.L_x_4150:
        /* <DEDUP_REMOVED lines=16> */
.L_x_4156:
[----:B------:R-:W-:Y:S01]  /*d140*/  IMAD.MOV.U32 R0, RZ, RZ, 0x7f ;  /* 0x0000007fff007424 */ /* 0x000fe200078e00ff */
[----:B------:R-:W-:-:S04]  /*d150*/  ISETP.GT.U32.AND P0, PT, R6, 0x7f800000, PT ;  /* 0x7f8000000600780c */ /* 0x000fc80003f04070 */
[----:B------:R-:W-:-:S09]  /*d160*/  SEL R0, R0, 0x7c, P0 ;  /* 0x0000007c00007807 */ /* 0x000fd20000000000 */
.L_x_4157:
[----:B------:R-:W-:Y:S05]  /*d170*/  BSYNC.RECONVERGENT B0 ;  /* 0x0000000000007941 */ /* 0x000fea0003800200 */
.L_x_4155:
[----:B------:R-:W-:-:S04]  /*d180*/  SHF.R.U32.HI R5, RZ, 0x18, R7 ;  /* 0x00000018ff057819 */ /* 0x000fc80000011607 */
[----:B------:R-:W-:-:S05]  /*d190*/  LOP3.LUT R5, R0, 0x80, R5, 0xf8, !PT ;  /* 0x0000008000057812 */ /* 0x000fca00078ef805 */
[----:B------:R0:W-:Y:S01]  /*d1a0*/  STG.E.U8 desc[UR36][R2.64], R5 ;  /* 0x0000000502007986 */ /* 0x0001e2000c101124 */
[----:B------:R-:W-:Y:S05]  /*d1b0*/  BRA `(.L_x_4128) ;  /* 0x00000000001c7947 */ /* 0x000fea0003800000 */
.L_x_4149:
[----:B------:R-:W-:Y:S01]  /*d1c0*/  UMOV UR4, 0xf0000000 ;  /* 0xf000000000047882 */ /* 0x000fe20000000000 */
[----:B------:R-:W-:Y:S01]  /*d1d0*/  UMOV UR5, 0x380fffff ;  /* 0x380fffff00057882 */ /* 0x000fe20000000000 */
[----:B------:R-:W0:Y:S01]  /*d1e0*/  F2F.F32.F64 R0, R4 ;  /* 0x0000000400007310 */ /* 0x000e220000301000 */
[----:B------:R-:W-:-:S14]  /*d1f0*/  DSETP.GEU.AND P0, PT, |R4|, UR4, PT ;  /* 0x0000000404007e2a */ /* 0x000fdc000bf0e200 */
[----:B0-----:R-:W-:-:S05]  /*d200*/  @!P0 FMUL R0, R0, 1.175494350822287508e-38 ;  /* 0x0080000000008820 */ /* 0x001fca0000400000 */
[----:B------:R-:W-:-:S05]  /*d210*/  F2FP.BF16.F32.PACK_AB R0, RZ, R0 ;  /* 0x00000000ff00723e */ /* 0x000fca00000010ff */
[----:B------:R0:W-:Y:S02]  /*d220*/  STG.E.U16 desc[UR36][R2.64], R0 ;  /* 0x0000000002007986 */ /* 0x0001e4000c101524 */
.L_x_4128:
[----:B------:R-:W-:-:S07]  /*d230*/  VIADD R17, R17, 0x80 ;  /* 0x0000008011117836 */ /* 0x000fce0000000000 */
.L_x_4062:
[----:B------:R-:W-:Y:S05]  /*d240*/  BSYNC.RECONVERGENT B6 ;  /* 0x0000000000067941 */ /* 0x000fea0003800200 */
.L_x_4061:
[----:B------:R-:W5:Y:S02]  /*d250*/  LDCU UR4, c[0x0][0x380] ;  /* 0x00007000ff0477ac */ /* 0x000f640008000800 */
[----:B-----5:R-:W-:-:S13]  /*d260*/  ISETP.GE.AND P0, PT, R17, UR4, PT ;  /* 0x0000000411007c0c */ /* 0x020fda000bf06270 */
[----:B------:R-:W-:Y:S05]  /*d270*/  @P0 EXIT ;  /* 0x000000000000094d */ /* 0x000fea0003800000 */
[----:B------:R-:W5:Y:S01]  /*d280*/  LDCU UR4, c[0x0][0x388] ;  /* 0x00007100ff0477ac */ /* 0x000f620008000800 */
[----:B------:R-:W-:Y:S01]  /*d290*/  MOV R18, RZ ;  /* 0x000000ff00127202 */ /* 0x000fe20000000f00 */
[----:B0-----:R-:W-:Y:S02]  /*d2a0*/  IMAD.MOV.U32 R0, RZ, RZ, RZ ;  /* 0x000000ffff007224 */ /* 0x001fe400078e00ff */
[----:B------:R-:W-:Y:S01]  /*d2b0*/  IMAD.MOV.U32 R16, RZ, RZ, RZ ;  /* 0x000000ffff107224 */ /* 0x000fe200078e00ff */
[----:B-----5:R-:W-:-:S09]  /*d2c0*/  UISETP.NE.AND UP0, UPT, UR4, URZ, UPT ;  /* 0x000000ff0400728c */ /* 0x020fd2000bf05270 */
[----:B------:R-:W-:Y:S05]  /*d2d0*/  BRA.U !UP0, `(.L_x_4158) ;  /* 0x0000001508707547 */ /* 0x000fea000b800000 */
[----:B------:R-:W1:Y:S01]  /*d2e0*/  LDCU.64 UR4, c[0x0][0x390] ;  /* 0x00007200ff0477ac */ /* 0x000e620008000a00 */
[----:B------:R-:W-:Y:S01]  /*d2f0*/  HFMA2 R16, -RZ, RZ, 0, 0 ;  /* 0x00000000ff107431 */ /* 0x000fe200000001ff */
        /* <DEDUP_REMOVED lines=346> */
.L_x_4158:
[----:B------:R-:W0:Y:S01]  /*e8a0*/  LDCU.64 UR6, c[0x0][0x5e8] ;  /* 0x0000bd00ff0677ac */ /* 0x000e220008000a00 */
[----:B------:R-:W-:Y:S01]  /*e8b0*/  BSSY.RECONVERGENT B6, `(.L_x_4159) ;  /* 0x00000ef000067945 */ /* 0x000fe20003800200 */
[----:B------:R-:W1:Y:S01]  /*e8c0*/  LDCU.64 UR8, c[0x0][0x5f0] ;  /* 0x0000be00ff0877ac */ /* 0x000e620008000a00 */
[----:B------:R-:W-:-:S04]  /*e8d0*/  UPRMT UR4, UR39, 0x7772, URZ ;  /* 0x0000777227047896 */ /* 0x000fc800080000ff */
[----:B------:R-:W-:Y:S01]  /*e8e0*/  UISETP.GT.AND UP0, UPT, UR4, 0x9, UPT ;  /* 0x000000090400788c */ /* 0x000fe2000bf04270 */
[----:B0-----:R-:W-:Y:S02]  /*e8f0*/  IADD3 R16, P0, PT, R16, UR6, RZ ;  /* 0x0000000610107c10 */ /* 0x001fe4000ff1e0ff */
[----:B-1234-:R-:W-:-:S03]  /*e900*/  IADD3 R2, P1, PT, R0, UR8, RZ ;  /* 0x0000000800027c10 */ /* 0x01efc6000ff3e0ff */
        /* <DEDUP_REMOVED lines=14> */
.L_x_4163:
[----:B------:R-:W2:Y:S02]  /*e9f0*/  LDG.E.U8 R2, desc[UR36][R2.64] ;  /* 0x0000002402027981 */ /* 0x000ea4000c1e1100 */
[----:B--2---:R0:W1:Y:S01]  /*ea00*/  I2F.F64.U16 R22, R2 ;  /* 0x0000000200167312 */ /* 0x0040620000101800 */
[----:B------:R-:W-:Y:S05]  /*ea10*/  BRA `(.L_x_4165) ;  /* 0x0000000c00607947 */ /* 0x000fea0003800000 */
.L_x_4162:
        /* <DEDUP_REMOVED lines=9> */
.L_x_4167:
[----:B------:R-:W2:Y:S02]  /*eab0*/  LDG.E R2, desc[UR36][R2.64] ;  /* 0x0000002402027981 */ /* 0x000ea4000c1e1900 */
[----:B--2---:R0:W1:Y:S01]  /*eac0*/  I2F.F64 R22, R2 ;  /* 0x0000000200167312 */ /* 0x0040620000201c00 */
[----:B------:R-:W-:Y:S05]  /*ead0*/  BRA `(.L_x_4165) ;  /* 0x0000000c00307947 */ /* 0x000fea0003800000 */
.L_x_4166:
[----:B------:R-:W2:Y:S02]  /*eae0*/  LDG.E.U16 R2, desc[UR36][R2.64] ;  /* 0x0000002402027981 */ /* 0x000ea4000c1e1500 */
[----:B--2---:R0:W1:Y:S01]  /*eaf0*/  I2F.F64.S16 R22, R2 ;  /* 0x0000000200167312 */ /* 0x0040620000101c00 */
[----:B------:R-:W-:Y:S05]  /*eb00*/  BRA `(.L_x_4165) ;  /* 0x0000000c00247947 */ /* 0x000fea0003800000 */
.L_x_4161:
        /* <DEDUP_REMOVED lines=10> */
.L_x_4169:
[----:B------:R-:W2:Y:S02]  /*ebb0*/  LDG.E.U16 R0, desc[UR36][R2.64] ;  /* 0x0000002402007981 */ /* 0x000ea4000c1e1500 */
[----:B--2---:R-:W-:-:S05]  /*ebc0*/  HADD2.F32 R0, -RZ, R0.H0_H0 ;  /* 0x20000000ff007230 */ /* 0x004fca0000004100 */
[----:B------:R-:W-:-:S04]  /*ebd0*/  FMUL.FTZ R0, R0, 1 ;  /* 0x3f80000000007820 */ /* 0x000fc80000410000 */
[----:B------:R0:W1:Y:S01]  /*ebe0*/  F2F.F64.F32 R22, R0 ;  /* 0x0000000000167310 */ /* 0x0000620000201800 */
[----:B------:R-:W-:Y:S05]  /*ebf0*/  BRA `(.L_x_4165) ;  /* 0x0000000800e87947 */ /* 0x000fea0003800000 */
.L_x_4168:
        /* <DEDUP_REMOVED lines=10> */
.L_x_4171:
[----:B------:R-:W2:Y:S02]  /*eca0*/  LDG.E.U16 R2, desc[UR36][R2.64] ;  /* 0x0000002402027981 */ /* 0x000ea4000c1e1500 */
[----:B--2---:R-:W-:-:S05]  /*ecb0*/  HADD2.F32 R0, -RZ, R2.H0_H0 ;  /* 0x20000002ff007230 */ /* 0x004fca0000004100 */
[----:B------:R-:W-:-:S04]  /*ecc0*/  FMUL.FTZ R0, R0, 1 ;  /* 0x3f80000000007820 */ /* 0x000fc80000410000 */
[----:B------:R0:W1:Y:S01]  /*ecd0*/  F2F.F64.F32 R22, R0 ;  /* 0x0000000000167310 */ /* 0x0000620000201800 */
[----:B------:R-:W-:Y:S05]  /*ece0*/  BRA `(.L_x_4165) ;  /* 0x0000000800ac7947 */ /* 0x000fea0003800000 */
.L_x_4170:
[----:B------:R0:W5:Y:S01]  /*ecf0*/  LDG.E.64 R22, desc[UR36][R2.64] ;  /* 0x0000002402167981 */ /* 0x000162000c1e1b00 */
[----:B------:R-:W-:Y:S05]  /*ed00*/  BRA `(.L_x_4165) ;  /* 0x0000000800a47947 */ /* 0x000fea0003800000 */
.L_x_4160:
        /* <DEDUP_REMOVED lines=13> */
.L_x_4174:
[----:B------:R0:W5:Y:S01]  /*ede0*/  LDG.E.64 R22, desc[UR36][R2.64] ;  /* 0x0000002402167981 */ /* 0x000162000c1e1b00 */
[----:B------:R-:W-:Y:S05]  /*edf0*/  BRA `(.L_x_4165) ;  /* 0x0000000800687947 */ /* 0x000fea0003800000 */
.L_x_4173:
        /* <DEDUP_REMOVED lines=27> */
.L_x_4176:
        /* <DEDUP_REMOVED lines=14> */
.L_x_4175:
[----:B------:R-:W2:Y:S02]  /*f090*/  LDG.E.U16 R0, desc[UR36][R2.64] ;  /* 0x0000002402007981 */ /* 0x000ea4000c1e1500 */
[----:B--2---:R-:W-:-:S04]  /*f0a0*/  IMAD.U32 R0, R0, 0x10000, RZ ;  /* 0x0001000000007824 */ /* 0x004fc800078e00ff */
[----:B------:R-:W-:-:S04]  /*f0b0*/  FMUL.FTZ R0, R0, 1 ;  /* 0x3f80000000007820 */ /* 0x000fc80000410000 */
[----:B------:R4:W0:Y:S01]  /*f0c0*/  F2F.F64.F32 R22, R0 ;  /* 0x0000000000167310 */ /* 0x0008220000201800 */
[----:B------:R-:W-:Y:S05]  /*f0d0*/  BRA `(.L_x_4165) ;  /* 0x0000000400b07947 */ /* 0x000fea0003800000 */
.L_x_4172:
        /* <DEDUP_REMOVED lines=11> */
.L_x_4179:
        /* <DEDUP_REMOVED lines=21> */
.L_x_4181:
[----:B------:R-:W-:Y:S05]  /*f2e0*/  BSYNC.RECONVERGENT B0 ;  /* 0x0000000000007941 */ /* 0x000fea0003800200 */
.L_x_4180:
[----:B------:R-:W-:Y:S01]  /*f2f0*/  IMAD.SHL.U32 R0, R0, 0x100000, RZ ;  /* 0x0010000000007824 */ /* 0x000fe200078e00ff */
[----:B------:R-:W-:-:S04]  /*f300*/  LEA R2, R2, 0x3b800000, 0x17 ;  /* 0x3b80000002027811 */ /* 0x000fc800078eb8ff */
[----:B------:R-:W-:-:S05]  /*f310*/  LOP3.LUT R0, R2, R0, R7, 0xfe, !PT ;  /* 0x0000000002007212 */ /* 0x000fca00078efe07 */
[----:B------:R-:W-:-:S04]  /*f320*/  FMUL.FTZ R0, R0, 1 ;  /* 0x3f80000000007820 */ /* 0x000fc80000410000 */
[----:B------:R0:W1:Y:S01]  /*f330*/  F2F.F64.F32 R22, R0 ;  /* 0x0000000000167310 */ /* 0x0000620000201800 */
[----:B------:R-:W-:Y:S05]  /*f340*/  BRA `(.L_x_4165) ;  /* 0x0000000400147947 */ /* 0x000fea0003800000 */
.L_x_4178:
        /* <DEDUP_REMOVED lines=21> */
.L_x_4183:
[----:B------:R-:W-:Y:S05]  /*f4a0*/  BSYNC.RECONVERGENT B0 ;  /* 0x0000000000007941 */ /* 0x000fea0003800200 */
.L_x_4182:
[----:B------:R-:W-:Y:S02]  /*f4b0*/  SHF.L.U32 R0, R0, 0x15, RZ ;  /* 0x0000001500007819 */ /* 0x000fe400000006ff */
[----:B------:R-:W-:-:S04]  /*f4c0*/  LEA R2, R2, 0x37800000, 0x17 ;  /* 0x3780000002027811 */ /* 0x000fc800078eb8ff */
[----:B------:R-:W-:-:S05]  /*f4d0*/  LOP3.LUT R0, R2, R0, R7, 0xfe, !PT ;  /* 0x0000000002007212 */ /* 0x000fca00078efe07 */
[----:B------:R-:W-:-:S04]  /*f4e0*/  FMUL.FTZ R0, R0, 1 ;  /* 0x3f80000000007820 */ /* 0x000fc80000410000 */
[----:B------:R0:W1:Y:S01]  /*f4f0*/  F2F.F64.F32 R22, R0 ;  /* 0x0000000000167310 */ /* 0x0000620000201800 */
[----:B------:R-:W-:Y:S05]  /*f500*/  BRA `(.L_x_4165) ;  /* 0x0000000000a47947 */ /* 0x000fea0003800000 */
.L_x_4177:
        /* <DEDUP_REMOVED lines=18> */
.L_x_4164:
        /* <DEDUP_REMOVED lines=16> */
.L_x_4186:
[----:B------:R-:W-:Y:S01]  /*f730*/  CS2R R22, SRZ ;  /* 0x0000000000167805 */ /* 0x000fe2000001ff00 */
[----:B------:R-:W-:Y:S06]  /*f740*/  BRA `(.L_x_4165) ;  /* 0x0000000000147947 */ /* 0x000fec0003800000 */
.L_x_4185:
[----:B------:R-:W2:Y:S02]  /*f750*/  LDG.E.64 R22, desc[UR36][R2.64] ;  /* 0x0000002402167981 */ /* 0x000ea4000c1e1b00 */
[----:B--2---:R-:W0:Y:S01]  /*f760*/  I2F.F64.U64 R22, R22 ;  /* 0x0000001600167312 */ /* 0x004e220000301800 */
[----:B------:R-:W-:Y:S05]  /*f770*/  BRA `(.L_x_4165) ;  /* 0x0000000000087947 */ /* 0x000fea0003800000 */
.L_x_4184:
[----:B------:R-:W2:Y:S02]  /*f780*/  LDG.E R2, desc[UR36][R2.64] ;  /* 0x0000002402027981 */ /* 0x000ea4000c1e1900 */
[----:B--2---:R0:W1:Y:S02]  /*f790*/  I2F.F64.U32 R22, R2 ;  /* 0x0000000200167312 */ /* 0x0040640000201800 */
.L_x_4165:
[----:B------:R-:W-:Y:S05]  /*f7a0*/  BSYNC.RECONVERGENT B6 ;  /* 0x0000000000067941 */ /* 0x000fea0003800200 */
.L_x_4159:
[----:B------:R-:W2:Y:S01]  /*f7b0*/  LDCU.64 UR6, c[0x0][0x5f8] ;  /* 0x0000bf00ff0677ac */ /* 0x000ea20008000a00 */
[----:B------:R-:W-:Y:S01]  /*f7c0*/  BSSY.RECONVERGENT B6, `(.L_x_4187) ;  /* 0x00000ec000067945 */ /* 0x000fe20003800200 */
[----:B------:R-:W-:-:S04]  /*f7d0*/  UPRMT UR4, UR39, 0x7773, URZ ;  /* 0x0000777327047896 */ /* 0x000fc800080000ff */
[----:B------:R-:W-:Y:S01]  /*f7e0*/  UISETP.GT.AND UP0, UPT, UR4, 0x9, UPT ;  /* 0x000000090400788c */ /* 0x000fe2000bf04270 */
[----:B--2---:R-:W-:-:S04]  /*f7f0*/  IADD3 R18, P0, PT, R18, UR6, RZ ;  /* 0x0000000612127c10 */ /* 0x004fc8000ff1e0ff */
        /* <DEDUP_REMOVED lines=13> */
.L_x_4191:
[----:B0-----:R-:W2:Y:S02]  /*f8d0*/  LDG.E.U8 R2, desc[UR36][R18.64] ;  /* 0x0000002412027981 */ /* 0x001ea4000c1e1100 */
[----:B--2---:R-:W0:Y:S01]  /*f8e0*/  I2F.F64.U16 R2, R2 ;  /* 0x0000000200027312 */ /* 0x004e220000101800 */
[----:B------:R-:W-:Y:S05]  /*f8f0*/  BRA `(.L_x_4193) ;  /* 0x0000000c00607947 */ /* 0x000fea0003800000 */
.L_x_4190:
        /* <DEDUP_REMOVED lines=9> */
.L_x_4195:
[----:B0-----:R-:W2:Y:S02]  /*f990*/  LDG.E R2, desc[UR36][R18.64] ;  /* 0x0000002412027981 */ /* 0x001ea4000c1e1900 */
[----:B--2---:R-:W0:Y:S01]  /*f9a0*/  I2F.F64 R2, R2 ;  /* 0x0000000200027312 */ /* 0x004e220000201c00 */
[----:B------:R-:W-:Y:S05]  /*f9b0*/  BRA `(.L_x_4193) ;  /* 0x0000000c00307947 */ /* 0x000fea0003800000 */
.L_x_4194:
[----:B0-----:R-:W2:Y:S02]  /*f9c0*/  LDG.E.U16 R2, desc[UR36][R18.64] ;  /* 0x0000002412027981 */ /* 0x001ea4000c1e1500 */
[----:B--2---:R-:W0:Y:S01]  /*f9d0*/  I2F.F64.S16 R2, R2 ;  /* 0x0000000200027312 */ /* 0x004e220000101c00 */
[----:B------:R-:W-:Y:S05]  /*f9e0*/  BRA `(.L_x_4193) ;  /* 0x0000000c00247947 */ /* 0x000fea0003800000 */
.L_x_4189:
        /* <DEDUP_REMOVED lines=10> */
.L_x_4197:
[----:B0---4-:R-:W2:Y:S02]  /*fa90*/  LDG.E.U16 R0, desc[UR36][R18.64] ;  /* 0x0000002412007981 */ /* 0x011ea4000c1e1500 */
[----:B--2---:R-:W-:-:S05]  /*faa0*/  HADD2.F32 R0, -RZ, R0.H0_H0 ;  /* 0x20000000ff007230 */ /* 0x004fca0000004100 */
[----:B------:R-:W-:-:S04]  /*fab0*/  FMUL.FTZ R0, R0, 1 ;  /* 0x3f80000000007820 */ /* 0x000fc80000410000 */
[----:B------:R2:W0:Y:S01]  /*fac0*/  F2F.F64.F32 R2, R0 ;  /* 0x0000000000027310 */ /* 0x0004220000201800 */
[----:B------:R-:W-:Y:S05]  /*fad0*/  BRA `(.L_x_4193) ;  /* 0x0000000800e87947 */ /* 0x000fea0003800000 */
.L_x_4196:
        /* <DEDUP_REMOVED lines=10> */
.L_x_4199:
[----:B------:R-:W0:Y:S02]  /*fb80*/  LDG.E.U16 R18, desc[UR36][R18.64] ;  /* 0x0000002412127981 */ /* 0x000e24000c1e1500 */
[----:B0---4-:R-:W-:-:S05]  /*fb90*/  HADD2.F32 R0, -RZ, R18.H0_H0 ;  /* 0x20000012ff007230 */ /* 0x011fca0000004100 */
[----:B------:R-:W-:-:S04]  /*fba0*/  FMUL.FTZ R0, R0, 1 ;  /* 0x3f80000000007820 */ /* 0x000fc80000410000 */
[----:B------:R0:W2:Y:S01]  /*fbb0*/  F2F.F64.F32 R2, R0 ;  /* 0x0000000000027310 */ /* 0x0000a20000201800 */
[----:B------:R-:W-:Y:S05]  /*fbc0*/  BRA `(.L_x_4193) ;  /* 0x0000000800ac7947 */ /* 0x000fea0003800000 */
.L_x_4198:
[----:B0-----:R0:W5:Y:S01]  /*fbd0*/  LDG.E.64 R2, desc[UR36][R18.64] ;  /* 0x0000002412027981 */ /* 0x001162000c1e1b00 */
[----:B------:R-:W-:Y:S05]  /*fbe0*/  BRA `(.L_x_4193) ;  /* 0x0000000800a47947 */ /* 0x000fea0003800000 */
.L_x_4188:
        /* <DEDUP_REMOVED lines=13> */
.L_x_4202:
[----:B0-----:R0:W5:Y:S01]  /*fcc0*/  LDG.E.64 R2, desc[UR36][R18.64] ;  /* 0x0000002412027981 */ /* 0x001162000c1e1b00 */
[----:B------:R-:W-:Y:S05]  /*fcd0*/  BRA `(.L_x_4193) ;  /* 0x0000000800687947 */ /* 0x000fea0003800000 */
.L_x_4201:
[----:B------:R-:W-:-:S09]  /*fce0*/  UISETP.NE.AND UP0, UPT, UR4, 0xf, UPT ;  /* 0x0000000f0400788c */ /* 0x000fd2000bf05270 */
[----:B------:R-:W-:Y:S05]  /*fcf0*/  BRA.U !UP0, `(.L_x_4203) ;  /* 0x00000001089c7547 */ /* 0x000fea000b800000 */
[----:B------:R-:W-:-:S09]  /*fd00*/  UISETP.NE.AND UP0, UPT, UR4, 0x17, UPT ;  /* 0x000000170400788c */ /* 0x000fd2000bf05270 */
[----:B------:R-:W-:Y:S05]  /*fd10*/  BRA.U !UP0, `(.L_x_4204) ;  /* 0x00000001085c7547 */ /* 0x000fea000b800000 */
[----:B------:R-:W-:-:S09]  /*fd20*/  UISETP.NE.AND UP0, UPT, UR4, 0x18, UPT ;  /* 0x000000180400788c */ /* 0x000fd2000bf05270 */
[----:B------:R-:W-:Y:S05]  /*fd30*/  BRA.U UP0, `(.L_x_4192) ;  /* 0x0000000500f47547 */ /* 0x000fea000b800000 */
[----:B0---4-:R-:W2:Y:S01]  /*fd40*/  LDG.E.U8 R0, desc[UR36][R18.64] ;  /* 0x0000002412007981 */ /* 0x011ea2000c1e1100 */
        /* <DEDUP_REMOVED lines=20> */
.L_x_4204:
[----:B0-----:R-:W4:Y:S02]  /*fe90*/  LDG.E.U8 R3, desc[UR36][R18.64] ;  /* 0x0000002412037981 */ /* 0x001f24000c1e1100 */
[C---:B----4-:R-:W-:Y:S01]  /*fea0*/  SHF.L.U32 R0, R3.reuse, 0x19, RZ ;  /* 0x0000001903007819 */ /* 0x050fe200000006ff */
        /* <DEDUP_REMOVED lines=10> */
[----:B------:R0:W2:Y:S01]  /*ff50*/  F2F.F64.F32 R2, R0 ;  /* 0x0000000000027310 */ /* 0x0000a20000201800 */
[----:B------:R-:W-:Y:S05]  /*ff60*/  BRA `(.L_x_4193) ;  /* 0x0000000400c47947 */ /* 0x000fea0003800000 */
.L_x_4203:
[----:B0---4-:R-:W2:Y:S02]  /*ff70*/  LDG.E.U16 R0, desc[UR36][R18.64] ;  /* 0x0000002412007981 */ /* 0x011ea4000c1e1500 */
[----:B--2---:R-:W-:-:S04]  /*ff80*/  IMAD.U32 R0, R0, 0x10000, RZ ;  /* 0x0001000000007824 */ /* 0x004fc800078e00ff */
[----:B------:R-:W-:-:S04]  /*ff90*/  FMUL.FTZ R0, R0, 1 ;  /* 0x3f80000000007820 */ /* 0x000fc80000410000 */
[----:B------:R0:W2:Y:S01]  /*ffa0*/  F2F.F64.F32 R2, R0 ;  /* 0x0000000000027310 */ /* 0x0000a20000201800 */
[----:B------:R-:W-:Y:S05]  /*ffb0*/  BRA `(.L_x_4193) ;  /* 0x0000000400b07947 */ /* 0x000fea0003800000 */
.L_x_4200:
        /* <DEDUP_REMOVED lines=11> */
.L_x_4207:
        /* <DEDUP_REMOVED lines=8> */
[--C-:B----4-:R-:W-:Y:S01]  /*100f0*/  SHF.R.U32.HI R0, RZ, 0x3, R18.reuse ;  /* 0x00000003ff007819 */ /* 0x110fe20000011612 */
        /* <DEDUP_REMOVED lines=12> */
.L_x_4209:
[----:B------:R-:W-:Y:S05]  /*101c0*/  BSYNC.RECONVERGENT B0 ;  /* 0x0000000000007941 */ /* 0x000fea0003800200 */
.L_x_4208:
[----:B------:R-:W-:Y:S01]  /*101d0*/  IMAD.SHL.U32 R0, R0, 0x100000, RZ ;  /* 0x0010000000007824 */ /* 0x000fe200078e00ff */
[----:B------:R-:W-:-:S04]  /*101e0*/  LEA R2, R2, 0x3b800000, 0x17 ;  /* 0x3b80000002027811 */ /* 0x000fc800078eb8ff */
[----:B------:R-:W-:-:S05]  /*101f0*/  LOP3.LUT R0, R2, R0, R7, 0xfe, !PT ;  /* 0x0000000002007212 */ /* 0x000fca00078efe07 */
[----:B------:R-:W-:-:S04]  /*10200*/  FMUL.FTZ R0, R0, 1 ;  /* 0x3f80000000007820 */ /* 0x000fc80000410000 */
[----:B------:R0:W2:Y:S01]  /*10210*/  F2F.F64.F32 R2, R0 ;  /* 0x0000000000027310 */ /* 0x0000a20000201800 */
[----:B------:R-:W-:Y:S05]  /*10220*/  BRA `(.L_x_4193) ;  /* 0x0000000400147947 */ /* 0x000fea0003800000 */
.L_x_4206:
[----:B------:R-:W2:Y:S01]  /*10230*/  LDG.E.U8 R18, desc[UR36][R18.64] ;  /* 0x0000002412127981 */ /* 0x000ea2000c1e1100 */
[----:B0-----:R-:W-:Y:S02]  /*10240*/  CS2R R2, SRZ ;  /* 0x0000000000027805 */ /* 0x001fe4000001ff00 */
[----:B--2---:R-:W-:-:S13]  /*10250*/  ISETP.NE.AND P0, PT, R18, RZ, PT ;  /* 0x000000ff1200720c */ /* 0x004fda0003f05270 */
[----:B------:R-:W-:Y:S05]  /*10260*/  @!P0 BRA `(.L_x_4193) ;  /* 0x0000000400048947 */ /* 0x000fea0003800000 */
[----:B------:R-:W-:-:S13]  /*10270*/  ISETP.NE.AND P0, PT, R18, 0x80, PT ;  /* 0x000000801200780c */ /* 0x000fda0003f05270 */
[----:B------:R-:W-:Y:S01]  /*10280*/  @!P0 IMAD.MOV.U32 R2, RZ, RZ, 0x20000000 ;  /* 0x20000000ff028424 */ /* 0x000fe200078e00ff */
[----:B------:R-:W-:Y:S01]  /*10290*/  @!P0 MOV R3, 0x7ff80000 ;  /* 0x7ff8000000038802 */ /* 0x000fe20000000f00 */
        /* <DEDUP_REMOVED lines=14> */
.L_x_4211:
[----:B------:R-:W-:Y:S05]  /*10380*/  BSYNC.RECONVERGENT B0 ;  /* 0x0000000000007941 */ /* 0x000fea0003800200 */
.L_x_4210:
[----:B------:R-:W-:Y:S02]  /*10390*/  SHF.L.U32 R0, R0, 0x15, RZ ;  /* 0x0000001500007819 */ /* 0x000fe400000006ff */
[----:B------:R-:W-:-:S04]  /*103a0*/  LEA R2, R2, 0x37800000, 0x17 ;  /* 0x3780000002027811 */ /* 0x000fc800078eb8ff */
[----:B------:R-:W-:-:S05]  /*103b0*/  LOP3.LUT R0, R2, R0, R7, 0xfe, !PT ;  /* 0x0000000002007212 */ /* 0x000fca00078efe07 */
[----:B------:R-:W-:-:S04]  /*103c0*/  FMUL.FTZ R0, R0, 1 ;  /* 0x3f80000000007820 */ /* 0x000fc80000410000 */
[----:B------:R0:W2:Y:S01]  /*103d0*/  F2F.F64.F32 R2, R0 ;  /* 0x0000000000027310 */ /* 0x0000a20000201800 */
[----:B------:R-:W-:Y:S05]  /*103e0*/  BRA `(.L_x_4193) ;  /* 0x0000000000a47947 */ /* 0x000fea0003800000 */
.L_x_4205:
[----:B------:R-:W-:-:S09]  /*103f0*/  UISETP.NE.AND UP0, UPT, UR4, 0x1c, UPT ;  /* 0x0000001c0400788c */ /* 0x000fd2000bf05270 */
[----:B------:R-:W-:Y:S05]  /*10400*/  BRA.U !UP0, `(.L_x_4212) ;  /* 0x0000000108947547 */ /* 0x000fea000b800000 */
[----:B------:R-:W-:-:S09]  /*10410*/  UISETP.NE.AND UP0, UPT, UR4, 0x1d, UPT ;  /* 0x0000001d0400788c */ /* 0x000fd2000bf05270 */
[----:B------:R-:W-:Y:S05]  /*10420*/  BRA.U !UP0, `(.L_x_4213) ;  /* 0x0000000108807547 */ /* 0x000fea000b800000 */
[----:B------:R-:W-:-:S09]  /*10430*/  UISETP.NE.AND UP0, UPT, UR4, 0x2c, UPT ;  /* 0x0000002c0400788c */ /* 0x000fd2000bf05270 */
[----:B------:R-:W-:Y:S05]  /*10440*/  BRA.U UP0, `(.L_x_4192) ;  /* 0x0000000100307547 */ /* 0x000fea000b800000 */
[----:B0---4-:R-:W2:Y:S01]  /*10450*/  LDG.E.U8 R0, desc[UR36][R18.64] ;  /* 0x0000002412007981 */ /* 0x011ea2000c1e1100 */
        /* <DEDUP_REMOVED lines=9> */
[----:B------:R0:W2:Y:S01]  /*104f0*/  @P0 F2F.F64.F32 R2, R0 ;  /* 0x0000000000020310 */ /* 0x0000a20000201800 */
[----:B------:R-:W-:Y:S05]  /*10500*/  BRA `(.L_x_4193) ;  /* 0x00000000005c7947 */ /* 0x000fea0003800000 */
.L_x_4192:
[----:B0---4-:R-:W-:Y:S01]  /*10510*/  MOV R0, 0x0 ;  /* 0x0000000000007802 */ /* 0x011fe20000000f00 */
[----:B------:R-:W0:Y:S01]  /*10520*/  LDCU.64 UR4, c[0x4][0x108] ;  /* 0x01002100ff0477ac */ /* 0x000e220008000a00 */
[----:B------:R-:W-:Y:S02]  /*10530*/  HFMA2 R8, -RZ, RZ, 0, 4.64916229248046875e-06 ;  /* 0x0000004eff087431 */ /* 0x000fe400000001ff */
[----:B------:R-:W-:Y:S01]  /*10540*/  IMAD.MOV.U32 R12, RZ, RZ, 0x1 ;  /* 0x00000001ff0c7424 */ /* 0x000fe200078e00ff */
[----:B------:R2:W4:Y:S01]  /*10550*/  LDC.64 R2, c[0x4][R0] ;  /* 0x0100000000027b82 */ /* 0x0005220000000a00 */
[----:B------:R-:W1:Y:S01]  /*10560*/  LDCU.64 UR6, c[0x4][0x110] ;  /* 0x01002200ff0677ac */ /* 0x000e620008000a00 */
[----:B------:R-:W-:Y:S01]  /*10570*/  IMAD.MOV.U32 R13, RZ, RZ, RZ ;  /* 0x000000ffff0d7224 */ /* 0x000fe200078e00ff */
[----:B------:R-:W3:Y:S01]  /*10580*/  LDCU.64 UR8, c[0x4][0x8] ;  /* 0x01000100ff0877ac */ /* 0x000ee20008000a00 */
[----:B0-----:R-:W-:Y:S01]  /*10590*/  MOV R4, UR4 ;  /* 0x0000000400047c02 */ /* 0x001fe20008000f00 */
[----:B------:R-:W-:-:S02]  /*105a0*/  IMAD.U32 R5, RZ, RZ, UR5 ;  /* 0x00000005ff057e24 */ /* 0x000fc4000f8e00ff */
[----:B-1----:R-:W-:Y:S01]  /*105b0*/  IMAD.U32 R6, RZ, RZ, UR6 ;  /* 0x00000006ff067e24 */ /* 0x002fe2000f8e00ff */
[----:B------:R-:W-:Y:S01]  /*105c0*/  MOV R7, UR7 ;  /* 0x0000000700077c02 */ /* 0x000fe20008000f00 */
[----:B---3--:R-:W-:Y:S02]  /*105d0*/  IMAD.U32 R10, RZ, RZ, UR8 ;  /* 0x00000008ff0a7e24 */ /* 0x008fe4000f8e00ff */
[----:B--2---:R-:W-:-:S07]  /*105e0*/  IMAD.U32 R11, RZ, RZ, UR9 ;  /* 0x00000009ff0b7e24 */ /* 0x004fce000f8e00ff */
[----:B------:R-:W-:-:S07]  /*105f0*/  LEPC R20, `(.L_x_4214) ;  /* 0x000000001014794e */ /* 0x000fce0000000000 */
[----:B----45:R-:W-:Y:S05]  /*10600*/  CALL.ABS.NOINC R2 ;  /* 0x0000000002007343 */ /* 0x030fea0003c00000 */
.L_x_4214:
[----:B------:R-:W-:Y:S01]  /*10610*/  CS2R R2, SRZ ;  /* 0x0000000000027805 */ /* 0x000fe2000001ff00 */
[----:B------:R-:W-:Y:S06]  /*10620*/  BRA `(.L_x_4193) ;  /* 0x0000000000147947 */ /* 0x000fec0003800000 */
.L_x_4213:
[----:B0-----:R-:W2:Y:S02]  /*10630*/  LDG.E.64 R2, desc[UR36][R18.64] ;  /* 0x0000002412027981 */ /* 0x001ea4000c1e1b00 */
[----:B--2---:R-:W0:Y:S01]  /*10640*/  I2F.F64.U64 R2, R2 ;  /* 0x0000000200027312 */ /* 0x004e220000301800 */
[----:B------:R-:W-:Y:S05]  /*10650*/  BRA `(.L_x_4193) ;  /* 0x0000000000087947 */ /* 0x000fea0003800000 */
.L_x_4212:
[----:B0-----:R-:W2:Y:S02]  /*10660*/  LDG.E R2, desc[UR36][R18.64] ;  /* 0x0000002412027981 */ /* 0x001ea4000c1e1900 */
[----:B--2---:R-:W0:Y:S02]  /*10670*/  I2F.F64.U32 R2, R2 ;  /* 0x0000000200027312 */ /* 0x004e240000201800 */
.L_x_4193:
[----:B------:R-:W-:Y:S05]  /*10680*/  BSYNC.RECONVERGENT B6 ;  /* 0x0000000000067941 */ /* 0x000fea0003800200 */
.L_x_4187:
[----:B------:R-:W-:-:S09]  /*10690*/  UISETP.NE.AND UP0, UPT, UR43, URZ, UPT ;  /* 0x000000ff2b00728c */ /* 0x000fd2000bf05270 */
[----:B------:R-:W-:Y:S05]  /*106a0*/  BRA.U !UP0, `(.L_x_4215) ;  /* 0x0000000108147547 */ /* 0x000fea000b800000 */
[----:B------:R-:W-:Y:S01]  /*106b0*/  BSSY.RECONVERGENT B3, `(.L_x_4216) ;  /* 0x0000003000037945 */ /* 0x000fe20003800200 */
[----:B------:R-:W-:-:S07]  /*106c0*/  MOV R45, 0x106e0 ;  /* 0x000106e0002d7802 */ /* 0x000fce0000000f00 */
[----:B012345:R-:W-:Y:S05]  /*106d0*/  CALL.REL.NOINC `($_ZN2at6native18elementwise_kernelILi128ELi4EZNS0_15gpu_kernel_implIN48_GLOBAL__N__08322988_15_IGammaKernel_cu_cb51a28d10CalcIgammaIdEEEEvRNS_18TensorIteratorBaseERKT_EUliE_EEviT1_$_ZN46_INTERNAL_08322988_15_IGammaKernel_cu_cb51a28d48_GLOBAL__N__08322988_15_IGammaKernel_cu_cb51a28d12calc_igammacIdEET_S2_S2_) ;  /* 0x0000024000f07944 */ /* 0x03ffea0003c00000 */
[----:B------:R-:W-:Y:S05]  /*106e0*/  BSYNC.RECONVERGENT B3 ;  /* 0x0000000000037941 */ /* 0x000fea0003800200 */
.L_x_4216:
[----:B------:R-:W-:Y:S05]  /*106f0*/  BRA `(.L_x_4217) ;  /* 0x0000000000107947 */ /* 0x000fea0003800000 */
.L_x_4215:
[----:B------:R-:W-:Y:S01]  /*10700*/  BSSY.RECONVERGENT B6, `(.L_x_4217) ;  /* 0x0000003000067945 */ /* 0x000fe20003800200 */
[----:B------:R-:W-:-:S07]  /*10710*/  MOV R46, 0x10730 ;  /* 0x00010730002e7802 */ /* 0x000fce0000000f00 */
[----:B012345:R-:W-:Y:S05]  /*10720*/  CALL.REL.NOINC `($_ZN2at6native18elementwise_kernelILi128ELi4EZNS0_15gpu_kernel_implIN48_GLOBAL__N__08322988_15_IGammaKernel_cu_cb51a28d10CalcIgammaIdEEEEvRNS_18TensorIteratorBaseERKT_EUliE_EEviT1_$_ZN46_INTERNAL_08322988_15_IGammaKernel_cu_cb51a28d48_GLOBAL__N__08322988_15_IGammaKernel_cu_cb51a28d11calc_igammaIdEET_S2_S2_) ;  /* 0x0000001000307944 */ /* 0x03ffea0003c00000 */
[----:B------:R-:W-:Y:S05]  /*10730*/  BSYNC.RECONVERGENT B6 ;  /* 0x0000000000067941 */ /* 0x000fea0003800200 */
.L_x_4217:
        /* <DEDUP_REMOVED lines=12> */
[----:B0-----:R-:W-:Y:S01]  /*10800*/  STG.E.U8 desc[UR36][R16.64], R5 ;  /* 0x0000000510007986 */ /* 0x001fe2000c101124 */
[----:B------:R-:W-:Y:S05]  /*10810*/  EXIT ;  /* 0x000000000000794d */ /* 0x000fea0003800000 */
.L_x_4221:
[----:B------:R-:W0:Y:S02]  /*10820*/  F2I.S64.F64.TRUNC R4, R4 ;  /* 0x0000000400047311 */ /* 0x000e24000030d900 */
[----:B0-----:R-:W-:-:S05]  /*10830*/  MOV R3, R4 ;  /* 0x0000000400037202 */ /* 0x001fca0000000f00 */
[----:B------:R-:W-:Y:S01]  /*10840*/  STG.E.U8 desc[UR36][R16.64], R3 ;  /* 0x0000000310007986 */ /* 0x000fe2000c101124 */
[----:B------:R-:W-:Y:S05]  /*10850*/  EXIT ;  /* 0x000000000000794d */ /* 0x000fea0003800000 */
.L_x_4220:
[----:B------:R-:W-:-:S09]  /*10860*/  UISETP.NE.AND UP0, UPT, UR4, 0x2, UPT ;  /* 0x000000020400788c */ /* 0x000fd2000bf05270 */
[----:B------:R-:W-:Y:S05]  /*10870*/  BRA.U !UP0, `(.L_x_4223) ;  /* 0x0000000108287547 */ /* 0x000fea000b800000 */
[----:B------:R-:W-:-:S09]  /*10880*/  UISETP.NE.AND UP0, UPT, UR4, 0x3, UPT ;  /* 0x000000030400788c */ /* 0x000fd2000bf05270 */
[----:B------:R-:W-:Y:S05]  /*10890*/  BRA.U !UP0, `(.L_x_4224) ;  /* 0x0000000108147547 */ /* 0x000fea000b800000 */
[----:B------:R-:W-:-:S09]  /*108a0*/  UISETP.NE.AND UP0, UPT, UR4, 0x4, UPT ;  /* 0x000000040400788c */ /* 0x000fd2000bf05270 */
[----:B------:R-:W-:Y:S05]  /*108b0*/  BRA.U UP0, `(.L_x_4222) ;  /* 0x0000000900b47547 */ /* 0x000fea000b800000 */
[----:B------:R-:W0:Y:S02]  /*108c0*/  F2I.S64.F64.TRUNC R4, R4 ;  /* 0x0000000400047311 */ /* 0x000e24000030d900 */
[----:B0-----:R-:W-:Y:S01]  /*108d0*/  STG.E.64 desc[UR36][R16.64], R4 ;  /* 0x0000000410007986 */ /* 0x001fe2000c101b24 */
[----:B------:R-:W-:Y:S05]  /*108e0*/  EXIT ;  /* 0x000000000000794d */ /* 0x000fea0003800000 */
.L_x_4224:
[----:B------:R-:W0:Y:S02]  /*108f0*/  F2I.F64.TRUNC R5, R4 ;  /* 0x0000000400057311 */ /* 0x000e24000030d100 */
[----:B0-----:R-:W-:Y:S01]  /*10900*/  STG.E desc[UR36][R16.64], R5 ;  /* 0x0000000510007986 */ /* 0x001fe2000c101924 */
[----:B------:R-:W-:Y:S05]  /*10910*/  EXIT ;  /* 0x000000000000794d */ /* 0x000fea0003800000 */
.L_x_4223:
[----:B------:R-:W0:Y:S02]  /*10920*/  F2I.F64.TRUNC R5, R4 ;  /* 0x0000000400057311 */ /* 0x000e24000030d100 */
[----:B0-----:R-:W-:Y:S01]  /*10930*/  STG.E.U16 desc[UR36][R16.64], R5 ;  /* 0x0000000510007986 */ /* 0x001fe2000c101524 */
[----:B------:R-:W-:Y:S05]  /*10940*/  EXIT ;  /* 0x000000000000794d */ /* 0x000fea0003800000 */
.L_x_4219:
        /* <DEDUP_REMOVED lines=11> */
[----:B------:R-:W-:Y:S01]  /*10a00*/  STG.E desc[UR36][R16.64], R3 ;  /* 0x0000000310007986 */ /* 0x000fe2000c101924 */
[----:B------:R-:W-:Y:S05]  /*10a10*/  EXIT ;  /* 0x000000000000794d */ /* 0x000fea0003800000 */
.L_x_4226:
[----:B------:R-:W-:Y:S01]  /*10a20*/  UMOV UR4, 0xf0000000 ;  /* 0xf000000000047882 */ /* 0x000fe20000000000 */
[----:B------:R-:W-:Y:S01]  /*10a30*/  UMOV UR5, 0x380fffff ;  /* 0x380fffff00057882 */ /* 0x000fe20000000000 */
[----:B------:R-:W0:Y:S01]  /*10a40*/  F2F.F32.F64 R0, R4 ;  /* 0x0000000400007310 */ /* 0x000e220000301000 */
[----:B------:R-:W-:-:S14]  /*10a50*/  DSETP.GEU.AND P0, PT, |R4|, UR4, PT ;  /* 0x0000000404007e2a */ /* 0x000fdc000bf0e200 */
[----:B0-----:R-:W-:-:S05]  /*10a60*/  @!P0 FMUL R0, R0, 1.175494350822287508e-38 ;  /* 0x0080000000008820 */ /* 0x001fca0000400000 */
[----:B------:R-:W-:-:S05]  /*10a70*/  F2FP.F16.F32.PACK_AB R0, RZ, R0 ;  /* 0x00000000ff00723e */ /* 0x000fca00000000ff */
[----:B------:R-:W-:Y:S01]  /*10a80*/  STG.E.U16 desc[UR36][R16.64], R0 ;  /* 0x0000000010007986 */ /* 0x000fe2000c101524 */
[----:B------:R-:W-:Y:S05]  /*10a90*/  EXIT ;  /* 0x000000000000794d */ /* 0x000fea0003800000 */
.L_x_4225:
        /* <DEDUP_REMOVED lines=12> */
[----:B------:R-:W-:Y:S01]  /*10b60*/  STG.E.64 desc[UR36][R16.64], R2 ;  /* 0x0000000210007986 */ /* 0x000fe2000c101b24 */
[----:B------:R-:W-:Y:S05]  /*10b70*/  EXIT ;  /* 0x000000000000794d */ /* 0x000fea0003800000 */
.L_x_4228:
[----:B------:R-:W-:Y:S01]  /*10b80*/  UMOV UR4, 0xf0000000 ;  /* 0xf000000000047882 */ /* 0x000fe20000000000 */
[----:B------:R-:W-:Y:S01]  /*10b90*/  UMOV UR5, 0x380fffff ;  /* 0x380fffff00057882 */ /* 0x000fe20000000000 */
[----:B------:R-:W0:Y:S01]  /*10ba0*/  F2F.F32.F64 R0, R4 ;  /* 0x0000000400007310 */ /* 0x000e220000301000 */
[----:B------:R-:W-:-:S14]  /*10bb0*/  DSETP.GEU.AND P0, PT, |R4|, UR4, PT ;  /* 0x0000000404007e2a */ /* 0x000fdc000bf0e200 */
[----:B0-----:R-:W-:-:S05]  /*10bc0*/  @!P0 FMUL R0, R0, 1.175494350822287508e-38 ;  /* 0x0080000000008820 */ /* 0x001fca0000400000 */
[----:B------:R-:W-:-:S04]  /*10bd0*/  F2FP.F16.F32.PACK_AB R3, RZ, R0 ;  /* 0x00000000ff03723e */ /* 0x000fc800000000ff */
[----:B------:R-:W-:-:S05]  /*10be0*/  PRMT R3, R3, 0x5410, RZ ;  /* 0x0000541003037816 */ /* 0x000fca00000000ff */
[----:B------:R-:W-:Y:S01]  /*10bf0*/  STG.E desc[UR36][R16.64], R3 ;  /* 0x0000000310007986 */ /* 0x000fe2000c101924 */
[----:B------:R-:W-:Y:S05]  /*10c00*/  EXIT ;  /* 0x000000000000794d */ /* 0x000fea0003800000 */
.L_x_4227:
[----:B------:R-:W-:Y:S01]  /*10c10*/  STG.E.64 desc[UR36][R16.64], R4 ;  /* 0x0000000410007986 */ /* 0x000fe2000c101b24 */
[----:B------:R-:W-:Y:S05]  /*10c20*/  EXIT ;  /* 0x000000000000794d */ /* 0x000fea0003800000 */
.L_x_4218:
        /* <DEDUP_REMOVED lines=11> */
[----:B0-----:R-:W-:Y:S01]  /*10ce0*/  STG.E.U16 desc[UR36][R16.64], R5 ;  /* 0x0000000510007986 */ /* 0x001fe2000c101524 */
[----:B------:R-:W-:Y:S05]  /*10cf0*/  EXIT ;  /* 0x000000000000794d */ /* 0x000fea0003800000 */
.L_x_4232:
        /* <DEDUP_REMOVED lines=21> */
.L_x_4235:
[----:B------:R-:W-:-:S04]  /*10e50*/  SHF.R.U32.HI R3, RZ, 0x18, R3 ;  /* 0x00000018ff037819 */ /* 0x000fc80000011603 */
[----:B------:R-:W-:-:S04]  /*10e60*/  LOP3.LUT R0, R0, 0x80, R3, 0xf8, !PT ;  /* 0x0000008000007812 */ /* 0x000fc800078ef803 */
[----:B------:R-:W-:-:S07]  /*10e70*/  PRMT R8, R0, 0x7610, R8 ;  /* 0x0000761000087816 */ /* 0x000fce0000000008 */
.L_x_4234:
[----:B------:R-:W-:Y:S05]  /*10e80*/  BSYNC.RECONVERGENT B0 ;  /* 0x0000000000007941 */ /* 0x000fea0003800200 */
.L_x_4233:
[----:B------:R-:W-:Y:S01]  /*10e90*/  STG.E.U8 desc[UR36][R16.64], R8 ;  /* 0x0000000810007986 */ /* 0x000fe2000c101124 */
[----:B------:R-:W-:Y:S05]  /*10ea0*/  EXIT ;  /* 0x000000000000794d */ /* 0x000fea0003800000 */
.L_x_4231:
        /* <DEDUP_REMOVED lines=21> */
.L_x_4238:
[----:B------:R-:W-:-:S04]  /*11000*/  SHF.R.U32.HI R3, RZ, 0x18, R3 ;  /* 0x00000018ff037819 */ /* 0x000fc80000011603 */
[----:B------:R-:W-:-:S04]  /*11010*/  LOP3.LUT R0, R0, 0x80, R3, 0xf8, !PT ;  /* 0x0000008000007812 */ /* 0x000fc800078ef803 */
[----:B------:R-:W-:-:S07]  /*11020*/  PRMT R8, R0, 0x7610, R8 ;  /* 0x0000761000087816 */ /* 0x000fce0000000008 */
.L_x_4237:
[----:B------:R-:W-:Y:S05]  /*11030*/  BSYNC.RECONVERGENT B0 ;  /* 0x0000000000007941 */ /* 0x000fea0003800200 */
.L_x_4236:
[----:B------:R-:W-:Y:S01]  /*11040*/  STG.E.U8 desc[UR36][R16.64], R8 ;  /* 0x0000000810007986 */ /* 0x000fe2000c101124 */
[----:B------:R-:W-:Y:S05]  /*11050*/  EXIT ;  /* 0x000000000000794d */ /* 0x000fea0003800000 */
.L_x_4230:
        /* <DEDUP_REMOVED lines=11> */
[----:B------:R-:W-:-:S04]  /*11110*/  SHF.R.U32.HI R2, RZ, 0x17, R6 ;  /* 0x00000017ff027819 */ /* 0x000fc80000011606 */
[----:B------:R-:W-:-:S04]  /*11120*/  LOP3.LUT R3, R2, 0xff, RZ, 0xc0, !PT ;  /* 0x000000ff02037812 */ /* 0x000fc800078ec0ff */
[----:B------:R-:W-:-:S13]  /*11130*/  ISETP.NE.AND P2, PT, R3, 0xff, PT ;  /* 0x000000ff0300780c */ /* 0x000fda0003f45270 */
[--C-:B------:R-:W-:Y:S02]  /*11140*/  @P2 SHF.R.U32.HI R0, RZ, 0x16, R6.reuse ;  /* 0x00000016ff002819 */ /* 0x100fe40000011606 */
[----:B------:R-:W-:Y:S01]  /*11150*/  @P2 LOP3.LUT P0, RZ, R3, 0x3fffff, R6, 0xf8, !PT ;  /* 0x003fffff03ff2812 */ /* 0x000fe2000780f806 */
[----:B------:R-:W-:Y:S01]  /*11160*/  IMAD.MOV.U32 R3, RZ, RZ, 0xff ;  /* 0x000000ffff037424 */ /* 0x000fe200078e00ff */
        /* <DEDUP_REMOVED lines=9> */
.L_x_4240:
[----:B------:R-:W0:Y:S02]  /*11200*/  F2I.U64.F64.TRUNC R4, R4 ;  /* 0x0000000400047311 */ /* 0x000e24000030d800 */
[----:B0-----:R-:W-:Y:S01]  /*11210*/  STG.E.64 desc[UR36][R16.64], R4 ;  /* 0x0000000410007986 */ /* 0x001fe2000c101b24 */
[----:B------:R-:W-:Y:S05]  /*11220*/  EXIT ;  /* 0x000000000000794d */ /* 0x000fea0003800000 */
.L_x_4239:
[----:B------:R-:W0:Y:S02]  /*11230*/  F2I.U32.F64.TRUNC R5, R4 ;  /* 0x0000000400057311 */ /* 0x000e24000030d000 */
[----:B0-----:R-:W-:Y:S01]  /*11240*/  STG.E desc[UR36][R16.64], R5 ;  /* 0x0000000510007986 */ /* 0x001fe2000c101924 */
[----:B------:R-:W-:Y:S05]  /*11250*/  EXIT ;  /* 0x000000000000794d */ /* 0x000fea0003800000 */
.L_x_4229:
        /* <DEDUP_REMOVED lines=8> */
[----:B------:R-:W-:Y:S01]  /*112e0*/  STG.E.U8 desc[UR36][R16.64], R3 ;  /* 0x0000000310007986 */ /* 0x000fe2000c101124 */
[----:B------:R-:W-:Y:S05]  /*112f0*/  EXIT ;  /* 0x000000000000794d */ /* 0x000fea0003800000 */
.L_x_4242:
[----:B------:R-:W-:-:S05]  /*11300*/  CS2R R6, SRZ ;  /* 0x0000000000067805 */ /* 0x000fca000001ff00 */
[----:B------:R-:W-:Y:S01]  /*11310*/  STG.E.128 desc[UR36][R16.64], R4 ;  /* 0x0000000410007986 */ /* 0x000fe2000c101d24 */
[----:B------:R-:W-:Y:S05]  /*11320*/  EXIT ;  /* 0x000000000000794d */ /* 0x000fea0003800000 */
.L_x_4241:
[----:B------:R-:W-:-:S09]  /*11330*/  UISETP.NE.AND UP0, UPT, UR4, 0xf, UPT ;  /* 0x0000000f0400788c */ /* 0x000fd2000bf05270 */
[----:B------:R-:W-:Y:S05]  /*11340*/  BRA.U !UP0, `(.L_x_4243) ;  /* 0x0000000508087547 */ /* 0x000fea000b800000 */
[----:B------:R-:W-:-:S09]  /*11350*/  UISETP.NE.AND UP0, UPT, UR4, 0x17, UPT ;  /* 0x000000170400788c */ /* 0x000fd2000bf05270 */
[----:B------:R-:W-:Y:S05]  /*11360*/  BRA.U !UP0, `(.L_x_4244) ;  /* 0x0000000108a07547 */ /* 0x000fea000b800000 */
[----:B------:R-:W-:-:S09]  /*11370*/  UISETP.NE.AND UP0, UPT, UR4, 0x18, UPT ;  /* 0x000000180400788c */ /* 0x000fd2000bf05270 */
[----:B------:R-:W-:Y:S05]  /*11380*/  BRA.U !UP0, `(.L_x_4245) ;  /* 0x0000000108447547 */ /* 0x000fea000b800000 */
.L_x_4222:
        /* <DEDUP_REMOVED lines=16> */
.L_x_4246:
[----:B------:R-:W-:Y:S05]  /*11490*/  EXIT ;  /* 0x000000000000794d */ /* 0x000fea0003800000 */
.L_x_4245:
        /* <DEDUP_REMOVED lines=17> */
.L_x_4248:
[----:B------:R-:W-:Y:S05]  /*115b0*/  BSYNC.RECONVERGENT B0 ;  /* 0x0000000000007941 */ /* 0x000fea0003800200 */
.L_x_4247:
[----:B------:R-:W-:-:S05]  /*115c0*/  LOP3.LUT R3, R0, 0x80, R3, 0xf8, !PT ;  /* 0x0000008000037812 */ /* 0x000fca00078ef803 */
[----:B------:R-:W-:Y:S01]  /*115d0*/  STG.E.U8 desc[UR36][R16.64], R3 ;  /* 0x0000000310007986 */ /* 0x000fe2000c101124 */
[----:B------:R-:W-:Y:S05]  /*115e0*/  EXIT ;  /* 0x000000000000794d */ /* 0x000fea0003800000 */
.L_x_4244:
        /* <DEDUP_REMOVED lines=16> */
.L_x_4250:
[----:B------:R-:W-:Y:S02]  /*116f0*/  ISETP.GT.U32.AND P0, PT, R2, 0x7f800000, PT ;  /* 0x7f8000000200780c */ /* 0x000fe40003f04070 */
[----:B------:R-:W-:-:S04]  /*11700*/  MOV R0, 0x7f ;  /* 0x0000007f00007802 */ /* 0x000fc80000000f00 */
[----:B------:R-:W-:-:S07]  /*11710*/  SEL R0, R0, 0x7c, P0 ;  /* 0x0000007c00007807 */ /* 0x000fce0000000000 */
.L_x_4251:
[----:B------:R-:W-:Y:S05]  /*11720*/  BSYNC.RECONVERGENT B0 ;  /* 0x0000000000007941 */ /* 0x000fea0003800200 */
.L_x_4249:
[----:B------:R-:W-:-:S04]  /*11730*/  SHF.R.U32.HI R3, RZ, 0x18, R3 ;  /* 0x00000018ff037819 */ /* 0x000fc80000011603 */
[----:B------:R-:W-:-:S05]  /*11740*/  LOP3.LUT R3, R0, 0x80, R3, 0xf8, !PT ;  /* 0x0000008000037812 */ /* 0x000fca00078ef803 */
[----:B------:R-:W-:Y:S01]  /*11750*/  STG.E.U8 desc[UR36][R16.64], R3 ;  /* 0x0000000310007986 */ /* 0x000fe2000c101124 */
[----:B------:R-:W-:Y:S05]  /*11760*/  EXIT ;  /* 0x000000000000794d */ /* 0x000fea0003800000 */
.L_x_4243:
[----:B------:R-:W-:Y:S01]  /*11770*/  UMOV UR4, 0xf0000000 ;  /* 0xf000000000047882 */ /* 0x000fe20000000000 */
[----:B------:R-:W-:Y:S01]  /*11780*/  UMOV UR5, 0x380fffff ;  /* 0x380fffff00057882 */ /* 0x000fe20000000000 */
[----:B------:R-:W0:Y:S01]  /*11790*/  F2F.F32.F64 R0, R4 ;  /* 0x0000000400007310 */ /* 0x000e220000301000 */
[----:B------:R-:W-:-:S14]  /*117a0*/  DSETP.GEU.AND P0, PT, |R4|, UR4, PT ;  /* 0x0000000404007e2a */ /* 0x000fdc000bf0e200 */
[----:B0-----:R-:W-:-:S05]  /*117b0*/  @!P0 FMUL R0, R0, 1.175494350822287508e-38 ;  /* 0x0080000000008820 */ /* 0x001fca0000400000 */
[----:B------:R-:W-:-:S05]  /*117c0*/  F2FP.BF16.F32.PACK_AB R0, RZ, R0 ;  /* 0x00000000ff00723e */ /* 0x000fca00000010ff */
[----:B------:R-:W-:Y:S01]  /*117d0*/  STG.E.U16 desc[UR36][R16.64], R0 ;  /* 0x0000000010007986 */ /* 0x000fe2000c101524 */
[----:B------:R-:W-:Y:S05]  /*117e0*/  EXIT ;  /* 0x000000000000794d */ /* 0x000fea0003800000 */
        .type           $_ZN2at6native18elementwise_kernelILi128ELi4EZNS0_15gpu_kernel_implIN48_GLOBAL__N__08322988_15_IGammaKernel_cu_cb51a28d10CalcIgammaIdEEEEvRNS_18TensorIteratorBaseERKT_EUliE_EEviT1_$_ZN46_INTERNAL_08322988_15_IGammaKernel_cu_cb51a28d48_GLOBAL__N__08322988_15_IGammaKernel_cu_cb51a28d11calc_igammaIdEET_S2_S2_,@function
        .size           $_ZN2at6native18elementwise_kernelILi128ELi4EZNS0_15gpu_kernel_implIN48_GLOBAL__N__08322988_15_IGammaKernel_cu_cb51a28d10CalcIgammaIdEEEEvRNS_18TensorIteratorBaseERKT_EUliE_EEviT1_$_ZN46_INTERNAL_08322988_15_IGammaKernel_cu_cb51a28d48_GLOBAL__N__08322988_15_IGammaKernel_cu_cb51a28d11calc_igammaIdEET_S2_S2_,($_ZN2at6native18elementwise_kernelILi128ELi4EZNS0_15gpu_kernel_implIN48_GLOBAL__N__08322988_15_IGammaKernel_cu_cb51a28d10CalcIgammaIdEEEEvRNS_18TensorIteratorBaseERKT_EUliE_EEviT1_$_ZN46_INTERNAL_08322988_15_IGammaKernel_cu_cb51a28d48_GLOBAL__N__08322988_15_IGammaKernel_cu_cb51a28d12calc_igammacIdEET_S2_S2_ - $_ZN2at6native18elementwise_kernelILi128ELi4EZNS0_15gpu_kernel_implIN48_GLOBAL__N__08322988_15_IGammaKernel_cu_cb51a28d10CalcIgammaIdEEEEvRNS_18TensorIteratorBaseERKT_EUliE_EEviT1_$_ZN46_INTERNAL_08322988_15_IGammaKernel_cu_cb51a28d48_GLOBAL__N__08322988_15_IGammaKernel_cu_cb51a28d11calc_igammaIdEET_S2_S2_)
$_ZN2at6native18elementwise_kernelILi128ELi4EZNS0_15gpu_kernel_implIN48_GLOBAL__N__08322988_15_IGammaKernel_cu_cb51a28d10CalcIgammaIdEEEEvRNS_18TensorIteratorBaseERKT_EUliE_EEviT1_$_ZN46_INTERNAL_08322988_15_IGammaKernel_cu_cb51a28d48_GLOBAL__N__08322988_15_IGammaKernel_cu_cb51a28d11calc_igammaIdEET_S2_S2_:
[----:B------:R-:W-:Y:S01]  /*117f0*/  IMAD.MOV.U32 R12, RZ, RZ, R22 ;  /* 0x000000ffff0c7224 */ /* 0x000fe200078e0016 */
[----:B------:R-:W-:Y:S01]  /*11800*/  MOV R5, R2 ;  /* 0x0000000200057202 */ /* 0x000fe20000000f00 */
[----:B------:R-:W-:Y:S01]  /*11810*/  IMAD.MOV.U32 R13, RZ, RZ, R23 ;  /* 0x000000ffff0d7224 */ /* 0x000fe200078e0017 */
[----:B------:R-:W-:Y:S01]  /*11820*/  BSSY.RECONVERGENT B3, `(.L_x_4252) ;  /* 0x0002325000037945 */ /* 0x000fe20003800200 */
[----:B------:R-:W-:-:S03]  /*11830*/  IMAD.MOV.U32 R7, RZ, RZ, R3 ;  /* 0x000000ffff077224 */ /* 0x000fc600078e0003 */
[----:B------:R-:W-:Y:S01]  /*11840*/  MOV R0, R13 ;  /* 0x0000000d00007202 */ /* 0x000fe20000000f00 */
[----:B------:R-:W-:-:S06]  /*11850*/  DSETP.MIN.AND P0, P1, R12, R2, PT ;  /* 0x000000020c00722a */ /* 0x000fcc0003900000 */
[----:B------:R-:W-:Y:S01]  /*11860*/  FSEL R9, R0, R7, P0 ;  /* 0x0000000700097208 */ /* 0x000fe20000000000 */
[----:B------:R-:W-:-:S05]  /*11870*/  IMAD.MOV.U32 R0, RZ, RZ, R12 ;  /* 0x000000ffff007224 */ /* 0x000fca00078e000c */
[----:B------:R-:W-:Y:S02]  /*11880*/  SEL R4, R0, R5, P0 ;  /* 0x0000000500047207 */ /* 0x000fe40000000000 */
[----:B------:R-:W-:-:S05]  /*11890*/  @P1 LOP3.LUT R9, R7, 0x80000, RZ, 0xfc, !PT ;  /* 0x0008000007091812 */ /* 0x000fca00078efcff */
[----:B------:R-:W-:-:S06]  /*118a0*/  IMAD.MOV.U32 R5, RZ, RZ, R9 ;  /* 0x000000ffff057224 */ /* 0x000fcc00078e0009 */
[----:B------:R-:W-:Y:S01]  /*118b0*/  DSETP.GEU.AND P0, PT, R4, RZ, PT ;  /* 0x000000ff0400722a */ /* 0x000fe20003f0e000 */
[----:B------:R-:W-:Y:S01]  /*118c0*/  IMAD.MOV.U32 R4, RZ, RZ, 0x0 ;  /* 0x00000000ff047424 */ /* 0x000fe200078e00ff */
[----:B------:R-:W-:-:S12]  /*118d0*/  MOV R5, 0x7ff80000 ;  /* 0x7ff8000000057802 */ /* 0x000fd80000000f00 */
[----:B------:R-:W-:Y:S05]  /*118e0*/  @!P0 BRA `(.L_x_4253) ;  /* 0x0000023000608947 */ /* 0x000fea0003800000 */
[----:B------:R-:W-:-:S14]  /*118f0*/  DSETP.NEU.AND P1, PT, R12, RZ, PT ;  /* 0x000000ff0c00722a */ /* 0x000fdc0003f2d000 */
[----:B------:R-:W-:Y:S01]  /*11900*/  @!P1 DSETP.GT.AND P0, PT, R2, RZ, PT ;  /* 0x000000ff0200922a */ /* 0x000fe20003f04000 */
[----:B------:R-:W-:-:S05]  /*11910*/  @!P1 IMAD.MOV.U32 R4, RZ, RZ, 0x3ff00000 ;  /* 0x3ff00000ff049424 */ /* 0x000fca00078e00ff */
[----:B------:R-:W-:Y:S01]  /*11920*/  @!P1 FSEL R5, R4, +QNAN , P0 ;  /* 0x7ff8000004059808 */ /* 0x000fe20000000000 */
[----:B------:R-:W-:Y:S01]  /*11930*/  @!P1 IMAD.MOV.U32 R4, RZ, RZ, RZ ;  /* 0x000000ffff049224 */ /* 0x000fe200078e00ff */
[----:B------:R-:W-:Y:S06]  /*11940*/  @!P1 BRA `(.L_x_4253) ;  /* 0x0000023000489947 */ /* 0x000fec0003800000 */
[----:B------:R-:W-:Y:S01]  /*11950*/  DSETP.NEU.AND P0, PT, R2, RZ, PT ;  /* 0x000000ff0200722a */ /* 0x000fe20003f0d000 */
[----:B------:R-:W-:-:S13]  /*11960*/  CS2R R4, SRZ ;  /* 0x0000000000047805 */ /* 0x000fda000001ff00 */
[----:B------:R-:W-:Y:S05]  /*11970*/  @!P0 BRA `(.L_x_4253) ;  /* 0x00000230003c8947 */ /* 0x000fea0003800000 */
[----:B------:R-:W-:-:S14]  /*11980*/  DSETP.NEU.AND P1, PT, |R12|, +INF , PT ;  /* 0x7ff000000c00742a */ /* 0x000fdc0003f2d200 */
[----:B------:R-:W-:Y:S01]  /*11990*/  @!P1 DSETP.NEU.AND P0, PT, |R2|, +INF , PT ;  /* 0x7ff000000200942a */ /* 0x000fe20003f0d200 */
[----:B------:R-:W-:-:S05]  /*119a0*/  @!P1 MOV R4, RZ ;  /* 0x000000ff00049202 */ /* 0x000fca0000000f00 */
[----:B------:R-:W-:Y:S01]  /*119b0*/  @!P1 FSEL R5, RZ, +QNAN , P0 ;  /* 0x7ff80000ff059808 */ /* 0x000fe20000000000 */
[----:B------:R-:W-:Y:S07]  /*119c0*/  @!P1 BRA `(.L_x_4253) ;  /* 0x0000023000289947 */ /* 0x000fee0003800000 */
[----:B------:R-:W-:Y:S01]  /*119d0*/  DSETP.NEU.AND P0, PT, |R2|, +INF , PT ;  /* 0x7ff000000200742a */ /* 0x000fe20003f0d200 */
[----:B------:R-:W-:Y:S02]  /*119e0*/  IMAD.MOV.U32 R4, RZ, RZ, 0x0 ;  /* 0x00000000ff047424 */ /* 0x000fe400078e00ff */
[----:B------:R-:W-:-:S11]  /*119f0*/  IMAD.MOV.U32 R5, RZ, RZ, 0x3ff00000 ;  /* 0x3ff00000ff057424 */ /* 0x000fd600078e00ff */
[----:B------:R-:W-:Y:S05]  /*11a00*/  @!P0 BRA `(.L_x_4253) ;  /* 0x0000023000188947 */ /* 0x000fea0003800000 */
[----:B------:R-:W0:Y:S01]  /*11a10*/  MUFU.RCP64H R5, R13 ;  /* 0x0000000d00057308 */ /* 0x000e220000001800 */
[----:B------:R-:W-:Y:S01]  /*11a20*/  MOV R4, 0x1 ;  /* 0x0000000100047802 */ /* 0x000fe20000000f00 */
[----:B------:R-:W-:Y:S01]  /*11a30*/  DADD R18, -R12, R2 ;  /* 0x000000000c127229 */ /* 0x000fe20000000102 */
[----:B------:R-:W-:Y:S01]  /*11a40*/  BSSY.RECONVERGENT B0, `(.L_x_4254) ;  /* 0x0000015000007945 */ /* 0x000fe20003800200 */
[----:B------:R-:W-:-:S03]  /*11a50*/  DADD R14, -RZ, |R12| ;  /* 0x00000000ff0e7229 */ /* 0x000fc6000000050c */
[----:B0-----:R-:W-:-:S08]  /*11a60*/  DFMA R6, -R12, R4, 1 ;  /* 0x3ff000000c06742b */ /* 0x001fd00000000104 */
[----:B------:R-:W-:-:S08]  /*11a70*/  DFMA R6, R6, R6, R6 ;  /* 0x000000060606722b */ /* 0x000fd00000000006 */
[----:B------:R-:W-:-:S08]  /*11a80*/  DFMA R6, R4, R6, R4 ;  /* 0x000000060406722b */ /* 0x000fd00000000004 */
[----:B------:R-:W-:-:S08]  /*11a90*/  DFMA R4, -R12, R6, 1 ;  /* 0x3ff000000c04742b */ /* 0x000fd00000000106 */
[----:B------:R-:W-:-:S08]  /*11aa0*/  DFMA R4, R6, R4, R6 ;  /* 0x000000040604722b */ /* 0x000fd00000000006 */
[----:B------:R-:W-:-:S08]  /*11ab0*/  DMUL R20, |R18|, R4 ;  /* 0x0000000412147228 */ /* 0x000fd00000000200 */
[----:B------:R-:W-:-:S08]  /*11ac0*/  DFMA R6, -R12, R20, |R18| ;  /* 0x000000140c06722b */ /* 0x000fd00000000512 */
[----:B------:R-:W-:Y:S02]  /*11ad0*/  DFMA R20, R4, R6, R20 ;  /* 0x000000060414722b */ /* 0x000fe40000000014 */
[----:B------:R-:W-:-:S08]  /*11ae0*/  DADD R4, -RZ, |R18| ;  /* 0x00000000ff047229 */ /* 0x000fd00000000512 */
[----:B------:R-:W-:Y:S02]  /*11af0*/  FFMA R0, RZ, R13, R21 ;  /* 0x0000000dff007223 */ /* 0x000fe40000000015 */
[----:B------:R-:W-:-:S03]  /*11b00*/  FSETP.GEU.AND P1, PT, |R5|, 6.5827683646048100446e-37, PT ;  /* 0x036000000500780b */ /* 0x000fc60003f2e200 */
[----:B------:R-:W-:-:S13]  /*11b10*/  FSETP.GT.AND P0, PT, |R0|, 1.469367938527859385e-39, PT ;  /* 0x001000000000780b */ /* 0x000fda0003f04200 */
[----:B------:R-:W-:Y:S05]  /*11b20*/  @P0 BRA P1, `(.L_x_4255) ;  /* 0x0000000000180947 */ /* 0x000fea0000800000 */
[----:B------:R-:W-:Y:S01]  /*11b30*/  IMAD.MOV.U32 R8, RZ, RZ, R12 ;  /* 0x000000ffff087224 */ /* 0x000fe200078e000c */
[----:B------:R-:W-:Y:S01]  /*11b40*/  MOV R0, 0x11b70 ;  /* 0x00011b7000007802 */ /* 0x000fe20000000f00 */
[----:B------:R-:W-:-:S07]  /*11b50*/  IMAD.MOV.U32 R9, RZ, RZ, R13 ;  /* 0x000000ffff097224 */ /* 0x000fce00078e000d */
[----:B------:R-:W-:Y:S05]  /*11b60*/  CALL.REL.NOINC `($__internal_15_$__cuda_sm20_div_rn_f64_full) ;  /* 0x0000058c00647944 */ /* 0x000fea0003c00000 */
[----:B------:R-:W-:Y:S01]  /*11b70*/  MOV R20, R4 ;  /* 0x0000000400147202 */ /* 0x000fe20000000f00 */
[----:B------:R-:W-:-:S07]  /*11b80*/  IMAD.MOV.U32 R21, RZ, RZ, R5 ;  /* 0x000000ffff157224 */ /* 0x000fce00078e0005 */
.L_x_4255:
[----:B------:R-:W-:Y:S05]  /*11b90*/  BSYNC.RECONVERGENT B0 ;  /* 0x0000000000007941 */ /* 0x000fea0003800200 */
.L_x_4254:
[----:B------:R-:W-:Y:S01]  /*11ba0*/  UMOV UR4, 0x33333333 ;  /* 0x3333333300047882 */ /* 0x000fe20000000000 */
[----:B------:R-:W-:Y:S02]  /*11bb0*/  UMOV UR5, 0x3fd33333 ;  /* 0x3fd3333300057882 */ /* 0x000fe40000000000 */
[----:B------:R-:W-:-:S06]  /*11bc0*/  DSETP.GEU.AND P0, PT, R20, UR4, PT ;  /* 0x0000000414007e2a */ /* 0x000fcc000bf0e000 */
[----:B------:R-:W-:-:S06]  /*11bd0*/  DSETP.GEU.OR P0, PT, R12, 200, P0 ;  /* 0x406900000c00742a */ /* 0x000fcc000070e400 */
[----:B------:R-:W-:-:S14]  /*11be0*/  DSETP.LEU.OR P0, PT, R12, 20, P0 ;  /* 0x403400000c00742a */ /* 0x000fdc000070b400 */
[----:B------:R-:W-:Y:S05]  /*11bf0*/  @P0 BRA `(.L_x_4256) ;  /* 0x000000f000c80947 */ /* 0x000fea0003800000 */
[----:B------:R-:W-:Y:S01]  /*11c00*/  IMAD.MOV.U32 R4, RZ, RZ, 0x55555555 ;  /* 0x55555555ff047424 */ /* 0x000fe200078e00ff */
[----:B------:R-:W-:Y:S01]  /*11c10*/  MOV R5, 0xbfd55555 ;  /* 0xbfd5555500057802 */ /* 0x000fe20000000f00 */
[----:B------:R-:W-:Y:S01]  /*11c20*/  IMAD.MOV.U32 R6, RZ, RZ, 0x55555555 ;  /* 0x55555555ff067424 */ /* 0x000fe200078e00ff */
[----:B------:R-:W-:Y:S01]  /*11c30*/  MOV R8, 0xc901e574 ;  /* 0xc901e57400087802 */ /* 0x000fe20000000f00 */
[----:B------:R-:W-:Y:S01]  /*11c40*/  IMAD.MOV.U32 R7, RZ, RZ, 0x3fb55555 ;  /* 0x3fb55555ff077424 */ /* 0x000fe200078e00ff */
[----:B------:R-:W-:Y:S01]  /*11c50*/  MOV R11, 0x3f52f684 ;  /* 0x3f52f684000b7802 */ /* 0x000fe20000000f00 */
[----:B------:R-:W-:Y:S01]  /*11c60*/  IMAD.MOV.U32 R14, RZ, RZ, -0x5aa938cc ;  /* 0xa556c734ff0e7424 */ /* 0x000fe200078e00ff */
[----:B------:R0:W-:Y:S01]  /*11c70*/  STL.64 [R1], R4 ;  /* 0x0000000401007387 */ /* 0x0001e20000100a00 */
[----:B------:R-:W-:Y:S01]  /*11c80*/  IMAD.MOV.U32 R15, RZ, RZ, 0x3f371de3 ;  /* 0x3f371de3ff0f7424 */ /* 0x000fe200078e00ff */
[----:B------:R-:W-:Y:S01]  /*11c90*/  MOV R20, 0xfec7273b ;  /* 0xfec7273b00147802 */ /* 0x000fe20000000f00 */
[----:B------:R-:W-:Y:S01]  /*11ca0*/  IMAD.MOV.U32 R9, RZ, RZ, -0x4071a8c6 ;  /* 0xbf8e573aff097424 */ /* 0x000fe200078e00ff */
[----:B------:R1:W-:Y:S01]  /*11cb0*/  STL.64 [R1+0x8], R6 ;  /* 0x0000080601007387 */ /* 0x0003e20000100a00 */
[----:B------:R-:W-:Y:S01]  /*11cc0*/  IMAD.MOV.U32 R10, RZ, RZ, -0x425ed098 ;  /* 0xbda12f68ff0a7424 */ /* 0x000fe200078e00ff */
[----:B------:R-:W-:Y:S01]  /*11cd0*/  MOV R23, 0x3f048c58 ;  /* 0x3f048c5800177802 */ /* 0x000fe20000000f00 */
[----:B------:R-:W-:Y:S01]  /*11ce0*/  IMAD.MOV.U32 R21, RZ, RZ, -0x40d891fa ;  /* 0xbf276e06ff157424 */ /* 0x000fe200078e00ff */
[----:B------:R2:W-:Y:S01]  /*11cf0*/  STL.64 [R1+0x20], R14 ;  /* 0x0000200e01007387 */ /* 0x0005e20000100a00 */
[----:B------:R-:W-:Y:S01]  /*11d00*/  IMAD.MOV.U32 R22, RZ, RZ, -0x6d08327d ;  /* 0x92f7cd83ff167424 */ /* 0x000fe200078e00ff */
[----:B------:R-:W-:Y:S01]  /*11d10*/  MOV R27, 0x3e46097d ;  /* 0x3e46097d001b7802 */ /* 0x000fe20000000f00 */
[----:B------:R-:W-:Y:S01]  /*11d20*/  IMAD.MOV.U32 R24, RZ, RZ, 0x652afc2 ;  /* 0x0652afc2ff187424 */ /* 0x000fe200078e00ff */
[----:B0-----:R-:W-:Y:S01]  /*11d30*/  MOV R4, 0xf594c6b5 ;  /* 0xf594c6b500047802 */ /* 0x001fe20000000f00 */
[----:B------:R-:W-:Y:S01]  /*11d40*/  IMAD.MOV.U32 R5, RZ, RZ, -0x4140e4de ;  /* 0xbebf1b22ff057424 */ /* 0x000fe200078e00ff */
[----:B------:R0:W-:Y:S01]  /*11d50*/  STL.64 [R1+0x10], R8 ;  /* 0x0000100801007387 */ /* 0x0001e20000100a00 */
[----:B------:R-:W-:Y:S01]  /*11d60*/  IMAD.MOV.U32 R25, RZ, RZ, -0x413daac9 ;  /* 0xbec25537ff197424 */ /* 0x000fe200078e00ff */
[----:B-1----:R-:W-:Y:S01]  /*11d70*/  MOV R7, 0x3eabd6d2 ;  /* 0x3eabd6d200077802 */ /* 0x002fe20000000f00 */
[----:B------:R-:W-:Y:S01]  /*11d80*/  IMAD.MOV.U32 R6, RZ, RZ, 0x1e4b4109 ;  /* 0x1e4b4109ff067424 */ /* 0x000fe200078e00ff */
[----:B------:R1:W-:Y:S01]  /*11d90*/  STL.64 [R1+0x18], R10 ;  /* 0x0000180a01007387 */ /* 0x0003e20000100a00 */
[----:B------:R-:W-:Y:S01]  /*11da0*/  IMAD.MOV.U32 R26, RZ, RZ, 0x55c37c1c ;  /* 0x55c37c1cff1a7424 */ /* 0x000fe200078e00ff */
[----:B------:R-:W3:Y:S01]  /*11db0*/  MUFU.RCP64H R29, R13 ;  /* 0x0000000d001d7308 */ /* 0x000ee20000001800 */
[----:B--2---:R-:W-:Y:S01]  /*11dc0*/  IMAD.MOV.U32 R14, RZ, RZ, 0x7c7a2faa ;  /* 0x7c7a2faaff0e7424 */ /* 0x004fe200078e00ff */
[----:B------:R2:W-:Y:S01]  /*11dd0*/  STL.64 [R1+0x40], R4 ;  /* 0x0000400401007387 */ /* 0x0005e20000100a00 */
[----:B------:R-:W-:Y:S01]  /*11de0*/  IMAD.MOV.U32 R15, RZ, RZ, -0x41cd2de7 ;  /* 0xbe32d219ff0f7424 */ /* 0x000fe200078e00ff */
[----:B------:R-:W-:Y:S01]  /*11df0*/  FSETP.GEU.AND P1, PT, |R3|, 6.5827683646048100446e-37, PT ;  /* 0x036000000300780b */ /* 0x000fe20003f2e200 */
[----:B------:R-:W-:Y:S01]  /*11e00*/  IMAD.MOV.U32 R28, RZ, RZ, 0x1 ;  /* 0x00000001ff1c7424 */ /* 0x000fe200078e00ff */
[----:B------:R4:W-:Y:S01]  /*11e10*/  STL.64 [R1+0x48], R6 ;  /* 0x0000480601007387 */ /* 0x0009e20000100a00 */
[----:B0-----:R-:W-:Y:S01]  /*11e20*/  IMAD.MOV.U32 R8, RZ, RZ, -0x5d2fb9a4 ;  /* 0xa2d0465cff087424 */ /* 0x001fe200078e00ff */
[----:B------:R-:W-:Y:S01]  /*11e30*/  BSSY.RECONVERGENT B0, `(.L_x_4257) ;  /* 0x0000747000007945 */ /* 0x000fe20003800200 */
[----:B------:R-:W-:Y:S01]  /*11e40*/  IMAD.MOV.U32 R9, RZ, RZ, -0x41784a07 ;  /* 0xbe87b5f9ff097424 */ /* 0x000fe200078e00ff */
[----:B-1----:R-:W-:Y:S01]  /*11e50*/  MOV R10, 0xeb7f0d9f ;  /* 0xeb7f0d9f000a7802 */ /* 0x002fe20000000f00 */
[----:B------:R-:W-:Y:S01]  /*11e60*/  IMAD.MOV.U32 R11, RZ, RZ, 0x3e3ccf5c ;  /* 0x3e3ccf5cff0b7424 */ /* 0x000fe200078e00ff */
[----:B------:R0:W-:Y:S01]  /*11e70*/  STL.64 [R1+0x68], R14 ;  /* 0x0000680e01007387 */ /* 0x0001e20000100a00 */
[----:B--2---:R-:W-:-:S02]  /*11e80*/  IMAD.MOV.U32 R4, RZ, RZ, -0x78cbfbd8 ;  /* 0x87340428ff047424 */ /* 0x004fc400078e00ff */
[----:B------:R-:W-:Y:S01]  /*11e90*/  IMAD.MOV.U32 R5, RZ, RZ, -0x422ff8f6 ;  /* 0xbdd0070aff057424 */ /* 0x000fe200078e00ff */
[----:B------:R1:W-:Y:S01]  /*11ea0*/  STL.64 [R1+0x50], R8 ;  /* 0x0000500801007387 */ /* 0x0003e20000100a00 */
[----:B----4-:R-:W-:Y:S01]  /*11eb0*/  IMAD.MOV.U32 R6, RZ, RZ, 0x1fd754a ;  /* 0x01fd754aff067424 */ /* 0x010fe200078e00ff */
[----:B------:R-:W-:Y:S01]  /*11ec0*/  MOV R7, 0xbd961ca7 ;  /* 0xbd961ca700077802 */ /* 0x000fe20000000f00 */
[----:B---3--:R-:W-:Y:S01]  /*11ed0*/  DFMA R30, -R12, R28, 1 ;  /* 0x3ff000000c1e742b */ /* 0x008fe2000000011c */
[----:B------:R2:W-:Y:S01]  /*11ee0*/  STL.64 [R1+0x58], R10 ;  /* 0x0000580a01007387 */ /* 0x0005e20000100a00 */
[----:B0-----:R-:W-:Y:S01]  /*11ef0*/  IMAD.MOV.U32 R14, RZ, RZ, -0x144e6c40 ;  /* 0xebb193c0ff0e7424 */ /* 0x001fe200078e00ff */
[----:B------:R-:W-:Y:S02]  /*11f00*/  MOV R15, 0xbd43989b ;  /* 0xbd43989b000f7802 */ /* 0x000fe40000000f00 */
[----:B------:R0:W-:Y:S01]  /*11f10*/  STL.64 [R1+0x80], R4 ;  /* 0x0000800401007387 */ /* 0x0001e20000100a00 */
[----:B-1----:R-:W-:-:S03]  /*11f20*/  IMAD.MOV.U32 R8, RZ, RZ, 0x8f5eec2 ;  /* 0x08f5eec2ff087424 */ /* 0x002fc600078e00ff */
[----:B------:R1:W-:Y:S01]  /*11f30*/  STL.64 [R1+0x90], R6 ;  /* 0x0000900601007387 */ /* 0x0003e20000100a00 */
[----:B------:R-:W-:Y:S01]  /*11f40*/  IMAD.MOV.U32 R9, RZ, RZ, 0x3d3ef980 ;  /* 0x3d3ef980ff097424 */ /* 0x000fe200078e00ff */
[----:B--2---:R-:W-:Y:S01]  /*11f50*/  MOV R10, 0x59769d7d ;  /* 0x59769d7d000a7802 */ /* 0x004fe20000000f00 */
[----:B------:R-:W-:Y:S01]  /*11f60*/  IMAD.MOV.U32 R11, RZ, RZ, 0x3d57ba07 ;  /* 0x3d57ba07ff0b7424 */ /* 0x000fe200078e00ff */
[----:B------:R2:W-:Y:S01]  /*11f70*/  STL.64 [R1+0xa8], R14 ;  /* 0x0000a80e01007387 */ /* 0x0005e20000100a00 */
[----:B0-----:R-:W-:Y:S01]  /*11f80*/  IMAD.MOV.U32 R4, RZ, RZ, 0x4d71a27c ;  /* 0x4d71a27cff047424 */ /* 0x001fe200078e00ff */
[----:B------:R-:W-:Y:S02]  /*11f90*/  MOV R5, 0xbce1ca91 ;  /* 0xbce1ca9100057802 */ /* 0x000fe40000000f00 */
[----:B------:R0:W-:Y:S01]  /*11fa0*/  STL.64 [R1+0x98], R8 ;  /* 0x0000980801007387 */ /* 0x0001e20000100a00 */
[----:B-1----:R-:W-:Y:S01]  /*11fb0*/  MOV R6, 0x1c71c71c ;  /* 0x1c71c71c00067802 */ /* 0x002fe20000000f00 */
[----:B------:R-:W-:-:S02]  /*11fc0*/  IMAD.MOV.U32 R7, RZ, RZ, -0x40938e39 ;  /* 0xbf6c71c7ff077424 */ /* 0x000fc400078e00ff */
[----:B------:R1:W-:Y:S01]  /*11fd0*/  STL.64 [R1+0xa0], R10 ;  /* 0x0000a00a01007387 */ /* 0x0003e20000100a00 */
[----:B--2---:R-:W-:Y:S01]  /*11fe0*/  IMAD.MOV.U32 R14, RZ, RZ, 0x40e53dbc ;  /* 0x40e53dbcff0e7424 */ /* 0x004fe200078e00ff */
[----:B------:R-:W-:Y:S02]  /*11ff0*/  MOV R15, 0xbe9af834 ;  /* 0xbe9af834000f7802 */ /* 0x000fe40000000f00 */
[----:B------:R2:W-:Y:S01]  /*12000*/  STL.64 [R1+0xc0], R4 ;  /* 0x0000c00401007387 */ /* 0x0005e20000100a00 */
[----:B0-----:R-:W-:-:S03]  /*12010*/  IMAD.MOV.U32 R8, RZ, RZ, 0x6f09e723 ;  /* 0x6f09e723ff087424 */ /* 0x001fc600078e00ff */
[----:B------:R0:W-:Y:S01]  /*12020*/  STL.64 [R1+0xd0], R6 ;  /* 0x0000d00601007387 */ /* 0x0001e20000100a00 */
[----:B------:R-:W-:Y:S01]  /*12030*/  IMAD.MOV.U32 R9, RZ, RZ, -0x40afc6b1 ;  /* 0xbf50394fff097424 */ /* 0x000fe200078e00ff */
[----:B-1----:R-:W-:Y:S01]  /*12040*/  MOV R10, 0x40e53dbc ;  /* 0x40e53dbc000a7802 */ /* 0x002fe20000000f00 */
[----:B------:R-:W-:Y:S01]  /*12050*/  IMAD.MOV.U32 R11, RZ, RZ, 0x3f2af834 ;  /* 0x3f2af834ff0b7424 */ /* 0x000fe200078e00ff */
[----:B------:R1:W-:Y:S01]  /*12060*/  STL.64 [R1+0xf0], R14 ;  /* 0x0000f00e01007387 */ /* 0x0003e20000100a00 */
[----:B--2---:R-:W-:Y:S01]  /*12070*/  IMAD.MOV.U32 R4, RZ, RZ, -0x339d6346 ;  /* 0xcc629cbaff047424 */ /* 0x004fe200078e00ff */
[----:B------:R-:W-:Y:S02]  /*12080*/  MOV R5, 0xbebb0bdf ;  /* 0xbebb0bdf00057802 */ /* 0x000fe40000000f00 */
[----:B------:R2:W-:Y:S01]  /*12090*/  STL.64 [R1+0xe0], R8 ;  /* 0x0000e00801007387 */ /* 0x0005e20000100a00 */
[----:B0-----:R-:W-:Y:S02]  /*120a0*/  IMAD.MOV.U32 R6, RZ, RZ, 0x30a8357c ;  /* 0x30a8357cff067424 */ /* 0x001fe400078e00ff */
        /* <DEDUP_REMOVED lines=11> */
[----:B-1----:R-:W-:Y:S01]  /*12160*/  MOV R4, 0x56f8ce45 ;  /* 0x56f8ce4500047802 */ /* 0x002fe20000000f00 */
[----:B------:R-:W-:-:S02]  /*12170*/  IMAD.MOV.U32 R5, RZ, RZ, -0x422875b0 ;  /* 0xbdd78a50ff057424 */ /* 0x000fc400078e00ff */
[----:B------:R1:W-:Y:S01]  /*12180*/  STL.64 [R1+0x138], R14 ;  /* 0x0001380e01007387 */ /* 0x0003e20000100a00 */
[----:B--2---:R-:W-:Y:S01]  /*12190*/  MOV R20, 0xd24d5c8a ;  /* 0xd24d5c8a00147802 */ /* 0x004fe20000000f00 */
[----:B------:R-:W-:Y:S02]  /*121a0*/  IMAD.MOV.U32 R21, RZ, RZ, 0x3e0f6e66 ;  /* 0x3e0f6e66ff157424 */ /* 0x000fe400078e00ff */
[----:B------:R2:W-:Y:S01]  /*121b0*/  STL.64 [R1+0x120], R8 ;  /* 0x0001200801007387 */ /* 0x0005e20000100a00 */
[----:B0-----:R-:W-:-:S03]  /*121c0*/  IMAD.MOV.U32 R6, RZ, RZ, -0x3aabf15e ;  /* 0xc5540ea2ff067424 */ /* 0x001fc600078e00ff */
[----:B------:R0:W-:Y:S01]  /*121d0*/  STL.64 [R1+0x30], R22 ;  /* 0x0000301601007387 */ /* 0x0001e20000100a00 */
[----:B------:R-:W-:Y:S02]  /*121e0*/  IMAD.MOV.U32 R7, RZ, RZ, 0x3d9f8041 ;  /* 0x3d9f8041ff077424 */ /* 0x000fe400078e00ff */
[----:B-1----:R-:W-:Y:S01]  /*121f0*/  IMAD.MOV.U32 R14, RZ, RZ, -0x10a3e7d9 ;  /* 0xef5c1827ff0e7424 */ /* 0x002fe200078e00ff */
[----:B------:R-:W-:Y:S01]  /*12200*/  MOV R15, 0x3d16d8a9 ;  /* 0x3d16d8a9000f7802 */ /* 0x000fe20000000f00 */
[----:B------:R1:W-:Y:S01]  /*12210*/  STL.64 [R1+0x38], R24 ;  /* 0x0000381801007387 */ /* 0x0003e20000100a00 */
[----:B--2---:R-:W-:Y:S01]  /*12220*/  MOV R8, 0xfab4608b ;  /* 0xfab4608b00087802 */ /* 0x004fe20000000f00 */
[----:B------:R-:W-:Y:S02]  /*12230*/  IMAD.MOV.U32 R9, RZ, RZ, -0x4276330e ;  /* 0xbd89ccf2ff097424 */ /* 0x000fe400078e00ff */
[----:B------:R2:W-:Y:S01]  /*12240*/  STL.64 [R1+0x130], R10 ;  /* 0x0001300a01007387 */ /* 0x0005e20000100a00 */
[----:B0-----:R-:W-:Y:S01]  /*12250*/  IMAD.MOV.U32 R22, RZ, RZ, 0x6edf2b0c ;  /* 0x6edf2b0cff167424 */ /* 0x001fe200078e00ff */
[----:B------:R-:W-:-:S02]  /*12260*/  MOV R23, 0xbdbc0d9b ;  /* 0xbdbc0d9b00177802 */ /* 0x000fc40000000f00 */
[----:B------:R0:W-:Y:S01]  /*12270*/  STL.64 [R1+0x148], R4 ;  /* 0x0001480401007387 */ /* 0x0001e20000100a00 */
[----:B-1----:R-:W-:Y:S01]  /*12280*/  MOV R24, 0x5c463659 ;  /* 0x5c46365900187802 */ /* 0x002fe20000000f00 */
[----:B------:R-:W-:Y:S02]  /*12290*/  IMAD.MOV.U32 R25, RZ, RZ, 0x3dbac947 ;  /* 0x3dbac947ff197424 */ /* 0x000fe400078e00ff */
[----:B------:R1:W-:Y:S01]  /*122a0*/  STL.64 [R1+0x70], R20 ;  /* 0x0000701401007387 */ /* 0x0003e20000100a00 */
[----:B--2---:R-:W-:-:S03]  /*122b0*/  IMAD.MOV.U32 R10, RZ, RZ, 0x5dcd1851 ;  /* 0x5dcd1851ff0a7424 */ /* 0x004fc600078e00ff */
[----:B------:R2:W-:Y:S01]  /*122c0*/  STL.64 [R1+0x158], R6 ;  /* 0x0001580601007387 */ /* 0x0005e20000100a00 */
[----:B------:R-:W-:Y:S02]  /*122d0*/  IMAD.MOV.U32 R11, RZ, RZ, -0x4350c486 ;  /* 0xbcaf3b7aff0b7424 */ /* 0x000fe400078e00ff */
[----:B0-----:R-:W-:Y:S01]  /*122e0*/  IMAD.MOV.U32 R4, RZ, RZ, 0x783db2a2 ;  /* 0x783db2a2ff047424 */ /* 0x001fe200078e00ff */
[----:B------:R0:W-:Y:S01]  /*122f0*/  STL.64 [R1+0x180], R14 ;  /* 0x0001800e01007387 */ /* 0x0001e20000100a00 */
[----:B------:R-:W-:Y:S01]  /*12300*/  IMAD.MOV.U32 R5, RZ, RZ, -0x430d64fd ;  /* 0xbcf29b03ff057424 */ /* 0x000fe200078e00ff */
[----:B-1----:R-:W-:Y:S01]  /*12310*/  MOV R20, 0x7950ad7b ;  /* 0x7950ad7b00147802 */ /* 0x002fe20000000f00 */
[----:B------:R-:W-:Y:S01]  /*12320*/  IMAD.MOV.U32 R21, RZ, RZ, -0x433d7c02 ;  /* 0xbcc283feff157424 */ /* 0x000fe200078e00ff */
[----:B------:R1:W-:Y:S01]  /*12330*/  STL.64 [R1+0x160], R8 ;  /* 0x0001600801007387 */ /* 0x0003e20000100a00 */
[----:B--2---:R-:W-:Y:S01]  /*12340*/  IMAD.MOV.U32 R6, RZ, RZ, -0x71254b38 ;  /* 0x8edab4c8ff067424 */ /* 0x004fe200078e00ff */
[----:B------:R-:W-:-:S02]  /*12350*/  MOV R7, 0xbf65f726 ;  /* 0xbf65f72600077802 */ /* 0x000fc40000000f00 */
[----:B------:R2:W-:Y:S01]  /*12360*/  STL.64 [R1+0x60], R26 ;  /* 0x0000601a01007387 */ /* 0x0005e20000100a00 */
[----:B0-----:R-:W-:Y:S01]  /*12370*/  MOV R14, 0x5890f2c3 ;  /* 0x5890f2c3000e7802 */ /* 0x001fe20000000f00 */
[----:B------:R-:W-:Y:S02]  /*12380*/  IMAD.MOV.U32 R15, RZ, RZ, -0x41153d30 ;  /* 0xbeeac2d0ff0f7424 */ /* 0x000fe400078e00ff */
[----:B------:R0:W-:Y:S01]  /*12390*/  STL.64 [R1+0x78], R22 ;  /* 0x0000781601007387 */ /* 0x0001e20000100a00 */
[----:B-1----:R-:W-:Y:S01]  /*123a0*/  MOV R8, 0xa88f4696 ;  /* 0xa88f469600087802 */ /* 0x002fe20000000f00 */
[----:B------:R-:W-:Y:S02]  /*123b0*/  IMAD.MOV.U32 R9, RZ, RZ, 0x3ec0db20 ;  /* 0x3ec0db20ff097424 */ /* 0x000fe400078e00ff */
[----:B------:R1:W-:Y:S01]  /*123c0*/  STL.64 [R1+0x88], R24 ;  /* 0x0000881801007387 */ /* 0x0003e20000100a00 */
[----:B--2---:R-:W-:-:S03]  /*123d0*/  IMAD.MOV.U32 R26, RZ, RZ, -0x3bc965c4 ;  /* 0xc4369a3cff1a7424 */ /* 0x004fc600078e00ff */
[----:B------:R2:W-:Y:S01]  /*123e0*/  STL.64 [R1+0x170], R10 ;  /* 0x0001700a01007387 */ /* 0x0005e20000100a00 */
[----:B------:R-:W-:Y:S02]  /*123f0*/  IMAD.MOV.U32 R27, RZ, RZ, 0x3d20104f ;  /* 0x3d20104fff1b7424 */ /* 0x000fe400078e00ff */
[----:B0-----:R-:W-:Y:S01]  /*12400*/  IMAD.MOV.U32 R22, RZ, RZ, -0x36fe1a8c ;  /* 0xc901e574ff167424 */ /* 0x001fe200078e00ff */
[----:B------:R0:W-:Y:S01]  /*12410*/  STL.64 [R1+0x188], R4 ;  /* 0x0001880401007387 */ /* 0x0001e20000100a00 */
[----:B------:R-:W-:-:S03]  /*12420*/  IMAD.MOV.U32 R23, RZ, RZ, -0x40a1a8c6 ;  /* 0xbf5e573aff177424 */ /* 0x000fc600078e00ff */
[----:B------:R3:W-:Y:S01]  /*12430*/  STL.64 [R1+0xb8], R20 ;  /* 0x0000b81401007387 */ /* 0x0007e20000100a00 */
[----:B-1----:R-:W-:Y:S01]  /*12440*/  IMAD.MOV.U32 R24, RZ, RZ, 0x6b015ac0 ;  /* 0x6b015ac0ff187424 */ /* 0x002fe200078e00ff */
[----:B------:R-:W-:Y:S01]  /*12450*/  MOV R25, 0x3f65ac05 ;  /* 0x3f65ac0500197802 */ /* 0x000fe20000000f00 */
[----:B--2---:R-:W-:Y:S01]  /*12460*/  IMAD.MOV.U32 R10, RZ, RZ, -0x55e56cd ;  /* 0xfaa1a933ff0a7424 */ /* 0x004fe200078e00ff */
[----:B------:R-:W-:Y:S01]  /*12470*/  MOV R11, 0xbf1c253e ;  /* 0xbf1c253e000b7802 */ /* 0x000fe20000000f00 */
[----:B------:R1:W-:Y:S01]  /*12480*/  STL.64 [R1+0x198], R6 ;  /* 0x0001980601007387 */ /* 0x0003e20000100a00 */
[----:B0-----:R-:W-:Y:S02]  /*12490*/  IMAD.MOV.U32 R4, RZ, RZ, 0x29663936 ;  /* 0x29663936ff047424 */ /* 0x001fe400078e00ff */
[----:B------:R-:W-:Y:S01]  /*124a0*/  IMAD.MOV.U32 R5, RZ, RZ, 0x3eb70589 ;  /* 0x3eb70589ff057424 */ /* 0x000fe200078e00ff */
[----:B------:R0:W-:Y:S01]  /*124b0*/  STL.64 [R1+0x1c0], R14 ;  /* 0x0001c00e01007387 */ /* 0x0001e20000100a00 */
[----:B---3--:R-:W-:-:S02]  /*124c0*/  IMAD.MOV.U32 R20, RZ, RZ, -0x1761a510 ;  /* 0xe89e5af0ff147424 */ /* 0x008fc400078e00ff */
[----:B------:R-:W-:Y:S01]  /*124d0*/  IMAD.MOV.U32 R21, RZ, RZ, -0x410d05b6 ;  /* 0xbef2fa4aff157424 */ /* 0x000fe200078e00ff */
[----:B------:R2:W-:Y:S01]  /*124e0*/  STL.64 [R1+0x1a8], R8 ;  /* 0x0001a80801007387 */ /* 0x0005e20000100a00 */
[----:B-1----:R-:W-:Y:S01]  /*124f0*/  MOV R6, 0x5171911 ;  /* 0x0517191100067802 */ /* 0x002fe20000000f00 */
[----:B------:R-:W-:Y:S02]  /*12500*/  IMAD.MOV.U32 R7, RZ, RZ, -0x415add35 ;  /* 0xbea522cbff077424 */ /* 0x000fe400078e00ff */
[----:B------:R1:W-:Y:S01]  /*12510*/  STL.64 [R1+0xb0], R26 ;  /* 0x0000b01a01007387 */ /* 0x0003e20000100a00 */
[----:B0-----:R-:W-:-:S03]  /*12520*/  IMAD.MOV.U32 R14, RZ, RZ, 0x29460138 ;  /* 0x29460138ff0e7424 */ /* 0x001fc600078e00ff */
[----:B------:R0:W-:Y:S01]  /*12530*/  STL.64 [R1+0xc8], R22 ;  /* 0x0000c81601007387 */ /* 0x0001e20000100a00 */
[----:B------:R-:W-:Y:S02]  /*12540*/  IMAD.MOV.U32 R15, RZ, RZ, -0x41e883a8 ;  /* 0xbe177c58ff0f7424 */ /* 0x000fe400078e00ff */
[----:B--2---:R-:W-:Y:S01]  /*12550*/  IMAD.MOV.U32 R8, RZ, RZ, 0xe740a6c ;  /* 0x0e740a6cff087424 */ /* 0x004fe200078e00ff */
[----:B------:R2:W-:Y:S01]  /*12560*/  STL.64 [R1+0xd8], R24 ;  /* 0x0000d81801007387 */ /* 0x0005e20000100a00 */
[----:B------:R-:W-:-:S03]  /*12570*/  IMAD.MOV.U32 R9, RZ, RZ, -0x4213db43 ;  /* 0xbdec24bdff097424 */ /* 0x000fc600078e00ff */
[----:B------:R3:W-:Y:S01]  /*12580*/  STL.64 [R1+0x1b0], R10 ;  /* 0x0001b00a01007387 */ /* 0x0007e20000100a00 */
[----:B-1----:R-:W-:Y:S01]  /*12590*/  MOV R26, 0xabd6b83e ;  /* 0xabd6b83e001a7802 */ /* 0x002fe20000000f00 */
[----:B------:R-:W-:Y:S02]  /*125a0*/  IMAD.MOV.U32 R27, RZ, RZ, 0x3ee00a9c ;  /* 0x3ee00a9cff1b7424 */ /* 0x000fe400078e00ff */
[----:B------:R1:W-:Y:S01]  /*125b0*/  STL.64 [R1+0x1d0], R4 ;  /* 0x0001d00401007387 */ /* 0x0003e20000100a00 */
[----:B0-----:R-:W-:Y:S01]  /*125c0*/  MOV R22, 0xcde3f847 ;  /* 0xcde3f84700167802 */ /* 0x001fe20000000f00 */
[----:B------:R-:W-:Y:S02]  /*125d0*/  IMAD.MOV.U32 R23, RZ, RZ, 0x3e8280f2 ;  /* 0x3e8280f2ff177424 */ /* 0x000fe400078e00ff */
[----:B------:R0:W-:Y:S01]  /*125e0*/  STL.64 [R1+0xf8], R20 ;  /* 0x0000f81401007387 */ /* 0x0001e20000100a00 */
[----:B--2---:R-:W-:Y:S02]  /*125f0*/  IMAD.MOV.U32 R24, RZ, RZ, 0x30de114c ;  /* 0x30de114cff187424 */ /* 0x004fe400078e00ff */
[----:B------:R-:W-:Y:S01]  /*12600*/  IMAD.MOV.U32 R25, RZ, RZ, 0x3e49aa7a ;  /* 0x3e49aa7aff197424 */ /* 0x000fe200078e00ff */
[----:B---3--:R-:W-:Y:S01]  /*12610*/  MOV R11, 0x3e3ac0d4 ;  /* 0x3e3ac0d4000b7802 */ /* 0x008fe20000000f00 */
[----:B------:R-:W-:Y:S01]  /*12620*/  IMAD.MOV.U32 R10, RZ, RZ, 0x55e25360 ;  /* 0x55e25360ff0a7424 */ /* 0x000fe200078e00ff */
[----:B------:R2:W-:Y:S01]  /*12630*/  STL.64 [R1+0x1d8], R6 ;  /* 0x0001d80601007387 */ /* 0x0005e20000100a00 */
[----:B-1----:R-:W-:Y:S01]  /*12640*/  IMAD.MOV.U32 R4, RZ, RZ, 0x6c188672 ;  /* 0x6c188672ff047424 */ /* 0x002fe200078e00ff */
[----:B------:R-:W-:-:S02]  /*12650*/  MOV R5, 0x3de1b105 ;  /* 0x3de1b10500057802 */ /* 0x000fc40000000f00 */
[----:B------:R1:W-:Y:S01]  /*12660*/  STL.64 [R1+0x200], R14 ;  /* 0x0002000e01007387 */ /* 0x0003e20000100a00 */
[----:B0-----:R-:W-:Y:S02]  /*12670*/  IMAD.MOV.U32 R20, RZ, RZ, 0x4bf3c34e ;  /* 0x4bf3c34eff147424 */ /* 0x001fe400078e00ff */
[----:B------:R-:W-:Y:S01]  /*12680*/  IMAD.MOV.U32 R21, RZ, RZ, 0x3dfc9b43 ;  /* 0x3dfc9b43ff157424 */ /* 0x000fe200078e00ff */
[----:B------:R0:W-:Y:S01]  /*12690*/  STL.64 [R1+0x1e8], R8 ;  /* 0x0001e80801007387 */ /* 0x0001e20000100a00 */
[----:B--2---:R-:W-:Y:S01]  /*126a0*/  MOV R6, 0x34225759 ;  /* 0x3422575900067802 */ /* 0x004fe20000000f00 */
[----:B------:R-:W-:Y:S02]  /*126b0*/  IMAD.MOV.U32 R7, RZ, RZ, 0x3daa55da ;  /* 0x3daa55daff077424 */ /* 0x000fe400078e00ff */
[----:B------:R2:W-:Y:S01]  /*126c0*/  STL.64 [R1+0x100], R26 ;  /* 0x0001001a01007387 */ /* 0x0005e20000100a00 */
[----:B-1----:R-:W-:Y:S02]  /*126d0*/  IMAD.MOV.U32 R14, RZ, RZ, 0x2a398b8f ;  /* 0x2a398b8fff0e7424 */ /* 0x002fe400078e00ff */
[----:B------:R-:W-:Y:S01]  /*126e0*/  IMAD.MOV.U32 R15, RZ, RZ, 0x3c75d3b4 ;  /* 0x3c75d3b4ff0f7424 */ /* 0x000fe200078e00ff */
[----:B------:R1:W-:Y:S01]  /*126f0*/  STL.64 [R1+0x118], R22 ;  /* 0x0001181601007387 */ /* 0x0003e20000100a00 */
[----:B0-----:R-:W-:Y:S01]  /*12700*/  IMAD.MOV.U32 R8, RZ, RZ, 0x309d6007 ;  /* 0x309d6007ff087424 */ /* 0x001fe200078e00ff */
[----:B------:R-:W-:-:S02]  /*12710*/  MOV R9, 0xbcf2c681 ;  /* 0xbcf2c68100097802 */ /* 0x000fc40000000f00 */
[----:B------:R0:W-:Y:S01]  /*12720*/  STL.64 [R1+0x128], R24 ;  /* 0x0001281801007387 */ /* 0x0001e20000100a00 */
[----:B--2---:R-:W-:-:S03]  /*12730*/  IMAD.MOV.U32 R26, RZ, RZ, -0x5b992462 ;  /* 0xa466db9eff1a7424 */ /* 0x004fc600078e00ff */
[----:B------:R2:W-:Y:S01]  /*12740*/  STL.64 [R1+0x1f8], R10 ;  /* 0x0001f80a01007387 */ /* 0x0005e20000100a00 */
[----:B------:R-:W-:-:S03]  /*12750*/  MOV R27, 0x3d3113e3 ;  /* 0x3d3113e3001b7802 */ /* 0x000fc60000000f00 */
[----:B------:R3:W-:Y:S01]  /*12760*/  STL.64 [R1+0x210], R4 ;  /* 0x0002100401007387 */ /* 0x0007e20000100a00 */
[----:B-1----:R-:W-:Y:S01]  /*12770*/  IMAD.MOV.U32 R22, RZ, RZ, 0xa10cd82 ;  /* 0x0a10cd82ff167424 */ /* 0x002fe200078e00ff */
[----:B------:R-:W-:Y:S02]  /*12780*/  MOV R23, 0x3d651958 ;  /* 0x3d65195800177802 */ /* 0x000fe40000000f00 */
[----:B------:R1:W-:Y:S01]  /*12790*/  STL.64 [R1+0x140], R20 ;  /* 0x0001401401007387 */ /* 0x0003e20000100a00 */
[----:B0-----:R-:W-:Y:S01]  /*127a0*/  MOV R24, 0x448455ea ;  /* 0x448455ea00187802 */ /* 0x001fe20000000f00 */
[----:B------:R-:W-:Y:S01]  /*127b0*/  IMAD.MOV.U32 R25, RZ, RZ, -0x42d3f975 ;  /* 0xbd2c068bff197424 */ /* 0x000fe200078e00ff */
[----:B--2---:R-:W-:Y:S01]  /*127c0*/  MOV R10, 0x56b95f3b ;  /* 0x56b95f3b000a7802 */ /* 0x004fe20000000f00 */
[----:B------:R-:W-:Y:S01]  /*127d0*/  IMAD.MOV.U32 R11, RZ, RZ, 0x3d60675f ;  /* 0x3d60675fff0b7424 */ /* 0x000fe200078e00ff */
[----:B------:R0:W-:Y:S01]  /*127e0*/  STL.64 [R1+0x220], R6 ;  /* 0x0002200601007387 */ /* 0x0001e20000100a00 */
[----:B---3--:R-:W-:Y:S01]  /*127f0*/  MOV R4, 0x637bc2b8 ;  /* 0x637bc2b800047802 */ /* 0x008fe20000000f00 */
[----:B------:R-:W-:-:S02]  /*12800*/  IMAD.MOV.U32 R5, RZ, RZ, 0x3d03f2fe ;  /* 0x3d03f2feff057424 */ /* 0x000fc400078e00ff */
[----:B------:R2:W-:Y:S01]  /*12810*/  STL.64 [R1+0x248], R14 ;  /* 0x0002480e01007387 */ /* 0x0005e20000100a00 */
[----:B-1----:R-:W-:Y:S01]  /*12820*/  MOV R20, 0x3b990ee6 ;  /* 0x3b990ee600147802 */ /* 0x002fe20000000f00 */
[----:B------:R-:W-:Y:S02]  /*12830*/  IMAD.MOV.U32 R21, RZ, RZ, 0x3f70ee64 ;  /* 0x3f70ee64ff157424 */ /* 0x000fe400078e00ff */
[----:B------:R1:W-:Y:S01]  /*12840*/  STL.64 [R1+0x228], R8 ;  /* 0x0002280801007387 */ /* 0x0003e20000100a00 */
[----:B0-----:R-:W-:-:S03]  /*12850*/  IMAD.MOV.U32 R6, RZ, RZ, 0x465fa859 ;  /* 0x465fa859ff067424 */ /* 0x001fc600078e00ff */
[----:B------:R0:W-:Y:S01]  /*12860*/  STL.64 [R1+0x150], R26 ;  /* 0x0001501a01007387 */ /* 0x0001e20000100a00 */
[----:B------:R-:W-:Y:S02]  /*12870*/  IMAD.MOV.U32 R7, RZ, RZ, 0x3f2e13ce ;  /* 0x3f2e13ceff077424 */ /* 0x000fe400078e00ff */
[----:B--2---:R-:W-:Y:S01]  /*12880*/  IMAD.MOV.U32 R14, RZ, RZ, 0x62204ef4 ;  /* 0x62204ef4ff0e7424 */ /* 0x004fe200078e00ff */
[----:B------:R-:W-:Y:S01]  /*12890*/  MOV R15, 0x3ee73df4 ;  /* 0x3ee73df4000f7802 */ /* 0x000fe20000000f00 */
[----:B------:R2:W-:Y:S01]  /*128a0*/  STL.64 [R1+0x168], R22 ;  /* 0x0001681601007387 */ /* 0x0005e20000100a00 */
[----:B-1----:R-:W-:Y:S01]  /*128b0*/  IMAD.MOV.U32 R8, RZ, RZ, 0x5bf2d984 ;  /* 0x5bf2d984ff087424 */ /* 0x002fe200078e00ff */
[----:B------:R-:W-:Y:S02]  /*128c0*/  MOV R9, 0x3f318b9b ;  /* 0x3f318b9b00097802 */ /* 0x000fe40000000f00 */
[----:B------:R1:W-:Y:S01]  /*128d0*/  STL.64 [R1+0x178], R24 ;  /* 0x0001781801007387 */ /* 0x0003e20000100a00 */
[----:B0-----:R-:W-:-:S03]  /*128e0*/  IMAD.MOV.U32 R26, RZ, RZ, -0x3291620 ;  /* 0xfcd6e9e0ff1a7424 */ /* 0x001fc600078e00ff */
[----:B------:R0:W-:Y:S01]  /*128f0*/  STL.64 [R1+0x238], R10 ;  /* 0x0002380a01007387 */ /* 0x0001e20000100a00 */
[----:B------:R-:W-:-:S03]  /*12900*/  IMAD.MOV.U32 R27, RZ, RZ, 0x3f4948b0 ;  /* 0x3f4948b0ff1b7424 */ /* 0x000fc600078e00ff */
[----:B------:R3:W-:Y:S01]  /*12910*/  STL.64 [R1+0x250], R4 ;  /* 0x0002500401007387 */ /* 0x0007e20000100a00 */
[----:B--2---:R-:W-:Y:S02]  /*12920*/  IMAD.MOV.U32 R22, RZ, RZ, -0x250b01ad ;  /* 0xdaf4fe53ff167424 */ /* 0x004fe400078e00ff */
[----:B------:R-:W-:Y:S01]  /*12930*/  IMAD.MOV.U32 R23, RZ, RZ, 0x3f0bbf43 ;  /* 0x3f0bbf43ff177424 */ /* 0x000fe200078e00ff */
[----:B------:R2:W-:Y:S01]  /*12940*/  STL.64 [R1+0x190], R20 ;  /* 0x0001901401007387 */ /* 0x0005e20000100a00 */
[----:B-1----:R-:W-:Y:S01]  /*12950*/  IMAD.MOV.U32 R24, RZ, RZ, -0x51c6eae3 ;  /* 0xae39151dff187424 */ /* 0x002fe200078e00ff */
[----:B------:R-:W-:Y:S01]  /*12960*/  MOV R25, 0x3e626154 ;  /* 0x3e62615400197802 */ /* 0x000fe20000000f00 */
[----:B0-----:R-:W-:Y:S01]  /*12970*/  IMAD.MOV.U32 R10, RZ, RZ, -0x5d64a263 ;  /* 0xa29b5d9dff0a7424 */ /* 0x001fe200078e00ff */
[----:B------:R0:W-:Y:S01]  /*12980*/  STL.64 [R1+0x260], R6 ;  /* 0x0002600601007387 */ /* 0x0001e20000100a00 */
[----:B------:R-:W-:Y:S01]  /*12990*/  IMAD.MOV.U32 R11, RZ, RZ, -0x40ec2d5d ;  /* 0xbf13d2a3ff0b7424 */ /* 0x000fe200078e00ff */
[----:B---3--:R-:W-:Y:S01]  /*129a0*/  MOV R4, 0x1539310e ;  /* 0x1539310e00047802 */ /* 0x008fe20000000f00 */
        /* <DEDUP_REMOVED lines=14> */
[----:B0-----:R-:W-:-:S03]  /*12a90*/  MOV R26, 0x43a46f5d ;  /* 0x43a46f5d001a7802 */ /* 0x001fc60000000f00 */
[----:B------:R0:W-:Y:S01]  /*12aa0*/  STL.64 [R1+0x278], R10 ;  /* 0x0002780a01007387 */ /* 0x0001e20000100a00 */
[----:B------:R-:W-:-:S03]  /*12ab0*/  IMAD.MOV.U32 R27, RZ, RZ, -0x41b1bc8d ;  /* 0xbe4e4373ff1b7424 */ /* 0x000fc600078e00ff */
[----:B------:R3:W-:Y:S01]  /*12ac0*/  STL.64 [R1+0x298], R4 ;  /* 0x0002980401007387 */ /* 0x0007e20000100a00 */
[----:B-1----:R-:W-:Y:S01]  /*12ad0*/  MOV R22, 0x74f638bb ;  /* 0x74f638bb00167802 */ /* 0x002fe20000000f00 */
[----:B------:R-:W-:Y:S02]  /*12ae0*/  IMAD.MOV.U32 R23, RZ, RZ, 0x3d709627 ;  /* 0x3d709627ff177424 */ /* 0x000fe400078e00ff */
[----:B------:R1:W-:Y:S01]  /*12af0*/  STL.64 [R1+0x1e0], R20 ;  /* 0x0001e01401007387 */ /* 0x0003e20000100a00 */
[----:B--2---:R-:W-:Y:S02]  /*12b00*/  IMAD.MOV.U32 R24, RZ, RZ, -0x2439ec8f ;  /* 0xdbc61371ff187424 */ /* 0x004fe400078e00ff */
[----:B------:R-:W-:Y:S01]  /*12b10*/  IMAD.MOV.U32 R25, RZ, RZ, -0x42316888 ;  /* 0xbdce9778ff197424 */ /* 0x000fe200078e00ff */
[----:B------:R2:W-:Y:S01]  /*12b20*/  STL.64 [R1+0x2a0], R6 ;  /* 0x0002a00601007387 */ /* 0x0005e20000100a00 */
[----:B0-----:R-:W-:Y:S02]  /*12b30*/  IMAD.MOV.U32 R10, RZ, RZ, 0xdd501eb ;  /* 0x0dd501ebff0a7424 */ /* 0x001fe400078e00ff */
[----:B------:R-:W-:Y:S01]  /*12b40*/  IMAD.MOV.U32 R11, RZ, RZ, 0x3d850c3f ;  /* 0x3d850c3fff0b7424 */ /* 0x000fe200078e00ff */
[----:B------:R0:W-:Y:S01]  /*12b50*/  STL.64 [R1+0x2c8], R14 ;  /* 0x0002c80e01007387 */ /* 0x0001e20000100a00 */
[----:B---3--:R-:W-:-:S02]  /*12b60*/  IMAD.MOV.U32 R4, RZ, RZ, 0x465daec1 ;  /* 0x465daec1ff047424 */ /* 0x008fc400078e00ff */
[----:B------:R-:W-:Y:S01]  /*12b70*/  IMAD.MOV.U32 R5, RZ, RZ, 0x3ded9b15 ;  /* 0x3ded9b15ff057424 */ /* 0x000fe200078e00ff */
[----:B------:R3:W-:Y:S01]  /*12b80*/  STL.64 [R1+0x2b0], R8 ;  /* 0x0002b00801007387 */ /* 0x0007e20000100a00 */
[----:B-1----:R-:W-:Y:S02]  /*12b90*/  IMAD.MOV.U32 R20, RZ, RZ, -0x9a39112 ;  /* 0xf65c6eeeff147424 */ /* 0x002fe400078e00ff */
[----:B------:R-:W-:Y:S01]  /*12ba0*/  IMAD.MOV.U32 R21, RZ, RZ, -0x428cc0c7 ;  /* 0xbd733f39ff157424 */ /* 0x000fe200078e00ff */
[----:B--2---:R-:W-:Y:S01]  /*12bb0*/  MOV R7, 0xbdb812d3 ;  /* 0xbdb812d300077802 */ /* 0x004fe20000000f00 */
[----:B------:R-:W-:Y:S01]  /*12bc0*/  IMAD.MOV.U32 R6, RZ, RZ, -0x26b2acc5 ;  /* 0xd94d533bff067424 */ /* 0x000fe200078e00ff */
[----:B------:R1:W-:Y:S01]  /*12bd0*/  STL.64 [R1+0x1f0], R26 ;  /* 0x0001f01a01007387 */ /* 0x0003e20000100a00 */
[----:B0-----:R-:W-:Y:S01]  /*12be0*/  MOV R14, 0xd36b49dc ;  /* 0xd36b49dc000e7802 */ /* 0x001fe20000000f00 */
[----:B------:R-:W-:Y:S02]  /*12bf0*/  IMAD.MOV.U32 R15, RZ, RZ, -0x42c5b272 ;  /* 0xbd3a4d8eff0f7424 */ /* 0x000fe400078e00ff */
[----:B------:R0:W-:Y:S01]  /*12c00*/  STL.64 [R1+0x208], R22 ;  /* 0x0002081601007387 */ /* 0x0001e20000100a00 */
[----:B---3--:R-:W-:-:S02]  /*12c10*/  IMAD.MOV.U32 R8, RZ, RZ, -0x583e5998 ;  /* 0xa7c1a668ff087424 */ /* 0x008fc400078e00ff */
[----:B------:R-:W-:Y:S01]  /*12c20*/  IMAD.MOV.U32 R9, RZ, RZ, 0x3da587d7 ;  /* 0x3da587d7ff097424 */ /* 0x000fe200078e00ff */
[----:B------:R2:W-:Y:S01]  /*12c30*/  STL.64 [R1+0x218], R24 ;  /* 0x0002181801007387 */ /* 0x0005e20000100a00 */
[----:B-1----:R-:W-:-:S03]  /*12c40*/  IMAD.MOV.U32 R26, RZ, RZ, -0x7d4ffe18 ;  /* 0x82b001e8ff1a7424 */ /* 0x002fc600078e00ff */
[----:B------:R1:W-:Y:S01]  /*12c50*/  STL.64 [R1+0x2c0], R10 ;  /* 0x0002c00a01007387 */ /* 0x0003e20000100a00 */
[----:B------:R-:W-:Y:S01]  /*12c60*/  MOV R27, 0xbd3be161 ;  /* 0xbd3be161001b7802 */ /* 0x000fe20000000f00 */
[----:B0-----:R-:W-:Y:S02]  /*12c70*/  IMAD.MOV.U32 R22, RZ, RZ, 0x3b34e2b6 ;  /* 0x3b34e2b6ff167424 */ /* 0x001fe400078e00ff */
[----:B------:R0:W-:Y:S01]  /*12c80*/  STL.64 [R1+0x2d8], R4 ;  /* 0x0002d80401007387 */ /* 0x0001e20000100a00 */
[----:B------:R-:W-:-:S03]  /*12c90*/  MOV R23, 0x3f4547d9 ;  /* 0x3f4547d900177802 */ /* 0x000fc60000000f00 */
[----:B------:R3:W-:Y:S01]  /*12ca0*/  STL.64 [R1+0x230], R20 ;  /* 0x0002301401007387 */ /* 0x0007e20000100a00 */
[----:B--2---:R-:W-:Y:S01]  /*12cb0*/  MOV R24, 0x88b7ca00 ;  /* 0x88b7ca0000187802 */ /* 0x004fe20000000f00 */
[----:B------:R-:W-:Y:S02]  /*12cc0*/  IMAD.MOV.U32 R25, RZ, RZ, -0x40c1404f ;  /* 0xbf3ebfb1ff197424 */ /* 0x000fe400078e00ff */
[----:B-1----:R-:W-:Y:S01]  /*12cd0*/  IMAD.MOV.U32 R10, RZ, RZ, -0x2455cbbd ;  /* 0xdbaa3443ff0a7424 */ /* 0x002fe200078e00ff */
[----:B------:R-:W-:Y:S01]  /*12ce0*/  MOV R11, 0x3c91e54c ;  /* 0x3c91e54c000b7802 */ /* 0x000fe20000000f00 */
[----:B------:R1:W-:Y:S01]  /*12cf0*/  STL.64 [R1+0x2e8], R6 ;  /* 0x0002e80601007387 */ /* 0x0003e20000100a00 */
[----:B0-----:R-:W-:Y:S01]  /*12d00*/  IMAD.MOV.U32 R4, RZ, RZ, -0x72302230 ;  /* 0x8dcfddd0ff047424 */ /* 0x001fe200078e00ff */
[----:B------:R-:W-:Y:S02]  /*12d10*/  MOV R5, 0x3d17075e ;  /* 0x3d17075e00057802 */ /* 0x000fe40000000f00 */
[----:B------:R0:W-:Y:S01]  /*12d20*/  STL.64 [R1+0x310], R14 ;  /* 0x0003100e01007387 */ /* 0x0001e20000100a00 */
[----:B---3--:R-:W-:Y:S01]  /*12d30*/  MOV R20, 0x1871f27a ;  /* 0x1871f27a00147802 */ /* 0x008fe20000000f00 */
[----:B------:R-:W-:-:S02]  /*12d40*/  IMAD.MOV.U32 R21, RZ, RZ, -0x416fead6 ;  /* 0xbe90152aff157424 */ /* 0x000fc400078e00ff */
[----:B------:R2:W-:Y:S01]  /*12d50*/  STL.64 [R1+0x2f0], R8 ;  /* 0x0002f00801007387 */ /* 0x0005e20000100a00 */
[----:B-1----:R-:W-:Y:S01]  /*12d60*/  MOV R6, 0x6874f2c4 ;  /* 0x6874f2c400067802 */ /* 0x002fe20000000f00 */
[----:B------:R-:W-:Y:S02]  /*12d70*/  IMAD.MOV.U32 R7, RZ, RZ, 0x3f49b0ff ;  /* 0x3f49b0ffff077424 */ /* 0x000fe400078e00ff */
[----:B------:R1:W-:Y:S01]  /*12d80*/  STL.64 [R1+0x240], R26 ;  /* 0x0002401a01007387 */ /* 0x0003e20000100a00 */
[----:B0-----:R-:W-:Y:S02]  /*12d90*/  IMAD.MOV.U32 R14, RZ, RZ, 0x2846e81 ;  /* 0x02846e81ff0e7424 */ /* 0x001fe400078e00ff */
[----:B------:R-:W-:Y:S01]  /*12da0*/  IMAD.MOV.U32 R15, RZ, RZ, 0x3ee7db4c ;  /* 0x3ee7db4cff0f7424 */ /* 0x000fe200078e00ff */
[----:B------:R0:W-:Y:S01]  /*12db0*/  STL.64 [R1+0x258], R22 ;  /* 0x0002581601007387 */ /* 0x0001e20000100a00 */
[----:B--2---:R-:W-:Y:S02]  /*12dc0*/  IMAD.MOV.U32 R8, RZ, RZ, -0x1e210630 ;  /* 0xe1def9d0ff087424 */ /* 0x004fe400078e00ff */
[----:B------:R-:W-:Y:S01]  /*12dd0*/  IMAD.MOV.U32 R9, RZ, RZ, -0x414770d6 ;  /* 0xbeb88f2aff097424 */ /* 0x000fe200078e00ff */
[----:B------:R2:W-:Y:S01]  /*12de0*/  STL.64 [R1+0x268], R24 ;  /* 0x0002681801007387 */ /* 0x0005e20000100a00 */
[----:B-1----:R-:W-:-:S03]  /*12df0*/  IMAD.MOV.U32 R26, RZ, RZ, 0x27b3f020 ;  /* 0x27b3f020ff1a7424 */ /* 0x002fc600078e00ff */
[----:B------:R1:W-:Y:S01]  /*12e00*/  STL.64 [R1+0x300], R10 ;  /* 0x0003000a01007387 */ /* 0x0003e20000100a00 */
[----:B------:R-:W-:-:S03]  /*12e10*/  IMAD.MOV.U32 R27, RZ, RZ, -0x41283291 ;  /* 0xbed7cd6fff1b7424 */ /* 0x000fc600078e00ff */
[----:B------:R3:W-:Y:S01]  /*12e20*/  STL.64 [R1+0x318], R4 ;  /* 0x0003180401007387 */ /* 0x0007e20000100a00 */
[----:B0-----:R-:W-:Y:S02]  /*12e30*/  IMAD.MOV.U32 R22, RZ, RZ, -0x410111 ;  /* 0xffbefeefff167424 */ /* 0x001fe400078e00ff */
[----:B------:R-:W-:Y:S01]  /*12e40*/  IMAD.MOV.U32 R23, RZ, RZ, -0x41793d24 ;  /* 0xbe86c2dcff177424 */ /* 0x000fe200078e00ff */
[----:B------:R0:W-:Y:S01]  /*12e50*/  STL.64 [R1+0x280], R20 ;  /* 0x0002801401007387 */ /* 0x0001e20000100a00 */
[----:B--2---:R-:W-:Y:S01]  /*12e60*/  IMAD.MOV.U32 R24, RZ, RZ, -0x12e96cd9 ;  /* 0xed169327ff187424 */ /* 0x004fe200078e00ff */
[----:B------:R-:W-:Y:S02]  /*12e70*/  MOV R25, 0xbe54853c ;  /* 0xbe54853c00197802 */ /* 0x000fe40000000f00 */
[----:B-1----:R-:W-:Y:S01]  /*12e80*/  MOV R10, 0xb48ce058 ;  /* 0xb48ce058000a7802 */ /* 0x002fe20000000f00 */
[----:B------:R-:W-:Y:S01]  /*12e90*/  IMAD.MOV.U32 R11, RZ, RZ, 0x3f116908 ;  /* 0x3f116908ff0b7424 */ /* 0x000fe200078e00ff */
[----:B------:R1:W-:Y:S01]  /*12ea0*/  STL.64 [R1+0x328], R6 ;  /* 0x0003280601007387 */ /* 0x0003e20000100a00 */
[----:B---3--:R-:W-:Y:S01]  /*12eb0*/  IMAD.MOV.U32 R4, RZ, RZ, 0x74985d3f ;  /* 0x74985d3fff047424 */ /* 0x008fe200078e00ff */
[----:B------:R-:W-:-:S02]  /*12ec0*/  MOV R5, 0xbebc71c0 ;  /* 0xbebc71c000057802 */ /* 0x000fc40000000f00 */
[----:B------:R2:W-:Y:S01]  /*12ed0*/  STL.64 [R1+0x350], R14 ;  /* 0x0003500e01007387 */ /* 0x0005e20000100a00 */
[----:B0-----:R-:W-:Y:S01]  /*12ee0*/  IMAD.MOV.U32 R20, RZ, RZ, 0x3b2491f0 ;  /* 0x3b2491f0ff147424 */ /* 0x001fe200078e00ff */
[----:B------:R-:W-:Y:S02]  /*12ef0*/  MOV R21, 0xbe1040c5 ;  /* 0xbe1040c500157802 */ /* 0x000fe40000000f00 */
[----:B------:R0:W-:Y:S01]  /*12f00*/  STL.64 [R1+0x338], R8 ;  /* 0x0003380801007387 */ /* 0x0001e20000100a00 */
[----:B-1----:R-:W-:-:S03]  /*12f10*/  IMAD.MOV.U32 R6, RZ, RZ, -0x60f6e9b4 ;  /* 0x9f09164cff067424 */ /* 0x002fc600078e00ff */
[----:B------:R1:W-:Y:S01]  /*12f20*/  STL.64 [R1+0x290], R26 ;  /* 0x0002901a01007387 */ /* 0x0003e20000100a00 */
[----:B------:R-:W-:Y:S02]  /*12f30*/  IMAD.MOV.U32 R7, RZ, RZ, 0x3eade37d ;  /* 0x3eade37dff077424 */ /* 0x000fe400078e00ff */
[----:B--2---:R-:W-:Y:S01]  /*12f40*/  IMAD.MOV.U32 R14, RZ, RZ, 0x1a8b7696 ;  /* 0x1a8b7696ff0e7424 */ /* 0x004fe200078e00ff */
[----:B------:R-:W-:Y:S01]  /*12f50*/  MOV R15, 0x3e2d9a9f ;  /* 0x3e2d9a9f000f7802 */ /* 0x000fe20000000f00 */
[----:B------:R2:W-:Y:S01]  /*12f60*/  STL.64 [R1+0x2a8], R22 ;  /* 0x0002a81601007387 */ /* 0x0005e20000100a00 */
[----:B0-----:R-:W-:Y:S01]  /*12f70*/  IMAD.MOV.U32 R8, RZ, RZ, 0x5bab6ada ;  /* 0x5bab6adaff087424 */ /* 0x001fe200078e00ff */
[----:B------:R-:W-:Y:S02]  /*12f80*/  MOV R9, 0x3dc04151 ;  /* 0x3dc0415100097802 */ /* 0x000fe40000000f00 */
[----:B------:R0:W-:Y:S01]  /*12f90*/  STL.64 [R1+0x2b8], R24 ;  /* 0x0002b81801007387 */ /* 0x0001e20000100a00 */
[----:B-1----:R-:W-:-:S03]  /*12fa0*/  MOV R26, 0x7e1c9d1f ;  /* 0x7e1c9d1f001a7802 */ /* 0x002fc60000000f00 */
[----:B------:R1:W-:Y:S01]  /*12fb0*/  STL.64 [R1+0x340], R10 ;  /* 0x0003400a01007387 */ /* 0x0003e20000100a00 */
[----:B------:R-:W-:-:S03]  /*12fc0*/  IMAD.MOV.U32 R27, RZ, RZ, -0x42f0b9fb ;  /* 0xbd0f4605ff1b7424 */ /* 0x000fc600078e00ff */
[----:B------:R3:W-:Y:S01]  /*12fd0*/  STL.64 [R1+0x360], R4 ;  /* 0x0003600401007387 */ /* 0x0007e20000100a00 */
[----:B--2---:R-:W-:Y:S01]  /*12fe0*/  MOV R22, 0xdf2eb8b6 ;  /* 0xdf2eb8b600167802 */ /* 0x004fe20000000f00 */
[----:B------:R-:W-:Y:S02]  /*12ff0*/  IMAD.MOV.U32 R23, RZ, RZ, -0x427cd717 ;  /* 0xbd8328e9ff177424 */ /* 0x000fe400078e00ff */
[----:B------:R2:W-:Y:S01]  /*13000*/  STL.64 [R1+0x2d0], R20 ;  /* 0x0002d01401007387 */ /* 0x0005e20000100a00 */
[----:B0-----:R-:W-:Y:S02]  /*13010*/  IMAD.MOV.U32 R24, RZ, RZ, 0x46a086e5 ;  /* 0x46a086e5ff187424 */ /* 0x001fe400078e00ff */
[----:B------:R-:W-:Y:S01]  /*13020*/  IMAD.MOV.U32 R25, RZ, RZ, 0x3d4def3f ;  /* 0x3d4def3fff197424 */ /* 0x000fe200078e00ff */
[----:B-1----:R-:W-:Y:S01]  /*13030*/  MOV R10, 0x49f4e3be ;  /* 0x49f4e3be000a7802 */ /* 0x002fe20000000f00 */
[----:B------:R-:W-:Y:S01]  /*13040*/  IMAD.MOV.U32 R11, RZ, RZ, -0x41b1871c ;  /* 0xbe4e78e4ff0b7424 */ /* 0x000fe200078e00ff */
[----:B------:R0:W-:Y:S01]  /*13050*/  STL.64 [R1+0x368], R6 ;  /* 0x0003680601007387 */ /* 0x0001e20000100a00 */
[----:B---3--:R-:W-:Y:S01]  /*13060*/  MOV R4, 0x12618752 ;  /* 0x1261875200047802 */ /* 0x008fe20000000f00 */
[----:B------:R-:W-:-:S02]  /*13070*/  IMAD.MOV.U32 R5, RZ, RZ, -0x4204eb0e ;  /* 0xbdfb14f2ff057424 */ /* 0x000fc400078e00ff */
[----:B------:R1:W-:Y:S01]  /*13080*/  STL.64 [R1+0x390], R14 ;  /* 0x0003900e01007387 */ /* 0x0003e20000100a00 */
[----:B--2---:R-:W-:Y:S02]  /*13090*/  IMAD.MOV.U32 R20, RZ, RZ, 0x2da7bf9 ;  /* 0x02da7bf9ff147424 */ /* 0x004fe400078e00ff */
[----:B------:R-:W-:Y:S01]  /*130a0*/  IMAD.MOV.U32 R21, RZ, RZ, -0x40b3c1f5 ;  /* 0xbf4c3e0bff157424 */ /* 0x000fe200078e00ff */
[----:B------:R2:W-:Y:S01]  /*130b0*/  STL.64 [R1+0x378], R8 ;  /* 0x0003780801007387 */ /* 0x0005e20000100a00 */
[----:B0-----:R-:W-:-:S03]  /*130c0*/  IMAD.MOV.U32 R6, RZ, RZ, -0x3a1dd552 ;  /* 0xc5e22aaeff067424 */ /* 0x001fc600078e00ff */
[----:B------:R0:W-:Y:S01]  /*130d0*/  STL.64 [R1+0x2e0], R26 ;  /* 0x0002e01a01007387 */ /* 0x0001e20000100a00 */
[----:B------:R-:W-:Y:S02]  /*130e0*/  IMAD.MOV.U32 R7, RZ, RZ, -0x42380d06 ;  /* 0xbdc7f2faff077424 */ /* 0x000fe400078e00ff */
[----:B-1----:R-:W-:Y:S01]  /*130f0*/  IMAD.MOV.U32 R14, RZ, RZ, -0x4602deae ;  /* 0xb9fd2152ff0e7424 */ /* 0x002fe200078e00ff */
[----:B------:R-:W-:Y:S01]  /*13100*/  MOV R15, 0xbc5d3b49 ;  /* 0xbc5d3b49000f7802 */ /* 0x000fe20000000f00 */
[----:B------:R1:W-:Y:S01]  /*13110*/  STL.64 [R1+0x2f8], R22 ;  /* 0x0002f81601007387 */ /* 0x0003e20000100a00 */
[----:B--2---:R-:W-:Y:S01]  /*13120*/  MOV R8, 0x90f49aab ;  /* 0x90f49aab00087802 */ /* 0x004fe20000000f00 */
[----:B------:R-:W-:Y:S02]  /*13130*/  IMAD.MOV.U32 R9, RZ, RZ, 0x3cd70880 ;  /* 0x3cd70880ff097424 */ /* 0x000fe400078e00ff */
[----:B------:R2:W-:Y:S01]  /*13140*/  STL.64 [R1+0x308], R24 ;  /* 0x0003081801007387 */ /* 0x0005e20000100a00 */
[----:B0-----:R-:W-:Y:S01]  /*13150*/  IMAD.MOV.U32 R26, RZ, RZ, -0x7a5bdc86 ;  /* 0x85a4237aff1a7424 */ /* 0x001fe200078e00ff */
[----:B------:R-:W-:-:S02]  /*13160*/  MOV R27, 0xbf33999a ;  /* 0xbf33999a001b7802 */ /* 0x000fc40000000f00 */
[----:B------:R0:W-:Y:S01]  /*13170*/  STL.64 [R1+0x388], R10 ;  /* 0x0003880a01007387 */ /* 0x0001e20000100a00 */
[----:B-1----:R-:W-:-:S03]  /*13180*/  IMAD.MOV.U32 R22, RZ, RZ, -0x26fd4353 ;  /* 0xd902bcadff167424 */ /* 0x002fc600078e00ff */
[----:B------:R1:W-:Y:S01]  /*13190*/  STL.64 [R1+0x3a0], R4 ;  /* 0x0003a00401007387 */ /* 0x0003e20000100a00 */
[----:B------:R-:W-:-:S03]  /*131a0*/  MOV R23, 0xbf04ce3f ;  /* 0xbf04ce3f00177802 */ /* 0x000fc60000000f00 */
[----:B------:R3:W-:Y:S01]  /*131b0*/  STL.64 [R1+0x320], R20 ;  /* 0x0003201401007387 */ /* 0x0007e20000100a00 */
[----:B--2---:R-:W-:Y:S01]  /*131c0*/  MOV R24, 0x5b7cb45e ;  /* 0x5b7cb45e00187802 */ /* 0x004fe20000000f00 */
[----:B------:R-:W-:Y:S02]  /*131d0*/  IMAD.MOV.U32 R25, RZ, RZ, 0x3df13b3c ;  /* 0x3df13b3cff197424 */ /* 0x000fe400078e00ff */
[----:B0-----:R-:W-:Y:S01]  /*131e0*/  IMAD.MOV.U32 R10, RZ, RZ, 0x3cc20208 ;  /* 0x3cc20208ff0a7424 */ /* 0x001fe200078e00ff */
[----:B------:R0:W-:Y:S01]  /*131f0*/  STL.64 [R1+0x3b0], R6 ;  /* 0x0003b00601007387 */ /* 0x0001e20000100a00 */
[----:B------:R-:W-:Y:S02]  /*13200*/  IMAD.MOV.U32 R11, RZ, RZ, -0x427d1854 ;  /* 0xbd82e7acff0b7424 */ /* 0x000fe400078e00ff */
[----:B-1----:R-:W-:Y:S01]  /*13210*/  IMAD.MOV.U32 R4, RZ, RZ, -0x2d72fff ;  /* 0xfd28d001ff047424 */ /* 0x002fe200078e00ff */
[----:B------:R1:W-:Y:S01]  /*13220*/  STL.64 [R1+0x3d8], R14 ;  /* 0x0003d80e01007387 */ /* 0x0003e20000100a00 */
[----:B------:R-:W-:Y:S01]  /*13230*/  IMAD.MOV.U32 R5, RZ, RZ, -0x42d398ea ;  /* 0xbd2c6716ff057424 */ /* 0x000fe200078e00ff */
[----:B---3--:R-:W-:Y:S01]  /*13240*/  MOV R20, 0xcf33153c ;  /* 0xcf33153c00147802 */ /* 0x008fe20000000f00 */
[----:B------:R-:W-:Y:S01]  /*13250*/  IMAD.MOV.U32 R21, RZ, RZ, -0x4171398a ;  /* 0xbe8ec676ff157424 */ /* 0x000fe200078e00ff */
[----:B------:R2:W-:Y:S01]  /*13260*/  STL.64 [R1+0x3b8], R8 ;  /* 0x0003b80801007387 */ /* 0x0005e20000100a00 */
[----:B0-----:R-:W-:Y:S01]  /*13270*/  IMAD.MOV.U32 R6, RZ, RZ, 0x4839c039 ;  /* 0x4839c039ff067424 */ /* 0x001fe200078e00ff */
[----:B------:R-:W-:-:S02]  /*13280*/  MOV R7, 0xbf124760 ;  /* 0xbf12476000077802 */ /* 0x000fc40000000f00 */
[----:B------:R0:W-:Y:S01]  /*13290*/  STL.64 [R1+0x330], R26 ;  /* 0x0003301a01007387 */ /* 0x0001e20000100a00 */
[----:B-1----:R-:W-:Y:S01]  /*132a0*/  MOV R14, 0xc1b3cc36 ;  /* 0xc1b3cc36000e7802 */ /* 0x002fe20000000f00 */
[----:B------:R-:W-:Y:S02]  /*132b0*/  IMAD.MOV.U32 R15, RZ, RZ, -0x41137dc1 ;  /* 0xbeec823fff0f7424 */ /* 0x000fe400078e00ff */
[----:B------:R1:W-:Y:S01]  /*132c0*/  STL.64 [R1+0x348], R22 ;  /* 0x0003481601007387 */ /* 0x0003e20000100a00 */
[----:B--2---:R-:W-:Y:S01]  /*132d0*/  MOV R8, 0xc5148e27 ;  /* 0xc5148e2700087802 */ /* 0x004fe20000000f00 */
[----:B------:R-:W-:Y:S02]  /*132e0*/  IMAD.MOV.U32 R9, RZ, RZ, -0x40d5dfbe ;  /* 0xbf2a2042ff097424 */ /* 0x000fe400078e00ff */
[----:B------:R2:W-:Y:S01]  /*132f0*/  STL.64 [R1+0x358], R24 ;  /* 0x0003581801007387 */ /* 0x0005e20000100a00 */
[----:B0-----:R-:W-:-:S03]  /*13300*/  IMAD.MOV.U32 R26, RZ, RZ, 0x304ac16b ;  /* 0x304ac16bff1a7424 */ /* 0x001fc600078e00ff */
[----:B------:R0:W-:Y:S01]  /*13310*/  STL.64 [R1+0x3c8], R10 ;  /* 0x0003c80a01007387 */ /* 0x0001e20000100a00 */
[----:B------:R-:W-:Y:S02]  /*13320*/  IMAD.MOV.U32 R27, RZ, RZ, 0x3e5efe94 ;  /* 0x3e5efe94ff1b7424 */ /* 0x000fe400078e00ff */
[----:B-1----:R-:W-:Y:S01]  /*13330*/  IMAD.MOV.U32 R22, RZ, RZ, 0x70791e5e ;  /* 0x70791e5eff167424 */ /* 0x002fe200078e00ff */
[----:B------:R1:W-:Y:S01]  /*13340*/  STL.64 [R1+0x3e0], R4 ;  /* 0x0003e00401007387 */ /* 0x0003e20000100a00 */
[----:B------:R-:W-:-:S03]  /*13350*/  IMAD.MOV.U32 R23, RZ, RZ, -0x42afcc46 ;  /* 0xbd5033baff177424 */ /* 0x000fc600078e00ff */
[----:B------:R3:W-:Y:S01]  /*13360*/  STL.64 [R1+0x370], R20 ;  /* 0x0003701401007387 */ /* 0x0007e20000100a00 */
[----:B--2---:R-:W-:Y:S01]  /*13370*/  IMAD.MOV.U32 R24, RZ, RZ, -0x4358316d ;  /* 0xbca7ce93ff187424 */ /* 0x004fe200078e00ff */
[----:B------:R-:W-:Y:S01]  /*13380*/  MOV R25, 0x3de9911d ;  /* 0x3de9911d00197802 */ /* 0x000fe20000000f00 */
[----:B0-----:R-:W-:Y:S01]  /*13390*/  IMAD.MOV.U32 R10, RZ, RZ, -0x34db89f5 ;  /* 0xcb24760bff0a7424 */ /* 0x001fe200078e00ff */
[----:B------:R-:W-:Y:S01]  /*133a0*/  MOV R11, 0x3f11d1e9 ;  /* 0x3f11d1e9000b7802 */ /* 0x000fe20000000f00 */
[----:B------:R0:W-:Y:S01]  /*133b0*/  STL.64 [R1+0x3f0], R6 ;  /* 0x0003f00601007387 */ /* 0x0001e20000100a00 */
[----:B-1----:R-:W-:Y:S02]  /*133c0*/  IMAD.MOV.U32 R4, RZ, RZ, 0x19652fd9 ;  /* 0x19652fd9ff047424 */ /* 0x002fe400078e00ff */
[----:B------:R-:W-:Y:S01]  /*133d0*/  IMAD.MOV.U32 R5, RZ, RZ, -0x413cc715 ;  /* 0xbec338ebff057424 */ /* 0x000fe200078e00ff */
[----:B------:R1:W-:Y:S01]  /*133e0*/  STL.64 [R1+0x418], R14 ;  /* 0x0004180e01007387 */ /* 0x0003e20000100a00 */
[----:B---3--:R-:W-:Y:S01]  /*133f0*/  IMAD.MOV.U32 R20, RZ, RZ, 0x337812c4 ;  /* 0x337812c4ff147424 */ /* 0x008fe200078e00ff */
[----:B------:R-:W-:-:S02]  /*13400*/  MOV R21, 0x3d949465 ;  /* 0x3d94946500157802 */ /* 0x000fc40000000f00 */
[----:B------:R2:W-:Y:S01]  /*13410*/  STL.64 [R1+0x400], R8 ;  /* 0x0004000801007387 */ /* 0x0005e20000100a00 */
[----:B0-----:R-:W-:Y:S01]  /*13420*/  MOV R6, 0xde0bb2eb ;  /* 0xde0bb2eb00067802 */ /* 0x001fe20000000f00 */
[----:B------:R-:W-:Y:S02]  /*13430*/  IMAD.MOV.U32 R7, RZ, RZ, -0x4209a631 ;  /* 0xbdf659cfff077424 */ /* 0x000fe400078e00ff */
[----:B------:R0:W-:Y:S01]  /*13440*/  STL.64 [R1+0x380], R26 ;  /* 0x0003801a01007387 */ /* 0x0001e20000100a00 */
[----:B-1----:R-:W-:-:S03]  /*13450*/  IMAD.MOV.U32 R14, RZ, RZ, -0xccb373d ;  /* 0xf334c8c3ff0e7424 */ /* 0x002fc600078e00ff */
[----:B------:R1:W-:Y:S01]  /*13460*/  STL.64 [R1+0x398], R22 ;  /* 0x0003981601007387 */ /* 0x0003e20000100a00 */
[----:B------:R-:W-:Y:S02]  /*13470*/  IMAD.MOV.U32 R15, RZ, RZ, -0x41c4ea45 ;  /* 0xbe3b15bbff0f7424 */ /* 0x000fe400078e00ff */
[----:B--2---:R-:W-:Y:S01]  /*13480*/  IMAD.MOV.U32 R8, RZ, RZ, -0x4132f3f1 ;  /* 0xbecd0c0fff087424 */ /* 0x004fe200078e00ff */
[----:B------:R2:W-:Y:S01]  /*13490*/  STL.64 [R1+0x3a8], R24 ;  /* 0x0003a81801007387 */ /* 0x0005e20000100a00 */
[----:B------:R-:W-:-:S03]  /*134a0*/  IMAD.MOV.U32 R9, RZ, RZ, -0x41773d99 ;  /* 0xbe88c267ff097424 */ /* 0x000fc600078e00ff */
[----:B------:R3:W-:Y:S01]  /*134b0*/  STL.64 [R1+0x408], R10 ;  /* 0x0004080a01007387 */ /* 0x0007e20000100a00 */
[----:B0-----:R-:W-:Y:S01]  /*134c0*/  MOV R26, 0xd11fe2b7 ;  /* 0xd11fe2b7001a7802 */ /* 0x001fe20000000f00 */
[----:B------:R-:W-:Y:S02]  /*134d0*/  IMAD.MOV.U32 R27, RZ, RZ, 0x3d614577 ;  /* 0x3d614577ff1b7424 */ /* 0x000fe400078e00ff */
[----:B------:R0:W-:Y:S01]  /*134e0*/  STL.64 [R1+0x428], R4 ;  /* 0x0004280401007387 */ /* 0x0001e20000100a00 */
[----:B-1----:R-:W-:Y:S01]  /*134f0*/  MOV R22, 0xc5a4fa71 ;  /* 0xc5a4fa7100167802 */ /* 0x002fe20000000f00 */
[----:B------:R-:W-:Y:S02]  /*13500*/  IMAD.MOV.U32 R23, RZ, RZ, -0x40c9ed76 ;  /* 0xbf36128aff177424 */ /* 0x000fe400078e00ff */
[----:B------:R1:W-:Y:S01]  /*13510*/  STL.64 [R1+0x3c0], R20 ;  /* 0x0003c01401007387 */ /* 0x0003e20000100a00 */
[----:B--2---:R-:W-:Y:S02]  /*13520*/  IMAD.MOV.U32 R24, RZ, RZ, 0x7360ef1f ;  /* 0x7360ef1fff187424 */ /* 0x004fe400078e00ff */
[----:B------:R-:W-:Y:S01]  /*13530*/  IMAD.MOV.U32 R25, RZ, RZ, 0x3f322be8 ;  /* 0x3f322be8ff197424 */ /* 0x000fe200078e00ff */
[----:B---3--:R-:W-:Y:S01]  /*13540*/  MOV R11, 0xbd14411c ;  /* 0xbd14411c000b7802 */ /* 0x008fe20000000f00 */
[----:B------:R-:W-:Y:S01]  /*13550*/  IMAD.MOV.U32 R10, RZ, RZ, 0x5ac40e35 ;  /* 0x5ac40e35ff0a7424 */ /* 0x000fe200078e00ff */
[----:B------:R2:W-:Y:S01]  /*13560*/  STL.64 [R1+0x430], R6 ;  /* 0x0004300601007387 */ /* 0x0005e20000100a00 */
[----:B0-----:R-:W-:Y:S01]  /*13570*/  IMAD.MOV.U32 R4, RZ, RZ, 0x2d677057 ;  /* 0x2d677057ff047424 */ /* 0x001fe200078e00ff */
[----:B------:R-:W-:-:S02]  /*13580*/  MOV R5, 0xbe0af0f3 ;  /* 0xbe0af0f300057802 */ /* 0x000fc40000000f00 */
[----:B------:R0:W-:Y:S01]  /*13590*/  STL.64 [R1+0x458], R14 ;  /* 0x0004580e01007387 */ /* 0x0001e20000100a00 */
[----:B-1----:R-:W-:Y:S02]  /*135a0*/  IMAD.MOV.U32 R20, RZ, RZ, -0xdf7f7f2 ;  /* 0xf208080eff147424 */ /* 0x002fe400078e00ff */
[----:B------:R-:W-:Y:S01]  /*135b0*/  IMAD.MOV.U32 R21, RZ, RZ, 0x3e830bdc ;  /* 0x3e830bdcff157424 */ /* 0x000fe200078e00ff */
[----:B------:R1:W-:Y:S01]  /*135c0*/  STL.64 [R1+0x440], R8 ;  /* 0x0004400801007387 */ /* 0x0003e20000100a00 */
[----:B--2---:R-:W-:Y:S01]  /*135d0*/  MOV R6, 0x831849dc ;  /* 0x831849dc00067802 */ /* 0x004fe20000000f00 */
[----:B------:R-:W-:Y:S02]  /*135e0*/  IMAD.MOV.U32 R7, RZ, RZ, 0x3dd9b9c5 ;  /* 0x3dd9b9c5ff077424 */ /* 0x000fe400078e00ff */
[----:B------:R2:W-:Y:S01]  /*135f0*/  STL.64 [R1+0x3d0], R26 ;  /* 0x0003d01a01007387 */ /* 0x0005e20000100a00 */
[----:B0-----:R-:W-:Y:S02]  /*13600*/  IMAD.MOV.U32 R14, RZ, RZ, 0x49cb50d9 ;  /* 0x49cb50d9ff0e7424 */ /* 0x001fe400078e00ff */
[----:B------:R-:W-:Y:S01]  /*13610*/  IMAD.MOV.U32 R15, RZ, RZ, 0x3d63fcc2 ;  /* 0x3d63fcc2ff0f7424 */ /* 0x000fe200078e00ff */
[----:B------:R0:W-:Y:S01]  /*13620*/  STL.64 [R1+0x3e8], R22 ;  /* 0x0003e81601007387 */ /* 0x0001e20000100a00 */
[----:B-1----:R-:W-:Y:S01]  /*13630*/  IMAD.MOV.U32 R8, RZ, RZ, 0x2b8692ba ;  /* 0x2b8692baff087424 */ /* 0x002fe200078e00ff */
[----:B------:R-:W-:-:S02]  /*13640*/  MOV R9, 0xbdc8d015 ;  /* 0xbdc8d01500097802 */ /* 0x000fc40000000f00 */
[----:B------:R1:W-:Y:S01]  /*13650*/  STL.64 [R1+0x3f8], R24 ;  /* 0x0003f81801007387 */ /* 0x0003e20000100a00 */
[----:B--2---:R-:W-:-:S03]  /*13660*/  IMAD.MOV.U32 R26, RZ, RZ, 0x29150428 ;  /* 0x29150428ff1a7424 */ /* 0x004fc600078e00ff */
[----:B------:R2:W-:Y:S01]  /*13670*/  STL.64 [R1+0x450], R10 ;  /* 0x0004500a01007387 */ /* 0x0005e20000100a00 */
[----:B------:R-:W-:-:S03]  /*13680*/  MOV R27, 0x3ee0d0e2 ;  /* 0x3ee0d0e2001b7802 */ /* 0x000fc60000000f00 */
[----:B------:R3:W-:Y:S01]  /*13690*/  STL.64 [R1+0x468], R4 ;  /* 0x0004680401007387 */ /* 0x0007e20000100a00 */
[----:B0-----:R-:W-:Y:S01]  /*136a0*/  IMAD.MOV.U32 R22, RZ, RZ, 0x4e5c87c2 ;  /* 0x4e5c87c2ff167424 */ /* 0x001fe200078e00ff */
[----:B------:R-:W-:Y:S02]  /*136b0*/  MOV R23, 0x3e974150 ;  /* 0x3e97415000177802 */ /* 0x000fe40000000f00 */
[----:B------:R0:W-:Y:S01]  /*136c0*/  STL.64 [R1+0x410], R20 ;  /* 0x0004101401007387 */ /* 0x0001e20000100a00 */
[----:B-1----:R-:W-:Y:S01]  /*136d0*/  MOV R24, 0x225a095b ;  /* 0x225a095b00187802 */ /* 0x002fe20000000f00 */
[----:B------:R-:W-:Y:S01]  /*136e0*/  IMAD.MOV.U32 R25, RZ, RZ, 0x3e69e630 ;  /* 0x3e69e630ff197424 */ /* 0x000fe200078e00ff */
[----:B--2---:R-:W-:Y:S01]  /*136f0*/  MOV R10, 0xafa33430 ;  /* 0xafa33430000a7802 */ /* 0x004fe20000000f00 */
[----:B------:R-:W-:Y:S01]  /*13700*/  IMAD.MOV.U32 R11, RZ, RZ, -0x437ae403 ;  /* 0xbc851bfdff0b7424 */ /* 0x000fe200078e00ff */
[----:B------:R1:W-:Y:S01]  /*13710*/  STL.64 [R1+0x478], R6 ;  /* 0x0004780601007387 */ /* 0x0003e20000100a00 */
[----:B---3--:R-:W-:Y:S01]  /*13720*/  MOV R4, 0x6d7de31e ;  /* 0x6d7de31e00047802 */ /* 0x008fe20000000f00 */
[----:B------:R-:W-:-:S02]  /*13730*/  IMAD.MOV.U32 R5, RZ, RZ, -0x42bd5a4f ;  /* 0xbd42a5b1ff057424 */ /* 0x000fc400078e00ff */
[----:B------:R2:W-:Y:S01]  /*13740*/  STL.64 [R1+0x4a0], R14 ;  /* 0x0004a00e01007387 */ /* 0x0005e20000100a00 */
[----:B0-----:R-:W-:Y:S01]  /*13750*/  MOV R20, 0xdb58623d ;  /* 0xdb58623d00147802 */ /* 0x001fe20000000f00 */
[----:B------:R-:W-:Y:S02]  /*13760*/  IMAD.MOV.U32 R21, RZ, RZ, 0x3e2b2a3a ;  /* 0x3e2b2a3aff157424 */ /* 0x000fe400078e00ff */
[----:B------:R0:W-:Y:S01]  /*13770*/  STL.64 [R1+0x480], R8 ;  /* 0x0004800801007387 */ /* 0x0001e20000100a00 */
[----:B-1----:R-:W-:-:S03]  /*13780*/  IMAD.MOV.U32 R6, RZ, RZ, -0x424684b8 ;  /* 0xbdb97b48ff067424 */ /* 0x002fc600078e00ff */
[----:B------:R1:W-:Y:S01]  /*13790*/  STL.64 [R1+0x420], R26 ;  /* 0x0004201a01007387 */ /* 0x0003e20000100a00 */
[----:B------:R-:W-:Y:S02]  /*137a0*/  IMAD.MOV.U32 R7, RZ, RZ, -0x40bc988d ;  /* 0xbf436773ff077424 */ /* 0x000fe400078e00ff */
[----:B--2---:R-:W-:Y:S01]  /*137b0*/  IMAD.MOV.U32 R14, RZ, RZ, 0x4cf48618 ;  /* 0x4cf48618ff0e7424 */ /* 0x004fe200078e00ff */
[----:B------:R-:W-:Y:S01]  /*137c0*/  MOV R15, 0xbef3382f ;  /* 0xbef3382f000f7802 */ /* 0x000fe20000000f00 */
[----:B------:R2:W-:Y:S01]  /*137d0*/  STL.64 [R1+0x438], R22 ;  /* 0x0004381601007387 */ /* 0x0005e20000100a00 */
[----:B0-----:R-:W-:Y:S01]  /*137e0*/  IMAD.MOV.U32 R8, RZ, RZ, -0x259354b7 ;  /* 0xda6cab49ff087424 */ /* 0x001fe200078e00ff */
[----:B------:R-:W-:Y:S02]  /*137f0*/  MOV R9, 0x3eaa8411 ;  /* 0x3eaa841100097802 */ /* 0x000fe40000000f00 */
[----:B------:R0:W-:Y:S01]  /*13800*/  STL.64 [R1+0x448], R24 ;  /* 0x0004481801007387 */ /* 0x0001e20000100a00 */
[----:B-1----:R-:W-:-:S03]  /*13810*/  IMAD.MOV.U32 R26, RZ, RZ, 0x60bd9bda ;  /* 0x60bd9bdaff1a7424 */ /* 0x002fc600078e00ff */
[----:B------:R1:W-:Y:S01]  /*13820*/  STL.64 [R1+0x490], R10 ;  /* 0x0004900a01007387 */ /* 0x0003e20000100a00 */
[----:B------:R-:W-:-:S03]  /*13830*/  IMAD.MOV.U32 R27, RZ, RZ, 0x3cf762c0 ;  /* 0x3cf762c0ff1b7424 */ /* 0x000fc600078e00ff */
[----:B------:R3:W-:Y:S01]  /*13840*/  STL.64 [R1+0x4a8], R4 ;  /* 0x0004a80401007387 */ /* 0x0007e20000100a00 */
[----:B--2---:R-:W-:Y:S02]  /*13850*/  IMAD.MOV.U32 R22, RZ, RZ, -0x5998b4a1 ;  /* 0xa6674b5fff167424 */ /* 0x004fe400078e00ff */
[----:B------:R-:W-:Y:S01]  /*13860*/  IMAD.MOV.U32 R23, RZ, RZ, 0x3da7bf5e ;  /* 0x3da7bf5eff177424 */ /* 0x000fe200078e00ff */
[----:B------:R2:W-:Y:S01]  /*13870*/  STL.64 [R1+0x460], R20 ;  /* 0x0004601401007387 */ /* 0x0005e20000100a00 */
[----:B0-----:R-:W-:Y:S01]  /*13880*/  IMAD.MOV.U32 R24, RZ, RZ, 0x90f18db ;  /* 0x090f18dbff187424 */ /* 0x001fe200078e00ff */
[----:B------:R-:W-:Y:S01]  /*13890*/  MOV R25, 0xbd754d6b ;  /* 0xbd754d6b00197802 */ /* 0x000fe20000000f00 */
[----:B-1----:R-:W-:Y:S01]  /*138a0*/  IMAD.MOV.U32 R10, RZ, RZ, 0x45495b37 ;  /* 0x45495b37ff0a7424 */ /* 0x002fe200078e00ff */
        /* <DEDUP_REMOVED lines=17> */
[----:B0-----:R-:W-:-:S03]  /*139c0*/  MOV R26, 0xd3ecb9d ;  /* 0x0d3ecb9d001a7802 */ /* 0x001fc60000000f00 */
[----:B------:R0:W-:Y:S01]  /*139d0*/  STL.64 [R1+0x4d0], R10 ;  /* 0x0004d00a01007387 */ /* 0x0001e20000100a00 */
[----:B------:R-:W-:-:S03]  /*139e0*/  IMAD.MOV.U32 R27, RZ, RZ, 0x3f31c095 ;  /* 0x3f31c095ff1b7424 */ /* 0x000fc600078e00ff */
[----:B------:R3:W-:Y:S01]  /*139f0*/  STL.64 [R1+0x4f0], R4 ;  /* 0x0004f00401007387 */ /* 0x0007e20000100a00 */
[----:B-1----:R-:W-:Y:S01]  /*13a00*/  MOV R22, 0x83130dc1 ;  /* 0x83130dc100167802 */ /* 0x002fe20000000f00 */
[----:B------:R-:W-:Y:S02]  /*13a10*/  IMAD.MOV.U32 R23, RZ, RZ, 0x3f0d6bdf ;  /* 0x3f0d6bdfff177424 */ /* 0x000fe400078e00ff */
[----:B------:R1:W-:Y:S01]  /*13a20*/  STL.64 [R1+0x4b0], R20 ;  /* 0x0004b01401007387 */ /* 0x0003e20000100a00 */
[----:B--2---:R-:W-:Y:S02]  /*13a30*/  IMAD.MOV.U32 R24, RZ, RZ, 0x3fa27729 ;  /* 0x3fa27729ff187424 */ /* 0x004fe400078e00ff */
[----:B------:R-:W-:Y:S01]  /*13a40*/  IMAD.MOV.U32 R25, RZ, RZ, -0x41d58bdc ;  /* 0xbe2a7424ff197424 */ /* 0x000fe200078e00ff */
[----:B------:R2:W-:Y:S01]  /*13a50*/  STL.64 [R1+0x4f8], R6 ;  /* 0x0004f80601007387 */ /* 0x0005e20000100a00 */
[----:B0-----:R-:W-:Y:S02]  /*13a60*/  IMAD.MOV.U32 R10, RZ, RZ, 0x6d79bcc1 ;  /* 0x6d79bcc1ff0a7424 */ /* 0x001fe400078e00ff */
[----:B------:R-:W-:Y:S01]  /*13a70*/  IMAD.MOV.U32 R11, RZ, RZ, 0x3e69778c ;  /* 0x3e69778cff0b7424 */ /* 0x000fe200078e00ff */
[----:B------:R0:W-:Y:S01]  /*13a80*/  STL.64 [R1+0x520], R14 ;  /* 0x0005200e01007387 */ /* 0x0001e20000100a00 */
[----:B---3--:R-:W-:-:S02]  /*13a90*/  IMAD.MOV.U32 R4, RZ, RZ, -0x605f8f44 ;  /* 0x9fa070bcff047424 */ /* 0x008fc400078e00ff */
[----:B------:R-:W-:Y:S01]  /*13aa0*/  IMAD.MOV.U32 R5, RZ, RZ, 0x3e1cf0f9 ;  /* 0x3e1cf0f9ff057424 */ /* 0x000fe200078e00ff */
[----:B------:R3:W-:Y:S01]  /*13ab0*/  STL.64 [R1+0x508], R8 ;  /* 0x0005080801007387 */ /* 0x0007e20000100a00 */
[----:B-1----:R-:W-:Y:S02]  /*13ac0*/  IMAD.MOV.U32 R20, RZ, RZ, 0x3447d35 ;  /* 0x03447d35ff147424 */ /* 0x002fe400078e00ff */
[----:B------:R-:W-:Y:S01]  /*13ad0*/  IMAD.MOV.U32 R21, RZ, RZ, 0x3ea36c89 ;  /* 0x3ea36c89ff157424 */ /* 0x000fe200078e00ff */
[----:B--2---:R-:W-:Y:S01]  /*13ae0*/  MOV R7, 0x3dedaf33 ;  /* 0x3dedaf3300077802 */ /* 0x004fe20000000f00 */
[----:B------:R-:W-:Y:S01]  /*13af0*/  IMAD.MOV.U32 R6, RZ, RZ, 0x27a51b54 ;  /* 0x27a51b54ff067424 */ /* 0x000fe200078e00ff */
[----:B------:R1:W-:Y:S01]  /*13b00*/  STL.64 [R1+0x4c0], R26 ;  /* 0x0004c01a01007387 */ /* 0x0003e20000100a00 */
[----:B0-----:R-:W-:Y:S01]  /*13b10*/  MOV R14, 0x2acc211f ;  /* 0x2acc211f000e7802 */ /* 0x001fe20000000f00 */
[----:B------:R-:W-:Y:S02]  /*13b20*/  IMAD.MOV.U32 R15, RZ, RZ, 0x3c55b9bd ;  /* 0x3c55b9bdff0f7424 */ /* 0x000fe400078e00ff */
[----:B------:R0:W-:Y:S01]  /*13b30*/  STL.64 [R1+0x4d8], R22 ;  /* 0x0004d81601007387 */ /* 0x0001e20000100a00 */
[----:B---3--:R-:W-:-:S02]  /*13b40*/  IMAD.MOV.U32 R8, RZ, RZ, 0x3b581619 ;  /* 0x3b581619ff087424 */ /* 0x008fc400078e00ff */
[----:B------:R-:W-:Y:S01]  /*13b50*/  IMAD.MOV.U32 R9, RZ, RZ, -0x43349209 ;  /* 0xbccb6df7ff097424 */ /* 0x000fe200078e00ff */
[----:B------:R2:W-:Y:S01]  /*13b60*/  STL.64 [R1+0x4e8], R24 ;  /* 0x0004e81801007387 */ /* 0x0005e20000100a00 */
[----:B-1----:R-:W-:-:S03]  /*13b70*/  IMAD.MOV.U32 R26, RZ, RZ, -0x21afacde ;  /* 0xde505322ff1a7424 */ /* 0x002fc600078e00ff */
[----:B------:R1:W-:Y:S01]  /*13b80*/  STL.64 [R1+0x518], R10 ;  /* 0x0005180a01007387 */ /* 0x0003e20000100a00 */
[----:B------:R-:W-:Y:S01]  /*13b90*/  MOV R27, 0xbe77b2f7 ;  /* 0xbe77b2f7001b7802 */ /* 0x000fe20000000f00 */
[----:B0-----:R-:W-:Y:S02]  /*13ba0*/  IMAD.MOV.U32 R22, RZ, RZ, -0x697182fc ;  /* 0x968e7d04ff167424 */ /* 0x001fe400078e00ff */
        /* <DEDUP_REMOVED lines=8> */
[----:B0-----:R-:W-:Y:S01]  /*13c30*/  IMAD.MOV.U32 R4, RZ, RZ, 0x4e8f487b ;  /* 0x4e8f487bff047424 */ /* 0x001fe200078e00ff */
        /* <DEDUP_REMOVED lines=11> */
[----:B--2---:R-:W-:Y:S02]  /*13cf0*/  IMAD.MOV.U32 R8, RZ, RZ, 0x5ece1d9f ;  /* 0x5ece1d9fff087424 */ /* 0x004fe400078e00ff */
[----:B------:R-:W-:Y:S01]  /*13d00*/  IMAD.MOV.U32 R9, RZ, RZ, 0x3f326eeb ;  /* 0x3f326eebff097424 */ /* 0x000fe200078e00ff */
[----:B------:R2:W-:Y:S01]  /*13d10*/  STL.64 [R1+0x538], R24 ;  /* 0x0005381801007387 */ /* 0x0005e20000100a00 */
[----:B-1----:R-:W-:-:S03]  /*13d20*/  IMAD.MOV.U32 R26, RZ, RZ, -0x16357e4 ;  /* 0xfe9ca81cff1a7424 */ /* 0x002fc600078e00ff */
[----:B------:R1:W-:Y:S01]  /*13d30*/  STL.64 [R1+0x558], R10 ;  /* 0x0005580a01007387 */ /* 0x0003e20000100a00 */
[----:B------:R-:W-:-:S03]  /*13d40*/  IMAD.MOV.U32 R27, RZ, RZ, -0x42740778 ;  /* 0xbd8bf888ff1b7424 */ /* 0x000fc600078e00ff */
[----:B------:R3:W-:Y:S01]  /*13d50*/  STL.64 [R1+0x570], R4 ;  /* 0x0005700401007387 */ /* 0x0007e20000100a00 */
[----:B0-----:R-:W-:Y:S02]  /*13d60*/  IMAD.MOV.U32 R22, RZ, RZ, -0x63fe104c ;  /* 0x9c01efb4ff167424 */ /* 0x001fe400078e00ff */
[----:B------:R-:W-:Y:S01]  /*13d70*/  IMAD.MOV.U32 R23, RZ, RZ, 0x3f369187 ;  /* 0x3f369187ff177424 */ /* 0x000fe200078e00ff */
[----:B------:R0:W-:Y:S01]  /*13d80*/  STL.64 [R1+0x550], R20 ;  /* 0x0005501401007387 */ /* 0x0001e20000100a00 */
[----:B--2---:R-:W-:Y:S01]  /*13d90*/  IMAD.MOV.U32 R24, RZ, RZ, 0x5098cebf ;  /* 0x5098cebfff187424 */ /* 0x004fe200078e00ff */
[----:B------:R-:W-:Y:S02]  /*13da0*/  MOV R25, 0xbf35f338 ;  /* 0xbf35f33800197802 */ /* 0x000fe40000000f00 */
[----:B-1----:R-:W-:Y:S01]  /*13db0*/  MOV R10, 0x787368ce ;  /* 0x787368ce000a7802 */ /* 0x002fe20000000f00 */
[----:B------:R-:W-:Y:S01]  /*13dc0*/  IMAD.MOV.U32 R11, RZ, RZ, -0x40e339be ;  /* 0xbf1cc642ff0b7424 */ /* 0x000fe200078e00ff */
        /* <DEDUP_REMOVED lines=10> */
[----:B--2---:R-:W-:Y:S01]  /*13e70*/  IMAD.MOV.U32 R14, RZ, RZ, -0x420b6167 ;  /* 0xbdf49e99ff0e7424 */ /* 0x004fe200078e00ff */
[----:B------:R-:W-:Y:S01]  /*13e80*/  MOV R15, 0x3e5cf11f ;  /* 0x3e5cf11f000f7802 */ /* 0x000fe20000000f00 */
[----:B------:R2:W-:Y:S01]  /*13e90*/  STL.64 [R1+0x578], R22 ;  /* 0x0005781601007387 */ /* 0x0005e20000100a00 */
[----:B0-----:R-:W-:Y:S01]  /*13ea0*/  IMAD.MOV.U32 R8, RZ, RZ, -0x2aebad2b ;  /* 0xd51452d5ff087424 */ /* 0x001fe200078e00ff */
        /* <DEDUP_REMOVED lines=10> */
[----:B------:R-:W-:Y:S01]  /*13f50*/  IMAD.MOV.U32 R25, RZ, RZ, -0x41786d69 ;  /* 0xbe879297ff197424 */ /* 0x000fe200078e00ff */
[----:B-1----:R-:W-:Y:S01]  /*13f60*/  MOV R10, 0xed259534 ;  /* 0xed259534000a7802 */ /* 0x002fe20000000f00 */
[----:B------:R-:W-:Y:S01]  /*13f70*/  IMAD.MOV.U32 R11, RZ, RZ, -0x42892cd2 ;  /* 0xbd76d32eff0b7424 */ /* 0x000fe200078e00ff */
[----:B------:R0:W-:Y:S01]  /*13f80*/  STL.64 [R1+0x5c0], R6 ;  /* 0x0005c00601007387 */ /* 0x0001e20000100a00 */
[----:B---3--:R-:W-:Y:S01]  /*13f90*/  MOV R4, 0xe4dfce1 ;  /* 0x0e4dfce100047802 */ /* 0x008fe20000000f00 */
[----:B------:R-:W-:-:S02]  /*13fa0*/  IMAD.MOV.U32 R5, RZ, RZ, 0x3e30b283 ;  /* 0x3e30b283ff057424 */ /* 0x000fc400078e00ff */
[----:B------:R1:W-:Y:S01]  /*13fb0*/  STL.64 [R1+0x5e8], R14 ;  /* 0x0005e80e01007387 */ /* 0x0003e20000100a00 */
[----:B--2---:R-:W-:Y:S02]  /*13fc0*/  IMAD.MOV.U32 R20, RZ, RZ, -0x3a2e351f ;  /* 0xc5d1cae1ff147424 */ /* 0x004fe400078e00ff */
[----:B------:R-:W-:Y:S01]  /*13fd0*/  IMAD.MOV.U32 R21, RZ, RZ, -0x41b0b178 ;  /* 0xbe4f4e88ff157424 */ /* 0x000fe200078e00ff */
[----:B------:R2:W-:Y:S01]  /*13fe0*/  STL.64 [R1+0x5d0], R8 ;  /* 0x0005d00801007387 */ /* 0x0005e20000100a00 */
[----:B0-----:R-:W-:-:S03]  /*13ff0*/  IMAD.MOV.U32 R6, RZ, RZ, -0x5f069dba ;  /* 0xa0f96246ff067424 */ /* 0x001fc600078e00ff */
[----:B------:R0:W-:Y:S01]  /*14000*/  STL.64 [R1+0x5b0], R26 ;  /* 0x0005b01a01007387 */ /* 0x0001e20000100a00 */
[----:B------:R-:W-:Y:S02]  /*14010*/  IMAD.MOV.U32 R7, RZ, RZ, -0x41fdb173 ;  /* 0xbe024e8dff077424 */ /* 0x000fe400078e00ff */
[----:B-1----:R-:W-:Y:S01]  /*14020*/  IMAD.MOV.U32 R14, RZ, RZ, 0x109f334 ;  /* 0x0109f334ff0e7424 */ /* 0x002fe200078e00ff */
[----:B------:R-:W-:Y:S01]  /*14030*/  MOV R15, 0xbd935d87 ;  /* 0xbd935d87000f7802 */ /* 0x000fe20000000f00 */
[----:B------:R1:W-:Y:S01]  /*14040*/  STL.64 [R1+0x5c8], R22 ;  /* 0x0005c81601007387 */ /* 0x0003e20000100a00 */
[----:B--2---:R-:W-:Y:S01]  /*14050*/  MOV R8, 0xa8add2ab ;  /* 0xa8add2ab00087802 */ /* 0x004fe20000000f00 */
[----:B------:R-:W-:Y:S02]  /*14060*/  IMAD.MOV.U32 R9, RZ, RZ, 0x3df2daf0 ;  /* 0x3df2daf0ff097424 */ /* 0x000fe400078e00ff */
[----:B------:R2:W-:Y:S01]  /*14070*/  STL.64 [R1+0x5d8], R24 ;  /* 0x0005d81801007387 */ /* 0x0005e20000100a00 */
[----:B0-----:R-:W-:Y:S01]  /*14080*/  IMAD.MOV.U32 R26, RZ, RZ, 0x322ddf56 ;  /* 0x322ddf56ff1a7424 */ /* 0x001fe200078e00ff */
        /* <DEDUP_REMOVED lines=10> */
[----:B------:R-:W-:Y:S02]  /*14130*/  IMAD.MOV.U32 R11, RZ, RZ, 0x3c7ddc4a ;  /* 0x3c7ddc4aff0b7424 */ /* 0x000fe400078e00ff */
[----:B-1----:R-:W-:Y:S01]  /*14140*/  IMAD.MOV.U32 R4, RZ, RZ, 0xba6216 ;  /* 0x00ba6216ff047424 */ /* 0x002fe200078e00ff */
[----:B------:R1:W-:Y:S01]  /*14150*/  STL.64 [R1+0x630], R14 ;  /* 0x0006300e01007387 */ /* 0x0003e20000100a00 */
[----:B------:R-:W-:Y:S01]  /*14160*/  IMAD.MOV.U32 R5, RZ, RZ, 0x3d731d6a ;  /* 0x3d731d6aff057424 */ /* 0x000fe200078e00ff */
[----:B---3--:R-:W-:Y:S01]  /*14170*/  MOV R20, 0x3187b744 ;  /* 0x3187b74400147802 */ /* 0x008fe20000000f00 */
[----:B------:R-:W-:Y:S01]  /*14180*/  IMAD.MOV.U32 R21, RZ, RZ, -0x40ba9d65 ;  /* 0xbf45629bff157424 */ /* 0x000fe200078e00ff */
[----:B------:R2:W-:Y:S01]  /*14190*/  STL.64 [R1+0x610], R8 ;  /* 0x0006100801007387 */ /* 0x0005e20000100a00 */
[----:B0-----:R-:W-:Y:S01]  /*141a0*/  IMAD.MOV.U32 R6, RZ, RZ, -0x398f1970 ;  /* 0xc670e690ff067424 */ /* 0x001fe200078e00ff */
[----:B------:R-:W-:-:S02]  /*141b0*/  MOV R7, 0x3f4b8239 ;  /* 0x3f4b823900077802 */ /* 0x000fc40000000f00 */
[----:B------:R0:W-:Y:S01]  /*141c0*/  STL.64 [R1+0x600], R26 ;  /* 0x0006001a01007387 */ /* 0x0001e20000100a00 */
[----:B-1----:R-:W-:Y:S01]  /*141d0*/  IMAD.MOV.U32 R14, RZ, RZ, -0x6d1364fe ;  /* 0x92ec9b02ff0e7424 */ /* 0x002fe200078e00ff */
[----:B------:R-:W-:Y:S02]  /*141e0*/  MOV R15, 0x3e339379 ;  /* 0x3e339379000f7802 */ /* 0x000fe40000000f00 */
[----:B------:R1:W-:Y:S01]  /*141f0*/  STL.64 [R1+0x618], R22 ;  /* 0x0006181601007387 */ /* 0x0003e20000100a00 */
[----:B--2---:R-:W-:Y:S01]  /*14200*/  MOV R8, 0x6b30cfd6 ;  /* 0x6b30cfd600087802 */ /* 0x004fe20000000f00 */
[----:B------:R-:W-:Y:S02]  /*14210*/  IMAD.MOV.U32 R9, RZ, RZ, -0x41589d99 ;  /* 0xbea76267ff097424 */ /* 0x000fe400078e00ff */
[----:B------:R2:W-:Y:S01]  /*14220*/  STL.64 [R1+0x620], R10 ;  /* 0x0006200a01007387 */ /* 0x0005e20000100a00 */
[----:B0-----:R-:W-:-:S03]  /*14230*/  IMAD.MOV.U32 R26, RZ, RZ, -0x4bbb9ef9 ;  /* 0xb4446107ff1a7424 */ /* 0x001fc600078e00ff */
[----:B------:R0:W-:Y:S01]  /*14240*/  STL.64 [R1+0x628], R24 ;  /* 0x0006281801007387 */ /* 0x0001e20000100a00 */
[----:B------:R-:W-:Y:S02]  /*14250*/  IMAD.MOV.U32 R27, RZ, RZ, -0x40c34699 ;  /* 0xbf3cb967ff1b7424 */ /* 0x000fe400078e00ff */
[----:B-1----:R-:W-:Y:S01]  /*14260*/  IMAD.MOV.U32 R22, RZ, RZ, -0x3158224e ;  /* 0xcea7ddb2ff167424 */ /* 0x002fe200078e00ff */
[----:B------:R1:W-:Y:S01]  /*14270*/  STL.64 [R1+0x638], R4 ;  /* 0x0006380401007387 */ /* 0x0003e20000100a00 */
[----:B------:R-:W-:-:S03]  /*14280*/  IMAD.MOV.U32 R23, RZ, RZ, -0x40df3e91 ;  /* 0xbf20c16fff177424 */ /* 0x000fc600078e00ff */
[----:B------:R3:W-:Y:S01]  /*14290*/  STL.64 [R1+0x640], R20 ;  /* 0x0006401401007387 */ /* 0x0007e20000100a00 */
[----:B--2---:R-:W-:Y:S01]  /*142a0*/  IMAD.MOV.U32 R10, RZ, RZ, 0x7082916d ;  /* 0x7082916dff0a7424 */ /* 0x004fe200078e00ff */
[----:B------:R-:W-:Y:S02]  /*142b0*/  MOV R11, 0x3f25d115 ;  /* 0x3f25d115000b7802 */ /* 0x000fe40000000f00 */
[----:B------:R2:W-:Y:S01]  /*142c0*/  STL.64 [R1+0x648], R6 ;  /* 0x0006480601007387 */ /* 0x0005e20000100a00 */
[----:B0-----:R-:W-:Y:S01]  /*142d0*/  MOV R24, 0xd3f583cd ;  /* 0xd3f583cd00187802 */ /* 0x001fe20000000f00 */
[----:B------:R-:W-:Y:S02]  /*142e0*/  IMAD.MOV.U32 R25, RZ, RZ, 0x3f084637 ;  /* 0x3f084637ff197424 */ /* 0x000fe400078e00ff */
[----:B------:R0:W-:Y:S01]  /*142f0*/  STL.64 [R1+0x678], R14 ;  /* 0x0006780e01007387 */ /* 0x0001e20000100a00 */
[----:B-1----:R-:W-:Y:S02]  /*14300*/  IMAD.MOV.U32 R4, RZ, RZ, -0x653de63 ;  /* 0xf9ac219dff047424 */ /* 0x002fe400078e00ff */
[----:B------:R-:W-:Y:S01]  /*14310*/  IMAD.MOV.U32 R5, RZ, RZ, -0x4119c7b6 ;  /* 0xbee6384aff057424 */ /* 0x000fe200078e00ff */
[----:B------:R1:W-:Y:S01]  /*14320*/  STL.64 [R1+0x658], R8 ;  /* 0x0006580801007387 */ /* 0x0003e20000100a00 */
[----:B---3--:R-:W-:Y:S01]  /*14330*/  IMAD.MOV.U32 R20, RZ, RZ, -0x6acf5853 ;  /* 0x9530a7adff147424 */ /* 0x008fe200078e00ff */
[----:B------:R-:W-:-:S02]  /*14340*/  MOV R21, 0xbec1adec ;  /* 0xbec1adec00157802 */ /* 0x000fc40000000f00 */
[----:B--2---:R-:W-:Y:S01]  /*14350*/  MOV R6, 0x198ab550 ;  /* 0x198ab55000067802 */ /* 0x004fe20000000f00 */
[----:B------:R-:W-:Y:S01]  /*14360*/  IMAD.MOV.U32 R7, RZ, RZ, 0x3edc738f ;  /* 0x3edc738fff077424 */ /* 0x000fe200078e00ff */
[----:B------:R2:W-:Y:S01]  /*14370*/  STL.64 [R1+0x660], R10 ;  /* 0x0006600a01007387 */ /* 0x0005e20000100a00 */
[----:B0-----:R-:W-:Y:S02]  /*14380*/  IMAD.MOV.U32 R14, RZ, RZ, 0x393d4893 ;  /* 0x393d4893ff0e7424 */ /* 0x001fe400078e00ff */
[----:B------:R-:W-:Y:S01]  /*14390*/  IMAD.MOV.U32 R15, RZ, RZ, 0x3e70b282 ;  /* 0x3e70b282ff0f7424 */ /* 0x000fe200078e00ff */
[----:B------:R0:W-:Y:S01]  /*143a0*/  STL.64 [R1+0x688], R6 ;  /* 0x0006880601007387 */ /* 0x0001e20000100a00 */
[----:B-1----:R-:W-:Y:S01]  /*143b0*/  MOV R8, 0x70ac9b03 ;  /* 0x70ac9b0300087802 */ /* 0x002fe20000000f00 */
[----:B------:R-:W-:Y:S02]  /*143c0*/  IMAD.MOV.U32 R9, RZ, RZ, 0x3e9952f9 ;  /* 0x3e9952f9ff097424 */ /* 0x000fe400078e00ff */
[----:B------:R1:W-:Y:S01]  /*143d0*/  STL.64 [R1+0x6b0], R14 ;  /* 0x0006b00e01007387 */ /* 0x0003e20000100a00 */
[----:B--2---:R-:W-:Y:S01]  /*143e0*/  IMAD.MOV.U32 R10, RZ, RZ, 0x3b2187a2 ;  /* 0x3b2187a2ff0a7424 */ /* 0x004fe200078e00ff */
[----:B------:R-:W-:-:S02]  /*143f0*/  MOV R11, 0xbe8d599e ;  /* 0xbe8d599e000b7802 */ /* 0x000fc40000000f00 */
[----:B------:R2:W-:Y:S01]  /*14400*/  STL.64 [R1+0x6a0], R8 ;  /* 0x0006a00801007387 */ /* 0x0005e20000100a00 */
[----:B0-----:R-:W-:Y:S01]  /*14410*/  MOV R6, 0xf0dfb26a ;  /* 0xf0dfb26a00067802 */ /* 0x001fe20000000f00 */
[----:B------:R-:W-:Y:S02]  /*14420*/  IMAD.MOV.U32 R7, RZ, RZ, -0x41e7f670 ;  /* 0xbe180990ff077424 */ /* 0x000fe400078e00ff */
[----:B------:R0:W-:Y:S01]  /*14430*/  STL.64 [R1+0x680], R4 ;  /* 0x0006800401007387 */ /* 0x0001e20000100a00 */
[----:B-1----:R-:W-:Y:S02]  /*14440*/  IMAD.MOV.U32 R14, RZ, RZ, -0x59a8d1f7 ;  /* 0xa6572e09ff0e7424 */ /* 0x002fe400078e00ff */
[----:B------:R-:W-:Y:S01]  /*14450*/  IMAD.MOV.U32 R15, RZ, RZ, -0x43a8864c ;  /* 0xbc5779b4ff0f7424 */ /* 0x000fe200078e00ff */
[----:B------:R1:W-:Y:S01]  /*14460*/  STL.64 [R1+0x6a8], R10 ;  /* 0x0006a80a01007387 */ /* 0x0003e20000100a00 */
[----:B--2---:R-:W-:Y:S01]  /*14470*/  IMAD.MOV.U32 R8, RZ, RZ, -0x3faad57f ;  /* 0xc0552a81ff087424 */ /* 0x004fe200078e00ff */
[----:B------:R-:W-:-:S02]  /*14480*/  MOV R9, 0x3cc36412 ;  /* 0x3cc3641200097802 */ /* 0x000fc40000000f00 */
[----:B------:R2:W-:Y:S01]  /*14490*/  STL.64 [R1+0x6d0], R6 ;  /* 0x0006d00601007387 */ /* 0x0005e20000100a00 */
[----:B0-----:R-:W-:-:S03]  /*144a0*/  IMAD.MOV.U32 R4, RZ, RZ, 0x6d84752e ;  /* 0x6d84752eff047424 */ /* 0x001fc600078e00ff */
[----:B------:R0:W-:Y:S01]  /*144b0*/  STL.64 [R1+0x6f8], R14 ;  /* 0x0006f80e01007387 */ /* 0x0001e20000100a00 */
[----:B------:R-:W-:Y:S02]  /*144c0*/  IMAD.MOV.U32 R5, RZ, RZ, 0x3e3663fd ;  /* 0x3e3663fdff057424 */ /* 0x000fe400078e00ff */
[----:B-1----:R-:W-:Y:S01]  /*144d0*/  IMAD.MOV.U32 R10, RZ, RZ, -0x1a218756 ;  /* 0xe5de78aaff0a7424 */ /* 0x002fe200078e00ff */
[----:B------:R-:W-:Y:S01]  /*144e0*/  MOV R11, 0x3dbcac1e ;  /* 0x3dbcac1e000b7802 */ /* 0x000fe20000000f00 */
[----:B------:R1:W-:Y:S01]  /*144f0*/  STL.64 [R1+0x6d8], R8 ;  /* 0x0006d80801007387 */ /* 0x0003e20000100a00 */
[----:B--2---:R-:W-:Y:S01]  /*14500*/  MOV R6, 0xbb825829 ;  /* 0xbb82582900067802 */ /* 0x004fe20000000f00 */
[----:B------:R-:W-:Y:S02]  /*14510*/  IMAD.MOV.U32 R7, RZ, RZ, 0x3f463969 ;  /* 0x3f463969ff077424 */ /* 0x000fe400078e00ff */
[----:B------:R2:W-:Y:S01]  /*14520*/  STL.64 [R1+0x6c8], R4 ;  /* 0x0006c80401007387 */ /* 0x0005e20000100a00 */
[----:B0-----:R-:W-:-:S02]  /*14530*/  IMAD.MOV.U32 R14, RZ, RZ, 0x36172b0 ;  /* 0x036172b0ff0e7424 */ /* 0x001fc400078e00ff */
[----:B------:R-:W-:Y:S01]  /*14540*/  IMAD.MOV.U32 R15, RZ, RZ, 0x3f100120 ;  /* 0x3f100120ff0f7424 */ /* 0x000fe200078e00ff */
[----:B------:R0:W-:Y:S01]  /*14550*/  STL.64 [R1+0x6f0], R10 ;  /* 0x0006f00a01007387 */ /* 0x0001e20000100a00 */
[----:B-1----:R-:W-:Y:S01]  /*14560*/  IMAD.MOV.U32 R8, RZ, RZ, 0x582dd0a5 ;  /* 0x582dd0a5ff087424 */ /* 0x002fe200078e00ff */
[----:B------:R-:W-:Y:S02]  /*14570*/  MOV R9, 0xbf44f9f2 ;  /* 0xbf44f9f200097802 */ /* 0x000fe40000000f00 */
[----:B------:R1:W-:Y:S01]  /*14580*/  STL.64 [R1+0x718], R6 ;  /* 0x0007180601007387 */ /* 0x0003e20000100a00 */
[----:B--2---:R-:W-:Y:S01]  /*14590*/  MOV R4, 0x13f7775a ;  /* 0x13f7775a00047802 */ /* 0x004fe20000000f00 */
[----:B------:R-:W-:Y:S02]  /*145a0*/  IMAD.MOV.U32 R5, RZ, RZ, -0x4272569a ;  /* 0xbd8da966ff057424 */ /* 0x000fe400078e00ff */
        /* <DEDUP_REMOVED lines=10> */
[----:B0-----:R-:W-:Y:S01]  /*14650*/  IMAD.MOV.U32 R8, RZ, RZ, -0xd84d818 ;  /* 0xf27b27e8ff087424 */ /* 0x001fe200078e00ff */
[----:B------:R-:W-:-:S02]  /*14660*/  MOV R9, 0x3ead3850 ;  /* 0x3ead385000097802 */ /* 0x000fc40000000f00 */
[----:B------:R0:W-:Y:S01]  /*14670*/  STL.64 [R1+0x728], R10 ;  /* 0x0007280a01007387 */ /* 0x0001e20000100a00 */
[----:B-1----:R-:W-:-:S03]  /*14680*/  IMAD.MOV.U32 R26, RZ, RZ, 0x124b7492 ;  /* 0x124b7492ff1a7424 */ /* 0x002fc600078e00ff */
[----:B------:R1:W-:Y:S01]  /*14690*/  STL.64 [R1+0x750], R6 ;  /* 0x0007500601007387 */ /* 0x0003e20000100a00 */
[----:B------:R-:W-:Y:S01]  /*146a0*/  IMAD.MOV.U32 R27, RZ, RZ, -0x424d12c4 ;  /* 0xbdb2ed3cff1b7424 */ /* 0x000fe200078e00ff */
[----:B--2---:R-:W-:Y:S01]  /*146b0*/  MOV R4, 0xc48d37bc ;  /* 0xc48d37bc00047802 */ /* 0x004fe20000000f00 */
[----:B------:R-:W-:Y:S01]  /*146c0*/  IMAD.MOV.U32 R5, RZ, RZ, -0x4109e704 ;  /* 0xbef618fcff057424 */ /* 0x000fe200078e00ff */
[----:B------:R2:W-:Y:S01]  /*146d0*/  STL.64 [R1+0x778], R14 ;  /* 0x0007780e01007387 */ /* 0x0005e20000100a00 */
[----:B0-----:R-:W-:Y:S02]  /*146e0*/  IMAD.MOV.U32 R10, RZ, RZ, -0x7f8eef2e ;  /* 0x807110d2ff0a7424 */ /* 0x001fe400078e00ff */
[----:B------:R-:W-:Y:S01]  /*146f0*/  IMAD.MOV.U32 R11, RZ, RZ, 0x3d903901 ;  /* 0x3d903901ff0b7424 */ /* 0x000fe200078e00ff */
[----:B------:R0:W-:Y:S01]  /*14700*/  STL.64 [R1+0x768], R8 ;  /* 0x0007680801007387 */ /* 0x0001e20000100a00 */
[----:B-1----:R-:W-:Y:S01]  /*14710*/  IMAD.MOV.U32 R6, RZ, RZ, 0x16605be3 ;  /* 0x16605be3ff067424 */ /* 0x002fe200078e00ff */
[----:B------:R-:W-:-:S02]  /*14720*/  MOV R7, 0x3e30bcbd ;  /* 0x3e30bcbd00077802 */ /* 0x000fc40000000f00 */
[----:B------:R1:W-:Y:S01]  /*14730*/  STL.64 [R1+0x668], R22 ;  /* 0x0006681601007387 */ /* 0x0003e20000100a00 */
[----:B--2---:R-:W-:Y:S01]  /*14740*/  MOV R14, 0x88c73fed ;  /* 0x88c73fed000e7802 */ /* 0x004fe20000000f00 */
[----:B------:R-:W-:Y:S02]  /*14750*/  IMAD.MOV.U32 R15, RZ, RZ, 0x3dc74cd6 ;  /* 0x3dc74cd6ff0f7424 */ /* 0x000fe400078e00ff */
[----:B------:R2:W-:Y:S01]  /*14760*/  STL.64 [R1+0x670], R24 ;  /* 0x0006701801007387 */ /* 0x0005e20000100a00 */
[----:B0-----:R-:W-:-:S03]  /*14770*/  IMAD.MOV.U32 R8, RZ, RZ, -0x2d0002b1 ;  /* 0xd2fffd4fff087424 */ /* 0x001fc600078e00ff */
[----:B------:R0:W-:Y:S01]  /*14780*/  STL.64 [R1+0x690], R20 ;  /* 0x0006901401007387 */ /* 0x0001e20000100a00 */
[----:B------:R-:W-:Y:S01]  /*14790*/  IMAD.MOV.U32 R9, RZ, RZ, -0x41ddbb46 ;  /* 0xbe2244baff097424 */ /* 0x000fe200078e00ff */
[----:B-1----:R-:W-:Y:S02]  /*147a0*/  MOV R22, 0xc550bd4b ;  /* 0xc550bd4b00167802 */ /* 0x002fe40000000f00 */
[----:B------:R1:W-:Y:S01]  /*147b0*/  STL.64 [R1+0x698], R26 ;  /* 0x0006981a01007387 */ /* 0x0003e20000100a00 */
[----:B------:R-:W-:-:S03]  /*147c0*/  IMAD.MOV.U32 R23, RZ, RZ, 0x3cc7c54e ;  /* 0x3cc7c54eff177424 */ /* 0x000fc600078e00ff */
[----:B------:R3:W-:Y:S01]  /*147d0*/  STL.64 [R1+0x748], R4 ;  /* 0x0007480401007387 */ /* 0x0007e20000100a00 */
[----:B--2---:R-:W-:Y:S01]  /*147e0*/  IMAD.MOV.U32 R24, RZ, RZ, -0x178d03aa ;  /* 0xe872fc56ff187424 */ /* 0x004fe200078e00ff */
[----:B------:R-:W-:Y:S02]  /*147f0*/  MOV R25, 0xbe44985e ;  /* 0xbe44985e00197802 */ /* 0x000fe40000000f00 */
        /* <DEDUP_REMOVED lines=9> */
[----:B--2---:R-:W-:Y:S02]  /*14890*/  IMAD.MOV.U32 R10, RZ, RZ, -0x28d51ea ;  /* 0xfd72ae16ff0a7424 */ /* 0x004fe400078e00ff */
[----:B------:R-:W-:Y:S01]  /*148a0*/  IMAD.MOV.U32 R11, RZ, RZ, -0x4229c0f4 ;  /* 0xbdd63f0cff0b7424 */ /* 0x000fe200078e00ff */
[----:B------:R2:W-:Y:S01]  /*148b0*/  STL.64 [R1+0x7a0], R8 ;  /* 0x0007a00801007387 */ /* 0x0005e20000100a00 */
[----:B0-----:R-:W-:Y:S01]  /*148c0*/  IMAD.MOV.U32 R6, RZ, RZ, -0xe4b96af ;  /* 0xf1b46951ff067424 */ /* 0x001fe200078e00ff */
[----:B------:R-:W-:Y:S02]  /*148d0*/  MOV R7, 0x3f522b37 ;  /* 0x3f522b3700077802 */ /* 0x000fe40000000f00 */
[----:B------:R0:W-:Y:S01]  /*148e0*/  STL.64 [R1+0x6b8], R22 ;  /* 0x0006b81601007387 */ /* 0x0001e20000100a00 */
[----:B-1----:R-:W-:Y:S01]  /*148f0*/  MOV R14, 0x6f571329 ;  /* 0x6f571329000e7802 */ /* 0x002fe20000000f00 */
[----:B------:R-:W-:-:S02]  /*14900*/  IMAD.MOV.U32 R15, RZ, RZ, -0x41be8a62 ;  /* 0xbe41759eff0f7424 */ /* 0x000fc400078e00ff */
[----:B------:R1:W-:Y:S01]  /*14910*/  STL.64 [R1+0x6c0], R24 ;  /* 0x0006c01801007387 */ /* 0x0003e20000100a00 */
[----:B--2---:R-:W-:-:S03]  /*14920*/  IMAD.MOV.U32 R8, RZ, RZ, 0x61e90004 ;  /* 0x61e90004ff087424 */ /* 0x004fc600078e00ff */
[----:B------:R2:W-:Y:S01]  /*14930*/  STL.64 [R1+0x6e0], R20 ;  /* 0x0006e01401007387 */ /* 0x0005e20000100a00 */
[----:B------:R-:W-:-:S03]  /*14940*/  IMAD.MOV.U32 R9, RZ, RZ, 0x3eb0a9ef ;  /* 0x3eb0a9efff097424 */ /* 0x000fc600078e00ff */
[----:B------:R3:W-:Y:S01]  /*14950*/  STL.64 [R1+0x6e8], R26 ;  /* 0x0006e81a01007387 */ /* 0x0007e20000100a00 */
[----:B0-----:R-:W-:Y:S01]  /*14960*/  IMAD.MOV.U32 R22, RZ, RZ, 0x1cc96982 ;  /* 0x1cc96982ff167424 */ /* 0x001fe200078e00ff */
[----:B------:R-:W-:Y:S02]  /*14970*/  MOV R23, 0xbf438dff ;  /* 0xbf438dff00177802 */ /* 0x000fe40000000f00 */
[----:B------:R0:W-:Y:S01]  /*14980*/  STL.64 [R1+0x790], R4 ;  /* 0x0007900401007387 */ /* 0x0001e20000100a00 */
[----:B-1----:R-:W-:Y:S02]  /*14990*/  IMAD.MOV.U32 R24, RZ, RZ, -0x6486ec16 ;  /* 0x9b7913eaff187424 */ /* 0x002fe400078e00ff */
[----:B------:R-:W-:Y:S01]  /*149a0*/  IMAD.MOV.U32 R25, RZ, RZ, -0x40ed1ce1 ;  /* 0xbf12e31fff197424 */ /* 0x000fe200078e00ff */
[----:B------:R1:W-:Y:S01]  /*149b0*/  STL.64 [R1+0x7b8], R10 ;  /* 0x0007b80a01007387 */ /* 0x0003e20000100a00 */
[----:B--2---:R-:W-:Y:S01]  /*149c0*/  MOV R20, 0xc8cebf16 ;  /* 0xc8cebf1600147802 */ /* 0x004fe20000000f00 */
[----:B------:R-:W-:-:S02]  /*149d0*/  IMAD.MOV.U32 R21, RZ, RZ, 0x3e886c71 ;  /* 0x3e886c71ff157424 */ /* 0x000fc400078e00ff */
[----:B---3--:R-:W-:Y:S01]  /*149e0*/  IMAD.MOV.U32 R26, RZ, RZ, 0x3aebc9b7 ;  /* 0x3aebc9b7ff1a7424 */ /* 0x008fe200078e00ff */
[----:B------:R-:W-:Y:S01]  /*149f0*/  MOV R27, 0xbf163a80 ;  /* 0xbf163a80001b7802 */ /* 0x000fe20000000f00 */
[----:B------:R2:W-:Y:S01]  /*14a00*/  STL.64 [R1+0x7e0], R6 ;  /* 0x0007e00601007387 */ /* 0x0005e20000100a00 */
[----:B0-----:R-:W-:Y:S01]  /*14a10*/  IMAD.MOV.U32 R4, RZ, RZ, -0x578d4d7c ;  /* 0xa872b284ff047424 */ /* 0x001fe200078e00ff */
[----:B------:R-:W-:Y:S02]  /*14a20*/  MOV R5, 0xbda831b3 ;  /* 0xbda831b300057802 */ /* 0x000fe40000000f00 */
[----:B------:R0:W-:Y:S01]  /*14a30*/  STL.64 [R1+0x808], R14 ;  /* 0x0008080e01007387 */ /* 0x0001e20000100a00 */
[----:B-1----:R-:W-:Y:S01]  /*14a40*/  MOV R10, 0x98a532bf ;  /* 0x98a532bf000a7802 */ /* 0x002fe20000000f00 */
[----:B------:R-:W-:Y:S02]  /*14a50*/  IMAD.MOV.U32 R11, RZ, RZ, -0x40bf5457 ;  /* 0xbf40aba9ff0b7424 */ /* 0x000fe400078e00ff */
[----:B------:R1:W-:Y:S01]  /*14a60*/  STL.64 [R1+0x7e8], R8 ;  /* 0x0007e80801007387 */ /* 0x0003e20000100a00 */
[----:B--2---:R-:W-:-:S03]  /*14a70*/  IMAD.MOV.U32 R6, RZ, RZ, 0x761692a2 ;  /* 0x761692a2ff067424 */ /* 0x004fc600078e00ff */
[----:B------:R2:W-:Y:S01]  /*14a80*/  STL.64 [R1+0x708], R22 ;  /* 0x0007081601007387 */ /* 0x0005e20000100a00 */
[----:B------:R-:W-:Y:S02]  /*14a90*/  IMAD.MOV.U32 R7, RZ, RZ, -0x40ff9af1 ;  /* 0xbf00650fff077424 */ /* 0x000fe400078e00ff */
[----:B0-----:R-:W-:Y:S01]  /*14aa0*/  IMAD.MOV.U32 R14, RZ, RZ, 0x52fc4d58 ;  /* 0x52fc4d58ff0e7424 */ /* 0x001fe200078e00ff */
[----:B------:R-:W-:Y:S01]  /*14ab0*/  MOV R15, 0xbe9b0abf ;  /* 0xbe9b0abf000f7802 */ /* 0x000fe20000000f00 */
[----:B------:R0:W-:Y:S01]  /*14ac0*/  STL.64 [R1+0x710], R24 ;  /* 0x0007101801007387 */ /* 0x0001e20000100a00 */
[----:B-1----:R-:W-:Y:S02]  /*14ad0*/  IMAD.MOV.U32 R8, RZ, RZ, -0x738ddf49 ;  /* 0x8c7220b7ff087424 */ /* 0x002fe400078e00ff */
[----:B------:R-:W-:Y:S01]  /*14ae0*/  IMAD.MOV.U32 R9, RZ, RZ, -0x413dfaa8 ;  /* 0xbec20558ff097424 */ /* 0x000fe200078e00ff */
[----:B------:R1:W-:Y:S01]  /*14af0*/  STL.64 [R1+0x730], R20 ;  /* 0x0007301401007387 */ /* 0x0003e20000100a00 */
[----:B--2---:R-:W-:-:S03]  /*14b00*/  IMAD.MOV.U32 R22, RZ, RZ, -0x276d1e57 ;  /* 0xd892e1a9ff167424 */ /* 0x004fc600078e00ff */
[----:B------:R2:W-:Y:S01]  /*14b10*/  STL.64 [R1+0x738], R26 ;  /* 0x0007381a01007387 */ /* 0x0005e20000100a00 */
[----:B------:R-:W-:Y:S01]  /*14b20*/  IMAD.MOV.U32 R23, RZ, RZ, 0x3ed2fe63 ;  /* 0x3ed2fe63ff177424 */ /* 0x000fe200078e00ff */
[----:B0-----:R-:W-:Y:S02]  /*14b30*/  MOV R24, 0xa891d8ba ;  /* 0xa891d8ba00187802 */ /* 0x001fe40000000f00 */
[----:B------:R0:W-:Y:S01]  /*14b40*/  STL.64 [R1+0x7c8], R4 ;  /* 0x0007c80401007387 */ /* 0x0001e20000100a00 */
[----:B------:R-:W-:-:S03]  /*14b50*/  IMAD.MOV.U32 R25, RZ, RZ, -0x4138272d ;  /* 0xbec7d8d3ff197424 */ /* 0x000fc600078e00ff */
[----:B------:R3:W-:Y:S01]  /*14b60*/  STL.64 [R1+0x7f0], R10 ;  /* 0x0007f00a01007387 */ /* 0x0007e20000100a00 */
[----:B-1----:R-:W-:Y:S01]  /*14b70*/  IMAD.MOV.U32 R20, RZ, RZ, -0x5b2caf32 ;  /* 0xa4d350ceff147424 */ /* 0x002fe200078e00ff */
[----:B------:R-:W-:Y:S01]  /*14b80*/  MOV R21, 0x3e77ca3d ;  /* 0x3e77ca3d00157802 */ /* 0x000fe20000000f00 */
[----:B--2---:R-:W-:Y:S01]  /*14b90*/  IMAD.MOV.U32 R26, RZ, RZ, -0x62cef27b ;  /* 0x9d310d85ff1a7424 */ /* 0x004fe200078e00ff */
[----:B------:R1:W-:Y:S01]  /*14ba0*/  STL.64 [R1+0x818], R6 ;  /* 0x0008180601007387 */ /* 0x0003e20000100a00 */
[----:B------:R-:W-:Y:S02]  /*14bb0*/  IMAD.MOV.U32 R27, RZ, RZ, -0x41a4f541 ;  /* 0xbe5b0abfff1b7424 */ /* 0x000fe400078e00ff */
[----:B0-----:R-:W-:Y:S01]  /*14bc0*/  IMAD.MOV.U32 R4, RZ, RZ, 0x37b4e130 ;  /* 0x37b4e130ff047424 */ /* 0x001fe200078e00ff */
[----:B------:R-:W-:Y:S01]  /*14bd0*/  MOV R5, 0x3f07bdf8 ;  /* 0x3f07bdf800057802 */ /* 0x000fe20000000f00 */
[----:B------:R0:W-:Y:S01]  /*14be0*/  STL.64 [R1+0x840], R14 ;  /* 0x0008400e01007387 */ /* 0x0001e20000100a00 */
[----:B---3--:R-:W-:Y:S01]  /*14bf0*/  MOV R10, 0x71a80133 ;  /* 0x71a80133000a7802 */ /* 0x008fe20000000f00 */
[----:B------:R-:W-:-:S02]  /*14c00*/  IMAD.MOV.U32 R11, RZ, RZ, 0x3eb64d99 ;  /* 0x3eb64d99ff0b7424 */ /* 0x000fc400078e00ff */
[----:B------:R2:W-:Y:S01]  /*14c10*/  STL.64 [R1+0x830], R8 ;  /* 0x0008300801007387 */ /* 0x0005e20000100a00 */
[----:B-1----:R-:W-:-:S03]  /*14c20*/  IMAD.MOV.U32 R6, RZ, RZ, -0x4b790f26 ;  /* 0xb486f0daff067424 */ /* 0x002fc600078e00ff */
[----:B------:R1:W-:Y:S01]  /*14c30*/  STL.64 [R1+0x758], R22 ;  /* 0x0007581601007387 */ /* 0x0003e20000100a00 */
[----:B------:R-:W-:Y:S02]  /*14c40*/  IMAD.MOV.U32 R7, RZ, RZ, 0x3e48a3e9 ;  /* 0x3e48a3e9ff077424 */ /* 0x000fe400078e00ff */
[----:B0-----:R-:W-:Y:S01]  /*14c50*/  IMAD.MOV.U32 R14, RZ, RZ, -0x72c8fe5a ;  /* 0x8d3701a6ff0e7424 */ /* 0x001fe200078e00ff */
[----:B------:R-:W-:Y:S01]  /*14c60*/  MOV R15, 0x3c5ab961 ;  /* 0x3c5ab961000f7802 */ /* 0x000fe20000000f00 */
[----:B------:R0:W-:Y:S01]  /*14c70*/  STL.64 [R1+0x760], R24 ;  /* 0x0007601801007387 */ /* 0x0001e20000100a00 */
[----:B--2---:R-:W-:Y:S01]  /*14c80*/  MOV R8, 0x817ba61f ;  /* 0x817ba61f00087802 */ /* 0x004fe20000000f00 */
[----:B------:R-:W-:Y:S02]  /*14c90*/  IMAD.MOV.U32 R9, RZ, RZ, 0x3c524830 ;  /* 0x3c524830ff097424 */ /* 0x000fe400078e00ff */
[----:B------:R2:W-:Y:S01]  /*14ca0*/  STL.64 [R1+0x780], R20 ;  /* 0x0007801401007387 */ /* 0x0005e20000100a00 */
[----:B-1----:R-:W-:Y:S01]  /*14cb0*/  MOV R22, 0x9adcccb6 ;  /* 0x9adcccb600167802 */ /* 0x002fe20000000f00 */
[----:B------:R-:W-:-:S02]  /*14cc0*/  IMAD.MOV.U32 R23, RZ, RZ, 0x3e03b654 ;  /* 0x3e03b654ff177424 */ /* 0x000fc400078e00ff */
[----:B------:R1:W-:Y:S04]  /*14cd0*/  STL.64 [R1+0x788], R26 ;  /* 0x0007881a01007387 */ /* 0x0003e80000100a00 */
[----:B------:R3:W-:Y:S01]  /*14ce0*/  STL.64 [R1+0x810], R4 ;  /* 0x0008100401007387 */ /* 0x0007e20000100a00 */
[----:B0-----:R-:W-:Y:S01]  /*14cf0*/  IMAD.MOV.U32 R24, RZ, RZ, -0x5f439432 ;  /* 0xa0bc6bceff187424 */ /* 0x001fe200078e00ff */
[----:B------:R-:W-:Y:S02]  /*14d00*/  MOV R25, 0xbc0bdbb7 ;  /* 0xbc0bdbb700197802 */ /* 0x000fe40000000f00 */
[----:B------:R0:W-:Y:S01]  /*14d10*/  STL.64 [R1+0x838], R10 ;  /* 0x0008380a01007387 */ /* 0x0001e20000100a00 */
[----:B--2---:R-:W-:Y:S02]  /*14d20*/  IMAD.MOV.U32 R20, RZ, RZ, 0x684527bf ;  /* 0x684527bfff147424 */ /* 0x004fe400078e00ff */
[----:B------:R-:W-:Y:S01]  /*14d30*/  IMAD.MOV.U32 R21, RZ, RZ, 0x3f55d4ae ;  /* 0x3f55d4aeff157424 */ /* 0x000fe200078e00ff */
[----:B-1----:R-:W-:Y:S01]  /*14d40*/  MOV R26, 0xaf756cde ;  /* 0xaf756cde001a7802 */ /* 0x002fe20000000f00 */
[----:B------:R-:W-:Y:S01]  /*14d50*/  IMAD.MOV.U32 R27, RZ, RZ, -0x40a0a244 ;  /* 0xbf5f5dbcff1b7424 */ /* 0x000fe200078e00ff */
[----:B------:R1:W-:Y:S01]  /*14d60*/  STL.64 [R1+0x860], R6 ;  /* 0x0008600601007387 */ /* 0x0003e20000100a00 */
[----:B---3--:R-:W-:Y:S01]  /*14d70*/  IMAD.MOV.U32 R4, RZ, RZ, -0x353f599d ;  /* 0xcac0a663ff047424 */ /* 0x008fe200078e00ff */
[----:B------:R-:W-:-:S02]  /*14d80*/  MOV R5, 0xbe65b19d ;  /* 0xbe65b19d00057802 */ /* 0x000fc40000000f00 */
[----:B------:R2:W-:Y:S01]  /*14d90*/  STL.64 [R1+0x888], R14 ;  /* 0x0008880e01007387 */ /* 0x0005e20000100a00 */
[----:B0-----:R-:W-:Y:S01]  /*14da0*/  MOV R10, 0xbbf739c6 ;  /* 0xbbf739c6000a7802 */ /* 0x001fe20000000f00 */
[----:B------:R-:W-:Y:S02]  /*14db0*/  IMAD.MOV.U32 R11, RZ, RZ, -0x420ddaba ;  /* 0xbdf22546ff0b7424 */ /* 0x000fe400078e00ff */
[----:B------:R0:W-:Y:S01]  /*14dc0*/  STL.64 [R1+0x868], R8 ;  /* 0x0008680801007387 */ /* 0x0001e20000100a00 */
[----:B-1----:R-:W-:-:S03]  /*14dd0*/  IMAD.MOV.U32 R6, RZ, RZ, 0x5b5e0240 ;  /* 0x5b5e0240ff067424 */ /* 0x002fc600078e00ff */
[----:B------:R1:W-:Y:S01]  /*14de0*/  STL.64 [R1+0x7a8], R22 ;  /* 0x0007a81601007387 */ /* 0x0003e20000100a00 */
[----:B------:R-:W-:Y:S02]  /*14df0*/  IMAD.MOV.U32 R7, RZ, RZ, -0x409f18dc ;  /* 0xbf60e724ff077424 */ /* 0x000fe400078e00ff */
[----:B--2---:R-:W-:Y:S01]  /*14e00*/  IMAD.MOV.U32 R14, RZ, RZ, 0x5d1a742a ;  /* 0x5d1a742aff0e7424 */ /* 0x004fe200078e00ff */
[----:B------:R-:W-:Y:S01]  /*14e10*/  MOV R15, 0xbf3271c3 ;  /* 0xbf3271c3000f7802 */ /* 0x000fe20000000f00 */
[----:B------:R2:W-:Y:S01]  /*14e20*/  STL.64 [R1+0x7b0], R24 ;  /* 0x0007b01801007387 */ /* 0x0005e20000100a00 */
[----:B0-----:R-:W-:Y:S01]  /*14e30*/  MOV R8, 0x8721041 ;  /* 0x0872104100087802 */ /* 0x001fe20000000f00 */
[----:B------:R-:W-:Y:S02]  /*14e40*/  IMAD.MOV.U32 R9, RZ, RZ, 0x3f6185be ;  /* 0x3f6185beff097424 */ /* 0x000fe400078e00ff */
[----:B------:R0:W-:Y:S01]  /*14e50*/  STL.64 [R1+0x7d0], R20 ;  /* 0x0007d01401007387 */ /* 0x0001e20000100a00 */
[----:B-1----:R-:W-:-:S03]  /*14e60*/  IMAD.MOV.U32 R22, RZ, RZ, -0x4ad3ccbb ;  /* 0xb52c3345ff167424 */ /* 0x002fc600078e00ff */
[----:B------:R1:W-:Y:S01]  /*14e70*/  STL.64 [R1+0x7d8], R26 ;  /* 0x0007d81a01007387 */ /* 0x0003e20000100a00 */
[----:B------:R-:W-:-:S03]  /*14e80*/  MOV R23, 0x3f3c01c0 ;  /* 0x3f3c01c000177802 */ /* 0x000fc60000000f00 */
[----:B------:R3:W-:Y:S01]  /*14e90*/  STL.64 [R1+0x858], R4 ;  /* 0x0008580401007387 */ /* 0x0007e20000100a00 */
[----:B--2---:R-:W-:Y:S02]  /*14ea0*/  IMAD.MOV.U32 R24, RZ, RZ, -0x7d062dd6 ;  /* 0x82f9d22aff187424 */ /* 0x004fe400078e00ff */
[----:B------:R-:W-:Y:S01]  /*14eb0*/  IMAD.MOV.U32 R25, RZ, RZ, -0x40d9e71c ;  /* 0xbf2618e4ff197424 */ /* 0x000fe200078e00ff */
[----:B------:R2:W-:Y:S01]  /*14ec0*/  STL.64 [R1+0x880], R10 ;  /* 0x0008800a01007387 */ /* 0x0005e20000100a00 */
[----:B0-----:R-:W-:Y:S01]  /*14ed0*/  MOV R20, 0xf60786b1 ;  /* 0xf60786b100147802 */ /* 0x001fe20000000f00 */
[----:B------:R-:W-:Y:S02]  /*14ee0*/  IMAD.MOV.U32 R21, RZ, RZ, 0x3ee5ea3a ;  /* 0x3ee5ea3aff157424 */ /* 0x000fe400078e00ff */
[----:B-1----:R-:W-:Y:S01]  /*14ef0*/  IMAD.MOV.U32 R26, RZ, RZ, -0x10765ed6 ;  /* 0xef89a12aff1a7424 */ /* 0x002fe200078e00ff */
[----:B------:R-:W-:Y:S01]  /*14f00*/  MOV R27, 0x3dcaa0a6 ;  /* 0x3dcaa0a6001b7802 */ /* 0x000fe20000000f00 */
[----:B------:R0:W-:Y:S01]  /*14f10*/  STL.64 [R1+0x8a8], R6 ;  /* 0x0008a80601007387 */ /* 0x0001e20000100a00 */
[----:B---3--:R-:W-:-:S02]  /*14f20*/  IMAD.MOV.U32 R4, RZ, RZ, 0x207b9023 ;  /* 0x207b9023ff047424 */ /* 0x008fc400078e00ff */
[----:B------:R-:W-:Y:S01]  /*14f30*/  IMAD.MOV.U32 R5, RZ, RZ, 0x3dc4b273 ;  /* 0x3dc4b273ff057424 */ /* 0x000fe200078e00ff */
[----:B------:R1:W-:Y:S01]  /*14f40*/  STL.64 [R1+0x8d0], R14 ;  /* 0x0008d00e01007387 */ /* 0x0003e20000100a00 */
[----:B--2---:R-:W-:Y:S01]  /*14f50*/  IMAD.MOV.U32 R10, RZ, RZ, 0x4cc4d9d6 ;  /* 0x4cc4d9d6ff0a7424 */ /* 0x004fe200078e00ff */
[----:B------:R-:W-:Y:S02]  /*14f60*/  MOV R11, 0xbf508fd6 ;  /* 0xbf508fd6000b7802 */ /* 0x000fe40000000f00 */
[----:B------:R2:W-:Y:S01]  /*14f70*/  STL.64 [R1+0x8b0], R8 ;  /* 0x0008b00801007387 */ /* 0x0005e20000100a00 */
[----:B0-----:R-:W-:Y:S01]  /*14f80*/  MOV R6, 0xb487d429 ;  /* 0xb487d42900067802 */ /* 0x001fe20000000f00 */
[----:B------:R-:W-:Y:S02]  /*14f90*/  IMAD.MOV.U32 R7, RZ, RZ, 0x3e223870 ;  /* 0x3e223870ff077424 */ /* 0x000fe400078e00ff */
[----:B------:R0:W-:Y:S01]  /*14fa0*/  STL.64 [R1+0x7f8], R22 ;  /* 0x0007f81601007387 */ /* 0x0001e20000100a00 */
[----:B-1----:R-:W-:-:S03]  /*14fb0*/  IMAD.MOV.U32 R14, RZ, RZ, -0x6cceab4f ;  /* 0x933154b1ff0e7424 */ /* 0x002fc600078e00ff */
[----:B------:R1:W-:Y:S01]  /*14fc0*/  STL.64 [R1+0x800], R24 ;  /* 0x0008001801007387 */ /* 0x0003e20000100a00 */
[----:B------:R-:W-:Y:S01]  /*14fd0*/  IMAD.MOV.U32 R15, RZ, RZ, 0x3eb2d456 ;  /* 0x3eb2d456ff0f7424 */ /* 0x000fe200078e00ff */
[----:B--2---:R-:W-:Y:S01]  /*14fe0*/  MOV R8, 0x22d07b2 ;  /* 0x022d07b200087802 */ /* 0x004fe20000000f00 */
[----:B------:R-:W-:Y:S01]  /*14ff0*/  IMAD.MOV.U32 R9, RZ, RZ, -0x4128569e ;  /* 0xbed7a962ff097424 */ /* 0x000fe200078e00ff */
        /* <DEDUP_REMOVED lines=9> */
[----:B------:R-:W-:Y:S01]  /*15090*/  MOV R21, 0xbe1e96b1 ;  /* 0xbe1e96b100157802 */ /* 0x000fe20000000f00 */
[----:B0-----:R-:W-:Y:S01]  /*150a0*/  IMAD.MOV.U32 R26, RZ, RZ, 0x2f6afa8a ;  /* 0x2f6afa8aff1a7424 */ /* 0x001fe200078e00ff */
[----:B------:R0:W-:Y:S01]  /*150b0*/  STL.64 [R1+0x8e0], R6 ;  /* 0x0008e00601007387 */ /* 0x0001e20000100a00 */
[----:B------:R-:W-:Y:S02]  /*150c0*/  IMAD.MOV.U32 R27, RZ, RZ, 0x3e10bf3a ;  /* 0x3e10bf3aff1b7424 */ /* 0x000fe400078e00ff */
[----:B-1----:R-:W-:Y:S01]  /*150d0*/  IMAD.MOV.U32 R4, RZ, RZ, -0x4746e29f ;  /* 0xb8b91d61ff047424 */ /* 0x002fe200078e00ff */
[----:B------:R1:W-:Y:S01]  /*150e0*/  STL.64 [R1+0x908], R14 ;  /* 0x0009080e01007387 */ /* 0x0003e20000100a00 */
[----:B------:R-:W-:Y:S02]  /*150f0*/  IMAD.MOV.U32 R5, RZ, RZ, 0x3f1b648c ;  /* 0x3f1b648cff057424 */ /* 0x000fe400078e00ff */
[----:B---3--:R-:W-:Y:S01]  /*15100*/  IMAD.MOV.U32 R10, RZ, RZ, -0x8d81d02 ;  /* 0xf727e2feff0a7424 */ /* 0x008fe200078e00ff */
[----:B------:R-:W-:Y:S01]  /*15110*/  MOV R11, 0xbda83e23 ;  /* 0xbda83e23000b7802 */ /* 0x000fe20000000f00 */
[----:B------:R2:W-:Y:S01]  /*15120*/  STL.64 [R1+0x8f8], R8 ;  /* 0x0008f80801007387 */ /* 0x0005e20000100a00 */
[----:B0-----:R-:W-:Y:S01]  /*15130*/  MOV R6, 0x7c2057dd ;  /* 0x7c2057dd00067802 */ /* 0x001fe20000000f00 */
[----:B------:R-:W-:-:S02]  /*15140*/  IMAD.MOV.U32 R7, RZ, RZ, -0x419ce1d1 ;  /* 0xbe631e2fff077424 */ /* 0x000fc400078e00ff */
[----:B------:R0:W-:Y:S01]  /*15150*/  STL.64 [R1+0x848], R22 ;  /* 0x0008481601007387 */ /* 0x0001e20000100a00 */
[----:B-1----:R-:W-:Y:S02]  /*15160*/  IMAD.MOV.U32 R14, RZ, RZ, 0x4ad52eba ;  /* 0x4ad52ebaff0e7424 */ /* 0x002fe400078e00ff */
[----:B------:R-:W-:Y:S01]  /*15170*/  IMAD.MOV.U32 R15, RZ, RZ, -0x41fef53f ;  /* 0xbe010ac1ff0f7424 */ /* 0x000fe200078e00ff */
[----:B------:R1:W-:Y:S01]  /*15180*/  STL.64 [R1+0x850], R24 ;  /* 0x0008501801007387 */ /* 0x0003e20000100a00 */
[----:B--2---:R-:W-:Y:S01]  /*15190*/  IMAD.MOV.U32 R8, RZ, RZ, 0x6207f6ce ;  /* 0x6207f6ceff087424 */ /* 0x004fe200078e00ff */
[----:B------:R-:W-:Y:S02]  /*151a0*/  MOV R9, 0x3e55fafc ;  /* 0x3e55fafc00097802 */ /* 0x000fe40000000f00 */
[----:B------:R2:W-:Y:S01]  /*151b0*/  STL.64 [R1+0x870], R20 ;  /* 0x0008701401007387 */ /* 0x0005e20000100a00 */
[----:B0-----:R-:W-:-:S03]  /*151c0*/  MOV R22, 0xa8ec5904 ;  /* 0xa8ec590400167802 */ /* 0x001fc60000000f00 */
[----:B------:R0:W-:Y:S01]  /*151d0*/  STL.64 [R1+0x878], R26 ;  /* 0x0008781a01007387 */ /* 0x0001e20000100a00 */
[----:B------:R-:W-:-:S03]  /*151e0*/  IMAD.MOV.U32 R23, RZ, RZ, 0x3f59e1db ;  /* 0x3f59e1dbff177424 */ /* 0x000fc600078e00ff */
[----:B------:R3:W-:Y:S01]  /*151f0*/  STL.64 [R1+0x8d8], R4 ;  /* 0x0008d80401007387 */ /* 0x0007e20000100a00 */
[----:B-1----:R-:W-:Y:S01]  /*15200*/  IMAD.MOV.U32 R24, RZ, RZ, 0x1144693f ;  /* 0x1144693fff187424 */ /* 0x002fe200078e00ff */
[----:B------:R-:W-:Y:S02]  /*15210*/  MOV R25, 0x3f254d24 ;  /* 0x3f254d2400197802 */ /* 0x000fe40000000f00 */
[----:B------:R1:W-:Y:S01]  /*15220*/  STL.64 [R1+0x900], R10 ;  /* 0x0009000a01007387 */ /* 0x0003e20000100a00 */
[----:B--2---:R-:W-:Y:S02]  /*15230*/  IMAD.MOV.U32 R20, RZ, RZ, 0x5a61360f ;  /* 0x5a61360fff147424 */ /* 0x004fe400078e00ff */
[----:B------:R-:W-:Y:S01]  /*15240*/  IMAD.MOV.U32 R21, RZ, RZ, -0x4165370d ;  /* 0xbe9ac8f3ff157424 */ /* 0x000fe200078e00ff */
[----:B0-----:R-:W-:Y:S01]  /*15250*/  MOV R26, 0x7a227118 ;  /* 0x7a227118001a7802 */ /* 0x001fe20000000f00 */
[----:B------:R-:W-:Y:S01]  /*15260*/  IMAD.MOV.U32 R27, RZ, RZ, 0x3f37bf3a ;  /* 0x3f37bf3aff1b7424 */ /* 0x000fe200078e00ff */
[----:B------:R0:W-:Y:S01]  /*15270*/  STL.64 [R1+0x928], R6 ;  /* 0x0009280601007387 */ /* 0x0001e20000100a00 */
[----:B---3--:R-:W-:-:S02]  /*15280*/  IMAD.MOV.U32 R4, RZ, RZ, -0x1908a676 ;  /* 0xe6f7598aff047424 */ /* 0x008fc400078e00ff */
[----:B------:R-:W-:Y:S01]  /*15290*/  IMAD.MOV.U32 R5, RZ, RZ, 0x3d2a4c4e ;  /* 0x3d2a4c4eff057424 */ /* 0x000fe200078e00ff */
[----:B------:R2:W-:Y:S01]  /*152a0*/  STL.64 [R1+0x950], R14 ;  /* 0x0009500e01007387 */ /* 0x0005e20000100a00 */
[----:B-1----:R-:W-:Y:S01]  /*152b0*/  IMAD.MOV.U32 R10, RZ, RZ, -0x2fc8f100 ;  /* 0xd0370f00ff0a7424 */ /* 0x002fe200078e00ff */
[----:B------:R-:W-:Y:S02]  /*152c0*/  MOV R11, 0x3e0f0bac ;  /* 0x3e0f0bac000b7802 */ /* 0x000fe40000000f00 */
[----:B------:R1:W-:Y:S01]  /*152d0*/  STL.64 [R1+0x930], R8 ;  /* 0x0009300801007387 */ /* 0x0003e20000100a00 */
[----:B0-----:R-:W-:Y:S01]  /*152e0*/  MOV R6, 0x6f5e0e ;  /* 0x006f5e0e00067802 */ /* 0x001fe20000000f00 */
[----:B------:R-:W-:Y:S02]  /*152f0*/  IMAD.MOV.U32 R7, RZ, RZ, -0x408f72b0 ;  /* 0xbf708d50ff077424 */ /* 0x000fe400078e00ff */
[----:B------:R0:W-:Y:S01]  /*15300*/  STL.64 [R1+0x898], R22 ;  /* 0x0008981601007387 */ /* 0x0001e20000100a00 */
[----:B--2---:R-:W-:-:S03]  /*15310*/  IMAD.MOV.U32 R14, RZ, RZ, -0x4654b292 ;  /* 0xb9ab4d6eff0e7424 */ /* 0x004fc600078e00ff */
[----:B------:R2:W-:Y:S01]  /*15320*/  STL.64 [R1+0x8a0], R24 ;  /* 0x0008a01801007387 */ /* 0x0005e20000100a00 */
[----:B------:R-:W-:Y:S02]  /*15330*/  IMAD.MOV.U32 R15, RZ, RZ, 0x3e54e11f ;  /* 0x3e54e11fff0f7424 */ /* 0x000fe400078e00ff */
[----:B-1----:R-:W-:Y:S01]  /*15340*/  IMAD.MOV.U32 R8, RZ, RZ, -0x3215e115 ;  /* 0xcdea1eebff087424 */ /* 0x002fe200078e00ff */
[----:B------:R-:W-:Y:S01]  /*15350*/  MOV R9, 0xbec25187 ;  /* 0xbec2518700097802 */ /* 0x000fe20000000f00 */
[----:B------:R1:W-:Y:S01]  /*15360*/  STL.64 [R1+0x8c0], R20 ;  /* 0x0008c01401007387 */ /* 0x0003e20000100a00 */
[----:B0-----:R-:W-:-:S03]  /*15370*/  IMAD.MOV.U32 R22, RZ, RZ, 0x1069b36a ;  /* 0x1069b36aff167424 */ /* 0x001fc600078e00ff */
[----:B------:R0:W-:Y:S01]  /*15380*/  STL.64 [R1+0x8c8], R26 ;  /* 0x0008c81a01007387 */ /* 0x0001e20000100a00 */
[----:B------:R-:W-:Y:S01]  /*15390*/  MOV R23, 0xbefb081c ;  /* 0xbefb081c00177802 */ /* 0x000fe20000000f00 */
[----:B--2---:R-:W-:Y:S02]  /*153a0*/  IMAD.MOV.U32 R24, RZ, RZ, -0x71bd4ab3 ;  /* 0x8e42b54dff187424 */ /* 0x004fe400078e00ff */
[----:B------:R2:W-:Y:S01]  /*153b0*/  STL.64 [R1+0x920], R4 ;  /* 0x0009200401007387 */ /* 0x0005e20000100a00 */
[----:B------:R-:W-:-:S03]  /*153c0*/  IMAD.MOV.U32 R25, RZ, RZ, 0x3ef21f0d ;  /* 0x3ef21f0dff197424 */ /* 0x000fc600078e00ff */
[----:B------:R3:W-:Y:S01]  /*153d0*/  STL.64 [R1+0x948], R10 ;  /* 0x0009480a01007387 */ /* 0x0007e20000100a00 */
[----:B-1----:R-:W-:Y:S01]  /*153e0*/  MOV R20, 0xc2ec0c52 ;  /* 0xc2ec0c5200147802 */ /* 0x002fe20000000f00 */
[----:B------:R-:W-:Y:S02]  /*153f0*/  IMAD.MOV.U32 R21, RZ, RZ, -0x4158f349 ;  /* 0xbea70cb7ff157424 */ /* 0x000fe400078e00ff */
[----:B0-----:R-:W-:Y:S01]  /*15400*/  IMAD.MOV.U32 R26, RZ, RZ, -0x104483b7 ;  /* 0xefbb7c49ff1a7424 */ /* 0x001fe200078e00ff */
[----:B------:R-:W-:Y:S01]  /*15410*/  MOV R27, 0x3e8bb865 ;  /* 0x3e8bb865001b7802 */ /* 0x000fe20000000f00 */
[----:B------:R0:W-:Y:S01]  /*15420*/  STL.64 [R1+0x970], R6 ;  /* 0x0009700601007387 */ /* 0x0001e20000100a00 */
[----:B--2---:R-:W-:Y:S01]  /*15430*/  MOV R4, 0x3785de06 ;  /* 0x3785de0600047802 */ /* 0x004fe20000000f00 */
[----:B------:R-:W-:Y:S02]  /*15440*/  IMAD.MOV.U32 R5, RZ, RZ, 0x3de2876b ;  /* 0x3de2876bff057424 */ /* 0x000fe400078e00ff */
[----:B------:R1:W-:Y:S01]  /*15450*/  STL.64 [R1+0x998], R14 ;  /* 0x0009980e01007387 */ /* 0x0003e20000100a00 */
[----:B---3--:R-:W-:-:S02]  /*15460*/  IMAD.MOV.U32 R10, RZ, RZ, 0x14eb1812 ;  /* 0x14eb1812ff0a7424 */ /* 0x008fc400078e00ff */
[----:B------:R-:W-:Y:S01]  /*15470*/  IMAD.MOV.U32 R11, RZ, RZ, 0x3f61cf4d ;  /* 0x3f61cf4dff0b7424 */ /* 0x000fe200078e00ff */
[----:B------:R2:W-:Y:S01]  /*15480*/  STL.64 [R1+0x978], R8 ;  /* 0x0009780801007387 */ /* 0x0005e20000100a00 */
[----:B0-----:R-:W-:Y:S01]  /*15490*/  IMAD.MOV.U32 R6, RZ, RZ, 0x7b1a5667 ;  /* 0x7b1a5667ff067424 */ /* 0x001fe200078e00ff */
[----:B------:R-:W-:Y:S02]  /*154a0*/  MOV R7, 0x3f28eab1 ;  /* 0x3f28eab100077802 */ /* 0x000fe40000000f00 */
[----:B------:R0:W-:Y:S01]  /*154b0*/  STL.64 [R1+0x8e8], R22 ;  /* 0x0008e81601007387 */ /* 0x0001e20000100a00 */
[----:B-1----:R-:W-:Y:S01]  /*154c0*/  MOV R14, 0xdacf43ba ;  /* 0xdacf43ba000e7802 */ /* 0x002fe20000000f00 */
[----:B------:R-:W-:Y:S02]  /*154d0*/  IMAD.MOV.U32 R15, RZ, RZ, 0x3ecbb865 ;  /* 0x3ecbb865ff0f7424 */ /* 0x000fe400078e00ff */
[----:B------:R1:W-:Y:S01]  /*154e0*/  STL.64 [R1+0x8f0], R24 ;  /* 0x0008f01801007387 */ /* 0x0003e20000100a00 */
[----:B--2---:R-:W-:Y:S01]  /*154f0*/  IMAD.MOV.U32 R8, RZ, RZ, -0x5c8b89bf ;  /* 0xa3747641ff087424 */ /* 0x004fe200078e00ff */
[----:B------:R-:W-:-:S02]  /*15500*/  MOV R9, 0x3ef079cb ;  /* 0x3ef079cb00097802 */ /* 0x000fc40000000f00 */
[----:B------:R2:W-:Y:S01]  /*15510*/  STL.64 [R1+0x910], R20 ;  /* 0x0009101401007387 */ /* 0x0005e20000100a00 */
[----:B0-----:R-:W-:-:S03]  /*15520*/  IMAD.MOV.U32 R22, RZ, RZ, 0x13f0801a ;  /* 0x13f0801aff167424 */ /* 0x001fc600078e00ff */
[----:B------:R0:W-:Y:S01]  /*15530*/  STL.64 [R1+0x918], R26 ;  /* 0x0009181a01007387 */ /* 0x0001e20000100a00 */
[----:B------:R-:W-:Y:S01]  /*15540*/  IMAD.MOV.U32 R23, RZ, RZ, -0x41c70cbf ;  /* 0xbe38f341ff177424 */ /* 0x000fe200078e00ff */
[----:B-1----:R-:W-:Y:S02]  /*15550*/  MOV R24, 0x1d7f8951 ;  /* 0x1d7f895100187802 */ /* 0x002fe40000000f00 */
[----:B------:R1:W-:Y:S01]  /*15560*/  STL.64 [R1+0x958], R4 ;  /* 0x0009580401007387 */ /* 0x0003e20000100a00 */
[----:B------:R-:W-:-:S03]  /*15570*/  IMAD.MOV.U32 R25, RZ, RZ, -0x435ccac2 ;  /* 0xbca3353eff197424 */ /* 0x000fc600078e00ff */
[----:B------:R3:W-:Y:S01]  /*15580*/  STL.64 [R1+0x980], R10 ;  /* 0x0009800a01007387 */ /* 0x0007e20000100a00 */
[----:B--2---:R-:W-:Y:S01]  /*15590*/  IMAD.MOV.U32 R20, RZ, RZ, -0x5a255ed9 ;  /* 0xa5daa127ff147424 */ /* 0x004fe200078e00ff */
[----:B------:R-:W-:Y:S01]  /*155a0*/  MOV R21, 0xbf70ae56 ;  /* 0xbf70ae5600157802 */ /* 0x000fe20000000f00 */
[----:B0-----:R-:W-:Y:S01]  /*155b0*/  IMAD.MOV.U32 R26, RZ, RZ, -0x60b5bfe5 ;  /* 0x9f4a401bff1a7424 */ /* 0x001fe200078e00ff */
[----:B------:R0:W-:Y:S01]  /*155c0*/  STL.64 [R1+0x9a8], R6 ;  /* 0x0009a80601007387 */ /* 0x0001e20000100a00 */
[----:B------:R-:W-:Y:S01]  /*155d0*/  IMAD.MOV.U32 R27, RZ, RZ, 0x3f7a3a69 ;  /* 0x3f7a3a69ff1b7424 */ /* 0x000fe200078e00ff */
[----:B-1----:R-:W-:Y:S01]  /*155e0*/  MOV R4, 0x3ef55b59 ;  /* 0x3ef55b5900047802 */ /* 0x002fe20000000f00 */
[----:B------:R-:W-:Y:S01]  /*155f0*/  IMAD.MOV.U32 R5, RZ, RZ, -0x40cf1af0 ;  /* 0xbf30e510ff057424 */ /* 0x000fe200078e00ff */
[----:B------:R1:W-:Y:S01]  /*15600*/  STL.64 [R1+0x9d0], R14 ;  /* 0x0009d00e01007387 */ /* 0x0003e20000100a00 */
[----:B---3--:R-:W-:Y:S02]  /*15610*/  IMAD.MOV.U32 R10, RZ, RZ, 0x2daecc91 ;  /* 0x2daecc91ff0a7424 */ /* 0x008fe400078e00ff */
[----:B------:R-:W-:Y:S01]  /*15620*/  IMAD.MOV.U32 R11, RZ, RZ, -0x411a6414 ;  /* 0xbee59becff0b7424 */ /* 0x000fe200078e00ff */
        /* <DEDUP_REMOVED lines=9> */
[----:B------:R-:W-:Y:S01]  /*156c0*/  IMAD.MOV.U32 R9, RZ, RZ, -0x4316a0e2 ;  /* 0xbce95f1eff097424 */ /* 0x000fe200078e00ff */
[----:B0-----:R-:W-:Y:S02]  /*156d0*/  MOV R22, 0x58c76530 ;  /* 0x58c7653000167802 */ /* 0x001fe40000000f00 */
[----:B------:R0:W-:Y:S01]  /*156e0*/  STL.64 [R1+0x968], R26 ;  /* 0x0009681a01007387 */ /* 0x0001e20000100a00 */
[----:B------:R-:W-:-:S03]  /*156f0*/  IMAD.MOV.U32 R23, RZ, RZ, -0x409fdc85 ;  /* 0xbf60237bff177424 */ /* 0x000fc600078e00ff */
[----:B------:R3:W-:Y:S01]  /*15700*/  STL.64 [R1+0x9a0], R4 ;  /* 0x0009a00401007387 */ /* 0x0007e20000100a00 */
[----:B-1----:R-:W-:Y:S01]  /*15710*/  IMAD.MOV.U32 R24, RZ, RZ, 0xb161ed3 ;  /* 0x0b161ed3ff187424 */ /* 0x002fe200078e00ff */
[----:B------:R-:W-:Y:S02]  /*15720*/  MOV R25, 0x3f4b647f ;  /* 0x3f4b647f00197802 */ /* 0x000fe40000000f00 */
[----:B------:R1:W-:Y:S01]  /*15730*/  STL.64 [R1+0x9c8], R10 ;  /* 0x0009c80a01007387 */ /* 0x0003e20000100a00 */
[----:B--2---:R-:W-:Y:S02]  /*15740*/  IMAD.MOV.U32 R20, RZ, RZ, 0x35d225d ;  /* 0x035d225dff147424 */ /* 0x004fe400078e00ff */
[----:B------:R-:W-:Y:S01]  /*15750*/  IMAD.MOV.U32 R21, RZ, RZ, -0x40ee40f7 ;  /* 0xbf11bf09ff157424 */ /* 0x000fe200078e00ff */
[----:B0-----:R-:W-:Y:S01]  /*15760*/  MOV R26, 0x49a65517 ;  /* 0x49a65517001a7802 */ /* 0x001fe20000000f00 */
[----:B------:R-:W-:Y:S01]  /*15770*/  IMAD.MOV.U32 R27, RZ, RZ, -0x421c2728 ;  /* 0xbde3d8d8ff1b7424 */ /* 0x000fe200078e00ff */
[----:B------:R0:W-:Y:S01]  /*15780*/  STL.64 [R1+0x9f0], R6 ;  /* 0x0009f00601007387 */ /* 0x0001e20000100a00 */
[----:B---3--:R-:W-:Y:S01]  /*15790*/  MOV R4, 0xaff44abe ;  /* 0xaff44abe00047802 */ /* 0x008fe20000000f00 */
[----:B------:R-:W-:-:S02]  /*157a0*/  IMAD.MOV.U32 R5, RZ, RZ, 0x3e9a1a0b ;  /* 0x3e9a1a0bff057424 */ /* 0x000fc400078e00ff */
[----:B------:R2:W-:Y:S01]  /*157b0*/  STL.64 [R1+0xa18], R14 ;  /* 0x000a180e01007387 */ /* 0x0005e20000100a00 */
[----:B-1----:R-:W-:Y:S02]  /*157c0*/  IMAD.MOV.U32 R10, RZ, RZ, -0x2d6249d2 ;  /* 0xd29db62eff0a7424 */ /* 0x002fe400078e00ff */
[----:B------:R-:W-:Y:S01]  /*157d0*/  IMAD.MOV.U32 R11, RZ, RZ, 0x3e2bcb20 ;  /* 0x3e2bcb20ff0b7424 */ /* 0x000fe200078e00ff */
[----:B------:R1:W-:Y:S01]  /*157e0*/  STL.64 [R1+0x9f8], R8 ;  /* 0x0009f80801007387 */ /* 0x0003e20000100a00 */
[----:B0-----:R-:W-:Y:S01]  /*157f0*/  IMAD.MOV.U32 R6, RZ, RZ, -0x670eaac6 ;  /* 0x98f1553aff067424 */ /* 0x001fe200078e00ff */
[----:B------:R-:W-:Y:S02]  /*15800*/  MOV R7, 0x3f820109 ;  /* 0x3f82010900077802 */ /* 0x000fe40000000f00 */
[----:B------:R0:W-:Y:S01]  /*15810*/  STL.64 [R1+0x988], R22 ;  /* 0x0009881601007387 */ /* 0x0001e20000100a00 */
[----:B--2---:R-:W-:Y:S01]  /*15820*/  MOV R14, 0xb1314cf1 ;  /* 0xb1314cf1000e7802 */ /* 0x004fe20000000f00 */
[----:B------:R-:W-:-:S02]  /*15830*/  IMAD.MOV.U32 R15, RZ, RZ, 0x3f5c0816 ;  /* 0x3f5c0816ff0f7424 */ /* 0x000fc400078e00ff */
[----:B------:R2:W-:Y:S01]  /*15840*/  STL.64 [R1+0x990], R24 ;  /* 0x0009901801007387 */ /* 0x0005e20000100a00 */
[----:B-1----:R-:W-:-:S03]  /*15850*/  IMAD.MOV.U32 R8, RZ, RZ, -0x16b644bd ;  /* 0xe949bb43ff087424 */ /* 0x002fc600078e00ff */
[----:B------:R1:W-:Y:S01]  /*15860*/  STL.64 [R1+0x9b0], R20 ;  /* 0x0009b01401007387 */ /* 0x0003e20000100a00 */
[----:B------:R-:W-:-:S03]  /*15870*/  IMAD.MOV.U32 R9, RZ, RZ, -0x407bcfc4 ;  /* 0xbf84303cff097424 */ /* 0x000fc600078e00ff */
[----:B------:R3:W-:Y:S01]  /*15880*/  STL.64 [R1+0x9b8], R26 ;  /* 0x0009b81a01007387 */ /* 0x0007e20000100a00 */
[----:B0-----:R-:W-:Y:S01]  /*15890*/  IMAD.MOV.U32 R22, RZ, RZ, -0xddec242 ;  /* 0xf2213dbeff167424 */ /* 0x001fe200078e00ff */
[----:B------:R-:W-:Y:S02]  /*158a0*/  MOV R23, 0x3d6c166c ;  /* 0x3d6c166c00177802 */ /* 0x000fe40000000f00 */
[----:B------:R0:W-:Y:S01]  /*158b0*/  STL.64 [R1+0x9e8], R4 ;  /* 0x0009e80401007387 */ /* 0x0001e20000100a00 */
[----:B--2---:R-:W-:Y:S02]  /*158c0*/  IMAD.MOV.U32 R24, RZ, RZ, 0x664ec1e3 ;  /* 0x664ec1e3ff187424 */ /* 0x004fe400078e00ff */
[----:B------:R-:W-:Y:S01]  /*158d0*/  IMAD.MOV.U32 R25, RZ, RZ, -0x415a7e0b ;  /* 0xbea581f5ff197424 */ /* 0x000fe200078e00ff */
[----:B------:R2:W-:Y:S01]  /*158e0*/  STL.64 [R1+0xa10], R10 ;  /* 0x000a100a01007387 */ /* 0x0005e20000100a00 */
[----:B-1----:R-:W-:Y:S01]  /*158f0*/  MOV R20, 0xce2925dd ;  /* 0xce2925dd00147802 */ /* 0x002fe20000000f00 */
[----:B------:R-:W-:-:S02]  /*15900*/  IMAD.MOV.U32 R21, RZ, RZ, 0x3e555806 ;  /* 0x3e555806ff157424 */ /* 0x000fc400078e00ff */
[----:B---3--:R-:W-:Y:S01]  /*15910*/  IMAD.MOV.U32 R26, RZ, RZ, -0x253e430f ;  /* 0xdac1bcf1ff1a7424 */ /* 0x008fe200078e00ff */
[----:B------:R-:W-:Y:S01]  /*15920*/  MOV R27, 0xbe487f75 ;  /* 0xbe487f75001b7802 */ /* 0x000fe20000000f00 */
[----:B------:R1:W-:Y:S01]  /*15930*/  STL.64 [R1+0xa38], R6 ;  /* 0x000a380601007387 */ /* 0x0003e20000100a00 */
[----:B0-----:R-:W-:Y:S01]  /*15940*/  IMAD.MOV.U32 R4, RZ, RZ, -0x711724b7 ;  /* 0x8ee8db49ff047424 */ /* 0x001fe200078e00ff */
[----:B------:R-:W-:Y:S02]  /*15950*/  MOV R5, 0xbe015343 ;  /* 0xbe01534300057802 */ /* 0x000fe40000000f00 */
[----:B------:R0:W-:Y:S01]  /*15960*/  STL.64 [R1+0xa60], R14 ;  /* 0x000a600e01007387 */ /* 0x0001e20000100a00 */
[----:B--2---:R-:W-:Y:S01]  /*15970*/  MOV R10, 0xf8e29435 ;  /* 0xf8e29435000a7802 */ /* 0x004fe20000000f00 */
[----:B------:R-:W-:Y:S02]  /*15980*/  IMAD.MOV.U32 R11, RZ, RZ, 0x3f748900 ;  /* 0x3f748900ff0b7424 */ /* 0x000fe400078e00ff */
[----:B------:R2:W-:Y:S01]  /*15990*/  STL.64 [R1+0xa40], R8 ;  /* 0x000a400801007387 */ /* 0x0005e20000100a00 */
[----:B-1----:R-:W-:-:S03]  /*159a0*/  IMAD.MOV.U32 R6, RZ, RZ, 0x523aaa76 ;  /* 0x523aaa76ff067424 */ /* 0x002fc600078e00ff */
[----:B------:R1:W-:Y:S01]  /*159b0*/  STL.64 [R1+0x9d8], R22 ;  /* 0x0009d81601007387 */ /* 0x0003e20000100a00 */
[----:B------:R-:W-:Y:S02]  /*159c0*/  IMAD.MOV.U32 R7, RZ, RZ, -0x41c25c1a ;  /* 0xbe3da3e6ff077424 */ /* 0x000fe400078e00ff */
[----:B0-----:R-:W-:Y:S01]  /*159d0*/  IMAD.MOV.U32 R14, RZ, RZ, 0x34675d03 ;  /* 0x34675d03ff0e7424 */ /* 0x001fe200078e00ff */
[----:B------:R-:W-:Y:S01]  /*159e0*/  MOV R15, 0xbee581f6 ;  /* 0xbee581f6000f7802 */ /* 0x000fe20000000f00 */
[----:B------:R0:W-:Y:S01]  /*159f0*/  STL.64 [R1+0x9e0], R24 ;  /* 0x0009e01801007387 */ /* 0x0001e20000100a00 */
[----:B--2---:R-:W-:Y:S02]  /*15a00*/  IMAD.MOV.U32 R8, RZ, RZ, -0x22889d73 ;  /* 0xdd77628dff087424 */ /* 0x004fe400078e00ff */
[----:B------:R-:W-:Y:S01]  /*15a10*/  IMAD.MOV.U32 R9, RZ, RZ, 0x3f084156 ;  /* 0x3f084156ff097424 */ /* 0x000fe200078e00ff */
[----:B------:R2:W-:Y:S01]  /*15a20*/  STL.64 [R1+0xa00], R20 ;  /* 0x000a001401007387 */ /* 0x0005e20000100a00 */
[----:B-1----:R-:W-:-:S03]  /*15a30*/  IMAD.MOV.U32 R22, RZ, RZ, -0x343a03ee ;  /* 0xcbc5fc12ff167424 */ /* 0x002fc600078e00ff */
[----:B------:R1:W-:Y:S01]  /*15a40*/  STL.64 [R1+0xa08], R26 ;  /* 0x000a081a01007387 */ /* 0x0003e20000100a00 */
[----:B------:R-:W-:Y:S01]  /*15a50*/  IMAD.MOV.U32 R23, RZ, RZ, -0x4087a384 ;  /* 0xbf785c7cff177424 */ /* 0x000fe200078e00ff */
[----:B0-----:R-:W-:Y:S02]  /*15a60*/  MOV R24, 0x19b3e6f ;  /* 0x019b3e6f00187802 */ /* 0x001fe40000000f00 */
[----:B------:R0:W-:Y:S01]  /*15a70*/  STL.64 [R1+0xa20], R4 ;  /* 0x000a200401007387 */ /* 0x0001e20000100a00 */
[----:B------:R-:W-:-:S03]  /*15a80*/  IMAD.MOV.U32 R25, RZ, RZ, -0x40be4cc5 ;  /* 0xbf41b33bff197424 */ /* 0x000fc600078e00ff */
[----:B------:R3:W-:Y:S01]  /*15a90*/  STL.64 [R1+0xa48], R10 ;  /* 0x000a480a01007387 */ /* 0x0007e20000100a00 */
[----:B--2---:R-:W-:Y:S01]  /*15aa0*/  IMAD.MOV.U32 R20, RZ, RZ, -0x1659a691 ;  /* 0xe9a6596fff147424 */ /* 0x004fe200078e00ff */
[----:B------:R-:W-:Y:S01]  /*15ab0*/  MOV R21, 0x3eb57cc9 ;  /* 0x3eb57cc900157802 */ /* 0x000fe20000000f00 */
[----:B-1----:R-:W-:Y:S01]  /*15ac0*/  IMAD.MOV.U32 R26, RZ, RZ, -0x4b94eac ;  /* 0xfb46b154ff1a7424 */ /* 0x002fe200078e00ff */
[----:B------:R1:W-:Y:S01]  /*15ad0*/  STL.64 [R1+0xa70], R6 ;  /* 0x000a700601007387 */ /* 0x0003e20000100a00 */
[----:B------:R-:W-:Y:S02]  /*15ae0*/  IMAD.MOV.U32 R27, RZ, RZ, -0x409f1a6a ;  /* 0xbf60e596ff1b7424 */ /* 0x000fe400078e00ff */
[----:B0-----:R-:W-:Y:S01]  /*15af0*/  IMAD.MOV.U32 R4, RZ, RZ, -0x3a9fd7d3 ;  /* 0xc560282dff047424 */ /* 0x001fe200078e00ff */
        /* <DEDUP_REMOVED lines=8> */
[----:B0-----:R-:W-:Y:S01]  /*15b80*/  IMAD.MOV.U32 R14, RZ, RZ, 0x5d9a0e3b ;  /* 0x5d9a0e3bff0e7424 */ /* 0x001fe200078e00ff */
[----:B------:R-:W-:Y:S01]  /*15b90*/  MOV R15, 0x3e3dc92e ;  /* 0x3e3dc92e000f7802 */ /* 0x000fe20000000f00 */
[----:B------:R0:W-:Y:S01]  /*15ba0*/  STL.64 [R1+0xa30], R24 ;  /* 0x000a301801007387 */ /* 0x0001e20000100a00 */
[----:B--2---:R-:W-:Y:S01]  /*15bb0*/  MOV R8, 0x585a3e12 ;  /* 0x585a3e1200087802 */ /* 0x004fe20000000f00 */
[----:B------:R-:W-:Y:S02]  /*15bc0*/  IMAD.MOV.U32 R9, RZ, RZ, -0x416fec5b ;  /* 0xbe9013a5ff097424 */ /* 0x000fe400078e00ff */
[----:B------:R2:W-:Y:S01]  /*15bd0*/  STL.64 [R1+0xa50], R20 ;  /* 0x000a501401007387 */ /* 0x0005e20000100a00 */
[----:B-1----:R-:W-:Y:S01]  /*15be0*/  MOV R22, 0x2cc02754 ;  /* 0x2cc0275400167802 */ /* 0x002fe20000000f00 */
[----:B------:R-:W-:-:S02]  /*15bf0*/  IMAD.MOV.U32 R23, RZ, RZ, 0x3f28b6bb ;  /* 0x3f28b6bbff177424 */ /* 0x000fc400078e00ff */
[----:B------:R1:W-:Y:S04]  /*15c00*/  STL.64 [R1+0xa58], R26 ;  /* 0x000a581a01007387 */ /* 0x0003e80000100a00 */
[----:B------:R3:W-:Y:S01]  /*15c10*/  STL.64 [R1+0xa68], R4 ;  /* 0x000a680401007387 */ /* 0x0007e20000100a00 */
[----:B0-----:R-:W-:Y:S01]  /*15c20*/  IMAD.MOV.U32 R24, RZ, RZ, 0x43924ff5 ;  /* 0x43924ff5ff187424 */ /* 0x001fe200078e00ff */
[----:B------:R-:W-:Y:S02]  /*15c30*/  MOV R25, 0xbf218eb0 ;  /* 0xbf218eb000197802 */ /* 0x000fe40000000f00 */
[----:B------:R0:W-:Y:S01]  /*15c40*/  STL.64 [R1+0xa90], R10 ;  /* 0x000a900a01007387 */ /* 0x0001e20000100a00 */
[----:B--2---:R-:W-:Y:S02]  /*15c50*/  IMAD.MOV.U32 R20, RZ, RZ, 0x7672b130 ;  /* 0x7672b130ff147424 */ /* 0x004fe400078e00ff */
[----:B------:R-:W-:Y:S01]  /*15c60*/  IMAD.MOV.U32 R21, RZ, RZ, 0x3edbbbac ;  /* 0x3edbbbacff157424 */ /* 0x000fe200078e00ff */
[----:B-1----:R-:W-:Y:S01]  /*15c70*/  MOV R26, 0x8b674d56 ;  /* 0x8b674d56001a7802 */ /* 0x002fe20000000f00 */
        /* <DEDUP_REMOVED lines=10> */
[----:B------:R-:W-:Y:S02]  /*15d20*/  IMAD.MOV.U32 R7, RZ, RZ, 0x3f9486e7 ;  /* 0x3f9486e7ff077424 */ /* 0x000fe400078e00ff */
        /* <DEDUP_REMOVED lines=11> */
[----:B------:R-:W-:Y:S01]  /*15de0*/  IMAD.MOV.U32 R25, RZ, RZ, 0x3cd01431 ;  /* 0x3cd01431ff197424 */ /* 0x000fe200078e00ff */
[----:B------:R2:W-:Y:S01]  /*15df0*/  STL.64 [R1+0xad8], R10 ;  /* 0x000ad80a01007387 */ /* 0x0005e20000100a00 */
[----:B0-----:R-:W-:Y:S01]  /*15e00*/  MOV R20, 0x50ed0c93 ;  /* 0x50ed0c9300147802 */ /* 0x001fe20000000f00 */
[----:B------:R-:W-:Y:S02]  /*15e10*/  IMAD.MOV.U32 R21, RZ, RZ, 0x3f91d1d6 ;  /* 0x3f91d1d6ff157424 */ /* 0x000fe400078e00ff */
[----:B-1----:R-:W-:Y:S01]  /*15e20*/  IMAD.MOV.U32 R26, RZ, RZ, -0x74127944 ;  /* 0x8bed86bcff1a7424 */ /* 0x002fe200078e00ff */
[----:B------:R-:W-:Y:S01]  /*15e30*/  MOV R27, 0xbf9e3c8e ;  /* 0xbf9e3c8e001b7802 */ /* 0x000fe20000000f00 */
[----:B------:R0:W-:Y:S01]  /*15e40*/  STL.64 [R1+0xb00], R6 ;  /* 0x000b000601007387 */ /* 0x0001e20000100a00 */
[----:B---3--:R-:W-:-:S02]  /*15e50*/  IMAD.MOV.U32 R4, RZ, RZ, 0xcc2ec99 ;  /* 0x0cc2ec99ff047424 */ /* 0x008fc400078e00ff */
[----:B------:R-:W-:Y:S01]  /*15e60*/  IMAD.MOV.U32 R5, RZ, RZ, -0x41df1c66 ;  /* 0xbe20e39aff057424 */ /* 0x000fe200078e00ff */
[----:B------:R1:W-:Y:S01]  /*15e70*/  STL.64 [R1+0xb28], R14 ;  /* 0x000b280e01007387 */ /* 0x0003e20000100a00 */
[----:B--2---:R-:W-:Y:S01]  /*15e80*/  IMAD.MOV.U32 R10, RZ, RZ, -0x19cb7902 ;  /* 0xe63486feff0a7424 */ /* 0x004fe200078e00ff */
[----:B------:R-:W-:Y:S02]  /*15e90*/  MOV R11, 0xbf895848 ;  /* 0xbf895848000b7802 */ /* 0x000fe40000000f00 */
[----:B------:R2:W-:Y:S01]  /*15ea0*/  STL.64 [R1+0xb08], R8 ;  /* 0x000b080801007387 */ /* 0x0005e20000100a00 */
[----:B0-----:R-:W-:Y:S01]  /*15eb0*/  MOV R6, 0xe1b8c909 ;  /* 0xe1b8c90900067802 */ /* 0x001fe20000000f00 */
[----:B------:R-:W-:Y:S02]  /*15ec0*/  IMAD.MOV.U32 R7, RZ, RZ, -0x40a7dbcf ;  /* 0xbf582431ff077424 */ /* 0x000fe400078e00ff */
[----:B------:R0:W-:Y:S01]  /*15ed0*/  STL.64 [R1+0xac8], R22 ;  /* 0x000ac81601007387 */ /* 0x0001e20000100a00 */
[----:B-1----:R-:W-:-:S03]  /*15ee0*/  IMAD.MOV.U32 R14, RZ, RZ, -0x78f15f33 ;  /* 0x870ea0cdff0e7424 */ /* 0x002fc600078e00ff */
[----:B------:R1:W-:Y:S01]  /*15ef0*/  STL.64 [R1+0xad0], R24 ;  /* 0x000ad01801007387 */ /* 0x0003e20000100a00 */
[----:B------:R-:W-:Y:S01]  /*15f00*/  IMAD.MOV.U32 R15, RZ, RZ, -0x40fe74f7 ;  /* 0xbf018b09ff0f7424 */ /* 0x000fe200078e00ff */
[----:B--2---:R-:W-:Y:S01]  /*15f10*/  MOV R8, 0x61a9f916 ;  /* 0x61a9f91600087802 */ /* 0x004fe20000000f00 */
[----:B------:R-:W-:Y:S01]  /*15f20*/  IMAD.MOV.U32 R9, RZ, RZ, -0x40dd2e49 ;  /* 0xbf22d1b7ff097424 */ /* 0x000fe200078e00ff */
[----:B------:R2:W-:Y:S01]  /*15f30*/  STL.64 [R1+0xae8], R4 ;  /* 0x000ae80401007387 */ /* 0x0005e20000100a00 */
[----:B0-----:R-:W-:-:S03]  /*15f40*/  IMAD.MOV.U32 R22, RZ, RZ, -0x1aa33f33 ;  /* 0xe55cc0cdff167424 */ /* 0x001fc600078e00ff */
[----:B------:R0:W-:Y:S01]  /*15f50*/  STL.64 [R1+0xaf0], R20 ;  /* 0x000af01401007387 */ /* 0x0001e20000100a00 */
[----:B------:R-:W-:Y:S01]  /*15f60*/  IMAD.MOV.U32 R23, RZ, RZ, 0x3f888706 ;  /* 0x3f888706ff177424 */ /* 0x000fe200078e00ff */
[----:B-1----:R-:W-:Y:S02]  /*15f70*/  MOV R24, 0x168d2782 ;  /* 0x168d278200187802 */ /* 0x002fe40000000f00 */
[----:B------:R1:W-:Y:S01]  /*15f80*/  STL.64 [R1+0xaf8], R26 ;  /* 0x000af81a01007387 */ /* 0x0003e20000100a00 */
[----:B------:R-:W-:-:S03]  /*15f90*/  IMAD.MOV.U32 R25, RZ, RZ, -0x4089d154 ;  /* 0xbf762eacff197424 */ /* 0x000fc600078e00ff */
[----:B------:R3:W-:Y:S01]  /*15fa0*/  STL.64 [R1+0xb10], R10 ;  /* 0x000b100a01007387 */ /* 0x0007e20000100a00 */
[----:B--2---:R-:W-:Y:S02]  /*15fb0*/  IMAD.MOV.U32 R4, RZ, RZ, -0x1b5a0a71 ;  /* 0xe4a5f58fff047424 */ /* 0x004fe400078e00ff */
[----:B------:R-:W-:Y:S01]  /*15fc0*/  IMAD.MOV.U32 R5, RZ, RZ, 0x3f5ee468 ;  /* 0x3f5ee468ff057424 */ /* 0x000fe200078e00ff */
[----:B0-----:R-:W-:Y:S01]  /*15fd0*/  MOV R21, 0x3f423100 ;  /* 0x3f42310000157802 */ /* 0x001fe20000000f00 */
[----:B------:R-:W-:Y:S01]  /*15fe0*/  IMAD.MOV.U32 R20, RZ, RZ, -0xe5c5f25 ;  /* 0xf1a3a0dbff147424 */ /* 0x000fe200078e00ff */
[----:B------:R0:W-:Y:S01]  /*15ff0*/  STL.64 [R1+0xb38], R6 ;  /* 0x000b380601007387 */ /* 0x0001e20000100a00 */
[----:B-1----:R-:W-:Y:S02]  /*16000*/  IMAD.MOV.U32 R26, RZ, RZ, -0x1645b3 ;  /* 0xffe9ba4dff1a7424 */ /* 0x002fe400078e00ff */
[----:B------:R-:W-:Y:S01]  /*16010*/  IMAD.MOV.U32 R27, RZ, RZ, 0x3e0201c0 ;  /* 0x3e0201c0ff1b7424 */ /* 0x000fe200078e00ff */
[----:B------:R1:W-:Y:S01]  /*16020*/  STL.64 [R1+0xb60], R14 ;  /* 0x000b600e01007387 */ /* 0x0003e20000100a00 */
[----:B---3--:R-:W-:Y:S01]  /*16030*/  IMAD.MOV.U32 R10, RZ, RZ, -0x5b5d8160 ;  /* 0xa4a27ea0ff0a7424 */ /* 0x008fe200078e00ff */
[----:B------:R-:W-:-:S02]  /*16040*/  MOV R11, 0x3f19fff1 ;  /* 0x3f19fff1000b7802 */ /* 0x000fc40000000f00 */
[----:B------:R2:W-:Y:S01]  /*16050*/  STL.64 [R1+0xb50], R8 ;  /* 0x000b500801007387 */ /* 0x0005e20000100a00 */
[----:B0-----:R-:W-:Y:S01]  /*16060*/  MOV R6, 0x28144e09 ;  /* 0x28144e0900067802 */ /* 0x001fe20000000f00 */
[----:B------:R-:W-:Y:S02]  /*16070*/  IMAD.MOV.U32 R7, RZ, RZ, 0x3eb7e290 ;  /* 0x3eb7e290ff077424 */ /* 0x000fe400078e00ff */
[----:B------:R0:W-:Y:S01]  /*16080*/  STL.64 [R1+0xb18], R22 ;  /* 0x000b181601007387 */ /* 0x0001e20000100a00 */
[----:B-1----:R-:W-:-:S03]  /*16090*/  IMAD.MOV.U32 R14, RZ, RZ, -0xd47a6ac ;  /* 0xf2b85954ff0e7424 */ /* 0x002fc600078e00ff */
[----:B------:R1:W-:Y:S01]  /*160a0*/  STL.64 [R1+0xb20], R24 ;  /* 0x000b201801007387 */ /* 0x0003e20000100a00 */
[----:B------:R-:W-:Y:S02]  /*160b0*/  IMAD.MOV.U32 R15, RZ, RZ, -0x436d3be4 ;  /* 0xbc92c41cff0f7424 */ /* 0x000fe400078e00ff */
[----:B--2---:R-:W-:Y:S01]  /*160c0*/  IMAD.MOV.U32 R8, RZ, RZ, -0x7c02650f ;  /* 0x83fd9af1ff087424 */ /* 0x004fe200078e00ff */
[----:B------:R-:W-:Y:S01]  /*160d0*/  MOV R9, 0x3d152ba3 ;  /* 0x3d152ba300097802 */ /* 0x000fe20000000f00 */
[----:B------:R2:W-:Y:S01]  /*160e0*/  STL.64 [R1+0xb30], R4 ;  /* 0x000b300401007387 */ /* 0x0005e20000100a00 */
[----:B0-----:R-:W-:-:S03]  /*160f0*/  MOV R22, 0xafb85756 ;  /* 0xafb8575600167802 */ /* 0x001fc60000000f00 */
[----:B------:R0:W-:Y:S01]  /*16100*/  STL.64 [R1+0xb40], R20 ;  /* 0x000b401401007387 */ /* 0x0001e20000100a00 */
[----:B------:R-:W-:Y:S02]  /*16110*/  IMAD.MOV.U32 R23, RZ, RZ, -0x42708c81 ;  /* 0xbd8f737fff177424 */ /* 0x000fe400078e00ff */
[----:B-1----:R-:W-:Y:S01]  /*16120*/  IMAD.MOV.U32 R24, RZ, RZ, -0x47865104 ;  /* 0xb879aefcff187424 */ /* 0x002fe200078e00ff */
[----:B------:R1:W-:Y:S01]  /*16130*/  STL.64 [R1+0xb48], R26 ;  /* 0x000b481a01007387 */ /* 0x0003e20000100a00 */
[----:B------:R-:W-:-:S03]  /*16140*/  MOV R25, 0x3ede03c9 ;  /* 0x3ede03c900197802 */ /* 0x000fc60000000f00 */
[----:B------:R3:W-:Y:S01]  /*16150*/  STL.64 [R1+0xb58], R10 ;  /* 0x000b580a01007387 */ /* 0x0007e20000100a00 */
[----:B--2---:R-:W-:Y:S02]  /*16160*/  IMAD.MOV.U32 R4, RZ, RZ, 0x57fe1a62 ;  /* 0x57fe1a62ff047424 */ /* 0x004fe400078e00ff */
[----:B------:R-:W-:Y:S01]  /*16170*/  IMAD.MOV.U32 R5, RZ, RZ, -0x412ce8ac ;  /* 0xbed31754ff057424 */ /* 0x000fe200078e00ff */
[----:B------:R2:W-:Y:S01]  /*16180*/  STL.64 [R1+0xb80], R6 ;  /* 0x000b800601007387 */ /* 0x0005e20000100a00 */
[----:B0-----:R-:W-:Y:S02]  /*16190*/  IMAD.MOV.U32 R20, RZ, RZ, -0x504dba13 ;  /* 0xafb245edff147424 */ /* 0x001fe400078e00ff */
[----:B------:R-:W-:Y:S01]  /*161a0*/  IMAD.MOV.U32 R21, RZ, RZ, -0x416e2223 ;  /* 0xbe91ddddff157424 */ /* 0x000fe200078e00ff */
[----:B-1----:R-:W-:Y:S01]  /*161b0*/  MOV R26, 0x531b5ee8 ;  /* 0x531b5ee8001a7802 */ /* 0x002fe20000000f00 */
[----:B------:R-:W-:Y:S01]  /*161c0*/  IMAD.MOV.U32 R27, RZ, RZ, 0x3e856899 ;  /* 0x3e856899ff1b7424 */ /* 0x000fe200078e00ff */
[----:B------:R0:W-:Y:S01]  /*161d0*/  STL.64 [R1+0xba8], R14 ;  /* 0x000ba80e01007387 */ /* 0x0001e20000100a00 */
[----:B---3--:R-:W-:Y:S01]  /*161e0*/  IMAD.MOV.U32 R10, RZ, RZ, 0x1300d859 ;  /* 0x1300d859ff0a7424 */ /* 0x008fe200078e00ff */
[----:B------:R-:W-:-:S02]  /*161f0*/  MOV R11, 0xbe695567 ;  /* 0xbe695567000b7802 */ /* 0x000fc40000000f00 */
[----:B------:R1:W-:Y:S01]  /*16200*/  STL.64 [R1+0xb88], R8 ;  /* 0x000b880801007387 */ /* 0x0003e20000100a00 */
[----:B--2---:R-:W-:Y:S01]  /*16210*/  MOV R6, 0x49d95e46 ;  /* 0x49d95e4600067802 */ /* 0x004fe20000000f00 */
[----:B------:R-:W-:Y:S02]  /*16220*/  IMAD.MOV.U32 R7, RZ, RZ, -0x40566e61 ;  /* 0xbfa9919fff077424 */ /* 0x000fe400078e00ff */
[----:B------:R2:W-:Y:S01]  /*16230*/  STL.64 [R1+0xb68], R22 ;  /* 0x000b681601007387 */ /* 0x0005e20000100a00 */
[----:B0-----:R-:W-:-:S03]  /*16240*/  IMAD.MOV.U32 R14, RZ, RZ, -0x38c59a22 ;  /* 0xc73a65deff0e7424 */ /* 0x001fc600078e00ff */
[----:B------:R0:W-:Y:S01]  /*16250*/  STL.64 [R1+0xb70], R24 ;  /* 0x000b701801007387 */ /* 0x0001e20000100a00 */
[----:B------:R-:W-:Y:S02]  /*16260*/  IMAD.MOV.U32 R15, RZ, RZ, -0x4074d740 ;  /* 0xbf8b28c0ff0f7424 */ /* 0x000fe400078e00ff */
[----:B-1----:R-:W-:Y:S01]  /*16270*/  IMAD.MOV.U32 R8, RZ, RZ, 0x5e7cd1d3 ;  /* 0x5e7cd1d3ff087424 */ /* 0x002fe200078e00ff */
[----:B------:R-:W-:Y:S01]  /*16280*/  MOV R9, 0x3faead43 ;  /* 0x3faead4300097802 */ /* 0x000fe20000000f00 */
[----:B------:R1:W-:Y:S01]  /*16290*/  STL.64 [R1+0xb78], R4 ;  /* 0x000b780401007387 */ /* 0x0003e20000100a00 */
[----:B--2---:R-:W-:Y:S01]  /*162a0*/  IMAD.MOV.U32 R22, RZ, RZ, 0x5c03d2e9 ;  /* 0x5c03d2e9ff167424 */ /* 0x004fe200078e00ff */
[----:B------:R-:W-:Y:S02]  /*162b0*/  MOV R23, 0x3f9ef9a0 ;  /* 0x3f9ef9a000177802 */ /* 0x000fe40000000f00 */
[----:B------:R2:W-:Y:S01]  /*162c0*/  STL.64 [R1+0xb90], R20 ;  /* 0x000b901401007387 */ /* 0x0005e20000100a00 */
[----:B0-----:R-:W-:-:S03]  /*162d0*/  IMAD.MOV.U32 R24, RZ, RZ, -0xccb32e3 ;  /* 0xf334cd1dff187424 */ /* 0x001fc600078e00ff */
[----:B------:R0:W-:Y:S01]  /*162e0*/  STL.64 [R1+0xb98], R26 ;  /* 0x000b981a01007387 */ /* 0x0001e20000100a00 */
[----:B------:R-:W-:-:S03]  /*162f0*/  IMAD.MOV.U32 R25, RZ, RZ, 0x3f645497 ;  /* 0x3f645497ff197424 */ /* 0x000fc600078e00ff */
[----:B------:R3:W-:Y:S01]  /*16300*/  STL.64 [R1+0xba0], R10 ;  /* 0x000ba00a01007387 */ /* 0x0007e20000100a00 */
[----:B-1----:R-:W-:Y:S01]  /*16310*/  MOV R4, 0x11c56ff1 ;  /* 0x11c56ff100047802 */ /* 0x002fe20000000f00 */
[----:B------:R-:W-:Y:S02]  /*16320*/  IMAD.MOV.U32 R5, RZ, RZ, 0x3e4122c8 ;  /* 0x3e4122c8ff057424 */ /* 0x000fe400078e00ff */
[----:B------:R1:W-:Y:S01]  /*16330*/  STL.64 [R1+0xbc8], R6 ;  /* 0x000bc80601007387 */ /* 0x0003e20000100a00 */
[----:B--2---:R-:W-:Y:S01]  /*16340*/  MOV R20, 0x1b78f2fd ;  /* 0x1b78f2fd00147802 */ /* 0x004fe20000000f00 */
[----:B------:R-:W-:Y:S02]  /*16350*/  IMAD.MOV.U32 R21, RZ, RZ, -0x412800ce ;  /* 0xbed7ff32ff157424 */ /* 0x000fe400078e00ff */
[----:B0-----:R-:W-:Y:S01]  /*16360*/  IMAD.MOV.U32 R26, RZ, RZ, 0x3853b987 ;  /* 0x3853b987ff1a7424 */ /* 0x001fe200078e00ff */
[----:B------:R-:W-:Y:S01]  /*16370*/  MOV R27, 0x3f8ee504 ;  /* 0x3f8ee504001b7802 */ /* 0x000fe20000000f00 */
[----:B------:R0:W-:Y:S01]  /*16380*/  STL.64 [R1+0xbf0], R14 ;  /* 0x000bf00e01007387 */ /* 0x0001e20000100a00 */
[----:B---3--:R-:W-:-:S02]  /*16390*/  IMAD.MOV.U32 R10, RZ, RZ, -0x6b5d1b4e ;  /* 0x94a2e4b2ff0a7424 */ /* 0x008fc400078e00ff */
[----:B------:R-:W-:Y:S01]  /*163a0*/  IMAD.MOV.U32 R11, RZ, RZ, -0x405f5e5d ;  /* 0xbfa0a1a3ff0b7424 */ /* 0x000fe200078e00ff */
[----:B------:R2:W-:Y:S01]  /*163b0*/  STL.64 [R1+0xbd0], R8 ;  /* 0x000bd00801007387 */ /* 0x0005e20000100a00 */
[----:B-1----:R-:W-:Y:S01]  /*163c0*/  IMAD.MOV.U32 R6, RZ, RZ, 0x10abeebc ;  /* 0x10abeebcff067424 */ /* 0x002fe200078e00ff */
[----:B------:R-:W-:Y:S02]  /*163d0*/  MOV R7, 0x3e603f57 ;  /* 0x3e603f5700077802 */ /* 0x000fe40000000f00 */
[----:B------:R1:W-:Y:S01]  /*163e0*/  STL.64 [R1+0xbb0], R4 ;  /* 0x000bb00401007387 */ /* 0x0003e20000100a00 */
[----:B0-----:R-:W-:Y:S01]  /*163f0*/  MOV R14, 0x2f459ca1 ;  /* 0x2f459ca1000e7802 */ /* 0x001fe20000000f00 */
[----:B------:R-:W-:Y:S02]  /*16400*/  IMAD.MOV.U32 R15, RZ, RZ, 0x3f1e03ca ;  /* 0x3f1e03caff0f7424 */ /* 0x000fe400078e00ff */
[----:B------:R0:W-:Y:S01]  /*16410*/  STL.64 [R1+0xbb8], R22 ;  /* 0x000bb81601007387 */ /* 0x0001e20000100a00 */
[----:B--2---:R-:W-:Y:S01]  /*16420*/  IMAD.MOV.U32 R8, RZ, RZ, 0x5f300209 ;  /* 0x5f300209ff087424 */ /* 0x004fe200078e00ff */
[----:B------:R-:W-:-:S02]  /*16430*/  MOV R9, 0xbf3eb34f ;  /* 0xbf3eb34f00097802 */ /* 0x000fc40000000f00 */
[----:B------:R2:W-:Y:S01]  /*16440*/  STL.64 [R1+0xbc0], R24 ;  /* 0x000bc01801007387 */ /* 0x0005e20000100a00 */
[----:B-1----:R-:W-:Y:S01]  /*16450*/  MOV R4, 0x7be56cf6 ;  /* 0x7be56cf600047802 */ /* 0x002fe20000000f00 */
[----:B------:R-:W-:Y:S02]  /*16460*/  IMAD.MOV.U32 R5, RZ, RZ, 0x3f76bd32 ;  /* 0x3f76bd32ff057424 */ /* 0x000fe400078e00ff */
[----:B------:R1:W-:Y:S01]  /*16470*/  STL.64 [R1+0xbd8], R10 ;  /* 0x000bd80a01007387 */ /* 0x0003e20000100a00 */
[----:B0-----:R-:W-:-:S03]  /*16480*/  IMAD.MOV.U32 R22, RZ, RZ, -0x53a2d366 ;  /* 0xac5d2c9aff167424 */ /* 0x001fc600078e00ff */
[----:B------:R0:W-:Y:S01]  /*16490*/  STL.64 [R1+0xbe0], R20 ;  /* 0x000be01401007387 */ /* 0x0001e20000100a00 */
[----:B------:R-:W-:-:S03]  /*164a0*/  IMAD.MOV.U32 R23, RZ, RZ, -0x40a3c568 ;  /* 0xbf5c3a98ff177424 */ /* 0x000fc600078e00ff */
[----:B------:R3:W-:Y:S01]  /*164b0*/  STL.64 [R1+0xbe8], R26 ;  /* 0x000be81a01007387 */ /* 0x0007e20000100a00 */
[----:B--2---:R-:W-:Y:S01]  /*164c0*/  MOV R24, 0x8c35df65 ;  /* 0x8c35df6500187802 */ /* 0x004fe20000000f00 */
[----:B------:R-:W-:Y:S02]  /*164d0*/  IMAD.MOV.U32 R25, RZ, RZ, 0x3f551ff4 ;  /* 0x3f551ff4ff197424 */ /* 0x000fe400078e00ff */
[----:B------:R2:W-:Y:S01]  /*164e0*/  STL.64 [R1+0xc00], R6 ;  /* 0x000c000601007387 */ /* 0x0005e20000100a00 */
[----:B-1----:R-:W-:Y:S02]  /*164f0*/  IMAD.MOV.U32 R10, RZ, RZ, -0x67b76f61 ;  /* 0x9848909fff0a7424 */ /* 0x002fe400078e00ff */
[----:B------:R-:W-:Y:S01]  /*16500*/  IMAD.MOV.U32 R11, RZ, RZ, -0x4216d859 ;  /* 0xbde927a7ff0b7424 */ /* 0x000fe200078e00ff */
[----:B0-----:R-:W-:Y:S01]  /*16510*/  MOV R21, 0xbf1448c9 ;  /* 0xbf1448c900157802 */ /* 0x001fe20000000f00 */
[----:B------:R-:W-:Y:S01]  /*16520*/  IMAD.MOV.U32 R20, RZ, RZ, -0x5f31c8f2 ;  /* 0xa0ce370eff147424 */ /* 0x000fe200078e00ff */
[----:B------:R0:W-:Y:S01]  /*16530*/  STL.64 [R1+0xc28], R14 ;  /* 0x000c280e01007387 */ /* 0x0001e20000100a00 */
[----:B---3--:R-:W-:-:S02]  /*16540*/  IMAD.MOV.U32 R26, RZ, RZ, 0xeccfadb ;  /* 0x0eccfadbff1a7424 */ /* 0x008fc400078e00ff */
[----:B------:R-:W-:Y:S01]  /*16550*/  IMAD.MOV.U32 R27, RZ, RZ, 0x3efadee2 ;  /* 0x3efadee2ff1b7424 */ /* 0x000fe200078e00ff */
[----:B------:R1:W-:Y:S01]  /*16560*/  STL.64 [R1+0xc18], R8 ;  /* 0x000c180801007387 */ /* 0x0003e20000100a00 */
[----:B--2---:R-:W-:Y:S01]  /*16570*/  IMAD.MOV.U32 R6, RZ, RZ, 0x261131ce ;  /* 0x261131ceff067424 */ /* 0x004fe200078e00ff */
[----:B------:R-:W-:Y:S02]  /*16580*/  MOV R7, 0xbed65555 ;  /* 0xbed6555500077802 */ /* 0x000fe40000000f00 */
[----:B------:R2:W-:Y:S01]  /*16590*/  STL.64 [R1+0xbf8], R4 ;  /* 0x000bf80401007387 */ /* 0x0005e20000100a00 */
[----:B0-----:R-:W-:-:S03]  /*165a0*/  IMAD.MOV.U32 R14, RZ, RZ, 0x27a1383d ;  /* 0x27a1383dff0e7424 */ /* 0x001fc600078e00ff */
[----:B------:R0:W-:Y:S01]  /*165b0*/  STL.64 [R1+0xc08], R22 ;  /* 0x000c081601007387 */ /* 0x0001e20000100a00 */
[----:B------:R-:W-:Y:S02]  /*165c0*/  IMAD.MOV.U32 R15, RZ, RZ, -0x4181595c ;  /* 0xbe7ea6a4ff0f7424 */ /* 0x000fe400078e00ff */
[----:B-1----:R-:W-:Y:S01]  /*165d0*/  IMAD.MOV.U32 R8, RZ, RZ, 0x3d88fea7 ;  /* 0x3d88fea7ff087424 */ /* 0x002fe200078e00ff */
[----:B------:R1:W-:Y:S01]  /*165e0*/  STL.64 [R1+0xc10], R24 ;  /* 0x000c101801007387 */ /* 0x0003e20000100a00 */
[----:B------:R-:W-:Y:S01]  /*165f0*/  IMAD.MOV.U32 R9, RZ, RZ, 0x3ecc1949 ;  /* 0x3ecc1949ff097424 */ /* 0x000fe200078e00ff */
[----:B--2---:R-:W-:Y:S02]  /*16600*/  MOV R4, 0x5a7d9ac5 ;  /* 0x5a7d9ac500047802 */ /* 0x004fe40000000f00 */
[----:B------:R2:W-:Y:S01]  /*16610*/  STL.64 [R1+0xc20], R10 ;  /* 0x000c200a01007387 */ /* 0x0005e20000100a00 */
[----:B------:R-:W-:Y:S01]  /*16620*/  IMAD.MOV.U32 R5, RZ, RZ, 0x3d72f0a6 ;  /* 0x3d72f0a6ff057424 */ /* 0x000fe200078e00ff */
[----:B0-----:R-:W-:-:S02]  /*16630*/  MOV R22, 0xda432b11 ;  /* 0xda432b1100167802 */ /* 0x001fc40000000f00 */
[----:B------:R0:W-:Y:S01]  /*16640*/  STL.64 [R1+0xc30], R20 ;  /* 0x000c301401007387 */ /* 0x0001e20000100a00 */
[----:B------:R-:W-:-:S03]  /*16650*/  IMAD.MOV.U32 R23, RZ, RZ, -0x414e954a ;  /* 0xbeb16ab6ff177424 */ /* 0x000fc600078e00ff */
[----:B------:R3:W-:Y:S01]  /*16660*/  STL.64 [R1+0xc38], R26 ;  /* 0x000c381a01007387 */ /* 0x0007e20000100a00 */
[----:B-1----:R-:W-:Y:S01]  /*16670*/  IMAD.MOV.U32 R24, RZ, RZ, 0x36ee783 ;  /* 0x036ee783ff187424 */ /* 0x002fe200078e00ff */
[----:B------:R-:W-:Y:S02]  /*16680*/  MOV R25, 0xbcf942a2 ;  /* 0xbcf942a200197802 */ /* 0x000fe40000000f00 */
[----:B------:R1:W-:Y:S01]  /*16690*/  STL.64 [R1+0xc48], R6 ;  /* 0x000c480601007387 */ /* 0x0003e20000100a00 */
[----:B--2---:R-:W-:Y:S01]  /*166a0*/  IMAD.MOV.U32 R10, RZ, RZ, 0x1c8dde07 ;  /* 0x1c8dde07ff0a7424 */ /* 0x004fe200078e00ff */
[----:B------:R-:W-:Y:S02]  /*166b0*/  MOV R11, 0x3e89b42c ;  /* 0x3e89b42c000b7802 */ /* 0x000fe40000000f00 */
[----:B0-----:R-:W-:Y:S01]  /*166c0*/  MOV R20, 0xd1a9ac83 ;  /* 0xd1a9ac8300147802 */ /* 0x001fe20000000f00 */
[----:B------:R-:W-:Y:S01]  /*166d0*/  IMAD.MOV.U32 R21, RZ, RZ, 0x3e62116d ;  /* 0x3e62116dff157424 */ /* 0x000fe200078e00ff */
[----:B------:R0:W-:Y:S01]  /*166e0*/  STL.64 [R1+0xc70], R14 ;  /* 0x000c700e01007387 */ /* 0x0001e20000100a00 */
[----:B---3--:R-:W-:Y:S01]  /*166f0*/  IMAD.MOV.U32 R26, RZ, RZ, 0x5f50d178 ;  /* 0x5f50d178ff1a7424 */ /* 0x008fe200078e00ff */
[----:B------:R-:W-:-:S02]  /*16700*/  MOV R27, 0xbfb95b68 ;  /* 0xbfb95b68001b7802 */ /* 0x000fc40000000f00 */
[----:B------:R2:W-:Y:S01]  /*16710*/  STL.64 [R1+0xc50], R8 ;  /* 0x000c500801007387 */ /* 0x0005e20000100a00 */
[----:B-1----:R-:W-:Y:S02]  /*16720*/  IMAD.MOV.U32 R6, RZ, RZ, -0x5673743c ;  /* 0xa98c8bc4ff067424 */ /* 0x002fe400078e00ff */
[----:B------:R-:W-:Y:S01]  /*16730*/  IMAD.MOV.U32 R7, RZ, RZ, 0x3fc6fb2b ;  /* 0x3fc6fb2bff077424 */ /* 0x000fe200078e00ff */
[----:B------:R1:W-:Y:S01]  /*16740*/  STL.64 [R1+0xc40], R4 ;  /* 0x000c400401007387 */ /* 0x0003e20000100a00 */
[----:B0-----:R-:W-:Y:S01]  /*16750*/  IMAD.MOV.U32 R14, RZ, RZ, 0x38631744 ;  /* 0x38631744ff0e7424 */ /* 0x001fe200078e00ff */
[----:B------:R-:W-:Y:S02]  /*16760*/  MOV R15, 0x3fa6bd2f ;  /* 0x3fa6bd2f000f7802 */ /* 0x000fe40000000f00 */
[----:B------:R0:W-:Y:S01]  /*16770*/  STL.64 [R1+0xc58], R22 ;  /* 0x000c581601007387 */ /* 0x0001e20000100a00 */
[----:B--2---:R-:W-:Y:S01]  /*16780*/  MOV R8, 0x29064247 ;  /* 0x2906424700087802 */ /* 0x004fe20000000f00 */
[----:B------:R-:W-:-:S02]  /*16790*/  IMAD.MOV.U32 R9, RZ, RZ, -0x403f5f91 ;  /* 0xbfc0a06fff097424 */ /* 0x000fc400078e00ff */
[----:B------:R2:W-:Y:S01]  /*167a0*/  STL.64 [R1+0xc60], R24 ;  /* 0x000c601801007387 */ /* 0x0005e20000100a00 */
[----:B-1----:R-:W-:-:S03]  /*167b0*/  DFMA R4, R30, R30, R30 ;  /* 0x0000001e1e04722b */ /* 0x002fc6000000001e */
[----:B------:R1:W-:Y:S04]  /*167c0*/  STL.64 [R1+0xc68], R10 ;  /* 0x000c680a01007387 */ /* 0x0003e80000100a00 */
[----:B------:R3:W-:Y:S01]  /*167d0*/  STL.64 [R1+0xc78], R20 ;  /* 0x000c781401007387 */ /* 0x0007e20000100a00 */
[----:B0-----:R-:W-:Y:S01]  /*167e0*/  IMAD.MOV.U32 R22, RZ, RZ, -0x2b09626c ;  /* 0xd4f69d94ff167424 */ /* 0x001fe200078e00ff */
[----:B------:R-:W-:Y:S01]  /*167f0*/  MOV R23, 0xbf008105 ;  /* 0xbf00810500177802 */ /* 0x000fe20000000f00 */
[----:B------:R-:W-:Y:S01]  /*16800*/  DFMA R4, R28, R4, R28 ;  /* 0x000000041c04722b */ /* 0x000fe2000000001c */
[----:B------:R0:W-:Y:S01]  /*16810*/  STL.64 [R1+0xc80], R26 ;  /* 0x000c801a01007387 */ /* 0x0001e20000100a00 */
[----:B--2---:R-:W-:Y:S01]  /*16820*/  MOV R24, 0x3cf8dfb4 ;  /* 0x3cf8dfb400187802 */ /* 0x004fe20000000f00 */
[----:B------:R-:W-:Y:S01]  /*16830*/  IMAD.MOV.U32 R25, RZ, RZ, -0x40483c5f ;  /* 0xbfb7c3a1ff197424 */ /* 0x000fe200078e00ff */
[----:B------:R-:W-:Y:S01]  /*16840*/  MOV R28, 0xb2241202 ;  /* 0xb2241202001c7802 */ /* 0x000fe20000000f00 */
[----:B------:R2:W-:Y:S01]  /*16850*/  STL.64 [R1+0xc88], R6 ;  /* 0x000c880601007387 */ /* 0x0005e20000100a00 */
[----:B-1----:R-:W-:-:S02]  /*16860*/  IMAD.MOV.U32 R10, RZ, RZ, 0x7a744982 ;  /* 0x7a744982ff0a7424 */ /* 0x002fc400078e00ff */
[----:B------:R-:W-:Y:S01]  /*16870*/  IMAD.MOV.U32 R11, RZ, RZ, 0x3fb72bb4 ;  /* 0x3fb72bb4ff0b7424 */ /* 0x000fe200078e00ff */
[----:B------:R1:W-:Y:S01]  /*16880*/  STL.64 [R1+0xcb0], R14 ;  /* 0x000cb00e01007387 */ /* 0x0003e20000100a00 */
[----:B---3--:R-:W-:Y:S01]  /*16890*/  IMAD.MOV.U32 R20, RZ, RZ, -0x442fe938 ;  /* 0xbbd016c8ff147424 */ /* 0x008fe200078e00ff */
[----:B------:R-:W-:Y:S01]  /*168a0*/  DFMA R30, -R12, R4, 1 ;  /* 0x3ff000000c1e742b */ /* 0x000fe20000000104 */
[----:B------:R-:W-:Y:S01]  /*168b0*/  IMAD.MOV.U32 R21, RZ, RZ, 0x3e92a46f ;  /* 0x3e92a46fff157424 */ /* 0x000fe200078e00ff */
[----:B------:R3:W-:Y:S01]  /*168c0*/  STL.64 [R1+0xc90], R8 ;  /* 0x000c900801007387 */ /* 0x0007e20000100a00 */
[----:B0-----:R-:W-:Y:S02]  /*168d0*/  IMAD.MOV.U32 R26, RZ, RZ, 0x69432cef ;  /* 0x69432cefff1a7424 */ /* 0x001fe400078e00ff */
[----:B------:R-:W-:Y:S01]  /*168e0*/  IMAD.MOV.U32 R27, RZ, RZ, -0x4088f985 ;  /* 0xbf77067bff1b7424 */ /* 0x000fe200078e00ff */
[----:B--2---:R-:W-:Y:S01]  /*168f0*/  MOV R6, 0x1cad78b9 ;  /* 0x1cad78b900067802 */ /* 0x004fe20000000f00 */
[----:B------:R-:W-:Y:S01]  /*16900*/  IMAD.MOV.U32 R7, RZ, RZ, -0x406e5b61 ;  /* 0xbf91a49fff077424 */ /* 0x000fe200078e00ff */
[----:B------:R0:W-:Y:S01]  /*16910*/  STL.64 [R1+0xca0], R10 ;  /* 0x000ca00a01007387 */ /* 0x0001e20000100a00 */
[----:B------:R-:W-:Y:S01]  /*16920*/  IMAD.MOV.U32 R29, RZ, RZ, -0x41db6b2d ;  /* 0xbe2494d3ff1d7424 */ /* 0x000fe200078e00ff */
[----:B-1----:R-:W-:Y:S01]  /*16930*/  MOV R14, 0xc4df7f1 ;  /* 0x0c4df7f1000e7802 */ /* 0x002fe20000000f00 */
[----:B------:R-:W-:Y:S01]  /*16940*/  IMAD.MOV.U32 R15, RZ, RZ, 0x3f3adee2 ;  /* 0x3f3adee2ff0f7424 */ /* 0x000fe200078e00ff */
[----:B------:R1:W-:Y:S01]  /*16950*/  STL.64 [R1+0xcc0], R6 ;  /* 0x000cc00601007387 */ /* 0x0003e20000100a00 */
[----:B------:R-:W-:Y:S01]  /*16960*/  DFMA R32, R4, R30, R4 ;  /* 0x0000001e0420722b */ /* 0x000fe20000000004 */
[----:B---3--:R-:W-:Y:S01]  /*16970*/  IMAD.MOV.U32 R8, RZ, RZ, -0x5f55a85 ;  /* 0xfa0aa57bff087424 */ /* 0x008fe200078e00ff */
[----:B------:R-:W-:Y:S01]  /*16980*/  MOV R9, 0x3f8d0bef ;  /* 0x3f8d0bef00097802 */ /* 0x000fe20000000f00 */
[----:B------:R2:W-:Y:S01]  /*16990*/  STL.64 [R1+0xcf0], R14 ;  /* 0x000cf00e01007387 */ /* 0x0005e20000100a00 */
[----:B------:R-:W-:Y:S01]  /*169a0*/  MOV R4, 0xc17e78cb ;  /* 0xc17e78cb00047802 */ /* 0x000fe20000000f00 */
[----:B------:R-:W-:Y:S01]  /*169b0*/  IMAD.MOV.U32 R5, RZ, RZ, 0x40957e75 ;  /* 0x40957e75ff057424 */ /* 0x000fe200078e00ff */
[----:B------:R-:W-:Y:S01]  /*169c0*/  MOV R31, 0x3f6966e5 ;  /* 0x3f6966e5001f7802 */ /* 0x000fe20000000f00 */
[----:B------:R3:W-:Y:S01]  /*169d0*/  STL.64 [R1+0xcc8], R8 ;  /* 0x000cc80801007387 */ /* 0x0007e20000100a00 */
[----:B0-----:R-:W-:-:S02]  /*169e0*/  IMAD.MOV.U32 R10, RZ, RZ, 0x3c40f6a ;  /* 0x03c40f6aff0a7424 */ /* 0x001fc400078e00ff */
[----:B------:R-:W-:Y:S01]  /*169f0*/  IMAD.MOV.U32 R11, RZ, RZ, -0x40acfbc3 ;  /* 0xbf53043dff0b7424 */ /* 0x000fe200078e00ff */
[----:B-1----:R-:W-:Y:S01]  /*16a00*/  MOV R6, 0x7c4544c3 ;  /* 0x7c4544c300067802 */ /* 0x002fe20000000f00 */
[----:B------:R-:W-:Y:S01]  /*16a10*/  IMAD.MOV.U32 R7, RZ, RZ, 0x3f10af03 ;  /* 0x3f10af03ff077424 */ /* 0x000fe200078e00ff */
[----:B------:R0:W-:Y:S01]  /*16a20*/  STL.64 [R1+0xcb8], R20 ;  /* 0x000cb81401007387 */ /* 0x0001e20000100a00 */
[----:B------:R-:W-:Y:S01]  /*16a30*/  IMAD.MOV.U32 R30, RZ, RZ, 0x1fd5f699 ;  /* 0x1fd5f699ff1e7424 */ /* 0x000fe200078e00ff */
[----:B--2---:R-:W-:Y:S01]  /*16a40*/  MOV R14, 0xf5f87fc0 ;  /* 0xf5f87fc0000e7802 */ /* 0x004fe20000000f00 */
[----:B------:R-:W-:Y:S01]  /*16a50*/  IMAD.MOV.U32 R15, RZ, RZ, 0x3cc5a9a2 ;  /* 0x3cc5a9a2ff0f7424 */ /* 0x000fe200078e00ff */
        /* <DEDUP_REMOVED lines=8> */
[----:B-1----:R-:W-:Y:S02]  /*16ae0*/  IMAD.MOV.U32 R10, RZ, RZ, -0x458bb1e4 ;  /* 0xba744e1cff0a7424 */ /* 0x002fe400078e00ff */
[----:B------:R-:W-:Y:S01]  /*16af0*/  IMAD.MOV.U32 R11, RZ, RZ, 0x3eab1a24 ;  /* 0x3eab1a24ff0b7424 */ /* 0x000fe200078e00ff */
[----:B--2---:R-:W-:Y:S01]  /*16b00*/  MOV R7, 0xbe83c519 ;  /* 0xbe83c51900077802 */ /* 0x004fe20000000f00 */
[----:B------:R-:W-:Y:S01]  /*16b10*/  IMAD.MOV.U32 R6, RZ, RZ, 0x66be9669 ;  /* 0x66be9669ff067424 */ /* 0x000fe200078e00ff */
[----:B------:R1:W-:Y:S01]  /*16b20*/  STL.64 [R1+0xcf8], R20 ;  /* 0x000cf81401007387 */ /* 0x0003e20000100a00 */
[----:B---3--:R-:W-:Y:S01]  /*16b30*/  MOV R14, 0x4744ccfb ;  /* 0x4744ccfb000e7802 */ /* 0x008fe20000000f00 */
[----:B------:R-:W-:Y:S02]  /*16b40*/  IMAD.MOV.U32 R15, RZ, RZ, 0x3fc056ba ;  /* 0x3fc056baff0f7424 */ /* 0x000fe400078e00ff */
[----:B------:R2:W-:Y:S01]  /*16b50*/  STL.64 [R1+0xd30], R10 ;  /* 0x000d300a01007387 */ /* 0x0005e20000100a00 */
[----:B0-----:R-:W-:Y:S01]  /*16b60*/  IMAD.MOV.U32 R8, RZ, RZ, -0x498130b8 ;  /* 0xb67ecf48ff087424 */ /* 0x001fe200078e00ff */
[----:B------:R-:W-:-:S02]  /*16b70*/  MOV R9, 0x3fd75748 ;  /* 0x3fd7574800097802 */ /* 0x000fc40000000f00 */
[----:B------:R0:W-:Y:S04]  /*16b80*/  STL.64 [R1+0xd40], R6 ;  /* 0x000d400601007387 */ /* 0x0001e80000100a00 */
[----:B------:R3:W-:Y:S01]  /*16b90*/  STL.64 [R1+0xd80], R14 ;  /* 0x000d800e01007387 */ /* 0x0007e20000100a00 */
[----:B-1----:R-:W-:Y:S02]  /*16ba0*/  IMAD.MOV.U32 R20, RZ, RZ, -0x3bccff5e ;  /* 0xc43300a2ff147424 */ /* 0x002fe400078e00ff */
[----:B------:R-:W-:Y:S01]  /*16bb0*/  IMAD.MOV.U32 R21, RZ, RZ, -0x40366831 ;  /* 0xbfc997cfff157424 */ /* 0x000fe200078e00ff */
[----:B------:R1:W-:Y:S01]  /*16bc0*/  STL.64 [R1+0xd58], R8 ;  /* 0x000d580801007387 */ /* 0x0003e20000100a00 */
[----:B--2---:R-:W-:Y:S01]  /*16bd0*/  MOV R10, 0xca6272d6 ;  /* 0xca6272d6000a7802 */ /* 0x004fe20000000f00 */
[----:B------:R-:W-:-:S02]  /*16be0*/  IMAD.MOV.U32 R11, RZ, RZ, 0x3fd10cd9 ;  /* 0x3fd10cd9ff0b7424 */ /* 0x000fc400078e00ff */
[----:B0-----:R-:W-:Y:S01]  /*16bf0*/  IMAD.MOV.U32 R6, RZ, RZ, 0x182c4e01 ;  /* 0x182c4e01ff067424 */ /* 0x001fe200078e00ff */
[----:B------:R-:W-:Y:S01]  /*16c00*/  MOV R7, 0xbfacc80f ;  /* 0xbfacc80f00077802 */ /* 0x000fe20000000f00 */
[----:B------:R0:W-:Y:S01]  /*16c10*/  STL.64 [R1+0xc98], R22 ;  /* 0x000c981601007387 */ /* 0x0001e20000100a00 */
[----:B---3--:R-:W-:Y:S01]  /*16c20*/  IMAD.MOV.U32 R14, RZ, RZ, -0x8aa5d37 ;  /* 0xf755a2c9ff0e7424 */ /* 0x008fe200078e00ff */
[----:B------:R-:W-:Y:S02]  /*16c30*/  MOV R15, 0xbf591fff ;  /* 0xbf591fff000f7802 */ /* 0x000fe40000000f00 */
[----:B------:R2:W-:Y:S01]  /*16c40*/  STL.64 [R1+0xd48], R20 ;  /* 0x000d481401007387 */ /* 0x0005e20000100a00 */
[----:B-1----:R-:W-:Y:S02]  /*16c50*/  IMAD.MOV.U32 R8, RZ, RZ, -0x2c454e17 ;  /* 0xd3bab1e9ff087424 */ /* 0x002fe400078e00ff */
[----:B------:R-:W-:Y:S01]  /*16c60*/  IMAD.MOV.U32 R9, RZ, RZ, -0x41787839 ;  /* 0xbe8787c7ff097424 */ /* 0x000fe200078e00ff */
[----:B------:R1:W-:Y:S01]  /*16c70*/  STL.64 [R1+0xd68], R10 ;  /* 0x000d680a01007387 */ /* 0x0003e20000100a00 */
[----:B0-----:R-:W-:-:S03]  /*16c80*/  IMAD.MOV.U32 R22, RZ, RZ, -0x1da32ee4 ;  /* 0xe25cd11cff167424 */ /* 0x001fc600078e00ff */
[----:B------:R0:W-:Y:S01]  /*16c90*/  STL.64 [R1+0xd88], R6 ;  /* 0x000d880601007387 */ /* 0x0001e20000100a00 */
[----:B------:R-:W-:Y:S02]  /*16ca0*/  MOV R23, 0x3f5a4350 ;  /* 0x3f5a435000177802 */ /* 0x000fe40000000f00 */
[----:B--2---:R-:W-:Y:S01]  /*16cb0*/  MOV R20, 0xcaac87da ;  /* 0xcaac87da00147802 */ /* 0x004fe20000000f00 */
[----:B------:R2:W-:Y:S01]  /*16cc0*/  STL.64 [R1+0xdb8], R14 ;  /* 0x000db80e01007387 */ /* 0x0005e20000100a00 */
[----:B------:R-:W-:-:S03]  /*16cd0*/  IMAD.MOV.U32 R21, RZ, RZ, 0x3f93b27e ;  /* 0x3f93b27eff157424 */ /* 0x000fc600078e00ff */
[----:B------:R3:W-:Y:S01]  /*16ce0*/  STL.64 [R1+0xd90], R8 ;  /* 0x000d900801007387 */ /* 0x0007e20000100a00 */
[----:B-1----:R-:W-:Y:S01]  /*16cf0*/  MOV R10, 0xf86c0936 ;  /* 0xf86c0936000a7802 */ /* 0x002fe20000000f00 */
[----:B------:R-:W-:Y:S02]  /*16d00*/  IMAD.MOV.U32 R11, RZ, RZ, 0x3e123fc5 ;  /* 0x3e123fc5ff0b7424 */ /* 0x000fe400078e00ff */
[----:B0-----:R-:W-:Y:S01]  /*16d10*/  IMAD.MOV.U32 R6, RZ, RZ, -0x613dd9bf ;  /* 0x9ec22641ff067424 */ /* 0x001fe200078e00ff */
[----:B------:R-:W-:Y:S01]  /*16d20*/  MOV R7, 0xbd9d1a2e ;  /* 0xbd9d1a2e00077802 */ /* 0x000fe20000000f00 */
[----:B------:R0:W-:Y:S01]  /*16d30*/  STL.64 [R1+0xca8], R24 ;  /* 0x000ca81801007387 */ /* 0x0001e20000100a00 */
[----:B--2---:R-:W-:Y:S01]  /*16d40*/  IMAD.MOV.U32 R14, RZ, RZ, -0x2a8595fa ;  /* 0xd57a6a06ff0e7424 */ /* 0x004fe200078e00ff */
[----:B------:R-:W-:Y:S02]  /*16d50*/  MOV R15, 0x3ec257a6 ;  /* 0x3ec257a6000f7802 */ /* 0x000fe40000000f00 */
[----:B------:R1:W-:Y:S01]  /*16d60*/  STL.64 [R1+0xcd0], R26 ;  /* 0x000cd01a01007387 */ /* 0x0003e20000100a00 */
[----:B---3--:R-:W-:-:S02]  /*16d70*/  IMAD.MOV.U32 R8, RZ, RZ, -0x13909c81 ;  /* 0xec6f637fff087424 */ /* 0x008fc400078e00ff */
[----:B------:R-:W-:Y:S01]  /*16d80*/  IMAD.MOV.U32 R9, RZ, RZ, 0x3f1616d5 ;  /* 0x3f1616d5ff097424 */ /* 0x000fe200078e00ff */
        /* <DEDUP_REMOVED lines=12> */
[----:B------:R-:W-:Y:S01]  /*16e50*/  IMAD.MOV.U32 R23, RZ, RZ, -0x42bf626f ;  /* 0xbd409d91ff177424 */ /* 0x000fe200078e00ff */
[----:B------:R0:W-:Y:S01]  /*16e60*/  STL.64 [R1+0xe00], R14 ;  /* 0x000e000e01007387 */ /* 0x0001e20000100a00 */
[----:B-1----:R-:W-:Y:S01]  /*16e70*/  MOV R20, 0xdb7ebcae ;  /* 0xdb7ebcae00147802 */ /* 0x002fe20000000f00 */
[----:B------:R-:W-:-:S02]  /*16e80*/  IMAD.MOV.U32 R21, RZ, RZ, -0x40f315cd ;  /* 0xbf0cea33ff157424 */ /* 0x000fc400078e00ff */
[----:B------:R1:W-:Y:S01]  /*16e90*/  STL.64 [R1+0xdd8], R8 ;  /* 0x000dd80801007387 */ /* 0x0003e20000100a00 */
[----:B---3--:R-:W-:Y:S01]  /*16ea0*/  MOV R10, 0x1ad67669 ;  /* 0x1ad67669000a7802 */ /* 0x008fe20000000f00 */
[----:B------:R-:W-:Y:S02]  /*16eb0*/  IMAD.MOV.U32 R11, RZ, RZ, -0x4132585a ;  /* 0xbecda7a6ff0b7424 */ /* 0x000fe400078e00ff */
[----:B--2---:R-:W-:Y:S01]  /*16ec0*/  IMAD.MOV.U32 R6, RZ, RZ, 0x18d848b8 ;  /* 0x18d848b8ff067424 */ /* 0x004fe200078e00ff */
[----:B------:R2:W-:Y:S01]  /*16ed0*/  STL.64 [R1+0xd00], R24 ;  /* 0x000d001801007387 */ /* 0x0005e20000100a00 */
[----:B------:R-:W-:Y:S02]  /*16ee0*/  IMAD.MOV.U32 R7, RZ, RZ, -0x415994d2 ;  /* 0xbea66b2eff077424 */ /* 0x000fe400078e00ff */
[----:B0-----:R-:W-:Y:S01]  /*16ef0*/  IMAD.MOV.U32 R14, RZ, RZ, -0x77e3fbe3 ;  /* 0x881c041dff0e7424 */ /* 0x001fe200078e00ff */
[----:B------:R-:W-:Y:S01]  /*16f00*/  MOV R15, 0xbebb0613 ;  /* 0xbebb0613000f7802 */ /* 0x000fe20000000f00 */
[----:B------:R0:W-:Y:S01]  /*16f10*/  STL.64 [R1+0xd18], R22 ;  /* 0x000d181601007387 */ /* 0x0001e20000100a00 */
[----:B-1----:R-:W-:-:S02]  /*16f20*/  IMAD.MOV.U32 R8, RZ, RZ, -0x19172d8d ;  /* 0xe6e8d273ff087424 */ /* 0x002fc400078e00ff */
[----:B------:R-:W-:Y:S01]  /*16f30*/  IMAD.MOV.U32 R9, RZ, RZ, 0x3ff10bef ;  /* 0x3ff10befff097424 */ /* 0x000fe200078e00ff */
[----:B------:R1:W-:Y:S01]  /*16f40*/  STL.64 [R1+0xd20], R26 ;  /* 0x000d201a01007387 */ /* 0x0003e20000100a00 */
[----:B--2---:R-:W-:Y:S01]  /*16f50*/  MOV R24, 0x48e4f389 ;  /* 0x48e4f38900187802 */ /* 0x004fe20000000f00 */
[----:B------:R-:W-:Y:S02]  /*16f60*/  IMAD.MOV.U32 R25, RZ, RZ, -0x40712a43 ;  /* 0xbf8ed5bdff197424 */ /* 0x000fe400078e00ff */
[----:B------:R2:W-:Y:S01]  /*16f70*/  STL.64 [R1+0xd28], R28 ;  /* 0x000d281c01007387 */ /* 0x0005e20000100a00 */
[----:B0-----:R-:W-:-:S03]  /*16f80*/  IMAD.MOV.U32 R22, RZ, RZ, 0x20e7ea15 ;  /* 0x20e7ea15ff167424 */ /* 0x001fc600078e00ff */
[----:B------:R0:W-:Y:S01]  /*16f90*/  STL.64 [R1+0xde0], R20 ;  /* 0x000de01401007387 */ /* 0x0001e20000100a00 */
[----:B------:R-:W-:-:S03]  /*16fa0*/  IMAD.MOV.U32 R23, RZ, RZ, -0x4022480f ;  /* 0xbfddb7f1ff177424 */ /* 0x000fc600078e00ff */
[----:B------:R3:W-:Y:S01]  /*16fb0*/  STL.64 [R1+0xdf8], R10 ;  /* 0x000df80a01007387 */ /* 0x0007e20000100a00 */
[----:B-1----:R-:W-:Y:S01]  /*16fc0*/  IMAD.MOV.U32 R26, RZ, RZ, -0x15b5e6ab ;  /* 0xea4a1955ff1a7424 */ /* 0x002fe200078e00ff */
[----:B------:R-:W-:Y:S02]  /*16fd0*/  MOV R27, 0x3f01d889 ;  /* 0x3f01d889001b7802 */ /* 0x000fe40000000f00 */
[----:B------:R1:W-:Y:S01]  /*16fe0*/  STL.64 [R1+0xe08], R6 ;  /* 0x000e080601007387 */ /* 0x0003e20000100a00 */
[----:B--2---:R-:W-:Y:S02]  /*16ff0*/  IMAD.MOV.U32 R28, RZ, RZ, 0x23c48dc0 ;  /* 0x23c48dc0ff1c7424 */ /* 0x004fe400078e00ff */
[----:B------:R-:W-:Y:S01]  /*17000*/  IMAD.MOV.U32 R29, RZ, RZ, -0x403e5b26 ;  /* 0xbfc1a4daff1d7424 */ /* 0x000fe200078e00ff */
[----:B------:R2:W-:Y:S01]  /*17010*/  STL.64 [R1+0xe48], R14 ;  /* 0x000e480e01007387 */ /* 0x0005e20000100a00 */
[----:B0-----:R-:W-:Y:S01]  /*17020*/  MOV R20, 0x14ed9543 ;  /* 0x14ed954300147802 */ /* 0x001fe20000000f00 */
[----:B------:R-:W-:-:S02]  /*17030*/  IMAD.MOV.U32 R21, RZ, RZ, 0x3f289765 ;  /* 0x3f289765ff157424 */ /* 0x000fc400078e00ff */
[----:B------:R0:W-:Y:S01]  /*17040*/  STL.64 [R1+0xe20], R8 ;  /* 0x000e200801007387 */ /* 0x0001e20000100a00 */
[----:B---3--:R-:W-:Y:S01]  /*17050*/  IMAD.MOV.U32 R10, RZ, RZ, 0x127046e4 ;  /* 0x127046e4ff0a7424 */ /* 0x008fe200078e00ff */
[----:B------:R-:W-:Y:S01]  /*17060*/  MOV R11, 0xbfea773c ;  /* 0xbfea773c000b7802 */ /* 0x000fe20000000f00 */
[----:B-1----:R-:W-:Y:S01]  /*17070*/  IMAD.MOV.U32 R6, RZ, RZ, 0x41653f05 ;  /* 0x41653f05ff067424 */ /* 0x002fe200078e00ff */
[----:B------:R1:W-:Y:S01]  /*17080*/  STL.64 [R1+0xd50], R24 ;  /* 0x000d501801007387 */ /* 0x0003e20000100a00 */
[----:B------:R-:W-:Y:S02]  /*17090*/  IMAD.MOV.U32 R7, RZ, RZ, 0x3fc89f1e ;  /* 0x3fc89f1eff077424 */ /* 0x000fe400078e00ff */
[----:B--2---:R-:W-:Y:S01]  /*170a0*/  IMAD.MOV.U32 R14, RZ, RZ, 0x163a4d10 ;  /* 0x163a4d10ff0e7424 */ /* 0x004fe200078e00ff */
[----:B------:R2:W-:Y:S01]  /*170b0*/  STL.64 [R1+0xd60], R22 ;  /* 0x000d601601007387 */ /* 0x0005e20000100a00 */
[----:B------:R-:W-:Y:S01]  /*170c0*/  IMAD.MOV.U32 R15, RZ, RZ, -0x408781ef ;  /* 0xbf787e11ff0f7424 */ /* 0x000fe200078e00ff */
[----:B0-----:R-:W-:Y:S01]  /*170d0*/  MOV R8, 0x2bd4a5fe ;  /* 0x2bd4a5fe00087802 */ /* 0x001fe20000000f00 */
[----:B------:R-:W-:Y:S01]  /*170e0*/  IMAD.MOV.U32 R9, RZ, RZ, -0x403ac144 ;  /* 0xbfc53ebcff097424 */ /* 0x000fe200078e00ff */
[----:B------:R0:W-:Y:S01]  /*170f0*/  STL.64 [R1+0xd70], R26 ;  /* 0x000d701a01007387 */ /* 0x0001e20000100a00 */
[----:B-1----:R-:W-:-:S03]  /*17100*/  IMAD.MOV.U32 R24, RZ, RZ, 0x4f7ffc6f ;  /* 0x4f7ffc6fff187424 */ /* 0x002fc600078e00ff */
[----:B------:R1:W-:Y:S01]  /*17110*/  STL.64 [R1+0xd78], R28 ;  /* 0x000d781c01007387 */ /* 0x0003e20000100a00 */
[----:B------:R-:W-:Y:S01]  /*17120*/  MOV R25, 0xbf8ee6e3 ;  /* 0xbf8ee6e300197802 */ /* 0x000fe20000000f00 */
[----:B--2---:R-:W-:Y:S02]  /*17130*/  IMAD.MOV.U32 R22, RZ, RZ, 0x4c284396 ;  /* 0x4c284396ff167424 */ /* 0x004fe400078e00ff */
[----:B------:R2:W-:Y:S01]  /*17140*/  STL.64 [R1+0xe28], R20 ;  /* 0x000e281401007387 */ /* 0x0005e20000100a00 */
[----:B------:R-:W-:-:S03]  /*17150*/  IMAD.MOV.U32 R23, RZ, RZ, 0x3f778305 ;  /* 0x3f778305ff177424 */ /* 0x000fc600078e00ff */
[----:B------:R3:W-:Y:S01]  /*17160*/  STL.64 [R1+0xe30], R10 ;  /* 0x000e300a01007387 */ /* 0x0007e20000100a00 */
[----:B0-----:R-:W-:Y:S02]  /*17170*/  IMAD.MOV.U32 R26, RZ, RZ, -0x4ab40e33 ;  /* 0xb54bf1cdff1a7424 */ /* 0x001fe400078e00ff */
        /* <DEDUP_REMOVED lines=8> */
[----:B---3--:R-:W-:Y:S01]  /*17200*/  IMAD.MOV.U32 R10, RZ, RZ, 0x78d507d5 ;  /* 0x78d507d5ff0a7424 */ /* 0x008fe200078e00ff */
[----:B------:R-:W-:Y:S01]  /*17210*/  MOV R11, 0x3f909e54 ;  /* 0x3f909e54000b7802 */ /* 0x000fe20000000f00 */
[----:B0-----:R-:W-:Y:S01]  /*17220*/  IMAD.MOV.U32 R6, RZ, RZ, -0x35c68f95 ;  /* 0xca39706bff067424 */ /* 0x001fe200078e00ff */
[----:B------:R0:W-:Y:S01]  /*17230*/  STL.64 [R1+0xda0], R24 ;  /* 0x000da01801007387 */ /* 0x0001e20000100a00 */
[----:B------:R-:W-:Y:S02]  /*17240*/  IMAD.MOV.U32 R7, RZ, RZ, -0x40aed4f2 ;  /* 0xbf512b0eff077424 */ /* 0x000fe400078e00ff */
[----:B-1----:R-:W-:Y:S01]  /*17250*/  IMAD.MOV.U32 R14, RZ, RZ, -0x18f0abe5 ;  /* 0xe70f541bff0e7424 */ /* 0x002fe200078e00ff */
[----:B------:R1:W-:Y:S01]  /*17260*/  STL.64 [R1+0xda8], R22 ;  /* 0x000da81601007387 */ /* 0x0003e20000100a00 */
[----:B------:R-:W-:Y:S01]  /*17270*/  IMAD.MOV.U32 R15, RZ, RZ, 0x3d0c1417 ;  /* 0x3d0c1417ff0f7424 */ /* 0x000fe200078e00ff */
[----:B--2---:R-:W-:Y:S01]  /*17280*/  MOV R8, 0x8ed1da06 ;  /* 0x8ed1da0600087802 */ /* 0x004fe20000000f00 */
[----:B------:R-:W-:Y:S01]  /*17290*/  IMAD.MOV.U32 R9, RZ, RZ, 0x3f374a77 ;  /* 0x3f374a77ff097424 */ /* 0x000fe200078e00ff */
[----:B------:R2:W-:Y:S01]  /*172a0*/  STL.64 [R1+0xdc0], R26 ;  /* 0x000dc01a01007387 */ /* 0x0005e20000100a00 */
[----:B0-----:R-:W-:-:S03]  /*172b0*/  IMAD.MOV.U32 R24, RZ, RZ, -0x79aa5638 ;  /* 0x8655a9c8ff187424 */ /* 0x001fc600078e00ff */
[----:B------:R0:W-:Y:S01]  /*172c0*/  STL.64 [R1+0xdc8], R28 ;  /* 0x000dc81c01007387 */ /* 0x0001e20000100a00 */
[----:B------:R-:W-:Y:S02]  /*172d0*/  IMAD.MOV.U32 R25, RZ, RZ, 0x3d25dbb1 ;  /* 0x3d25dbb1ff197424 */ /* 0x000fe400078e00ff */
[----:B-1----:R-:W-:Y:S01]  /*172e0*/  IMAD.MOV.U32 R22, RZ, RZ, 0x3f1f53aa ;  /* 0x3f1f53aaff167424 */ /* 0x002fe200078e00ff */
[----:B------:R1:W-:Y:S01]  /*172f0*/  STL.64 [R1+0xe70], R20 ;  /* 0x000e701401007387 */ /* 0x0003e20000100a00 */
[----:B------:R-:W-:-:S03]  /*17300*/  MOV R23, 0x3ef2a1f9 ;  /* 0x3ef2a1f900177802 */ /* 0x000fc60000000f00 */
[----:B------:R3:W-:Y:S01]  /*17310*/  STL.64 [R1+0xe78], R10 ;  /* 0x000e780a01007387 */ /* 0x0007e20000100a00 */
[----:B--2---:R-:W-:Y:S01]  /*17320*/  MOV R26, 0xba1d9e04 ;  /* 0xba1d9e04001a7802 */ /* 0x004fe20000000f00 */
[----:B------:R-:W-:Y:S02]  /*17330*/  IMAD.MOV.U32 R27, RZ, RZ, 0x3fe72e2b ;  /* 0x3fe72e2bff1b7424 */ /* 0x000fe400078e00ff */
[----:B------:R2:W-:Y:S01]  /*17340*/  STL.64 [R1+0xe98], R6 ;  /* 0x000e980601007387 */ /* 0x0005e20000100a00 */
[----:B0-----:R-:W-:Y:S01]  /*17350*/  IMAD.MOV.U32 R28, RZ, RZ, 0x3921c967 ;  /* 0x3921c967ff1c7424 */ /* 0x001fe200078e00ff */
[----:B------:R-:W-:Y:S02]  /*17360*/  MOV R29, 0xbff644d1 ;  /* 0xbff644d1001d7802 */ /* 0x000fe40000000f00 */
[----:B------:R0:W-:Y:S01]  /*17370*/  STL.64 [R1+0xec8], R14 ;  /* 0x000ec80e01007387 */ /* 0x0001e20000100a00 */
[----:B-1----:R-:W-:Y:S01]  /*17380*/  IMAD.MOV.U32 R20, RZ, RZ, 0x664ed58b ;  /* 0x664ed58bff147424 */ /* 0x002fe200078e00ff */
[----:B------:R-:W-:-:S02]  /*17390*/  MOV R21, 0x3d6cbf45 ;  /* 0x3d6cbf4500157802 */ /* 0x000fc40000000f00 */
[----:B------:R1:W-:Y:S01]  /*173a0*/  STL.64 [R1+0xea0], R8 ;  /* 0x000ea00801007387 */ /* 0x0003e20000100a00 */
[----:B---3--:R-:W-:Y:S01]  /*173b0*/  IMAD.MOV.U32 R10, RZ, RZ, -0x6d5fb8c9 ;  /* 0x92a04737ff0a7424 */ /* 0x008fe200078e00ff */
[----:B------:R-:W-:Y:S02]  /*173c0*/  MOV R11, 0xbef0d062 ;  /* 0xbef0d062000b7802 */ /* 0x000fe40000000f00 */
[----:B--2---:R-:W-:Y:S01]  /*173d0*/  MOV R6, 0xda7b0108 ;  /* 0xda7b010800067802 */ /* 0x004fe20000000f00 */
[----:B------:R-:W-:Y:S01]  /*173e0*/  IMAD.MOV.U32 R7, RZ, RZ, 0x3eca5076 ;  /* 0x3eca5076ff077424 */ /* 0x000fe200078e00ff */
[----:B------:R2:W-:Y:S01]  /*173f0*/  STL.64 [R1+0xde8], R22 ;  /* 0x000de81601007387 */ /* 0x0005e20000100a00 */
[----:B0-----:R-:W-:Y:S02]  /*17400*/  IMAD.MOV.U32 R14, RZ, RZ, -0x1e30139f ;  /* 0xe1cfec61ff0e7424 */ /* 0x001fe400078e00ff */
[----:B------:R-:W-:Y:S01]  /*17410*/  IMAD.MOV.U32 R15, RZ, RZ, -0x4008196a ;  /* 0xbff7e696ff0f7424 */ /* 0x000fe200078e00ff */
        /* <DEDUP_REMOVED lines=8> */
[----:B0-----:R-:W-:Y:S01]  /*174a0*/  MOV R24, 0x9e91f59e ;  /* 0x9e91f59e00187802 */ /* 0x001fe20000000f00 */
[----:B------:R-:W-:Y:S02]  /*174b0*/  IMAD.MOV.U32 R25, RZ, RZ, -0x402337f4 ;  /* 0xbfdcc80cff197424 */ /* 0x000fe400078e00ff */
[----:B------:R0:W-:Y:S01]  /*174c0*/  STL.64 [R1+0xec0], R10 ;  /* 0x000ec00a01007387 */ /* 0x0001e20000100a00 */
[----:B-1----:R-:W-:Y:S01]  /*174d0*/  IMAD.MOV.U32 R26, RZ, RZ, -0x124e4a17 ;  /* 0xedb1b5e9ff1a7424 */ /* 0x002fe200078e00ff */
[----:B------:R-:W-:Y:S02]  /*174e0*/  MOV R27, 0x3fb1a243 ;  /* 0x3fb1a243001b7802 */ /* 0x000fe40000000f00 */
[----:B------:R1:W-:Y:S01]  /*174f0*/  STL.64 [R1+0xed0], R6 ;  /* 0x000ed00601007387 */ /* 0x0003e20000100a00 */
[----:B--2---:R-:W-:Y:S02]  /*17500*/  IMAD.MOV.U32 R28, RZ, RZ, 0x5f42d73e ;  /* 0x5f42d73eff1c7424 */ /* 0x004fe400078e00ff */
[----:B------:R-:W-:Y:S01]  /*17510*/  IMAD.MOV.U32 R29, RZ, RZ, 0x3e4ddf27 ;  /* 0x3e4ddf27ff1d7424 */ /* 0x000fe200078e00ff */
[----:B------:R2:W-:Y:S01]  /*17520*/  STL.64 [R1+0xf10], R14 ;  /* 0x000f100e01007387 */ /* 0x0005e20000100a00 */
[----:B---3--:R-:W-:Y:S01]  /*17530*/  IMAD.MOV.U32 R20, RZ, RZ, 0x7f446f75 ;  /* 0x7f446f75ff147424 */ /* 0x008fe200078e00ff */
[----:B------:R-:W-:-:S02]  /*17540*/  MOV R21, 0x4011e07e ;  /* 0x4011e07e00157802 */ /* 0x000fc40000000f00 */
[----:B------:R3:W-:Y:S01]  /*17550*/  STL.64 [R1+0xee8], R8 ;  /* 0x000ee80801007387 */ /* 0x0007e20000100a00 */
[----:B0-----:R-:W-:Y:S02]  /*17560*/  IMAD.MOV.U32 R10, RZ, RZ, 0x12bad9bf ;  /* 0x12bad9bfff0a7424 */ /* 0x001fe400078e00ff */
[----:B------:R-:W-:Y:S01]  /*17570*/  IMAD.MOV.U32 R11, RZ, RZ, -0x3ffa6af8 ;  /* 0xc0059508ff0b7424 */ /* 0x000fe200078e00ff */
[----:B-1----:R-:W-:Y:S01]  /*17580*/  MOV R6, 0x7fbade6a ;  /* 0x7fbade6a00067802 */ /* 0x002fe20000000f00 */
[----:B------:R-:W-:Y:S01]  /*17590*/  IMAD.MOV.U32 R7, RZ, RZ, 0x3fe60acf ;  /* 0x3fe60acfff077424 */ /* 0x000fe200078e00ff */
[----:B------:R0:W-:Y:S01]  /*175a0*/  STL.64 [R1+0xe38], R22 ;  /* 0x000e381601007387 */ /* 0x0001e20000100a00 */
[----:B--2---:R-:W-:Y:S01]  /*175b0*/  MOV R14, 0xbf9f081e ;  /* 0xbf9f081e000e7802 */ /* 0x004fe20000000f00 */
[----:B------:R-:W-:Y:S02]  /*175c0*/  IMAD.MOV.U32 R15, RZ, RZ, 0x3f98d9b0 ;  /* 0x3f98d9b0ff0f7424 */ /* 0x000fe400078e00ff */
[----:B------:R1:W-:Y:S01]  /*175d0*/  STL.64 [R1+0xe40], R24 ;  /* 0x000e401801007387 */ /* 0x0003e20000100a00 */
[----:B---3--:R-:W-:Y:S01]  /*175e0*/  IMAD.MOV.U32 R8, RZ, RZ, 0x5a443c00 ;  /* 0x5a443c00ff087424 */ /* 0x008fe200078e00ff */
[----:B------:R-:W-:-:S02]  /*175f0*/  MOV R9, 0x3eb5f0bc ;  /* 0x3eb5f0bc00097802 */ /* 0x000fc40000000f00 */
[----:B------:R2:W-:Y:S04]  /*17600*/  STL.64 [R1+0xe60], R26 ;  /* 0x000e601a01007387 */ /* 0x0005e80000100a00 */
[----:B------:R3:W-:Y:S01]  /*17610*/  STL.64 [R1+0xe68], R28 ;  /* 0x000e681c01007387 */ /* 0x0007e20000100a00 */
[----:B0-----:R-:W-:Y:S01]  /*17620*/  MOV R22, 0xaae91936 ;  /* 0xaae9193600167802 */ /* 0x001fe20000000f00 */
[----:B------:R-:W-:Y:S02]  /*17630*/  IMAD.MOV.U32 R23, RZ, RZ, -0x4220f927 ;  /* 0xbddf06d9ff177424 */ /* 0x000fe400078e00ff */
[----:B------:R0:W-:Y:S01]  /*17640*/  STL.64 [R1+0xef0], R20 ;  /* 0x000ef01401007387 */ /* 0x0001e20000100a00 */
[----:B-1----:R-:W-:Y:S01]  /*17650*/  IMAD.MOV.U32 R24, RZ, RZ, -0x564076af ;  /* 0xa9bf8951ff187424 */ /* 0x002fe200078e00ff */
[----:B------:R-:W-:-:S02]  /*17660*/  MOV R25, 0x3f58d9b0 ;  /* 0x3f58d9b000197802 */ /* 0x000fc40000000f00 */
[----:B------:R1:W-:Y:S01]  /*17670*/  STL.64 [R1+0xef8], R10 ;  /* 0x000ef80a01007387 */ /* 0x0003e20000100a00 */
[----:B--2---:R-:W-:Y:S02]  /*17680*/  IMAD.MOV.U32 R26, RZ, RZ, 0x326dba30 ;  /* 0x326dba30ff1a7424 */ /* 0x004fe400078e00ff */
[----:B------:R-:W-:Y:S01]  /*17690*/  IMAD.MOV.U32 R27, RZ, RZ, -0x40eb9cbe ;  /* 0xbf146342ff1b7424 */ /* 0x000fe200078e00ff */
[----:B------:R2:W-:Y:S01]  /*176a0*/  STL.64 [R1+0xf18], R6 ;  /* 0x000f180601007387 */ /* 0x0005e20000100a00 */
[----:B---3--:R-:W-:Y:S01]  /*176b0*/  MOV R28, 0xd2db3feb ;  /* 0xd2db3feb001c7802 */ /* 0x008fe20000000f00 */
[----:B------:R-:W-:Y:S02]  /*176c0*/  IMAD.MOV.U32 R29, RZ, RZ, 0x3f0a5dff ;  /* 0x3f0a5dffff1d7424 */ /* 0x000fe400078e00ff */
[----:B------:R3:W-:Y:S01]  /*176d0*/  STL.64 [R1+0xf48], R14 ;  /* 0x000f480e01007387 */ /* 0x0007e20000100a00 */
[----:B0-----:R-:W-:Y:S01]  /*176e0*/  IMAD.MOV.U32 R20, RZ, RZ, -0x49e4a63d ;  /* 0xb61b59c3ff147424 */ /* 0x001fe200078e00ff */
[----:B------:R-:W-:-:S02]  /*176f0*/  MOV R21, 0xbfb56e4e ;  /* 0xbfb56e4e00157802 */ /* 0x000fc40000000f00 */
[----:B------:R0:W-:Y:S01]  /*17700*/  STL.64 [R1+0xf20], R8 ;  /* 0x000f200801007387 */ /* 0x0001e20000100a00 */
[----:B-1----:R-:W-:Y:S02]  /*17710*/  IMAD.MOV.U32 R10, RZ, RZ, -0x746b991f ;  /* 0x8b9466e1ff0a7424 */ /* 0x002fe400078e00ff */
[----:B------:R-:W-:Y:S01]  /*17720*/  IMAD.MOV.U32 R11, RZ, RZ, -0x41bf4448 ;  /* 0xbe40bbb8ff0b7424 */ /* 0x000fe200078e00ff */
[----:B--2---:R-:W-:Y:S01]  /*17730*/  MOV R6, 0x83e0a3e5 ;  /* 0x83e0a3e500067802 */ /* 0x004fe20000000f00 */
[----:B------:R-:W-:Y:S01]  /*17740*/  IMAD.MOV.U32 R7, RZ, RZ, 0x3dcb2cc4 ;  /* 0x3dcb2cc4ff077424 */ /* 0x000fe200078e00ff */
[----:B------:R1:W-:Y:S01]  /*17750*/  STL.64 [R1+0xe88], R22 ;  /* 0x000e881601007387 */ /* 0x0003e20000100a00 */
[----:B---3--:R-:W-:Y:S01]  /*17760*/  MOV R14, 0x115cc480 ;  /* 0x115cc480000e7802 */ /* 0x008fe20000000f00 */
[----:B------:R-:W-:Y:S02]  /*17770*/  IMAD.MOV.U32 R15, RZ, RZ, -0x40f6bc84 ;  /* 0xbf09437cff0f7424 */ /* 0x000fe400078e00ff */
[----:B------:R2:W-:Y:S01]  /*17780*/  STL.64 [R1+0xe90], R24 ;  /* 0x000e901801007387 */ /* 0x0005e20000100a00 */
[----:B0-----:R-:W-:Y:S01]  /*17790*/  IMAD.MOV.U32 R8, RZ, RZ, -0x3f0a6f3b ;  /* 0xc0f590c5ff087424 */ /* 0x001fe200078e00ff */
[----:B------:R-:W-:-:S02]  /*177a0*/  MOV R9, 0xbf597c12 ;  /* 0xbf597c1200097802 */ /* 0x000fc40000000f00 */
[----:B------:R0:W-:Y:S04]  /*177b0*/  STL.64 [R1+0xeb0], R26 ;  /* 0x000eb01a01007387 */ /* 0x0001e80000100a00 */
[----:B------:R3:W-:Y:S01]  /*177c0*/  STL.64 [R1+0xeb8], R28 ;  /* 0x000eb81c01007387 */ /* 0x0007e20000100a00 */
[----:B-1----:R-:W-:Y:S01]  /*177d0*/  IMAD.MOV.U32 R22, RZ, RZ, 0x101bb71a ;  /* 0x101bb71aff167424 */ /* 0x002fe200078e00ff */
[----:B------:R-:W-:Y:S02]  /*177e0*/  MOV R23, 0x3ffaab9a ;  /* 0x3ffaab9a00177802 */ /* 0x000fe40000000f00 */
[----:B------:R1:W-:Y:S01]  /*177f0*/  STL.64 [R1+0xf38], R20 ;  /* 0x000f381401007387 */ /* 0x0003e20000100a00 */
[----:B--2---:R-:W-:Y:S02]  /*17800*/  IMAD.MOV.U32 R24, RZ, RZ, 0xe771b94 ;  /* 0x0e771b94ff187424 */ /* 0x004fe400078e00ff */
[----:B------:R-:W-:Y:S01]  /*17810*/  IMAD.MOV.U32 R25, RZ, RZ, 0x3fbdd5fa ;  /* 0x3fbdd5faff197424 */ /* 0x000fe200078e00ff */
[----:B------:R2:W-:Y:S01]  /*17820*/  STL.64 [R1+0xf40], R10 ;  /* 0x000f400a01007387 */ /* 0x0005e20000100a00 */
[----:B0-----:R-:W-:Y:S01]  /*17830*/  MOV R26, 0x57317fb1 ;  /* 0x57317fb1001a7802 */ /* 0x001fe20000000f00 */
[----:B------:R-:W-:-:S02]  /*17840*/  IMAD.MOV.U32 R27, RZ, RZ, -0x40cef4ce ;  /* 0xbf310b32ff1b7424 */ /* 0x000fc400078e00ff */
[----:B------:R0:W-:Y:S01]  /*17850*/  STL.64 [R1+0xf60], R6 ;  /* 0x000f600601007387 */ /* 0x0001e20000100a00 */
[----:B---3--:R-:W-:Y:S01]  /*17860*/  IMAD.MOV.U32 R28, RZ, RZ, 0x741b2958 ;  /* 0x741b2958ff1c7424 */ /* 0x008fe200078e00ff */
[----:B------:R-:W-:Y:S02]  /*17870*/  MOV R29, 0x3ff89f57 ;  /* 0x3ff89f57001d7802 */ /* 0x000fe40000000f00 */
[----:B------:R3:W-:Y:S01]  /*17880*/  STL.64 [R1+0xf90], R14 ;  /* 0x000f900e01007387 */ /* 0x0007e20000100a00 */
[----:B-1----:R-:W-:Y:S02]  /*17890*/  IMAD.MOV.U32 R20, RZ, RZ, -0x1d9556fb ;  /* 0xe26aa905ff147424 */ /* 0x002fe400078e00ff */
[----:B------:R-:W-:Y:S01]  /*178a0*/  IMAD.MOV.U32 R21, RZ, RZ, 0x3f514daf ;  /* 0x3f514dafff157424 */ /* 0x000fe200078e00ff */
[----:B------:R1:W-:Y:S01]  /*178b0*/  STL.64 [R1+0xf68], R8 ;  /* 0x000f680801007387 */ /* 0x0003e20000100a00 */
[----:B--2---:R-:W-:Y:S02]  /*178c0*/  IMAD.MOV.U32 R10, RZ, RZ, 0x2408f7d0 ;  /* 0x2408f7d0ff0a7424 */ /* 0x004fe400078e00ff */
[----:B------:R-:W-:Y:S01]  /*178d0*/  IMAD.MOV.U32 R11, RZ, RZ, 0x3f13bc59 ;  /* 0x3f13bc59ff0b7424 */ /* 0x000fe200078e00ff */
[----:B0-----:R-:W-:Y:S01]  /*178e0*/  MOV R7, 0x3eefef14 ;  /* 0x3eefef1400077802 */ /* 0x001fe20000000f00 */
[----:B------:R-:W-:Y:S01]  /*178f0*/  IMAD.MOV.U32 R6, RZ, RZ, 0x428cf51e ;  /* 0x428cf51eff067424 */ /* 0x000fe200078e00ff */
[----:B------:R0:W-:Y:S01]  /*17900*/  STL.64 [R1+0xed8], R22 ;  /* 0x000ed81601007387 */ /* 0x0001e20000100a00 */
[----:B---3--:R-:W-:Y:S01]  /*17910*/  MOV R14, 0x683ce6df ;  /* 0x683ce6df000e7802 */ /* 0x008fe20000000f00 */
[----:B------:R-:W-:-:S02]  /*17920*/  IMAD.MOV.U32 R15, RZ, RZ, 0x3ee93792 ;  /* 0x3ee93792ff0f7424 */ /* 0x000fc400078e00ff */
[----:B------:R2:W-:Y:S01]  /*17930*/  STL.64 [R1+0xee0], R24 ;  /* 0x000ee01801007387 */ /* 0x0005e20000100a00 */
[----:B-1----:R-:W-:Y:S01]  /*17940*/  IMAD.MOV.U32 R8, RZ, RZ, -0x3cbd0b71 ;  /* 0xc342f48fff087424 */ /* 0x002fe200078e00ff */
[----:B------:R-:W-:Y:S02]  /*17950*/  MOV R9, 0xc0259425 ;  /* 0xc025942500097802 */ /* 0x000fe40000000f00 */
[----:B------:R1:W-:Y:S04]  /*17960*/  STL.64 [R1+0xf00], R26 ;  /* 0x000f001a01007387 */ /* 0x0003e80000100a00 */
[----:B------:R3:W-:Y:S01]  /*17970*/  STL.64 [R1+0xf08], R28 ;  /* 0x000f081c01007387 */ /* 0x0007e20000100a00 */
[----:B0-----:R-:W-:Y:S02]  /*17980*/  IMAD.MOV.U32 R22, RZ, RZ, 0x542640 ;  /* 0x00542640ff167424 */ /* 0x001fe400078e00ff */
[----:B------:R-:W-:Y:S01]  /*17990*/  IMAD.MOV.U32 R23, RZ, RZ, -0x402f82ff ;  /* 0xbfd07d01ff177424 */ /* 0x000fe200078e00ff */
[----:B------:R0:W-:Y:S01]  /*179a0*/  STL.64 [R1+0xf70], R20 ;  /* 0x000f701401007387 */ /* 0x0001e20000100a00 */
[----:B--2---:R-:W-:Y:S01]  /*179b0*/  MOV R24, 0x5866b19f ;  /* 0x5866b19f00187802 */ /* 0x004fe20000000f00 */
[----:B------:R-:W-:-:S02]  /*179c0*/  IMAD.MOV.U32 R25, RZ, RZ, 0x3fcb0149 ;  /* 0x3fcb0149ff197424 */ /* 0x000fc400078e00ff */
[----:B------:R2:W-:Y:S01]  /*179d0*/  STL.64 [R1+0xf88], R10 ;  /* 0x000f880a01007387 */ /* 0x0005e20000100a00 */
[----:B-1----:R-:W-:Y:S01]  /*179e0*/  IMAD.MOV.U32 R26, RZ, RZ, -0x4886cb15 ;  /* 0xb77934ebff1a7424 */ /* 0x002fe200078e00ff */
[----:B------:R-:W-:Y:S02]  /*179f0*/  MOV R27, 0xbf923dbf ;  /* 0xbf923dbf001b7802 */ /* 0x000fe40000000f00 */
[----:B------:R1:W-:Y:S01]  /*17a00*/  STL.64 [R1+0xf98], R6 ;  /* 0x000f980601007387 */ /* 0x0003e20000100a00 */
[----:B---3--:R-:W-:Y:S02]  /*17a10*/  IMAD.MOV.U32 R28, RZ, RZ, 0x7b186dc8 ;  /* 0x7b186dc8ff1c7424 */ /* 0x008fe400078e00ff */
[----:B------:R-:W-:Y:S01]  /*17a20*/  IMAD.MOV.U32 R29, RZ, RZ, 0x3f7a33c6 ;  /* 0x3f7a33c6ff1d7424 */ /* 0x000fe200078e00ff */
[----:B------:R3:W-:Y:S01]  /*17a30*/  STL.64 [R1+0xfd8], R14 ;  /* 0x000fd80e01007387 */ /* 0x0007e20000100a00 */
[----:B0-----:R-:W-:Y:S02]  /*17a40*/  IMAD.MOV.U32 R20, RZ, RZ, -0x674527d3 ;  /* 0x98bad82dff147424 */ /* 0x001fe400078e00ff */
[----:B------:R-:W-:Y:S01]  /*17a50*/  IMAD.MOV.U32 R21, RZ, RZ, -0x40a87c3b ;  /* 0xbf5783c5ff157424 */ /* 0x000fe200078e00ff */
[----:B------:R0:W-:Y:S01]  /*17a60*/  STL.64 [R1+0xfb0], R8 ;  /* 0x000fb00801007387 */ /* 0x0001e20000100a00 */
[----:B--2---:R-:W-:Y:S01]  /*17a70*/  MOV R10, 0x33a9e5be ;  /* 0x33a9e5be000a7802 */ /* 0x004fe20000000f00 */
[----:B------:R-:W-:-:S02]  /*17a80*/  IMAD.MOV.U32 R11, RZ, RZ, 0x4022777c ;  /* 0x4022777cff0b7424 */ /* 0x000fc400078e00ff */
[----:B-1----:R-:W-:Y:S01]  /*17a90*/  IMAD.MOV.U32 R6, RZ, RZ, 0x2368986f ;  /* 0x2368986fff067424 */ /* 0x002fe200078e00ff */
[----:B------:R-:W-:Y:S01]  /*17aa0*/  MOV R7, 0xc0049c41 ;  /* 0xc0049c4100077802 */ /* 0x000fe20000000f00 */
[----:B------:R1:W-:Y:S01]  /*17ab0*/  STL.64 [R1+0xf28], R22 ;  /* 0x000f281601007387 */ /* 0x0003e20000100a00 */
[----:B---3--:R-:W-:Y:S01]  /*17ac0*/  IMAD.MOV.U32 R14, RZ, RZ, 0x7aa334e1 ;  /* 0x7aa334e1ff0e7424 */ /* 0x008fe200078e00ff */
[----:B------:R-:W-:Y:S02]  /*17ad0*/  MOV R15, 0x3fba33c6 ;  /* 0x3fba33c6000f7802 */ /* 0x000fe40000000f00 */
[----:B------:R2:W-:Y:S01]  /*17ae0*/  STL.64 [R1+0xf30], R24 ;  /* 0x000f301801007387 */ /* 0x0005e20000100a00 */
[----:B0-----:R-:W-:Y:S02]  /*17af0*/  IMAD.MOV.U32 R8, RZ, RZ, 0x5fcc2f2f ;  /* 0x5fcc2f2fff087424 */ /* 0x001fe400078e00ff */
[----:B------:R-:W-:Y:S01]  /*17b00*/  IMAD.MOV.U32 R9, RZ, RZ, 0x400290e2 ;  /* 0x400290e2ff097424 */ /* 0x000fe200078e00ff */
[----:B------:R0:W-:Y:S01]  /*17b10*/  STL.64 [R1+0xf50], R26 ;  /* 0x000f501a01007387 */ /* 0x0001e20000100a00 */
[----:B-1----:R-:W-:-:S03]  /*17b20*/  MOV R22, 0x89184a90 ;  /* 0x89184a9000167802 */ /* 0x002fc60000000f00 */
[----:B------:R1:W-:Y:S01]  /*17b30*/  STL.64 [R1+0xf58], R28 ;  /* 0x000f581c01007387 */ /* 0x0003e20000100a00 */
[----:B------:R-:W-:Y:S02]  /*17b40*/  IMAD.MOV.U32 R23, RZ, RZ, -0x40c8e179 ;  /* 0xbf371e87ff177424 */ /* 0x000fe400078e00ff */
[----:B--2---:R-:W-:Y:S01]  /*17b50*/  IMAD.MOV.U32 R24, RZ, RZ, 0x43f4cecc ;  /* 0x43f4ceccff187424 */ /* 0x004fe200078e00ff */
[----:B------:R2:W-:Y:S01]  /*17b60*/  STL.64 [R1+0xfb8], R20 ;  /* 0x000fb81401007387 */ /* 0x0005e20000100a00 */
[----:B------:R-:W-:-:S03]  /*17b70*/  MOV R25, 0x3d3a2d86 ;  /* 0x3d3a2d8600197802 */ /* 0x000fc60000000f00 */
[----:B------:R3:W-:Y:S01]  /*17b80*/  STL.64 [R1+0xfc0], R10 ;  /* 0x000fc00a01007387 */ /* 0x0007e20000100a00 */
[----:B0-----:R-:W-:Y:S02]  /*17b90*/  IMAD.MOV.U32 R26, RZ, RZ, -0x755502fe ;  /* 0x8aaafd02ff1a7424 */ /* 0x001fe400078e00ff */
[----:B------:R-:W-:Y:S01]  /*17ba0*/  IMAD.MOV.U32 R27, RZ, RZ, -0x3fe58652 ;  /* 0xc01a79aeff1b7424 */ /* 0x000fe200078e00ff */
[----:B------:R0:W-:Y:S01]  /*17bb0*/  STL.64 [R1+0xfe0], R6 ;  /* 0x000fe00601007387 */ /* 0x0001e20000100a00 */
[----:B-1----:R-:W-:Y:S01]  /*17bc0*/  MOV R28, 0xbfe43e00 ;  /* 0xbfe43e00001c7802 */ /* 0x002fe20000000f00 */
[----:B------:R-:W-:Y:S02]  /*17bd0*/  IMAD.MOV.U32 R29, RZ, RZ, 0x402acbc4 ;  /* 0x402acbc4ff1d7424 */ /* 0x000fe400078e00ff */
[----:B------:R1:W-:Y:S01]  /*17be0*/  STL.64 [R1+0x1010], R14 ;  /* 0x0010100e01007387 */ /* 0x0003e20000100a00 */
[----:B--2---:R-:W-:Y:S02]  /*17bf0*/  IMAD.MOV.U32 R20, RZ, RZ, -0x599d9835 ;  /* 0xa66267cbff147424 */ /* 0x004fe400078e00ff */
[----:B------:R-:W-:Y:S01]  /*17c00*/  IMAD.MOV.U32 R21, RZ, RZ, 0x3fd5be7a ;  /* 0x3fd5be7aff157424 */ /* 0x000fe200078e00ff */
[----:B------:R2:W-:Y:S01]  /*17c10*/  STL.64 [R1+0xfe8], R8 ;  /* 0x000fe80801007387 */ /* 0x0005e20000100a00 */
[----:B---3--:R-:W-:Y:S01]  /*17c20*/  MOV R10, 0xbb753f97 ;  /* 0xbb753f97000a7802 */ /* 0x008fe20000000f00 */
[----:B------:R-:W-:-:S02]  /*17c30*/  IMAD.MOV.U32 R11, RZ, RZ, -0x402ee61d ;  /* 0xbfd119e3ff0b7424 */ /* 0x000fc400078e00ff */
[----:B0-----:R-:W-:Y:S01]  /*17c40*/  IMAD.MOV.U32 R6, RZ, RZ, -0x232dd40d ;  /* 0xdcd22bf3ff067424 */ /* 0x001fe200078e00ff */
[----:B------:R-:W-:Y:S01]  /*17c50*/  MOV R7, 0x3f948c40 ;  /* 0x3f948c4000077802 */ /* 0x000fe20000000f00 */
[----:B------:R0:W-:Y:S01]  /*17c60*/  STL.64 [R1+0xf78], R22 ;  /* 0x000f781601007387 */ /* 0x0001e20000100a00 */
[----:B-1----:R-:W-:Y:S01]  /*17c70*/  IMAD.MOV.U32 R14, RZ, RZ, 0x272abdba ;  /* 0x272abdbaff0e7424 */ /* 0x002fe200078e00ff */
[----:B------:R-:W-:Y:S02]  /*17c80*/  MOV R15, 0xbdcc326e ;  /* 0xbdcc326e000f7802 */ /* 0x000fe40000000f00 */
[----:B------:R1:W-:Y:S01]  /*17c90*/  STL.64 [R1+0xf80], R24 ;  /* 0x000f801801007387 */ /* 0x0003e20000100a00 */
[----:B--2---:R-:W-:Y:S02]  /*17ca0*/  IMAD.MOV.U32 R8, RZ, RZ, 0x6b540e4a ;  /* 0x6b540e4aff087424 */ /* 0x004fe400078e00ff */
[----:B------:R-:W-:Y:S01]  /*17cb0*/  IMAD.MOV.U32 R9, RZ, RZ, -0x408319d7 ;  /* 0xbf7ce629ff097424 */ /* 0x000fe200078e00ff */
[----:B------:R2:W-:Y:S01]  /*17cc0*/  STL.64 [R1+0xfa0], R26 ;  /* 0x000fa01a01007387 */ /* 0x0005e20000100a00 */
[----:B0-----:R-:W-:-:S03]  /*17cd0*/  IMAD.MOV.U32 R22, RZ, RZ, 0x4a89b561 ;  /* 0x4a89b561ff167424 */ /* 0x001fc600078e00ff */
[----:B------:R0:W-:Y:S01]  /*17ce0*/  STL.64 [R1+0xfa8], R28 ;  /* 0x000fa81c01007387 */ /* 0x0001e20000100a00 */
[----:B------:R-:W-:Y:S01]  /*17cf0*/  MOV R23, 0xc024e9c1 ;  /* 0xc024e9c100177802 */ /* 0x000fe20000000f00 */
[----:B-1----:R-:W-:Y:S02]  /*17d00*/  IMAD.MOV.U32 R24, RZ, RZ, 0x4d316e22 ;  /* 0x4d316e22ff187424 */ /* 0x002fe400078e00ff */
[----:B------:R1:W-:Y:S01]  /*17d10*/  STL.64 [R1+0x1000], R20 ;  /* 0x0010001401007387 */ /* 0x0003e20000100a00 */
[----:B------:R-:W-:-:S03]  /*17d20*/  IMAD.MOV.U32 R25, RZ, RZ, 0x40160ace ;  /* 0x40160aceff197424 */ /* 0x000fc600078e00ff */
[----:B------:R3:W-:Y:S01]  /*17d30*/  STL.64 [R1+0x1008], R10 ;  /* 0x0010080a01007387 */ /* 0x0007e20000100a00 */
[----:B--2---:R-:W-:Y:S01]  /*17d40*/  MOV R26, 0x30da5a0 ;  /* 0x030da5a0001a7802 */ /* 0x004fe20000000f00 */
[----:B------:R-:W-:Y:S02]  /*17d50*/  IMAD.MOV.U32 R27, RZ, RZ, -0x400fed45 ;  /* 0xbff012bbff1b7424 */ /* 0x000fe400078e00ff */
[----:B------:R2:W-:Y:S01]  /*17d60*/  STL.64 [R1+0x1028], R6 ;  /* 0x0010280601007387 */ /* 0x0005e20000100a00 */
[----:B0-----:R-:W-:Y:S01]  /*17d70*/  IMAD.MOV.U32 R28, RZ, RZ, 0x603144a ;  /* 0x0603144aff1c7424 */ /* 0x001fe200078e00ff */
[----:B------:R-:W-:Y:S02]  /*17d80*/  MOV R29, 0xbe7b66c5 ;  /* 0xbe7b66c5001d7802 */ /* 0x000fe40000000f00 */
[----:B------:R0:W-:Y:S01]  /*17d90*/  STL.64 [R1+0x1058], R14 ;  /* 0x0010580e01007387 */ /* 0x0001e20000100a00 */
[----:B-1----:R-:W-:Y:S01]  /*17da0*/  MOV R20, 0xe1c91478 ;  /* 0xe1c9147800147802 */ /* 0x002fe20000000f00 */
[----:B------:R-:W-:-:S02]  /*17db0*/  IMAD.MOV.U32 R21, RZ, RZ, 0x3d8110fe ;  /* 0x3d8110feff157424 */ /* 0x000fc400078e00ff */
[----:B------:R1:W-:Y:S01]  /*17dc0*/  STL.64 [R1+0x1030], R8 ;  /* 0x0010300801007387 */ /* 0x0003e20000100a00 */
[----:B---3--:R-:W-:Y:S01]  /*17dd0*/  MOV R10, 0x31e8c834 ;  /* 0x31e8c834000a7802 */ /* 0x008fe20000000f00 */
[----:B------:R-:W-:Y:S02]  /*17de0*/  IMAD.MOV.U32 R11, RZ, RZ, 0x3f37f34f ;  /* 0x3f37f34fff0b7424 */ /* 0x000fe400078e00ff */
[----:B--2---:R-:W-:Y:S01]  /*17df0*/  IMAD.MOV.U32 R6, RZ, RZ, -0x14756c2 ;  /* 0xfeb8a93eff067424 */ /* 0x004fe200078e00ff */
[----:B------:R2:W-:Y:S01]  /*17e00*/  STL.64 [R1+0xfc8], R22 ;  /* 0x000fc81601007387 */ /* 0x0005e20000100a00 */
[----:B------:R-:W-:Y:S02]  /*17e10*/  IMAD.MOV.U32 R7, RZ, RZ, -0x40ebfce8 ;  /* 0xbf140318ff077424 */ /* 0x000fe400078e00ff */
[----:B0-----:R-:W-:Y:S01]  /*17e20*/  IMAD.MOV.U32 R14, RZ, RZ, -0x68fb0aa9 ;  /* 0x9704f557ff0e7424 */ /* 0x001fe200078e00ff */
[----:B------:R-:W-:Y:S01]  /*17e30*/  MOV R15, 0x4034e300 ;  /* 0x4034e300000f7802 */ /* 0x000fe20000000f00 */
[----:B------:R0:W-:Y:S01]  /*17e40*/  STL.64 [R1+0xfd0], R24 ;  /* 0x000fd01801007387 */ /* 0x0001e20000100a00 */
[----:B-1----:R-:W-:-:S02]  /*17e50*/  IMAD.MOV.U32 R8, RZ, RZ, 0x47565b8b ;  /* 0x47565b8bff087424 */ /* 0x002fc400078e00ff */
[----:B------:R-:W-:Y:S01]  /*17e60*/  IMAD.MOV.U32 R9, RZ, RZ, 0x404290e4 ;  /* 0x404290e4ff097424 */ /* 0x000fe200078e00ff */
        /* <DEDUP_REMOVED lines=15> */
[----:B------:R-:W-:-:S02]  /*17f60*/  IMAD.MOV.U32 R21, RZ, RZ, -0x3fb5d9d3 ;  /* 0xc04a262dff157424 */ /* 0x000fc400078e00ff */
[----:B------:R0:W-:Y:S01]  /*17f70*/  STL.64 [R1+0x1078], R8 ;  /* 0x0010780801007387 */ /* 0x0001e20000100a00 */
[----:B---3--:R-:W-:Y:S01]  /*17f80*/  IMAD.MOV.U32 R10, RZ, RZ, -0x22008eaf ;  /* 0xddff7151ff0a7424 */ /* 0x008fe200078e00ff */
[----:B------:R-:W-:Y:S01]  /*17f90*/  MOV R11, 0x4040877f ;  /* 0x4040877f000b7802 */ /* 0x000fe20000000f00 */
[----:B-1----:R-:W-:Y:S01]  /*17fa0*/  IMAD.MOV.U32 R6, RZ, RZ, -0x7db2eaba ;  /* 0x824d1546ff067424 */ /* 0x002fe200078e00ff */
[----:B------:R1:W-:Y:S01]  /*17fb0*/  STL.64 [R1+0x1018], R22 ;  /* 0x0010181601007387 */ /* 0x0003e20000100a00 */
[----:B------:R-:W-:Y:S02]  /*17fc0*/  IMAD.MOV.U32 R7, RZ, RZ, -0x3fdbe89a ;  /* 0xc0241766ff077424 */ /* 0x000fe400078e00ff */
[----:B--2---:R-:W-:Y:S01]  /*17fd0*/  IMAD.MOV.U32 R14, RZ, RZ, 0x261f4c56 ;  /* 0x261f4c56ff0e7424 */ /* 0x004fe200078e00ff */
[----:B------:R2:W-:Y:S01]  /*17fe0*/  STL.64 [R1+0x1020], R24 ;  /* 0x0010201801007387 */ /* 0x0005e20000100a00 */
[----:B------:R-:W-:Y:S01]  /*17ff0*/  IMAD.MOV.U32 R15, RZ, RZ, -0x4023546b ;  /* 0xbfdcab95ff0f7424 */ /* 0x000fe200078e00ff */
[----:B0-----:R-:W-:Y:S01]  /*18000*/  MOV R8, 0x96c95635 ;  /* 0x96c9563500087802 */ /* 0x001fe20000000f00 */
[----:B------:R-:W-:Y:S01]  /*18010*/  IMAD.MOV.U32 R9, RZ, RZ, -0x4116555b ;  /* 0xbee9aaa5ff097424 */ /* 0x000fe200078e00ff */
[----:B------:R0:W-:Y:S01]  /*18020*/  STL.64 [R1+0x1040], R26 ;  /* 0x0010401a01007387 */ /* 0x0001e20000100a00 */
[----:B-1----:R-:W-:-:S03]  /*18030*/  MOV R22, 0x4df23f8f ;  /* 0x4df23f8f00167802 */ /* 0x002fc60000000f00 */
[----:B------:R1:W-:Y:S01]  /*18040*/  STL.64 [R1+0x1048], R28 ;  /* 0x0010481c01007387 */ /* 0x0003e20000100a00 */
[----:B------:R-:W-:Y:S02]  /*18050*/  IMAD.MOV.U32 R23, RZ, RZ, -0x3fcee326 ;  /* 0xc0311cdaff177424 */ /* 0x000fe400078e00ff */
[----:B--2---:R-:W-:Y:S01]  /*18060*/  IMAD.MOV.U32 R24, RZ, RZ, -0x568a9fde ;  /* 0xa9756022ff187424 */ /* 0x004fe200078e00ff */
[----:B------:R2:W-:Y:S01]  /*18070*/  STL.64 [R1+0x1080], R20 ;  /* 0x0010801401007387 */ /* 0x0005e20000100a00 */
[----:B------:R-:W-:-:S03]  /*18080*/  MOV R25, 0xbff1eed0 ;  /* 0xbff1eed000197802 */ /* 0x000fc60000000f00 */
        /* <DEDUP_REMOVED lines=8> */
[----:B------:R-:W-:-:S02]  /*18110*/  IMAD.MOV.U32 R21, RZ, RZ, 0x3ff6ed4d ;  /* 0x3ff6ed4dff157424 */ /* 0x000fc400078e00ff */
[----:B------:R2:W-:Y:S01]  /*18120*/  STL.64 [R1+0x10b0], R8 ;  /* 0x0010b00801007387 */ /* 0x0005e20000100a00 */
[----:B---3--:R-:W-:Y:S01]  /*18130*/  IMAD.MOV.U32 R10, RZ, RZ, -0x1c0ba3cb ;  /* 0xe3f45c35ff0a7424 */ /* 0x008fe200078e00ff */
        /* <DEDUP_REMOVED lines=12> */
[----:B------:R-:W-:Y:S01]  /*18200*/  MOV R23, 0x40104edc ;  /* 0x40104edc00177802 */ /* 0x000fe20000000f00 */
[----:B-1----:R-:W-:Y:S02]  /*18210*/  IMAD.MOV.U32 R24, RZ, RZ, 0x1cae7f61 ;  /* 0x1cae7f61ff187424 */ /* 0x002fe400078e00ff */
[----:B------:R1:W-:Y:S01]  /*18220*/  STL.64 [R1+0x10c8], R20 ;  /* 0x0010c81401007387 */ /* 0x0003e20000100a00 */
[----:B------:R-:W-:-:S03]  /*18230*/  IMAD.MOV.U32 R25, RZ, RZ, -0x3ff435ee ;  /* 0xc00bca12ff197424 */ /* 0x000fc600078e00ff */
[----:B------:R3:W-:Y:S01]  /*18240*/  STL.64 [R1+0x10d0], R10 ;  /* 0x0010d00a01007387 */ /* 0x0007e20000100a00 */
[----:B--2---:R-:W-:Y:S01]  /*18250*/  MOV R26, 0xeafd4576 ;  /* 0xeafd4576001a7802 */ /* 0x004fe20000000f00 */
[----:B------:R-:W-:Y:S02]  /*18260*/  IMAD.MOV.U32 R27, RZ, RZ, 0x3fd5d504 ;  /* 0x3fd5d504ff1b7424 */ /* 0x000fe400078e00ff */
[----:B------:R2:W-:Y:S01]  /*18270*/  STL.64 [R1+0x10f0], R6 ;  /* 0x0010f00601007387 */ /* 0x0005e20000100a00 */
[----:B0-----:R-:W-:Y:S01]  /*18280*/  IMAD.MOV.U32 R28, RZ, RZ, 0x4ab1cf11 ;  /* 0x4ab1cf11ff1c7424 */ /* 0x001fe200078e00ff */
[----:B------:R-:W-:Y:S02]  /*18290*/  MOV R29, 0xbfc04177 ;  /* 0xbfc04177001d7802 */ /* 0x000fe40000000f00 */
[----:B------:R0:W-:Y:S01]  /*182a0*/  STL.64 [R1+0x1120], R14 ;  /* 0x0011200e01007387 */ /* 0x0001e20000100a00 */
[----:B-1----:R-:W-:Y:S01]  /*182b0*/  IMAD.MOV.U32 R20, RZ, RZ, -0x759a0054 ;  /* 0x8a65ffacff147424 */ /* 0x002fe200078e00ff */
[----:B------:R-:W-:-:S02]  /*182c0*/  MOV R21, 0xbf97d529 ;  /* 0xbf97d52900157802 */ /* 0x000fc40000000f00 */
[----:B------:R1:W-:Y:S01]  /*182d0*/  STL.64 [R1+0x10f8], R8 ;  /* 0x0010f80801007387 */ /* 0x0003e20000100a00 */
[----:B---3--:R-:W-:Y:S01]  /*182e0*/  IMAD.MOV.U32 R10, RZ, RZ, 0x7e2fe4f3 ;  /* 0x7e2fe4f3ff0a7424 */ /* 0x008fe200078e00ff */
[----:B------:R-:W-:Y:S02]  /*182f0*/  MOV R11, 0xbf5e04a5 ;  /* 0xbf5e04a5000b7802 */ /* 0x000fe40000000f00 */
[----:B--2---:R-:W-:Y:S01]  /*18300*/  MOV R6, 0x90a5dfd6 ;  /* 0x90a5dfd600067802 */ /* 0x004fe20000000f00 */
[----:B------:R-:W-:Y:S01]  /*18310*/  IMAD.MOV.U32 R7, RZ, RZ, -0x40c6205e ;  /* 0xbf39dfa2ff077424 */ /* 0x000fe200078e00ff */
[----:B------:R2:W-:Y:S01]  /*18320*/  STL.64 [R1+0x10b8], R22 ;  /* 0x0010b81601007387 */ /* 0x0005e20000100a00 */
[----:B0-----:R-:W-:Y:S02]  /*18330*/  IMAD.MOV.U32 R14, RZ, RZ, -0x4d642099 ;  /* 0xb29bdf67ff0e7424 */ /* 0x001fe400078e00ff */
[----:B------:R-:W-:Y:S01]  /*18340*/  IMAD.MOV.U32 R15, RZ, RZ, -0x40e27ba5 ;  /* 0xbf1d845bff0f7424 */ /* 0x000fe200078e00ff */
[----:B------:R0:W-:Y:S01]  /*18350*/  STL.64 [R1+0x10c0], R24 ;  /* 0x0010c01801007387 */ /* 0x0001e20000100a00 */
[----:B-1----:R-:W-:Y:S01]  /*18360*/  MOV R8, 0xd7d0b401 ;  /* 0xd7d0b40100087802 */ /* 0x002fe20000000f00 */
[----:B------:R-:W-:-:S02]  /*18370*/  IMAD.MOV.U32 R9, RZ, RZ, 0x406086f7 ;  /* 0x406086f7ff097424 */ /* 0x000fc400078e00ff */
        /* <DEDUP_REMOVED lines=8> */
[----:B-1----:R-:W-:Y:S01]  /*18400*/  IMAD.MOV.U32 R26, RZ, RZ, 0x311f1460 ;  /* 0x311f1460ff1a7424 */ /* 0x002fe200078e00ff */
[----:B------:R-:W-:Y:S02]  /*18410*/  MOV R27, 0x405278fb ;  /* 0x405278fb001b7802 */ /* 0x000fe40000000f00 */
[----:B------:R1:W-:Y:S01]  /*18420*/  STL.64 [R1+0x1128], R6 ;  /* 0x0011280601007387 */ /* 0x0003e20000100a00 */
[----:B--2---:R-:W-:Y:S02]  /*18430*/  IMAD.MOV.U32 R28, RZ, RZ, 0x2c414c0d ;  /* 0x2c414c0dff1c7424 */ /* 0x004fe400078e00ff */
[----:B------:R-:W-:Y:S01]  /*18440*/  IMAD.MOV.U32 R29, RZ, RZ, -0x3f9c665b ;  /* 0xc06399a5ff1d7424 */ /* 0x000fe200078e00ff */
[----:B------:R2:W-:Y:S01]  /*18450*/  STL.64 [R1+0x1168], R14 ;  /* 0x0011680e01007387 */ /* 0x0005e20000100a00 */
[----:B---3--:R-:W-:Y:S01]  /*18460*/  IMAD.MOV.U32 R20, RZ, RZ, -0x2cfd698c ;  /* 0xd3029674ff147424 */ /* 0x008fe200078e00ff */
[----:B------:R-:W-:-:S02]  /*18470*/  MOV R21, 0x3f8c0b02 ;  /* 0x3f8c0b0200157802 */ /* 0x000fc40000000f00 */
[----:B------:R3:W-:Y:S01]  /*18480*/  STL.64 [R1+0x1140], R8 ;  /* 0x0011400801007387 */ /* 0x0007e20000100a00 */
[----:B0-----:R-:W-:Y:S02]  /*18490*/  IMAD.MOV.U32 R10, RZ, RZ, -0x267437c0 ;  /* 0xd98bc840ff0a7424 */ /* 0x001fe400078e00ff */
[----:B------:R-:W-:Y:S01]  /*184a0*/  IMAD.MOV.U32 R11, RZ, RZ, -0x3fa11572 ;  /* 0xc05eea8eff0b7424 */ /* 0x000fe200078e00ff */
[----:B-1----:R-:W-:Y:S01]  /*184b0*/  MOV R6, 0xb11a1841 ;  /* 0xb11a184100067802 */ /* 0x002fe20000000f00 */
[----:B------:R-:W-:Y:S01]  /*184c0*/  IMAD.MOV.U32 R7, RZ, RZ, 0x40446293 ;  /* 0x40446293ff077424 */ /* 0x000fe200078e00ff */
[----:B------:R0:W-:Y:S01]  /*184d0*/  STL.64 [R1+0x1108], R22 ;  /* 0x0011081601007387 */ /* 0x0001e20000100a00 */
[----:B--2---:R-:W-:Y:S01]  /*184e0*/  MOV R14, 0x4a8e94a0 ;  /* 0x4a8e94a0000e7802 */ /* 0x004fe20000000f00 */
[----:B------:R-:W-:Y:S02]  /*184f0*/  IMAD.MOV.U32 R15, RZ, RZ, -0x3fffbe89 ;  /* 0xc0004177ff0f7424 */ /* 0x000fe400078e00ff */
[----:B------:R1:W-:Y:S01]  /*18500*/  STL.64 [R1+0x1110], R24 ;  /* 0x0011101801007387 */ /* 0x0003e20000100a00 */
[----:B---3--:R-:W-:Y:S01]  /*18510*/  IMAD.MOV.U32 R8, RZ, RZ, 0x6beb0621 ;  /* 0x6beb0621ff087424 */ /* 0x008fe200078e00ff */
[----:B------:R-:W-:-:S02]  /*18520*/  MOV R9, 0xc0431aec ;  /* 0xc0431aec00097802 */ /* 0x000fc40000000f00 */
[----:B------:R2:W-:Y:S04]  /*18530*/  STL.64 [R1+0x1130], R26 ;  /* 0x0011301a01007387 */ /* 0x0005e80000100a00 */
[----:B------:R3:W-:Y:S01]  /*18540*/  STL.64 [R1+0x1138], R28 ;  /* 0x0011381c01007387 */ /* 0x0007e20000100a00 */
[----:B0-----:R-:W-:Y:S01]  /*18550*/  MOV R22, 0xdffa7c58 ;  /* 0xdffa7c5800167802 */ /* 0x001fe20000000f00 */
[----:B------:R-:W-:Y:S02]  /*18560*/  IMAD.MOV.U32 R23, RZ, RZ, 0x4062469e ;  /* 0x4062469eff177424 */ /* 0x000fe400078e00ff */
[----:B------:R0:W-:Y:S01]  /*18570*/  STL.64 [R1+0x1148], R20 ;  /* 0x0011481401007387 */ /* 0x0001e20000100a00 */
[----:B-1----:R-:W-:Y:S01]  /*18580*/  IMAD.MOV.U32 R24, RZ, RZ, -0x35f17898 ;  /* 0xca0e8768ff187424 */ /* 0x002fe200078e00ff */
[----:B------:R-:W-:-:S02]  /*18590*/  MOV R25, 0xc0541765 ;  /* 0xc054176500197802 */ /* 0x000fc40000000f00 */
[----:B------:R1:W-:Y:S01]  /*185a0*/  STL.64 [R1+0x1150], R10 ;  /* 0x0011500a01007387 */ /* 0x0003e20000100a00 */
[----:B--2---:R-:W-:Y:S02]  /*185b0*/  IMAD.MOV.U32 R26, RZ, RZ, 0x217aa43e ;  /* 0x217aa43eff1a7424 */ /* 0x004fe400078e00ff */
[----:B------:R-:W-:Y:S01]  /*185c0*/  IMAD.MOV.U32 R27, RZ, RZ, 0x403131fa ;  /* 0x403131faff1b7424 */ /* 0x000fe200078e00ff */
        /* <DEDUP_REMOVED lines=8> */
[----:B------:R-:W-:Y:S01]  /*18650*/  IMAD.MOV.U32 R11, RZ, RZ, 0x401477b4 ;  /* 0x401477b4ff0b7424 */ /* 0x000fe200078e00ff */
[----:B--2---:R-:W-:Y:S01]  /*18660*/  MOV R6, 0x54519e31 ;  /* 0x54519e3100067802 */ /* 0x004fe20000000f00 */
[----:B------:R-:W-:Y:S01]  /*18670*/  IMAD.MOV.U32 R7, RZ, RZ, -0x4023b2df ;  /* 0xbfdc4d21ff077424 */ /* 0x000fe200078e00ff */
[----:B------:R1:W-:Y:S01]  /*18680*/  STL.64 [R1+0x1158], R22 ;  /* 0x0011581601007387 */ /* 0x0003e20000100a00 */
[----:B---3--:R-:W-:Y:S01]  /*18690*/  MOV R14, 0xc9758d3d ;  /* 0xc9758d3d000e7802 */ /* 0x008fe20000000f00 */
[----:B------:R-:W-:Y:S02]  /*186a0*/  IMAD.MOV.U32 R15, RZ, RZ, 0x3edaed56 ;  /* 0x3edaed56ff0f7424 */ /* 0x000fe400078e00ff */
[----:B------:R2:W-:Y:S01]  /*186b0*/  STL.64 [R1+0x1160], R24 ;  /* 0x0011601801007387 */ /* 0x0005e20000100a00 */
[----:B0-----:R-:W-:Y:S01]  /*186c0*/  IMAD.MOV.U32 R8, RZ, RZ, 0xeaf4767 ;  /* 0x0eaf4767ff087424 */ /* 0x001fe200078e00ff */
        /* <DEDUP_REMOVED lines=15> */
[----:B-1----:R-:W-:Y:S02]  /*187c0*/  IMAD.MOV.U32 R20, RZ, RZ, 0x79502d77 ;  /* 0x79502d77ff147424 */ /* 0x002fe400078e00ff */
[----:B------:R-:W-:Y:S01]  /*187d0*/  IMAD.MOV.U32 R21, RZ, RZ, -0x41a5713b ;  /* 0xbe5a8ec5ff157424 */ /* 0x000fe200078e00ff */
[----:B------:R1:W-:Y:S01]  /*187e0*/  STL.64 [R1+0x11c0], R8 ;  /* 0x0011c00801007387 */ /* 0x0003e20000100a00 */
[----:B--2---:R-:W-:Y:S02]  /*187f0*/  IMAD.MOV.U32 R10, RZ, RZ, -0x1383e024 ;  /* 0xec7c1fdcff0a7424 */ /* 0x004fe400078e00ff */
[----:B------:R-:W-:Y:S01]  /*18800*/  IMAD.MOV.U32 R11, RZ, RZ, -0x407c9847 ;  /* 0xbf8367b9ff0b7424 */ /* 0x000fe200078e00ff */
[----:B0-----:R-:W-:Y:S01]  /*18810*/  MOV R7, 0x3f61687c ;  /* 0x3f61687c00077802 */ /* 0x001fe20000000f00 */
[----:B------:R-:W-:Y:S01]  /*18820*/  IMAD.MOV.U32 R6, RZ, RZ, 0x64ad326f ;  /* 0x64ad326fff067424 */ /* 0x000fe200078e00ff */
[----:B------:R0:W-:Y:S01]  /*18830*/  STL.64 [R1+0x11a8], R22 ;  /* 0x0011a81601007387 */ /* 0x0001e20000100a00 */
[----:B---3--:R-:W-:Y:S01]  /*18840*/  MOV R14, 0x60bc3e58 ;  /* 0x60bc3e58000e7802 */ /* 0x008fe20000000f00 */
[----:B------:R-:W-:-:S02]  /*18850*/  IMAD.MOV.U32 R15, RZ, RZ, -0x3f8a81b5 ;  /* 0xc0757e4bff0f7424 */ /* 0x000fc400078e00ff */
[----:B------:R2:W-:Y:S01]  /*18860*/  STL.64 [R1+0x11b0], R24 ;  /* 0x0011b01801007387 */ /* 0x0005e20000100a00 */
[----:B-1----:R-:W-:Y:S01]  /*18870*/  IMAD.MOV.U32 R8, RZ, RZ, -0x354be970 ;  /* 0xcab41690ff087424 */ /* 0x002fe200078e00ff */
[----:B------:R-:W-:Y:S02]  /*18880*/  MOV R9, 0xc07f0fb9 ;  /* 0xc07f0fb900097802 */ /* 0x000fe40000000f00 */
[----:B------:R1:W-:Y:S04]  /*18890*/  STL.64 [R1+0x11c8], R20 ;  /* 0x0011c81401007387 */ /* 0x0003e80000100a00 */
[----:B------:R3:W-:Y:S01]  /*188a0*/  STL.64 [R1+0x11d0], R26 ;  /* 0x0011d01a01007387 */ /* 0x0007e20000100a00 */
[----:B0-----:R-:W-:Y:S02]  /*188b0*/  IMAD.MOV.U32 R22, RZ, RZ, 0x4b8ba3fd ;  /* 0x4b8ba3fdff167424 */ /* 0x001fe400078e00ff */
[----:B------:R-:W-:Y:S01]  /*188c0*/  IMAD.MOV.U32 R23, RZ, RZ, 0x406a8563 ;  /* 0x406a8563ff177424 */ /* 0x000fe200078e00ff */
[----:B------:R0:W-:Y:S01]  /*188d0*/  STL.64 [R1+0x11d8], R28 ;  /* 0x0011d81c01007387 */ /* 0x0001e20000100a00 */
[----:B--2---:R-:W-:Y:S01]  /*188e0*/  MOV R24, 0xd2755202 ;  /* 0xd275520200187802 */ /* 0x004fe20000000f00 */
[----:B------:R-:W-:-:S02]  /*188f0*/  IMAD.MOV.U32 R25, RZ, RZ, 0x402a3739 ;  /* 0x402a3739ff197424 */ /* 0x000fc400078e00ff */
[----:B------:R2:W-:Y:S01]  /*18900*/  STL.64 [R1+0x11e0], R10 ;  /* 0x0011e00a01007387 */ /* 0x0005e20000100a00 */
[----:B-1----:R-:W-:Y:S02]  /*18910*/  IMAD.MOV.U32 R20, RZ, RZ, 0x4564ae7d ;  /* 0x4564ae7dff147424 */ /* 0x002fe400078e00ff */
[----:B------:R-:W-:Y:S01]  /*18920*/  IMAD.MOV.U32 R21, RZ, RZ, 0x4086d9ba ;  /* 0x4086d9baff157424 */ /* 0x000fe200078e00ff */
[----:B------:R1:W-:Y:S01]  /*18930*/  STL.64 [R1+0x11f0], R6 ;  /* 0x0011f00601007387 */ /* 0x0003e20000100a00 */
[----:B---3--:R-:W-:Y:S01]  /*18940*/  IMAD.MOV.U32 R26, RZ, RZ, -0x2d3698eb ;  /* 0xd2c96715ff1a7424 */ /* 0x008fe200078e00ff */
[----:B------:R-:W-:Y:S02]  /*18950*/  MOV R27, 0xbf9d8244 ;  /* 0xbf9d8244001b7802 */ /* 0x000fe40000000f00 */
[----:B------:R3:W-:Y:S01]  /*18960*/  STL.64 [R1+0x1230], R14 ;  /* 0x0012300e01007387 */ /* 0x0007e20000100a00 */
[----:B0-----:R-:W-:Y:S02]  /*18970*/  IMAD.MOV.U32 R28, RZ, RZ, -0x22ea8a14 ;  /* 0xdd1575ecff1c7424 */ /* 0x001fe400078e00ff */
[----:B------:R-:W-:Y:S01]  /*18980*/  IMAD.MOV.U32 R29, RZ, RZ, 0x407462ac ;  /* 0x407462acff1d7424 */ /* 0x000fe200078e00ff */
[----:B------:R0:W-:Y:S01]  /*18990*/  STL.64 [R1+0x1208], R8 ;  /* 0x0012080801007387 */ /* 0x0001e20000100a00 */
[----:B--2---:R-:W-:Y:S01]  /*189a0*/  MOV R10, 0x233f801a ;  /* 0x233f801a000a7802 */ /* 0x004fe20000000f00 */
[----:B------:R-:W-:-:S02]  /*189b0*/  IMAD.MOV.U32 R11, RZ, RZ, -0x3f81ddca ;  /* 0xc07e2236ff0b7424 */ /* 0x000fc400078e00ff */
[----:B-1----:R-:W-:Y:S01]  /*189c0*/  IMAD.MOV.U32 R6, RZ, RZ, 0x482a6b51 ;  /* 0x482a6b51ff067424 */ /* 0x002fe200078e00ff */
[----:B------:R-:W-:Y:S01]  /*189d0*/  MOV R7, 0x40657e76 ;  /* 0x40657e7600077802 */ /* 0x000fe20000000f00 */
[----:B------:R1:W-:Y:S01]  /*189e0*/  STL.64 [R1+0x11f8], R22 ;  /* 0x0011f81601007387 */ /* 0x0003e20000100a00 */
[----:B---3--:R-:W-:Y:S01]  /*189f0*/  IMAD.MOV.U32 R14, RZ, RZ, 0x33c28106 ;  /* 0x33c28106ff0e7424 */ /* 0x008fe200078e00ff */
[----:B------:R-:W-:Y:S02]  /*18a00*/  MOV R15, 0x40231498 ;  /* 0x40231498000f7802 */ /* 0x000fe40000000f00 */
[----:B------:R2:W-:Y:S01]  /*18a10*/  STL.64 [R1+0x1200], R24 ;  /* 0x0012001801007387 */ /* 0x0005e20000100a00 */
[----:B0-----:R-:W-:Y:S02]  /*18a20*/  IMAD.MOV.U32 R8, RZ, RZ, -0x55d2c28c ;  /* 0xaa2d3d74ff087424 */ /* 0x001fe400078e00ff */
[----:B------:R-:W-:Y:S01]  /*18a30*/  IMAD.MOV.U32 R9, RZ, RZ, 0x3f226665 ;  /* 0x3f226665ff097424 */ /* 0x000fe200078e00ff */
        /* <DEDUP_REMOVED lines=9> */
[----:B------:R-:W-:Y:S01]  /*18ad0*/  IMAD.MOV.U32 R21, RZ, RZ, -0x3fc38d70 ;  /* 0xc03c7290ff157424 */ /* 0x000fe200078e00ff */
[----:B------:R0:W-:Y:S01]  /*18ae0*/  STL.64 [R1+0x1238], R6 ;  /* 0x0012380601007387 */ /* 0x0001e20000100a00 */
[----:B-1----:R-:W-:Y:S01]  /*18af0*/  MOV R10, 0xe94c0d42 ;  /* 0xe94c0d42000a7802 */ /* 0x002fe20000000f00 */
[----:B------:R-:W-:Y:S02]  /*18b00*/  IMAD.MOV.U32 R11, RZ, RZ, -0x415673e2 ;  /* 0xbea98c1eff0b7424 */ /* 0x000fe400078e00ff */
[----:B------:R1:W-:Y:S01]  /*18b10*/  STL.64 [R1+0x1268], R14 ;  /* 0x0012680e01007387 */ /* 0x0003e20000100a00 */
[----:B--2---:R-:W-:Y:S02]  /*18b20*/  IMAD.MOV.U32 R26, RZ, RZ, 0x69db732d ;  /* 0x69db732dff1a7424 */ /* 0x004fe400078e00ff */
[----:B------:R-:W-:Y:S01]  /*18b30*/  IMAD.MOV.U32 R27, RZ, RZ, -0x3fe1ee0d ;  /* 0xc01e11f3ff1b7424 */ /* 0x000fe200078e00ff */
[----:B------:R2:W-:Y:S01]  /*18b40*/  STL.64 [R1+0x1240], R8 ;  /* 0x0012400801007387 */ /* 0x0005e20000100a00 */
[----:B---3--:R-:W-:Y:S01]  /*18b50*/  MOV R28, 0xf4b0bff ;  /* 0x0f4b0bff001c7802 */ /* 0x008fe20000000f00 */
[----:B------:R-:W-:-:S02]  /*18b60*/  IMAD.MOV.U32 R29, RZ, RZ, 0x400727bb ;  /* 0x400727bbff1d7424 */ /* 0x000fc400078e00ff */
[----:B0-----:R-:W-:Y:S01]  /*18b70*/  IMAD.MOV.U32 R6, RZ, RZ, 0x413bd03 ;  /* 0x0413bd03ff067424 */ /* 0x001fe200078e00ff */
        /* <DEDUP_REMOVED lines=8> */
[----:B0-----:R-:W-:-:S03]  /*18c00*/  IMAD.MOV.U32 R22, RZ, RZ, -0x5af264f2 ;  /* 0xa50d9b0eff167424 */ /* 0x001fc600078e00ff */
[----:B------:R0:W-:Y:S01]  /*18c10*/  STL.64 [R1+0x1260], R10 ;  /* 0x0012600a01007387 */ /* 0x0001e20000100a00 */
[----:B------:R-:W-:Y:S01]  /*18c20*/  MOV R23, 0xbfcaae9f ;  /* 0xbfcaae9f00177802 */ /* 0x000fe20000000f00 */
[----:B-1----:R-:W-:Y:S02]  /*18c30*/  IMAD.MOV.U32 R24, RZ, RZ, 0x30c9aff6 ;  /* 0x30c9aff6ff187424 */ /* 0x002fe400078e00ff */
[----:B------:R1:W-:Y:S01]  /*18c40*/  STL.64 [R1+0x1270], R26 ;  /* 0x0012701a01007387 */ /* 0x0003e20000100a00 */
[----:B------:R-:W-:-:S03]  /*18c50*/  IMAD.MOV.U32 R25, RZ, RZ, 0x3f235a96 ;  /* 0x3f235a96ff197424 */ /* 0x000fc600078e00ff */
        /* <DEDUP_REMOVED lines=10> */
[----:B---3--:R-:W-:Y:S01]  /*18d00*/  IMAD.MOV.U32 R28, RZ, RZ, 0x6f39f917 ;  /* 0x6f39f917ff1c7424 */ /* 0x008fe200078e00ff */
[----:B------:R-:W-:Y:S01]  /*18d10*/  MOV R29, 0x40a1211c ;  /* 0x40a1211c001d7802 */ /* 0x000fe20000000f00 */
[----:B--2---:R-:W-:Y:S01]  /*18d20*/  IMAD.MOV.U32 R6, RZ, RZ, 0x3f907c55 ;  /* 0x3f907c55ff067424 */ /* 0x004fe200078e00ff */
[----:B------:R2:W-:Y:S01]  /*18d30*/  STL.64 [R1+0x1290], R20 ;  /* 0x0012901401007387 */ /* 0x0005e20000100a00 */
[----:B------:R-:W-:Y:S01]  /*18d40*/  IMAD.MOV.U32 R7, RZ, RZ, 0x3f8ef19b ;  /* 0x3f8ef19bff077424 */ /* 0x000fe200078e00ff */
[----:B0-----:R-:W-:Y:S02]  /*18d50*/  DMUL R14, R2, R32 ;  /* 0x00000020020e7228 */ /* 0x001fe40000000000 */
[----:B------:R0:W-:Y:S01]  /*18d60*/  STL.64 [R1+0x1298], R22 ;  /* 0x0012981601007387 */ /* 0x0001e20000100a00 */
[----:B-1----:R-:W-:-:S03]  /*18d70*/  IMAD.MOV.U32 R8, RZ, RZ, 0x495b65de ;  /* 0x495b65deff087424 */ /* 0x002fc600078e00ff */
[----:B------:R1:W-:Y:S01]  /*18d80*/  STL.64 [R1+0x12a0], R24 ;  /* 0x0012a01801007387 */ /* 0x0003e20000100a00 */
[----:B------:R-:W-:-:S03]  /*18d90*/  IMAD.MOV.U32 R9, RZ, RZ, -0x3f61de91 ;  /* 0xc09e216fff097424 */ /* 0x000fc600078e00ff */
[----:B------:R3:W-:Y:S01]  /*18da0*/  STL.64 [R1+0x12a8], R10 ;  /* 0x0012a80a01007387 */ /* 0x0007e20000100a00 */
[----:B--2---:R-:W-:Y:S01]  /*18db0*/  MOV R20, 0xbdff74b9 ;  /* 0xbdff74b900147802 */ /* 0x004fe20000000f00 */
[----:B------:R-:W-:Y:S02]  /*18dc0*/  IMAD.MOV.U32 R21, RZ, RZ, -0x403b9d75 ;  /* 0xbfc4628bff157424 */ /* 0x000fe400078e00ff */
[----:B------:R2:W-:Y:S01]  /*18dd0*/  STL.64 [R1+0x12b8], R6 ;  /* 0x0012b80601007387 */ /* 0x0005e20000100a00 */
[----:B0-----:R-:W-:Y:S02]  /*18de0*/  IMAD.MOV.U32 R22, RZ, RZ, -0x3e789b85 ;  /* 0xc187647bff167424 */ /* 0x001fe400078e00ff */
[----:B------:R-:W-:Y:S01]  /*18df0*/  IMAD.MOV.U32 R23, RZ, RZ, -0x3f5d3180 ;  /* 0xc0a2ce80ff177424 */ /* 0x000fe200078e00ff */
[----:B------:R0:W-:Y:S01]  /*18e00*/  STL.64 [R1+0x12c0], R26 ;  /* 0x0012c01a01007387 */ /* 0x0001e20000100a00 */
[----:B-1----:R-:W-:Y:S02]  /*18e10*/  IMAD.MOV.U32 R24, RZ, RZ, -0x22f680c9 ;  /* 0xdd097f37ff187424 */ /* 0x002fe400078e00ff */
[----:B------:R-:W-:Y:S01]  /*18e20*/  IMAD.MOV.U32 R25, RZ, RZ, -0x3f787b40 ;  /* 0xc08784c0ff197424 */ /* 0x000fe200078e00ff */
[----:B------:R1:W-:Y:S01]  /*18e30*/  STL.64 [R1+0x12c8], R28 ;  /* 0x0012c81c01007387 */ /* 0x0003e20000100a00 */
[----:B---3--:R-:W-:Y:S01]  /*18e40*/  IMAD.MOV.U32 R10, RZ, RZ, -0x706b55d6 ;  /* 0x8f94aa2aff0a7424 */ /* 0x008fe200078e00ff */
        /* <DEDUP_REMOVED lines=11> */
[----:B---3--:R-:W-:Y:S02]  /*18f00*/  IMAD.MOV.U32 R8, RZ, RZ, -0x7a866d55 ;  /* 0x857992abff087424 */ /* 0x008fe400078e00ff */
[----:B------:R-:W-:Y:S01]  /*18f10*/  IMAD.MOV.U32 R9, RZ, RZ, -0x411b0ef3 ;  /* 0xbee4f10dff097424 */ /* 0x000fe200078e00ff */
[----:B--2---:R-:W-:Y:S01]  /*18f20*/  DFMA R4, -R12, R14, R2 ;  /* 0x0000000e0c04722b */ /* 0x004fe20000000102 */
[----:B------:R2:W-:Y:S01]  /*18f30*/  STL.64 [R1+0x12e8], R22 ;  /* 0x0012e81601007387 */ /* 0x0005e20000100a00 */
[----:B0-----:R-:W-:Y:S01]  /*18f40*/  IMAD.MOV.U32 R20, RZ, RZ, 0x33000f3b ;  /* 0x33000f3bff147424 */ /* 0x001fe200078e00ff */
[----:B------:R-:W-:Y:S02]  /*18f50*/  MOV R21, 0xc05c30d4 ;  /* 0xc05c30d400157802 */ /* 0x000fe40000000f00 */
[----:B------:R0:W-:Y:S01]  /*18f60*/  STL.64 [R1+0x12f8], R6 ;  /* 0x0012f80601007387 */ /* 0x0001e20000100a00 */
[----:B-1----:R-:W-:Y:S01]  /*18f70*/  MOV R10, 0x2d01f9ee ;  /* 0x2d01f9ee000a7802 */ /* 0x002fe20000000f00 */
[----:B------:R-:W-:Y:S01]  /*18f80*/  IMAD.MOV.U32 R11, RZ, RZ, 0x4060b205 ;  /* 0x4060b205ff0b7424 */ /* 0x000fe200078e00ff */
[----:B------:R-:W-:Y:S01]  /*18f90*/  DFMA R14, R32, R4, R14 ;  /* 0x00000004200e722b */ /* 0x000fe2000000000e */
[----:B------:R1:W-:Y:S01]  /*18fa0*/  STL.64 [R1+0x1300], R24 ;  /* 0x0013001801007387 */ /* 0x0003e20000100a00 */
[----:B------:R-:W-:-:S02]  /*18fb0*/  IMAD.MOV.U32 R4, RZ, RZ, 0x47d911f2 ;  /* 0x47d911f2ff047424 */ /* 0x000fc400078e00ff */
[----:B--2---:R-:W-:Y:S01]  /*18fc0*/  IMAD.MOV.U32 R22, RZ, RZ, 0xf314c0d ;  /* 0x0f314c0dff167424 */ /* 0x004fe200078e00ff */
[----:B------:R2:W-:Y:S01]  /*18fd0*/  STL.64 [R1+0x1308], R26 ;  /* 0x0013081a01007387 */ /* 0x0005e20000100a00 */
[----:B------:R-:W-:Y:S01]  /*18fe0*/  IMAD.MOV.U32 R23, RZ, RZ, 0x404727bb ;  /* 0x404727bbff177424 */ /* 0x000fe200078e00ff */
[----:B0-----:R-:W-:Y:S02]  /*18ff0*/  MOV R6, 0x5b39c078 ;  /* 0x5b39c07800067802 */ /* 0x001fe40000000f00 */
[----:B------:R0:W-:Y:S01]  /*19000*/  STL.64 [R1+0x1310], R28 ;  /* 0x0013101c01007387 */ /* 0x0001e20000100a00 */
[----:B------:R-:W-:Y:S02]  /*19010*/  IMAD.MOV.U32 R7, RZ, RZ, -0x411f61fa ;  /* 0xbee09e06ff077424 */ /* 0x000fe400078e00ff */
[----:B------:R-:W-:Y:S01]  /*19020*/  FFMA R0, RZ, R13, R15 ;  /* 0x0000000dff007223 */ /* 0x000fe2000000000f */
[----:B------:R-:W-:Y:S01]  /*19030*/  IMAD.MOV.U32 R5, RZ, RZ, 0x3ff1f3c0 ;  /* 0x3ff1f3c0ff057424 */ /* 0x000fe200078e00ff */
[----:B------:R3:W-:Y:S01]  /*19040*/  STL.64 [R1+0x1318], R8 ;  /* 0x0013180801007387 */ /* 0x0007e20000100a00 */
[----:B-1----:R-:W-:Y:S01]  /*19050*/  IMAD.MOV.U32 R24, RZ, RZ, -0xe8963 ;  /* 0xfff1769dff187424 */ /* 0x002fe200078e00ff */
[----:B------:R-:W-:-:S02]  /*19060*/  MOV R25, 0xc02d057d ;  /* 0xc02d057d00197802 */ /* 0x000fc40000000f00 */
[----:B------:R1:W-:Y:S01]  /*19070*/  STL.64 [R1+0x1320], R10 ;  /* 0x0013200a01007387 */ /* 0x0003e20000100a00 */
[----:B--2---:R-:W-:Y:S01]  /*19080*/  IMAD.MOV.U32 R26, RZ, RZ, 0x14be7336 ;  /* 0x14be7336ff1a7424 */ /* 0x004fe200078e00ff */
[----:B------:R-:W-:Y:S01]  /*19090*/  FSETP.GT.AND P0, PT, |R0|, 1.469367938527859385e-39, PT ;  /* 0x001000000000780b */ /* 0x000fe20003f04200 */
[----:B------:R-:W-:Y:S01]  /*190a0*/  IMAD.MOV.U32 R27, RZ, RZ, 0x4026393a ;  /* 0x4026393aff1b7424 */ /* 0x000fe200078e00ff */
[----:B------:R2:W-:Y:S01]  /*190b0*/  STL.64 [R1+0x1328], R20 ;  /* 0x0013281401007387 */ /* 0x0005e20000100a00 */
[----:B0-----:R-:W-:Y:S01]  /*190c0*/  MOV R28, 0xc7275f11 ;  /* 0xc7275f11001c7802 */ /* 0x001fe20000000f00 */
[----:B------:R-:W-:Y:S02]  /*190d0*/  IMAD.MOV.U32 R29, RZ, RZ, -0x3fef52dd ;  /* 0xc010ad23ff1d7424 */ /* 0x000fe400078e00ff */
[----:B------:R0:W-:Y:S01]  /*190e0*/  STL.64 [R1+0x1330], R22 ;  /* 0x0013301601007387 */ /* 0x0001e20000100a00 */
[----:B---3--:R-:W-:Y:S01]  /*190f0*/  MOV R8, 0x1b50cc3 ;  /* 0x01b50cc300087802 */ /* 0x008fe20000000f00 */
[----:B------:R-:W-:-:S02]  /*19100*/  IMAD.MOV.U32 R9, RZ, RZ, -0x4017a9ca ;  /* 0xbfe85636ff097424 */ /* 0x000fc400078e00ff */
[----:B-1----:R-:W-:Y:S01]  /*19110*/  IMAD.MOV.U32 R10, RZ, RZ, 0x6fac42ee ;  /* 0x6fac42eeff0a7424 */ /* 0x002fe200078e00ff */
[----:B------:R-:W-:Y:S01]  /*19120*/  MOV R11, 0x3fd73534 ;  /* 0x3fd73534000b7802 */ /* 0x000fe20000000f00 */
[----:B------:R1:W-:Y:S01]  /*19130*/  STL.64 [R1+0x1338], R6 ;  /* 0x0013380601007387 */ /* 0x0003e20000100a00 */
[----:B--2---:R-:W-:Y:S02]  /*19140*/  IMAD.MOV.U32 R20, RZ, RZ, 0x728f44d1 ;  /* 0x728f44d1ff147424 */ /* 0x004fe400078e00ff */
[----:B------:R-:W-:Y:S01]  /*19150*/  IMAD.MOV.U32 R21, RZ, RZ, 0x3fcc603b ;  /* 0x3fcc603bff157424 */ /* 0x000fe200078e00ff */
        /* <DEDUP_REMOVED lines=10> */
[----:B------:R1:W-:Y:S01]  /*19200*/  STL.64 [R1+0x1380], R22 ;  /* 0x0013801601007387 */ /* 0x0003e20000100a00 */
[----:B------:R-:W-:Y:S05]  /*19210*/  @P0 BRA P1, `(.L_x_4258) ;  /* 0x0000000000200947 */ /* 0x000fea0000800000 */
[----:B-1----:R-:W-:Y:S01]  /*19220*/  IMAD.MOV.U32 R4, RZ, RZ, R2 ;  /* 0x000000ffff047224 */ /* 0x002fe200078e0002 */
[----:B------:R-:W-:Y:S01]  /*19230*/  MOV R5, R3 ;  /* 0x0000000300057202 */ /* 0x000fe20000000f00 */
[----:B------:R-:W-:Y:S01]  /*19240*/  IMAD.MOV.U32 R8, RZ, RZ, R12 ;  /* 0x000000ffff087224 */ /* 0x000fe200078e000c */
[----:B------:R-:W-:Y:S01]  /*19250*/  MOV R0, 0x19280 ;  /* 0x0001928000007802 */ /* 0x000fe20000000f00 */
[----:B------:R-:W-:-:S07]  /*19260*/  IMAD.MOV.U32 R9, RZ, RZ, R13 ;  /* 0x000000ffff097224 */ /* 0x000fce00078e000d */
[----:B------:R-:W-:Y:S05]  /*19270*/  CALL.REL.NOINC `($__internal_15_$__cuda_sm20_div_rn_f64_full) ;  /* 0x0000051400a07944 */ /* 0x000fea0003c00000 */
[----:B------:R-:W-:Y:S01]  /*19280*/  MOV R14, R4 ;  /* 0x00000004000e7202 */ /* 0x000fe20000000f00 */
[----:B------:R-:W-:-:S07]  /*19290*/  IMAD.MOV.U32 R15, RZ, RZ, R5 ;  /* 0x000000ffff0f7224 */ /* 0x000fce00078e0005 */
.L_x_4258:
[----:B------:R-:W-:Y:S05]  /*192a0*/  BSYNC.RECONVERGENT B0 ;  /* 0x0000000000007941 */ /* 0x000fea0003800200 */
.L_x_4257:
[----:B------:R-:W0:Y:S01]  /*192b0*/  MUFU.RCP64H R3, R13 ;  /* 0x0000000d00037308 */ /* 0x000e220000001800 */
[----:B------:R-:W-:Y:S01]  /*192c0*/  IMAD.MOV.U32 R2, RZ, RZ, 0x1 ;  /* 0x00000001ff027424 */ /* 0x000fe200078e00ff */
[----:B------:R-:W-:Y:S01]  /*192d0*/  FSETP.GEU.AND P1, PT, |R19|, 6.5827683646048100446e-37, PT ;  /* 0x036000001300780b */ /* 0x000fe20003f2e200 */
[----:B------:R-:W-:Y:S01]  /*192e0*/  BSSY.RECONVERGENT B0, `(.L_x_4259) ;  /* 0x0000015000007945 */ /* 0x000fe20003800200 */
[----:B-1----:R-:W-:-:S03]  /*192f0*/  IADD3 R24, PT, PT, R1, 0x1388, RZ ;  /* 0x0000138801187810 */ /* 0x002fc60007ffe0ff */
[----:B0-----:R-:W-:-:S08]  /*19300*/  DFMA R4, -R12, R2, 1 ;  /* 0x3ff000000c04742b */ /* 0x001fd00000000102 */
[----:B------:R-:W-:-:S08]  /*19310*/  DFMA R4, R4, R4, R4 ;  /* 0x000000040404722b */ /* 0x000fd00000000004 */
[----:B------:R-:W-:-:S08]  /*19320*/  DFMA R4, R2, R4, R2 ;  /* 0x000000040204722b */ /* 0x000fd00000000002 */
[----:B------:R-:W-:-:S08]  /*19330*/  DFMA R2, -R12, R4, 1 ;  /* 0x3ff000000c02742b */ /* 0x000fd00000000104 */
[----:B------:R-:W-:-:S08]  /*19340*/  DFMA R6, R4, R2, R4 ;  /* 0x000000020406722b */ /* 0x000fd00000000004 */
[----:B------:R-:W-:-:S08]  /*19350*/  DMUL R2, R18, R6 ;  /* 0x0000000612027228 */ /* 0x000fd00000000000 */
[----:B------:R-:W-:-:S08]  /*19360*/  DFMA R4, -R12, R2, R18 ;  /* 0x000000020c04722b */ /* 0x000fd00000000112 */
[----:B------:R-:W-:-:S10]  /*19370*/  DFMA R2, R6, R4, R2 ;  /* 0x000000040602722b */ /* 0x000fd40000000002 */
[----:B------:R-:W-:-:S05]  /*19380*/  FFMA R0, RZ, R13, R3 ;  /* 0x0000000dff007223 */ /* 0x000fca0000000003 */
[----:B------:R-:W-:-:S13]  /*19390*/  FSETP.GT.AND P0, PT, |R0|, 1.469367938527859385e-39, PT ;  /* 0x001000000000780b */ /* 0x000fda0003f04200 */
[----:B------:R-:W-:Y:S05]  /*193a0*/  @P0 BRA P1, `(.L_x_4260) ;  /* 0x0000000000200947 */ /* 0x000fea0000800000 */
[----:B------:R-:W-:Y:S01]  /*193b0*/  IMAD.MOV.U32 R4, RZ, RZ, R18 ;  /* 0x000000ffff047224 */ /* 0x000fe200078e0012 */
[----:B------:R-:W-:Y:S01]  /*193c0*/  MOV R8, R12 ;  /* 0x0000000c00087202 */ /* 0x000fe20000000f00 */
[----:B------:R-:W-:Y:S01]  /*193d0*/  IMAD.MOV.U32 R5, RZ, RZ, R19 ;  /* 0x000000ffff057224 */ /* 0x000fe200078e0013 */
[----:B------:R-:W-:Y:S01]  /*193e0*/  MOV R0, 0x19410 ;  /* 0x0001941000007802 */ /* 0x000fe20000000f00 */
[----:B------:R-:W-:-:S07]  /*193f0*/  IMAD.MOV.U32 R9, RZ, RZ, R13 ;  /* 0x000000ffff097224 */ /* 0x000fce00078e000d */
[----:B------:R-:W-:Y:S05]  /*19400*/  CALL.REL.NOINC `($__internal_15_$__cuda_sm20_div_rn_f64_full) ;  /* 0x00000514003c7944 */ /* 0x000fea0003c00000 */
[----:B------:R-:W-:Y:S01]  /*19410*/  IMAD.MOV.U32 R2, RZ, RZ, R4 ;  /* 0x000000ffff027224 */ /* 0x000fe200078e0004 */
[----:B------:R-:W-:-:S07]  /*19420*/  MOV R3, R5 ;  /* 0x0000000500037202 */ /* 0x000fce0000000f00 */
.L_x_4260:
[----:B------:R-:W-:Y:S05]  /*19430*/  BSYNC.RECONVERGENT B0 ;  /* 0x0000000000007941 */ /* 0x000fea0003800200 */
.L_x_4259:
[----:B------:R-:W-:Y:S01]  /*19440*/  IMAD.MOV.U32 R4, RZ, RZ, 0x0 ;  /* 0x00000000ff047424 */ /* 0x000fe200078e00ff */
[----:B------:R0:W-:Y:S01]  /*19450*/  STL.64 [R1+0x1390], RZ ;  /* 0x001390ff01007387 */ /* 0x0001e20000100a00 */
[----:B------:R-:W-:Y:S01]  /*19460*/  IMAD.MOV.U32 R5, RZ, RZ, 0x3ff00000 ;  /* 0x3ff00000ff057424 */ /* 0x000fe200078e00ff */
[----:B------:R-:W-:Y:S01]  /*19470*/  DSETP.GT.AND P0, PT, R14, 1, PT ;  /* 0x3ff000000e00742a */ /* 0x000fe20003f04000 */
[----:B------:R-:W-:Y:S01]  /*19480*/  BSSY.RECONVERGENT B0, `(.L_x_4261) ;  /* 0x0000178000007945 */ /* 0x000fe20003800200 */
[----:B------:R0:W-:Y:S04]  /*19490*/  STL.64 [R1+0x1398], RZ ;  /* 0x001398ff01007387 */ /* 0x0001e80000100a00 */
        /* <DEDUP_REMOVED lines=24> */
[C---:B------:R-:W-:Y:S01]  /*19620*/  FSETP.GEU.FTZ.AND P0, PT, R3.reuse, 1.7916666269302368164, PT ;  /* 0x3fe555550300780b */ /* 0x040fe20003f1e000 */
[----:B------:R-:W-:Y:S01]  /*19630*/  BSSY.RECONVERGENT B2, `(.L_x_4263) ;  /* 0x000008c000027945 */ /* 0x000fe20003800200 */
[----:B------:R-:W-:-:S04]  /*19640*/  FSETP.GT.FTZ.AND P1, PT, R3, -1.6999999284744262695, PT ;  /* 0xbfd999990300780b */ /* 0x000fc80003f34000 */
[----:B------:R-:W-:-:S13]  /*19650*/  PLOP3.LUT P0, PT, P0, P1, PT, 0xf2, 0x2f ;  /* 0x00000000002f781c */ /* 0x000fda0000703e72 */
[----:B------:R-:W-:Y:S05]  /*19660*/  @P0 BRA `(.L_x_4264) ;  /* 0x0000000000d40947 */ /* 0x000fea0003800000 */
[----:B------:R-:W-:Y:S01]  /*19670*/  DADD R10, R2, 2 ;  /* 0x40000000020a7429 */ /* 0x000fe20000000000 */
[----:B0-----:R-:W-:Y:S01]  /*19680*/  MOV R4, 0x1 ;  /* 0x0000000100047802 */ /* 0x001fe20000000f00 */
[----:B------:R-:W-:Y:S01]  /*19690*/  BSSY.RECONVERGENT B4, `(.L_x_4265) ;  /* 0x0000014000047945 */ /* 0x000fe20003800200 */
[----:B------:R-:W-:-:S03]  /*196a0*/  FSETP.GEU.AND P1, PT, |R3|, 6.5827683646048100446e-37, PT ;  /* 0x036000000300780b */ /* 0x000fc60003f2e200 */
[----:B------:R-:W0:Y:S02]  /*196b0*/  MUFU.RCP64H R5, R11 ;  /* 0x0000000b00057308 */ /* 0x000e240000001800 */
        /* <DEDUP_REMOVED lines=17> */
.L_x_4266:
[----:B------:R-:W-:Y:S05]  /*197d0*/  BSYNC.RECONVERGENT B4 ;  /* 0x0000000000047941 */ /* 0x000fea0003800200 */
.L_x_4265:
[----:B------:R-:W-:Y:S01]  /*197e0*/  DMUL R4, R4, -R2 ;  /* 0x8000000204047228 */ /* 0x000fe20000000000 */
[----:B------:R-:W-:Y:S01]  /*197f0*/  IMAD.MOV.U32 R10, RZ, RZ, -0x314d23bc ;  /* 0xceb2dc44ff0a7424 */ /* 0x000fe200078e00ff */
[----:B------:R-:W-:Y:S01]  /*19800*/  MOV R11, 0x3ed087ff ;  /* 0x3ed087ff000b7802 */ /* 0x000fe20000000f00 */
[----:B------:R-:W-:Y:S01]  /*19810*/  UMOV UR4, 0x2fbe14b5 ;  /* 0x2fbe14b500047882 */ /* 0x000fe20000000000 */
[----:B------:R-:W-:-:S04]  /*19820*/  UMOV UR5, 0x3eb372fb ;  /* 0x3eb372fb00057882 */ /* 0x000fc80000000000 */
[----:B------:R-:W-:-:S08]  /*19830*/  DADD R6, R4, R2 ;  /* 0x0000000004067229 */ /* 0x000fd00000000002 */
[----:B------:R-:W-:-:S08]  /*19840*/  DMUL R8, R6, R6 ;  /* 0x0000000606087228 */ /* 0x000fd00000000000 */
        /* <DEDUP_REMOVED lines=19> */
[----:B------:R-:W-:-:S08]  /*19980*/  DMUL R10, R8, R10 ;  /* 0x0000000a080a7228 */ /* 0x000fd00000000000 */
[----:B------:R-:W-:-:S08]  /*19990*/  DFMA R10, R6, R10, R4 ;  /* 0x0000000a060a722b */ /* 0x000fd00000000004 */
[----:B------:R-:W-:Y:S01]  /*199a0*/  DADD R10, R10, R2 ;  /* 0x000000000a0a7229 */ /* 0x000fe20000000002 */
[----:B------:R-:W-:Y:S10]  /*199b0*/  BRA `(.L_x_4267) ;  /* 0x00000004004c7947 */ /* 0x000ff40003800000 */
.L_x_4264:
[----:B0-----:R-:W-:Y:S01]  /*199c0*/  DADD R4, R2, 1 ;  /* 0x3ff0000002047429 */ /* 0x001fe20000000000 */
[----:B------:R-:W-:-:S09]  /*199d0*/  MOV R21, 0xfffffc01 ;  /* 0xfffffc0100157802 */ /* 0x000fd20000000f00 */
[----:B------:R-:W-:Y:S01]  /*199e0*/  ISETP.GT.AND P0, PT, R5, 0xfffff, PT ;  /* 0x000fffff0500780c */ /* 0x000fe20003f04270 */
[----:B------:R-:W-:Y:S01]  /*199f0*/  IMAD.MOV.U32 R6, RZ, RZ, R4 ;  /* 0x000000ffff067224 */ /* 0x000fe200078e0004 */
[----:B------:R-:W-:Y:S01]  /*19a00*/  MOV R0, R5 ;  /* 0x0000000500007202 */ /* 0x000fe20000000f00 */
[----:B------:R-:W-:-:S10]  /*19a10*/  IMAD.MOV.U32 R7, RZ, RZ, R5 ;  /* 0x000000ffff077224 */ /* 0x000fd400078e0005 */
[----:B------:R-:W-:Y:S01]  /*19a20*/  @!P0 DMUL R6, R6, 1.80143985094819840000e+16 ;  /* 0x4350000006068828 */ /* 0x000fe20000000000 */
[----:B------:R-:W-:-:S09]  /*19a30*/  @!P0 IMAD.MOV.U32 R21, RZ, RZ, -0x435 ;  /* 0xfffffbcbff158424 */ /* 0x000fd200078e00ff */
[----:B------:R-:W-:Y:S02]  /*19a40*/  @!P0 IMAD.MOV.U32 R0, RZ, RZ, R7 ;  /* 0x000000ffff008224 */ /* 0x000fe400078e0007 */
[----:B------:R-:W-:Y:S02]  /*19a50*/  @!P0 IMAD.MOV.U32 R4, RZ, RZ, R6 ;  /* 0x000000ffff048224 */ /* 0x000fe400078e0006 */
[----:B------:R-:W-:-:S05]  /*19a60*/  VIADD R5, R0, 0xffffffff ;  /* 0xffffffff00057836 */ /* 0x000fca0000000000 */
[----:B------:R-:W-:-:S13]  /*19a70*/  ISETP.GT.U32.AND P1, PT, R5, 0x7feffffe, PT ;  /* 0x7feffffe0500780c */ /* 0x000fda0003f24070 */
[----:B------:R-:W-:Y:S05]  /*19a80*/  @P1 BRA `(.L_x_4268) ;  /* 0x0000000400001947 */ /* 0x000fea0003800000 */
[C---:B------:R-:W-:Y:S01]  /*19a90*/  LOP3.LUT R5, R0.reuse, 0xfffff, RZ, 0xc0, !PT ;  /* 0x000fffff00057812 */ /* 0x040fe200078ec0ff */
[----:B------:R-:W-:Y:S01]  /*19aa0*/  IMAD.MOV.U32 R8, RZ, RZ, RZ ;  /* 0x000000ffff087224 */ /* 0x000fe200078e00ff */
[----:B------:R-:W-:Y:S01]  /*19ab0*/  MOV R18, 0x8b7a8b04 ;  /* 0x8b7a8b0400127802 */ /* 0x000fe20000000f00 */
[----:B------:R-:W-:Y:S01]  /*19ac0*/  IMAD.MOV.U32 R19, RZ, RZ, 0x3ed0ee25 ;  /* 0x3ed0ee25ff137424 */ /* 0x000fe200078e00ff */
[----:B------:R-:W-:Y:S01]  /*19ad0*/  LOP3.LUT R5, R5, 0x3ff00000, RZ, 0xfc, !PT ;  /* 0x3ff0000005057812 */ /* 0x000fe200078efcff */
[----:B------:R-:W-:Y:S01]  /*19ae0*/  UMOV UR4, 0x3ae80f1e ;  /* 0x3ae80f1e00047882 */ /* 0x000fe20000000000 */
[----:B------:R-:W-:Y:S01]  /*19af0*/  UMOV UR5, 0x3eb1380b ;  /* 0x3eb1380b00057882 */ /* 0x000fe20000000000 */
[----:B------:R-:W-:Y:S01]  /*19b00*/  LEA.HI R21, R0, R21, RZ, 0xc ;  /* 0x0000001500157211 */ /* 0x000fe200078f60ff */
[----:B------:R-:W-:Y:S01]  /*19b10*/  UMOV UR6, 0x80000000 ;  /* 0x8000000000067882 */ /* 0x000fe20000000000 */
[----:B------:R-:W-:Y:S01]  /*19b20*/  ISETP.GE.U32.AND P0, PT, R5, 0x3ff6a09f, PT ;  /* 0x3ff6a09f0500780c */ /* 0x000fe20003f06070 */
[----:B------:R-:W-:-:S12]  /*19b30*/  UMOV UR7, 0x43300000 ;  /* 0x4330000000077882 */ /* 0x000fd80000000000 */
[----:B------:R-:W-:Y:S01]  /*19b40*/  @P0 IADD3 R7, PT, PT, R5, -0x100000, RZ ;  /* 0xfff0000005070810 */ /* 0x000fe20007ffe0ff */
[----:B------:R-:W-:-:S04]  /*19b50*/  @P0 VIADD R21, R21, 0x1 ;  /* 0x0000000115150836 */ /* 0x000fc80000000000 */
[----:B------:R-:W-:Y:S01]  /*19b60*/  @P0 IMAD.MOV.U32 R5, RZ, RZ, R7 ;  /* 0x000000ffff050224 */ /* 0x000fe200078e0007 */
[----:B------:R-:W-:Y:S02]  /*19b70*/  LOP3.LUT R20, R21, 0x80000000, RZ, 0x3c, !PT ;  /* 0x8000000015147812 */ /* 0x000fe400078e3cff */
[----:B------:R-:W-:-:S03]  /*19b80*/  MOV R21, 0x43300000 ;  /* 0x4330000000157802 */ /* 0x000fc60000000f00 */
[C---:B------:R-:W-:Y:S02]  /*19b90*/  DADD R6, R4.reuse, 1 ;  /* 0x3ff0000004067429 */ /* 0x040fe40000000000 */
[----:B------:R-:W-:Y:S02]  /*19ba0*/  DADD R4, R4, -1 ;  /* 0xbff0000004047429 */ /* 0x000fe40000000000 */
[----:B------:R-:W-:Y:S01]  /*19bb0*/  DADD R20, R20, -UR6 ;  /* 0x8000000614147e29 */ /* 0x000fe20008000000 */
[----:B------:R-:W-:Y:S01]  /*19bc0*/  UMOV UR6, 0xfefa39ef ;  /* 0xfefa39ef00067882 */ /* 0x000fe20000000000 */
[----:B------:R-:W0:Y:S01]  /*19bd0*/  MUFU.RCP64H R9, R7 ;  /* 0x0000000700097308 */ /* 0x000e220000001800 */
[----:B------:R-:W-:Y:S01]  /*19be0*/  UMOV UR7, 0x3fe62e42 ;  /* 0x3fe62e4200077882 */ /* 0x000fe20000000000 */
[----:B0-----:R-:W-:-:S08]  /*19bf0*/  DFMA R10, -R6, R8, 1 ;  /* 0x3ff00000060a742b */ /* 0x001fd00000000108 */
[----:B------:R-:W-:-:S08]  /*19c00*/  DFMA R10, R10, R10, R10 ;  /* 0x0000000a0a0a722b */ /* 0x000fd0000000000a */
[----:B------:R-:W-:-:S08]  /*19c10*/  DFMA R10, R8, R10, R8 ;  /* 0x0000000a080a722b */ /* 0x000fd00000000008 */
[----:B------:R-:W-:-:S08]  /*19c20*/  DMUL R8, R4, R10 ;  /* 0x0000000a04087228 */ /* 0x000fd00000000000 */
[----:B------:R-:W-:-:S08]  /*19c30*/  DFMA R8, R4, R10, R8 ;  /* 0x0000000a0408722b */ /* 0x000fd00000000008 */
[----:B------:R-:W-:-:S08]  /*19c40*/  DMUL R14, R8, R8 ;  /* 0x00000008080e7228 */ /* 0x000fd00000000000 */
[----:B------:R-:W-:Y:S01]  /*19c50*/  DFMA R6, R14, UR4, R18 ;  /* 0x000000040e067c2b */ /* 0x000fe20008000012 */
[----:B------:R-:W-:Y:S01]  /*19c60*/  UMOV UR4, 0x9f02676f ;  /* 0x9f02676f00047882 */ /* 0x000fe20000000000 */
[----:B------:R-:W-:Y:S01]  /*19c70*/  UMOV UR5, 0x3ef3b266 ;  /* 0x3ef3b26600057882 */ /* 0x000fe20000000000 */
[----:B------:R-:W-:-:S05]  /*19c80*/  DADD R18, R4, -R8 ;  /* 0x0000000004127229 */ /* 0x000fca0000000808 */
[----:B------:R-:W-:Y:S01]  /*19c90*/  DFMA R6, R14, R6, UR4 ;  /* 0x000000040e067e2b */ /* 0x000fe20008000006 */
[----:B------:R-:W-:Y:S01]  /*19ca0*/  UMOV UR4, 0xa9ab0956 ;  /* 0xa9ab095600047882 */ /* 0x000fe20000000000 */
[----:B------:R-:W-:Y:S01]  /*19cb0*/  UMOV UR5, 0x3f1745cb ;  /* 0x3f1745cb00057882 */ /* 0x000fe20000000000 */
[----:B------:R-:W-:-:S05]  /*19cc0*/  DADD R18, R18, R18 ;  /* 0x0000000012127229 */ /* 0x000fca0000000012 */
[----:B------:R-:W-:Y:S01]  /*19cd0*/  DFMA R6, R14, R6, UR4 ;  /* 0x000000040e067e2b */ /* 0x000fe20008000006 */
[----:B------:R-:W-:Y:S01]  /*19ce0*/  UMOV UR4, 0x2d1b5154 ;  /* 0x2d1b515400047882 */ /* 0x000fe20000000000 */
[----:B------:R-:W-:Y:S01]  /*19cf0*/  UMOV UR5, 0x3f3c71c7 ;  /* 0x3f3c71c700057882 */ /* 0x000fe20000000000 */
[----:B------:R-:W-:Y:S02]  /*19d00*/  DFMA R18, R4, -R8, R18 ;  /* 0x800000080412722b */ /* 0x000fe40000000012 */
[----:B------:R-:W-:-:S03]  /*19d10*/  DFMA R4, R20, UR6, R8 ;  /* 0x0000000614047c2b */ /* 0x000fc60008000008 */
[----:B------:R-:W-:Y:S01]  /*19d20*/  DFMA R6, R14, R6, UR4 ;  /* 0x000000040e067e2b */ /* 0x000fe20008000006 */
[----:B------:R-:W-:Y:S01]  /*19d30*/  UMOV UR4, 0x923be72d ;  /* 0x923be72d00047882 */ /* 0x000fe20000000000 */
[----:B------:R-:W-:Y:S01]  /*19d40*/  UMOV UR5, 0x3f624924 ;  /* 0x3f62492400057882 */ /* 0x000fe20000000000 */
[----:B------:R-:W-:-:S05]  /*19d50*/  DMUL R18, R10, R18 ;  /* 0x000000120a127228 */ /* 0x000fca0000000000 */
        /* <DEDUP_REMOVED lines=8> */
[----:B------:R-:W-:Y:S02]  /*19de0*/  UMOV UR5, 0x3fe62e42 ;  /* 0x3fe62e4200057882 */ /* 0x000fe40000000000 */
[----:B------:R-:W-:Y:S01]  /*19df0*/  DFMA R22, R20, -UR4, R4 ;  /* 0x8000000414167c2b */ /* 0x000fe20008000004 */
[----:B------:R-:W-:Y:S01]  /*19e00*/  UMOV UR4, 0x3b39803f ;  /* 0x3b39803f00047882 */ /* 0x000fe20000000000 */
[----:B------:R-:W-:Y:S02]  /*19e10*/  UMOV UR5, 0x3c7abc9e ;  /* 0x3c7abc9e00057882 */ /* 0x000fe40000000000 */
[----:B------:R-:W-:-:S04]  /*19e20*/  DMUL R6, R14, R6 ;  /* 0x000000060e067228 */ /* 0x000fc80000000000 */
[----:B------:R-:W-:-:S04]  /*19e30*/  DADD R22, -R8, R22 ;  /* 0x0000000008167229 */ /* 0x000fc80000000116 */
[----:B------:R-:W-:-:S08]  /*19e40*/  DFMA R6, R8, R6, R18 ;  /* 0x000000060806722b */ /* 0x000fd00000000012 */
[----:B------:R-:W-:-:S08]  /*19e50*/  DADD R6, R6, -R22 ;  /* 0x0000000006067229 */ /* 0x000fd00000000816 */
[----:B------:R-:W-:-:S08]  /*19e60*/  DFMA R6, R20, UR4, R6 ;  /* 0x0000000414067c2b */ /* 0x000fd00008000006 */
[----:B------:R-:W-:Y:S01]  /*19e70*/  DADD R10, R4, R6 ;  /* 0x00000000040a7229 */ /* 0x000fe20000000006 */
[----:B------:R-:W-:Y:S10]  /*19e80*/  BRA `(.L_x_4267) ;  /* 0x0000000000187947 */ /* 0x000ff40003800000 */
.L_x_4268:
[----:B------:R-:W-:Y:S01]  /*19e90*/  IMAD.MOV.U32 R4, RZ, RZ, 0x0 ;  /* 0x00000000ff047424 */ /* 0x000fe200078e00ff */
[----:B------:R-:W-:Y:S01]  /*19ea0*/  LOP3.LUT P0, RZ, R7, 0x7fffffff, RZ, 0xc0, !PT ;  /* 0x7fffffff07ff7812 */ /* 0x000fe2000780c0ff */
[----:B------:R-:W-:-:S06]  /*19eb0*/  IMAD.MOV.U32 R5, RZ, RZ, 0x7ff00000 ;  /* 0x7ff00000ff057424 */ /* 0x000fcc00078e00ff */
[----:B------:R-:W-:-:S10]  /*19ec0*/  DFMA R4, R6, R4, +INF ;  /* 0x7ff000000604742b */ /* 0x000fd40000000004 */
[----:B------:R-:W-:Y:S02]  /*19ed0*/  FSEL R10, R4, RZ, P0 ;  /* 0x000000ff040a7208 */ /* 0x000fe40000000000 */
[----:B------:R-:W-:-:S07]  /*19ee0*/  FSEL R11, R5, -QNAN , P0 ;  /* 0xfff00000050b7808 */ /* 0x000fce0000000000 */
.L_x_4267:
[----:B------:R-:W-:Y:S05]  /*19ef0*/  BSYNC.RECONVERGENT B2 ;  /* 0x0000000000027941 */ /* 0x000fea0003800200 */
.L_x_4263:
[----:B------:R-:W-:Y:S01]  /*19f00*/  DADD R10, R10, -R2 ;  /* 0x000000000a0a7229 */ /* 0x000fe20000000802 */
[----:B------:R-:W-:Y:S01]  /*19f10*/  IMAD.MOV.U32 R4, RZ, RZ, 0x0 ;  /* 0x00000000ff047424 */ /* 0x000fe200078e00ff */
[----:B------:R-:W-:Y:S01]  /*19f20*/  BSSY.RECONVERGENT B2, `(.L_x_4269) ;  /* 0x000001b000027945 */ /* 0x000fe20003800200 */
[----:B------:R-:W-:-:S05]  /*19f30*/  IMAD.MOV.U32 R5, RZ, RZ, 0x3fd80000 ;  /* 0x3fd80000ff057424 */ /* 0x000fca00078e00ff */
[----:B------:R-:W-:-:S06]  /*19f40*/  DMUL R8, R10, -2 ;  /* 0xc00000000a087828 */ /* 0x000fcc0000000000 */
[----:B------:R-:W0:Y:S04]  /*19f50*/  MUFU.RSQ64H R11, R9 ;  /* 0x00000009000b7308 */ /* 0x000e280000001c00 */
[----:B------:R-:W-:-:S04]  /*19f60*/  IADD3 R10, PT, PT, R9, -0x3500000, RZ ;  /* 0xfcb00000090a7810 */ /* 0x000fc80007ffe0ff */
[----:B------:R-:W-:Y:S02]  /*19f70*/  ISETP.GE.U32.AND P0, PT, R10, 0x7ca00000, PT ;  /* 0x7ca000000a00780c */ /* 0x000fe40003f06070 */
[----:B0-----:R-:W-:-:S08]  /*19f80*/  DMUL R2, R10, R10 ;  /* 0x0000000a0a027228 */ /* 0x001fd00000000000 */
[----:B------:R-:W-:-:S08]  /*19f90*/  DFMA R2, R8, -R2, 1 ;  /* 0x3ff000000802742b */ /* 0x000fd00000000802 */
[----:B------:R-:W-:Y:S02]  /*19fa0*/  DFMA R4, R2, R4, 0.5 ;  /* 0x3fe000000204742b */ /* 0x000fe40000000004 */
[----:B------:R-:W-:-:S08]  /*19fb0*/  DMUL R2, R10, R2 ;  /* 0x000000020a027228 */ /* 0x000fd00000000000 */
[----:B------:R-:W-:-:S08]  /*19fc0*/  DFMA R4, R4, R2, R10 ;  /* 0x000000020404722b */ /* 0x000fd0000000000a */
[----:B------:R-:W-:Y:S02]  /*19fd0*/  DMUL R14, R8, R4 ;  /* 0x00000004080e7228 */ /* 0x000fe40000000000 */
[----:B------:R-:W-:Y:S01]  /*19fe0*/  IADD3 R3, PT, PT, R5, -0x100000, RZ ;  /* 0xfff0000005037810 */ /* 0x000fe20007ffe0ff */
[----:B------:R-:W-:-:S05]  /*19ff0*/  IMAD.MOV.U32 R2, RZ, RZ, R4 ;  /* 0x000000ffff027224 */ /* 0x000fca00078e0004 */
[----:B------:R-:W-:-:S08]  /*1a000*/  DFMA R6, R14, -R14, R8 ;  /* 0x8000000e0e06722b */ /* 0x000fd00000000008 */
[----:B------:R-:W-:Y:S01]  /*1a010*/  DFMA R18, R6, R2, R14 ;  /* 0x000000020612722b */ /* 0x000fe2000000000e */
[----:B------:R-:W-:Y:S10]  /*1a020*/  @!P0 BRA `(.L_x_4270) ;  /* 0x0000000000288947 */ /* 0x000ff40003800000 */
[----:B------:R-:W-:Y:S01]  /*1a030*/  IMAD.MOV.U32 R0, RZ, RZ, R4 ;  /* 0x000000ffff007224 */ /* 0x000fe200078e0004 */
[----:B------:R-:W-:Y:S01]  /*1a040*/  MOV R4, R8 ;  /* 0x0000000800047202 */ /* 0x000fe20000000f00 */
[----:B------:R-:W-:Y:S01]  /*1a050*/  IMAD.MOV.U32 R8, RZ, RZ, R6 ;  /* 0x000000ffff087224 */ /* 0x000fe200078e0006 */
[----:B------:R-:W-:Y:S01]  /*1a060*/  MOV R5, R15 ;  /* 0x0000000f00057202 */ /* 0x000fe20000000f00 */
[----:B------:R-:W-:Y:S01]  /*1a070*/  IMAD.MOV.U32 R6, RZ, RZ, R14 ;  /* 0x000000ffff067224 */ /* 0x000fe200078e000e */
[----:B------:R-:W-:Y:S01]  /*1a080*/  MOV R30, 0x1a0b0 ;  /* 0x0001a0b0001e7802 */ /* 0x000fe20000000f00 */
[----:B------:R-:W-:-:S07]  /*1a090*/  IMAD.MOV.U32 R33, RZ, RZ, R3 ;  /* 0x000000ffff217224 */ /* 0x000fce00078e0003 */
[----:B------:R-:W-:Y:S05]  /*1a0a0*/  CALL.REL.NOINC `($__internal_16_$__cuda_sm20_dsqrt_rn_f64_mediumpath_v1) ;  /* 0x0000050c00ac7944 */ /* 0x000fea0003c00000 */
[----:B------:R-:W-:Y:S01]  /*1a0b0*/  IMAD.MOV.U32 R18, RZ, RZ, R8 ;  /* 0x000000ffff127224 */ /* 0x000fe200078e0008 */
[----:B------:R-:W-:-:S07]  /*1a0c0*/  MOV R19, R9 ;  /* 0x0000000900137202 */ /* 0x000fce0000000f00 */
.L_x_4270:
[----:B------:R-:W-:Y:S05]  /*1a0d0*/  BSYNC.RECONVERGENT B2 ;  /* 0x0000000000027941 */ /* 0x000fea0003800200 */
.L_x_4269:
[----:B------:R-:W-:Y:S05]  /*1a0e0*/  BRA `(.L_x_4271) ;  /* 0x0000000800c47947 */ /* 0x000fea0003800000 */
.L_x_4262:
[----:B------:R-:W-:Y:S01]  /*1a0f0*/  DSETP.GEU.AND P0, PT, R14, 1, PT ;  /* 0x3ff000000e00742a */ /* 0x000fe20003f0e000 */
[----:B------:R-:W-:-:S13]  /*1a100*/  CS2R R18, SRZ ;  /* 0x0000000000127805 */ /* 0x000fda000001ff00 */
[----:B------:R-:W-:Y:S05]  /*1a110*/  @P0 BRA `(.L_x_4271) ;  /* 0x0000000800b80947 */ /* 0x000fea0003800000 */
[C---:B------:R-:W-:Y:S01]  /*1a120*/  FSETP.GEU.FTZ.AND P0, PT, R3.reuse, 1.7916666269302368164, PT ;  /* 0x3fe555550300780b */ /* 0x040fe20003f1e000 */
[----:B------:R-:W-:Y:S01]  /*1a130*/  BSSY.RECONVERGENT B2, `(.L_x_4272) ;  /* 0x000008d000027945 */ /* 0x000fe20003800200 */
[----:B------:R-:W-:-:S04]  /*1a140*/  FSETP.GT.FTZ.AND P1, PT, R3, -1.6999999284744262695, PT ;  /* 0xbfd999990300780b */ /* 0x000fc80003f34000 */
[----:B------:R-:W-:-:S13]  /*1a150*/  PLOP3.LUT P0, PT, P0, P1, PT, 0xf2, 0x2f ;  /* 0x00000000002f781c */ /* 0x000fda0000703e72 */
[----:B------:R-:W-:Y:S05]  /*1a160*/  @P0 BRA `(.L_x_4273) ;  /* 0x0000000000d40947 */ /* 0x000fea0003800000 */
[----:B------:R-:W-:Y:S01]  /*1a170*/  DADD R10, R2, 2 ;  /* 0x40000000020a7429 */ /* 0x000fe20000000000 */
[----:B0-----:R-:W-:Y:S01]  /*1a180*/  IMAD.MOV.U32 R4, RZ, RZ, 0x1 ;  /* 0x00000001ff047424 */ /* 0x001fe200078e00ff */
[----:B------:R-:W-:Y:S01]  /*1a190*/  FSETP.GEU.AND P1, PT, |R3|, 6.5827683646048100446e-37, PT ;  /* 0x036000000300780b */ /* 0x000fe20003f2e200 */
[----:B------:R-:W-:Y:S03]  /*1a1a0*/  BSSY.RECONVERGENT B4, `(.L_x_4274) ;  /* 0x0000013000047945 */ /* 0x000fe60003800200 */
        /* <DEDUP_REMOVED lines=18> */
.L_x_4275:
[----:B------:R-:W-:Y:S05]  /*1a2d0*/  BSYNC.RECONVERGENT B4 ;  /* 0x0000000000047941 */ /* 0x000fea0003800200 */
.L_x_4274:
[----:B------:R-:W-:Y:S01]  /*1a2e0*/  DMUL R4, R4, -R2 ;  /* 0x8000000204047228 */ /* 0x000fe20000000000 */
[----:B------:R-:W-:Y:S01]  /*1a2f0*/  MOV R10, 0xceb2dc44 ;  /* 0xceb2dc44000a7802 */ /* 0x000fe20000000f00 */
[----:B------:R-:W-:Y:S01]  /*1a300*/  IMAD.MOV.U32 R11, RZ, RZ, 0x3ed087ff ;  /* 0x3ed087ffff0b7424 */ /* 0x000fe200078e00ff */
        /* <DEDUP_REMOVED lines=27> */
.L_x_4273:
[----:B------:R-:W-:Y:S01]  /*1a4c0*/  DADD R6, R2, 1 ;  /* 0x3ff0000002067429 */ /* 0x000fe20000000000 */
[----:B------:R-:W-:-:S09]  /*1a4d0*/  IMAD.MOV.U32 R21, RZ, RZ, -0x3ff ;  /* 0xfffffc01ff157424 */ /* 0x000fd200078e00ff */
[----:B------:R-:W-:Y:S01]  /*1a4e0*/  ISETP.GT.AND P1, PT, R7, 0xfffff, PT ;  /* 0x000fffff0700780c */ /* 0x000fe20003f24270 */
[----:B0-----:R-:W-:Y:S01]  /*1a4f0*/  IMAD.MOV.U32 R4, RZ, RZ, R6 ;  /* 0x000000ffff047224 */ /* 0x001fe200078e0006 */
[----:B------:R-:W-:Y:S01]  /*1a500*/  MOV R5, R7 ;  /* 0x0000000700057202 */ /* 0x000fe20000000f00 */
[----:B------:R-:W-:-:S10]  /*1a510*/  IMAD.MOV.U32 R0, RZ, RZ, R7 ;  /* 0x000000ffff007224 */ /* 0x000fd400078e0007 */
[----:B------:R-:W-:Y:S01]  /*1a520*/  @!P1 DMUL R4, R4, 1.80143985094819840000e+16 ;  /* 0x4350000004049828 */ /* 0x000fe20000000000 */
[----:B------:R-:W-:-:S09]  /*1a530*/  @!P1 IMAD.MOV.U32 R21, RZ, RZ, -0x435 ;  /* 0xfffffbcbff159424 */ /* 0x000fd200078e00ff */
[----:B------:R-:W-:Y:S01]  /*1a540*/  @!P1 IMAD.MOV.U32 R0, RZ, RZ, R5 ;  /* 0x000000ffff009224 */ /* 0x000fe200078e0005 */
[----:B------:R-:W-:-:S04]  /*1a550*/  @!P1 MOV R6, R4 ;  /* 0x0000000400069202 */ /* 0x000fc80000000f00 */
[----:B------:R-:W-:-:S04]  /*1a560*/  IADD3 R7, PT, PT, R0, -0x1, RZ ;  /* 0xffffffff00077810 */ /* 0x000fc80007ffe0ff */
[----:B------:R-:W-:-:S13]  /*1a570*/  ISETP.GT.U32.AND P0, PT, R7, 0x7feffffe, PT ;  /* 0x7feffffe0700780c */ /* 0x000fda0003f04070 */
[----:B------:R-:W-:Y:S05]  /*1a580*/  @P0 BRA `(.L_x_4277) ;  /* 0x0000000400040947 */ /* 0x000fea0003800000 */
[----:B------:R-:W-:Y:S01]  /*1a590*/  LOP3.LUT R4, R0, 0xfffff, RZ, 0xc0, !PT ;  /* 0x000fffff00047812 */ /* 0x000fe200078ec0ff */
[----:B------:R-:W-:Y:S01]  /*1a5a0*/  IMAD.MOV.U32 R8, RZ, RZ, RZ ;  /* 0x000000ffff087224 */ /* 0x000fe200078e00ff */
[----:B------:R-:W-:Y:S01]  /*1a5b0*/  MOV R19, 0x3ed0ee25 ;  /* 0x3ed0ee2500137802 */ /* 0x000fe20000000f00 */
[----:B------:R-:W-:Y:S01]  /*1a5c0*/  IMAD.MOV.U32 R18, RZ, RZ, -0x748574fc ;  /* 0x8b7a8b04ff127424 */ /* 0x000fe200078e00ff */
[----:B------:R-:W-:Y:S01]  /*1a5d0*/  LOP3.LUT R5, R4, 0x3ff00000, RZ, 0xfc, !PT ;  /* 0x3ff0000004057812 */ /* 0x000fe200078efcff */
[----:B------:R-:W-:Y:S01]  /*1a5e0*/  IMAD.MOV.U32 R4, RZ, RZ, R6 ;  /* 0x000000ffff047224 */ /* 0x000fe200078e0006 */
[----:B------:R-:W-:Y:S01]  /*1a5f0*/  UMOV UR4, 0x3ae80f1e ;  /* 0x3ae80f1e00047882 */ /* 0x000fe20000000000 */
[----:B------:R-:W-:Y:S01]  /*1a600*/  UMOV UR5, 0x3eb1380b ;  /* 0x3eb1380b00057882 */ /* 0x000fe20000000000 */
[----:B------:R-:W-:Y:S01]  /*1a610*/  ISETP.GE.U32.AND P0, PT, R5, 0x3ff6a09f, PT ;  /* 0x3ff6a09f0500780c */ /* 0x000fe20003f06070 */
[----:B------:R-:W-:Y:S01]  /*1a620*/  UMOV UR6, 0x80000000 ;  /* 0x8000000000067882 */ /* 0x000fe20000000000 */
[----:B------:R-:W-:Y:S01]  /*1a630*/  LEA.HI R21, R0, R21, RZ, 0xc ;  /* 0x0000001500157211 */ /* 0x000fe200078f60ff */
[----:B------:R-:W-:-:S10]  /*1a640*/  UMOV UR7, 0x43300000 ;  /* 0x4330000000077882 */ /* 0x000fd40000000000 */
[----:B------:R-:W-:Y:S02]  /*1a650*/  @P0 VIADD R7, R5, 0xfff00000 ;  /* 0xfff0000005070836 */ /* 0x000fe40000000000 */
[----:B------:R-:W-:-:S03]  /*1a660*/  @P0 VIADD R21, R21, 0x1 ;  /* 0x0000000115150836 */ /* 0x000fc60000000000 */
[----:B------:R-:W-:Y:S02]  /*1a670*/  @P0 MOV R5, R7 ;  /* 0x0000000700050202 */ /* 0x000fe40000000f00 */
[----:B------:R-:W-:Y:S01]  /*1a680*/  LOP3.LUT R20, R21, 0x80000000, RZ, 0x3c, !PT ;  /* 0x8000000015147812 */ /* 0x000fe200078e3cff */
[----:B------:R-:W-:-:S03]  /*1a690*/  IMAD.MOV.U32 R21, RZ, RZ, 0x43300000 ;  /* 0x43300000ff157424 */ /* 0x000fc600078e00ff */
        /* <DEDUP_REMOVED lines=48> */
.L_x_4277:
[----:B------:R-:W-:Y:S01]  /*1a9a0*/  MOV R6, 0x0 ;  /* 0x0000000000067802 */ /* 0x000fe20000000f00 */
[----:B------:R-:W-:Y:S01]  /*1a9b0*/  IMAD.MOV.U32 R7, RZ, RZ, 0x7ff00000 ;  /* 0x7ff00000ff077424 */ /* 0x000fe200078e00ff */
[----:B------:R-:W-:-:S05]  /*1a9c0*/  LOP3.LUT P0, RZ, R5, 0x7fffffff, RZ, 0xc0, !PT ;  /* 0x7fffffff05ff7812 */ /* 0x000fca000780c0ff */
[----:B------:R-:W-:-:S10]  /*1a9d0*/  DFMA R6, R4, R6, +INF ;  /* 0x7ff000000406742b */ /* 0x000fd40000000006 */
[----:B------:R-:W-:Y:S02]  /*1a9e0*/  FSEL R10, R6, RZ, P0 ;  /* 0x000000ff060a7208 */ /* 0x000fe40000000000 */
[----:B------:R-:W-:-:S07]  /*1a9f0*/  FSEL R11, R7, -QNAN , P0 ;  /* 0xfff00000070b7808 */ /* 0x000fce0000000000 */
.L_x_4276:
[----:B------:R-:W-:Y:S05]  /*1aa00*/  BSYNC.RECONVERGENT B2 ;  /* 0x0000000000027941 */ /* 0x000fea0003800200 */
.L_x_4272:
[----:B------:R-:W-:Y:S01]  /*1aa10*/  DADD R10, R10, -R2 ;  /* 0x000000000a0a7229 */ /* 0x000fe20000000802 */
[----:B------:R-:W-:Y:S01]  /*1aa20*/  MOV R4, 0x0 ;  /* 0x0000000000047802 */ /* 0x000fe20000000f00 */
[----:B------:R-:W-:Y:S01]  /*1aa30*/  IMAD.MOV.U32 R5, RZ, RZ, 0x3fd80000 ;  /* 0x3fd80000ff057424 */ /* 0x000fe200078e00ff */
[----:B------:R-:W-:Y:S05]  /*1aa40*/  BSSY.RECONVERGENT B2, `(.L_x_4278) ;  /* 0x000001a000027945 */ /* 0x000fea0003800200 */
[----:B------:R-:W-:-:S06]  /*1aa50*/  DMUL R8, R10, -2 ;  /* 0xc00000000a087828 */ /* 0x000fcc0000000000 */
[----:B------:R-:W0:Y:S04]  /*1aa60*/  MUFU.RSQ64H R11, R9 ;  /* 0x00000009000b7308 */ /* 0x000e280000001c00 */
[----:B------:R-:W-:-:S05]  /*1aa70*/  VIADD R10, R9, 0xfcb00000 ;  /* 0xfcb00000090a7836 */ /* 0x000fca0000000000 */
[----:B------:R-:W-:Y:S01]  /*1aa80*/  ISETP.GE.U32.AND P0, PT, R10, 0x7ca00000, PT ;  /* 0x7ca000000a00780c */ /* 0x000fe20003f06070 */
[----:B0-----:R-:W-:-:S08]  /*1aa90*/  DMUL R2, R10, R10 ;  /* 0x0000000a0a027228 */ /* 0x001fd00000000000 */
[----:B------:R-:W-:-:S08]  /*1aaa0*/  DFMA R2, R8, -R2, 1 ;  /* 0x3ff000000802742b */ /* 0x000fd00000000802 */
[----:B------:R-:W-:Y:S02]  /*1aab0*/  DFMA R4, R2, R4, 0.5 ;  /* 0x3fe000000204742b */ /* 0x000fe40000000004 */
[----:B------:R-:W-:-:S08]  /*1aac0*/  DMUL R2, R10, R2 ;  /* 0x000000020a027228 */ /* 0x000fd00000000000 */
[----:B------:R-:W-:-:S08]  /*1aad0*/  DFMA R4, R4, R2, R10 ;  /* 0x000000020404722b */ /* 0x000fd0000000000a */
[----:B------:R-:W-:Y:S02]  /*1aae0*/  DMUL R14, R8, R4 ;  /* 0x00000004080e7228 */ /* 0x000fe40000000000 */
[----:B------:R-:W-:Y:S01]  /*1aaf0*/  VIADD R3, R5, 0xfff00000 ;  /* 0xfff0000005037836 */ /* 0x000fe20000000000 */
[----:B------:R-:W-:-:S05]  /*1ab00*/  MOV R2, R4 ;  /* 0x0000000400027202 */ /* 0x000fca0000000f00 */
        /* <DEDUP_REMOVED lines=11> */
[----:B------:R-:W-:Y:S02]  /*1abc0*/  IMAD.MOV.U32 R18, RZ, RZ, R8 ;  /* 0x000000ffff127224 */ /* 0x000fe400078e0008 */
[----:B------:R-:W-:-:S07]  /*1abd0*/  IMAD.MOV.U32 R19, RZ, RZ, R9 ;  /* 0x000000ffff137224 */ /* 0x000fce00078e0009 */
.L_x_4279:
[----:B------:R-:W-:Y:S05]  /*1abe0*/  BSYNC.RECONVERGENT B2 ;  /* 0x0000000000027941 */ /* 0x000fea0003800200 */
.L_x_4278:
[----:B------:R-:W-:-:S11]  /*1abf0*/  DADD R18, -RZ, -R18 ;  /* 0x00000000ff127229 */ /* 0x000fd60000000912 */
.L_x_4271:
[----:B------:R-:W-:Y:S05]  /*1ac00*/  BSYNC.RECONVERGENT B0 ;  /* 0x0000000000007941 */ /* 0x000fea0003800200 */
.L_x_4261:
[----:B------:R-:W-:Y:S01]  /*1ac10*/  DMUL R8, R12, 0.5 ;  /* 0x3fe000000c087828 */ /* 0x000fe20000000000 */
[----:B0-----:R-:W-:Y:S01]  /*1ac20*/  IMAD.MOV.U32 R4, RZ, RZ, 0x0 ;  /* 0x00000000ff047424 */ /* 0x001fe200078e00ff */
[----:B------:R-:W-:Y:S01]  /*1ac30*/  BSSY.RECONVERGENT B0, `(.L_x_4280) ;  /* 0x000001a000007945 */ /* 0x000fe20003800200 */
[----:B------:R-:W-:-:S03]  /*1ac40*/  IMAD.MOV.U32 R5, RZ, RZ, 0x3fd80000 ;  /* 0x3fd80000ff057424 */ /* 0x000fc600078e00ff */
        /* <DEDUP_REMOVED lines=24> */
.L_x_4281:
[----:B------:R-:W-:Y:S05]  /*1add0*/  BSYNC.RECONVERGENT B0 ;  /* 0x0000000000007941 */ /* 0x000fea0003800200 */
.L_x_4280:
[----:B------:R-:W-:Y:S01]  /*1ade0*/  DMUL R14, R14, -R18 ;  /* 0x800000120e0e7228 */ /* 0x000fe20000000000 */
[----:B------:R-:W-:Y:S01]  /*1adf0*/  BSSY.RECONVERGENT B0, `(.L_x_4282) ;  /* 0x0000017000007945 */ /* 0x000fe20003800200 */
[----:B------:R-:W-:Y:S01]  /*1ae00*/  IMAD.MOV.U32 R25, RZ, RZ, RZ ;  /* 0x000000ffff197224 */ /* 0x000fe200078e00ff */
[----:B------:R-:W-:Y:S01]  /*1ae10*/  MOV R22, 0x55555555 ;  /* 0x5555555500167802 */ /* 0x000fe20000000f00 */
[----:B------:R-:W-:Y:S02]  /*1ae20*/  IMAD.MOV.U32 R0, RZ, RZ, 0x1 ;  /* 0x00000001ff007424 */ /* 0x000fe400078e00ff */
[----:B------:R-:W-:-:S07]  /*1ae30*/  IMAD.MOV.U32 R23, RZ, RZ, -0x402aaaab ;  /* 0xbfd55555ff177424 */ /* 0x000fce00078e00ff */
.L_x_4283:
[----:B------:R-:W-:-:S13]  /*1ae40*/  ISETP.GT.AND P0, PT, R0, R25, PT ;  /* 0x000000190000720c */ /* 0x000fda0003f04270 */
[C---:B------:R-:W-:Y:S01]  /*1ae50*/  @P0 VIADD R3, R0.reuse, 0xffffffff ;  /* 0xffffffff00030836 */ /* 0x040fe20000000000 */
[----:B------:R-:W-:-:S03]  /*1ae60*/  @!P0 LEA R8, R0, R24, 0x3 ;  /* 0x0000001800088211 */ /* 0x000fc600078e18ff */
[----:B------:R-:W-:Y:S02]  /*1ae70*/  @P0 IMAD R9, R3, 0x8, R24 ;  /* 0x0000000803090824 */ /* 0x000fe400078e0218 */
[----:B------:R-:W2:Y:S04]  /*1ae80*/  @!P0 LDL.64 R2, [R8] ;  /* 0x0000000008028983 */ /* 0x000ea80000100a00 */
[----:B------:R-:W3:Y:S01]  /*1ae90*/  @P0 LDL.64 R4, [R9] ;  /* 0x0000000009040983 */ /* 0x000ee20000100a00 */
[----:B------:R-:W-:Y:S01]  /*1aea0*/  IMAD R10, R0, 0x8, R1 ;  /* 0x00000008000a7824 */ /* 0x000fe200078e0201 */
[----:B---3--:R-:W-:-:S07]  /*1aeb0*/  @P0 DMUL R2, R4, R18 ;  /* 0x0000001204020228 */ /* 0x008fce0000000000 */
[----:B------:R0:W-:Y:S04]  /*1aec0*/  @P0 STL.64 [R9+0x8], R2 ;  /* 0x0000080209000387 */ /* 0x0001e80000100a00 */
[----:B------:R-:W2:Y:S01]  /*1aed0*/  LDL.64 R4, [R10] ;  /* 0x000000000a047983 */ /* 0x000ea20000100a00 */
[C---:B------:R-:W-:Y:S01]  /*1aee0*/  ISETP.GE.U32.AND P1, PT, R0.reuse, 0x18, PT ;  /* 0x000000180000780c */ /* 0x040fe20003f26070 */
[----:B------:R-:W-:Y:S01]  /*1aef0*/  @P0 VIADD R25, R25, 0x1 ;  /* 0x0000000119190836 */ /* 0x000fe20000000000 */
[----:B------:R-:W-:Y:S01]  /*1af00*/  IADD3 R0, PT, PT, R0, 0x1, RZ ;  /* 0x0000000100007810 */ /* 0x000fe20007ffe0ff */
[----:B--2---:R-:W-:-:S08]  /*1af10*/  DMUL R4, R4, R2 ;  /* 0x0000000204047228 */ /* 0x004fd00000000000 */
[----:B------:R-:W-:-:S08]  /*1af20*/  DADD R22, R4, R22 ;  /* 0x0000000004167229 */ /* 0x000fd00000000016 */
[----:B------:R-:W-:-:S08]  /*1af30*/  DMUL R6, |R22|, 1.1102230246251565404e-16 ;  /* 0x3ca0000016067828 */ /* 0x000fd00000000200 */
[----:B------:R-:W-:-:S14]  /*1af40*/  DSETP.GEU.AND P2, PT, |R4|, R6, PT ;  /* 0x000000060400722a */ /* 0x000fdc0003f4e200 */
[----:B0-----:R-:W-:Y:S05]  /*1af50*/  @!P1 BRA P2, `(.L_x_4283) ;  /* 0xfffffffc00b89947 */ /* 0x001fea000103ffff */
[----:B------:R-:W-:Y:S05]  /*1af60*/  BSYNC.RECONVERGENT B0 ;  /* 0x0000000000007941 */ /* 0x000fea0003800200 */
.L_x_4282:
[----:B------:R-:W-:Y:S01]  /*1af70*/  DADD R2, RZ, R22 ;  /* 0x00000000ff027229 */ /* 0x000fe20000000016 */
[----:B------:R-:W-:Y:S07]  /*1af80*/  BSSY.RECONVERGENT B0, `(.L_x_4284) ;  /* 0x00004dd000007945 */ /* 0x000fee0003800200 */
[----:B------:R-:W-:-:S08]  /*1af90*/  DMUL R4, |R2|, 1.1102230246251565404e-16 ;  /* 0x3ca0000002047828 */ /* 0x000fd00000000200 */
[----:B------:R-:W-:-:S14]  /*1afa0*/  DSETP.GEU.AND P0, PT, |R22|, R4, PT ;  /* 0x000000041600722a */ /* 0x000fdc0003f0e200 */
[----:B------:R-:W-:Y:S05]  /*1afb0*/  @!P0 BRA `(.L_x_4285) ;  /* 0x0000004c00648947 */ /* 0x000fea0003800000 */
[----:B------:R-:W0:Y:S01]  /*1afc0*/  MUFU.RCP64H R5, R13 ;  /* 0x0000000d00057308 */ /* 0x000e220000001800 */
[----:B------:R-:W-:Y:S01]  /*1afd0*/  VIADD R4, R13, 0x300402 ;  /* 0x003004020d047836 */ /* 0x000fe20000000000 */
[----:B------:R-:W-:Y:S04]  /*1afe0*/  BSSY.RECONVERGENT B2, `(.L_x_4286) ;  /* 0x0000010000027945 */ /* 0x000fe80003800200 */
[----:B------:R-:W-:Y:S01]  /*1aff0*/  FSETP.GEU.AND P0, PT, |R4|, 5.8789094863358348022e-39, PT ;  /* 0x004004020400780b */ /* 0x000fe20003f0e200 */
[----:B0-----:R-:W-:-:S08]  /*1b000*/  DFMA R6, -R12, R4, 1 ;  /* 0x3ff000000c06742b */ /* 0x001fd00000000104 */
[----:B------:R-:W-:-:S08]  /*1b010*/  DFMA R6, R6, R6, R6 ;  /* 0x000000060606722b */ /* 0x000fd00000000006 */
[----:B------:R-:W-:-:S08]  /*1b020*/  DFMA R6, R4, R6, R4 ;  /* 0x000000060406722b */ /* 0x000fd00000000004 */
[----:B------:R-:W-:-:S08]  /*1b030*/  DFMA R8, -R12, R6, 1 ;  /* 0x3ff000000c08742b */ /* 0x000fd00000000106 */
[----:B------:R-:W-:Y:S01]  /*1b040*/  DFMA R6, R6, R8, R6 ;  /* 0x000000080606722b */ /* 0x000fe20000000006 */
[----:B------:R-:W-:Y:S10]  /*1b050*/  @P0 BRA `(.L_x_4287) ;  /* 0x0000000000200947 */ /* 0x000ff40003800000 */
[----:B------:R-:W-:Y:S01]  /*1b060*/  LOP3.LUT R29, R13, 0x7fffffff, RZ, 0xc0, !PT ;  /* 0x7fffffff0d1d7812 */ /* 0x000fe200078ec0ff */
[----:B------:R-:W-:Y:S01]  /*1b070*/  IMAD.MOV.U32 R5, RZ, RZ, R13 ;  /* 0x000000ffff057224 */ /* 0x000fe200078e000d */
[----:B------:R-:W-:Y:S02]  /*1b080*/  MOV R4, R12 ;  /* 0x0000000c00047202 */ /* 0x000fe40000000f00 */
[----:B------:R-:W-:Y:S01]  /*1b090*/  MOV R6, 0x1b0c0 ;  /* 0x0001b0c000067802 */ /* 0x000fe20000000f00 */
[----:B------:R-:W-:-:S07]  /*1b0a0*/  VIADD R29, R29, 0xfff00000 ;  /* 0xfff000001d1d7836 */ /* 0x000fce0000000000 */
[----:B------:R-:W-:Y:S05]  /*1b0b0*/  CALL.REL.NOINC `($__internal_14_$__cuda_sm20_dblrcp_rn_slowpath_v3) ;  /* 0x000004f4006c7944 */ /* 0x000fea0003c00000 */
[----:B------:R-:W-:Y:S01]  /*1b0c0*/  MOV R6, R10 ;  /* 0x0000000a00067202 */ /* 0x000fe20000000f00 */
[----:B------:R-:W-:-:S07]  /*1b0d0*/  IMAD.MOV.U32 R7, RZ, RZ, R11 ;  /* 0x000000ffff077224 */ /* 0x000fce00078e000b */
.L_x_4287:
[----:B------:R-:W-:Y:S05]  /*1b0e0*/  BSYNC.RECONVERGENT B2 ;  /* 0x0000000000027941 */ /* 0x000fea0003800200 */
.L_x_4286:
[----:B------:R-:W-:Y:S01]  /*1b0f0*/  HFMA2 R20, -RZ, RZ, -10.0078125, -1396 ;  /* 0xc901e574ff147431 */ /* 0x000fe200000001ff */
[----:B------:R-:W-:Y:S01]  /*1b100*/  BSSY.RECONVERGENT B1, `(.L_x_4288) ;  /* 0x0000015000017945 */ /* 0x000fe20003800200 */
[----:B------:R-:W-:Y:S02]  /*1b110*/  IMAD.MOV.U32 R0, RZ, RZ, 0x1 ;  /* 0x00000001ff007424 */ /* 0x000fe400078e00ff */
[----:B------:R-:W-:-:S07]  /*1b120*/  IMAD.MOV.U32 R21, RZ, RZ, -0x40a1a8c6 ;  /* 0xbf5e573aff157424 */ /* 0x000fce00078e00ff */
.L_x_4289:
        /* <DEDUP_REMOVED lines=9> */
[----:B------:R-:W2:Y:S01]  /*1b1c0*/  LDL.64 R8, [R28+0xc8] ;  /* 0x0000c8001c087983 */ /* 0x000ea20000100a00 */
        /* <DEDUP_REMOVED lines=9> */
.L_x_4288:
[----:B------:R-:W-:-:S08]  /*1b260*/  DMUL R20, R20, R6 ;  /* 0x0000000614147228 */ /* 0x000fd00000000000 */
[----:B------:R-:W-:-:S14]  /*1b270*/  DSETP.GT.AND P0, PT, |R20|, |R22|, PT ;  /* 0x400000161400722a */ /* 0x000fdc0003f04200 */
[----:B------:R-:W-:Y:S05]  /*1b280*/  @P0 BRA `(.L_x_4285) ;  /* 0x0000004800b00947 */ /* 0x000fea0003800000 */
[----:B------:R-:W-:-:S08]  /*1b290*/  DADD R2, R2, R20 ;  /* 0x0000000002027229 */ /* 0x000fd00000000014 */
[----:B------:R-:W-:-:S08]  /*1b2a0*/  DMUL R4, |R2|, 1.1102230246251565404e-16 ;  /* 0x3ca0000002047828 */ /* 0x000fd00000000200 */
[----:B------:R-:W-:-:S14]  /*1b2b0*/  DSETP.GEU.AND P0, PT, |R20|, R4, PT ;  /* 0x000000041400722a */ /* 0x000fdc0003f0e200 */
[----:B------:R-:W-:Y:S05]  /*1b2c0*/  @!P0 BRA `(.L_x_4285) ;  /* 0x0000004800a08947 */ /* 0x000fea0003800000 */
[----:B------:R-:W0:Y:S01]  /*1b2d0*/  MUFU.RCP64H R5, R13 ;  /* 0x0000000d00057308 */ /* 0x000e220000001800 */
[----:B------:R-:W-:Y:S01]  /*1b2e0*/  IMAD.MOV.U32 R4, RZ, RZ, 0x1 ;  /* 0x00000001ff047424 */ /* 0x000fe200078e00ff */
[----:B------:R-:W-:Y:S01]  /*1b2f0*/  FSETP.GEU.AND P1, PT, |R7|, 6.5827683646048100446e-37, PT ;  /* 0x036000000700780b */ /* 0x000fe20003f2e200 */
[----:B------:R-:W-:Y:S04]  /*1b300*/  BSSY.RECONVERGENT B2, `(.L_x_4290) ;  /* 0x0000012000027945 */ /* 0x000fe80003800200 */
        /* <DEDUP_REMOVED lines=16> */
[----:B------:R-:W-:Y:S05]  /*1b410*/  CALL.REL.NOINC `($__internal_15_$__cuda_sm20_div_rn_f64_full) ;  /* 0x000004f400387944 */ /* 0x000fea0003c00000 */
.L_x_4291:
[----:B------:R-:W-:Y:S05]  /*1b420*/  BSYNC.RECONVERGENT B2 ;  /* 0x0000000000027941 */ /* 0x000fea0003800200 */
.L_x_4290:
[----:B------:R-:W-:Y:S01]  /*1b430*/  BSSY.RECONVERGENT B1, `(.L_x_4292) ;  /* 0x0000016000017945 */ /* 0x000fe20003800200 */
[----:B------:R-:W-:Y:S01]  /*1b440*/  IMAD.MOV.U32 R0, RZ, RZ, 0x1 ;  /* 0x00000001ff007424 */ /* 0x000fe200078e00ff */
[----:B------:R-:W-:Y:S01]  /*1b450*/  MOV R23, 0x3f70ee64 ;  /* 0x3f70ee6400177802 */ /* 0x000fe20000000f00 */
[----:B------:R-:W-:-:S07]  /*1b460*/  IMAD.MOV.U32 R22, RZ, RZ, 0x3b990ee6 ;  /* 0x3b990ee6ff167424 */ /* 0x000fce00078e00ff */
.L_x_4293:
[----:B------:R-:W-:-:S13]  /*1b470*/  ISETP.GT.AND P0, PT, R0, R25, PT ;  /* 0x000000190000720c */ /* 0x000fda0003f04270 */
[C---:B------:R-:W-:Y:S02]  /*1b480*/  @P0 VIADD R7, R0.reuse, 0xffffffff ;  /* 0xffffffff00070836 */ /* 0x040fe40000000000 */
[----:B------:R-:W-:-:S03]  /*1b490*/  @!P0 IMAD R26, R0, 0x8, R24 ;  /* 0x00000008001a8824 */ /* 0x000fc600078e0218 */
[----:B------:R-:W-:Y:S02]  /*1b4a0*/  @P0 LEA R27, R7, R24, 0x3 ;  /* 0x00000018071b0211 */ /* 0x000fe400078e18ff */
[----:B------:R-:W2:Y:S04]  /*1b4b0*/  @!P0 LDL.64 R6, [R26] ;  /* 0x000000001a068983 */ /* 0x000ea80000100a00 */
[----:B------:R-:W3:Y:S01]  /*1b4c0*/  @P0 LDL.64 R8, [R27] ;  /* 0x000000001b080983 */ /* 0x000ee20000100a00 */
[----:B------:R-:W-:Y:S01]  /*1b4d0*/  IMAD R28, R0, 0x8, R1 ;  /* 0x00000008001c7824 */ /* 0x000fe200078e0201 */
[----:B---3--:R-:W-:-:S07]  /*1b4e0*/  @P0 DMUL R6, R8, R18 ;  /* 0x0000001208060228 */ /* 0x008fce0000000000 */
[----:B------:R0:W-:Y:S04]  /*1b4f0*/  @P0 STL.64 [R27+0x8], R6 ;  /* 0x000008061b000387 */ /* 0x0001e80000100a00 */
[----:B------:R-:W2:Y:S01]  /*1b500*/  LDL.64 R8, [R28+0x190] ;  /* 0x000190001c087983 */ /* 0x000ea20000100a00 */
[C---:B------:R-:W-:Y:S01]  /*1b510*/  ISETP.GE.U32.AND P1, PT, R0.reuse, 0x18, PT ;  /* 0x000000180000780c */ /* 0x040fe20003f26070 */
[----:B------:R-:W-:Y:S01]  /*1b520*/  VIADD R0, R0, 0x1 ;  /* 0x0000000100007836 */ /* 0x000fe20000000000 */
[----:B------:R-:W-:Y:S01]  /*1b530*/  @P0 IADD3 R25, PT, PT, R25, 0x1, RZ ;  /* 0x0000000119190810 */ /* 0x000fe20007ffe0ff */
[----:B--2---:R-:W-:-:S08]  /*1b540*/  DMUL R8, R8, R6 ;  /* 0x0000000608087228 */ /* 0x004fd00000000000 */
[----:B------:R-:W-:-:S08]  /*1b550*/  DADD R22, R8, R22 ;  /* 0x0000000008167229 */ /* 0x000fd00000000016 */
[----:B------:R-:W-:-:S08]  /*1b560*/  DMUL R10, |R22|, 1.1102230246251565404e-16 ;  /* 0x3ca00000160a7828 */ /* 0x000fd00000000200 */
[----:B------:R-:W-:-:S14]  /*1b570*/  DSETP.GEU.AND P2, PT, |R8|, R10, PT ;  /* 0x0000000a0800722a */ /* 0x000fdc0003f4e200 */
[----:B0-----:R-:W-:Y:S05]  /*1b580*/  @!P1 BRA P2, `(.L_x_4293) ;  /* 0xfffffffc00b89947 */ /* 0x001fea000103ffff */
[----:B------:R-:W-:Y:S05]  /*1b590*/  BSYNC.RECONVERGENT B1 ;  /* 0x0000000000017941 */ /* 0x000fea0003800200 */
.L_x_4292:
        /* <DEDUP_REMOVED lines=23> */
[----:B------:R-:W-:Y:S02]  /*1b710*/  MOV R9, R13 ;  /* 0x0000000d00097202 */ /* 0x000fe40000000f00 */
[----:B------:R-:W-:-:S07]  /*1b720*/  MOV R0, 0x1b740 ;  /* 0x0001b74000007802 */ /* 0x000fce0000000f00 */
[----:B------:R-:W-:Y:S05]  /*1b730*/  CALL.REL.NOINC `($__internal_15_$__cuda_sm20_div_rn_f64_full) ;  /* 0x000004f000707944 */ /* 0x000fea0003c00000 */
[----:B------:R-:W-:Y:S02]  /*1b740*/  IMAD.MOV.U32 R6, RZ, RZ, R4 ;  /* 0x000000ffff067224 */ /* 0x000fe400078e0004 */
[----:B------:R-:W-:-:S07]  /*1b750*/  IMAD.MOV.U32 R7, RZ, RZ, R5 ;  /* 0x000000ffff077224 */ /* 0x000fce00078e0005 */
.L_x_4295:
[----:B------:R-:W-:Y:S05]  /*1b760*/  BSYNC.RECONVERGENT B2 ;  /* 0x0000000000027941 */ /* 0x000fea0003800200 */
.L_x_4294:
[----:B------:R-:W-:Y:S01]  /*1b770*/  BSSY.RECONVERGENT B1, `(.L_x_4296) ;  /* 0x0000016000017945 */ /* 0x000fe20003800200 */
[----:B------:R-:W-:Y:S01]  /*1b780*/  MOV R0, 0x1 ;  /* 0x0000000100007802 */ /* 0x000fe20000000f00 */
[----:B------:R-:W-:Y:S02]  /*1b790*/  IMAD.MOV.U32 R20, RZ, RZ, 0x3b34e2b6 ;  /* 0x3b34e2b6ff147424 */ /* 0x000fe400078e00ff */
[----:B------:R-:W-:-:S07]  /*1b7a0*/  IMAD.MOV.U32 R21, RZ, RZ, 0x3f4547d9 ;  /* 0x3f4547d9ff157424 */ /* 0x000fce00078e00ff */
.L_x_4297:
[----:B------:R-:W-:-:S13]  /*1b7b0*/  ISETP.GT.AND P0, PT, R0, R25, PT ;  /* 0x000000190000720c */ /* 0x000fda0003f04270 */
[C---:B------:R-:W-:Y:S01]  /*1b7c0*/  @P0 IADD3 R5, PT, PT, R0.reuse, -0x1, RZ ;  /* 0xffffffff00050810 */ /* 0x040fe20007ffe0ff */
[----:B------:R-:W-:-:S04]  /*1b7d0*/  @!P0 IMAD R26, R0, 0x8, R24 ;  /* 0x00000008001a8824 */ /* 0x000fc800078e0218 */
[----:B------:R-:W-:Y:S02]  /*1b7e0*/  @P0 IMAD R27, R5, 0x8, R24 ;  /* 0x00000008051b0824 */ /* 0x000fe400078e0218 */
[----:B------:R-:W2:Y:S04]  /*1b7f0*/  @!P0 LDL.64 R4, [R26] ;  /* 0x000000001a048983 */ /* 0x000ea80000100a00 */
[----:B------:R-:W3:Y:S01]  /*1b800*/  @P0 LDL.64 R8, [R27] ;  /* 0x000000001b080983 */ /* 0x000ee20000100a00 */
[----:B------:R-:W-:Y:S01]  /*1b810*/  LEA R28, R0, R1, 0x3 ;  /* 0x00000001001c7211 */ /* 0x000fe200078e18ff */
[----:B---3--:R-:W-:-:S07]  /*1b820*/  @P0 DMUL R4, R8, R18 ;  /* 0x0000001208040228 */ /* 0x008fce0000000000 */
[----:B------:R0:W-:Y:S04]  /*1b830*/  @P0 STL.64 [R27+0x8], R4 ;  /* 0x000008041b000387 */ /* 0x0001e80000100a00 */
[----:B------:R-:W2:Y:S01]  /*1b840*/  LDL.64 R8, [R28+0x258] ;  /* 0x000258001c087983 */ /* 0x000ea20000100a00 */
[C---:B------:R-:W-:Y:S01]  /*1b850*/  ISETP.GE.U32.AND P1, PT, R0.reuse, 0x18, PT ;  /* 0x000000180000780c */ /* 0x040fe20003f26070 */
[----:B------:R-:W-:Y:S02]  /*1b860*/  VIADD R0, R0, 0x1 ;  /* 0x0000000100007836 */ /* 0x000fe40000000000 */
[----:B------:R-:W-:Y:S01]  /*1b870*/  @P0 VIADD R25, R25, 0x1 ;  /* 0x0000000119190836 */ /* 0x000fe20000000000 */
[----:B--2---:R-:W-:-:S08]  /*1b880*/  DMUL R8, R8, R4 ;  /* 0x0000000408087228 */ /* 0x004fd00000000000 */
[----:B------:R-:W-:-:S08]  /*1b890*/  DADD R20, R8, R20 ;  /* 0x0000000008147229 */ /* 0x000fd00000000014 */
[----:B------:R-:W-:-:S08]  /*1b8a0*/  DMUL R10, |R20|, 1.1102230246251565404e-16 ;  /* 0x3ca00000140a7828 */ /* 0x000fd00000000200 */
[----:B------:R-:W-:-:S14]  /*1b8b0*/  DSETP.GEU.AND P2, PT, |R8|, R10, PT ;  /* 0x0000000a0800722a */ /* 0x000fdc0003f4e200 */
[----:B0-----:R-:W-:Y:S05]  /*1b8c0*/  @!P1 BRA P2, `(.L_x_4297) ;  /* 0xfffffffc00b89947 */ /* 0x001fea000103ffff */
[----:B------:R-:W-:Y:S05]  /*1b8d0*/  BSYNC.RECONVERGENT B1 ;  /* 0x0000000000017941 */ /* 0x000fea0003800200 */
.L_x_4296:
        /* <DEDUP_REMOVED lines=8> */
[----:B------:R-:W-:Y:S01]  /*1b960*/  MOV R4, 0x1 ;  /* 0x0000000100047802 */ /* 0x000fe20000000f00 */
[----:B------:R-:W-:Y:S01]  /*1b970*/  BSSY.RECONVERGENT B2, `(.L_x_4298) ;  /* 0x0000013000027945 */ /* 0x000fe20003800200 */
[----:B------:R-:W-:-:S04]  /*1b980*/  FSETP.GEU.AND P1, PT, |R7|, 6.5827683646048100446e-37, PT ;  /* 0x036000000700780b */ /* 0x000fc80003f2e200 */
        /* <DEDUP_REMOVED lines=17> */
.L_x_4299:
[----:B------:R-:W-:Y:S05]  /*1baa0*/  BSYNC.RECONVERGENT B2 ;  /* 0x0000000000027941 */ /* 0x000fea0003800200 */
.L_x_4298:
[----:B------:R-:W-:Y:S01]  /*1bab0*/  BSSY.RECONVERGENT B1, `(.L_x_4300) ;  /* 0x0000016000017945 */ /* 0x000fe20003800200 */
[----:B------:R-:W-:Y:S01]  /*1bac0*/  IMAD.MOV.U32 R0, RZ, RZ, 0x1 ;  /* 0x00000001ff007424 */ /* 0x000fe200078e00ff */
[----:B------:R-:W-:Y:S01]  /*1bad0*/  MOV R22, 0x2da7bf9 ;  /* 0x02da7bf900167802 */ /* 0x000fe20000000f00 */
[----:B------:R-:W-:-:S07]  /*1bae0*/  IMAD.MOV.U32 R23, RZ, RZ, -0x40b3c1f5 ;  /* 0xbf4c3e0bff177424 */ /* 0x000fce00078e00ff */
.L_x_4301:
        /* <DEDUP_REMOVED lines=19> */
.L_x_4300:
        /* <DEDUP_REMOVED lines=24> */
[----:B------:R-:W-:-:S07]  /*1bda0*/  MOV R0, 0x1bdc0 ;  /* 0x0001bdc000007802 */ /* 0x000fce0000000f00 */
[----:B------:R-:W-:Y:S05]  /*1bdb0*/  CALL.REL.NOINC `($__internal_15_$__cuda_sm20_div_rn_f64_full) ;  /* 0x000004e800d07944 */ /* 0x000fea0003c00000 */
[----:B------:R-:W-:Y:S01]  /*1bdc0*/  IMAD.MOV.U32 R6, RZ, RZ, R4 ;  /* 0x000000ffff067224 */ /* 0x000fe200078e0004 */
[----:B------:R-:W-:-:S07]  /*1bdd0*/  MOV R7, R5 ;  /* 0x0000000500077202 */ /* 0x000fce0000000f00 */
.L_x_4303:
[----:B------:R-:W-:Y:S05]  /*1bde0*/  BSYNC.RECONVERGENT B2 ;  /* 0x0000000000027941 */ /* 0x000fea0003800200 */
.L_x_4302:
[----:B------:R-:W-:Y:S01]  /*1bdf0*/  HFMA2 R21, -RZ, RZ, -1.802734375, 0.00079822540283203125 ;  /* 0xbf36128aff157431 */ /* 0x000fe200000001ff */
[----:B------:R-:W-:Y:S01]  /*1be00*/  BSSY.RECONVERGENT B1, `(.L_x_4304) ;  /* 0x0000015000017945 */ /* 0x000fe20003800200 */
[----:B------:R-:W-:Y:S02]  /*1be10*/  IMAD.MOV.U32 R0, RZ, RZ, 0x1 ;  /* 0x00000001ff007424 */ /* 0x000fe400078e00ff */
[----:B------:R-:W-:-:S07]  /*1be20*/  IMAD.MOV.U32 R20, RZ, RZ, -0x3a5b058f ;  /* 0xc5a4fa71ff147424 */ /* 0x000fce00078e00ff */
.L_x_4305:
        /* <DEDUP_REMOVED lines=19> */
.L_x_4304:
        /* <DEDUP_REMOVED lines=28> */
.L_x_4307:
[----:B------:R-:W-:Y:S05]  /*1c120*/  BSYNC.RECONVERGENT B2 ;  /* 0x0000000000027941 */ /* 0x000fea0003800200 */
.L_x_4306:
[----:B------:R-:W-:Y:S01]  /*1c130*/  BSSY.RECONVERGENT B1, `(.L_x_4308) ;  /* 0x0000016000017945 */ /* 0x000fe20003800200 */
[----:B------:R-:W-:Y:S01]  /*1c140*/  MOV R0, 0x1 ;  /* 0x0000000100007802 */ /* 0x000fe20000000f00 */
[----:B------:R-:W-:Y:S02]  /*1c150*/  IMAD.MOV.U32 R22, RZ, RZ, 0x1b0931c8 ;  /* 0x1b0931c8ff167424 */ /* 0x000fe400078e00ff */
[----:B------:R-:W-:-:S07]  /*1c160*/  IMAD.MOV.U32 R23, RZ, RZ, 0x3f4168ef ;  /* 0x3f4168efff177424 */ /* 0x000fce00078e00ff */
.L_x_4309:
        /* <DEDUP_REMOVED lines=19> */
.L_x_4308:
        /* <DEDUP_REMOVED lines=28> */
.L_x_4311:
[----:B------:R-:W-:Y:S05]  /*1c460*/  BSYNC.RECONVERGENT B2 ;  /* 0x0000000000027941 */ /* 0x000fea0003800200 */
.L_x_4310:
[----:B------:R-:W-:Y:S01]  /*1c470*/  HFMA2 R20, -RZ, RZ, -0.003910064697265625, -7888 ;  /* 0x9c01efb4ff147431 */ /* 0x000fe200000001ff */
[----:B------:R-:W-:Y:S01]  /*1c480*/  BSSY.RECONVERGENT B1, `(.L_x_4312) ;  /* 0x0000015000017945 */ /* 0x000fe20003800200 */
[----:B------:R-:W-:Y:S02]  /*1c490*/  IMAD.MOV.U32 R0, RZ, RZ, 0x1 ;  /* 0x00000001ff007424 */ /* 0x000fe400078e00ff */
[----:B------:R-:W-:-:S07]  /*1c4a0*/  IMAD.MOV.U32 R21, RZ, RZ, 0x3f369187 ;  /* 0x3f369187ff157424 */ /* 0x000fce00078e00ff */
.L_x_4313:
        /* <DEDUP_REMOVED lines=19> */
.L_x_4312:
        /* <DEDUP_REMOVED lines=28> */
.L_x_4315:
[----:B------:R-:W-:Y:S05]  /*1c7a0*/  BSYNC.RECONVERGENT B2 ;  /* 0x0000000000027941 */ /* 0x000fea0003800200 */
.L_x_4314:
[----:B------:R-:W-:Y:S01]  /*1c7b0*/  BSSY.RECONVERGENT B1, `(.L_x_4316) ;  /* 0x0000016000017945 */ /* 0x000fe20003800200 */
[----:B------:R-:W-:Y:S01]  /*1c7c0*/  IMAD.MOV.U32 R0, RZ, RZ, 0x1 ;  /* 0x00000001ff007424 */ /* 0x000fe200078e00ff */
[----:B------:R-:W-:Y:S01]  /*1c7d0*/  MOV R23, 0xbf45629b ;  /* 0xbf45629b00177802 */ /* 0x000fe20000000f00 */
[----:B------:R-:W-:-:S07]  /*1c7e0*/  IMAD.MOV.U32 R22, RZ, RZ, 0x3187b744 ;  /* 0x3187b744ff167424 */ /* 0x000fce00078e00ff */
.L_x_4317:
        /* <DEDUP_REMOVED lines=19> */
.L_x_4316:
        /* <DEDUP_REMOVED lines=28> */
.L_x_4319:
[----:B------:R-:W-:Y:S05]  /*1cae0*/  BSYNC.RECONVERGENT B2 ;  /* 0x0000000000027941 */ /* 0x000fea0003800200 */
.L_x_4318:
[----:B------:R-:W-:Y:S01]  /*1caf0*/  BSSY.RECONVERGENT B1, `(.L_x_4320) ;  /* 0x0000016000017945 */ /* 0x000fe20003800200 */
[----:B------:R-:W-:Y:S01]  /*1cb00*/  MOV R0, 0x1 ;  /* 0x0000000100007802 */ /* 0x000fe20000000f00 */
[----:B------:R-:W-:Y:S02]  /*1cb10*/  IMAD.MOV.U32 R20, RZ, RZ, 0x1cc96982 ;  /* 0x1cc96982ff147424 */ /* 0x000fe400078e00ff */
[----:B------:R-:W-:-:S07]  /*1cb20*/  IMAD.MOV.U32 R21, RZ, RZ, -0x40bc7201 ;  /* 0xbf438dffff157424 */ /* 0x000fce00078e00ff */
.L_x_4321:
        /* <DEDUP_REMOVED lines=19> */
.L_x_4320:
        /* <DEDUP_REMOVED lines=28> */
.L_x_4323:
[----:B------:R-:W-:Y:S05]  /*1ce20*/  BSYNC.RECONVERGENT B2 ;  /* 0x0000000000027941 */ /* 0x000fea0003800200 */
.L_x_4322:
[----:B------:R-:W-:Y:S01]  /*1ce30*/  BSSY.RECONVERGENT B1, `(.L_x_4324) ;  /* 0x0000016000017945 */ /* 0x000fe20003800200 */
[----:B------:R-:W-:Y:S01]  /*1ce40*/  IMAD.MOV.U32 R0, RZ, RZ, 0x1 ;  /* 0x00000001ff007424 */ /* 0x000fe200078e00ff */
[----:B------:R-:W-:Y:S01]  /*1ce50*/  MOV R22, 0x684527bf ;  /* 0x684527bf00167802 */ /* 0x000fe20000000f00 */
[----:B------:R-:W-:-:S07]  /*1ce60*/  IMAD.MOV.U32 R23, RZ, RZ, 0x3f55d4ae ;  /* 0x3f55d4aeff177424 */ /* 0x000fce00078e00ff */
.L_x_4325:
        /* <DEDUP_REMOVED lines=19> */
.L_x_4324:
        /* <DEDUP_REMOVED lines=28> */
.L_x_4327:
[----:B------:R-:W-:Y:S05]  /*1d160*/  BSYNC.RECONVERGENT B2 ;  /* 0x0000000000027941 */ /* 0x000fea0003800200 */
.L_x_4326:
[----:B------:R-:W-:Y:S01]  /*1d170*/  HFMA2 R21, -RZ, RZ, 1.8369140625, -749.5 ;  /* 0x3f59e1dbff157431 */ /* 0x000fe200000001ff */
[----:B------:R-:W-:Y:S01]  /*1d180*/  BSSY.RECONVERGENT B1, `(.L_x_4328) ;  /* 0x0000015000017945 */ /* 0x000fe20003800200 */
[----:B------:R-:W-:Y:S02]  /*1d190*/  IMAD.MOV.U32 R0, RZ, RZ, 0x1 ;  /* 0x00000001ff007424 */ /* 0x000fe400078e00ff */
[----:B------:R-:W-:-:S07]  /*1d1a0*/  IMAD.MOV.U32 R20, RZ, RZ, -0x5713a6fc ;  /* 0xa8ec5904ff147424 */ /* 0x000fce00078e00ff */
.L_x_4329:
        /* <DEDUP_REMOVED lines=19> */
.L_x_4328:
        /* <DEDUP_REMOVED lines=28> */
.L_x_4331:
[----:B------:R-:W-:Y:S05]  /*1d4a0*/  BSYNC.RECONVERGENT B2 ;  /* 0x0000000000027941 */ /* 0x000fea0003800200 */
.L_x_4330:
[----:B------:R-:W-:Y:S01]  /*1d4b0*/  BSSY.RECONVERGENT B1, `(.L_x_4332) ;  /* 0x0000016000017945 */ /* 0x000fe20003800200 */
[----:B------:R-:W-:Y:S01]  /*1d4c0*/  MOV R0, 0x1 ;  /* 0x0000000100007802 */ /* 0x000fe20000000f00 */
[----:B------:R-:W-:Y:S02]  /*1d4d0*/  IMAD.MOV.U32 R22, RZ, RZ, -0x5a255ed9 ;  /* 0xa5daa127ff167424 */ /* 0x000fe400078e00ff */
[----:B------:R-:W-:-:S07]  /*1d4e0*/  IMAD.MOV.U32 R23, RZ, RZ, -0x408f51aa ;  /* 0xbf70ae56ff177424 */ /* 0x000fce00078e00ff */
.L_x_4333:
        /* <DEDUP_REMOVED lines=19> */
.L_x_4332:
        /* <DEDUP_REMOVED lines=28> */
.L_x_4335:
[----:B------:R-:W-:Y:S05]  /*1d7e0*/  BSYNC.RECONVERGENT B2 ;  /* 0x0000000000027941 */ /* 0x000fea0003800200 */
.L_x_4334:
[----:B------:R-:W-:Y:S01]  /*1d7f0*/  BSSY.RECONVERGENT B1, `(.L_x_4336) ;  /* 0x0000016000017945 */ /* 0x000fe20003800200 */
[----:B------:R-:W-:Y:S01]  /*1d800*/  IMAD.MOV.U32 R0, RZ, RZ, 0x1 ;  /* 0x00000001ff007424 */ /* 0x000fe200078e00ff */
[----:B------:R-:W-:Y:S01]  /*1d810*/  MOV R20, 0xcbc5fc12 ;  /* 0xcbc5fc1200147802 */ /* 0x000fe20000000f00 */
[----:B------:R-:W-:-:S07]  /*1d820*/  IMAD.MOV.U32 R21, RZ, RZ, -0x4087a384 ;  /* 0xbf785c7cff157424 */ /* 0x000fce00078e00ff */
.L_x_4337:
        /* <DEDUP_REMOVED lines=19> */
.L_x_4336:
        /* <DEDUP_REMOVED lines=28> */
.L_x_4339:
[----:B------:R-:W-:Y:S05]  /*1db20*/  BSYNC.RECONVERGENT B2 ;  /* 0x0000000000027941 */ /* 0x000fea0003800200 */
.L_x_4338:
[----:B------:R-:W-:Y:S01]  /*1db30*/  BSSY.RECONVERGENT B1, `(.L_x_4340) ;  /* 0x0000016000017945 */ /* 0x000fe20003800200 */
[----:B------:R-:W-:Y:S01]  /*1db40*/  IMAD.MOV.U32 R0, RZ, RZ, 0x1 ;  /* 0x00000001ff007424 */ /* 0x000fe200078e00ff */
[----:B------:R-:W-:Y:S01]  /*1db50*/  MOV R23, 0x3f91d1d6 ;  /* 0x3f91d1d600177802 */ /* 0x000fe20000000f00 */
[----:B------:R-:W-:-:S07]  /*1db60*/  IMAD.MOV.U32 R22, RZ, RZ, 0x50ed0c93 ;  /* 0x50ed0c93ff167424 */ /* 0x000fce00078e00ff */
.L_x_4341:
        /* <DEDUP_REMOVED lines=19> */
.L_x_4340:
        /* <DEDUP_REMOVED lines=28> */
.L_x_4343:
[----:B------:R-:W-:Y:S05]  /*1de60*/  BSYNC.RECONVERGENT B2 ;  /* 0x0000000000027941 */ /* 0x000fea0003800200 */
.L_x_4342:
[----:B------:R-:W-:Y:S01]  /*1de70*/  BSSY.RECONVERGENT B1, `(.L_x_4344) ;  /* 0x0000016000017945 */ /* 0x000fe20003800200 */
[----:B------:R-:W-:Y:S01]  /*1de80*/  MOV R0, 0x1 ;  /* 0x0000000100007802 */ /* 0x000fe20000000f00 */
[----:B------:R-:W-:Y:S02]  /*1de90*/  IMAD.MOV.U32 R20, RZ, RZ, 0x5c03d2e9 ;  /* 0x5c03d2e9ff147424 */ /* 0x000fe400078e00ff */
[----:B------:R-:W-:-:S07]  /*1dea0*/  IMAD.MOV.U32 R21, RZ, RZ, 0x3f9ef9a0 ;  /* 0x3f9ef9a0ff157424 */ /* 0x000fce00078e00ff */
.L_x_4345:
        /* <DEDUP_REMOVED lines=19> */
.L_x_4344:
        /* <DEDUP_REMOVED lines=28> */
.L_x_4347:
[----:B------:R-:W-:Y:S05]  /*1e1a0*/  BSYNC.RECONVERGENT B2 ;  /* 0x0000000000027941 */ /* 0x000fea0003800200 */
.L_x_4346:
[----:B------:R-:W-:Y:S01]  /*1e1b0*/  BSSY.RECONVERGENT B1, `(.L_x_4348) ;  /* 0x0000016000017945 */ /* 0x000fe20003800200 */
[----:B------:R-:W-:Y:S01]  /*1e1c0*/  IMAD.MOV.U32 R0, RZ, RZ, 0x1 ;  /* 0x00000001ff007424 */ /* 0x000fe200078e00ff */
[----:B------:R-:W-:Y:S01]  /*1e1d0*/  MOV R22, 0x5f50d178 ;  /* 0x5f50d17800167802 */ /* 0x000fe20000000f00 */
[----:B------:R-:W-:-:S07]  /*1e1e0*/  IMAD.MOV.U32 R23, RZ, RZ, -0x4046a498 ;  /* 0xbfb95b68ff177424 */ /* 0x000fce00078e00ff */
.L_x_4349:
        /* <DEDUP_REMOVED lines=19> */
.L_x_4348:
        /* <DEDUP_REMOVED lines=28> */
.L_x_4351:
[----:B------:R-:W-:Y:S05]  /*1e4e0*/  BSYNC.RECONVERGENT B2 ;  /* 0x0000000000027941 */ /* 0x000fea0003800200 */
.L_x_4350:
[----:B------:R-:W-:Y:S01]  /*1e4f0*/  HFMA2 R21, -RZ, RZ, -1.9462890625, -0.00190639495849609375 ;  /* 0xbfc997cfff157431 */ /* 0x000fe200000001ff */
[----:B------:R-:W-:Y:S01]  /*1e500*/  BSSY.RECONVERGENT B1, `(.L_x_4352) ;  /* 0x0000015000017945 */ /* 0x000fe20003800200 */
[----:B------:R-:W-:Y:S02]  /*1e510*/  IMAD.MOV.U32 R0, RZ, RZ, 0x1 ;  /* 0x00000001ff007424 */ /* 0x000fe400078e00ff */
[----:B------:R-:W-:-:S07]  /*1e520*/  IMAD.MOV.U32 R20, RZ, RZ, -0x3bccff5e ;  /* 0xc43300a2ff147424 */ /* 0x000fce00078e00ff */
.L_x_4353:
        /* <DEDUP_REMOVED lines=19> */
.L_x_4352:
        /* <DEDUP_REMOVED lines=28> */
.L_x_4355:
[----:B------:R-:W-:Y:S05]  /*1e820*/  BSYNC.RECONVERGENT B2 ;  /* 0x0000000000027941 */ /* 0x000fea0003800200 */
.L_x_4354:
[----:B------:R-:W-:Y:S01]  /*1e830*/  BSSY.RECONVERGENT B1, `(.L_x_4356) ;  /* 0x0000016000017945 */ /* 0x000fe20003800200 */
[----:B------:R-:W-:Y:S01]  /*1e840*/  MOV R0, 0x1 ;  /* 0x0000000100007802 */ /* 0x000fe20000000f00 */
[----:B------:R-:W-:Y:S02]  /*1e850*/  IMAD.MOV.U32 R22, RZ, RZ, -0x45e261fc ;  /* 0xba1d9e04ff167424 */ /* 0x000fe400078e00ff */
[----:B------:R-:W-:-:S07]  /*1e860*/  IMAD.MOV.U32 R23, RZ, RZ, 0x3fe72e2b ;  /* 0x3fe72e2bff177424 */ /* 0x000fce00078e00ff */
.L_x_4357:
        /* <DEDUP_REMOVED lines=19> */
.L_x_4356:
        /* <DEDUP_REMOVED lines=28> */
.L_x_4359:
[----:B------:R-:W-:Y:S05]  /*1eb60*/  BSYNC.RECONVERGENT B2 ;  /* 0x0000000000027941 */ /* 0x000fea0003800200 */
.L_x_4358:
[----:B------:R-:W-:Y:S01]  /*1eb70*/  HFMA2 R20, -RZ, RZ, 0.000501155853271484375, -0.44384765625 ;  /* 0x101bb71aff147431 */ /* 0x000fe200000001ff */
[----:B------:R-:W-:Y:S01]  /*1eb80*/  BSSY.RECONVERGENT B1, `(.L_x_4360) ;  /* 0x0000015000017945 */ /* 0x000fe20003800200 */
[----:B------:R-:W-:Y:S02]  /*1eb90*/  IMAD.MOV.U32 R0, RZ, RZ, 0x1 ;  /* 0x00000001ff007424 */ /* 0x000fe400078e00ff */
[----:B------:R-:W-:-:S07]  /*1eba0*/  IMAD.MOV.U32 R21, RZ, RZ, 0x3ffaab9a ;  /* 0x3ffaab9aff157424 */ /* 0x000fce00078e00ff */
.L_x_4361:
        /* <DEDUP_REMOVED lines=19> */
.L_x_4360:
        /* <DEDUP_REMOVED lines=28> */
.L_x_4363:
[----:B------:R-:W-:Y:S05]  /*1eea0*/  BSYNC.RECONVERGENT B2 ;  /* 0x0000000000027941 */ /* 0x000fea0003800200 */
.L_x_4362:
[----:B------:R-:W-:Y:S01]  /*1eeb0*/  BSSY.RECONVERGENT B1, `(.L_x_4364) ;  /* 0x0000016000017945 */ /* 0x000fe20003800200 */
[----:B------:R-:W-:Y:S01]  /*1eec0*/  IMAD.MOV.U32 R0, RZ, RZ, 0x1 ;  /* 0x00000001ff007424 */ /* 0x000fe200078e00ff */
[----:B------:R-:W-:Y:S01]  /*1eed0*/  MOV R27, 0xc01a79ae ;  /* 0xc01a79ae001b7802 */ /* 0x000fe20000000f00 */
[----:B------:R-:W-:-:S07]  /*1eee0*/  IMAD.MOV.U32 R26, RZ, RZ, -0x755502fe ;  /* 0x8aaafd02ff1a7424 */ /* 0x000fce00078e00ff */
.L_x_4365:
        /* <DEDUP_REMOVED lines=19> */
.L_x_4364:
        /* <DEDUP_REMOVED lines=28> */
.L_x_4367:
[----:B------:R-:W-:Y:S05]  /*1f1e0*/  BSYNC.RECONVERGENT B2 ;  /* 0x0000000000027941 */ /* 0x000fea0003800200 */
.L_x_4366:
[----:B------:R-:W-:Y:S01]  /*1f1f0*/  BSSY.RECONVERGENT B1, `(.L_x_4368) ;  /* 0x0000016000017945 */ /* 0x000fe20003800200 */
[----:B------:R-:W-:Y:S01]  /*1f200*/  MOV R0, 0x1 ;  /* 0x0000000100007802 */ /* 0x000fe20000000f00 */
[----:B------:R-:W-:Y:S02]  /*1f210*/  IMAD.MOV.U32 R22, RZ, RZ, 0x4df23f8f ;  /* 0x4df23f8fff167424 */ /* 0x000fe400078e00ff */
[----:B------:R-:W-:-:S07]  /*1f220*/  IMAD.MOV.U32 R23, RZ, RZ, -0x3fcee326 ;  /* 0xc0311cdaff177424 */ /* 0x000fce00078e00ff */
.L_x_4369:
        /* <DEDUP_REMOVED lines=19> */
.L_x_4368:
        /* <DEDUP_REMOVED lines=28> */
.L_x_4371:
[----:B------:R-:W-:Y:S05]  /*1f520*/  BSYNC.RECONVERGENT B2 ;  /* 0x0000000000027941 */ /* 0x000fea0003800200 */
.L_x_4370:
[----:B------:R-:W-:Y:S01]  /*1f530*/  BSSY.RECONVERGENT B1, `(.L_x_4372) ;  /* 0x0000016000017945 */ /* 0x000fe20003800200 */
[----:B------:R-:W-:Y:S01]  /*1f540*/  IMAD.MOV.U32 R0, RZ, RZ, 0x1 ;  /* 0x00000001ff007424 */ /* 0x000fe200078e00ff */
[----:B------:R-:W-:Y:S01]  /*1f550*/  MOV R20, 0x311f1460 ;  /* 0x311f146000147802 */ /* 0x000fe20000000f00 */
[----:B------:R-:W-:-:S07]  /*1f560*/  IMAD.MOV.U32 R21, RZ, RZ, 0x405278fb ;  /* 0x405278fbff157424 */ /* 0x000fce00078e00ff */
.L_x_4373:
        /* <DEDUP_REMOVED lines=19> */
.L_x_4372:
        /* <DEDUP_REMOVED lines=28> */
.L_x_4375:
[----:B------:R-:W-:Y:S05]  /*1f860*/  BSYNC.RECONVERGENT B2 ;  /* 0x0000000000027941 */ /* 0x000fea0003800200 */
.L_x_4374:
[----:B------:R-:W-:Y:S01]  /*1f870*/  HFMA2 R23, -RZ, RZ, 2.20703125, -8.2194805145263671875e-05 ;  /* 0x406a8563ff177431 */ /* 0x000fe200000001ff */
[----:B------:R-:W-:Y:S01]  /*1f880*/  BSSY.RECONVERGENT B1, `(.L_x_4376) ;  /* 0x0000015000017945 */ /* 0x000fe20003800200 */
[----:B------:R-:W-:Y:S02]  /*1f890*/  IMAD.MOV.U32 R0, RZ, RZ, 0x1 ;  /* 0x00000001ff007424 */ /* 0x000fe400078e00ff */
[----:B------:R-:W-:-:S07]  /*1f8a0*/  IMAD.MOV.U32 R22, RZ, RZ, 0x4b8ba3fd ;  /* 0x4b8ba3fdff167424 */ /* 0x000fce00078e00ff */
.L_x_4377:
        /* <DEDUP_REMOVED lines=19> */
.L_x_4376:
[----:B------:R-:W-:-:S08]  /*1f9e0*/  DMUL R22, R22, R6 ;  /* 0x0000000616167228 */ /* 0x000fd00000000000 */
[----:B------:R-:W-:-:S14]  /*1f9f0*/  DSETP.GT.AND P0, PT, |R22|, |R20|, PT ;  /* 0x400000141600722a */ /* 0x000fdc0003f04200 */
[----:B------:R-:W-:Y:S05]  /*1fa00*/  @P0 BRA `(.L_x_4285) ;  /* 0x0000000000d00947 */ /* 0x000fea0003800000 */
[----:B------:R-:W-:-:S08]  /*1fa10*/  DADD R2, R2, R22 ;  /* 0x0000000002027229 */ /* 0x000fd00000000016 */
[----:B------:R-:W-:-:S08]  /*1fa20*/  DMUL R4, |R2|, 1.1102230246251565404e-16 ;  /* 0x3ca0000002047828 */ /* 0x000fd00000000200 */
[----:B------:R-:W-:-:S14]  /*1fa30*/  DSETP.GEU.AND P0, PT, |R22|, R4, PT ;  /* 0x000000041600722a */ /* 0x000fdc0003f0e200 */
[----:B------:R-:W-:Y:S05]  /*1fa40*/  @!P0 BRA `(.L_x_4285) ;  /* 0x0000000000c08947 */ /* 0x000fea0003800000 */
[----:B------:R-:W-:Y:S01]  /*1fa50*/  BSSY.RECONVERGENT B1, `(.L_x_4378) ;  /* 0x0000016000017945 */ /* 0x000fe20003800200 */
[----:B------:R-:W-:Y:S01]  /*1fa60*/  IMAD.MOV.U32 R0, RZ, RZ, 0x1 ;  /* 0x00000001ff007424 */ /* 0x000fe200078e00ff */
[----:B------:R-:W-:Y:S01]  /*1fa70*/  MOV R21, 0xc08eecc5 ;  /* 0xc08eecc500157802 */ /* 0x000fe20000000f00 */
[----:B------:R-:W-:-:S07]  /*1fa80*/  IMAD.MOV.U32 R20, RZ, RZ, 0x7d9b7a22 ;  /* 0x7d9b7a22ff147424 */ /* 0x000fce00078e00ff */
.L_x_4379:
        /* <DEDUP_REMOVED lines=19> */
.L_x_4378:
        /* <DEDUP_REMOVED lines=21> */
.L_x_4381:
[----:B------:R-:W-:Y:S05]  /*1fd10*/  BSYNC.RECONVERGENT B2 ;  /* 0x0000000000027941 */ /* 0x000fea0003800200 */
.L_x_4380:
[----:B------:R-:W-:-:S08]  /*1fd20*/  DMUL R4, R20, R4 ;  /* 0x0000000414047228 */ /* 0x000fd00000000000 */
[----:B------:R-:W-:-:S14]  /*1fd30*/  DSETP.GT.AND P0, PT, |R4|, |R22|, PT ;  /* 0x400000160400722a */ /* 0x000fdc0003f04200 */
[----:B------:R-:W-:-:S11]  /*1fd40*/  @!P0 DADD R2, R2, R4 ;  /* 0x0000000002028229 */ /* 0x000fd60000000004 */
.L_x_4285:
[----:B------:R-:W-:Y:S05]  /*1fd50*/  BSYNC.RECONVERGENT B0 ;  /* 0x0000000000007941 */ /* 0x000fea0003800200 */
.L_x_4284:
[----:B------:R-:W-:Y:S01]  /*1fd60*/  LOP3.LUT R5, R15, 0x7fffffff, RZ, 0xc0, !PT ;  /* 0x7fffffff0f057812 */ /* 0x000fe200078ec0ff */
[----:B------:R-:W-:Y:S03]  /*1fd70*/  BSSY.RECONVERGENT B0, `(.L_x_4382) ;  /* 0x00000a6000007945 */ /* 0x000fe60003800200 */
[----:B------:R-:W-:-:S13]  /*1fd80*/  ISETP.GT.U32.AND P0, PT, R5, 0x7fefffff, PT ;  /* 0x7fefffff0500780c */ /* 0x000fda0003f04070 */
[----:B------:R-:W-:Y:S05]  /*1fd90*/  @P0 BRA `(.L_x_4383) ;  /* 0x0000000800680947 */ /* 0x000fea0003800000 */
[----:B------:R-:W-:Y:S01]  /*1fda0*/  MOV R4, R14 ;  /* 0x0000000e00047202 */ /* 0x000fe20000000f00 */
[----:B------:R-:W-:Y:S01]  /*1fdb0*/  IMAD.MOV.U32 R10, RZ, RZ, RZ ;  /* 0x000000ffff0a7224 */ /* 0x000fe200078e00ff */
[----:B------:R-:W-:Y:S01]  /*1fdc0*/  UMOV UR4, 0xd4e0bfd7 ;  /* 0xd4e0bfd700047882 */ /* 0x000fe20000000000 */
[----:B------:R-:W-:Y:S01]  /*1fdd0*/  UMOV UR5, 0x3df8774a ;  /* 0x3df8774a00057882 */ /* 0x000fe20000000000 */
[----:B------:R-:W-:Y:S02]  /*1fde0*/  IMAD.MOV.U32 R26, RZ, RZ, 0x652b82fe ;  /* 0x652b82feff1a7424 */ /* 0x000fe400078e00ff */
[----:B------:R-:W-:Y:S01]  /*1fdf0*/  HFMA2 R23, -RZ, RZ, 1.984375, 0 ;  /* 0x3ff00000ff177431 */ /* 0x000fe200000001ff */
[C---:B------:R-:W-:Y:S01]  /*1fe00*/  DADD R8, R4.reuse, 4 ;  /* 0x4010000004087429 */ /* 0x040fe20000000000 */
[----:B------:R-:W-:Y:S01]  /*1fe10*/  IMAD.MOV.U32 R27, RZ, RZ, 0x3ff71547 ;  /* 0x3ff71547ff1b7424 */ /* 0x000fe200078e00ff */
[----:B------:R-:W-:Y:S01]  /*1fe20*/  DMUL R24, R4, -R4 ;  /* 0x8000000404187228 */ /* 0x000fe20000000000 */
[----:B------:R-:W-:Y:S01]  /*1fe30*/  IMAD.MOV.U32 R22, RZ, RZ, 0x0 ;  /* 0x00000000ff167424 */ /* 0x000fe200078e00ff */
[----:B------:R-:W-:-:S02]  /*1fe40*/  ISETP.GT.U32.AND P0, PT, R5, 0x403b4000, PT ;  /* 0x403b40000500780c */ /* 0x000fc40003f04070 */
[----:B------:R-:W0:Y:S04]  /*1fe50*/  MUFU.RCP64H R11, R9 ;  /* 0x00000009000b7308 */ /* 0x000e280000001800 */
[----:B------:R-:W-:-:S10]  /*1fe60*/  DFMA R26, R24, R26, 6.75539944105574400000e+15 ;  /* 0x43380000181a742b */ /* 0x000fd4000000001a */
[----:B------:R-:W-:Y:S01]  /*1fe70*/  LEA.HI R0, R26, R26, RZ, 0x1 ;  /* 0x0000001a1a007211 */ /* 0x000fe200078f08ff */
[----:B0-----:R-:W-:Y:S02]  /*1fe80*/  DFMA R6, -R8, R10, 1 ;  /* 0x3ff000000806742b */ /* 0x001fe4000000010a */
[----:B------:R-:W-:-:S06]  /*1fe90*/  DADD R8, R26, -6.75539944105574400000e+15 ;  /* 0xc33800001a087429 */ /* 0x000fcc0000000000 */
[----:B------:R-:W-:Y:S02]  /*1fea0*/  DFMA R20, R6, R6, R6 ;  /* 0x000000060614722b */ /* 0x000fe40000000006 */
[----:B------:R-:W-:-:S06]  /*1feb0*/  DADD R6, R4, -4 ;  /* 0xc010000004067429 */ /* 0x000fcc0000000000 */
[----:B------:R-:W-:-:S08]  /*1fec0*/  DFMA R20, R10, R20, R10 ;  /* 0x000000140a14722b */ /* 0x000fd0000000000a */
[----:B------:R-:W-:-:S08]  /*1fed0*/  DMUL R6, R6, R20 ;  /* 0x0000001406067228 */ /* 0x000fd00000000000 */
[----:B------:R-:W-:-:S08]  /*1fee0*/  DADD R10, R6, 1 ;  /* 0x3ff00000060a7429 */ /* 0x000fd00000000000 */
[----:B------:R-:W-:-:S08]  /*1fef0*/  DFMA R10, R10, -4, R4 ;  /* 0xc01000000a0a782b */ /* 0x000fd00000000004 */
[----:B------:R-:W-:-:S08]  /*1ff00*/  DFMA R10, R4, -R6, R10 ;  /* 0x80000006040a722b */ /* 0x000fd0000000000a */
[----:B------:R-:W-:Y:S01]  /*1ff10*/  DFMA R10, R20, R10, R6 ;  /* 0x0000000a140a722b */ /* 0x000fe20000000006 */
[----:B------:R-:W-:Y:S01]  /*1ff20*/  IMAD.MOV.U32 R6, RZ, RZ, -0x2fc2cd8 ;  /* 0xfd03d328ff067424 */ /* 0x000fe200078e00ff */
[----:B------:R-:W-:-:S06]  /*1ff30*/  MOV R7, 0x3e44e1c6 ;  /* 0x3e44e1c600077802 */ /* 0x000fcc0000000f00 */
[----:B------:R-:W-:Y:S01]  /*1ff40*/  DFMA R6, R10, -UR4, -R6 ;  /* 0x800000040a067c2b */ /* 0x000fe20008000806 */
[----:B------:R-:W-:Y:S01]  /*1ff50*/  UMOV UR4, 0x9f7a56b6 ;  /* 0x9f7a56b600047882 */ /* 0x000fe20000000000 */
[----:B------:R-:W-:-:S06]  /*1ff60*/  UMOV UR5, 0x3e433014 ;  /* 0x3e43301400057882 */ /* 0x000fcc0000000000 */
[----:B------:R-:W-:Y:S01]  /*1ff70*/  DFMA R6, R10, R6, -UR4 ;  /* 0x800000040a067e2b */ /* 0x000fe20008000006 */
        /* <DEDUP_REMOVED lines=26> */
[----:B------:R-:W-:Y:S01]  /*20120*/  DFMA R6, R10, R6, -UR4 ;  /* 0x800000040a067e2b */ /* 0x000fe20008000006 */
[----:B------:R-:W-:Y:S01]  /*20130*/  UMOV UR4, 0xfefa39ef ;  /* 0xfefa39ef00047882 */ /* 0x000fe20000000000 */
[----:B------:R-:W-:Y:S02]  /*20140*/  UMOV UR5, 0x3fe62e42 ;  /* 0x3fe62e4200057882 */ /* 0x000fe40000000000 */
[--C-:B------:R-:W-:Y:S01]  /*20150*/  DFMA R20, R8, -UR4, R24.reuse ;  /* 0x8000000408147c2b */ /* 0x100fe20008000018 */
[----:B------:R-:W-:Y:S01]  /*20160*/  UMOV UR4, 0xe68c1713 ;  /* 0xe68c171300047882 */ /* 0x000fe20000000000 */
[----:B------:R-:W-:Y:S01]  /*20170*/  UMOV UR5, 0x3f48d4ab ;  /* 0x3f48d4ab00057882 */ /* 0x000fe20000000000 */
[----:B------:R-:W-:Y:S02]  /*20180*/  DFMA R24, -R4, R4, -R24 ;  /* 0x000000040418722b */ /* 0x000fe40000000918 */
[----:B------:R-:W-:Y:S01]  /*20190*/  DFMA R6, R10, R6, -UR4 ;  /* 0x800000040a067e2b */ /* 0x000fe20008000006 */
[----:B------:R-:W-:Y:S01]  /*201a0*/  UMOV UR4, 0x3b39803f ;  /* 0x3b39803f00047882 */ /* 0x000fe20000000000 */
[----:B------:R-:W-:-:S02]  /*201b0*/  UMOV UR5, 0x3c7abc9e ;  /* 0x3c7abc9e00057882 */ /* 0x000fc40000000000 */
[----:B------:R-:W-:Y:S01]  /*201c0*/  DFMA R28, R8, -UR4, R20 ;  /* 0x80000004081c7c2b */ /* 0x000fe20008000014 */
[----:B------:R-:W-:Y:S01]  /*201d0*/  UMOV UR4, 0x210dd6b4 ;  /* 0x210dd6b400047882 */ /* 0x000fe20000000000 */
[----:B------:R-:W-:Y:S01]  /*201e0*/  UMOV UR5, 0x3f749c67 ;  /* 0x3f749c6700057882 */ /* 0x000fe20000000000 */
[----:B------:R-:W-:Y:S01]  /*201f0*/  MOV R8, 0xfca213ea ;  /* 0xfca213ea00087802 */ /* 0x000fe20000000f00 */
[----:B------:R-:W-:Y:S01]  /*20200*/  IMAD.MOV.U32 R9, RZ, RZ, 0x3e928af3 ;  /* 0x3e928af3ff097424 */ /* 0x000fe200078e00ff */
[----:B------:R-:W-:Y:S01]  /*20210*/  DFMA R6, R10, R6, UR4 ;  /* 0x000000040a067e2b */ /* 0x000fe20008000006 */
[----:B------:R-:W-:Y:S01]  /*20220*/  UMOV UR4, 0x69ce2bdf ;  /* 0x69ce2bdf00047882 */ /* 0x000fe20000000000 */
[----:B------:R-:W-:-:S03]  /*20230*/  UMOV UR5, 0x3e5ade15 ;  /* 0x3e5ade1500057882 */ /* 0x000fc60000000000 */
[----:B------:R-:W-:Y:S01]  /*20240*/  DFMA R8, R28, UR4, R8 ;  /* 0x000000041c087c2b */ /* 0x000fe20008000008 */
[----:B------:R-:W-:Y:S01]  /*20250*/  UMOV UR4, 0x8568e357 ;  /* 0x8568e35700047882 */ /* 0x000fe20000000000 */
[----:B------:R-:W-:Y:S02]  /*20260*/  UMOV UR5, 0x3f909623 ;  /* 0x3f90962300057882 */ /* 0x000fe40000000000 */
[----:B------:R-:W-:Y:S01]  /*20270*/  DFMA R6, R10, R6, -UR4 ;  /* 0x800000040a067e2b */ /* 0x000fe20008000006 */
[----:B------:R-:W-:Y:S01]  /*20280*/  UMOV UR4, 0x62401315 ;  /* 0x6240131500047882 */ /* 0x000fe20000000000 */
[----:B------:R-:W-:Y:S02]  /*20290*/  UMOV UR5, 0x3ec71dee ;  /* 0x3ec71dee00057882 */ /* 0x000fe40000000000 */
[----:B------:R-:W-:Y:S01]  /*202a0*/  DFMA R8, R28, R8, UR4 ;  /* 0x000000041c087e2b */ /* 0x000fe20008000008 */
[----:B------:R-:W-:Y:S01]  /*202b0*/  UMOV UR4, 0xdf8c2dc9 ;  /* 0xdf8c2dc900047882 */ /* 0x000fe20000000000 */
[----:B------:R-:W-:-:S02]  /*202c0*/  UMOV UR5, 0x3fa3079e ;  /* 0x3fa3079e00057882 */ /* 0x000fc40000000000 */
[----:B------:R-:W-:Y:S01]  /*202d0*/  DFMA R6, R10, R6, UR4 ;  /* 0x000000040a067e2b */ /* 0x000fe20008000006 */
[----:B------:R-:W-:Y:S01]  /*202e0*/  UMOV UR4, 0x7c89eb71 ;  /* 0x7c89eb7100047882 */ /* 0x000fe20000000000 */
[----:B------:R-:W-:Y:S02]  /*202f0*/  UMOV UR5, 0x3efa0199 ;  /* 0x3efa019900057882 */ /* 0x000fe40000000000 */
[----:B------:R-:W-:Y:S01]  /*20300*/  DFMA R20, R28, R8, UR4 ;  /* 0x000000041c147e2b */ /* 0x000fe20008000008 */
[----:B------:R-:W-:Y:S01]  /*20310*/  UMOV UR4, 0xdff601fc ;  /* 0xdff601fc00047882 */ /* 0x000fe20000000000 */
[----:B------:R-:W-:Y:S01]  /*20320*/  UMOV UR5, 0x3fb0fb06 ;  /* 0x3fb0fb0600057882 */ /* 0x000fe20000000000 */
[----:B------:R-:W-:Y:S02]  /*20330*/  DFMA R8, R4, 2, R22 ;  /* 0x400000000408782b */ /* 0x000fe40000000016 */
[----:B------:R-:W-:Y:S01]  /*20340*/  DFMA R6, R10, R6, -UR4 ;  /* 0x800000040a067e2b */ /* 0x000fe20008000006 */
[----:B------:R-:W-:Y:S01]  /*20350*/  UMOV UR4, 0x14761f65 ;  /* 0x14761f6500047882 */ /* 0x000fe20000000000 */
[----:B------:R-:W-:-:S02]  /*20360*/  UMOV UR5, 0x3f2a01a0 ;  /* 0x3f2a01a000057882 */ /* 0x000fc40000000000 */
[----:B------:R-:W-:Y:S01]  /*20370*/  DFMA R22, R28, R20, UR4 ;  /* 0x000000041c167e2b */ /* 0x000fe20008000014 */
[----:B------:R-:W-:Y:S01]  /*20380*/  UMOV UR4, 0x4dfbcdc ;  /* 0x04dfbcdc00047882 */ /* 0x000fe20000000000 */
[----:B------:R-:W-:Y:S01]  /*20390*/  UMOV UR5, 0x3fb7fee0 ;  /* 0x3fb7fee000057882 */ /* 0x000fe20000000000 */
[----:B------:R-:W0:Y:S01]  /*203a0*/  MUFU.RCP64H R21, R9 ;  /* 0x0000000900157308 */ /* 0x000e220000001800 */
[----:B------:R-:W-:Y:S01]  /*203b0*/  DFMA R6, R10, R6, UR4 ;  /* 0x000000040a067e2b */ /* 0x000fe20008000006 */
[----:B------:R-:W-:Y:S01]  /*203c0*/  UMOV UR4, 0x1852b7af ;  /* 0x1852b7af00047882 */ /* 0x000fe20000000000 */
[----:B------:R-:W-:Y:S01]  /*203d0*/  UMOV UR5, 0x3f56c16c ;  /* 0x3f56c16c00057882 */ /* 0x000fe20000000000 */
[----:B------:R-:W-:Y:S01]  /*203e0*/  IMAD.MOV.U32 R20, RZ, RZ, RZ ;  /* 0x000000ffff147224 */ /* 0x000fe200078e00ff */
[----:B------:R-:W-:Y:S01]  /*203f0*/  DFMA R22, R28, R22, UR4 ;  /* 0x000000041c167e2b */ /* 0x000fe20008000016 */
[----:B------:R-:W-:Y:S01]  /*20400*/  UMOV UR4, 0x3c3db8c6 ;  /* 0x3c3db8c600047882 */ /* 0x000fe20000000000 */
[----:B------:R-:W-:-:S02]  /*20410*/  UMOV UR5, 0x3fb9ddb2 ;  /* 0x3fb9ddb200057882 */ /* 0x000fc40000000000 */
[----:B------:R-:W-:Y:S01]  /*20420*/  DFMA R6, R10, R6, -UR4 ;  /* 0x800000040a067e2b */ /* 0x000fe20008000006 */
[----:B------:R-:W-:Y:S01]  /*20430*/  UMOV UR4, 0x11122322 ;  /* 0x1112232200047882 */ /* 0x000fe20000000000 */
[----:B------:R-:W-:Y:S02]  /*20440*/  UMOV UR5, 0x3f811111 ;  /* 0x3f81111100057882 */ /* 0x000fe40000000000 */
[----:B------:R-:W-:Y:S01]  /*20450*/  DFMA R30, R28, R22, UR4 ;  /* 0x000000041c1e7e2b */ /* 0x000fe20008000016 */
[----:B------:R-:W-:Y:S01]  /*20460*/  UMOV UR4, 0xfcfa5fda ;  /* 0xfcfa5fda00047882 */ /* 0x000fe20000000000 */
[----:B------:R-:W-:Y:S02]  /*20470*/  UMOV UR5, 0x3fb16ece ;  /* 0x3fb16ece00057882 */ /* 0x000fe40000000000 */
[----:B------:R-:W-:Y:S01]  /*20480*/  DFMA R6, R10, R6, UR4 ;  /* 0x000000040a067e2b */ /* 0x000fe20008000006 */
[----:B------:R-:W-:Y:S01]  /*20490*/  UMOV UR4, 0x555502a1 ;  /* 0x555502a100047882 */ /* 0x000fe20000000000 */
[----:B------:R-:W-:Y:S01]  /*204a0*/  UMOV UR5, 0x3fa55555 ;  /* 0x3fa5555500057882 */ /* 0x000fe20000000000 */
[----:B0-----:R-:W-:-:S02]  /*204b0*/  DFMA R22, -R8, R20, 1 ;  /* 0x3ff000000816742b */ /* 0x001fc40000000114 */
[----:B------:R-:W-:Y:S01]  /*204c0*/  DFMA R30, R28, R30, UR4 ;  /* 0x000000041c1e7e2b */ /* 0x000fe2000800001e */
[----:B------:R-:W-:Y:S01]  /*204d0*/  UMOV UR4, 0xf66fb6d6 ;  /* 0xf66fb6d600047882 */ /* 0x000fe20000000000 */
[----:B------:R-:W-:Y:S02]  /*204e0*/  UMOV UR5, 0x3f8f7f5d ;  /* 0x3f8f7f5d00057882 */ /* 0x000fe40000000000 */
[----:B------:R-:W-:Y:S01]  /*204f0*/  DFMA R6, R10, R6, UR4 ;  /* 0x000000040a067e2b */ /* 0x000fe20008000006 */
[----:B------:R-:W-:Y:S01]  /*20500*/  UMOV UR4, 0x55555511 ;  /* 0x5555551100047882 */ /* 0x000fe20000000000 */
[----:B------:R-:W-:Y:S01]  /*20510*/  UMOV UR5, 0x3fc55555 ;  /* 0x3fc5555500057882 */ /* 0x000fe20000000000 */
[----:B------:R-:W-:Y:S02]  /*20520*/  DFMA R22, R22, R22, R22 ;  /* 0x000000161616722b */ /* 0x000fe40000000016 */
[----:B------:R-:W-:Y:S01]  /*20530*/  DFMA R30, R28, R30, UR4 ;  /* 0x000000041c1e7e2b */ /* 0x000fe2000800001e */
[----:B------:R-:W-:Y:S01]  /*20540*/  UMOV UR4, 0xd154a29d ;  /* 0xd154a29d00047882 */ /* 0x000fe20000000000 */
[----:B------:R-:W-:-:S02]  /*20550*/  UMOV UR5, 0x3fc1df1a ;  /* 0x3fc1df1a00057882 */ /* 0x000fc40000000000 */
[----:B------:R-:W-:Y:S01]  /*20560*/  DFMA R6, R10, R6, -UR4 ;  /* 0x800000040a067e2b */ /* 0x000fe20008000006 */
[----:B------:R-:W-:Y:S01]  /*20570*/  UMOV UR4, 0xb ;  /* 0x0000000b00047882 */ /* 0x000fe20000000000 */
[----:B------:R-:W-:Y:S01]  /*20580*/  UMOV UR5, 0x3fe00000 ;  /* 0x3fe0000000057882 */ /* 0x000fe20000000000 */
[----:B------:R-:W-:Y:S02]  /*20590*/  DFMA R22, R20, R22, R20 ;  /* 0x000000161416722b */ /* 0x000fe40000000014 */
[----:B------:R-:W-:Y:S01]  /*205a0*/  DFMA R30, R28, R30, UR4 ;  /* 0x000000041c1e7e2b */ /* 0x000fe2000800001e */
[----:B------:R-:W-:Y:S01]  /*205b0*/  UMOV UR4, 0x16e9fd7f ;  /* 0x16e9fd7f00047882 */ /* 0x000fe20000000000 */
[----:B------:R-:W-:Y:S01]  /*205c0*/  UMOV UR5, 0x3ff3ba59 ;  /* 0x3ff3ba5900057882 */ /* 0x000fe20000000000 */
[----:B------:R-:W-:Y:S01]  /*205d0*/  SHF.R.S32.HI R21, RZ, 0x1, R0 ;  /* 0x00000001ff157819 */ /* 0x000fe20000011400 */
[----:B------:R-:W-:-:S04]  /*205e0*/  DFMA R6, R10, R6, UR4 ;  /* 0x000000040a067e2b */ /* 0x000fc80008000006 */
[----:B------:R-:W-:Y:S01]  /*205f0*/  DFMA R30, R28, R30, 1 ;  /* 0x3ff000001c1e742b */ /* 0x000fe2000000001e */
[----:B------:R-:W-:-:S03]  /*20600*/  IMAD.IADD R26, R26, 0x1, -R21 ;  /* 0x000000011a1a7824 */ /* 0x000fc600078e0a15 */
[----:B------:R-:W-:-:S04]  /*20610*/  DMUL R8, R6, R22 ;  /* 0x0000001606087228 */ /* 0x000fc80000000000 */
[----:B------:R-:W-:-:S04]  /*20620*/  DFMA R30, R28, R30, 1 ;  /* 0x3ff000001c1e742b */ /* 0x000fc8000000001e */
[----:B------:R-:W-:-:S06]  /*20630*/  DMUL R10, R8, -2 ;  /* 0xc0000000080a7828 */ /* 0x000fcc0000000000 */
[----:B------:R-:W-:Y:S02]  /*20640*/  LEA R31, R21, R31, 0x14 ;  /* 0x0000001f151f7211 */ /* 0x000fe400078ea0ff */
[----:B------:R-:W-:Y:S01]  /*20650*/  DFMA R10, R4, R10, R6 ;  /* 0x0000000a040a722b */ /* 0x000fe20000000006 */
[----:B------:R-:W-:Y:S01]  /*20660*/  LEA R7, R26, 0x3ff00000, 0x14 ;  /* 0x3ff000001a077811 */ /* 0x000fe200078ea0ff */
[----:B------:R-:W-:-:S06]  /*20670*/  IMAD.MOV.U32 R6, RZ, RZ, RZ ;  /* 0x000000ffff067224 */ /* 0x000fcc00078e00ff */
[----:B------:R-:W-:Y:S02]  /*20680*/  DADD R10, -R8, R10 ;  /* 0x00000000080a7229 */ /* 0x000fe4000000010a */
[----:B------:R-:W-:-:S06]  /*20690*/  DMUL R6, R30, R6 ;  /* 0x000000061e067228 */ /* 0x000fcc0000000000 */
[----:B------:R-:W-:Y:S02]  /*206a0*/  DFMA R10, R22, R10, R8 ;  /* 0x0000000a160a722b */ /* 0x000fe40000000008 */
[----:B------:R-:W-:-:S08]  /*206b0*/  DFMA R24, R6, R24, R6 ;  /* 0x000000180618722b */ /* 0x000fd00000000006 */
[----:B------:R-:W-:-:S10]  /*206c0*/  DMUL R10, R10, R24 ;  /* 0x000000180a0a7228 */ /* 0x000fd40000000000 */
[----:B------:R-:W-:Y:S02]  /*206d0*/  FSEL R6, R10, RZ, !P0 ;  /* 0x000000ff0a067208 */ /* 0x000fe40004000000 */
[----:B------:R-:W-:Y:S02]  /*206e0*/  FSEL R7, R11, RZ, !P0 ;  /* 0x000000ff0b077208 */ /* 0x000fe40004000000 */
[----:B------:R-:W-:-:S04]  /*206f0*/  ISETP.GE.AND P0, PT, R15, RZ, PT ;  /* 0x000000ff0f00720c */ /* 0x000fc80003f06270 */
[----:B------:R-:W-:-:S10]  /*20700*/  DADD R4, -R6, 2 ;  /* 0x4000000006047429 */ /* 0x000fd40000000100 */
[----:B------:R-:W-:Y:S02]  /*20710*/  FSEL R14, R4, R6, !P0 ;  /* 0x00000006040e7208 */ /* 0x000fe40004000000 */
[----:B------:R-:W-:Y:S01]  /*20720*/  FSEL R15, R5, R7, !P0 ;  /* 0x00000007050f7208 */ /* 0x000fe20004000000 */
[----:B------:R-:W-:Y:S06]  /*20730*/  BRA `(.L_x_4384) ;  /* 0x0000000000247947 */ /* 0x000fec0003800000 */
.L_x_4383:
[----:B------:R-:W-:Y:S01]  /*20740*/  DADD R6, R14, R14 ;  /* 0x000000000e067229 */ /* 0x000fe2000000000e */
[----:B------:R-:W-:Y:S02]  /*20750*/  ISETP.GE.AND P0, PT, R15, RZ, PT ;  /* 0x000000ff0f00720c */ /* 0x000fe40003f06270 */
[----:B------:R-:W-:Y:S02]  /*20760*/  ISETP.NE.AND P1, PT, R14, RZ, PT ;  /* 0x000000ff0e00720c */ /* 0x000fe40003f25270 */
[----:B------:R-:W-:Y:S02]  /*20770*/  FSEL R9, RZ, 2, P0 ;  /* 0x40000000ff097808 */ /* 0x000fe40000000000 */
[----:B------:R-:W-:-:S03]  /*20780*/  ISETP.NE.AND P0, PT, R5, 0x7ff00000, PT ;  /* 0x7ff000000500780c */ /* 0x000fc60003f05270 */
[----:B------:R-:W-:Y:S02]  /*20790*/  FSEL R15, R6, RZ, P1 ;  /* 0x000000ff060f7208 */ /* 0x000fe40000800000 */
[-C--:B------:R-:W-:Y:S02]  /*207a0*/  FSEL R5, R9, R7.reuse, !P1 ;  /* 0x0000000709057208 */ /* 0x080fe40004800000 */
[----:B------:R-:W-:Y:S02]  /*207b0*/  FSEL R14, R15, R6, !P0 ;  /* 0x000000060f0e7208 */ /* 0x000fe40004000000 */
[----:B------:R-:W-:-:S07]  /*207c0*/  FSEL R15, R5, R7, !P0 ;  /* 0x00000007050f7208 */ /* 0x000fce0004000000 */
.L_x_4384:
[----:B------:R-:W-:Y:S05]  /*207d0*/  BSYNC.RECONVERGENT B0 ;  /* 0x0000000000007941 */ /* 0x000fea0003800200 */
.L_x_4382:
[----:B------:R-:W-:Y:S01]  /*207e0*/  DMUL R4, R12, -0.5 ;  /* 0xbfe000000c047828 */ /* 0x000fe20000000000 */
[----:B------:R-:W-:Y:S01]  /*207f0*/  IMAD.MOV.U32 R8, RZ, RZ, 0x652b82fe ;  /* 0x652b82feff087424 */ /* 0x000fe200078e00ff */
[----:B------:R-:W-:Y:S01]  /*20800*/  MOV R9, 0x3ff71547 ;  /* 0x3ff7154700097802 */ /* 0x000fe20000000f00 */
[----:B------:R-:W-:Y:S01]  /*20810*/  UMOV UR4, 0xfefa39ef ;  /* 0xfefa39ef00047882 */ /* 0x000fe20000000000 */
[----:B------:R-:W-:Y:S01]  /*20820*/  UMOV UR5, 0x3fe62e42 ;  /* 0x3fe62e4200057882 */ /* 0x000fe20000000000 */
[----:B------:R-:W-:Y:S03]  /*20830*/  BSSY.RECONVERGENT B0, `(.L_x_4385) ;  /* 0x0000038000007945 */ /* 0x000fe60003800200 */
[----:B------:R-:W-:-:S08]  /*20840*/  DMUL R4, R4, R18 ;  /* 0x0000001204047228 */ /* 0x000fd00000000000 */
[----:B------:R-:W-:-:S08]  /*20850*/  DMUL R18, R4, R18 ;  /* 0x0000001204127228 */ /* 0x000fd00000000000 */
        /* <DEDUP_REMOVED lines=9> */
[----:B------:R-:W-:Y:S01]  /*208f0*/  UMOV UR5, 0x3e5ade15 ;  /* 0x3e5ade1500057882 */ /* 0x000fe20000000000 */
[----:B------:R-:W-:-:S06]  /*20900*/  IMAD.MOV.U32 R5, RZ, RZ, 0x3e928af3 ;  /* 0x3e928af3ff057424 */ /* 0x000fcc00078e00ff */
        /* <DEDUP_REMOVED lines=42> */
.L_x_4386:
[----:B------:R-:W-:Y:S05]  /*20bb0*/  BSYNC.RECONVERGENT B0 ;  /* 0x0000000000007941 */ /* 0x000fea0003800200 */
.L_x_4385:
[----:B------:R-:W-:Y:S01]  /*20bc0*/  UMOV UR4, 0x54411744 ;  /* 0x5441174400047882 */ /* 0x000fe20000000000 */
[----:B------:R-:W-:Y:S01]  /*20bd0*/  UMOV UR5, 0x401921fb ;  /* 0x401921fb00057882 */ /* 0x000fe20000000000 */
[----:B------:R-:W-:Y:S01]  /*20be0*/  MOV R8, 0x0 ;  /* 0x0000000000087802 */ /* 0x000fe20000000f00 */
[----:B------:R-:W-:Y:S01]  /*20bf0*/  DMUL R20, R12, UR4 ;  /* 0x000000040c147c28 */ /* 0x000fe20008000000 */
[----:B------:R-:W-:Y:S01]  /*20c00*/  IMAD.MOV.U32 R9, RZ, RZ, 0x3fd80000 ;  /* 0x3fd80000ff097424 */ /* 0x000fe200078e00ff */
[----:B------:R-:W-:Y:S01]  /*20c10*/  BSSY.RECONVERGENT B0, `(.L_x_4387) ;  /* 0x000001a000007945 */ /* 0x000fe20003800200 */
[----:B------:R-:W-:-:S03]  /*20c20*/  DMUL R18, R4, R2 ;  /* 0x0000000204127228 */ /* 0x000fc60000000000 */
        /* <DEDUP_REMOVED lines=20> */
[----:B------:R-:W-:Y:S02]  /*20d70*/  IMAD.MOV.U32 R7, RZ, RZ, R25 ;  /* 0x000000ffff077224 */ /* 0x000fe400078e0019 */
[----:B------:R-:W-:Y:S02]  /*20d80*/  IMAD.MOV.U32 R5, RZ, RZ, R23 ;  /* 0x000000ffff057224 */ /* 0x000fe400078e0017 */
[----:B------:R-:W-:-:S07]  /*20d90*/  IMAD.MOV.U32 R33, RZ, RZ, R13 ;  /* 0x000000ffff217224 */ /* 0x000fce00078e000d */
[----:B------:R-:W-:Y:S05]  /*20da0*/  CALL.REL.NOINC `($__internal_16_$__cuda_sm20_dsqrt_rn_f64_mediumpath_v1) ;  /* 0x000004a0006c7944 */ /* 0x000fea0003c00000 */
.L_x_4388:
[----:B------:R-:W-:Y:S05]  /*20db0*/  BSYNC.RECONVERGENT B0 ;  /* 0x0000000000007941 */ /* 0x000fea0003800200 */
.L_x_4387:
        /* <DEDUP_REMOVED lines=19> */
.L_x_4390:
[----:B------:R-:W-:Y:S05]  /*20ef0*/  BSYNC.RECONVERGENT B0 ;  /* 0x0000000000007941 */ /* 0x000fea0003800200 */
.L_x_4389:
[----:B------:R-:W-:Y:S01]  /*20f00*/  DFMA R4, R14, 0.5, -R4 ;  /* 0x3fe000000e04782b */ /* 0x000fe20000000804 */
[----:B------:R-:W-:Y:S10]  /*20f10*/  BRA `(.L_x_4253) ;  /* 0x0000013800d47947 */ /* 0x000ff40003800000 */
.L_x_4256:
[----:B------:R-:W-:Y:S01]  /*20f20*/  DSETP.GT.AND P0, PT, R12, 200, PT ;  /* 0x406900000c00742a */ /* 0x000fe20003f04000 */
[----:B------:R-:W-:-:S13]  /*20f30*/  BSSY.RELIABLE B0, `(.L_x_4391) ;  /* 0x0000f65000007945 */ /* 0x000fda0003800100 */
[----:B------:R-:W-:Y:S05]  /*20f40*/  @!P0 BRA `(.L_x_4392) ;  /* 0x000000f4008c8947 */ /* 0x000fea0003800000 */
[----:B------:R-:W0:Y:S01]  /*20f50*/  MUFU.RSQ64H R11, R13 ;  /* 0x0000000d000b7308 */ /* 0x000e220000001c00 */
[----:B------:R-:W-:Y:S01]  /*20f60*/  IADD3 R10, PT, PT, R13, -0x3500000, RZ ;  /* 0xfcb000000d0a7810 */ /* 0x000fe20007ffe0ff */
[----:B------:R-:W-:Y:S01]  /*20f70*/  IMAD.MOV.U32 R6, RZ, RZ, 0x0 ;  /* 0x00000000ff067424 */ /* 0x000fe200078e00ff */
[----:B------:R-:W-:Y:S01]  /*20f80*/  BSSY.RECONVERGENT B2, `(.L_x_4393) ;  /* 0x0000017000027945 */ /* 0x000fe20003800200 */
[----:B------:R-:W-:Y:S01]  /*20f90*/  IMAD.MOV.U32 R7, RZ, RZ, 0x3fd80000 ;  /* 0x3fd80000ff077424 */ /* 0x000fe200078e00ff */
        /* <DEDUP_REMOVED lines=19> */
[----:B------:R-:W-:-:S07]  /*210d0*/  IMAD.MOV.U32 R9, RZ, RZ, R13 ;  /* 0x000000ffff097224 */ /* 0x000fce00078e000d */
[----:B------:R-:W-:Y:S05]  /*210e0*/  CALL.REL.NOINC `($__internal_16_$__cuda_sm20_dsqrt_rn_f64_mediumpath_v1) ;  /* 0x0000049c009c7944 */ /* 0x000fea0003c00000 */
.L_x_4394:
[----:B------:R-:W-:Y:S05]  /*210f0*/  BSYNC.RECONVERGENT B2 ;  /* 0x0000000000027941 */ /* 0x000fea0003800200 */
.L_x_4393:
[----:B------:R-:W0:Y:S01]  /*21100*/  MUFU.RCP64H R5, R9 ;  /* 0x0000000900057308 */ /* 0x000e220000001800 */
[----:B------:R-:W-:Y:S01]  /*21110*/  MOV R4, 0x1 ;  /* 0x0000000100047802 */ /* 0x000fe20000000f00 */
[----:B------:R-:W-:Y:S05]  /*21120*/  BSSY.RECONVERGENT B2, `(.L_x_4395) ;  /* 0x0000010000027945 */ /* 0x000fea0003800200 */
[----:B0-----:R-:W-:-:S08]  /*21130*/  DFMA R6, R4, -R8, 1 ;  /* 0x3ff000000406742b */ /* 0x001fd00000000808 */
[----:B------:R-:W-:-:S08]  /*21140*/  DFMA R6, R6, R6, R6 ;  /* 0x000000060606722b */ /* 0x000fd00000000006 */
[----:B------:R-:W-:-:S08]  /*21150*/  DFMA R6, R4, R6, R4 ;  /* 0x000000060406722b */ /* 0x000fd00000000004 */
[----:B------:R-:W-:-:S08]  /*21160*/  DFMA R4, R6, -R8, 1 ;  /* 0x3ff000000604742b */ /* 0x000fd00000000808 */
[----:B------:R-:W-:-:S08]  /*21170*/  DFMA R4, R6, R4, R6 ;  /* 0x000000040604722b */ /* 0x000fd00000000006 */
[----:B------:R-:W-:-:S08]  /*21180*/  DMUL R6, R4, 4.5 ;  /* 0x4012000004067828 */ /* 0x000fd00000000000 */
[----:B------:R-:W-:-:S08]  /*21190*/  DFMA R10, R6, -R8, 4.5 ;  /* 0x40120000060a742b */ /* 0x000fd00000000808 */
[----:B------:R-:W-:-:S10]  /*211a0*/  DFMA R4, R4, R10, R6 ;  /* 0x0000000a0404722b */ /* 0x000fd40000000006 */
[----:B------:R-:W-:-:S05]  /*211b0*/  FFMA R0, RZ, R9, R5 ;  /* 0x00000009ff007223 */ /* 0x000fca0000000005 */
[----:B------:R-:W-:-:S13]  /*211c0*/  FSETP.GT.AND P0, PT, |R0|, 1.469367938527859385e-39, PT ;  /* 0x001000000000780b */ /* 0x000fda0003f04200 */
[----:B------:R-:W-:Y:S05]  /*211d0*/  @P0 BRA `(.L_x_4396) ;  /* 0x0000000000100947 */ /* 0x000fea0003800000 */
[----:B------:R-:W-:Y:S01]  /*211e0*/  IMAD.MOV.U32 R4, RZ, RZ, RZ ;  /* 0x000000ffff047224 */ /* 0x000fe200078e00ff */
[----:B------:R-:W-:Y:S01]  /*211f0*/  MOV R0, 0x21220 ;  /* 0x0002122000007802 */ /* 0x000fe20000000f00 */
[----:B------:R-:W-:-:S07]  /*21200*/  IMAD.MOV.U32 R5, RZ, RZ, 0x40120000 ;  /* 0x40120000ff057424 */ /* 0x000fce00078e00ff */
[----:B------:R-:W-:Y:S05]  /*21210*/  CALL.REL.NOINC `($__internal_15_$__cuda_sm20_div_rn_f64_full) ;  /* 0x0000049400b87944 */ /* 0x000fea0003c00000 */
.L_x_4396:
[----:B------:R-:W-:Y:S05]  /*21220*/  BSYNC.RECONVERGENT B2 ;  /* 0x0000000000027941 */ /* 0x000fea0003800200 */
.L_x_4395:
[----:B------:R-:W-:-:S14]  /*21230*/  DSETP.GEU.AND P0, PT, R20, R4, PT ;  /* 0x000000041400722a */ /* 0x000fdc0003f0e000 */
[----:B------:R-:W-:Y:S05]  /*21240*/  @!P0 BREAK.RELIABLE B0 ;  /* 0x0000000000008942 */ /* 0x000fea0003800100 */
[----:B------:R-:W-:Y:S05]  /*21250*/  @P0 BRA `(.L_x_4392) ;  /* 0x000000f000c80947 */ /* 0x000fea0003800000 */
[----:B------:R-:W-:Y:S01]  /*21260*/  MOV R4, 0x55555555 ;  /* 0x5555555500047802 */ /* 0x000fe20000000f00 */
[----:B------:R-:W-:Y:S01]  /*21270*/  IMAD.MOV.U32 R5, RZ, RZ, -0x402aaaab ;  /* 0xbfd55555ff057424 */ /* 0x000fe200078e00ff */
[----:B------:R-:W-:Y:S01]  /*21280*/  MOV R7, 0x3fb55555 ;  /* 0x3fb5555500077802 */ /* 0x000fe20000000f00 */
[----:B------:R-:W-:Y:S01]  /*21290*/  IMAD.MOV.U32 R6, RZ, RZ, 0x55555555 ;  /* 0x55555555ff067424 */ /* 0x000fe200078e00ff */
[----:B------:R-:W-:Y:S01]  /*212a0*/  MOV R15, 0x3f371de3 ;  /* 0x3f371de3000f7802 */ /* 0x000fe20000000f00 */
[----:B------:R-:W-:Y:S01]  /*212b0*/  IMAD.MOV.U32 R8, RZ, RZ, -0x36fe1a8c ;  /* 0xc901e574ff087424 */ /* 0x000fe200078e00ff */
[----:B------:R0:W-:Y:S01]  /*212c0*/  STL.64 [R1], R4 ;  /* 0x0000000401007387 */ /* 0x0001e20000100a00 */
[----:B------:R-:W-:Y:S01]  /*212d0*/  IMAD.MOV.U32 R9, RZ, RZ, -0x4071a8c6 ;  /* 0xbf8e573aff097424 */ /* 0x000fe200078e00ff */
[----:B------:R-:W-:Y:S01]  /*212e0*/  MOV R10, 0xbda12f68 ;  /* 0xbda12f68000a7802 */ /* 0x000fe20000000f00 */
[----:B------:R-:W-:Y:S01]  /*212f0*/  IMAD.MOV.U32 R14, RZ, RZ, -0x5aa938cc ;  /* 0xa556c734ff0e7424 */ /* 0x000fe200078e00ff */
[----:B------:R1:W-:Y:S01]  /*21300*/  STL.64 [R1+0x8], R6 ;  /* 0x0000080601007387 */ /* 0x0003e20000100a00 */
[----:B------:R-:W-:Y:S01]  /*21310*/  IMAD.MOV.U32 R11, RZ, RZ, 0x3f52f684 ;  /* 0x3f52f684ff0b7424 */ /* 0x000fe200078e00ff */
[----:B------:R-:W-:Y:S01]  /*21320*/  MOV R22, 0x92f7cd83 ;  /* 0x92f7cd8300167802 */ /* 0x000fe20000000f00 */
[----:B------:R-:W-:Y:S01]  /*21330*/  IMAD.MOV.U32 R20, RZ, RZ, -0x138d8c5 ;  /* 0xfec7273bff147424 */ /* 0x000fe200078e00ff */
[----:B------:R2:W-:Y:S01]  /*21340*/  STL.64 [R1+0x10], R8 ;  /* 0x0000100801007387 */ /* 0x0005e20000100a00 */
[----:B------:R-:W-:Y:S01]  /*21350*/  IMAD.MOV.U32 R21, RZ, RZ, -0x40d891fa ;  /* 0xbf276e06ff157424 */ /* 0x000fe200078e00ff */
[----:B------:R-:W-:Y:S01]  /*21360*/  MOV R25, 0xbec25537 ;  /* 0xbec2553700197802 */ /* 0x000fe20000000f00 */
[----:B------:R-:W-:Y:S01]  /*21370*/  IMAD.MOV.U32 R23, RZ, RZ, 0x3f048c58 ;  /* 0x3f048c58ff177424 */ /* 0x000fe200078e00ff */
[----:B------:R3:W-:Y:S01]  /*21380*/  STL.64 [R1+0x20], R14 ;  /* 0x0000200e01007387 */ /* 0x0007e20000100a00 */
[----:B0-----:R-:W-:Y:S01]  /*21390*/  IMAD.MOV.U32 R4, RZ, RZ, -0xa6b394b ;  /* 0xf594c6b5ff047424 */ /* 0x001fe200078e00ff */
[----:B------:R-:W-:Y:S01]  /*213a0*/  MOV R26, 0x55c37c1c ;  /* 0x55c37c1c001a7802 */ /* 0x000fe20000000f00 */
[----:B------:R-:W-:Y:S01]  /*213b0*/  IMAD.MOV.U32 R5, RZ, RZ, -0x4140e4de ;  /* 0xbebf1b22ff057424 */ /* 0x000fe200078e00ff */
[----:B-1----:R-:W-:Y:S01]  /*213c0*/  MOV R6, 0x1e4b4109 ;  /* 0x1e4b410900067802 */ /* 0x002fe20000000f00 */
[----:B------:R-:W-:Y:S01]  /*213d0*/  IMAD.MOV.U32 R7, RZ, RZ, 0x3eabd6d2 ;  /* 0x3eabd6d2ff077424 */ /* 0x000fe200078e00ff */
[----:B------:R0:W-:Y:S01]  /*213e0*/  STL.64 [R1+0x18], R10 ;  /* 0x0000180a01007387 */ /* 0x0001e20000100a00 */
[----:B------:R-:W-:Y:S01]  /*213f0*/  IMAD.MOV.U32 R24, RZ, RZ, 0x652afc2 ;  /* 0x0652afc2ff187424 */ /* 0x000fe200078e00ff */
[----:B--2---:R-:W-:Y:S01]  /*21400*/  MOV R9, 0xbe87b5f9 ;  /* 0xbe87b5f900097802 */ /* 0x004fe20000000f00 */
[----:B------:R-:W-:Y:S01]  /*21410*/  IMAD.MOV.U32 R8, RZ, RZ, -0x5d2fb9a4 ;  /* 0xa2d0465cff087424 */ /* 0x000fe200078e00ff */
[----:B------:R1:W-:Y:S01]  /*21420*/  STL.64 [R1+0x40], R4 ;  /* 0x0000400401007387 */ /* 0x0003e20000100a00 */
[----:B------:R-:W-:Y:S01]  /*21430*/  IMAD.MOV.U32 R27, RZ, RZ, 0x3e46097d ;  /* 0x3e46097dff1b7424 */ /* 0x000fe200078e00ff */
[----:B---3--:R-:W-:Y:S01]  /*21440*/  MOV R15, 0xbe32d219 ;  /* 0xbe32d219000f7802 */ /* 0x008fe20000000f00 */
[----:B------:R-:W-:Y:S01]  /*21450*/  IMAD.MOV.U32 R14, RZ, RZ, 0x7c7a2faa ;  /* 0x7c7a2faaff0e7424 */ /* 0x000fe200078e00ff */
[----:B------:R2:W-:Y:S01]  /*21460*/  STL.64 [R1+0x48], R6 ;  /* 0x0000480601007387 */ /* 0x0005e20000100a00 */
[----:B------:R-:W3:Y:S01]  /*21470*/  MUFU.RCP64H R29, R13 ;  /* 0x0000000d001d7308 */ /* 0x000ee20000001800 */
[----:B------:R-:W-:Y:S01]  /*21480*/  IMAD.MOV.U32 R28, RZ, RZ, 0x1 ;  /* 0x00000001ff1c7424 */ /* 0x000fe200078e00ff */
[----:B------:R-:W-:Y:S01]  /*21490*/  FSETP.GEU.AND P1, PT, |R3|, 6.5827683646048100446e-37, PT ;  /* 0x036000000300780b */ /* 0x000fe20003f2e200 */
[----:B0-----:R-:W-:Y:S01]  /*214a0*/  IMAD.MOV.U32 R10, RZ, RZ, -0x1480f261 ;  /* 0xeb7f0d9fff0a7424 */ /* 0x001fe200078e00ff */
[----:B------:R0:W-:Y:S01]  /*214b0*/  STL.64 [R1+0x50], R8 ;  /* 0x0000500801007387 */ /* 0x0001e20000100a00 */
[----:B------:R-:W-:Y:S01]  /*214c0*/  IMAD.MOV.U32 R11, RZ, RZ, 0x3e3ccf5c ;  /* 0x3e3ccf5cff0b7424 */ /* 0x000fe200078e00ff */
[----:B------:R-:W-:Y:S01]  /*214d0*/  BSSY.RECONVERGENT B2, `(.L_x_4397) ;  /* 0x0000743000027945 */ /* 0x000fe20003800200 */
[----:B-1----:R-:W-:Y:S01]  /*214e0*/  IMAD.MOV.U32 R4, RZ, RZ, -0x78cbfbd8 ;  /* 0x87340428ff047424 */ /* 0x002fe200078e00ff */
[----:B------:R-:W-:Y:S01]  /*214f0*/  MOV R5, 0xbdd0070a ;  /* 0xbdd0070a00057802 */ /* 0x000fe20000000f00 */
[----:B------:R1:W-:Y:S01]  /*21500*/  STL.64 [R1+0x68], R14 ;  /* 0x0000680e01007387 */ /* 0x0003e20000100a00 */
[----:B--2---:R-:W-:Y:S01]  /*21510*/  MOV R6, 0x1fd754a ;  /* 0x01fd754a00067802 */ /* 0x004fe20000000f00 */
[----:B------:R-:W-:-:S02]  /*21520*/  IMAD.MOV.U32 R7, RZ, RZ, -0x4269e359 ;  /* 0xbd961ca7ff077424 */ /* 0x000fc400078e00ff */
[----:B------:R2:W-:Y:S01]  /*21530*/  STL.64 [R1+0x58], R10 ;  /* 0x0000580a01007387 */ /* 0x0005e20000100a00 */
[----:B0-----:R-:W-:Y:S01]  /*21540*/  IMAD.MOV.U32 R8, RZ, RZ, 0x8f5eec2 ;  /* 0x08f5eec2ff087424 */ /* 0x001fe200078e00ff */
[----:B------:R-:W-:Y:S02]  /*21550*/  MOV R9, 0x3d3ef980 ;  /* 0x3d3ef98000097802 */ /* 0x000fe40000000f00 */
[----:B------:R0:W-:Y:S01]  /*21560*/  STL.64 [R1+0x80], R4 ;  /* 0x0000800401007387 */ /* 0x0001e20000100a00 */
[----:B---3--:R-:W-:Y:S01]  /*21570*/  DFMA R30, -R12, R28, 1 ;  /* 0x3ff000000c1e742b */ /* 0x008fe2000000011c */
[----:B-1----:R-:W-:Y:S01]  /*21580*/  MOV R14, 0xebb193c0 ;  /* 0xebb193c0000e7802 */ /* 0x002fe20000000f00 */
[----:B------:R-:W-:Y:S01]  /*21590*/  IMAD.MOV.U32 R15, RZ, RZ, -0x42bc6765 ;  /* 0xbd43989bff0f7424 */ /* 0x000fe200078e00ff */
[----:B------:R1:W-:Y:S01]  /*215a0*/  STL.64 [R1+0x90], R6 ;  /* 0x0000900601007387 */ /* 0x0003e20000100a00 */
[----:B--2---:R-:W-:Y:S02]  /*215b0*/  IMAD.MOV.U32 R10, RZ, RZ, 0x59769d7d ;  /* 0x59769d7dff0a7424 */ /* 0x004fe400078e00ff */
[----:B------:R-:W-:Y:S01]  /*215c0*/  IMAD.MOV.U32 R11, RZ, RZ, 0x3d57ba07 ;  /* 0x3d57ba07ff0b7424 */ /* 0x000fe200078e00ff */
[----:B------:R2:W-:Y:S01]  /*215d0*/  STL.64 [R1+0x98], R8 ;  /* 0x0000980801007387 */ /* 0x0005e20000100a00 */
[----:B0-----:R-:W-:Y:S01]  /*215e0*/  MOV R4, 0x4d71a27c ;  /* 0x4d71a27c00047802 */ /* 0x001fe20000000f00 */
[----:B------:R-:W-:-:S02]  /*215f0*/  IMAD.MOV.U32 R5, RZ, RZ, -0x431e356f ;  /* 0xbce1ca91ff057424 */ /* 0x000fc400078e00ff */
        /* <DEDUP_REMOVED lines=8> */
[----:B------:R-:W-:Y:S02]  /*21680*/  IMAD.MOV.U32 R15, RZ, RZ, -0x416507cc ;  /* 0xbe9af834ff0f7424 */ /* 0x000fe400078e00ff */
[----:B------:R0:W-:Y:S01]  /*21690*/  STL.64 [R1+0xd0], R6 ;  /* 0x0000d00601007387 */ /* 0x0001e20000100a00 */
[----:B-1----:R-:W-:-:S02]  /*216a0*/  IMAD.MOV.U32 R10, RZ, RZ, 0x40e53dbc ;  /* 0x40e53dbcff0a7424 */ /* 0x002fc400078e00ff */
[----:B------:R-:W-:Y:S01]  /*216b0*/  IMAD.MOV.U32 R11, RZ, RZ, 0x3f2af834 ;  /* 0x3f2af834ff0b7424 */ /* 0x000fe200078e00ff */
        /* <DEDUP_REMOVED lines=13> */
[----:B0-----:R-:W-:Y:S02]  /*21790*/  IMAD.MOV.U32 R10, RZ, RZ, -0x35c5c885 ;  /* 0xca3a377bff0a7424 */ /* 0x001fe400078e00ff */
[----:B------:R-:W-:Y:S01]  /*217a0*/  IMAD.MOV.U32 R11, RZ, RZ, -0x424cb605 ;  /* 0xbdb349fbff0b7424 */ /* 0x000fe200078e00ff */
[----:B------:R0:W-:Y:S01]  /*217b0*/  STL.64 [R1+0x110], R6 ;  /* 0x0001100601007387 */ /* 0x0001e20000100a00 */
[----:B-1----:R-:W-:Y:S02]  /*217c0*/  IMAD.MOV.U32 R4, RZ, RZ, 0x56f8ce45 ;  /* 0x56f8ce45ff047424 */ /* 0x002fe400078e00ff */
[----:B------:R-:W-:Y:S01]  /*217d0*/  IMAD.MOV.U32 R5, RZ, RZ, -0x422875b0 ;  /* 0xbdd78a50ff057424 */ /* 0x000fe200078e00ff */
[----:B------:R1:W-:Y:S01]  /*217e0*/  STL.64 [R1+0x120], R8 ;  /* 0x0001200801007387 */ /* 0x0003e20000100a00 */
[----:B--2---:R-:W-:-:S02]  /*217f0*/  IMAD.MOV.U32 R20, RZ, RZ, -0x2db2a376 ;  /* 0xd24d5c8aff147424 */ /* 0x004fc400078e00ff */
[----:B------:R-:W-:Y:S01]  /*21800*/  IMAD.MOV.U32 R21, RZ, RZ, 0x3e0f6e66 ;  /* 0x3e0f6e66ff157424 */ /* 0x000fe200078e00ff */
[----:B------:R2:W-:Y:S01]  /*21810*/  STL.64 [R1+0x138], R14 ;  /* 0x0001380e01007387 */ /* 0x0005e20000100a00 */
[----:B0-----:R-:W-:Y:S01]  /*21820*/  IMAD.MOV.U32 R6, RZ, RZ, -0x3aabf15e ;  /* 0xc5540ea2ff067424 */ /* 0x001fe200078e00ff */
[----:B------:R-:W-:Y:S02]  /*21830*/  MOV R7, 0x3d9f8041 ;  /* 0x3d9f804100077802 */ /* 0x000fe40000000f00 */
[----:B------:R0:W-:Y:S01]  /*21840*/  STL.64 [R1+0x30], R22 ;  /* 0x0000301601007387 */ /* 0x0001e20000100a00 */
[----:B-1----:R-:W-:-:S03]  /*21850*/  IMAD.MOV.U32 R8, RZ, RZ, -0x54b9f75 ;  /* 0xfab4608bff087424 */ /* 0x002fc600078e00ff */
[----:B------:R1:W-:Y:S01]  /*21860*/  STL.64 [R1+0x38], R24 ;  /* 0x0000381801007387 */ /* 0x0003e20000100a00 */
[----:B------:R-:W-:Y:S01]  /*21870*/  IMAD.MOV.U32 R9, RZ, RZ, -0x4276330e ;  /* 0xbd89ccf2ff097424 */ /* 0x000fe200078e00ff */
[----:B--2---:R-:W-:Y:S01]  /*21880*/  MOV R14, 0xef5c1827 ;  /* 0xef5c1827000e7802 */ /* 0x004fe20000000f00 */
[----:B------:R-:W-:Y:S01]  /*21890*/  IMAD.MOV.U32 R15, RZ, RZ, 0x3d16d8a9 ;  /* 0x3d16d8a9ff0f7424 */ /* 0x000fe200078e00ff */
[----:B------:R2:W-:Y:S01]  /*218a0*/  STL.64 [R1+0x130], R10 ;  /* 0x0001300a01007387 */ /* 0x0005e20000100a00 */
[----:B0-----:R-:W-:Y:S01]  /*218b0*/  MOV R22, 0x6edf2b0c ;  /* 0x6edf2b0c00167802 */ /* 0x001fe20000000f00 */
[----:B------:R-:W-:Y:S02]  /*218c0*/  IMAD.MOV.U32 R23, RZ, RZ, -0x4243f265 ;  /* 0xbdbc0d9bff177424 */ /* 0x000fe400078e00ff */
[----:B------:R0:W-:Y:S01]  /*218d0*/  STL.64 [R1+0x148], R4 ;  /* 0x0001480401007387 */ /* 0x0001e20000100a00 */
[----:B-1----:R-:W-:Y:S02]  /*218e0*/  IMAD.MOV.U32 R24, RZ, RZ, 0x5c463659 ;  /* 0x5c463659ff187424 */ /* 0x002fe400078e00ff */
        /* <DEDUP_REMOVED lines=17> */
[----:B-1----:R-:W-:Y:S02]  /*21a00*/  IMAD.MOV.U32 R14, RZ, RZ, 0x5890f2c3 ;  /* 0x5890f2c3ff0e7424 */ /* 0x002fe400078e00ff */
[----:B------:R-:W-:Y:S01]  /*21a10*/  IMAD.MOV.U32 R15, RZ, RZ, -0x41153d30 ;  /* 0xbeeac2d0ff0f7424 */ /* 0x000fe200078e00ff */
[----:B------:R1:W-:Y:S01]  /*21a20*/  STL.64 [R1+0x88], R24 ;  /* 0x0000881801007387 */ /* 0x0003e20000100a00 */
[----:B--2---:R-:W-:-:S03]  /*21a30*/  IMAD.MOV.U32 R26, RZ, RZ, -0x3bc965c4 ;  /* 0xc4369a3cff1a7424 */ /* 0x004fc600078e00ff */
[----:B------:R2:W-:Y:S01]  /*21a40*/  STL.64 [R1+0x170], R10 ;  /* 0x0001700a01007387 */ /* 0x0005e20000100a00 */
[----:B------:R-:W-:-:S03]  /*21a50*/  MOV R27, 0x3d20104f ;  /* 0x3d20104f001b7802 */ /* 0x000fc60000000f00 */
[----:B------:R3:W-:Y:S01]  /*21a60*/  STL.64 [R1+0x188], R4 ;  /* 0x0001880401007387 */ /* 0x0007e20000100a00 */
[----:B0-----:R-:W-:Y:S01]  /*21a70*/  IMAD.MOV.U32 R22, RZ, RZ, -0x36fe1a8c ;  /* 0xc901e574ff167424 */ /* 0x001fe200078e00ff */
[----:B------:R-:W-:Y:S02]  /*21a80*/  MOV R23, 0xbf5e573a ;  /* 0xbf5e573a00177802 */ /* 0x000fe40000000f00 */
[----:B------:R0:W-:Y:S01]  /*21a90*/  STL.64 [R1+0xb8], R20 ;  /* 0x0000b81401007387 */ /* 0x0001e20000100a00 */
[----:B-1----:R-:W-:Y:S01]  /*21aa0*/  MOV R24, 0x6b015ac0 ;  /* 0x6b015ac000187802 */ /* 0x002fe20000000f00 */
[----:B------:R-:W-:Y:S01]  /*21ab0*/  IMAD.MOV.U32 R25, RZ, RZ, 0x3f65ac05 ;  /* 0x3f65ac05ff197424 */ /* 0x000fe200078e00ff */
[----:B--2---:R-:W-:Y:S01]  /*21ac0*/  MOV R10, 0xfaa1a933 ;  /* 0xfaa1a933000a7802 */ /* 0x004fe20000000f00 */
[----:B------:R-:W-:Y:S01]  /*21ad0*/  IMAD.MOV.U32 R11, RZ, RZ, -0x40e3dac2 ;  /* 0xbf1c253eff0b7424 */ /* 0x000fe200078e00ff */
[----:B------:R1:W-:Y:S01]  /*21ae0*/  STL.64 [R1+0x198], R6 ;  /* 0x0001980601007387 */ /* 0x0003e20000100a00 */
[----:B---3--:R-:W-:Y:S01]  /*21af0*/  IMAD.MOV.U32 R4, RZ, RZ, 0x29663936 ;  /* 0x29663936ff047424 */ /* 0x008fe200078e00ff */
[----:B------:R-:W-:-:S02]  /*21b00*/  MOV R5, 0x3eb70589 ;  /* 0x3eb7058900057802 */ /* 0x000fc40000000f00 */
[----:B------:R2:W-:Y:S01]  /*21b10*/  STL.64 [R1+0x1a8], R8 ;  /* 0x0001a80801007387 */ /* 0x0005e20000100a00 */
[----:B0-----:R-:W-:Y:S01]  /*21b20*/  IMAD.MOV.U32 R20, RZ, RZ, -0x1761a510 ;  /* 0xe89e5af0ff147424 */ /* 0x001fe200078e00ff */
[----:B------:R-:W-:Y:S02]  /*21b30*/  MOV R21, 0xbef2fa4a ;  /* 0xbef2fa4a00157802 */ /* 0x000fe40000000f00 */
[----:B------:R0:W-:Y:S01]  /*21b40*/  STL.64 [R1+0x1c0], R14 ;  /* 0x0001c00e01007387 */ /* 0x0001e20000100a00 */
[----:B-1----:R-:W-:-:S03]  /*21b50*/  IMAD.MOV.U32 R6, RZ, RZ, 0x5171911 ;  /* 0x05171911ff067424 */ /* 0x002fc600078e00ff */
[----:B------:R1:W-:Y:S01]  /*21b60*/  STL.64 [R1+0xb0], R26 ;  /* 0x0000b01a01007387 */ /* 0x0003e20000100a00 */
[----:B------:R-:W-:Y:S02]  /*21b70*/  IMAD.MOV.U32 R7, RZ, RZ, -0x415add35 ;  /* 0xbea522cbff077424 */ /* 0x000fe400078e00ff */
[----:B--2---:R-:W-:Y:S01]  /*21b80*/  IMAD.MOV.U32 R8, RZ, RZ, 0xe740a6c ;  /* 0x0e740a6cff087424 */ /* 0x004fe200078e00ff */
[----:B------:R-:W-:Y:S01]  /*21b90*/  MOV R9, 0xbdec24bd ;  /* 0xbdec24bd00097802 */ /* 0x000fe20000000f00 */
[----:B------:R2:W-:Y:S01]  /*21ba0*/  STL.64 [R1+0xc8], R22 ;  /* 0x0000c81601007387 */ /* 0x0005e20000100a00 */
[----:B0-----:R-:W-:Y:S01]  /*21bb0*/  IMAD.MOV.U32 R14, RZ, RZ, 0x29460138 ;  /* 0x29460138ff0e7424 */ /* 0x001fe200078e00ff */
[----:B------:R-:W-:Y:S02]  /*21bc0*/  MOV R15, 0xbe177c58 ;  /* 0xbe177c58000f7802 */ /* 0x000fe40000000f00 */
[----:B------:R0:W-:Y:S01]  /*21bd0*/  STL.64 [R1+0xd8], R24 ;  /* 0x0000d81801007387 */ /* 0x0001e20000100a00 */
[----:B-1----:R-:W-:-:S03]  /*21be0*/  IMAD.MOV.U32 R26, RZ, RZ, -0x542947c2 ;  /* 0xabd6b83eff1a7424 */ /* 0x002fc600078e00ff */
[----:B------:R1:W-:Y:S01]  /*21bf0*/  STL.64 [R1+0x1b0], R10 ;  /* 0x0001b00a01007387 */ /* 0x0003e20000100a00 */
[----:B------:R-:W-:-:S03]  /*21c00*/  IMAD.MOV.U32 R27, RZ, RZ, 0x3ee00a9c ;  /* 0x3ee00a9cff1b7424 */ /* 0x000fc600078e00ff */
[----:B------:R3:W-:Y:S01]  /*21c10*/  STL.64 [R1+0x1d0], R4 ;  /* 0x0001d00401007387 */ /* 0x0007e20000100a00 */
[----:B--2---:R-:W-:Y:S02]  /*21c20*/  IMAD.MOV.U32 R22, RZ, RZ, -0x321c07b9 ;  /* 0xcde3f847ff167424 */ /* 0x004fe400078e00ff */
[----:B------:R-:W-:Y:S01]  /*21c30*/  IMAD.MOV.U32 R23, RZ, RZ, 0x3e8280f2 ;  /* 0x3e8280f2ff177424 */ /* 0x000fe200078e00ff */
[----:B------:R2:W-:Y:S01]  /*21c40*/  STL.64 [R1+0xf8], R20 ;  /* 0x0000f81401007387 */ /* 0x0005e20000100a00 */
[----:B0-----:R-:W-:Y:S01]  /*21c50*/  IMAD.MOV.U32 R24, RZ, RZ, 0x30de114c ;  /* 0x30de114cff187424 */ /* 0x001fe200078e00ff */
[----:B------:R-:W-:Y:S02]  /*21c60*/  MOV R25, 0x3e49aa7a ;  /* 0x3e49aa7a00197802 */ /* 0x000fe40000000f00 */
[----:B-1----:R-:W-:Y:S01]  /*21c70*/  MOV R10, 0x55e25360 ;  /* 0x55e25360000a7802 */ /* 0x002fe20000000f00 */
[----:B------:R-:W-:Y:S01]  /*21c80*/  IMAD.MOV.U32 R11, RZ, RZ, 0x3e3ac0d4 ;  /* 0x3e3ac0d4ff0b7424 */ /* 0x000fe200078e00ff */
[----:B------:R0:W-:Y:S01]  /*21c90*/  STL.64 [R1+0x1d8], R6 ;  /* 0x0001d80601007387 */ /* 0x0001e20000100a00 */
[----:B---3--:R-:W-:Y:S01]  /*21ca0*/  MOV R4, 0x6c188672 ;  /* 0x6c18867200047802 */ /* 0x008fe20000000f00 */
[----:B------:R-:W-:-:S02]  /*21cb0*/  IMAD.MOV.U32 R5, RZ, RZ, 0x3de1b105 ;  /* 0x3de1b105ff057424 */ /* 0x000fc400078e00ff */
[----:B------:R1:W-:Y:S01]  /*21cc0*/  STL.64 [R1+0x1e8], R8 ;  /* 0x0001e80801007387 */ /* 0x0003e20000100a00 */
[----:B--2---:R-:W-:Y:S01]  /*21cd0*/  IMAD.MOV.U32 R20, RZ, RZ, 0x4bf3c34e ;  /* 0x4bf3c34eff147424 */ /* 0x004fe200078e00ff */
[----:B------:R-:W-:Y:S02]  /*21ce0*/  MOV R21, 0x3dfc9b43 ;  /* 0x3dfc9b4300157802 */ /* 0x000fe40000000f00 */
[----:B------:R2:W-:Y:S01]  /*21cf0*/  STL.64 [R1+0x200], R14 ;  /* 0x0002000e01007387 */ /* 0x0005e20000100a00 */
[----:B0-----:R-:W-:-:S03]  /*21d00*/  IMAD.MOV.U32 R6, RZ, RZ, 0x34225759 ;  /* 0x34225759ff067424 */ /* 0x001fc600078e00ff */
[----:B------:R0:W-:Y:S01]  /*21d10*/  STL.64 [R1+0x100], R26 ;  /* 0x0001001a01007387 */ /* 0x0001e20000100a00 */
[----:B------:R-:W-:Y:S01]  /*21d20*/  IMAD.MOV.U32 R7, RZ, RZ, 0x3daa55da ;  /* 0x3daa55daff077424 */ /* 0x000fe200078e00ff */
[----:B-1----:R-:W-:Y:S01]  /*21d30*/  MOV R8, 0x309d6007 ;  /* 0x309d600700087802 */ /* 0x002fe20000000f00 */
        /* <DEDUP_REMOVED lines=33> */
[----:B-1----:R-:W-:Y:S01]  /*21f50*/  IMAD.MOV.U32 R26, RZ, RZ, -0x3291620 ;  /* 0xfcd6e9e0ff1a7424 */ /* 0x002fe200078e00ff */
[----:B------:R-:W-:Y:S02]  /*21f60*/  MOV R27, 0x3f4948b0 ;  /* 0x3f4948b0001b7802 */ /* 0x000fe40000000f00 */
[----:B------:R1:W-:Y:S01]  /*21f70*/  STL.64 [R1+0x250], R4 ;  /* 0x0002500401007387 */ /* 0x0003e20000100a00 */
[----:B0-----:R-:W-:Y:S01]  /*21f80*/  IMAD.MOV.U32 R22, RZ, RZ, -0x250b01ad ;  /* 0xdaf4fe53ff167424 */ /* 0x001fe200078e00ff */
[----:B------:R-:W-:-:S02]  /*21f90*/  MOV R23, 0x3f0bbf43 ;  /* 0x3f0bbf4300177802 */ /* 0x000fc40000000f00 */
[----:B------:R0:W-:Y:S01]  /*21fa0*/  STL.64 [R1+0x190], R20 ;  /* 0x0001901401007387 */ /* 0x0001e20000100a00 */
[----:B--2---:R-:W-:Y:S01]  /*21fb0*/  MOV R24, 0xae39151d ;  /* 0xae39151d00187802 */ /* 0x004fe20000000f00 */
[----:B------:R-:W-:Y:S02]  /*21fc0*/  IMAD.MOV.U32 R25, RZ, RZ, 0x3e626154 ;  /* 0x3e626154ff197424 */ /* 0x000fe400078e00ff */
[----:B---3--:R-:W-:Y:S01]  /*21fd0*/  IMAD.MOV.U32 R10, RZ, RZ, -0x5d64a263 ;  /* 0xa29b5d9dff0a7424 */ /* 0x008fe200078e00ff */
[----:B------:R-:W-:Y:S01]  /*21fe0*/  MOV R11, 0xbf13d2a3 ;  /* 0xbf13d2a3000b7802 */ /* 0x000fe20000000f00 */
[----:B------:R2:W-:Y:S01]  /*21ff0*/  STL.64 [R1+0x260], R6 ;  /* 0x0002600601007387 */ /* 0x0005e20000100a00 */
[----:B-1----:R-:W-:Y:S02]  /*22000*/  IMAD.MOV.U32 R4, RZ, RZ, 0x1539310e ;  /* 0x1539310eff047424 */ /* 0x002fe400078e00ff */
[----:B------:R-:W-:Y:S01]  /*22010*/  IMAD.MOV.U32 R5, RZ, RZ, 0x3eb7e020 ;  /* 0x3eb7e020ff057424 */ /* 0x000fe200078e00ff */
[----:B------:R1:W-:Y:S01]  /*22020*/  STL.64 [R1+0x270], R8 ;  /* 0x0002700801007387 */ /* 0x0003e20000100a00 */
[----:B0-----:R-:W-:Y:S01]  /*22030*/  MOV R20, 0x1c15d3d7 ;  /* 0x1c15d3d700147802 */ /* 0x001fe20000000f00 */
[----:B------:R-:W-:-:S02]  /*22040*/  IMAD.MOV.U32 R21, RZ, RZ, 0x3e832ac8 ;  /* 0x3e832ac8ff157424 */ /* 0x000fc400078e00ff */
[----:B------:R0:W-:Y:S01]  /*22050*/  STL.64 [R1+0x288], R14 ;  /* 0x0002880e01007387 */ /* 0x0001e20000100a00 */
[----:B--2---:R-:W-:Y:S01]  /*22060*/  MOV R6, 0x69c140a7 ;  /* 0x69c140a700067802 */ /* 0x004fe20000000f00 */
[----:B------:R-:W-:Y:S02]  /*22070*/  IMAD.MOV.U32 R7, RZ, RZ, -0x42415dce ;  /* 0xbdbea232ff077424 */ /* 0x000fe400078e00ff */
[----:B------:R2:W-:Y:S01]  /*22080*/  STL.64 [R1+0x1a0], R26 ;  /* 0x0001a01a01007387 */ /* 0x0005e20000100a00 */
[----:B-1----:R-:W-:-:S03]  /*22090*/  IMAD.MOV.U32 R8, RZ, RZ, -0x10b3b239 ;  /* 0xef4c4dc7ff087424 */ /* 0x002fc600078e00ff */
[----:B------:R1:W-:Y:S01]  /*220a0*/  STL.64 [R1+0x1b8], R22 ;  /* 0x0001b81601007387 */ /* 0x0003e20000100a00 */
[----:B------:R-:W-:Y:S02]  /*220b0*/  IMAD.MOV.U32 R9, RZ, RZ, 0x3e75bde8 ;  /* 0x3e75bde8ff097424 */ /* 0x000fe400078e00ff */
[----:B0-----:R-:W-:Y:S01]  /*220c0*/  IMAD.MOV.U32 R14, RZ, RZ, 0x39794ba9 ;  /* 0x39794ba9ff0e7424 */ /* 0x001fe200078e00ff */
[----:B------:R0:W-:Y:S01]  /*220d0*/  STL.64 [R1+0x1c8], R24 ;  /* 0x0001c81801007387 */ /* 0x0001e20000100a00 */
[----:B------:R-:W-:-:S03]  /*220e0*/  IMAD.MOV.U32 R15, RZ, RZ, 0x3e21b66a ;  /* 0x3e21b66aff0f7424 */ /* 0x000fc600078e00ff */
[----:B------:R3:W-:Y:S01]  /*220f0*/  STL.64 [R1+0x278], R10 ;  /* 0x0002780a01007387 */ /* 0x0007e20000100a00 */
[----:B--2---:R-:W-:Y:S02]  /*22100*/  IMAD.MOV.U32 R26, RZ, RZ, 0x43a46f5d ;  /* 0x43a46f5dff1a7424 */ /* 0x004fe400078e00ff */
[----:B------:R-:W-:Y:S01]  /*22110*/  IMAD.MOV.U32 R27, RZ, RZ, -0x41b1bc8d ;  /* 0xbe4e4373ff1b7424 */ /* 0x000fe200078e00ff */
[----:B------:R2:W-:Y:S01]  /*22120*/  STL.64 [R1+0x298], R4 ;  /* 0x0002980401007387 */ /* 0x0005e20000100a00 */
[----:B-1----:R-:W-:Y:S02]  /*22130*/  IMAD.MOV.U32 R22, RZ, RZ, 0x74f638bb ;  /* 0x74f638bbff167424 */ /* 0x002fe400078e00ff */
[----:B------:R-:W-:Y:S01]  /*22140*/  IMAD.MOV.U32 R23, RZ, RZ, 0x3d709627 ;  /* 0x3d709627ff177424 */ /* 0x000fe200078e00ff */
[----:B------:R1:W-:Y:S01]  /*22150*/  STL.64 [R1+0x1e0], R20 ;  /* 0x0001e01401007387 */ /* 0x0003e20000100a00 */
[----:B0-----:R-:W-:Y:S01]  /*22160*/  IMAD.MOV.U32 R24, RZ, RZ, -0x2439ec8f ;  /* 0xdbc61371ff187424 */ /* 0x001fe200078e00ff */
[----:B------:R-:W-:Y:S01]  /*22170*/  MOV R25, 0xbdce9778 ;  /* 0xbdce977800197802 */ /* 0x000fe20000000f00 */
[----:B---3--:R-:W-:Y:S01]  /*22180*/  IMAD.MOV.U32 R10, RZ, RZ, 0xdd501eb ;  /* 0x0dd501ebff0a7424 */ /* 0x008fe200078e00ff */
[----:B------:R-:W-:Y:S01]  /*22190*/  MOV R11, 0x3d850c3f ;  /* 0x3d850c3f000b7802 */ /* 0x000fe20000000f00 */
[----:B------:R0:W-:Y:S01]  /*221a0*/  STL.64 [R1+0x2a0], R6 ;  /* 0x0002a00601007387 */ /* 0x0001e20000100a00 */
[----:B--2---:R-:W-:Y:S01]  /*221b0*/  IMAD.MOV.U32 R4, RZ, RZ, 0x465daec1 ;  /* 0x465daec1ff047424 */ /* 0x004fe200078e00ff */
[----:B------:R-:W-:-:S02]  /*221c0*/  MOV R5, 0x3ded9b15 ;  /* 0x3ded9b1500057802 */ /* 0x000fc40000000f00 */
[----:B------:R2:W-:Y:S01]  /*221d0*/  STL.64 [R1+0x2b0], R8 ;  /* 0x0002b00801007387 */ /* 0x0005e20000100a00 */
[----:B-1----:R-:W-:Y:S01]  /*221e0*/  IMAD.MOV.U32 R20, RZ, RZ, -0x9a39112 ;  /* 0xf65c6eeeff147424 */ /* 0x002fe200078e00ff */
[----:B------:R-:W-:Y:S02]  /*221f0*/  MOV R21, 0xbd733f39 ;  /* 0xbd733f3900157802 */ /* 0x000fe40000000f00 */
[----:B------:R1:W-:Y:S01]  /*22200*/  STL.64 [R1+0x2c8], R14 ;  /* 0x0002c80e01007387 */ /* 0x0003e20000100a00 */
[----:B0-----:R-:W-:Y:S01]  /*22210*/  MOV R6, 0xd94d533b ;  /* 0xd94d533b00067802 */ /* 0x001fe20000000f00 */
[----:B------:R-:W-:Y:S02]  /*22220*/  IMAD.MOV.U32 R7, RZ, RZ, -0x4247ed2d ;  /* 0xbdb812d3ff077424 */ /* 0x000fe400078e00ff */
[----:B------:R0:W-:Y:S01]  /*22230*/  STL.64 [R1+0x1f0], R26 ;  /* 0x0001f01a01007387 */ /* 0x0001e20000100a00 */
[----:B--2---:R-:W-:Y:S01]  /*22240*/  IMAD.MOV.U32 R8, RZ, RZ, -0x583e5998 ;  /* 0xa7c1a668ff087424 */ /* 0x004fe200078e00ff */
[----:B------:R-:W-:-:S02]  /*22250*/  MOV R9, 0x3da587d7 ;  /* 0x3da587d700097802 */ /* 0x000fc40000000f00 */
[----:B------:R2:W-:Y:S01]  /*22260*/  STL.64 [R1+0x208], R22 ;  /* 0x0002081601007387 */ /* 0x0005e20000100a00 */
[----:B-1----:R-:W-:Y:S02]  /*22270*/  IMAD.MOV.U32 R14, RZ, RZ, -0x2c94b624 ;  /* 0xd36b49dcff0e7424 */ /* 0x002fe400078e00ff */
[----:B------:R-:W-:Y:S01]  /*22280*/  IMAD.MOV.U32 R15, RZ, RZ, -0x42c5b272 ;  /* 0xbd3a4d8eff0f7424 */ /* 0x000fe200078e00ff */
[----:B------:R1:W-:Y:S01]  /*22290*/  STL.64 [R1+0x218], R24 ;  /* 0x0002181801007387 */ /* 0x0003e20000100a00 */
[----:B0-----:R-:W-:-:S03]  /*222a0*/  MOV R26, 0x82b001e8 ;  /* 0x82b001e8001a7802 */ /* 0x001fc60000000f00 */
[----:B------:R0:W-:Y:S01]  /*222b0*/  STL.64 [R1+0x2c0], R10 ;  /* 0x0002c00a01007387 */ /* 0x0001e20000100a00 */
[----:B------:R-:W-:Y:S01]  /*222c0*/  IMAD.MOV.U32 R27, RZ, RZ, -0x42c41e9f ;  /* 0xbd3be161ff1b7424 */ /* 0x000fe200078e00ff */
[----:B--2---:R-:W-:Y:S02]  /*222d0*/  MOV R22, 0x3b34e2b6 ;  /* 0x3b34e2b600167802 */ /* 0x004fe40000000f00 */
[----:B------:R2:W-:Y:S01]  /*222e0*/  STL.64 [R1+0x2d8], R4 ;  /* 0x0002d80401007387 */ /* 0x0005e20000100a00 */
[----:B------:R-:W-:-:S03]  /*222f0*/  IMAD.MOV.U32 R23, RZ, RZ, 0x3f4547d9 ;  /* 0x3f4547d9ff177424 */ /* 0x000fc600078e00ff */
[----:B------:R3:W-:Y:S01]  /*22300*/  STL.64 [R1+0x230], R20 ;  /* 0x0002301401007387 */ /* 0x0007e20000100a00 */
[----:B-1----:R-:W-:Y:S02]  /*22310*/  IMAD.MOV.U32 R24, RZ, RZ, -0x77483600 ;  /* 0x88b7ca00ff187424 */ /* 0x002fe400078e00ff */
[----:B------:R-:W-:Y:S01]  /*22320*/  IMAD.MOV.U32 R25, RZ, RZ, -0x40c1404f ;  /* 0xbf3ebfb1ff197424 */ /* 0x000fe200078e00ff */
[----:B0-----:R-:W-:Y:S01]  /*22330*/  MOV R10, 0xdbaa3443 ;  /* 0xdbaa3443000a7802 */ /* 0x001fe20000000f00 */
[----:B------:R-:W-:Y:S01]  /*22340*/  IMAD.MOV.U32 R11, RZ, RZ, 0x3c91e54c ;  /* 0x3c91e54cff0b7424 */ /* 0x000fe200078e00ff */
[----:B------:R0:W-:Y:S01]  /*22350*/  STL.64 [R1+0x2e8], R6 ;  /* 0x0002e80601007387 */ /* 0x0001e20000100a00 */
[----:B--2---:R-:W-:Y:S01]  /*22360*/  MOV R4, 0x8dcfddd0 ;  /* 0x8dcfddd000047802 */ /* 0x004fe20000000f00 */
[----:B------:R-:W-:Y:S02]  /*22370*/  IMAD.MOV.U32 R5, RZ, RZ, 0x3d17075e ;  /* 0x3d17075eff057424 */ /* 0x000fe400078e00ff */
[----:B------:R1:W-:Y:S01]  /*22380*/  STL.64 [R1+0x2f0], R8 ;  /* 0x0002f00801007387 */ /* 0x0003e20000100a00 */
[----:B---3--:R-:W-:-:S02]  /*22390*/  IMAD.MOV.U32 R20, RZ, RZ, 0x1871f27a ;  /* 0x1871f27aff147424 */ /* 0x008fc400078e00ff */
[----:B------:R-:W-:Y:S01]  /*223a0*/  IMAD.MOV.U32 R21, RZ, RZ, -0x416fead6 ;  /* 0xbe90152aff157424 */ /* 0x000fe200078e00ff */
[----:B------:R2:W-:Y:S01]  /*223b0*/  STL.64 [R1+0x310], R14 ;  /* 0x0003100e01007387 */ /* 0x0005e20000100a00 */
[----:B0-----:R-:W-:-:S03]  /*223c0*/  IMAD.MOV.U32 R6, RZ, RZ, 0x6874f2c4 ;  /* 0x6874f2c4ff067424 */ /* 0x001fc600078e00ff */
[----:B------:R0:W-:Y:S01]  /*223d0*/  STL.64 [R1+0x240], R26 ;  /* 0x0002401a01007387 */ /* 0x0001e20000100a00 */
[----:B------:R-:W-:Y:S02]  /*223e0*/  IMAD.MOV.U32 R7, RZ, RZ, 0x3f49b0ff ;  /* 0x3f49b0ffff077424 */ /* 0x000fe400078e00ff */
[----:B-1----:R-:W-:Y:S01]  /*223f0*/  IMAD.MOV.U32 R8, RZ, RZ, -0x1e210630 ;  /* 0xe1def9d0ff087424 */ /* 0x002fe200078e00ff */
[----:B------:R-:W-:Y:S01]  /*22400*/  MOV R9, 0xbeb88f2a ;  /* 0xbeb88f2a00097802 */ /* 0x000fe20000000f00 */
[----:B------:R1:W-:Y:S01]  /*22410*/  STL.64 [R1+0x258], R22 ;  /* 0x0002581601007387 */ /* 0x0003e20000100a00 */
[----:B--2---:R-:W-:Y:S01]  /*22420*/  IMAD.MOV.U32 R14, RZ, RZ, 0x2846e81 ;  /* 0x02846e81ff0e7424 */ /* 0x004fe200078e00ff */
[----:B------:R-:W-:Y:S02]  /*22430*/  MOV R15, 0x3ee7db4c ;  /* 0x3ee7db4c000f7802 */ /* 0x000fe40000000f00 */
        /* <DEDUP_REMOVED lines=9> */
[----:B------:R-:W-:Y:S02]  /*224d0*/  IMAD.MOV.U32 R25, RZ, RZ, -0x41ab7ac4 ;  /* 0xbe54853cff197424 */ /* 0x000fe400078e00ff */
[----:B0-----:R-:W-:Y:S01]  /*224e0*/  IMAD.MOV.U32 R10, RZ, RZ, -0x4b731fa8 ;  /* 0xb48ce058ff0a7424 */ /* 0x001fe200078e00ff */
[----:B------:R0:W-:Y:S01]  /*224f0*/  STL.64 [R1+0x328], R6 ;  /* 0x0003280601007387 */ /* 0x0001e20000100a00 */
[----:B------:R-:W-:Y:S01]  /*22500*/  IMAD.MOV.U32 R11, RZ, RZ, 0x3f116908 ;  /* 0x3f116908ff0b7424 */ /* 0x000fe200078e00ff */
[----:B-1----:R-:W-:Y:S01]  /*22510*/  MOV R4, 0x74985d3f ;  /* 0x74985d3f00047802 */ /* 0x002fe20000000f00 */
[----:B------:R-:W-:Y:S01]  /*22520*/  IMAD.MOV.U32 R5, RZ, RZ, -0x41438e40 ;  /* 0xbebc71c0ff057424 */ /* 0x000fe200078e00ff */
[----:B------:R1:W-:Y:S01]  /*22530*/  STL.64 [R1+0x338], R8 ;  /* 0x0003380801007387 */ /* 0x0003e20000100a00 */
[----:B---3--:R-:W-:Y:S01]  /*22540*/  MOV R20, 0x3b2491f0 ;  /* 0x3b2491f000147802 */ /* 0x008fe20000000f00 */
[----:B------:R-:W-:-:S02]  /*22550*/  IMAD.MOV.U32 R21, RZ, RZ, -0x41efbf3b ;  /* 0xbe1040c5ff157424 */ /* 0x000fc400078e00ff */
[----:B------:R2:W-:Y:S01]  /*22560*/  STL.64 [R1+0x350], R14 ;  /* 0x0003500e01007387 */ /* 0x0005e20000100a00 */
[----:B0-----:R-:W-:Y:S01]  /*22570*/  IMAD.MOV.U32 R6, RZ, RZ, -0x60f6e9b4 ;  /* 0x9f09164cff067424 */ /* 0x001fe200078e00ff */
        /* <DEDUP_REMOVED lines=8> */
[----:B0-----:R-:W-:-:S03]  /*22600*/  IMAD.MOV.U32 R26, RZ, RZ, 0x7e1c9d1f ;  /* 0x7e1c9d1fff1a7424 */ /* 0x001fc600078e00ff */
[----:B------:R0:W-:Y:S01]  /*22610*/  STL.64 [R1+0x340], R10 ;  /* 0x0003400a01007387 */ /* 0x0001e20000100a00 */
[----:B------:R-:W-:-:S03]  /*22620*/  IMAD.MOV.U32 R27, RZ, RZ, -0x42f0b9fb ;  /* 0xbd0f4605ff1b7424 */ /* 0x000fc600078e00ff */
[----:B------:R3:W-:Y:S01]  /*22630*/  STL.64 [R1+0x360], R4 ;  /* 0x0003600401007387 */ /* 0x0007e20000100a00 */
[----:B-1----:R-:W-:Y:S02]  /*22640*/  IMAD.MOV.U32 R22, RZ, RZ, -0x20d1474a ;  /* 0xdf2eb8b6ff167424 */ /* 0x002fe400078e00ff */
[----:B------:R-:W-:Y:S01]  /*22650*/  IMAD.MOV.U32 R23, RZ, RZ, -0x427cd717 ;  /* 0xbd8328e9ff177424 */ /* 0x000fe200078e00ff */
[----:B------:R1:W-:Y:S01]  /*22660*/  STL.64 [R1+0x2d0], R20 ;  /* 0x0002d01401007387 */ /* 0x0003e20000100a00 */
[----:B--2---:R-:W-:Y:S01]  /*22670*/  IMAD.MOV.U32 R24, RZ, RZ, 0x46a086e5 ;  /* 0x46a086e5ff187424 */ /* 0x004fe200078e00ff */
[----:B------:R-:W-:Y:S01]  /*22680*/  MOV R25, 0x3d4def3f ;  /* 0x3d4def3f00197802 */ /* 0x000fe20000000f00 */
[----:B0-----:R-:W-:Y:S01]  /*22690*/  IMAD.MOV.U32 R10, RZ, RZ, 0x49f4e3be ;  /* 0x49f4e3beff0a7424 */ /* 0x001fe200078e00ff */
[----:B------:R0:W-:Y:S01]  /*226a0*/  STL.64 [R1+0x368], R6 ;  /* 0x0003680601007387 */ /* 0x0001e20000100a00 */
[----:B------:R-:W-:Y:S02]  /*226b0*/  IMAD.MOV.U32 R11, RZ, RZ, -0x41b1871c ;  /* 0xbe4e78e4ff0b7424 */ /* 0x000fe400078e00ff */
[----:B---3--:R-:W-:Y:S01]  /*226c0*/  IMAD.MOV.U32 R4, RZ, RZ, 0x12618752 ;  /* 0x12618752ff047424 */ /* 0x008fe200078e00ff */
[----:B------:R2:W-:Y:S01]  /*226d0*/  STL.64 [R1+0x378], R8 ;  /* 0x0003780801007387 */ /* 0x0005e20000100a00 */
[----:B------:R-:W-:-:S02]  /*226e0*/  IMAD.MOV.U32 R5, RZ, RZ, -0x4204eb0e ;  /* 0xbdfb14f2ff057424 */ /* 0x000fc400078e00ff */
[----:B-1----:R-:W-:Y:S01]  /*226f0*/  IMAD.MOV.U32 R20, RZ, RZ, 0x2da7bf9 ;  /* 0x02da7bf9ff147424 */ /* 0x002fe200078e00ff */
[----:B------:R-:W-:Y:S01]  /*22700*/  MOV R21, 0xbf4c3e0b ;  /* 0xbf4c3e0b00157802 */ /* 0x000fe20000000f00 */
[----:B------:R1:W-:Y:S01]  /*22710*/  STL.64 [R1+0x390], R14 ;  /* 0x0003900e01007387 */ /* 0x0003e20000100a00 */
[----:B0-----:R-:W-:Y:S01]  /*22720*/  IMAD.MOV.U32 R6, RZ, RZ, -0x3a1dd552 ;  /* 0xc5e22aaeff067424 */ /* 0x001fe200078e00ff */
[----:B------:R-:W-:Y:S02]  /*22730*/  MOV R7, 0xbdc7f2fa ;  /* 0xbdc7f2fa00077802 */ /* 0x000fe40000000f00 */
[----:B------:R0:W-:Y:S01]  /*22740*/  STL.64 [R1+0x2e0], R26 ;  /* 0x0002e01a01007387 */ /* 0x0001e20000100a00 */
[----:B--2---:R-:W-:Y:S02]  /*22750*/  IMAD.MOV.U32 R8, RZ, RZ, -0x6f0b6555 ;  /* 0x90f49aabff087424 */ /* 0x004fe400078e00ff */
[----:B------:R-:W-:Y:S01]  /*22760*/  IMAD.MOV.U32 R9, RZ, RZ, 0x3cd70880 ;  /* 0x3cd70880ff097424 */ /* 0x000fe200078e00ff */
[----:B------:R2:W-:Y:S01]  /*22770*/  STL.64 [R1+0x2f8], R22 ;  /* 0x0002f81601007387 */ /* 0x0005e20000100a00 */
[----:B-1----:R-:W-:Y:S01]  /*22780*/  MOV R14, 0xb9fd2152 ;  /* 0xb9fd2152000e7802 */ /* 0x002fe20000000f00 */
[----:B------:R-:W-:-:S02]  /*22790*/  IMAD.MOV.U32 R15, RZ, RZ, -0x43a2c4b7 ;  /* 0xbc5d3b49ff0f7424 */ /* 0x000fc400078e00ff */
[----:B------:R1:W-:Y:S01]  /*227a0*/  STL.64 [R1+0x308], R24 ;  /* 0x0003081801007387 */ /* 0x0003e20000100a00 */
[----:B0-----:R-:W-:-:S03]  /*227b0*/  MOV R26, 0x85a4237a ;  /* 0x85a4237a001a7802 */ /* 0x001fc60000000f00 */
[----:B------:R0:W-:Y:S01]  /*227c0*/  STL.64 [R1+0x388], R10 ;  /* 0x0003880a01007387 */ /* 0x0001e20000100a00 */
[----:B------:R-:W-:-:S03]  /*227d0*/  IMAD.MOV.U32 R27, RZ, RZ, -0x40cc6666 ;  /* 0xbf33999aff1b7424 */ /* 0x000fc600078e00ff */
[----:B------:R3:W-:Y:S01]  /*227e0*/  STL.64 [R1+0x3a0], R4 ;  /* 0x0003a00401007387 */ /* 0x0007e20000100a00 */
[----:B--2---:R-:W-:Y:S01]  /*227f0*/  MOV R22, 0xd902bcad ;  /* 0xd902bcad00167802 */ /* 0x004fe20000000f00 */
[----:B------:R-:W-:Y:S02]  /*22800*/  IMAD.MOV.U32 R23, RZ, RZ, -0x40fb31c1 ;  /* 0xbf04ce3fff177424 */ /* 0x000fe400078e00ff */
[----:B------:R2:W-:Y:S01]  /*22810*/  STL.64 [R1+0x320], R20 ;  /* 0x0003201401007387 */ /* 0x0005e20000100a00 */
[----:B-1----:R-:W-:Y:S02]  /*22820*/  IMAD.MOV.U32 R24, RZ, RZ, 0x5b7cb45e ;  /* 0x5b7cb45eff187424 */ /* 0x002fe400078e00ff */
[----:B------:R-:W-:Y:S01]  /*22830*/  IMAD.MOV.U32 R25, RZ, RZ, 0x3df13b3c ;  /* 0x3df13b3cff197424 */ /* 0x000fe200078e00ff */
[----:B0-----:R-:W-:Y:S01]  /*22840*/  MOV R11, 0xbd82e7ac ;  /* 0xbd82e7ac000b7802 */ /* 0x001fe20000000f00 */
[----:B------:R-:W-:Y:S01]  /*22850*/  IMAD.MOV.U32 R10, RZ, RZ, 0x3cc20208 ;  /* 0x3cc20208ff0a7424 */ /* 0x000fe200078e00ff */
[----:B------:R0:W-:Y:S01]  /*22860*/  STL.64 [R1+0x3b0], R6 ;  /* 0x0003b00601007387 */ /* 0x0001e20000100a00 */
[----:B---3--:R-:W-:Y:S01]  /*22870*/  IMAD.MOV.U32 R4, RZ, RZ, -0x2d72fff ;  /* 0xfd28d001ff047424 */ /* 0x008fe200078e00ff */
[----:B------:R-:W-:-:S02]  /*22880*/  MOV R5, 0xbd2c6716 ;  /* 0xbd2c671600057802 */ /* 0x000fc40000000f00 */
[----:B------:R1:W-:Y:S01]  /*22890*/  STL.64 [R1+0x3b8], R8 ;  /* 0x0003b80801007387 */ /* 0x0003e20000100a00 */
[----:B--2---:R-:W-:Y:S02]  /*228a0*/  IMAD.MOV.U32 R20, RZ, RZ, -0x30cceac4 ;  /* 0xcf33153cff147424 */ /* 0x004fe400078e00ff */
[----:B------:R-:W-:Y:S01]  /*228b0*/  IMAD.MOV.U32 R21, RZ, RZ, -0x4171398a ;  /* 0xbe8ec676ff157424 */ /* 0x000fe200078e00ff */
[----:B------:R2:W-:Y:S01]  /*228c0*/  STL.64 [R1+0x3d8], R14 ;  /* 0x0003d80e01007387 */ /* 0x0005e20000100a00 */
[----:B0-----:R-:W-:Y:S01]  /*228d0*/  MOV R6, 0x4839c039 ;  /* 0x4839c03900067802 */ /* 0x001fe20000000f00 */
[----:B------:R-:W-:Y:S02]  /*228e0*/  IMAD.MOV.U32 R7, RZ, RZ, -0x40edb8a0 ;  /* 0xbf124760ff077424 */ /* 0x000fe400078e00ff */
[----:B------:R0:W-:Y:S01]  /*228f0*/  STL.64 [R1+0x330], R26 ;  /* 0x0003301a01007387 */ /* 0x0001e20000100a00 */
[----:B-1----:R-:W-:Y:S02]  /*22900*/  IMAD.MOV.U32 R8, RZ, RZ, -0x3aeb71d9 ;  /* 0xc5148e27ff087424 */ /* 0x002fe400078e00ff */
[----:B------:R-:W-:Y:S01]  /*22910*/  IMAD.MOV.U32 R9, RZ, RZ, -0x40d5dfbe ;  /* 0xbf2a2042ff097424 */ /* 0x000fe200078e00ff */
[----:B------:R1:W-:Y:S01]  /*22920*/  STL.64 [R1+0x348], R22 ;  /* 0x0003481601007387 */ /* 0x0003e20000100a00 */
[----:B--2---:R-:W-:-:S02]  /*22930*/  IMAD.MOV.U32 R14, RZ, RZ, -0x3e4c33ca ;  /* 0xc1b3cc36ff0e7424 */ /* 0x004fc400078e00ff */
[----:B------:R-:W-:Y:S01]  /*22940*/  IMAD.MOV.U32 R15, RZ, RZ, -0x41137dc1 ;  /* 0xbeec823fff0f7424 */ /* 0x000fe200078e00ff */
[----:B------:R2:W-:Y:S01]  /*22950*/  STL.64 [R1+0x358], R24 ;  /* 0x0003581801007387 */ /* 0x0005e20000100a00 */
[----:B0-----:R-:W-:Y:S01]  /*22960*/  IMAD.MOV.U32 R26, RZ, RZ, 0x304ac16b ;  /* 0x304ac16bff1a7424 */ /* 0x001fe200078e00ff */
[----:B------:R-:W-:Y:S02]  /*22970*/  MOV R27, 0x3e5efe94 ;  /* 0x3e5efe94001b7802 */ /* 0x000fe40000000f00 */
[----:B------:R0:W-:Y:S01]  /*22980*/  STL.64 [R1+0x3c8], R10 ;  /* 0x0003c80a01007387 */ /* 0x0001e20000100a00 */
[----:B-1----:R-:W-:-:S03]  /*22990*/  IMAD.MOV.U32 R22, RZ, RZ, 0x70791e5e ;  /* 0x70791e5eff167424 */ /* 0x002fc600078e00ff */
[----:B------:R1:W-:Y:S01]  /*229a0*/  STL.64 [R1+0x3e0], R4 ;  /* 0x0003e00401007387 */ /* 0x0003e20000100a00 */
[----:B------:R-:W-:-:S03]  /*229b0*/  MOV R23, 0xbd5033ba ;  /* 0xbd5033ba00177802 */ /* 0x000fc60000000f00 */
[----:B------:R3:W-:Y:S01]  /*229c0*/  STL.64 [R1+0x370], R20 ;  /* 0x0003701401007387 */ /* 0x0007e20000100a00 */
[----:B--2---:R-:W-:Y:S01]  /*229d0*/  MOV R24, 0xbca7ce93 ;  /* 0xbca7ce9300187802 */ /* 0x004fe20000000f00 */
[----:B------:R-:W-:Y:S01]  /*229e0*/  IMAD.MOV.U32 R25, RZ, RZ, 0x3de9911d ;  /* 0x3de9911dff197424 */ /* 0x000fe200078e00ff */
[----:B0-----:R-:W-:Y:S01]  /*229f0*/  MOV R10, 0xcb24760b ;  /* 0xcb24760b000a7802 */ /* 0x001fe20000000f00 */
[----:B------:R-:W-:Y:S01]  /*22a00*/  IMAD.MOV.U32 R11, RZ, RZ, 0x3f11d1e9 ;  /* 0x3f11d1e9ff0b7424 */ /* 0x000fe200078e00ff */
[----:B------:R0:W-:Y:S01]  /*22a10*/  STL.64 [R1+0x3f0], R6 ;  /* 0x0003f00601007387 */ /* 0x0001e20000100a00 */
[----:B-1----:R-:W-:Y:S01]  /*22a20*/  IMAD.MOV.U32 R4, RZ, RZ, 0x19652fd9 ;  /* 0x19652fd9ff047424 */ /* 0x002fe200078e00ff */
[----:B------:R-:W-:Y:S02]  /*22a30*/  MOV R5, 0xbec338eb ;  /* 0xbec338eb00057802 */ /* 0x000fe40000000f00 */
[----:B------:R1:W-:Y:S01]  /*22a40*/  STL.64 [R1+0x400], R8 ;  /* 0x0004000801007387 */ /* 0x0003e20000100a00 */
[----:B---3--:R-:W-:Y:S01]  /*22a50*/  MOV R20, 0x337812c4 ;  /* 0x337812c400147802 */ /* 0x008fe20000000f00 */
[----:B------:R-:W-:-:S02]  /*22a60*/  IMAD.MOV.U32 R21, RZ, RZ, 0x3d949465 ;  /* 0x3d949465ff157424 */ /* 0x000fc400078e00ff */
[----:B------:R2:W-:Y:S01]  /*22a70*/  STL.64 [R1+0x418], R14 ;  /* 0x0004180e01007387 */ /* 0x0005e20000100a00 */
[----:B0-----:R-:W-:-:S03]  /*22a80*/  IMAD.MOV.U32 R6, RZ, RZ, -0x21f44d15 ;  /* 0xde0bb2ebff067424 */ /* 0x001fc600078e00ff */
[----:B------:R0:W-:Y:S01]  /*22a90*/  STL.64 [R1+0x380], R26 ;  /* 0x0003801a01007387 */ /* 0x0001e20000100a00 */
[----:B------:R-:W-:Y:S02]  /*22aa0*/  IMAD.MOV.U32 R7, RZ, RZ, -0x4209a631 ;  /* 0xbdf659cfff077424 */ /* 0x000fe400078e00ff */
[----:B-1----:R-:W-:Y:S01]  /*22ab0*/  IMAD.MOV.U32 R8, RZ, RZ, -0x4132f3f1 ;  /* 0xbecd0c0fff087424 */ /* 0x002fe200078e00ff */
[----:B------:R-:W-:Y:S01]  /*22ac0*/  MOV R9, 0xbe88c267 ;  /* 0xbe88c26700097802 */ /* 0x000fe20000000f00 */
[----:B------:R1:W-:Y:S01]  /*22ad0*/  STL.64 [R1+0x398], R22 ;  /* 0x0003981601007387 */ /* 0x0003e20000100a00 */
[----:B--2---:R-:W-:Y:S01]  /*22ae0*/  IMAD.MOV.U32 R14, RZ, RZ, -0xccb373d ;  /* 0xf334c8c3ff0e7424 */ /* 0x004fe200078e00ff */
[----:B------:R-:W-:Y:S02]  /*22af0*/  MOV R15, 0xbe3b15bb ;  /* 0xbe3b15bb000f7802 */ /* 0x000fe40000000f00 */
[----:B------:R2:W-:Y:S01]  /*22b00*/  STL.64 [R1+0x3a8], R24 ;  /* 0x0003a81801007387 */ /* 0x0005e20000100a00 */
[----:B0-----:R-:W-:-:S03]  /*22b10*/  IMAD.MOV.U32 R26, RZ, RZ, -0x2ee01d49 ;  /* 0xd11fe2b7ff1a7424 */ /* 0x001fc600078e00ff */
[----:B------:R0:W-:Y:S01]  /*22b20*/  STL.64 [R1+0x408], R10 ;  /* 0x0004080a01007387 */ /* 0x0001e20000100a00 */
[----:B------:R-:W-:-:S03]  /*22b30*/  IMAD.MOV.U32 R27, RZ, RZ, 0x3d614577 ;  /* 0x3d614577ff1b7424 */ /* 0x000fc600078e00ff */
[----:B------:R3:W-:Y:S01]  /*22b40*/  STL.64 [R1+0x428], R4 ;  /* 0x0004280401007387 */ /* 0x0007e20000100a00 */
[----:B-1----:R-:W-:Y:S02]  /*22b50*/  IMAD.MOV.U32 R22, RZ, RZ, -0x3a5b058f ;  /* 0xc5a4fa71ff167424 */ /* 0x002fe400078e00ff */
[----:B------:R-:W-:Y:S01]  /*22b60*/  IMAD.MOV.U32 R23, RZ, RZ, -0x40c9ed76 ;  /* 0xbf36128aff177424 */ /* 0x000fe200078e00ff */
[----:B------:R1:W-:Y:S01]  /*22b70*/  STL.64 [R1+0x3c0], R20 ;  /* 0x0003c01401007387 */ /* 0x0003e20000100a00 */
[----:B--2---:R-:W-:Y:S01]  /*22b80*/  IMAD.MOV.U32 R24, RZ, RZ, 0x7360ef1f ;  /* 0x7360ef1fff187424 */ /* 0x004fe200078e00ff */
[----:B------:R-:W-:Y:S02]  /*22b90*/  MOV R25, 0x3f322be8 ;  /* 0x3f322be800197802 */ /* 0x000fe40000000f00 */
[----:B0-----:R-:W-:Y:S01]  /*22ba0*/  MOV R10, 0x5ac40e35 ;  /* 0x5ac40e35000a7802 */ /* 0x001fe20000000f00 */
[----:B------:R-:W-:Y:S01]  /*22bb0*/  IMAD.MOV.U32 R11, RZ, RZ, -0x42ebbee4 ;  /* 0xbd14411cff0b7424 */ /* 0x000fe200078e00ff */
[----:B------:R0:W-:Y:S01]  /*22bc0*/  STL.64 [R1+0x430], R6 ;  /* 0x0004300601007387 */ /* 0x0001e20000100a00 */
[----:B---3--:R-:W-:Y:S01]  /*22bd0*/  MOV R4, 0x2d677057 ;  /* 0x2d67705700047802 */ /* 0x008fe20000000f00 */
[----:B------:R-:W-:-:S02]  /*22be0*/  IMAD.MOV.U32 R5, RZ, RZ, -0x41f50f0d ;  /* 0xbe0af0f3ff057424 */ /* 0x000fc400078e00ff */
[----:B------:R2:W-:Y:S01]  /*22bf0*/  STL.64 [R1+0x440], R8 ;  /* 0x0004400801007387 */ /* 0x0005e20000100a00 */
[----:B-1----:R-:W-:Y:S01]  /*22c00*/  IMAD.MOV.U32 R20, RZ, RZ, -0xdf7f7f2 ;  /* 0xf208080eff147424 */ /* 0x002fe200078e00ff */
[----:B------:R-:W-:Y:S02]  /*22c10*/  MOV R21, 0x3e830bdc ;  /* 0x3e830bdc00157802 */ /* 0x000fe40000000f00 */
[----:B------:R1:W-:Y:S01]  /*22c20*/  STL.64 [R1+0x458], R14 ;  /* 0x0004580e01007387 */ /* 0x0003e20000100a00 */
[----:B0-----:R-:W-:-:S03]  /*22c30*/  IMAD.MOV.U32 R6, RZ, RZ, -0x7ce7b624 ;  /* 0x831849dcff067424 */ /* 0x001fc600078e00ff */
[----:B------:R0:W-:Y:S01]  /*22c40*/  STL.64 [R1+0x3d0], R26 ;  /* 0x0003d01a01007387 */ /* 0x0001e20000100a00 */
[----:B------:R-:W-:Y:S01]  /*22c50*/  IMAD.MOV.U32 R7, RZ, RZ, 0x3dd9b9c5 ;  /* 0x3dd9b9c5ff077424 */ /* 0x000fe200078e00ff */
[----:B--2---:R-:W-:Y:S01]  /*22c60*/  MOV R8, 0x2b8692ba ;  /* 0x2b8692ba00087802 */ /* 0x004fe20000000f00 */
[----:B------:R-:W-:Y:S01]  /*22c70*/  IMAD.MOV.U32 R9, RZ, RZ, -0x42372feb ;  /* 0xbdc8d015ff097424 */ /* 0x000fe200078e00ff */
[----:B------:R2:W-:Y:S01]  /*22c80*/  STL.64 [R1+0x3e8], R22 ;  /* 0x0003e81601007387 */ /* 0x0005e20000100a00 */
[----:B-1----:R-:W-:Y:S01]  /*22c90*/  IMAD.MOV.U32 R14, RZ, RZ, 0x49cb50d9 ;  /* 0x49cb50d9ff0e7424 */ /* 0x002fe200078e00ff */
[----:B------:R-:W-:Y:S02]  /*22ca0*/  MOV R15, 0x3d63fcc2 ;  /* 0x3d63fcc2000f7802 */ /* 0x000fe40000000f00 */
[----:B------:R1:W-:Y:S01]  /*22cb0*/  STL.64 [R1+0x3f8], R24 ;  /* 0x0003f81801007387 */ /* 0x0003e20000100a00 */
[----:B0-----:R-:W-:-:S03]  /*22cc0*/  MOV R26, 0x29150428 ;  /* 0x29150428001a7802 */ /* 0x001fc60000000f00 */
[----:B------:R0:W-:Y:S01]  /*22cd0*/  STL.64 [R1+0x450], R10 ;  /* 0x0004500a01007387 */ /* 0x0001e20000100a00 */
[----:B------:R-:W-:-:S03]  /*22ce0*/  IMAD.MOV.U32 R27, RZ, RZ, 0x3ee0d0e2 ;  /* 0x3ee0d0e2ff1b7424 */ /* 0x000fc600078e00ff */
[----:B------:R3:W-:Y:S01]  /*22cf0*/  STL.64 [R1+0x468], R4 ;  /* 0x0004680401007387 */ /* 0x0007e20000100a00 */
[----:B--2---:R-:W-:Y:S01]  /*22d00*/  MOV R22, 0x4e5c87c2 ;  /* 0x4e5c87c200167802 */ /* 0x004fe20000000f00 */
[----:B------:R-:W-:Y:S02]  /*22d10*/  IMAD.MOV.U32 R23, RZ, RZ, 0x3e974150 ;  /* 0x3e974150ff177424 */ /* 0x000fe400078e00ff */
[----:B------:R2:W-:Y:S01]  /*22d20*/  STL.64 [R1+0x410], R20 ;  /* 0x0004101401007387 */ /* 0x0005e20000100a00 */
[----:B-1----:R-:W-:Y:S02]  /*22d30*/  IMAD.MOV.U32 R24, RZ, RZ, 0x225a095b ;  /* 0x225a095bff187424 */ /* 0x002fe400078e00ff */
[----:B------:R-:W-:Y:S01]  /*22d40*/  IMAD.MOV.U32 R25, RZ, RZ, 0x3e69e630 ;  /* 0x3e69e630ff197424 */ /* 0x000fe200078e00ff */
[----:B------:R1:W-:Y:S01]  /*22d50*/  STL.64 [R1+0x478], R6 ;  /* 0x0004780601007387 */ /* 0x0003e20000100a00 */
[----:B0-----:R-:W-:Y:S02]  /*22d60*/  IMAD.MOV.U32 R10, RZ, RZ, -0x505ccbd0 ;  /* 0xafa33430ff0a7424 */ /* 0x001fe400078e00ff */
[----:B------:R-:W-:Y:S01]  /*22d70*/  IMAD.MOV.U32 R11, RZ, RZ, -0x437ae403 ;  /* 0xbc851bfdff0b7424 */ /* 0x000fe200078e00ff */
[----:B------:R0:W-:Y:S01]  /*22d80*/  STL.64 [R1+0x480], R8 ;  /* 0x0004800801007387 */ /* 0x0001e20000100a00 */
[----:B---3--:R-:W-:-:S02]  /*22d90*/  IMAD.MOV.U32 R4, RZ, RZ, 0x6d7de31e ;  /* 0x6d7de31eff047424 */ /* 0x008fc400078e00ff */
[----:B------:R-:W-:Y:S01]  /*22da0*/  IMAD.MOV.U32 R5, RZ, RZ, -0x42bd5a4f ;  /* 0xbd42a5b1ff057424 */ /* 0x000fe200078e00ff */
[----:B------:R3:W-:Y:S01]  /*22db0*/  STL.64 [R1+0x4a0], R14 ;  /* 0x0004a00e01007387 */ /* 0x0007e20000100a00 */
[----:B--2---:R-:W-:Y:S02]  /*22dc0*/  IMAD.MOV.U32 R20, RZ, RZ, -0x24a79dc3 ;  /* 0xdb58623dff147424 */ /* 0x004fe400078e00ff */
[----:B------:R-:W-:Y:S01]  /*22dd0*/  IMAD.MOV.U32 R21, RZ, RZ, 0x3e2b2a3a ;  /* 0x3e2b2a3aff157424 */ /* 0x000fe200078e00ff */
[----:B-1----:R-:W-:Y:S01]  /*22de0*/  MOV R7, 0xbf436773 ;  /* 0xbf43677300077802 */ /* 0x002fe20000000f00 */
[----:B------:R-:W-:Y:S01]  /*22df0*/  IMAD.MOV.U32 R6, RZ, RZ, -0x424684b8 ;  /* 0xbdb97b48ff067424 */ /* 0x000fe200078e00ff */
[----:B------:R1:W-:Y:S01]  /*22e00*/  STL.64 [R1+0x420], R26 ;  /* 0x0004201a01007387 */ /* 0x0003e20000100a00 */
[----:B0-----:R-:W-:Y:S01]  /*22e10*/  MOV R8, 0xda6cab49 ;  /* 0xda6cab4900087802 */ /* 0x001fe20000000f00 */
[----:B------:R-:W-:Y:S02]  /*22e20*/  IMAD.MOV.U32 R9, RZ, RZ, 0x3eaa8411 ;  /* 0x3eaa8411ff097424 */ /* 0x000fe400078e00ff */
[----:B------:R0:W-:Y:S01]  /*22e30*/  STL.64 [R1+0x438], R22 ;  /* 0x0004381601007387 */ /* 0x0001e20000100a00 */
[----:B---3--:R-:W-:Y:S01]  /*22e40*/  MOV R14, 0x4cf48618 ;  /* 0x4cf48618000e7802 */ /* 0x008fe20000000f00 */
[----:B------:R-:W-:-:S02]  /*22e50*/  IMAD.MOV.U32 R15, RZ, RZ, -0x410cc7d1 ;  /* 0xbef3382fff0f7424 */ /* 0x000fc400078e00ff */
[----:B------:R2:W-:Y:S04]  /*22e60*/  STL.64 [R1+0x448], R24 ;  /* 0x0004481801007387 */ /* 0x0005e80000100a00 */
[----:B------:R3:W-:Y:S01]  /*22e70*/  STL.64 [R1+0x490], R10 ;  /* 0x0004900a01007387 */ /* 0x0007e20000100a00 */
[----:B-1----:R-:W-:Y:S01]  /*22e80*/  IMAD.MOV.U32 R26, RZ, RZ, 0x60bd9bda ;  /* 0x60bd9bdaff1a7424 */ /* 0x002fe200078e00ff */
[----:B------:R-:W-:Y:S02]  /*22e90*/  MOV R27, 0x3cf762c0 ;  /* 0x3cf762c0001b7802 */ /* 0x000fe40000000f00 */
[----:B------:R1:W-:Y:S01]  /*22ea0*/  STL.64 [R1+0x4a8], R4 ;  /* 0x0004a80401007387 */ /* 0x0003e20000100a00 */
[----:B0-----:R-:W-:Y:S01]  /*22eb0*/  IMAD.MOV.U32 R22, RZ, RZ, -0x5998b4a1 ;  /* 0xa6674b5fff167424 */ /* 0x001fe200078e00ff */
[----:B------:R-:W-:-:S02]  /*22ec0*/  MOV R23, 0x3da7bf5e ;  /* 0x3da7bf5e00177802 */ /* 0x000fc40000000f00 */
[----:B------:R0:W-:Y:S01]  /*22ed0*/  STL.64 [R1+0x460], R20 ;  /* 0x0004601401007387 */ /* 0x0001e20000100a00 */
[----:B--2---:R-:W-:Y:S01]  /*22ee0*/  MOV R24, 0x90f18db ;  /* 0x090f18db00187802 */ /* 0x004fe20000000f00 */
[----:B------:R-:W-:Y:S02]  /*22ef0*/  IMAD.MOV.U32 R25, RZ, RZ, -0x428ab295 ;  /* 0xbd754d6bff197424 */ /* 0x000fe400078e00ff */
[----:B---3--:R-:W-:Y:S01]  /*22f00*/  IMAD.MOV.U32 R10, RZ, RZ, 0x45495b37 ;  /* 0x45495b37ff0a7424 */ /* 0x008fe200078e00ff */
        /* <DEDUP_REMOVED lines=11> */
[----:B-1----:R-:W-:-:S03]  /*22fc0*/  IMAD.MOV.U32 R8, RZ, RZ, 0x9bf4b8b ;  /* 0x09bf4b8bff087424 */ /* 0x002fc600078e00ff */
[----:B------:R1:W-:Y:S01]  /*22fd0*/  STL.64 [R1+0x488], R22 ;  /* 0x0004881601007387 */ /* 0x0003e20000100a00 */
[----:B------:R-:W-:Y:S02]  /*22fe0*/  IMAD.MOV.U32 R9, RZ, RZ, 0x3d5074e7 ;  /* 0x3d5074e7ff097424 */ /* 0x000fe400078e00ff */
[----:B0-----:R-:W-:Y:S01]  /*22ff0*/  IMAD.MOV.U32 R14, RZ, RZ, 0x334cc20d ;  /* 0x334cc20dff0e7424 */ /* 0x001fe200078e00ff */
[----:B------:R0:W-:Y:S01]  /*23000*/  STL.64 [R1+0x498], R24 ;  /* 0x0004981801007387 */ /* 0x0001e20000100a00 */
[----:B------:R-:W-:-:S03]  /*23010*/  IMAD.MOV.U32 R15, RZ, RZ, -0x41b50f16 ;  /* 0xbe4af0eaff0f7424 */ /* 0x000fc600078e00ff */
[----:B------:R3:W-:Y:S01]  /*23020*/  STL.64 [R1+0x4d0], R10 ;  /* 0x0004d00a01007387 */ /* 0x0007e20000100a00 */
[----:B--2---:R-:W-:Y:S02]  /*23030*/  IMAD.MOV.U32 R26, RZ, RZ, 0xd3ecb9d ;  /* 0x0d3ecb9dff1a7424 */ /* 0x004fe400078e00ff */
[----:B------:R-:W-:Y:S01]  /*23040*/  IMAD.MOV.U32 R27, RZ, RZ, 0x3f31c095 ;  /* 0x3f31c095ff1b7424 */ /* 0x000fe200078e00ff */
[----:B------:R2:W-:Y:S01]  /*23050*/  STL.64 [R1+0x4f0], R4 ;  /* 0x0004f00401007387 */ /* 0x0005e20000100a00 */
[----:B-1----:R-:W-:Y:S02]  /*23060*/  IMAD.MOV.U32 R22, RZ, RZ, -0x7cecf23f ;  /* 0x83130dc1ff167424 */ /* 0x002fe400078e00ff */
[----:B------:R-:W-:Y:S01]  /*23070*/  IMAD.MOV.U32 R23, RZ, RZ, 0x3f0d6bdf ;  /* 0x3f0d6bdfff177424 */ /* 0x000fe200078e00ff */
[----:B------:R1:W-:Y:S01]  /*23080*/  STL.64 [R1+0x4b0], R20 ;  /* 0x0004b01401007387 */ /* 0x0003e20000100a00 */
[----:B0-----:R-:W-:Y:S01]  /*23090*/  IMAD.MOV.U32 R24, RZ, RZ, 0x3fa27729 ;  /* 0x3fa27729ff187424 */ /* 0x001fe200078e00ff */
[----:B------:R-:W-:Y:S01]  /*230a0*/  MOV R25, 0xbe2a7424 ;  /* 0xbe2a742400197802 */ /* 0x000fe20000000f00 */
[----:B---3--:R-:W-:Y:S01]  /*230b0*/  IMAD.MOV.U32 R10, RZ, RZ, 0x6d79bcc1 ;  /* 0x6d79bcc1ff0a7424 */ /* 0x008fe200078e00ff */
[----:B------:R-:W-:Y:S01]  /*230c0*/  MOV R11, 0x3e69778c ;  /* 0x3e69778c000b7802 */ /* 0x000fe20000000f00 */
[----:B------:R0:W-:Y:S01]  /*230d0*/  STL.64 [R1+0x4f8], R6 ;  /* 0x0004f80601007387 */ /* 0x0001e20000100a00 */
[----:B--2---:R-:W-:Y:S01]  /*230e0*/  IMAD.MOV.U32 R4, RZ, RZ, -0x605f8f44 ;  /* 0x9fa070bcff047424 */ /* 0x004fe200078e00ff */
[----:B------:R-:W-:-:S02]  /*230f0*/  MOV R5, 0x3e1cf0f9 ;  /* 0x3e1cf0f900057802 */ /* 0x000fc40000000f00 */
        /* <DEDUP_REMOVED lines=10> */
[----:B-1----:R-:W-:Y:S02]  /*231a0*/  IMAD.MOV.U32 R14, RZ, RZ, 0x2acc211f ;  /* 0x2acc211fff0e7424 */ /* 0x002fe400078e00ff */
[----:B------:R-:W-:Y:S01]  /*231b0*/  IMAD.MOV.U32 R15, RZ, RZ, 0x3c55b9bd ;  /* 0x3c55b9bdff0f7424 */ /* 0x000fe200078e00ff */
        /* <DEDUP_REMOVED lines=8> */
[----:B-1----:R-:W-:Y:S02]  /*23240*/  IMAD.MOV.U32 R24, RZ, RZ, 0x5071f99b ;  /* 0x5071f99bff187424 */ /* 0x002fe400078e00ff */
        /* <DEDUP_REMOVED lines=10> */
[----:B0-----:R-:W-:-:S03]  /*232f0*/  IMAD.MOV.U32 R6, RZ, RZ, -0x2ccb98ef ;  /* 0xd3346711ff067424 */ /* 0x001fc600078e00ff */
        /* <DEDUP_REMOVED lines=17> */
[----:B0-----:R-:W-:Y:S01]  /*23410*/  IMAD.MOV.U32 R10, RZ, RZ, 0x787368ce ;  /* 0x787368ceff0a7424 */ /* 0x001fe200078e00ff */
[----:B------:R0:W-:Y:S01]  /*23420*/  STL.64 [R1+0x580], R6 ;  /* 0x0005800601007387 */ /* 0x0001e20000100a00 */
[----:B------:R-:W-:Y:S01]  /*23430*/  IMAD.MOV.U32 R11, RZ, RZ, -0x40e339be ;  /* 0xbf1cc642ff0b7424 */ /* 0x000fe200078e00ff */
[----:B-1----:R-:W-:Y:S01]  /*23440*/  MOV R4, 0x794bd7f2 ;  /* 0x794bd7f200047802 */ /* 0x002fe20000000f00 */
[----:B------:R-:W-:Y:S01]  /*23450*/  IMAD.MOV.U32 R5, RZ, RZ, 0x3ed8467d ;  /* 0x3ed8467dff057424 */ /* 0x000fe200078e00ff */
        /* <DEDUP_REMOVED lines=22> */
[----:B0-----:R-:W-:Y:S01]  /*235c0*/  IMAD.MOV.U32 R10, RZ, RZ, -0x12da6acc ;  /* 0xed259534ff0a7424 */ /* 0x001fe200078e00ff */
[----:B------:R0:W-:Y:S01]  /*235d0*/  STL.64 [R1+0x5c0], R6 ;  /* 0x0005c00601007387 */ /* 0x0001e20000100a00 */
[----:B------:R-:W-:Y:S02]  /*235e0*/  IMAD.MOV.U32 R11, RZ, RZ, -0x42892cd2 ;  /* 0xbd76d32eff0b7424 */ /* 0x000fe400078e00ff */
[----:B---3--:R-:W-:Y:S01]  /*235f0*/  IMAD.MOV.U32 R4, RZ, RZ, 0xe4dfce1 ;  /* 0x0e4dfce1ff047424 */ /* 0x008fe200078e00ff */
[----:B------:R2:W-:Y:S01]  /*23600*/  STL.64 [R1+0x5d0], R8 ;  /* 0x0005d00801007387 */ /* 0x0005e20000100a00 */
[----:B------:R-:W-:-:S02]  /*23610*/  IMAD.MOV.U32 R5, RZ, RZ, 0x3e30b283 ;  /* 0x3e30b283ff057424 */ /* 0x000fc400078e00ff */
[----:B-1----:R-:W-:Y:S01]  /*23620*/  IMAD.MOV.U32 R20, RZ, RZ, -0x3a2e351f ;  /* 0xc5d1cae1ff147424 */ /* 0x002fe200078e00ff */
        /* <DEDUP_REMOVED lines=23> */
[----:B---3--:R-:W-:Y:S01]  /*237a0*/  IMAD.MOV.U32 R4, RZ, RZ, 0xba6216 ;  /* 0x00ba6216ff047424 */ /* 0x008fe200078e00ff */
[----:B------:R-:W-:-:S02]  /*237b0*/  MOV R5, 0x3d731d6a ;  /* 0x3d731d6a00057802 */ /* 0x000fc40000000f00 */
[----:B------:R1:W-:Y:S01]  /*237c0*/  STL.64 [R1+0x610], R8 ;  /* 0x0006100801007387 */ /* 0x0003e20000100a00 */
[----:B--2---:R-:W-:Y:S02]  /*237d0*/  IMAD.MOV.U32 R20, RZ, RZ, 0x3187b744 ;  /* 0x3187b744ff147424 */ /* 0x004fe400078e00ff */
[----:B------:R-:W-:Y:S01]  /*237e0*/  IMAD.MOV.U32 R21, RZ, RZ, -0x40ba9d65 ;  /* 0xbf45629bff157424 */ /* 0x000fe200078e00ff */
[----:B------:R2:W-:Y:S01]  /*237f0*/  STL.64 [R1+0x630], R14 ;  /* 0x0006300e01007387 */ /* 0x0005e20000100a00 */
[----:B0-----:R-:W-:Y:S01]  /*23800*/  MOV R6, 0xc670e690 ;  /* 0xc670e69000067802 */ /* 0x001fe20000000f00 */
[----:B------:R-:W-:Y:S02]  /*23810*/  IMAD.MOV.U32 R7, RZ, RZ, 0x3f4b8239 ;  /* 0x3f4b8239ff077424 */ /* 0x000fe400078e00ff */
[----:B------:R0:W-:Y:S01]  /*23820*/  STL.64 [R1+0x600], R26 ;  /* 0x0006001a01007387 */ /* 0x0001e20000100a00 */
[----:B-1----:R-:W-:Y:S02]  /*23830*/  IMAD.MOV.U32 R8, RZ, RZ, 0x6b30cfd6 ;  /* 0x6b30cfd6ff087424 */ /* 0x002fe400078e00ff */
[----:B------:R-:W-:Y:S01]  /*23840*/  IMAD.MOV.U32 R9, RZ, RZ, -0x41589d99 ;  /* 0xbea76267ff097424 */ /* 0x000fe200078e00ff */
[----:B------:R1:W-:Y:S01]  /*23850*/  STL.64 [R1+0x618], R22 ;  /* 0x0006181601007387 */ /* 0x0003e20000100a00 */
[----:B--2---:R-:W-:Y:S01]  /*23860*/  MOV R14, 0x92ec9b02 ;  /* 0x92ec9b02000e7802 */ /* 0x004fe20000000f00 */
[----:B------:R-:W-:-:S02]  /*23870*/  IMAD.MOV.U32 R15, RZ, RZ, 0x3e339379 ;  /* 0x3e339379ff0f7424 */ /* 0x000fc400078e00ff */
[----:B------:R2:W-:Y:S01]  /*23880*/  STL.64 [R1+0x620], R10 ;  /* 0x0006200a01007387 */ /* 0x0005e20000100a00 */
[----:B0-----:R-:W-:-:S03]  /*23890*/  IMAD.MOV.U32 R26, RZ, RZ, -0x4bbb9ef9 ;  /* 0xb4446107ff1a7424 */ /* 0x001fc600078e00ff */
[----:B------:R0:W-:Y:S01]  /*238a0*/  STL.64 [R1+0x628], R24 ;  /* 0x0006281801007387 */ /* 0x0001e20000100a00 */
[----:B------:R-:W-:-:S03]  /*238b0*/  MOV R27, 0xbf3cb967 ;  /* 0xbf3cb967001b7802 */ /* 0x000fc60000000f00 */
[----:B------:R3:W-:Y:S01]  /*238c0*/  STL.64 [R1+0x638], R4 ;  /* 0x0006380401007387 */ /* 0x0007e20000100a00 */
[----:B-1----:R-:W-:Y:S01]  /*238d0*/  IMAD.MOV.U32 R22, RZ, RZ, -0x3158224e ;  /* 0xcea7ddb2ff167424 */ /* 0x002fe200078e00ff */
[----:B------:R-:W-:Y:S02]  /*238e0*/  MOV R23, 0xbf20c16f ;  /* 0xbf20c16f00177802 */ /* 0x000fe40000000f00 */
[----:B------:R1:W-:Y:S01]  /*238f0*/  STL.64 [R1+0x640], R20 ;  /* 0x0006401401007387 */ /* 0x0003e20000100a00 */
[----:B--2---:R-:W-:Y:S01]  /*23900*/  MOV R10, 0x7082916d ;  /* 0x7082916d000a7802 */ /* 0x004fe20000000f00 */
[----:B------:R-:W-:Y:S02]  /*23910*/  IMAD.MOV.U32 R11, RZ, RZ, 0x3f25d115 ;  /* 0x3f25d115ff0b7424 */ /* 0x000fe400078e00ff */
[----:B------:R2:W-:Y:S01]  /*23920*/  STL.64 [R1+0x648], R6 ;  /* 0x0006480601007387 */ /* 0x0005e20000100a00 */
[----:B0-----:R-:W-:Y:S02]  /*23930*/  IMAD.MOV.U32 R24, RZ, RZ, -0x2c0a7c33 ;  /* 0xd3f583cdff187424 */ /* 0x001fe400078e00ff */
[----:B------:R-:W-:Y:S01]  /*23940*/  IMAD.MOV.U32 R25, RZ, RZ, 0x3f084637 ;  /* 0x3f084637ff197424 */ /* 0x000fe200078e00ff */
[----:B------:R0:W-:Y:S01]  /*23950*/  STL.64 [R1+0x658], R8 ;  /* 0x0006580801007387 */ /* 0x0001e20000100a00 */
[----:B---3--:R-:W-:Y:S01]  /*23960*/  IMAD.MOV.U32 R4, RZ, RZ, -0x653de63 ;  /* 0xf9ac219dff047424 */ /* 0x008fe200078e00ff */
[----:B------:R-:W-:-:S02]  /*23970*/  MOV R5, 0xbee6384a ;  /* 0xbee6384a00057802 */ /* 0x000fc40000000f00 */
[----:B------:R3:W-:Y:S01]  /*23980*/  STL.64 [R1+0x678], R14 ;  /* 0x0006780e01007387 */ /* 0x0007e20000100a00 */
[----:B-1----:R-:W-:Y:S01]  /*23990*/  MOV R20, 0x9530a7ad ;  /* 0x9530a7ad00147802 */ /* 0x002fe20000000f00 */
[----:B------:R-:W-:Y:S02]  /*239a0*/  IMAD.MOV.U32 R21, RZ, RZ, -0x413e5214 ;  /* 0xbec1adecff157424 */ /* 0x000fe400078e00ff */
[----:B--2---:R-:W-:Y:S01]  /*239b0*/  IMAD.MOV.U32 R6, RZ, RZ, 0x198ab550 ;  /* 0x198ab550ff067424 */ /* 0x004fe200078e00ff */
[----:B------:R1:W-:Y:S01]  /*239c0*/  STL.64 [R1+0x660], R10 ;  /* 0x0006600a01007387 */ /* 0x0003e20000100a00 */
[----:B------:R-:W-:Y:S02]  /*239d0*/  IMAD.MOV.U32 R7, RZ, RZ, 0x3edc738f ;  /* 0x3edc738fff077424 */ /* 0x000fe400078e00ff */
[----:B0-----:R-:W-:Y:S01]  /*239e0*/  IMAD.MOV.U32 R8, RZ, RZ, 0x70ac9b03 ;  /* 0x70ac9b03ff087424 */ /* 0x001fe200078e00ff */
[----:B------:R0:W-:Y:S01]  /*239f0*/  STL.64 [R1+0x680], R4 ;  /* 0x0006800401007387 */ /* 0x0001e20000100a00 */
[----:B------:R-:W-:-:S02]  /*23a00*/  IMAD.MOV.U32 R9, RZ, RZ, 0x3e9952f9 ;  /* 0x3e9952f9ff097424 */ /* 0x000fc400078e00ff */
[----:B---3--:R-:W-:Y:S01]  /*23a10*/  IMAD.MOV.U32 R14, RZ, RZ, 0x393d4893 ;  /* 0x393d4893ff0e7424 */ /* 0x008fe200078e00ff */
[----:B------:R-:W-:Y:S01]  /*23a20*/  MOV R15, 0x3e70b282 ;  /* 0x3e70b282000f7802 */ /* 0x000fe20000000f00 */
[----:B------:R2:W-:Y:S01]  /*23a30*/  STL.64 [R1+0x688], R6 ;  /* 0x0006880601007387 */ /* 0x0005e20000100a00 */
[----:B-1----:R-:W-:Y:S01]  /*23a40*/  MOV R10, 0x3b2187a2 ;  /* 0x3b2187a2000a7802 */ /* 0x002fe20000000f00 */
[----:B------:R-:W-:Y:S02]  /*23a50*/  IMAD.MOV.U32 R11, RZ, RZ, -0x4172a662 ;  /* 0xbe8d599eff0b7424 */ /* 0x000fe400078e00ff */
[----:B------:R1:W-:Y:S01]  /*23a60*/  STL.64 [R1+0x6a0], R8 ;  /* 0x0006a00801007387 */ /* 0x0003e20000100a00 */
[----:B0-----:R-:W-:Y:S01]  /*23a70*/  IMAD.MOV.U32 R4, RZ, RZ, 0x6d84752e ;  /* 0x6d84752eff047424 */ /* 0x001fe200078e00ff */
[----:B------:R-:W-:Y:S02]  /*23a80*/  MOV R5, 0x3e3663fd ;  /* 0x3e3663fd00057802 */ /* 0x000fe40000000f00 */
[----:B------:R0:W-:Y:S01]  /*23a90*/  STL.64 [R1+0x6b0], R14 ;  /* 0x0006b00e01007387 */ /* 0x0001e20000100a00 */
[----:B--2---:R-:W-:-:S03]  /*23aa0*/  IMAD.MOV.U32 R6, RZ, RZ, -0xf204d96 ;  /* 0xf0dfb26aff067424 */ /* 0x004fc600078e00ff */
[----:B------:R2:W-:Y:S01]  /*23ab0*/  STL.64 [R1+0x6a8], R10 ;  /* 0x0006a80a01007387 */ /* 0x0005e20000100a00 */
[----:B------:R-:W-:Y:S01]  /*23ac0*/  IMAD.MOV.U32 R7, RZ, RZ, -0x41e7f670 ;  /* 0xbe180990ff077424 */ /* 0x000fe200078e00ff */
[----:B-1----:R-:W-:Y:S01]  /*23ad0*/  MOV R8, 0xc0552a81 ;  /* 0xc0552a8100087802 */ /* 0x002fe20000000f00 */
[----:B------:R-:W-:-:S03]  /*23ae0*/  IMAD.MOV.U32 R9, RZ, RZ, 0x3cc36412 ;  /* 0x3cc36412ff097424 */ /* 0x000fc600078e00ff */
[----:B------:R1:W-:Y:S01]  /*23af0*/  STL.64 [R1+0x6d0], R6 ;  /* 0x0006d00601007387 */ /* 0x0003e20000100a00 */
[----:B0-----:R-:W-:Y:S01]  /*23b00*/  IMAD.MOV.U32 R14, RZ, RZ, -0x59a8d1f7 ;  /* 0xa6572e09ff0e7424 */ /* 0x001fe200078e00ff */
[----:B------:R-:W-:Y:S02]  /*23b10*/  MOV R15, 0xbc5779b4 ;  /* 0xbc5779b4000f7802 */ /* 0x000fe40000000f00 */
[----:B------:R0:W-:Y:S01]  /*23b20*/  STL.64 [R1+0x6d8], R8 ;  /* 0x0006d80801007387 */ /* 0x0001e20000100a00 */
[----:B--2---:R-:W-:Y:S01]  /*23b30*/  MOV R10, 0xe5de78aa ;  /* 0xe5de78aa000a7802 */ /* 0x004fe20000000f00 */
[----:B------:R-:W-:Y:S02]  /*23b40*/  IMAD.MOV.U32 R11, RZ, RZ, 0x3dbcac1e ;  /* 0x3dbcac1eff0b7424 */ /* 0x000fe400078e00ff */
[----:B------:R2:W-:Y:S01]  /*23b50*/  STL.64 [R1+0x6f8], R14 ;  /* 0x0006f80e01007387 */ /* 0x0005e20000100a00 */
[----:B-1----:R-:W-:-:S03]  /*23b60*/  IMAD.MOV.U32 R6, RZ, RZ, -0x447da7d7 ;  /* 0xbb825829ff067424 */ /* 0x002fc600078e00ff */
[----:B------:R1:W-:Y:S01]  /*23b70*/  STL.64 [R1+0x6c8], R4 ;  /* 0x0006c80401007387 */ /* 0x0003e20000100a00 */
[----:B------:R-:W-:Y:S01]  /*23b80*/  IMAD.MOV.U32 R7, RZ, RZ, 0x3f463969 ;  /* 0x3f463969ff077424 */ /* 0x000fe200078e00ff */
[----:B0-----:R-:W-:Y:S01]  /*23b90*/  MOV R8, 0x582dd0a5 ;  /* 0x582dd0a500087802 */ /* 0x001fe20000000f00 */
[----:B------:R-:W-:Y:S01]  /*23ba0*/  IMAD.MOV.U32 R9, RZ, RZ, -0x40bb060e ;  /* 0xbf44f9f2ff097424 */ /* 0x000fe200078e00ff */
[----:B------:R0:W-:Y:S01]  /*23bb0*/  STL.64 [R1+0x6f0], R10 ;  /* 0x0006f00a01007387 */ /* 0x0001e20000100a00 */
[----:B--2---:R-:W-:Y:S01]  /*23bc0*/  IMAD.MOV.U32 R14, RZ, RZ, 0x36172b0 ;  /* 0x036172b0ff0e7424 */ /* 0x004fe200078e00ff */
[----:B------:R-:W-:Y:S02]  /*23bd0*/  MOV R15, 0x3f100120 ;  /* 0x3f100120000f7802 */ /* 0x000fe40000000f00 */
[----:B------:R2:W-:Y:S01]  /*23be0*/  STL.64 [R1+0x718], R6 ;  /* 0x0007180601007387 */ /* 0x0005e20000100a00 */
[----:B-1----:R-:W-:-:S03]  /*23bf0*/  IMAD.MOV.U32 R4, RZ, RZ, 0x13f7775a ;  /* 0x13f7775aff047424 */ /* 0x002fc600078e00ff */
[----:B------:R1:W-:Y:S01]  /*23c00*/  STL.64 [R1+0x720], R8 ;  /* 0x0007200801007387 */ /* 0x0003e20000100a00 */
[----:B------:R-:W-:Y:S02]  /*23c10*/  IMAD.MOV.U32 R5, RZ, RZ, -0x4272569a ;  /* 0xbd8da966ff057424 */ /* 0x000fe400078e00ff */
        /* <DEDUP_REMOVED lines=8> */
[----:B------:R1:W-:Y:S01]  /*23ca0*/  STL.64 [R1+0x700], R4 ;  /* 0x0007000401007387 */ /* 0x0003e20000100a00 */
[----:B0-----:R-:W-:-:S03]  /*23cb0*/  IMAD.MOV.U32 R14, RZ, RZ, -0x564902fc ;  /* 0xa9b6fd04ff0e7424 */ /* 0x001fc600078e00ff */
[----:B------:R0:W-:Y:S01]  /*23cc0*/  STL.64 [R1+0x728], R10 ;  /* 0x0007280a01007387 */ /* 0x0001e20000100a00 */
[----:B------:R-:W-:Y:S02]  /*23cd0*/  IMAD.MOV.U32 R15, RZ, RZ, -0x417b679b ;  /* 0xbe849865ff0f7424 */ /* 0x000fe400078e00ff */
[----:B--2---:R-:W-:Y:S01]  /*23ce0*/  IMAD.MOV.U32 R26, RZ, RZ, 0x124b7492 ;  /* 0x124b7492ff1a7424 */ /* 0x004fe200078e00ff */
[----:B------:R-:W-:Y:S01]  /*23cf0*/  MOV R27, 0xbdb2ed3c ;  /* 0xbdb2ed3c001b7802 */ /* 0x000fe20000000f00 */
[----:B------:R2:W-:Y:S01]  /*23d00*/  STL.64 [R1+0x750], R6 ;  /* 0x0007500601007387 */ /* 0x0005e20000100a00 */
[----:B-1----:R-:W-:Y:S02]  /*23d10*/  IMAD.MOV.U32 R4, RZ, RZ, -0x3b72c844 ;  /* 0xc48d37bcff047424 */ /* 0x002fe400078e00ff */
[----:B------:R-:W-:Y:S01]  /*23d20*/  IMAD.MOV.U32 R5, RZ, RZ, -0x4109e704 ;  /* 0xbef618fcff057424 */ /* 0x000fe200078e00ff */
[----:B------:R1:W-:Y:S01]  /*23d30*/  STL.64 [R1+0x768], R8 ;  /* 0x0007680801007387 */ /* 0x0003e20000100a00 */
[----:B0-----:R-:W-:Y:S01]  /*23d40*/  IMAD.MOV.U32 R10, RZ, RZ, -0x7f8eef2e ;  /* 0x807110d2ff0a7424 */ /* 0x001fe200078e00ff */
[----:B------:R-:W-:-:S02]  /*23d50*/  MOV R11, 0x3d903901 ;  /* 0x3d903901000b7802 */ /* 0x000fc40000000f00 */
[----:B------:R0:W-:Y:S01]  /*23d60*/  STL.64 [R1+0x778], R14 ;  /* 0x0007780e01007387 */ /* 0x0001e20000100a00 */
[----:B--2---:R-:W-:Y:S01]  /*23d70*/  MOV R6, 0x16605be3 ;  /* 0x16605be300067802 */ /* 0x004fe20000000f00 */
[----:B------:R-:W-:Y:S02]  /*23d80*/  IMAD.MOV.U32 R7, RZ, RZ, 0x3e30bcbd ;  /* 0x3e30bcbdff077424 */ /* 0x000fe400078e00ff */
[----:B------:R2:W-:Y:S01]  /*23d90*/  STL.64 [R1+0x668], R22 ;  /* 0x0006681601007387 */ /* 0x0005e20000100a00 */
[----:B-1----:R-:W-:Y:S01]  /*23da0*/  IMAD.MOV.U32 R8, RZ, RZ, -0x2d0002b1 ;  /* 0xd2fffd4fff087424 */ /* 0x002fe200078e00ff */
[----:B------:R-:W-:Y:S02]  /*23db0*/  MOV R9, 0xbe2244ba ;  /* 0xbe2244ba00097802 */ /* 0x000fe40000000f00 */
[----:B------:R1:W-:Y:S01]  /*23dc0*/  STL.64 [R1+0x670], R24 ;  /* 0x0006701801007387 */ /* 0x0003e20000100a00 */
[----:B0-----:R-:W-:Y:S02]  /*23dd0*/  IMAD.MOV.U32 R14, RZ, RZ, -0x7738c013 ;  /* 0x88c73fedff0e7424 */ /* 0x001fe400078e00ff */
[----:B------:R-:W-:Y:S01]  /*23de0*/  IMAD.MOV.U32 R15, RZ, RZ, 0x3dc74cd6 ;  /* 0x3dc74cd6ff0f7424 */ /* 0x000fe200078e00ff */
[----:B------:R0:W-:Y:S01]  /*23df0*/  STL.64 [R1+0x690], R20 ;  /* 0x0006901401007387 */ /* 0x0001e20000100a00 */
[----:B--2---:R-:W-:-:S03]  /*23e00*/  IMAD.MOV.U32 R22, RZ, RZ, -0x3aaf42b5 ;  /* 0xc550bd4bff167424 */ /* 0x004fc600078e00ff */
[----:B------:R2:W-:Y:S01]  /*23e10*/  STL.64 [R1+0x698], R26 ;  /* 0x0006981a01007387 */ /* 0x0005e20000100a00 */
[----:B------:R-:W-:Y:S01]  /*23e20*/  IMAD.MOV.U32 R23, RZ, RZ, 0x3cc7c54e ;  /* 0x3cc7c54eff177424 */ /* 0x000fe200078e00ff */
[----:B-1----:R-:W-:Y:S02]  /*23e30*/  MOV R24, 0xe872fc56 ;  /* 0xe872fc5600187802 */ /* 0x002fe40000000f00 */
[----:B------:R1:W-:Y:S01]  /*23e40*/  STL.64 [R1+0x748], R4 ;  /* 0x0007480401007387 */ /* 0x0003e20000100a00 */
[----:B------:R-:W-:-:S03]  /*23e50*/  IMAD.MOV.U32 R25, RZ, RZ, -0x41bb67a2 ;  /* 0xbe44985eff197424 */ /* 0x000fc600078e00ff */
[----:B------:R3:W-:Y:S01]  /*23e60*/  STL.64 [R1+0x770], R10 ;  /* 0x0007700a01007387 */ /* 0x0007e20000100a00 */
[----:B0-----:R-:W-:Y:S01]  /*23e70*/  IMAD.MOV.U32 R20, RZ, RZ, 0x9fc7363 ;  /* 0x09fc7363ff147424 */ /* 0x001fe200078e00ff */
[----:B------:R-:W-:Y:S01]  /*23e80*/  MOV R21, 0x3deac793 ;  /* 0x3deac79300157802 */ /* 0x000fe20000000f00 */
[----:B--2---:R-:W-:Y:S01]  /*23e90*/  IMAD.MOV.U32 R26, RZ, RZ, -0xfb74e6c ;  /* 0xf048b194ff1a7424 */ /* 0x004fe200078e00ff */
[----:B------:R0:W-:Y:S01]  /*23ea0*/  STL.64 [R1+0x798], R6 ;  /* 0x0007980601007387 */ /* 0x0001e20000100a00 */
[----:B------:R-:W-:Y:S02]  /*23eb0*/  IMAD.MOV.U32 R27, RZ, RZ, -0x4224298f ;  /* 0xbddbd671ff1b7424 */ /* 0x000fe400078e00ff */
[----:B-1----:R-:W-:Y:S01]  /*23ec0*/  IMAD.MOV.U32 R4, RZ, RZ, 0x44652279 ;  /* 0x44652279ff047424 */ /* 0x002fe200078e00ff */
[----:B------:R1:W-:Y:S01]  /*23ed0*/  STL.64 [R1+0x7a0], R8 ;  /* 0x0007a00801007387 */ /* 0x0003e20000100a00 */
[----:B------:R-:W-:Y:S02]  /*23ee0*/  IMAD.MOV.U32 R5, RZ, RZ, -0x42f8f92a ;  /* 0xbd0706d6ff057424 */ /* 0x000fe400078e00ff */
[----:B---3--:R-:W-:Y:S01]  /*23ef0*/  IMAD.MOV.U32 R10, RZ, RZ, -0x28d51ea ;  /* 0xfd72ae16ff0a7424 */ /* 0x008fe200078e00ff */
[----:B------:R-:W-:Y:S01]  /*23f00*/  MOV R11, 0xbdd63f0c ;  /* 0xbdd63f0c000b7802 */ /* 0x000fe20000000f00 */
[----:B------:R2:W-:Y:S01]  /*23f10*/  STL.64 [R1+0x7c0], R14 ;  /* 0x0007c00e01007387 */ /* 0x0005e20000100a00 */
[----:B0-----:R-:W-:Y:S01]  /*23f20*/  MOV R6, 0xf1b46951 ;  /* 0xf1b4695100067802 */ /* 0x001fe20000000f00 */
[----:B------:R-:W-:-:S02]  /*23f30*/  IMAD.MOV.U32 R7, RZ, RZ, 0x3f522b37 ;  /* 0x3f522b37ff077424 */ /* 0x000fc400078e00ff */
[----:B------:R0:W-:Y:S01]  /*23f40*/  STL.64 [R1+0x6b8], R22 ;  /* 0x0006b81601007387 */ /* 0x0001e20000100a00 */
[----:B-1----:R-:W-:Y:S01]  /*23f50*/  IMAD.MOV.U32 R8, RZ, RZ, 0x61e90004 ;  /* 0x61e90004ff087424 */ /* 0x002fe200078e00ff */
[----:B------:R-:W-:Y:S02]  /*23f60*/  MOV R9, 0x3eb0a9ef ;  /* 0x3eb0a9ef00097802 */ /* 0x000fe40000000f00 */
[----:B------:R1:W-:Y:S01]  /*23f70*/  STL.64 [R1+0x6c0], R24 ;  /* 0x0006c01801007387 */ /* 0x0003e20000100a00 */
[----:B--2---:R-:W-:-:S03]  /*23f80*/  IMAD.MOV.U32 R14, RZ, RZ, 0x6f571329 ;  /* 0x6f571329ff0e7424 */ /* 0x004fc600078e00ff */
[----:B------:R2:W-:Y:S01]  /*23f90*/  STL.64 [R1+0x6e0], R20 ;  /* 0x0006e01401007387 */ /* 0x0005e20000100a00 */
[----:B------:R-:W-:-:S03]  /*23fa0*/  IMAD.MOV.U32 R15, RZ, RZ, -0x41be8a62 ;  /* 0xbe41759eff0f7424 */ /* 0x000fc600078e00ff */
[----:B------:R3:W-:Y:S01]  /*23fb0*/  STL.64 [R1+0x6e8], R26 ;  /* 0x0006e81a01007387 */ /* 0x0007e20000100a00 */
[----:B0-----:R-:W-:Y:S01]  /*23fc0*/  MOV R22, 0x1cc96982 ;  /* 0x1cc9698200167802 */ /* 0x001fe20000000f00 */
[----:B------:R-:W-:Y:S02]  /*23fd0*/  IMAD.MOV.U32 R23, RZ, RZ, -0x40bc7201 ;  /* 0xbf438dffff177424 */ /* 0x000fe400078e00ff */
[----:B------:R0:W-:Y:S01]  /*23fe0*/  STL.64 [R1+0x790], R4 ;  /* 0x0007900401007387 */ /* 0x0001e20000100a00 */
[----:B-1----:R-:W-:Y:S01]  /*23ff0*/  IMAD.MOV.U32 R24, RZ, RZ, -0x6486ec16 ;  /* 0x9b7913eaff187424 */ /* 0x002fe200078e00ff */
[----:B------:R-:W-:Y:S02]  /*24000*/  MOV R25, 0xbf12e31f ;  /* 0xbf12e31f00197802 */ /* 0x000fe40000000f00 */
[----:B------:R1:W-:Y:S01]  /*24010*/  STL.64 [R1+0x7b8], R10 ;  /* 0x0007b80a01007387 */ /* 0x0003e20000100a00 */
[----:B--2---:R-:W-:Y:S02]  /*24020*/  IMAD.MOV.U32 R20, RZ, RZ, -0x373140ea ;  /* 0xc8cebf16ff147424 */ /* 0x004fe400078e00ff */
[----:B------:R-:W-:Y:S01]  /*24030*/  IMAD.MOV.U32 R21, RZ, RZ, 0x3e886c71 ;  /* 0x3e886c71ff157424 */ /* 0x000fe200078e00ff */
[----:B---3--:R-:W-:Y:S01]  /*24040*/  MOV R26, 0x3aebc9b7 ;  /* 0x3aebc9b7001a7802 */ /* 0x008fe20000000f00 */
[----:B------:R-:W-:Y:S01]  /*24050*/  IMAD.MOV.U32 R27, RZ, RZ, -0x40e9c580 ;  /* 0xbf163a80ff1b7424 */ /* 0x000fe200078e00ff */
[----:B------:R2:W-:Y:S01]  /*24060*/  STL.64 [R1+0x7e0], R6 ;  /* 0x0007e00601007387 */ /* 0x0005e20000100a00 */
[----:B0-----:R-:W-:Y:S01]  /*24070*/  MOV R4, 0xa872b284 ;  /* 0xa872b28400047802 */ /* 0x001fe20000000f00 */
[----:B------:R-:W-:-:S02]  /*24080*/  IMAD.MOV.U32 R5, RZ, RZ, -0x4257ce4d ;  /* 0xbda831b3ff057424 */ /* 0x000fc400078e00ff */
[----:B------:R0:W-:Y:S01]  /*24090*/  STL.64 [R1+0x7e8], R8 ;  /* 0x0007e80801007387 */ /* 0x0001e20000100a00 */
[----:B-1----:R-:W-:Y:S02]  /*240a0*/  IMAD.MOV.U32 R10, RZ, RZ, -0x675acd41 ;  /* 0x98a532bfff0a7424 */ /* 0x002fe400078e00ff */
        /* <DEDUP_REMOVED lines=8> */
[----:B-1----:R-:W-:Y:S01]  /*24130*/  MOV R14, 0x52fc4d58 ;  /* 0x52fc4d58000e7802 */ /* 0x002fe20000000f00 */
[----:B------:R-:W-:Y:S02]  /*24140*/  IMAD.MOV.U32 R15, RZ, RZ, -0x4164f541 ;  /* 0xbe9b0abfff0f7424 */ /* 0x000fe400078e00ff */
[----:B------:R1:W-:Y:S01]  /*24150*/  STL.64 [R1+0x730], R20 ;  /* 0x0007301401007387 */ /* 0x0003e20000100a00 */
[----:B--2---:R-:W-:-:S03]  /*24160*/  IMAD.MOV.U32 R22, RZ, RZ, -0x276d1e57 ;  /* 0xd892e1a9ff167424 */ /* 0x004fc600078e00ff */
[----:B------:R2:W-:Y:S01]  /*24170*/  STL.64 [R1+0x738], R26 ;  /* 0x0007381a01007387 */ /* 0x0005e20000100a00 */
[----:B------:R-:W-:Y:S01]  /*24180*/  MOV R23, 0x3ed2fe63 ;  /* 0x3ed2fe6300177802 */ /* 0x000fe20000000f00 */
[----:B0-----:R-:W-:Y:S02]  /*24190*/  IMAD.MOV.U32 R24, RZ, RZ, -0x576e2746 ;  /* 0xa891d8baff187424 */ /* 0x001fe400078e00ff */
[----:B------:R0:W-:Y:S01]  /*241a0*/  STL.64 [R1+0x7c8], R4 ;  /* 0x0007c80401007387 */ /* 0x0001e20000100a00 */
[----:B------:R-:W-:-:S03]  /*241b0*/  IMAD.MOV.U32 R25, RZ, RZ, -0x4138272d ;  /* 0xbec7d8d3ff197424 */ /* 0x000fc600078e00ff */
[----:B------:R3:W-:Y:S01]  /*241c0*/  STL.64 [R1+0x7f0], R10 ;  /* 0x0007f00a01007387 */ /* 0x0007e20000100a00 */
[----:B-1----:R-:W-:Y:S01]  /*241d0*/  MOV R20, 0xa4d350ce ;  /* 0xa4d350ce00147802 */ /* 0x002fe20000000f00 */
[----:B------:R-:W-:Y:S02]  /*241e0*/  IMAD.MOV.U32 R21, RZ, RZ, 0x3e77ca3d ;  /* 0x3e77ca3dff157424 */ /* 0x000fe400078e00ff */
[----:B--2---:R-:W-:Y:S01]  /*241f0*/  IMAD.MOV.U32 R26, RZ, RZ, -0x62cef27b ;  /* 0x9d310d85ff1a7424 */ /* 0x004fe200078e00ff */
[----:B------:R-:W-:Y:S01]  /*24200*/  MOV R27, 0xbe5b0abf ;  /* 0xbe5b0abf001b7802 */ /* 0x000fe20000000f00 */
[----:B------:R1:W-:Y:S01]  /*24210*/  STL.64 [R1+0x818], R6 ;  /* 0x0008180601007387 */ /* 0x0003e20000100a00 */
[----:B0-----:R-:W-:Y:S01]  /*24220*/  MOV R4, 0x37b4e130 ;  /* 0x37b4e13000047802 */ /* 0x001fe20000000f00 */
[----:B------:R-:W-:Y:S02]  /*24230*/  IMAD.MOV.U32 R5, RZ, RZ, 0x3f07bdf8 ;  /* 0x3f07bdf8ff057424 */ /* 0x000fe400078e00ff */
[----:B------:R0:W-:Y:S01]  /*24240*/  STL.64 [R1+0x830], R8 ;  /* 0x0008300801007387 */ /* 0x0001e20000100a00 */
[----:B---3--:R-:W-:-:S02]  /*24250*/  IMAD.MOV.U32 R10, RZ, RZ, 0x71a80133 ;  /* 0x71a80133ff0a7424 */ /* 0x008fc400078e00ff */
[----:B------:R-:W-:Y:S01]  /*24260*/  IMAD.MOV.U32 R11, RZ, RZ, 0x3eb64d99 ;  /* 0x3eb64d99ff0b7424 */ /* 0x000fe200078e00ff */
[----:B------:R2:W-:Y:S01]  /*24270*/  STL.64 [R1+0x840], R14 ;  /* 0x0008400e01007387 */ /* 0x0005e20000100a00 */
[----:B-1----:R-:W-:Y:S01]  /*24280*/  IMAD.MOV.U32 R6, RZ, RZ, -0x4b790f26 ;  /* 0xb486f0daff067424 */ /* 0x002fe200078e00ff */
[----:B------:R-:W-:Y:S02]  /*24290*/  MOV R7, 0x3e48a3e9 ;  /* 0x3e48a3e900077802 */ /* 0x000fe40000000f00 */
[----:B------:R1:W-:Y:S01]  /*242a0*/  STL.64 [R1+0x758], R22 ;  /* 0x0007581601007387 */ /* 0x0003e20000100a00 */
[----:B0-----:R-:W-:Y:S02]  /*242b0*/  IMAD.MOV.U32 R8, RZ, RZ, -0x7e8459e1 ;  /* 0x817ba61fff087424 */ /* 0x001fe400078e00ff */
[----:B------:R-:W-:Y:S01]  /*242c0*/  IMAD.MOV.U32 R9, RZ, RZ, 0x3c524830 ;  /* 0x3c524830ff097424 */ /* 0x000fe200078e00ff */
[----:B------:R0:W-:Y:S01]  /*242d0*/  STL.64 [R1+0x760], R24 ;  /* 0x0007601801007387 */ /* 0x0001e20000100a00 */
[----:B--2---:R-:W-:Y:S01]  /*242e0*/  MOV R14, 0x8d3701a6 ;  /* 0x8d3701a6000e7802 */ /* 0x004fe20000000f00 */
[----:B------:R-:W-:-:S02]  /*242f0*/  IMAD.MOV.U32 R15, RZ, RZ, 0x3c5ab961 ;  /* 0x3c5ab961ff0f7424 */ /* 0x000fc400078e00ff */
[----:B------:R2:W-:Y:S01]  /*24300*/  STL.64 [R1+0x780], R20 ;  /* 0x0007801401007387 */ /* 0x0005e20000100a00 */
[----:B-1----:R-:W-:-:S03]  /*24310*/  IMAD.MOV.U32 R22, RZ, RZ, -0x6523334a ;  /* 0x9adcccb6ff167424 */ /* 0x002fc600078e00ff */
[----:B------:R1:W-:Y:S01]  /*24320*/  STL.64 [R1+0x788], R26 ;  /* 0x0007881a01007387 */ /* 0x0003e20000100a00 */
[----:B------:R-:W-:-:S03]  /*24330*/  IMAD.MOV.U32 R23, RZ, RZ, 0x3e03b654 ;  /* 0x3e03b654ff177424 */ /* 0x000fc600078e00ff */
[----:B------:R3:W-:Y:S01]  /*24340*/  STL.64 [R1+0x810], R4 ;  /* 0x0008100401007387 */ /* 0x0007e20000100a00 */
[----:B0-----:R-:W-:Y:S01]  /*24350*/  MOV R24, 0xa0bc6bce ;  /* 0xa0bc6bce00187802 */ /* 0x001fe20000000f00 */
[----:B------:R-:W-:Y:S02]  /*24360*/  IMAD.MOV.U32 R25, RZ, RZ, -0x43f42449 ;  /* 0xbc0bdbb7ff197424 */ /* 0x000fe400078e00ff */
[----:B------:R0:W-:Y:S01]  /*24370*/  STL.64 [R1+0x838], R10 ;  /* 0x0008380a01007387 */ /* 0x0001e20000100a00 */
[----:B--2---:R-:W-:Y:S01]  /*24380*/  IMAD.MOV.U32 R20, RZ, RZ, 0x684527bf ;  /* 0x684527bfff147424 */ /* 0x004fe200078e00ff */
[----:B------:R-:W-:Y:S01]  /*24390*/  MOV R21, 0x3f55d4ae ;  /* 0x3f55d4ae00157802 */ /* 0x000fe20000000f00 */
[----:B-1----:R-:W-:Y:S01]  /*243a0*/  IMAD.MOV.U32 R26, RZ, RZ, -0x508a9322 ;  /* 0xaf756cdeff1a7424 */ /* 0x002fe200078e00ff */
[----:B------:R1:W-:Y:S01]  /*243b0*/  STL.64 [R1+0x860], R6 ;  /* 0x0008600601007387 */ /* 0x0003e20000100a00 */
[----:B------:R-:W-:Y:S01]  /*243c0*/  IMAD.MOV.U32 R27, RZ, RZ, -0x40a0a244 ;  /* 0xbf5f5dbcff1b7424 */ /* 0x000fe200078e00ff */
[----:B---3--:R-:W-:Y:S01]  /*243d0*/  MOV R4, 0xcac0a663 ;  /* 0xcac0a66300047802 */ /* 0x008fe20000000f00 */
[----:B------:R-:W-:Y:S01]  /*243e0*/  IMAD.MOV.U32 R5, RZ, RZ, -0x419a4e63 ;  /* 0xbe65b19dff057424 */ /* 0x000fe200078e00ff */
[----:B------:R2:W-:Y:S01]  /*243f0*/  STL.64 [R1+0x868], R8 ;  /* 0x0008680801007387 */ /* 0x0005e20000100a00 */
[----:B0-----:R-:W-:-:S02]  /*24400*/  IMAD.MOV.U32 R10, RZ, RZ, -0x4408c63a ;  /* 0xbbf739c6ff0a7424 */ /* 0x001fc400078e00ff */
[----:B------:R-:W-:Y:S01]  /*24410*/  IMAD.MOV.U32 R11, RZ, RZ, -0x420ddaba ;  /* 0xbdf22546ff0b7424 */ /* 0x000fe200078e00ff */
[----:B------:R0:W-:Y:S01]  /*24420*/  STL.64 [R1+0x888], R14 ;  /* 0x0008880e01007387 */ /* 0x0001e20000100a00 */
[----:B-1----:R-:W-:Y:S01]  /*24430*/  IMAD.MOV.U32 R6, RZ, RZ, 0x5b5e0240 ;  /* 0x5b5e0240ff067424 */ /* 0x002fe200078e00ff */
[----:B------:R-:W-:Y:S02]  /*24440*/  MOV R7, 0xbf60e724 ;  /* 0xbf60e72400077802 */ /* 0x000fe40000000f00 */
[----:B------:R1:W-:Y:S01]  /*24450*/  STL.64 [R1+0x7a8], R22 ;  /* 0x0007a81601007387 */ /* 0x0003e20000100a00 */
[----:B--2---:R-:W-:-:S03]  /*24460*/  IMAD.MOV.U32 R8, RZ, RZ, 0x8721041 ;  /* 0x08721041ff087424 */ /* 0x004fc600078e00ff */
[----:B------:R2:W-:Y:S01]  /*24470*/  STL.64 [R1+0x7b0], R24 ;  /* 0x0007b01801007387 */ /* 0x0005e20000100a00 */
[----:B------:R-:W-:Y:S01]  /*24480*/  IMAD.MOV.U32 R9, RZ, RZ, 0x3f6185be ;  /* 0x3f6185beff097424 */ /* 0x000fe200078e00ff */
[----:B0-----:R-:W-:Y:S01]  /*24490*/  MOV R14, 0x5d1a742a ;  /* 0x5d1a742a000e7802 */ /* 0x001fe20000000f00 */
[----:B------:R-:W-:Y:S01]  /*244a0*/  IMAD.MOV.U32 R15, RZ, RZ, -0x40cd8e3d ;  /* 0xbf3271c3ff0f7424 */ /* 0x000fe200078e00ff */
[----:B------:R0:W-:Y:S01]  /*244b0*/  STL.64 [R1+0x7d0], R20 ;  /* 0x0007d01401007387 */ /* 0x0001e20000100a00 */
[----:B-1----:R-:W-:Y:S01]  /*244c0*/  MOV R22, 0xb52c3345 ;  /* 0xb52c334500167802 */ /* 0x002fe20000000f00 */
[----:B------:R-:W-:Y:S02]  /*244d0*/  IMAD.MOV.U32 R23, RZ, RZ, 0x3f3c01c0 ;  /* 0x3f3c01c0ff177424 */ /* 0x000fe400078e00ff */
[----:B------:R1:W-:Y:S01]  /*244e0*/  STL.64 [R1+0x7d8], R26 ;  /* 0x0007d81a01007387 */ /* 0x0003e20000100a00 */
[----:B--2---:R-:W-:Y:S01]  /*244f0*/  IMAD.MOV.U32 R24, RZ, RZ, -0x7d062dd6 ;  /* 0x82f9d22aff187424 */ /* 0x004fe200078e00ff */
[----:B------:R-:W-:-:S02]  /*24500*/  MOV R25, 0xbf2618e4 ;  /* 0xbf2618e400197802 */ /* 0x000fc40000000f00 */
[----:B------:R2:W-:Y:S04]  /*24510*/  STL.64 [R1+0x858], R4 ;  /* 0x0008580401007387 */ /* 0x0005e80000100a00 */
[----:B------:R3:W-:Y:S01]  /*24520*/  STL.64 [R1+0x880], R10 ;  /* 0x0008800a01007387 */ /* 0x0007e20000100a00 */
[----:B0-----:R-:W-:Y:S02]  /*24530*/  IMAD.MOV.U32 R20, RZ, RZ, -0x9f8794f ;  /* 0xf60786b1ff147424 */ /* 0x001fe400078e00ff */
[----:B------:R-:W-:Y:S01]  /*24540*/  IMAD.MOV.U32 R21, RZ, RZ, 0x3ee5ea3a ;  /* 0x3ee5ea3aff157424 */ /* 0x000fe200078e00ff */
[----:B-1----:R-:W-:Y:S01]  /*24550*/  MOV R26, 0xef89a12a ;  /* 0xef89a12a001a7802 */ /* 0x002fe20000000f00 */
[----:B------:R-:W-:Y:S01]  /*24560*/  IMAD.MOV.U32 R27, RZ, RZ, 0x3dcaa0a6 ;  /* 0x3dcaa0a6ff1b7424 */ /* 0x000fe200078e00ff */
[----:B------:R0:W-:Y:S01]  /*24570*/  STL.64 [R1+0x8a8], R6 ;  /* 0x0008a80601007387 */ /* 0x0001e20000100a00 */
[----:B--2---:R-:W-:Y:S01]  /*24580*/  IMAD.MOV.U32 R4, RZ, RZ, 0x207b9023 ;  /* 0x207b9023ff047424 */ /* 0x004fe200078e00ff */
[----:B------:R-:W-:-:S02]  /*24590*/  MOV R5, 0x3dc4b273 ;  /* 0x3dc4b27300057802 */ /* 0x000fc40000000f00 */
[----:B------:R1:W-:Y:S01]  /*245a0*/  STL.64 [R1+0x8b0], R8 ;  /* 0x0008b00801007387 */ /* 0x0003e20000100a00 */
[----:B---3--:R-:W-:Y:S01]  /*245b0*/  MOV R10, 0x4cc4d9d6 ;  /* 0x4cc4d9d6000a7802 */ /* 0x008fe20000000f00 */
[----:B------:R-:W-:Y:S02]  /*245c0*/  IMAD.MOV.U32 R11, RZ, RZ, -0x40af702a ;  /* 0xbf508fd6ff0b7424 */ /* 0x000fe400078e00ff */
[----:B------:R2:W-:Y:S01]  /*245d0*/  STL.64 [R1+0x8d0], R14 ;  /* 0x0008d00e01007387 */ /* 0x0005e20000100a00 */
[----:B0-----:R-:W-:-:S03]  /*245e0*/  IMAD.MOV.U32 R6, RZ, RZ, -0x4b782bd7 ;  /* 0xb487d429ff067424 */ /* 0x001fc600078e00ff */
[----:B------:R0:W-:Y:S01]  /*245f0*/  STL.64 [R1+0x7f8], R22 ;  /* 0x0007f81601007387 */ /* 0x0001e20000100a00 */
[----:B------:R-:W-:Y:S02]  /*24600*/  IMAD.MOV.U32 R7, RZ, RZ, 0x3e223870 ;  /* 0x3e223870ff077424 */ /* 0x000fe400078e00ff */
[----:B-1----:R-:W-:Y:S01]  /*24610*/  IMAD.MOV.U32 R8, RZ, RZ, 0x22d07b2 ;  /* 0x022d07b2ff087424 */ /* 0x002fe200078e00ff */
[----:B------:R1:W-:Y:S01]  /*24620*/  STL.64 [R1+0x800], R24 ;  /* 0x0008001801007387 */ /* 0x0003e20000100a00 */
[----:B------:R-:W-:Y:S02]  /*24630*/  IMAD.MOV.U32 R9, RZ, RZ, -0x4128569e ;  /* 0xbed7a962ff097424 */ /* 0x000fe400078e00ff */
[----:B--2---:R-:W-:Y:S01]  /*24640*/  IMAD.MOV.U32 R14, RZ, RZ, -0x6cceab4f ;  /* 0x933154b1ff0e7424 */ /* 0x004fe200078e00ff */
[----:B------:R-:W-:Y:S01]  /*24650*/  MOV R15, 0x3eb2d456 ;  /* 0x3eb2d456000f7802 */ /* 0x000fe20000000f00 */
[----:B------:R2:W-:Y:S01]  /*24660*/  STL.64 [R1+0x820], R20 ;  /* 0x0008201401007387 */ /* 0x0005e20000100a00 */
[----:B0-----:R-:W-:-:S03]  /*24670*/  IMAD.MOV.U32 R22, RZ, RZ, -0x48aac0bd ;  /* 0xb7553f43ff167424 */ /* 0x001fc600078e00ff */
[----:B------:R0:W-:Y:S01]  /*24680*/  STL.64 [R1+0x828], R26 ;  /* 0x0008281a01007387 */ /* 0x0001e20000100a00 */
[----:B------:R-:W-:Y:S01]  /*24690*/  MOV R23, 0xbd48b97e ;  /* 0xbd48b97e00177802 */ /* 0x000fe20000000f00 */
[----:B-1----:R-:W-:Y:S02]  /*246a0*/  IMAD.MOV.U32 R24, RZ, RZ, -0x59bf0808 ;  /* 0xa640f7f8ff187424 */ /* 0x002fe400078e00ff */
[----:B------:R1:W-:Y:S01]  /*246b0*/  STL.64 [R1+0x890], R4 ;  /* 0x0008900401007387 */ /* 0x0003e20000100a00 */
[----:B------:R-:W-:-:S03]  /*246c0*/  IMAD.MOV.U32 R25, RZ, RZ, 0x3e72d454 ;  /* 0x3e72d454ff197424 */ /* 0x000fc600078e00ff */
[----:B------:R3:W-:Y:S01]  /*246d0*/  STL.64 [R1+0x8b8], R10 ;  /* 0x0008b80a01007387 */ /* 0x0007e20000100a00 */
[----:B--2---:R-:W-:Y:S01]  /*246e0*/  MOV R20, 0xd57d29c3 ;  /* 0xd57d29c300147802 */ /* 0x004fe20000000f00 */
[----:B------:R-:W-:Y:S02]  /*246f0*/  IMAD.MOV.U32 R21, RZ, RZ, -0x41e1694f ;  /* 0xbe1e96b1ff157424 */ /* 0x000fe400078e00ff */
[----:B0-----:R-:W-:Y:S01]  /*24700*/  IMAD.MOV.U32 R26, RZ, RZ, 0x2f6afa8a ;  /* 0x2f6afa8aff1a7424 */ /* 0x001fe200078e00ff */
[----:B------:R-:W-:Y:S01]  /*24710*/  MOV R27, 0x3e10bf3a ;  /* 0x3e10bf3a001b7802 */ /* 0x000fe20000000f00 */
[----:B------:R0:W-:Y:S01]  /*24720*/  STL.64 [R1+0x8e0], R6 ;  /* 0x0008e00601007387 */ /* 0x0001e20000100a00 */
[----:B-1----:R-:W-:Y:S01]  /*24730*/  IMAD.MOV.U32 R4, RZ, RZ, -0x4746e29f ;  /* 0xb8b91d61ff047424 */ /* 0x002fe200078e00ff */
[----:B------:R-:W-:Y:S02]  /*24740*/  MOV R5, 0x3f1b648c ;  /* 0x3f1b648c00057802 */ /* 0x000fe40000000f00 */
[----:B------:R1:W-:Y:S01]  /*24750*/  STL.64 [R1+0x8f8], R8 ;  /* 0x0008f80801007387 */ /* 0x0003e20000100a00 */
[----:B---3--:R-:W-:Y:S01]  /*24760*/  MOV R10, 0xf727e2fe ;  /* 0xf727e2fe000a7802 */ /* 0x008fe20000000f00 */
[----:B------:R-:W-:-:S02]  /*24770*/  IMAD.MOV.U32 R11, RZ, RZ, -0x4257c1dd ;  /* 0xbda83e23ff0b7424 */ /* 0x000fc400078e00ff */
[----:B------:R2:W-:Y:S01]  /*24780*/  STL.64 [R1+0x908], R14 ;  /* 0x0009080e01007387 */ /* 0x0005e20000100a00 */
[----:B0-----:R-:W-:-:S03]  /*24790*/  IMAD.MOV.U32 R6, RZ, RZ, 0x7c2057dd ;  /* 0x7c2057ddff067424 */ /* 0x001fc600078e00ff */
[----:B------:R0:W-:Y:S01]  /*247a0*/  STL.64 [R1+0x848], R22 ;  /* 0x0008481601007387 */ /* 0x0001e20000100a00 */
[----:B------:R-:W-:Y:S01]  /*247b0*/  IMAD.MOV.U32 R7, RZ, RZ, -0x419ce1d1 ;  /* 0xbe631e2fff077424 */ /* 0x000fe200078e00ff */
[----:B-1----:R-:W-:Y:S01]  /*247c0*/  MOV R8, 0x6207f6ce ;  /* 0x6207f6ce00087802 */ /* 0x002fe20000000f00 */
[----:B------:R-:W-:Y:S01]  /*247d0*/  IMAD.MOV.U32 R9, RZ, RZ, 0x3e55fafc ;  /* 0x3e55fafcff097424 */ /* 0x000fe200078e00ff */
        /* <DEDUP_REMOVED lines=11> */
[----:B--2---:R-:W-:Y:S01]  /*24890*/  IMAD.MOV.U32 R20, RZ, RZ, 0x5a61360f ;  /* 0x5a61360fff147424 */ /* 0x004fe200078e00ff */
[----:B------:R-:W-:Y:S01]  /*248a0*/  MOV R21, 0xbe9ac8f3 ;  /* 0xbe9ac8f300157802 */ /* 0x000fe20000000f00 */
[----:B0-----:R-:W-:Y:S01]  /*248b0*/  IMAD.MOV.U32 R26, RZ, RZ, 0x7a227118 ;  /* 0x7a227118ff1a7424 */ /* 0x001fe200078e00ff */
[----:B------:R0:W-:Y:S01]  /*248c0*/  STL.64 [R1+0x928], R6 ;  /* 0x0009280601007387 */ /* 0x0001e20000100a00 */
[----:B------:R-:W-:Y:S02]  /*248d0*/  IMAD.MOV.U32 R27, RZ, RZ, 0x3f37bf3a ;  /* 0x3f37bf3aff1b7424 */ /* 0x000fe400078e00ff */
[----:B---3--:R-:W-:Y:S01]  /*248e0*/  IMAD.MOV.U32 R4, RZ, RZ, -0x1908a676 ;  /* 0xe6f7598aff047424 */ /* 0x008fe200078e00ff */
[----:B------:R-:W-:Y:S01]  /*248f0*/  MOV R5, 0x3d2a4c4e ;  /* 0x3d2a4c4e00057802 */ /* 0x000fe20000000f00 */
[----:B------:R2:W-:Y:S01]  /*24900*/  STL.64 [R1+0x930], R8 ;  /* 0x0009300801007387 */ /* 0x0005e20000100a00 */
[----:B-1----:R-:W-:Y:S01]  /*24910*/  MOV R10, 0xd0370f00 ;  /* 0xd0370f00000a7802 */ /* 0x002fe20000000f00 */
[----:B------:R-:W-:-:S02]  /*24920*/  IMAD.MOV.U32 R11, RZ, RZ, 0x3e0f0bac ;  /* 0x3e0f0bacff0b7424 */ /* 0x000fc400078e00ff */
[----:B------:R1:W-:Y:S01]  /*24930*/  STL.64 [R1+0x950], R14 ;  /* 0x0009500e01007387 */ /* 0x0003e20000100a00 */
[----:B0-----:R-:W-:-:S03]  /*24940*/  IMAD.MOV.U32 R6, RZ, RZ, 0x6f5e0e ;  /* 0x006f5e0eff067424 */ /* 0x001fc600078e00ff */
[----:B------:R0:W-:Y:S01]  /*24950*/  STL.64 [R1+0x898], R22 ;  /* 0x0008981601007387 */ /* 0x0001e20000100a00 */
[----:B------:R-:W-:Y:S01]  /*24960*/  IMAD.MOV.U32 R7, RZ, RZ, -0x408f72b0 ;  /* 0xbf708d50ff077424 */ /* 0x000fe200078e00ff */
[----:B--2---:R-:W-:Y:S01]  /*24970*/  MOV R8, 0xcdea1eeb ;  /* 0xcdea1eeb00087802 */ /* 0x004fe20000000f00 */
[----:B------:R-:W-:Y:S01]  /*24980*/  IMAD.MOV.U32 R9, RZ, RZ, -0x413dae79 ;  /* 0xbec25187ff097424 */ /* 0x000fe200078e00ff */
[----:B------:R2:W-:Y:S01]  /*24990*/  STL.64 [R1+0x8a0], R24 ;  /* 0x0008a01801007387 */ /* 0x0005e20000100a00 */
[----:B-1----:R-:W-:Y:S01]  /*249a0*/  IMAD.MOV.U32 R14, RZ, RZ, -0x4654b292 ;  /* 0xb9ab4d6eff0e7424 */ /* 0x002fe200078e00ff */
[----:B------:R-:W-:Y:S02]  /*249b0*/  MOV R15, 0x3e54e11f ;  /* 0x3e54e11f000f7802 */ /* 0x000fe40000000f00 */
[----:B------:R1:W-:Y:S01]  /*249c0*/  STL.64 [R1+0x8c0], R20 ;  /* 0x0008c01401007387 */ /* 0x0003e20000100a00 */
[----:B0-----:R-:W-:Y:S01]  /*249d0*/  MOV R22, 0x1069b36a ;  /* 0x1069b36a00167802 */ /* 0x001fe20000000f00 */
[----:B------:R-:W-:-:S02]  /*249e0*/  IMAD.MOV.U32 R23, RZ, RZ, -0x4104f7e4 ;  /* 0xbefb081cff177424 */ /* 0x000fc400078e00ff */
[----:B------:R0:W-:Y:S04]  /*249f0*/  STL.64 [R1+0x8c8], R26 ;  /* 0x0008c81a01007387 */ /* 0x0001e80000100a00 */
[----:B------:R3:W-:Y:S01]  /*24a00*/  STL.64 [R1+0x920], R4 ;  /* 0x0009200401007387 */ /* 0x0007e20000100a00 */
[----:B--2---:R-:W-:Y:S01]  /*24a10*/  IMAD.MOV.U32 R24, RZ, RZ, -0x71bd4ab3 ;  /* 0x8e42b54dff187424 */ /* 0x004fe200078e00ff */
[----:B------:R-:W-:Y:S02]  /*24a20*/  MOV R25, 0x3ef21f0d ;  /* 0x3ef21f0d00197802 */ /* 0x000fe40000000f00 */
[----:B------:R2:W-:Y:S01]  /*24a30*/  STL.64 [R1+0x948], R10 ;  /* 0x0009480a01007387 */ /* 0x0005e20000100a00 */
[----:B-1----:R-:W-:Y:S02]  /*24a40*/  IMAD.MOV.U32 R20, RZ, RZ, -0x3d13f3ae ;  /* 0xc2ec0c52ff147424 */ /* 0x002fe400078e00ff */
[----:B------:R-:W-:Y:S01]  /*24a50*/  IMAD.MOV.U32 R21, RZ, RZ, -0x4158f349 ;  /* 0xbea70cb7ff157424 */ /* 0x000fe200078e00ff */
[----:B0-----:R-:W-:Y:S01]  /*24a60*/  MOV R26, 0xefbb7c49 ;  /* 0xefbb7c49001a7802 */ /* 0x001fe20000000f00 */
[----:B------:R-:W-:Y:S01]  /*24a70*/  IMAD.MOV.U32 R27, RZ, RZ, 0x3e8bb865 ;  /* 0x3e8bb865ff1b7424 */ /* 0x000fe200078e00ff */
        /* <DEDUP_REMOVED lines=13> */
[----:B--2---:R-:W-:Y:S02]  /*24b50*/  IMAD.MOV.U32 R14, RZ, RZ, -0x2530bc46 ;  /* 0xdacf43baff0e7424 */ /* 0x004fe400078e00ff */
[----:B------:R-:W-:Y:S01]  /*24b60*/  IMAD.MOV.U32 R15, RZ, RZ, 0x3ecbb865 ;  /* 0x3ecbb865ff0f7424 */ /* 0x000fe200078e00ff */
[----:B------:R2:W-:Y:S01]  /*24b70*/  STL.64 [R1+0x910], R20 ;  /* 0x0009101401007387 */ /* 0x0005e20000100a00 */
[----:B0-----:R-:W-:Y:S01]  /*24b80*/  IMAD.MOV.U32 R22, RZ, RZ, 0x13f0801a ;  /* 0x13f0801aff167424 */ /* 0x001fe200078e00ff */
[----:B------:R-:W-:Y:S02]  /*24b90*/  MOV R23, 0xbe38f341 ;  /* 0xbe38f34100177802 */ /* 0x000fe40000000f00 */
[----:B------:R0:W-:Y:S01]  /*24ba0*/  STL.64 [R1+0x918], R26 ;  /* 0x0009181a01007387 */ /* 0x0001e20000100a00 */
[----:B-1----:R-:W-:-:S03]  /*24bb0*/  IMAD.MOV.U32 R24, RZ, RZ, 0x1d7f8951 ;  /* 0x1d7f8951ff187424 */ /* 0x002fc600078e00ff */
[----:B------:R1:W-:Y:S01]  /*24bc0*/  STL.64 [R1+0x958], R4 ;  /* 0x0009580401007387 */ /* 0x0003e20000100a00 */
[----:B------:R-:W-:-:S03]  /*24bd0*/  IMAD.MOV.U32 R25, RZ, RZ, -0x435ccac2 ;  /* 0xbca3353eff197424 */ /* 0x000fc600078e00ff */
[----:B------:R3:W-:Y:S01]  /*24be0*/  STL.64 [R1+0x980], R10 ;  /* 0x0009800a01007387 */ /* 0x0007e20000100a00 */
[----:B--2---:R-:W-:Y:S01]  /*24bf0*/  MOV R20, 0xa5daa127 ;  /* 0xa5daa12700147802 */ /* 0x004fe20000000f00 */
[----:B------:R-:W-:Y:S02]  /*24c00*/  IMAD.MOV.U32 R21, RZ, RZ, -0x408f51aa ;  /* 0xbf70ae56ff157424 */ /* 0x000fe400078e00ff */
        /* <DEDUP_REMOVED lines=16> */
[----:B------:R-:W-:Y:S01]  /*24d10*/  IMAD.MOV.U32 R15, RZ, RZ, 0x3be8a683 ;  /* 0x3be8a683ff0f7424 */ /* 0x000fe200078e00ff */
[----:B------:R2:W-:Y:S01]  /*24d20*/  STL.64 [R1+0x960], R20 ;  /* 0x0009601401007387 */ /* 0x0005e20000100a00 */
[----:B0-----:R-:W-:-:S03]  /*24d30*/  IMAD.MOV.U32 R22, RZ, RZ, 0x58c76530 ;  /* 0x58c76530ff167424 */ /* 0x001fc600078e00ff */
[----:B------:R0:W-:Y:S01]  /*24d40*/  STL.64 [R1+0x968], R26 ;  /* 0x0009681a01007387 */ /* 0x0001e20000100a00 */
[----:B------:R-:W-:Y:S01]  /*24d50*/  IMAD.MOV.U32 R23, RZ, RZ, -0x409fdc85 ;  /* 0xbf60237bff177424 */ /* 0x000fe200078e00ff */
[----:B-1----:R-:W-:Y:S02]  /*24d60*/  MOV R24, 0xb161ed3 ;  /* 0x0b161ed300187802 */ /* 0x002fe40000000f00 */
[----:B------:R1:W-:Y:S01]  /*24d70*/  STL.64 [R1+0x9a0], R4 ;  /* 0x0009a00401007387 */ /* 0x0003e20000100a00 */
[----:B------:R-:W-:-:S03]  /*24d80*/  IMAD.MOV.U32 R25, RZ, RZ, 0x3f4b647f ;  /* 0x3f4b647fff197424 */ /* 0x000fc600078e00ff */
[----:B------:R3:W-:Y:S01]  /*24d90*/  STL.64 [R1+0x9c8], R10 ;  /* 0x0009c80a01007387 */ /* 0x0007e20000100a00 */
[----:B--2---:R-:W-:Y:S01]  /*24da0*/  IMAD.MOV.U32 R20, RZ, RZ, 0x35d225d ;  /* 0x035d225dff147424 */ /* 0x004fe200078e00ff */
[----:B------:R-:W-:Y:S01]  /*24db0*/  MOV R21, 0xbf11bf09 ;  /* 0xbf11bf0900157802 */ /* 0x000fe20000000f00 */
[----:B0-----:R-:W-:Y:S01]  /*24dc0*/  IMAD.MOV.U32 R26, RZ, RZ, 0x49a65517 ;  /* 0x49a65517ff1a7424 */ /* 0x001fe200078e00ff */
[----:B------:R0:W-:Y:S01]  /*24dd0*/  STL.64 [R1+0x9f0], R6 ;  /* 0x0009f00601007387 */ /* 0x0001e20000100a00 */
[----:B------:R-:W-:Y:S02]  /*24de0*/  IMAD.MOV.U32 R27, RZ, RZ, -0x421c2728 ;  /* 0xbde3d8d8ff1b7424 */ /* 0x000fe400078e00ff */
[----:B-1----:R-:W-:Y:S01]  /*24df0*/  IMAD.MOV.U32 R4, RZ, RZ, -0x500bb542 ;  /* 0xaff44abeff047424 */ /* 0x002fe200078e00ff */
[----:B------:R1:W-:Y:S01]  /*24e00*/  STL.64 [R1+0x9f8], R8 ;  /* 0x0009f80801007387 */ /* 0x0003e20000100a00 */
[----:B------:R-:W-:Y:S02]  /*24e10*/  IMAD.MOV.U32 R5, RZ, RZ, 0x3e9a1a0b ;  /* 0x3e9a1a0bff057424 */ /* 0x000fe400078e00ff */
[----:B---3--:R-:W-:Y:S01]  /*24e20*/  IMAD.MOV.U32 R10, RZ, RZ, -0x2d6249d2 ;  /* 0xd29db62eff0a7424 */ /* 0x008fe200078e00ff */
[----:B------:R-:W-:Y:S01]  /*24e30*/  MOV R11, 0x3e2bcb20 ;  /* 0x3e2bcb20000b7802 */ /* 0x000fe20000000f00 */
[----:B------:R2:W-:Y:S01]  /*24e40*/  STL.64 [R1+0xa18], R14 ;  /* 0x000a180e01007387 */ /* 0x0005e20000100a00 */
[----:B0-----:R-:W-:Y:S01]  /*24e50*/  MOV R6, 0x98f1553a ;  /* 0x98f1553a00067802 */ /* 0x001fe20000000f00 */
[----:B------:R-:W-:-:S02]  /*24e60*/  IMAD.MOV.U32 R7, RZ, RZ, 0x3f820109 ;  /* 0x3f820109ff077424 */ /* 0x000fc400078e00ff */
[----:B------:R0:W-:Y:S01]  /*24e70*/  STL.64 [R1+0x988], R22 ;  /* 0x0009881601007387 */ /* 0x0001e20000100a00 */
[----:B-1----:R-:W-:Y:S01]  /*24e80*/  IMAD.MOV.U32 R8, RZ, RZ, -0x16b644bd ;  /* 0xe949bb43ff087424 */ /* 0x002fe200078e00ff */
[----:B------:R-:W-:Y:S02]  /*24e90*/  MOV R9, 0xbf84303c ;  /* 0xbf84303c00097802 */ /* 0x000fe40000000f00 */
[----:B------:R1:W-:Y:S01]  /*24ea0*/  STL.64 [R1+0x990], R24 ;  /* 0x0009901801007387 */ /* 0x0003e20000100a00 */
[----:B--2---:R-:W-:-:S03]  /*24eb0*/  IMAD.MOV.U32 R14, RZ, RZ, -0x4eceb30f ;  /* 0xb1314cf1ff0e7424 */ /* 0x004fc600078e00ff */
[----:B------:R2:W-:Y:S01]  /*24ec0*/  STL.64 [R1+0x9b0], R20 ;  /* 0x0009b01401007387 */ /* 0x0005e20000100a00 */
[----:B------:R-:W-:-:S03]  /*24ed0*/  IMAD.MOV.U32 R15, RZ, RZ, 0x3f5c0816 ;  /* 0x3f5c0816ff0f7424 */ /* 0x000fc600078e00ff */
[----:B------:R3:W-:Y:S01]  /*24ee0*/  STL.64 [R1+0x9b8], R26 ;  /* 0x0009b81a01007387 */ /* 0x0007e20000100a00 */
[----:B0-----:R-:W-:Y:S01]  /*24ef0*/  MOV R22, 0xf2213dbe ;  /* 0xf2213dbe00167802 */ /* 0x001fe20000000f00 */
[----:B------:R-:W-:Y:S02]  /*24f00*/  IMAD.MOV.U32 R23, RZ, RZ, 0x3d6c166c ;  /* 0x3d6c166cff177424 */ /* 0x000fe400078e00ff */
[----:B------:R0:W-:Y:S01]  /*24f10*/  STL.64 [R1+0x9e8], R4 ;  /* 0x0009e80401007387 */ /* 0x0001e20000100a00 */
[----:B-1----:R-:W-:Y:S01]  /*24f20*/  IMAD.MOV.U32 R24, RZ, RZ, 0x664ec1e3 ;  /* 0x664ec1e3ff187424 */ /* 0x002fe200078e00ff */
        /* <DEDUP_REMOVED lines=25> */
[----:B0-----:R-:W-:Y:S02]  /*250c0*/  IMAD.MOV.U32 R24, RZ, RZ, 0x19b3e6f ;  /* 0x019b3e6fff187424 */ /* 0x001fe400078e00ff */
        /* <DEDUP_REMOVED lines=9> */
[----:B------:R-:W-:Y:S02]  /*25160*/  IMAD.MOV.U32 R5, RZ, RZ, -0x40b9d14f ;  /* 0xbf462eb1ff057424 */ /* 0x000fe400078e00ff */
[----:B------:R0:W-:Y:S01]  /*25170*/  STL.64 [R1+0xa88], R8 ;  /* 0x000a880801007387 */ /* 0x0001e20000100a00 */
[----:B---3--:R-:W-:-:S02]  /*25180*/  IMAD.MOV.U32 R10, RZ, RZ, 0x2b27e94c ;  /* 0x2b27e94cff0a7424 */ /* 0x008fc400078e00ff */
[----:B------:R-:W-:Y:S01]  /*25190*/  IMAD.MOV.U32 R11, RZ, RZ, 0x3dc60251 ;  /* 0x3dc60251ff0b7424 */ /* 0x000fe200078e00ff */
[----:B------:R2:W-:Y:S01]  /*251a0*/  STL.64 [R1+0xa98], R14 ;  /* 0x000a980e01007387 */ /* 0x0005e20000100a00 */
[----:B-1----:R-:W-:Y:S01]  /*251b0*/  IMAD.MOV.U32 R6, RZ, RZ, -0x5a0d4773 ;  /* 0xa5f2b88dff067424 */ /* 0x002fe200078e00ff */
[----:B------:R-:W-:Y:S02]  /*251c0*/  MOV R7, 0x3e9aae08 ;  /* 0x3e9aae0800077802 */ /* 0x000fe40000000f00 */
[----:B------:R1:W-:Y:S01]  /*251d0*/  STL.64 [R1+0xa28], R22 ;  /* 0x000a281601007387 */ /* 0x0003e20000100a00 */
[----:B0-----:R-:W-:Y:S02]  /*251e0*/  IMAD.MOV.U32 R8, RZ, RZ, 0x585a3e12 ;  /* 0x585a3e12ff087424 */ /* 0x001fe400078e00ff */
[----:B------:R-:W-:Y:S01]  /*251f0*/  IMAD.MOV.U32 R9, RZ, RZ, -0x416fec5b ;  /* 0xbe9013a5ff097424 */ /* 0x000fe200078e00ff */
[----:B------:R0:W-:Y:S01]  /*25200*/  STL.64 [R1+0xa30], R24 ;  /* 0x000a301801007387 */ /* 0x0001e20000100a00 */
[----:B--2---:R-:W-:Y:S01]  /*25210*/  MOV R14, 0x5d9a0e3b ;  /* 0x5d9a0e3b000e7802 */ /* 0x004fe20000000f00 */
[----:B------:R-:W-:-:S02]  /*25220*/  IMAD.MOV.U32 R15, RZ, RZ, 0x3e3dc92e ;  /* 0x3e3dc92eff0f7424 */ /* 0x000fc400078e00ff */
[----:B------:R2:W-:Y:S01]  /*25230*/  STL.64 [R1+0xa50], R20 ;  /* 0x000a501401007387 */ /* 0x0005e20000100a00 */
[----:B-1----:R-:W-:-:S03]  /*25240*/  IMAD.MOV.U32 R22, RZ, RZ, 0x2cc02754 ;  /* 0x2cc02754ff167424 */ /* 0x002fc600078e00ff */
        /* <DEDUP_REMOVED lines=14> */
[----:B0-----:R-:W-:-:S02]  /*25330*/  IMAD.MOV.U32 R10, RZ, RZ, 0x5cf292a0 ;  /* 0x5cf292a0ff0a7424 */ /* 0x001fc400078e00ff */
[----:B------:R-:W-:Y:S01]  /*25340*/  IMAD.MOV.U32 R11, RZ, RZ, -0x41b6031b ;  /* 0xbe49fce5ff0b7424 */ /* 0x000fe200078e00ff */
[----:B------:R0:W-:Y:S01]  /*25350*/  STL.64 [R1+0xae0], R14 ;  /* 0x000ae00e01007387 */ /* 0x0001e20000100a00 */
[----:B-1----:R-:W-:Y:S01]  /*25360*/  IMAD.MOV.U32 R6, RZ, RZ, -0x10012ac2 ;  /* 0xeffed53eff067424 */ /* 0x002fe200078e00ff */
[----:B------:R-:W-:Y:S02]  /*25370*/  MOV R7, 0x3f9486e7 ;  /* 0x3f9486e700077802 */ /* 0x000fe40000000f00 */
[----:B------:R1:W-:Y:S01]  /*25380*/  STL.64 [R1+0xa78], R22 ;  /* 0x000a781601007387 */ /* 0x0003e20000100a00 */
[----:B--2---:R-:W-:-:S03]  /*25390*/  IMAD.MOV.U32 R8, RZ, RZ, -0x7f415c4b ;  /* 0x80bea3b5ff087424 */ /* 0x004fc600078e00ff */
        /* <DEDUP_REMOVED lines=12> */
[----:B0-----:R-:W-:Y:S02]  /*25460*/  IMAD.MOV.U32 R20, RZ, RZ, 0x50ed0c93 ;  /* 0x50ed0c93ff147424 */ /* 0x001fe400078e00ff */
[----:B------:R-:W-:Y:S01]  /*25470*/  IMAD.MOV.U32 R21, RZ, RZ, 0x3f91d1d6 ;  /* 0x3f91d1d6ff157424 */ /* 0x000fe200078e00ff */
[----:B-1----:R-:W-:Y:S01]  /*25480*/  MOV R26, 0x8bed86bc ;  /* 0x8bed86bc001a7802 */ /* 0x002fe20000000f00 */
[----:B------:R-:W-:Y:S01]  /*25490*/  IMAD.MOV.U32 R27, RZ, RZ, -0x4061c372 ;  /* 0xbf9e3c8eff1b7424 */ /* 0x000fe200078e00ff */
        /* <DEDUP_REMOVED lines=9> */
[----:B------:R-:W-:Y:S02]  /*25530*/  IMAD.MOV.U32 R7, RZ, RZ, -0x40a7dbcf ;  /* 0xbf582431ff077424 */ /* 0x000fe400078e00ff */
        /* <DEDUP_REMOVED lines=13> */
[----:B--2---:R-:W-:Y:S01]  /*25610*/  IMAD.MOV.U32 R4, RZ, RZ, -0x1b5a0a71 ;  /* 0xe4a5f58fff047424 */ /* 0x004fe200078e00ff */
[----:B------:R-:W-:Y:S02]  /*25620*/  MOV R5, 0x3f5ee468 ;  /* 0x3f5ee46800057802 */ /* 0x000fe40000000f00 */
[----:B0-----:R-:W-:Y:S01]  /*25630*/  MOV R20, 0xf1a3a0db ;  /* 0xf1a3a0db00147802 */ /* 0x001fe20000000f00 */
[----:B------:R-:W-:Y:S01]  /*25640*/  IMAD.MOV.U32 R21, RZ, RZ, 0x3f423100 ;  /* 0x3f423100ff157424 */ /* 0x000fe200078e00ff */
[----:B------:R0:W-:Y:S01]  /*25650*/  STL.64 [R1+0xb38], R6 ;  /* 0x000b380601007387 */ /* 0x0001e20000100a00 */
[----:B-1----:R-:W-:Y:S01]  /*25660*/  IMAD.MOV.U32 R26, RZ, RZ, -0x1645b3 ;  /* 0xffe9ba4dff1a7424 */ /* 0x002fe200078e00ff */
[----:B------:R-:W-:Y:S02]  /*25670*/  MOV R27, 0x3e0201c0 ;  /* 0x3e0201c0001b7802 */ /* 0x000fe40000000f00 */
[----:B------:R1:W-:Y:S01]  /*25680*/  STL.64 [R1+0xb50], R8 ;  /* 0x000b500801007387 */ /* 0x0003e20000100a00 */
[----:B---3--:R-:W-:Y:S01]  /*25690*/  MOV R10, 0xa4a27ea0 ;  /* 0xa4a27ea0000a7802 */ /* 0x008fe20000000f00 */
[----:B------:R-:W-:-:S02]  /*256a0*/  IMAD.MOV.U32 R11, RZ, RZ, 0x3f19fff1 ;  /* 0x3f19fff1ff0b7424 */ /* 0x000fc400078e00ff */
[----:B------:R2:W-:Y:S01]  /*256b0*/  STL.64 [R1+0xb60], R14 ;  /* 0x000b600e01007387 */ /* 0x0005e20000100a00 */
[----:B0-----:R-:W-:-:S03]  /*256c0*/  IMAD.MOV.U32 R6, RZ, RZ, 0x28144e09 ;  /* 0x28144e09ff067424 */ /* 0x001fc600078e00ff */
[----:B------:R0:W-:Y:S01]  /*256d0*/  STL.64 [R1+0xb18], R22 ;  /* 0x000b181601007387 */ /* 0x0001e20000100a00 */
[----:B------:R-:W-:Y:S01]  /*256e0*/  IMAD.MOV.U32 R7, RZ, RZ, 0x3eb7e290 ;  /* 0x3eb7e290ff077424 */ /* 0x000fe200078e00ff */
[----:B-1----:R-:W-:Y:S01]  /*256f0*/  MOV R8, 0x83fd9af1 ;  /* 0x83fd9af100087802 */ /* 0x002fe20000000f00 */
[----:B------:R-:W-:Y:S01]  /*25700*/  IMAD.MOV.U32 R9, RZ, RZ, 0x3d152ba3 ;  /* 0x3d152ba3ff097424 */ /* 0x000fe200078e00ff */
[----:B------:R1:W-:Y:S01]  /*25710*/  STL.64 [R1+0xb20], R24 ;  /* 0x000b201801007387 */ /* 0x0003e20000100a00 */
[----:B--2---:R-:W-:Y:S01]  /*25720*/  IMAD.MOV.U32 R14, RZ, RZ, -0xd47a6ac ;  /* 0xf2b85954ff0e7424 */ /* 0x004fe200078e00ff */
[----:B------:R-:W-:Y:S02]  /*25730*/  MOV R15, 0xbc92c41c ;  /* 0xbc92c41c000f7802 */ /* 0x000fe40000000f00 */
[----:B------:R2:W-:Y:S01]  /*25740*/  STL.64 [R1+0xb30], R4 ;  /* 0x000b300401007387 */ /* 0x0005e20000100a00 */
[----:B0-----:R-:W-:-:S03]  /*25750*/  IMAD.MOV.U32 R22, RZ, RZ, -0x5047a8aa ;  /* 0xafb85756ff167424 */ /* 0x001fc600078e00ff */
[----:B------:R0:W-:Y:S01]  /*25760*/  STL.64 [R1+0xb40], R20 ;  /* 0x000b401401007387 */ /* 0x0001e20000100a00 */
[----:B------:R-:W-:-:S03]  /*25770*/  IMAD.MOV.U32 R23, RZ, RZ, -0x42708c81 ;  /* 0xbd8f737fff177424 */ /* 0x000fc600078e00ff */
[----:B------:R3:W-:Y:S01]  /*25780*/  STL.64 [R1+0xb48], R26 ;  /* 0x000b481a01007387 */ /* 0x0007e20000100a00 */
[----:B-1----:R-:W-:Y:S01]  /*25790*/  MOV R24, 0xb879aefc ;  /* 0xb879aefc00187802 */ /* 0x002fe20000000f00 */
[----:B------:R-:W-:Y:S02]  /*257a0*/  IMAD.MOV.U32 R25, RZ, RZ, 0x3ede03c9 ;  /* 0x3ede03c9ff197424 */ /* 0x000fe400078e00ff */
[----:B------:R1:W-:Y:S01]  /*257b0*/  STL.64 [R1+0xb58], R10 ;  /* 0x000b580a01007387 */ /* 0x0003e20000100a00 */
[----:B--2---:R-:W-:Y:S01]  /*257c0*/  IMAD.MOV.U32 R4, RZ, RZ, 0x57fe1a62 ;  /* 0x57fe1a62ff047424 */ /* 0x004fe200078e00ff */
[----:B------:R-:W-:Y:S01]  /*257d0*/  MOV R5, 0xbed31754 ;  /* 0xbed3175400057802 */ /* 0x000fe20000000f00 */
[----:B0-----:R-:W-:Y:S01]  /*257e0*/  IMAD.MOV.U32 R20, RZ, RZ, -0x504dba13 ;  /* 0xafb245edff147424 */ /* 0x001fe200078e00ff */
[----:B------:R-:W-:Y:S01]  /*257f0*/  MOV R21, 0xbe91dddd ;  /* 0xbe91dddd00157802 */ /* 0x000fe20000000f00 */
[----:B------:R0:W-:Y:S01]  /*25800*/  STL.64 [R1+0xb80], R6 ;  /* 0x000b800601007387 */ /* 0x0001e20000100a00 */
[----:B---3--:R-:W-:-:S02]  /*25810*/  IMAD.MOV.U32 R26, RZ, RZ, 0x531b5ee8 ;  /* 0x531b5ee8ff1a7424 */ /* 0x008fc400078e00ff */
[----:B------:R-:W-:Y:S01]  /*25820*/  IMAD.MOV.U32 R27, RZ, RZ, 0x3e856899 ;  /* 0x3e856899ff1b7424 */ /* 0x000fe200078e00ff */
[----:B------:R2:W-:Y:S01]  /*25830*/  STL.64 [R1+0xb88], R8 ;  /* 0x000b880801007387 */ /* 0x0005e20000100a00 */
[----:B-1----:R-:W-:Y:S01]  /*25840*/  MOV R10, 0x1300d859 ;  /* 0x1300d859000a7802 */ /* 0x002fe20000000f00 */
[----:B------:R-:W-:Y:S02]  /*25850*/  IMAD.MOV.U32 R11, RZ, RZ, -0x4196aa99 ;  /* 0xbe695567ff0b7424 */ /* 0x000fe400078e00ff */
[----:B------:R1:W-:Y:S01]  /*25860*/  STL.64 [R1+0xba8], R14 ;  /* 0x000ba80e01007387 */ /* 0x0003e20000100a00 */
[----:B0-----:R-:W-:-:S03]  /*25870*/  IMAD.MOV.U32 R6, RZ, RZ, 0x49d95e46 ;  /* 0x49d95e46ff067424 */ /* 0x001fc600078e00ff */
[----:B------:R0:W-:Y:S01]  /*25880*/  STL.64 [R1+0xb68], R22 ;  /* 0x000b681601007387 */ /* 0x0001e20000100a00 */
[----:B------:R-:W-:Y:S01]  /*25890*/  IMAD.MOV.U32 R7, RZ, RZ, -0x40566e61 ;  /* 0xbfa9919fff077424 */ /* 0x000fe200078e00ff */
[----:B--2---:R-:W-:Y:S01]  /*258a0*/  MOV R8, 0x5e7cd1d3 ;  /* 0x5e7cd1d300087802 */ /* 0x004fe20000000f00 */
[----:B------:R-:W-:Y:S01]  /*258b0*/  IMAD.MOV.U32 R9, RZ, RZ, 0x3faead43 ;  /* 0x3faead43ff097424 */ /* 0x000fe200078e00ff */
[----:B------:R2:W-:Y:S01]  /*258c0*/  STL.64 [R1+0xb70], R24 ;  /* 0x000b701801007387 */ /* 0x0005e20000100a00 */
[----:B-1----:R-:W-:Y:S01]  /*258d0*/  IMAD.MOV.U32 R14, RZ, RZ, -0x38c59a22 ;  /* 0xc73a65deff0e7424 */ /* 0x002fe200078e00ff */
[----:B------:R-:W-:Y:S02]  /*258e0*/  MOV R15, 0xbf8b28c0 ;  /* 0xbf8b28c0000f7802 */ /* 0x000fe40000000f00 */
[----:B------:R1:W-:Y:S01]  /*258f0*/  STL.64 [R1+0xb78], R4 ;  /* 0x000b780401007387 */ /* 0x0003e20000100a00 */
[----:B0-----:R-:W-:Y:S01]  /*25900*/  MOV R22, 0x5c03d2e9 ;  /* 0x5c03d2e900167802 */ /* 0x001fe20000000f00 */
[----:B------:R-:W-:-:S02]  /*25910*/  IMAD.MOV.U32 R23, RZ, RZ, 0x3f9ef9a0 ;  /* 0x3f9ef9a0ff177424 */ /* 0x000fc400078e00ff */
[----:B------:R0:W-:Y:S04]  /*25920*/  STL.64 [R1+0xb90], R20 ;  /* 0x000b901401007387 */ /* 0x0001e80000100a00 */
[----:B------:R3:W-:Y:S01]  /*25930*/  STL.64 [R1+0xb98], R26 ;  /* 0x000b981a01007387 */ /* 0x0007e20000100a00 */
[----:B--2---:R-:W-:Y:S01]  /*25940*/  IMAD.MOV.U32 R24, RZ, RZ, -0xccb32e3 ;  /* 0xf334cd1dff187424 */ /* 0x004fe200078e00ff */
[----:B------:R-:W-:Y:S02]  /*25950*/  MOV R25, 0x3f645497 ;  /* 0x3f64549700197802 */ /* 0x000fe40000000f00 */
[----:B------:R2:W-:Y:S01]  /*25960*/  STL.64 [R1+0xba0], R10 ;  /* 0x000ba00a01007387 */ /* 0x0005e20000100a00 */
[----:B-1----:R-:W-:Y:S02]  /*25970*/  IMAD.MOV.U32 R4, RZ, RZ, 0x11c56ff1 ;  /* 0x11c56ff1ff047424 */ /* 0x002fe400078e00ff */
[----:B------:R-:W-:Y:S01]  /*25980*/  IMAD.MOV.U32 R5, RZ, RZ, 0x3e4122c8 ;  /* 0x3e4122c8ff057424 */ /* 0x000fe200078e00ff */
[----:B------:R1:W-:Y:S01]  /*25990*/  STL.64 [R1+0xbc8], R6 ;  /* 0x000bc80601007387 */ /* 0x0003e20000100a00 */
[----:B0-----:R-:W-:-:S02]  /*259a0*/  IMAD.MOV.U32 R20, RZ, RZ, 0x1b78f2fd ;  /* 0x1b78f2fdff147424 */ /* 0x001fc400078e00ff */
[----:B------:R-:W-:Y:S01]  /*259b0*/  IMAD.MOV.U32 R21, RZ, RZ, -0x412800ce ;  /* 0xbed7ff32ff157424 */ /* 0x000fe200078e00ff */
[----:B---3--:R-:W-:Y:S01]  /*259c0*/  MOV R26, 0x3853b987 ;  /* 0x3853b987001a7802 */ /* 0x008fe20000000f00 */
[----:B------:R-:W-:Y:S01]  /*259d0*/  IMAD.MOV.U32 R27, RZ, RZ, 0x3f8ee504 ;  /* 0x3f8ee504ff1b7424 */ /* 0x000fe200078e00ff */
[----:B------:R0:W-:Y:S01]  /*259e0*/  STL.64 [R1+0xbd0], R8 ;  /* 0x000bd00801007387 */ /* 0x0001e20000100a00 */
[----:B--2---:R-:W-:Y:S01]  /*259f0*/  IMAD.MOV.U32 R10, RZ, RZ, -0x6b5d1b4e ;  /* 0x94a2e4b2ff0a7424 */ /* 0x004fe200078e00ff */
[----:B------:R-:W-:Y:S02]  /*25a00*/  MOV R11, 0xbfa0a1a3 ;  /* 0xbfa0a1a3000b7802 */ /* 0x000fe40000000f00 */
[----:B------:R2:W-:Y:S01]  /*25a10*/  STL.64 [R1+0xbf0], R14 ;  /* 0x000bf00e01007387 */ /* 0x0005e20000100a00 */
[----:B-1----:R-:W-:Y:S01]  /*25a20*/  MOV R6, 0x10abeebc ;  /* 0x10abeebc00067802 */ /* 0x002fe20000000f00 */
[----:B------:R-:W-:Y:S02]  /*25a30*/  IMAD.MOV.U32 R7, RZ, RZ, 0x3e603f57 ;  /* 0x3e603f57ff077424 */ /* 0x000fe400078e00ff */
[----:B------:R1:W-:Y:S01]  /*25a40*/  STL.64 [R1+0xbb0], R4 ;  /* 0x000bb00401007387 */ /* 0x0003e20000100a00 */
[----:B0-----:R-:W-:Y:S01]  /*25a50*/  MOV R8, 0x5f300209 ;  /* 0x5f30020900087802 */ /* 0x001fe20000000f00 */
[----:B------:R-:W-:-:S02]  /*25a60*/  IMAD.MOV.U32 R9, RZ, RZ, -0x40c14cb1 ;  /* 0xbf3eb34fff097424 */ /* 0x000fc400078e00ff */
[----:B------:R0:W-:Y:S01]  /*25a70*/  STL.64 [R1+0xbb8], R22 ;  /* 0x000bb81601007387 */ /* 0x0001e20000100a00 */
[----:B--2---:R-:W-:Y:S02]  /*25a80*/  IMAD.MOV.U32 R14, RZ, RZ, 0x2f459ca1 ;  /* 0x2f459ca1ff0e7424 */ /* 0x004fe400078e00ff */
[----:B------:R-:W-:Y:S01]  /*25a90*/  IMAD.MOV.U32 R15, RZ, RZ, 0x3f1e03ca ;  /* 0x3f1e03caff0f7424 */ /* 0x000fe200078e00ff */
[----:B------:R2:W-:Y:S01]  /*25aa0*/  STL.64 [R1+0xbc0], R24 ;  /* 0x000bc01801007387 */ /* 0x0005e20000100a00 */
[----:B-1----:R-:W-:Y:S02]  /*25ab0*/  IMAD.MOV.U32 R4, RZ, RZ, 0x7be56cf6 ;  /* 0x7be56cf6ff047424 */ /* 0x002fe400078e00ff */
[----:B------:R-:W-:Y:S01]  /*25ac0*/  IMAD.MOV.U32 R5, RZ, RZ, 0x3f76bd32 ;  /* 0x3f76bd32ff057424 */ /* 0x000fe200078e00ff */
[----:B------:R1:W-:Y:S01]  /*25ad0*/  STL.64 [R1+0xbd8], R10 ;  /* 0x000bd80a01007387 */ /* 0x0003e20000100a00 */
[----:B0-----:R-:W-:-:S03]  /*25ae0*/  IMAD.MOV.U32 R22, RZ, RZ, -0x53a2d366 ;  /* 0xac5d2c9aff167424 */ /* 0x001fc600078e00ff */
[----:B------:R0:W-:Y:S01]  /*25af0*/  STL.64 [R1+0xbe0], R20 ;  /* 0x000be01401007387 */ /* 0x0001e20000100a00 */
[----:B------:R-:W-:-:S03]  /*25b00*/  MOV R23, 0xbf5c3a98 ;  /* 0xbf5c3a9800177802 */ /* 0x000fc60000000f00 */
[----:B------:R3:W-:Y:S01]  /*25b10*/  STL.64 [R1+0xbe8], R26 ;  /* 0x000be81a01007387 */ /* 0x0007e20000100a00 */
[----:B--2---:R-:W-:Y:S02]  /*25b20*/  IMAD.MOV.U32 R24, RZ, RZ, -0x73ca209b ;  /* 0x8c35df65ff187424 */ /* 0x004fe400078e00ff */
[----:B------:R-:W-:Y:S01]  /*25b30*/  IMAD.MOV.U32 R25, RZ, RZ, 0x3f551ff4 ;  /* 0x3f551ff4ff197424 */ /* 0x000fe200078e00ff */
[----:B------:R2:W-:Y:S01]  /*25b40*/  STL.64 [R1+0xc00], R6 ;  /* 0x000c000601007387 */ /* 0x0005e20000100a00 */
[----:B-1----:R-:W-:Y:S01]  /*25b50*/  IMAD.MOV.U32 R10, RZ, RZ, -0x67b76f61 ;  /* 0x9848909fff0a7424 */ /* 0x002fe200078e00ff */
[----:B------:R-:W-:Y:S02]  /*25b60*/  MOV R11, 0xbde927a7 ;  /* 0xbde927a7000b7802 */ /* 0x000fe40000000f00 */
[----:B0-----:R-:W-:Y:S01]  /*25b70*/  MOV R20, 0xa0ce370e ;  /* 0xa0ce370e00147802 */ /* 0x001fe20000000f00 */
[----:B------:R-:W-:Y:S01]  /*25b80*/  IMAD.MOV.U32 R21, RZ, RZ, -0x40ebb737 ;  /* 0xbf1448c9ff157424 */ /* 0x000fe200078e00ff */
[----:B------:R0:W-:Y:S01]  /*25b90*/  STL.64 [R1+0xc18], R8 ;  /* 0x000c180801007387 */ /* 0x0001e20000100a00 */
[----:B---3--:R-:W-:Y:S01]  /*25ba0*/  IMAD.MOV.U32 R26, RZ, RZ, 0xeccfadb ;  /* 0x0eccfadbff1a7424 */ /* 0x008fe200078e00ff */
        /* <DEDUP_REMOVED lines=8> */
[----:B-1----:R-:W-:Y:S01]  /*25c30*/  IMAD.MOV.U32 R14, RZ, RZ, 0x27a1383d ;  /* 0x27a1383dff0e7424 */ /* 0x002fe200078e00ff */
[----:B------:R-:W-:-:S02]  /*25c40*/  MOV R15, 0xbe7ea6a4 ;  /* 0xbe7ea6a4000f7802 */ /* 0x000fc40000000f00 */
[----:B------:R1:W-:Y:S01]  /*25c50*/  STL.64 [R1+0xc10], R24 ;  /* 0x000c101801007387 */ /* 0x0003e20000100a00 */
[----:B--2---:R-:W-:-:S03]  /*25c60*/  IMAD.MOV.U32 R4, RZ, RZ, 0x5a7d9ac5 ;  /* 0x5a7d9ac5ff047424 */ /* 0x004fc600078e00ff */
[----:B------:R2:W-:Y:S01]  /*25c70*/  STL.64 [R1+0xc20], R10 ;  /* 0x000c200a01007387 */ /* 0x0005e20000100a00 */
[----:B------:R-:W-:-:S03]  /*25c80*/  IMAD.MOV.U32 R5, RZ, RZ, 0x3d72f0a6 ;  /* 0x3d72f0a6ff057424 */ /* 0x000fc600078e00ff */
[----:B------:R3:W-:Y:S01]  /*25c90*/  STL.64 [R1+0xc30], R20 ;  /* 0x000c301401007387 */ /* 0x0007e20000100a00 */
[----:B0-----:R-:W-:Y:S02]  /*25ca0*/  IMAD.MOV.U32 R22, RZ, RZ, -0x25bcd4ef ;  /* 0xda432b11ff167424 */ /* 0x001fe400078e00ff */
[----:B------:R-:W-:Y:S01]  /*25cb0*/  IMAD.MOV.U32 R23, RZ, RZ, -0x414e954a ;  /* 0xbeb16ab6ff177424 */ /* 0x000fe200078e00ff */
[----:B------:R0:W-:Y:S01]  /*25cc0*/  STL.64 [R1+0xc38], R26 ;  /* 0x000c381a01007387 */ /* 0x0001e20000100a00 */
[----:B-1----:R-:W-:Y:S01]  /*25cd0*/  MOV R24, 0x36ee783 ;  /* 0x036ee78300187802 */ /* 0x002fe20000000f00 */
[----:B------:R-:W-:Y:S02]  /*25ce0*/  IMAD.MOV.U32 R25, RZ, RZ, -0x4306bd5e ;  /* 0xbcf942a2ff197424 */ /* 0x000fe400078e00ff */
[----:B------:R1:W-:Y:S01]  /*25cf0*/  STL.64 [R1+0xc48], R6 ;  /* 0x000c480601007387 */ /* 0x0003e20000100a00 */
[----:B--2---:R-:W-:Y:S01]  /*25d00*/  MOV R10, 0x1c8dde07 ;  /* 0x1c8dde07000a7802 */ /* 0x004fe20000000f00 */
[----:B------:R-:W-:-:S02]  /*25d10*/  IMAD.MOV.U32 R11, RZ, RZ, 0x3e89b42c ;  /* 0x3e89b42cff0b7424 */ /* 0x000fc400078e00ff */
[----:B---3--:R-:W-:Y:S01]  /*25d20*/  IMAD.MOV.U32 R20, RZ, RZ, -0x2e56537d ;  /* 0xd1a9ac83ff147424 */ /* 0x008fe200078e00ff */
[----:B------:R2:W-:Y:S01]  /*25d30*/  STL.64 [R1+0xc50], R8 ;  /* 0x000c500801007387 */ /* 0x0005e20000100a00 */
[----:B------:R-:W-:Y:S01]  /*25d40*/  IMAD.MOV.U32 R21, RZ, RZ, 0x3e62116d ;  /* 0x3e62116dff157424 */ /* 0x000fe200078e00ff */
[----:B0-----:R-:W-:Y:S01]  /*25d50*/  MOV R26, 0x5f50d178 ;  /* 0x5f50d178001a7802 */ /* 0x001fe20000000f00 */
[----:B------:R-:W-:Y:S01]  /*25d60*/  IMAD.MOV.U32 R27, RZ, RZ, -0x4046a498 ;  /* 0xbfb95b68ff1b7424 */ /* 0x000fe200078e00ff */
[----:B------:R0:W-:Y:S01]  /*25d70*/  STL.64 [R1+0xc70], R14 ;  /* 0x000c700e01007387 */ /* 0x0001e20000100a00 */
[----:B-1----:R-:W-:Y:S01]  /*25d80*/  IMAD.MOV.U32 R6, RZ, RZ, -0x5673743c ;  /* 0xa98c8bc4ff067424 */ /* 0x002fe200078e00ff */
[----:B------:R-:W-:Y:S02]  /*25d90*/  MOV R7, 0x3fc6fb2b ;  /* 0x3fc6fb2b00077802 */ /* 0x000fe40000000f00 */
[----:B------:R1:W-:Y:S01]  /*25da0*/  STL.64 [R1+0xc40], R4 ;  /* 0x000c400401007387 */ /* 0x0003e20000100a00 */
[----:B--2---:R-:W-:-:S03]  /*25db0*/  IMAD.MOV.U32 R8, RZ, RZ, 0x29064247 ;  /* 0x29064247ff087424 */ /* 0x004fc600078e00ff */
[----:B------:R2:W-:Y:S01]  /*25dc0*/  STL.64 [R1+0xc58], R22 ;  /* 0x000c581601007387 */ /* 0x0005e20000100a00 */
[----:B------:R-:W-:Y:S01]  /*25dd0*/  IMAD.MOV.U32 R9, RZ, RZ, -0x403f5f91 ;  /* 0xbfc0a06fff097424 */ /* 0x000fe200078e00ff */
[----:B0-----:R-:W-:Y:S01]  /*25de0*/  MOV R14, 0x38631744 ;  /* 0x38631744000e7802 */ /* 0x001fe20000000f00 */
[----:B------:R-:W-:Y:S01]  /*25df0*/  IMAD.MOV.U32 R15, RZ, RZ, 0x3fa6bd2f ;  /* 0x3fa6bd2fff0f7424 */ /* 0x000fe200078e00ff */
[----:B------:R0:W-:Y:S01]  /*25e00*/  STL.64 [R1+0xc60], R24 ;  /* 0x000c601801007387 */ /* 0x0001e20000100a00 */
[----:B-1----:R-:W-:-:S03]  /*25e10*/  DFMA R4, R30, R30, R30 ;  /* 0x0000001e1e04722b */ /* 0x002fc6000000001e */
[----:B------:R1:W-:Y:S01]  /*25e20*/  STL.64 [R1+0xc68], R10 ;  /* 0x000c680a01007387 */ /* 0x0003e20000100a00 */
[----:B--2---:R-:W-:Y:S01]  /*25e30*/  MOV R22, 0xd4f69d94 ;  /* 0xd4f69d9400167802 */ /* 0x004fe20000000f00 */
[----:B------:R-:W-:Y:S02]  /*25e40*/  IMAD.MOV.U32 R23, RZ, RZ, -0x40ff7efb ;  /* 0xbf008105ff177424 */ /* 0x000fe400078e00ff */
[----:B------:R2:W-:Y:S01]  /*25e50*/  STL.64 [R1+0xc78], R20 ;  /* 0x000c781401007387 */ /* 0x0005e20000100a00 */
[----:B------:R-:W-:-:S03]  /*25e60*/  DFMA R4, R28, R4, R28 ;  /* 0x000000041c04722b */ /* 0x000fc6000000001c */
[----:B------:R3:W-:Y:S01]  /*25e70*/  STL.64 [R1+0xc80], R26 ;  /* 0x000c801a01007387 */ /* 0x0007e20000100a00 */
[----:B0-----:R-:W-:Y:S02]  /*25e80*/  IMAD.MOV.U32 R24, RZ, RZ, 0x3cf8dfb4 ;  /* 0x3cf8dfb4ff187424 */ /* 0x001fe400078e00ff */
[----:B------:R-:W-:Y:S01]  /*25e90*/  IMAD.MOV.U32 R25, RZ, RZ, -0x40483c5f ;  /* 0xbfb7c3a1ff197424 */ /* 0x000fe200078e00ff */
[----:B------:R0:W-:Y:S01]  /*25ea0*/  STL.64 [R1+0xc88], R6 ;  /* 0x000c880601007387 */ /* 0x0001e20000100a00 */
[----:B-1----:R-:W-:Y:S01]  /*25eb0*/  IMAD.MOV.U32 R10, RZ, RZ, 0x7a744982 ;  /* 0x7a744982ff0a7424 */ /* 0x002fe200078e00ff */
[----:B------:R-:W-:Y:S01]  /*25ec0*/  MOV R11, 0x3fb72bb4 ;  /* 0x3fb72bb4000b7802 */ /* 0x000fe20000000f00 */
[----:B------:R-:W-:Y:S01]  /*25ed0*/  IMAD.MOV.U32 R28, RZ, RZ, -0x4ddbedfe ;  /* 0xb2241202ff1c7424 */ /* 0x000fe200078e00ff */
[----:B------:R1:W-:Y:S01]  /*25ee0*/  STL.64 [R1+0xc90], R8 ;  /* 0x000c900801007387 */ /* 0x0003e20000100a00 */
[----:B--2---:R-:W-:Y:S01]  /*25ef0*/  IMAD.MOV.U32 R20, RZ, RZ, -0x442fe938 ;  /* 0xbbd016c8ff147424 */ /* 0x004fe200078e00ff */
[----:B------:R-:W-:Y:S01]  /*25f00*/  MOV R21, 0x3e92a46f ;  /* 0x3e92a46f00157802 */ /* 0x000fe20000000f00 */
[----:B------:R-:W-:Y:S01]  /*25f10*/  IMAD.MOV.U32 R29, RZ, RZ, -0x41db6b2d ;  /* 0xbe2494d3ff1d7424 */ /* 0x000fe200078e00ff */
[----:B------:R2:W-:Y:S01]  /*25f20*/  STL.64 [R1+0xcb0], R14 ;  /* 0x000cb00e01007387 */ /* 0x0005e20000100a00 */
[----:B---3--:R-:W-:Y:S01]  /*25f30*/  IMAD.MOV.U32 R26, RZ, RZ, 0x69432cef ;  /* 0x69432cefff1a7424 */ /* 0x008fe200078e00ff */
[----:B------:R-:W-:Y:S01]  /*25f40*/  MOV R27, 0xbf77067b ;  /* 0xbf77067b001b7802 */ /* 0x000fe20000000f00 */
[----:B------:R-:W-:Y:S01]  /*25f50*/  DFMA R30, -R12, R4, 1 ;  /* 0x3ff000000c1e742b */ /* 0x000fe20000000104 */
[----:B0-----:R-:W-:Y:S01]  /*25f60*/  IMAD.MOV.U32 R6, RZ, RZ, 0x1cad78b9 ;  /* 0x1cad78b9ff067424 */ /* 0x001fe200078e00ff */
[----:B------:R0:W-:Y:S01]  /*25f70*/  STL.64 [R1+0xca0], R10 ;  /* 0x000ca00a01007387 */ /* 0x0001e20000100a00 */
[----:B------:R-:W-:Y:S01]  /*25f80*/  IMAD.MOV.U32 R7, RZ, RZ, -0x406e5b61 ;  /* 0xbf91a49fff077424 */ /* 0x000fe200078e00ff */
[----:B-1----:R-:W-:Y:S01]  /*25f90*/  MOV R8, 0xfa0aa57b ;  /* 0xfa0aa57b00087802 */ /* 0x002fe20000000f00 */
[----:B------:R-:W-:Y:S01]  /*25fa0*/  IMAD.MOV.U32 R9, RZ, RZ, 0x3f8d0bef ;  /* 0x3f8d0befff097424 */ /* 0x000fe200078e00ff */
[----:B------:R1:W-:Y:S02]  /*25fb0*/  STL.64 [R1+0xcb8], R20 ;  /* 0x000cb81401007387 */ /* 0x0003e40000100a00 */
[----:B------:R-:W-:Y:S01]  /*25fc0*/  DFMA R30, R4, R30, R4 ;  /* 0x0000001e041e722b */ /* 0x000fe20000000004 */
[----:B--2---:R-:W-:-:S02]  /*25fd0*/  IMAD.MOV.U32 R14, RZ, RZ, 0xc4df7f1 ;  /* 0x0c4df7f1ff0e7424 */ /* 0x004fc400078e00ff */
[----:B------:R-:W-:Y:S01]  /*25fe0*/  IMAD.MOV.U32 R15, RZ, RZ, 0x3f3adee2 ;  /* 0x3f3adee2ff0f7424 */ /* 0x000fe200078e00ff */
[----:B------:R2:W-:Y:S01]  /*25ff0*/  STL.64 [R1+0xcc0], R6 ;  /* 0x000cc00601007387 */ /* 0x0005e20000100a00 */
[----:B------:R-:W-:Y:S01]  /*26000*/  IMAD.MOV.U32 R4, RZ, RZ, -0x3e818735 ;  /* 0xc17e78cbff047424 */ /* 0x000fe200078e00ff */
[----:B0-----:R-:W-:Y:S01]  /*26010*/  MOV R11, 0xbf53043d ;  /* 0xbf53043d000b7802 */ /* 0x001fe20000000f00 */
[----:B------:R-:W-:Y:S01]  /*26020*/  IMAD.MOV.U32 R10, RZ, RZ, 0x3c40f6a ;  /* 0x03c40f6aff0a7424 */ /* 0x000fe200078e00ff */
[----:B------:R0:W-:Y:S01]  /*26030*/  STL.64 [R1+0xcc8], R8 ;  /* 0x000cc80801007387 */ /* 0x0001e20000100a00 */
[----:B------:R-:W-:Y:S01]  /*26040*/  DMUL R32, R2, R30 ;  /* 0x0000001e02207228 */ /* 0x000fe20000000000 */
[----:B------:R-:W-:Y:S01]  /*26050*/  IMAD.MOV.U32 R5, RZ, RZ, 0x40957e75 ;  /* 0x40957e75ff057424 */ /* 0x000fe200078e00ff */
[----:B-1----:R-:W-:Y:S01]  /*26060*/  MOV R20, 0x6a382e07 ;  /* 0x6a382e0700147802 */ /* 0x002fe20000000f00 */
[----:B------:R1:W-:Y:S01]  /*26070*/  STL.64 [R1+0xcf0], R14 ;  /* 0x000cf00e01007387 */ /* 0x0003e20000100a00 */
[----:B------:R-:W-:-:S02]  /*26080*/  IMAD.MOV.U32 R21, RZ, RZ, 0x3db43183 ;  /* 0x3db43183ff157424 */ /* 0x000fc400078e00ff */
[----:B--2---:R-:W-:Y:S01]  /*26090*/  IMAD.MOV.U32 R6, RZ, RZ, 0x7c4544c3 ;  /* 0x7c4544c3ff067424 */ /* 0x004fe200078e00ff */
[----:B------:R2:W-:Y:S01]  /*260a0*/  STL.64 [R1+0xce8], R10 ;  /* 0x000ce80a01007387 */ /* 0x0005e20000100a00 */
[----:B------:R-:W-:Y:S01]  /*260b0*/  IMAD.MOV.U32 R7, RZ, RZ, 0x3f10af03 ;  /* 0x3f10af03ff077424 */ /* 0x000fe200078e00ff */
[----:B0-----:R-:W-:Y:S01]  /*260c0*/  MOV R8, 0x909bc462 ;  /* 0x909bc46200087802 */ /* 0x001fe20000000f00 */
[----:B------:R-:W-:Y:S01]  /*260d0*/  IMAD.MOV.U32 R9, RZ, RZ, -0x410a3a9c ;  /* 0xbef5c564ff097424 */ /* 0x000fe200078e00ff */
[----:B------:R0:W-:Y:S01]  /*260e0*/  STL.64 [R1+0xcf8], R20 ;  /* 0x000cf81401007387 */ /* 0x0001e20000100a00 */
[----:B-1----:R-:W-:Y:S02]  /*260f0*/  IMAD.MOV.U32 R14, RZ, RZ, -0xa078040 ;  /* 0xf5f87fc0ff0e7424 */ /* 0x002fe400078e00ff */
[----:B------:R-:W-:Y:S01]  /*26100*/  IMAD.MOV.U32 R15, RZ, RZ, 0x3cc5a9a2 ;  /* 0x3cc5a9a2ff0f7424 */ /* 0x000fe200078e00ff */
[----:B------:R1:W-:Y:S01]  /*26110*/  STL.64 [R1+0xd08], R6 ;  /* 0x000d080601007387 */ /* 0x0003e20000100a00 */
[----:B--2---:R-:W-:Y:S01]  /*26120*/  IMAD.MOV.U32 R10, RZ, RZ, -0x458bb1e4 ;  /* 0xba744e1cff0a7424 */ /* 0x004fe200078e00ff */
[----:B------:R-:W-:-:S02]  /*26130*/  MOV R11, 0x3eab1a24 ;  /* 0x3eab1a24000b7802 */ /* 0x000fc40000000f00 */
[----:B------:R2:W-:Y:S01]  /*26140*/  STL.64 [R1+0xd10], R8 ;  /* 0x000d100801007387 */ /* 0x0005e20000100a00 */
[----:B0-----:R-:W-:-:S03]  /*26150*/  IMAD.MOV.U32 R20, RZ, RZ, -0x3bccff5e ;  /* 0xc43300a2ff147424 */ /* 0x001fc600078e00ff */
        /* <DEDUP_REMOVED lines=8> */
[----:B0-----:R-:W-:-:S02]  /*261e0*/  IMAD.MOV.U32 R14, RZ, RZ, 0x4744ccfb ;  /* 0x4744ccfbff0e7424 */ /* 0x001fc400078e00ff */
[----:B------:R-:W-:Y:S01]  /*261f0*/  IMAD.MOV.U32 R15, RZ, RZ, 0x3fc056ba ;  /* 0x3fc056baff0f7424 */ /* 0x000fe200078e00ff */
[----:B------:R0:W-:Y:S01]  /*26200*/  STL.64 [R1+0xd58], R8 ;  /* 0x000d580801007387 */ /* 0x0001e20000100a00 */
[----:B-1----:R-:W-:-:S03]  /*26210*/  IMAD.MOV.U32 R10, RZ, RZ, -0x359d8d2a ;  /* 0xca6272d6ff0a7424 */ /* 0x002fc600078e00ff */
[----:B------:R1:W-:Y:S01]  /*26220*/  STL.64 [R1+0xd80], R14 ;  /* 0x000d800e01007387 */ /* 0x0003e20000100a00 */
[----:B------:R-:W-:Y:S01]  /*26230*/  IMAD.MOV.U32 R11, RZ, RZ, 0x3fd10cd9 ;  /* 0x3fd10cd9ff0b7424 */ /* 0x000fe200078e00ff */
[----:B--2---:R-:W-:Y:S01]  /*26240*/  MOV R6, 0x182c4e01 ;  /* 0x182c4e0100067802 */ /* 0x004fe20000000f00 */
        /* <DEDUP_REMOVED lines=10> */
[----:B------:R-:W-:Y:S02]  /*262f0*/  IMAD.MOV.U32 R23, RZ, RZ, 0x3f5a4350 ;  /* 0x3f5a4350ff177424 */ /* 0x000fe400078e00ff */
[----:B0-----:R-:W-:Y:S01]  /*26300*/  IMAD.MOV.U32 R20, RZ, RZ, -0x35537826 ;  /* 0xcaac87daff147424 */ /* 0x001fe200078e00ff */
[----:B------:R0:W-:Y:S01]  /*26310*/  STL.64 [R1+0xd90], R8 ;  /* 0x000d900801007387 */ /* 0x0001e20000100a00 */
[----:B------:R-:W-:Y:S02]  /*26320*/  IMAD.MOV.U32 R21, RZ, RZ, 0x3f93b27e ;  /* 0x3f93b27eff157424 */ /* 0x000fe400078e00ff */
[----:B-1----:R-:W-:Y:S01]  /*26330*/  IMAD.MOV.U32 R10, RZ, RZ, -0x793f6ca ;  /* 0xf86c0936ff0a7424 */ /* 0x002fe200078e00ff */
[----:B------:R1:W-:Y:S01]  /*26340*/  STL.64 [R1+0xdb8], R14 ;  /* 0x000db80e01007387 */ /* 0x0003e20000100a00 */
[----:B------:R-:W-:Y:S01]  /*26350*/  IMAD.MOV.U32 R11, RZ, RZ, 0x3e123fc5 ;  /* 0x3e123fc5ff0b7424 */ /* 0x000fe200078e00ff */
[----:B--2---:R-:W-:Y:S01]  /*26360*/  MOV R6, 0x9ec22641 ;  /* 0x9ec2264100067802 */ /* 0x004fe20000000f00 */
[----:B------:R-:W-:Y:S01]  /*26370*/  IMAD.MOV.U32 R7, RZ, RZ, -0x4262e5d2 ;  /* 0xbd9d1a2eff077424 */ /* 0x000fe200078e00ff */
[----:B------:R2:W-:Y:S01]  /*26380*/  STL.64 [R1+0xca8], R24 ;  /* 0x000ca81801007387 */ /* 0x0005e20000100a00 */
[----:B0-----:R-:W-:Y:S01]  /*26390*/  IMAD.MOV.U32 R8, RZ, RZ, -0x13909c81 ;  /* 0xec6f637fff087424 */ /* 0x001fe200078e00ff */
[----:B------:R-:W-:-:S02]  /*263a0*/  MOV R9, 0x3f1616d5 ;  /* 0x3f1616d500097802 */ /* 0x000fc40000000f00 */
[----:B------:R0:W-:Y:S01]  /*263b0*/  STL.64 [R1+0xcd0], R26 ;  /* 0x000cd01a01007387 */ /* 0x0001e20000100a00 */
[----:B-1----:R-:W-:Y:S01]  /*263c0*/  MOV R14, 0xd57a6a06 ;  /* 0xd57a6a06000e7802 */ /* 0x002fe20000000f00 */
[----:B------:R-:W-:Y:S02]  /*263d0*/  IMAD.MOV.U32 R15, RZ, RZ, 0x3ec257a6 ;  /* 0x3ec257a6ff0f7424 */ /* 0x000fe400078e00ff */
[----:B------:R1:W-:Y:S01]  /*263e0*/  STL.64 [R1+0xcd8], R28 ;  /* 0x000cd81c01007387 */ /* 0x0003e20000100a00 */
[----:B--2---:R-:W-:-:S03]  /*263f0*/  IMAD.MOV.U32 R24, RZ, RZ, -0x35cf944b ;  /* 0xca306bb5ff187424 */ /* 0x004fc600078e00ff */
[----:B------:R2:W-:Y:S01]  /*26400*/  STL.64 [R1+0xce0], R22 ;  /* 0x000ce01601007387 */ /* 0x0005e20000100a00 */
[----:B------:R-:W-:-:S03]  /*26410*/  MOV R25, 0xbf191fff ;  /* 0xbf191fff00197802 */ /* 0x000fc60000000f00 */
[----:B------:R3:W-:Y:S01]  /*26420*/  STL.64 [R1+0xd98], R20 ;  /* 0x000d981401007387 */ /* 0x0007e20000100a00 */
[----:B0-----:R-:W-:Y:S02]  /*26430*/  IMAD.MOV.U32 R26, RZ, RZ, 0x539275a7 ;  /* 0x539275a7ff1a7424 */ /* 0x001fe400078e00ff */
[----:B------:R-:W-:Y:S01]  /*26440*/  IMAD.MOV.U32 R27, RZ, RZ, 0x3ed1abde ;  /* 0x3ed1abdeff1b7424 */ /* 0x000fe200078e00ff */
[----:B------:R0:W-:Y:S01]  /*26450*/  STL.64 [R1+0xdb0], R10 ;  /* 0x000db00a01007387 */ /* 0x0001e20000100a00 */
[----:B-1----:R-:W-:Y:S01]  /*26460*/  MOV R28, 0xfc6f6d3d ;  /* 0xfc6f6d3d001c7802 */ /* 0x002fe20000000f00 */
[----:B------:R-:W-:Y:S02]  /*26470*/  IMAD.MOV.U32 R29, RZ, RZ, -0x4139f83b ;  /* 0xbec607c5ff1d7424 */ /* 0x000fe400078e00ff */
[----:B------:R1:W-:Y:S01]  /*26480*/  STL.64 [R1+0xdd0], R6 ;  /* 0x000dd00601007387 */ /* 0x0003e20000100a00 */
[----:B--2---:R-:W-:Y:S01]  /*26490*/  IMAD.MOV.U32 R22, RZ, RZ, 0x3b45ff81 ;  /* 0x3b45ff81ff167424 */ /* 0x004fe200078e00ff */
[----:B------:R-:W-:Y:S01]  /*264a0*/  MOV R23, 0xbd409d91 ;  /* 0xbd409d9100177802 */ /* 0x000fe20000000f00 */
[----:B---3--:R-:W-:Y:S01]  /*264b0*/  IMAD.MOV.U32 R20, RZ, RZ, -0x24814352 ;  /* 0xdb7ebcaeff147424 */ /* 0x008fe200078e00ff */
[----:B------:R2:W-:Y:S01]  /*264c0*/  STL.64 [R1+0xdd8], R8 ;  /* 0x000dd80801007387 */ /* 0x0005e20000100a00 */
[----:B------:R-:W-:-:S02]  /*264d0*/  IMAD.MOV.U32 R21, RZ, RZ, -0x40f315cd ;  /* 0xbf0cea33ff157424 */ /* 0x000fc400078e00ff */
[----:B0-----:R-:W-:Y:S01]  /*264e0*/  IMAD.MOV.U32 R10, RZ, RZ, 0x1ad67669 ;  /* 0x1ad67669ff0a7424 */ /* 0x001fe200078e00ff */
        /* <DEDUP_REMOVED lines=8> */
[----:B0-----:R-:W-:Y:S01]  /*26570*/  MOV R14, 0x881c041d ;  /* 0x881c041d000e7802 */ /* 0x001fe20000000f00 */
[----:B------:R-:W-:-:S02]  /*26580*/  IMAD.MOV.U32 R15, RZ, RZ, -0x4144f9ed ;  /* 0xbebb0613ff0f7424 */ /* 0x000fc400078e00ff */
[----:B------:R0:W-:Y:S01]  /*26590*/  STL.64 [R1+0xd20], R26 ;  /* 0x000d201a01007387 */ /* 0x0001e20000100a00 */
[----:B-1----:R-:W-:-:S03]  /*265a0*/  IMAD.MOV.U32 R24, RZ, RZ, 0x48e4f389 ;  /* 0x48e4f389ff187424 */ /* 0x002fc600078e00ff */
        /* <DEDUP_REMOVED lines=10> */
[----:B------:R-:W-:Y:S01]  /*26650*/  MOV R29, 0xbfc1a4da ;  /* 0xbfc1a4da001d7802 */ /* 0x000fe20000000f00 */
[----:B---3--:R-:W-:Y:S01]  /*26660*/  IMAD.MOV.U32 R20, RZ, RZ, 0x14ed9543 ;  /* 0x14ed9543ff147424 */ /* 0x008fe200078e00ff */
[----:B------:R1:W-:Y:S01]  /*26670*/  STL.64 [R1+0xe20], R8 ;  /* 0x000e200801007387 */ /* 0x0003e20000100a00 */
[----:B------:R-:W-:Y:S01]  /*26680*/  IMAD.MOV.U32 R21, RZ, RZ, 0x3f289765 ;  /* 0x3f289765ff157424 */ /* 0x000fe200078e00ff */
[----:B--2---:R-:W-:Y:S01]  /*26690*/  MOV R10, 0x127046e4 ;  /* 0x127046e4000a7802 */ /* 0x004fe20000000f00 */
[----:B------:R-:W-:Y:S01]  /*266a0*/  IMAD.MOV.U32 R11, RZ, RZ, -0x401588c4 ;  /* 0xbfea773cff0b7424 */ /* 0x000fe200078e00ff */
[----:B------:R2:W-:Y:S01]  /*266b0*/  STL.64 [R1+0xe48], R14 ;  /* 0x000e480e01007387 */ /* 0x0005e20000100a00 */
[----:B0-----:R-:W-:Y:S01]  /*266c0*/  IMAD.MOV.U32 R6, RZ, RZ, 0x41653f05 ;  /* 0x41653f05ff067424 */ /* 0x001fe200078e00ff */
[----:B------:R-:W-:-:S02]  /*266d0*/  MOV R7, 0x3fc89f1e ;  /* 0x3fc89f1e00077802 */ /* 0x000fc40000000f00 */
        /* <DEDUP_REMOVED lines=12> */
[----:B------:R1:W-:Y:S04]  /*267a0*/  STL.64 [R1+0xe28], R20 ;  /* 0x000e281401007387 */ /* 0x0003e80000100a00 */
[----:B------:R3:W-:Y:S01]  /*267b0*/  STL.64 [R1+0xe30], R10 ;  /* 0x000e300a01007387 */ /* 0x0007e20000100a00 */
[----:B--2---:R-:W-:Y:S01]  /*267c0*/  IMAD.MOV.U32 R26, RZ, RZ, -0x4ab40e33 ;  /* 0xb54bf1cdff1a7424 */ /* 0x004fe200078e00ff */
[----:B------:R-:W-:Y:S02]  /*267d0*/  MOV R27, 0x3f51b9f3 ;  /* 0x3f51b9f3001b7802 */ /* 0x000fe40000000f00 */
[----:B------:R2:W-:Y:S01]  /*267e0*/  STL.64 [R1+0xe50], R6 ;  /* 0x000e500601007387 */ /* 0x0005e20000100a00 */
[----:B0-----:R-:W-:Y:S02]  /*267f0*/  IMAD.MOV.U32 R28, RZ, RZ, 0x172c9899 ;  /* 0x172c9899ff1c7424 */ /* 0x001fe400078e00ff */
[----:B------:R-:W-:Y:S01]  /*26800*/  IMAD.MOV.U32 R29, RZ, RZ, -0x40c781ef ;  /* 0xbf387e11ff1d7424 */ /* 0x000fe200078e00ff */
[----:B------:R0:W-:Y:S01]  /*26810*/  STL.64 [R1+0xe58], R8 ;  /* 0x000e580801007387 */ /* 0x0001e20000100a00 */
[----:B-1----:R-:W-:-:S02]  /*26820*/  IMAD.MOV.U32 R20, RZ, RZ, -0xa3c9470 ;  /* 0xf5c36b90ff147424 */ /* 0x002fc400078e00ff */
[----:B------:R-:W-:Y:S01]  /*26830*/  IMAD.MOV.U32 R21, RZ, RZ, -0x406a0401 ;  /* 0xbf95fbffff157424 */ /* 0x000fe200078e00ff */
[----:B---3--:R-:W-:Y:S01]  /*26840*/  MOV R10, 0x78d507d5 ;  /* 0x78d507d5000a7802 */ /* 0x008fe20000000f00 */
[----:B------:R-:W-:Y:S01]  /*26850*/  IMAD.MOV.U32 R11, RZ, RZ, 0x3f909e54 ;  /* 0x3f909e54ff0b7424 */ /* 0x000fe200078e00ff */
[----:B------:R1:W-:Y:S01]  /*26860*/  STL.64 [R1+0xe80], R14 ;  /* 0x000e800e01007387 */ /* 0x0003e20000100a00 */
[----:B--2---:R-:W-:Y:S01]  /*26870*/  IMAD.MOV.U32 R6, RZ, RZ, -0x35c68f95 ;  /* 0xca39706bff067424 */ /* 0x004fe200078e00ff */
[----:B------:R-:W-:Y:S02]  /*26880*/  MOV R7, 0xbf512b0e ;  /* 0xbf512b0e00077802 */ /* 0x000fe40000000f00 */
[----:B------:R2:W-:Y:S01]  /*26890*/  STL.64 [R1+0xda0], R24 ;  /* 0x000da01801007387 */ /* 0x0005e20000100a00 */
[----:B0-----:R-:W-:Y:S02]  /*268a0*/  IMAD.MOV.U32 R8, RZ, RZ, -0x712e25fa ;  /* 0x8ed1da06ff087424 */ /* 0x001fe400078e00ff */
        /* <DEDUP_REMOVED lines=8> */
[----:B0-----:R-:W-:-:S03]  /*26930*/  MOV R22, 0x3f1f53aa ;  /* 0x3f1f53aa00167802 */ /* 0x001fc60000000f00 */
[----:B------:R0:W-:Y:S01]  /*26940*/  STL.64 [R1+0xe70], R20 ;  /* 0x000e701401007387 */ /* 0x0001e20000100a00 */
[----:B------:R-:W-:-:S03]  /*26950*/  IMAD.MOV.U32 R23, RZ, RZ, 0x3ef2a1f9 ;  /* 0x3ef2a1f9ff177424 */ /* 0x000fc600078e00ff */
[----:B------:R3:W-:Y:S01]  /*26960*/  STL.64 [R1+0xe78], R10 ;  /* 0x000e780a01007387 */ /* 0x0007e20000100a00 */
[----:B-1----:R-:W-:Y:S02]  /*26970*/  IMAD.MOV.U32 R26, RZ, RZ, -0x45e261fc ;  /* 0xba1d9e04ff1a7424 */ /* 0x002fe400078e00ff */
[----:B------:R-:W-:Y:S01]  /*26980*/  IMAD.MOV.U32 R27, RZ, RZ, 0x3fe72e2b ;  /* 0x3fe72e2bff1b7424 */ /* 0x000fe200078e00ff */
[----:B------:R1:W-:Y:S01]  /*26990*/  STL.64 [R1+0xe98], R6 ;  /* 0x000e980601007387 */ /* 0x0003e20000100a00 */
[----:B--2---:R-:W-:Y:S01]  /*269a0*/  MOV R28, 0x3921c967 ;  /* 0x3921c967001c7802 */ /* 0x004fe20000000f00 */
[----:B------:R-:W-:Y:S01]  /*269b0*/  IMAD.MOV.U32 R29, RZ, RZ, -0x4009bb2f ;  /* 0xbff644d1ff1d7424 */ /* 0x000fe200078e00ff */
[----:B0-----:R-:W-:Y:S01]  /*269c0*/  MOV R20, 0x664ed58b ;  /* 0x664ed58b00147802 */ /* 0x001fe20000000f00 */
[----:B------:R-:W-:Y:S01]  /*269d0*/  IMAD.MOV.U32 R21, RZ, RZ, 0x3d6cbf45 ;  /* 0x3d6cbf45ff157424 */ /* 0x000fe200078e00ff */
[----:B------:R0:W-:Y:S01]  /*269e0*/  STL.64 [R1+0xea0], R8 ;  /* 0x000ea00801007387 */ /* 0x0001e20000100a00 */
[----:B---3--:R-:W-:Y:S01]  /*269f0*/  MOV R10, 0x92a04737 ;  /* 0x92a04737000a7802 */ /* 0x008fe20000000f00 */
[----:B------:R-:W-:-:S02]  /*26a00*/  IMAD.MOV.U32 R11, RZ, RZ, -0x410f2f9e ;  /* 0xbef0d062ff0b7424 */ /* 0x000fc400078e00ff */
[----:B------:R2:W-:Y:S01]  /*26a10*/  STL.64 [R1+0xec8], R14 ;  /* 0x000ec80e01007387 */ /* 0x0005e20000100a00 */
[----:B-1----:R-:W-:Y:S02]  /*26a20*/  IMAD.MOV.U32 R6, RZ, RZ, -0x2584fef8 ;  /* 0xda7b0108ff067424 */ /* 0x002fe400078e00ff */
[----:B------:R-:W-:Y:S01]  /*26a30*/  IMAD.MOV.U32 R7, RZ, RZ, 0x3eca5076 ;  /* 0x3eca5076ff077424 */ /* 0x000fe200078e00ff */
[----:B------:R1:W-:Y:S01]  /*26a40*/  STL.64 [R1+0xde8], R22 ;  /* 0x000de81601007387 */ /* 0x0003e20000100a00 */
[----:B0-----:R-:W-:-:S03]  /*26a50*/  IMAD.MOV.U32 R8, RZ, RZ, -0x7d41b984 ;  /* 0x82be467cff087424 */ /* 0x001fc600078e00ff */
[----:B------:R0:W-:Y:S01]  /*26a60*/  STL.64 [R1+0xdf0], R24 ;  /* 0x000df01801007387 */ /* 0x0001e20000100a00 */
[----:B------:R-:W-:Y:S02]  /*26a70*/  IMAD.MOV.U32 R9, RZ, RZ, -0x3ff55e8a ;  /* 0xc00aa176ff097424 */ /* 0x000fe400078e00ff */
[----:B--2---:R-:W-:Y:S01]  /*26a80*/  IMAD.MOV.U32 R14, RZ, RZ, -0x1e30139f ;  /* 0xe1cfec61ff0e7424 */ /* 0x004fe200078e00ff */
[----:B------:R-:W-:Y:S01]  /*26a90*/  MOV R15, 0xbff7e696 ;  /* 0xbff7e696000f7802 */ /* 0x000fe20000000f00 */
[----:B------:R2:W-:Y:S01]  /*26aa0*/  STL.64 [R1+0xe10], R26 ;  /* 0x000e101a01007387 */ /* 0x0005e20000100a00 */
[----:B-1----:R-:W-:-:S03]  /*26ab0*/  IMAD.MOV.U32 R22, RZ, RZ, 0x57cf058f ;  /* 0x57cf058fff167424 */ /* 0x002fc600078e00ff */
[----:B------:R1:W-:Y:S01]  /*26ac0*/  STL.64 [R1+0xe18], R28 ;  /* 0x000e181c01007387 */ /* 0x0003e20000100a00 */
[----:B------:R-:W-:Y:S01]  /*26ad0*/  MOV R23, 0x3fec97c0 ;  /* 0x3fec97c000177802 */ /* 0x000fe20000000f00 */
[----:B0-----:R-:W-:Y:S02]  /*26ae0*/  IMAD.MOV.U32 R24, RZ, RZ, -0x616e0a62 ;  /* 0x9e91f59eff187424 */ /* 0x001fe400078e00ff */
[----:B------:R0:W-:Y:S01]  /*26af0*/  STL.64 [R1+0xea8], R20 ;  /* 0x000ea81401007387 */ /* 0x0001e20000100a00 */
[----:B------:R-:W-:-:S03]  /*26b00*/  IMAD.MOV.U32 R25, RZ, RZ, -0x402337f4 ;  /* 0xbfdcc80cff197424 */ /* 0x000fc600078e00ff */
[----:B------:R3:W-:Y:S01]  /*26b10*/  STL.64 [R1+0xec0], R10 ;  /* 0x000ec00a01007387 */ /* 0x0007e20000100a00 */
[----:B--2---:R-:W-:Y:S01]  /*26b20*/  MOV R26, 0xedb1b5e9 ;  /* 0xedb1b5e9001a7802 */ /* 0x004fe20000000f00 */
[----:B------:R-:W-:Y:S02]  /*26b30*/  IMAD.MOV.U32 R27, RZ, RZ, 0x3fb1a243 ;  /* 0x3fb1a243ff1b7424 */ /* 0x000fe400078e00ff */
[----:B------:R2:W-:Y:S01]  /*26b40*/  STL.64 [R1+0xed0], R6 ;  /* 0x000ed00601007387 */ /* 0x0005e20000100a00 */
[----:B-1----:R-:W-:Y:S01]  /*26b50*/  IMAD.MOV.U32 R28, RZ, RZ, 0x5f42d73e ;  /* 0x5f42d73eff1c7424 */ /* 0x002fe200078e00ff */
[----:B------:R-:W-:Y:S02]  /*26b60*/  MOV R29, 0x3e4ddf27 ;  /* 0x3e4ddf27001d7802 */ /* 0x000fe40000000f00 */
[----:B0-----:R-:W-:Y:S01]  /*26b70*/  MOV R20, 0x7f446f75 ;  /* 0x7f446f7500147802 */ /* 0x001fe20000000f00 */
[----:B------:R-:W-:Y:S01]  /*26b80*/  IMAD.MOV.U32 R21, RZ, RZ, 0x4011e07e ;  /* 0x4011e07eff157424 */ /* 0x000fe200078e00ff */
[----:B------:R0:W-:Y:S01]  /*26b90*/  STL.64 [R1+0xee8], R8 ;  /* 0x000ee80801007387 */ /* 0x0001e20000100a00 */
[----:B---3--:R-:W-:Y:S01]  /*26ba0*/  IMAD.MOV.U32 R10, RZ, RZ, 0x12bad9bf ;  /* 0x12bad9bfff0a7424 */ /* 0x008fe200078e00ff */
[----:B------:R-:W-:-:S02]  /*26bb0*/  MOV R11, 0xc0059508 ;  /* 0xc0059508000b7802 */ /* 0x000fc40000000f00 */
[----:B------:R1:W-:Y:S01]  /*26bc0*/  STL.64 [R1+0xf10], R14 ;  /* 0x000f100e01007387 */ /* 0x0003e20000100a00 */
[----:B--2---:R-:W-:Y:S02]  /*26bd0*/  IMAD.MOV.U32 R6, RZ, RZ, 0x7fbade6a ;  /* 0x7fbade6aff067424 */ /* 0x004fe400078e00ff */
[----:B------:R-:W-:Y:S01]  /*26be0*/  IMAD.MOV.U32 R7, RZ, RZ, 0x3fe60acf ;  /* 0x3fe60acfff077424 */ /* 0x000fe200078e00ff */
[----:B------:R2:W-:Y:S01]  /*26bf0*/  STL.64 [R1+0xe38], R22 ;  /* 0x000e381601007387 */ /* 0x0005e20000100a00 */
[----:B0-----:R-:W-:Y:S01]  /*26c00*/  MOV R8, 0x5a443c00 ;  /* 0x5a443c0000087802 */ /* 0x001fe20000000f00 */
[----:B------:R-:W-:Y:S02]  /*26c10*/  IMAD.MOV.U32 R9, RZ, RZ, 0x3eb5f0bc ;  /* 0x3eb5f0bcff097424 */ /* 0x000fe400078e00ff */
[----:B------:R0:W-:Y:S01]  /*26c20*/  STL.64 [R1+0xe40], R24 ;  /* 0x000e401801007387 */ /* 0x0001e20000100a00 */
[----:B-1----:R-:W-:Y:S02]  /*26c30*/  IMAD.MOV.U32 R14, RZ, RZ, -0x4060f7e2 ;  /* 0xbf9f081eff0e7424 */ /* 0x002fe400078e00ff */
[----:B------:R-:W-:Y:S01]  /*26c40*/  IMAD.MOV.U32 R15, RZ, RZ, 0x3f98d9b0 ;  /* 0x3f98d9b0ff0f7424 */ /* 0x000fe200078e00ff */
[----:B------:R1:W-:Y:S01]  /*26c50*/  STL.64 [R1+0xe60], R26 ;  /* 0x000e601a01007387 */ /* 0x0003e20000100a00 */
[----:B--2---:R-:W-:-:S03]  /*26c60*/  IMAD.MOV.U32 R22, RZ, RZ, -0x5516e6ca ;  /* 0xaae91936ff167424 */ /* 0x004fc600078e00ff */
[----:B------:R2:W-:Y:S01]  /*26c70*/  STL.64 [R1+0xe68], R28 ;  /* 0x000e681c01007387 */ /* 0x0005e20000100a00 */
[----:B------:R-:W-:Y:S01]  /*26c80*/  IMAD.MOV.U32 R23, RZ, RZ, -0x4220f927 ;  /* 0xbddf06d9ff177424 */ /* 0x000fe200078e00ff */
[----:B0-----:R-:W-:Y:S02]  /*26c90*/  MOV R24, 0xa9bf8951 ;  /* 0xa9bf895100187802 */ /* 0x001fe40000000f00 */
[----:B------:R0:W-:Y:S01]  /*26ca0*/  STL.64 [R1+0xef0], R20 ;  /* 0x000ef01401007387 */ /* 0x0001e20000100a00 */
[----:B------:R-:W-:-:S03]  /*26cb0*/  IMAD.MOV.U32 R25, RZ, RZ, 0x3f58d9b0 ;  /* 0x3f58d9b0ff197424 */ /* 0x000fc600078e00ff */
[----:B------:R3:W-:Y:S01]  /*26cc0*/  STL.64 [R1+0xef8], R10 ;  /* 0x000ef80a01007387 */ /* 0x0007e20000100a00 */
[----:B-1----:R-:W-:Y:S01]  /*26cd0*/  IMAD.MOV.U32 R26, RZ, RZ, 0x326dba30 ;  /* 0x326dba30ff1a7424 */ /* 0x002fe200078e00ff */
[----:B------:R-:W-:Y:S02]  /*26ce0*/  MOV R27, 0xbf146342 ;  /* 0xbf146342001b7802 */ /* 0x000fe40000000f00 */
[----:B------:R1:W-:Y:S01]  /*26cf0*/  STL.64 [R1+0xf18], R6 ;  /* 0x000f180601007387 */ /* 0x0003e20000100a00 */
[----:B--2---:R-:W-:Y:S02]  /*26d00*/  IMAD.MOV.U32 R28, RZ, RZ, -0x2d24c015 ;  /* 0xd2db3febff1c7424 */ /* 0x004fe400078e00ff */
[----:B------:R-:W-:Y:S01]  /*26d10*/  IMAD.MOV.U32 R29, RZ, RZ, 0x3f0a5dff ;  /* 0x3f0a5dffff1d7424 */ /* 0x000fe200078e00ff */
[----:B0-----:R-:W-:Y:S01]  /*26d20*/  MOV R20, 0xb61b59c3 ;  /* 0xb61b59c300147802 */ /* 0x001fe20000000f00 */
[----:B------:R-:W-:Y:S01]  /*26d30*/  IMAD.MOV.U32 R21, RZ, RZ, -0x404a91b2 ;  /* 0xbfb56e4eff157424 */ /* 0x000fe200078e00ff */
[----:B------:R0:W-:Y:S01]  /*26d40*/  STL.64 [R1+0xf20], R8 ;  /* 0x000f200801007387 */ /* 0x0001e20000100a00 */
[----:B---3--:R-:W-:Y:S01]  /*26d50*/  IMAD.MOV.U32 R10, RZ, RZ, -0x746b991f ;  /* 0x8b9466e1ff0a7424 */ /* 0x008fe200078e00ff */
[----:B------:R-:W-:-:S02]  /*26d60*/  MOV R11, 0xbe40bbb8 ;  /* 0xbe40bbb8000b7802 */ /* 0x000fc40000000f00 */
[----:B------:R2:W-:Y:S01]  /*26d70*/  STL.64 [R1+0xf48], R14 ;  /* 0x000f480e01007387 */ /* 0x0005e20000100a00 */
[----:B-1----:R-:W-:Y:S02]  /*26d80*/  IMAD.MOV.U32 R6, RZ, RZ, -0x7c1f5c1b ;  /* 0x83e0a3e5ff067424 */ /* 0x002fe400078e00ff */
[----:B------:R-:W-:Y:S01]  /*26d90*/  IMAD.MOV.U32 R7, RZ, RZ, 0x3dcb2cc4 ;  /* 0x3dcb2cc4ff077424 */ /* 0x000fe200078e00ff */
[----:B------:R1:W-:Y:S01]  /*26da0*/  STL.64 [R1+0xe88], R22 ;  /* 0x000e881601007387 */ /* 0x0003e20000100a00 */
[----:B0-----:R-:W-:Y:S01]  /*26db0*/  MOV R8, 0xc0f590c5 ;  /* 0xc0f590c500087802 */ /* 0x001fe20000000f00 */
[----:B------:R-:W-:Y:S02]  /*26dc0*/  IMAD.MOV.U32 R9, RZ, RZ, -0x40a683ee ;  /* 0xbf597c12ff097424 */ /* 0x000fe400078e00ff */
[----:B------:R0:W-:Y:S01]  /*26dd0*/  STL.64 [R1+0xe90], R24 ;  /* 0x000e901801007387 */ /* 0x0001e20000100a00 */
[----:B--2---:R-:W-:Y:S02]  /*26de0*/  IMAD.MOV.U32 R14, RZ, RZ, 0x115cc480 ;  /* 0x115cc480ff0e7424 */ /* 0x004fe400078e00ff */
[----:B------:R-:W-:Y:S01]  /*26df0*/  IMAD.MOV.U32 R15, RZ, RZ, -0x40f6bc84 ;  /* 0xbf09437cff0f7424 */ /* 0x000fe200078e00ff */
[----:B------:R2:W-:Y:S01]  /*26e00*/  STL.64 [R1+0xeb0], R26 ;  /* 0x000eb01a01007387 */ /* 0x0005e20000100a00 */
[----:B-1----:R-:W-:Y:S01]  /*26e10*/  MOV R22, 0x101bb71a ;  /* 0x101bb71a00167802 */ /* 0x002fe20000000f00 */
[----:B------:R-:W-:-:S02]  /*26e20*/  IMAD.MOV.U32 R23, RZ, RZ, 0x3ffaab9a ;  /* 0x3ffaab9aff177424 */ /* 0x000fc400078e00ff */
[----:B------:R1:W-:Y:S01]  /*26e30*/  STL.64 [R1+0xeb8], R28 ;  /* 0x000eb81c01007387 */ /* 0x0003e20000100a00 */
[----:B0-----:R-:W-:-:S03]  /*26e40*/  IMAD.MOV.U32 R24, RZ, RZ, 0xe771b94 ;  /* 0x0e771b94ff187424 */ /* 0x001fc600078e00ff */
[----:B------:R0:W-:Y:S01]  /*26e50*/  STL.64 [R1+0xf38], R20 ;  /* 0x000f381401007387 */ /* 0x0001e20000100a00 */
[----:B------:R-:W-:-:S03]  /*26e60*/  MOV R25, 0x3fbdd5fa ;  /* 0x3fbdd5fa00197802 */ /* 0x000fc60000000f00 */
[----:B------:R3:W-:Y:S01]  /*26e70*/  STL.64 [R1+0xf40], R10 ;  /* 0x000f400a01007387 */ /* 0x0007e20000100a00 */
[----:B--2---:R-:W-:Y:S02]  /*26e80*/  IMAD.MOV.U32 R26, RZ, RZ, 0x57317fb1 ;  /* 0x57317fb1ff1a7424 */ /* 0x004fe400078e00ff */
[----:B------:R-:W-:Y:S01]  /*26e90*/  IMAD.MOV.U32 R27, RZ, RZ, -0x40cef4ce ;  /* 0xbf310b32ff1b7424 */ /* 0x000fe200078e00ff */
[----:B------:R2:W-:Y:S01]  /*26ea0*/  STL.64 [R1+0xf60], R6 ;  /* 0x000f600601007387 */ /* 0x0005e20000100a00 */
[----:B-1----:R-:W-:Y:S01]  /*26eb0*/  MOV R28, 0x741b2958 ;  /* 0x741b2958001c7802 */ /* 0x002fe20000000f00 */
[----:B------:R-:W-:Y:S02]  /*26ec0*/  IMAD.MOV.U32 R29, RZ, RZ, 0x3ff89f57 ;  /* 0x3ff89f57ff1d7424 */ /* 0x000fe400078e00ff */
[----:B0-----:R-:W-:Y:S01]  /*26ed0*/  IMAD.MOV.U32 R20, RZ, RZ, -0x1d9556fb ;  /* 0xe26aa905ff147424 */ /* 0x001fe200078e00ff */
[----:B------:R-:W-:Y:S01]  /*26ee0*/  MOV R21, 0x3f514daf ;  /* 0x3f514daf00157802 */ /* 0x000fe20000000f00 */
[----:B------:R0:W-:Y:S01]  /*26ef0*/  STL.64 [R1+0xf68], R8 ;  /* 0x000f680801007387 */ /* 0x0001e20000100a00 */
[----:B---3--:R-:W-:Y:S01]  /*26f00*/  IMAD.MOV.U32 R10, RZ, RZ, 0x2408f7d0 ;  /* 0x2408f7d0ff0a7424 */ /* 0x008fe200078e00ff */
        /* <DEDUP_REMOVED lines=14> */
[----:B0-----:R-:W-:-:S03]  /*26ff0*/  IMAD.MOV.U32 R24, RZ, RZ, 0x5866b19f ;  /* 0x5866b19fff187424 */ /* 0x001fc600078e00ff */
[----:B------:R0:W-:Y:S01]  /*27000*/  STL.64 [R1+0xf70], R20 ;  /* 0x000f701401007387 */ /* 0x0001e20000100a00 */
[----:B------:R-:W-:-:S03]  /*27010*/  IMAD.MOV.U32 R25, RZ, RZ, 0x3fcb0149 ;  /* 0x3fcb0149ff197424 */ /* 0x000fc600078e00ff */
[----:B------:R3:W-:Y:S01]  /*27020*/  STL.64 [R1+0xf88], R10 ;  /* 0x000f880a01007387 */ /* 0x0007e20000100a00 */
[----:B-1----:R-:W-:Y:S01]  /*27030*/  MOV R26, 0xb77934eb ;  /* 0xb77934eb001a7802 */ /* 0x002fe20000000f00 */
[----:B------:R-:W-:Y:S02]  /*27040*/  IMAD.MOV.U32 R27, RZ, RZ, -0x406dc241 ;  /* 0xbf923dbfff1b7424 */ /* 0x000fe400078e00ff */
        /* <DEDUP_REMOVED lines=12> */
[----:B0-----:R-:W-:Y:S01]  /*27110*/  IMAD.MOV.U32 R8, RZ, RZ, 0x5fcc2f2f ;  /* 0x5fcc2f2fff087424 */ /* 0x001fe200078e00ff */
[----:B------:R-:W-:Y:S02]  /*27120*/  MOV R9, 0x400290e2 ;  /* 0x400290e200097802 */ /* 0x000fe40000000f00 */
[----:B------:R0:W-:Y:S01]  /*27130*/  STL.64 [R1+0xf30], R24 ;  /* 0x000f301801007387 */ /* 0x0001e20000100a00 */
[----:B--2---:R-:W-:Y:S01]  /*27140*/  MOV R14, 0x7aa334e1 ;  /* 0x7aa334e1000e7802 */ /* 0x004fe20000000f00 */
[----:B------:R-:W-:-:S02]  /*27150*/  IMAD.MOV.U32 R15, RZ, RZ, 0x3fba33c6 ;  /* 0x3fba33c6ff0f7424 */ /* 0x000fc400078e00ff */
[----:B------:R2:W-:Y:S01]  /*27160*/  STL.64 [R1+0xf50], R26 ;  /* 0x000f501a01007387 */ /* 0x0005e20000100a00 */
[----:B-1----:R-:W-:-:S03]  /*27170*/  IMAD.MOV.U32 R22, RZ, RZ, -0x76e7b570 ;  /* 0x89184a90ff167424 */ /* 0x002fc600078e00ff */
[----:B------:R1:W-:Y:S01]  /*27180*/  STL.64 [R1+0xf58], R28 ;  /* 0x000f581c01007387 */ /* 0x0003e20000100a00 */
[----:B------:R-:W-:Y:S01]  /*27190*/  IMAD.MOV.U32 R23, RZ, RZ, -0x40c8e179 ;  /* 0xbf371e87ff177424 */ /* 0x000fe200078e00ff */
[----:B0-----:R-:W-:Y:S02]  /*271a0*/  MOV R24, 0x43f4cecc ;  /* 0x43f4cecc00187802 */ /* 0x001fe40000000f00 */
[----:B------:R0:W-:Y:S01]  /*271b0*/  STL.64 [R1+0xfb8], R20 ;  /* 0x000fb81401007387 */ /* 0x0001e20000100a00 */
[----:B------:R-:W-:-:S03]  /*271c0*/  IMAD.MOV.U32 R25, RZ, RZ, 0x3d3a2d86 ;  /* 0x3d3a2d86ff197424 */ /* 0x000fc600078e00ff */
[----:B------:R3:W-:Y:S01]  /*271d0*/  STL.64 [R1+0xfc0], R10 ;  /* 0x000fc00a01007387 */ /* 0x0007e20000100a00 */
[----:B--2---:R-:W-:Y:S01]  /*271e0*/  IMAD.MOV.U32 R26, RZ, RZ, -0x755502fe ;  /* 0x8aaafd02ff1a7424 */ /* 0x004fe200078e00ff */
[----:B------:R-:W-:Y:S02]  /*271f0*/  MOV R27, 0xc01a79ae ;  /* 0xc01a79ae001b7802 */ /* 0x000fe40000000f00 */
[----:B------:R2:W-:Y:S01]  /*27200*/  STL.64 [R1+0xfe0], R6 ;  /* 0x000fe00601007387 */ /* 0x0005e20000100a00 */
[----:B-1----:R-:W-:Y:S02]  /*27210*/  IMAD.MOV.U32 R28, RZ, RZ, -0x401bc200 ;  /* 0xbfe43e00ff1c7424 */ /* 0x002fe400078e00ff */
[----:B------:R-:W-:Y:S01]  /*27220*/  IMAD.MOV.U32 R29, RZ, RZ, 0x402acbc4 ;  /* 0x402acbc4ff1d7424 */ /* 0x000fe200078e00ff */
[----:B0-----:R-:W-:Y:S01]  /*27230*/  MOV R21, 0x3fd5be7a ;  /* 0x3fd5be7a00157802 */ /* 0x001fe20000000f00 */
[----:B------:R-:W-:Y:S01]  /*27240*/  IMAD.MOV.U32 R20, RZ, RZ, -0x599d9835 ;  /* 0xa66267cbff147424 */ /* 0x000fe200078e00ff */
[----:B------:R0:W-:Y:S01]  /*27250*/  STL.64 [R1+0xfe8], R8 ;  /* 0x000fe80801007387 */ /* 0x0001e20000100a00 */
[----:B---3--:R-:W-:-:S02]  /*27260*/  IMAD.MOV.U32 R10, RZ, RZ, -0x448ac069 ;  /* 0xbb753f97ff0a7424 */ /* 0x008fc400078e00ff */
[----:B------:R-:W-:Y:S01]  /*27270*/  IMAD.MOV.U32 R11, RZ, RZ, -0x402ee61d ;  /* 0xbfd119e3ff0b7424 */ /* 0x000fe200078e00ff */
[----:B------:R1:W-:Y:S01]  /*27280*/  STL.64 [R1+0x1010], R14 ;  /* 0x0010100e01007387 */ /* 0x0003e20000100a00 */
[----:B--2---:R-:W-:Y:S01]  /*27290*/  MOV R6, 0xdcd22bf3 ;  /* 0xdcd22bf300067802 */ /* 0x004fe20000000f00 */
[----:B------:R-:W-:Y:S02]  /*272a0*/  IMAD.MOV.U32 R7, RZ, RZ, 0x3f948c40 ;  /* 0x3f948c40ff077424 */ /* 0x000fe400078e00ff */
        /* <DEDUP_REMOVED lines=10> */
[----:B0-----:R-:W-:-:S03]  /*27350*/  IMAD.MOV.U32 R24, RZ, RZ, 0x4d316e22 ;  /* 0x4d316e22ff187424 */ /* 0x001fc600078e00ff */
[----:B------:R0:W-:Y:S01]  /*27360*/  STL.64 [R1+0x1000], R20 ;  /* 0x0010001401007387 */ /* 0x0001e20000100a00 */
[----:B------:R-:W-:-:S03]  /*27370*/  MOV R25, 0x40160ace ;  /* 0x40160ace00197802 */ /* 0x000fc60000000f00 */
[----:B------:R3:W-:Y:S01]  /*27380*/  STL.64 [R1+0x1008], R10 ;  /* 0x0010080a01007387 */ /* 0x0007e20000100a00 */
[----:B-1----:R-:W-:Y:S02]  /*27390*/  IMAD.MOV.U32 R26, RZ, RZ, 0x30da5a0 ;  /* 0x030da5a0ff1a7424 */ /* 0x002fe400078e00ff */
[----:B------:R-:W-:Y:S01]  /*273a0*/  IMAD.MOV.U32 R27, RZ, RZ, -0x400fed45 ;  /* 0xbff012bbff1b7424 */ /* 0x000fe200078e00ff */
[----:B------:R1:W-:Y:S01]  /*273b0*/  STL.64 [R1+0x1028], R6 ;  /* 0x0010280601007387 */ /* 0x0003e20000100a00 */
[----:B--2---:R-:W-:Y:S01]  /*273c0*/  MOV R28, 0x603144a ;  /* 0x0603144a001c7802 */ /* 0x004fe20000000f00 */
[----:B------:R-:W-:Y:S02]  /*273d0*/  IMAD.MOV.U32 R29, RZ, RZ, -0x4184993b ;  /* 0xbe7b66c5ff1d7424 */ /* 0x000fe400078e00ff */
[----:B0-----:R-:W-:Y:S01]  /*273e0*/  IMAD.MOV.U32 R20, RZ, RZ, -0x1e36eb88 ;  /* 0xe1c91478ff147424 */ /* 0x001fe200078e00ff */
[----:B------:R0:W-:Y:S01]  /*273f0*/  STL.64 [R1+0x1030], R8 ;  /* 0x0010300801007387 */ /* 0x0001e20000100a00 */
[----:B------:R-:W-:-:S02]  /*27400*/  IMAD.MOV.U32 R21, RZ, RZ, 0x3d8110fe ;  /* 0x3d8110feff157424 */ /* 0x000fc400078e00ff */
[----:B---3--:R-:W-:Y:S01]  /*27410*/  IMAD.MOV.U32 R10, RZ, RZ, 0x31e8c834 ;  /* 0x31e8c834ff0a7424 */ /* 0x008fe200078e00ff */
[----:B------:R2:W-:Y:S01]  /*27420*/  STL.64 [R1+0x1058], R14 ;  /* 0x0010580e01007387 */ /* 0x0005e20000100a00 */
[----:B------:R-:W-:Y:S02]  /*27430*/  IMAD.MOV.U32 R11, RZ, RZ, 0x3f37f34f ;  /* 0x3f37f34fff0b7424 */ /* 0x000fe400078e00ff */
[----:B-1----:R-:W-:Y:S01]  /*27440*/  IMAD.MOV.U32 R6, RZ, RZ, -0x14756c2 ;  /* 0xfeb8a93eff067424 */ /* 0x002fe200078e00ff */
[----:B------:R-:W-:Y:S01]  /*27450*/  MOV R7, 0xbf140318 ;  /* 0xbf14031800077802 */ /* 0x000fe20000000f00 */
        /* <DEDUP_REMOVED lines=9> */
[----:B------:R-:W-:-:S03]  /*274f0*/  MOV R23, 0x3e0cf9b8 ;  /* 0x3e0cf9b800177802 */ /* 0x000fc60000000f00 */
[----:B------:R3:W-:Y:S01]  /*27500*/  STL.64 [R1+0x1038], R20 ;  /* 0x0010381401007387 */ /* 0x0007e20000100a00 */
[----:B0-----:R-:W-:Y:S02]  /*27510*/  IMAD.MOV.U32 R24, RZ, RZ, 0x18f65fc2 ;  /* 0x18f65fc2ff187424 */ /* 0x001fe400078e00ff */
[----:B------:R-:W-:Y:S01]  /*27520*/  IMAD.MOV.U32 R25, RZ, RZ, -0x4063546b ;  /* 0xbf9cab95ff197424 */ /* 0x000fe200078e00ff */
[----:B------:R0:W-:Y:S01]  /*27530*/  STL.64 [R1+0x1050], R10 ;  /* 0x0010500a01007387 */ /* 0x0001e20000100a00 */
[----:B--2---:R-:W-:Y:S01]  /*27540*/  MOV R26, 0x918990d6 ;  /* 0x918990d6001a7802 */ /* 0x004fe20000000f00 */
[----:B------:R-:W-:Y:S02]  /*27550*/  IMAD.MOV.U32 R27, RZ, RZ, 0x3f5b22fa ;  /* 0x3f5b22faff1b7424 */ /* 0x000fe400078e00ff */
[----:B------:R2:W-:Y:S01]  /*27560*/  STL.64 [R1+0x1060], R6 ;  /* 0x0010600601007387 */ /* 0x0005e20000100a00 */
[----:B-1----:R-:W-:Y:S01]  /*27570*/  IMAD.MOV.U32 R28, RZ, RZ, 0x2c7988e6 ;  /* 0x2c7988e6ff1c7424 */ /* 0x002fe200078e00ff */
[----:B------:R-:W-:Y:S01]  /*27580*/  MOV R29, 0xbf522881 ;  /* 0xbf522881001d7802 */ /* 0x000fe20000000f00 */
[----:B---3--:R-:W-:Y:S01]  /*27590*/  IMAD.MOV.U32 R20, RZ, RZ, -0x414a6413 ;  /* 0xbeb59bedff147424 */ /* 0x008fe200078e00ff */
[----:B------:R1:W-:Y:S01]  /*275a0*/  STL.64 [R1+0x1078], R8 ;  /* 0x0010780801007387 */ /* 0x0003e20000100a00 */
[----:B------:R-:W-:Y:S01]  /*275b0*/  IMAD.MOV.U32 R21, RZ, RZ, -0x3fb5d9d3 ;  /* 0xc04a262dff157424 */ /* 0x000fe200078e00ff */
[----:B0-----:R-:W-:Y:S01]  /*275c0*/  MOV R10, 0xddff7151 ;  /* 0xddff7151000a7802 */ /* 0x001fe20000000f00 */
[----:B------:R-:W-:Y:S01]  /*275d0*/  IMAD.MOV.U32 R11, RZ, RZ, 0x4040877f ;  /* 0x4040877fff0b7424 */ /* 0x000fe200078e00ff */
[----:B------:R0:W-:Y:S01]  /*275e0*/  STL.64 [R1+0x10a0], R14 ;  /* 0x0010a00e01007387 */ /* 0x0001e20000100a00 */
[----:B--2---:R-:W-:Y:S01]  /*275f0*/  IMAD.MOV.U32 R6, RZ, RZ, -0x7db2eaba ;  /* 0x824d1546ff067424 */ /* 0x004fe200078e00ff */
[----:B------:R-:W-:-:S02]  /*27600*/  MOV R7, 0xc0241766 ;  /* 0xc024176600077802 */ /* 0x000fc40000000f00 */
[----:B------:R2:W-:Y:S01]  /*27610*/  STL.64 [R1+0x1018], R22 ;  /* 0x0010181601007387 */ /* 0x0005e20000100a00 */
[----:B-1----:R-:W-:-:S03]  /*27620*/  IMAD.MOV.U32 R8, RZ, RZ, -0x6936a9cb ;  /* 0x96c95635ff087424 */ /* 0x002fc600078e00ff */
[----:B------:R1:W-:Y:S01]  /*27630*/  STL.64 [R1+0x1020], R24 ;  /* 0x0010201801007387 */ /* 0x0003e20000100a00 */
[----:B------:R-:W-:Y:S02]  /*27640*/  IMAD.MOV.U32 R9, RZ, RZ, -0x4116555b ;  /* 0xbee9aaa5ff097424 */ /* 0x000fe400078e00ff */
[----:B0-----:R-:W-:Y:S01]  /*27650*/  IMAD.MOV.U32 R14, RZ, RZ, 0x261f4c56 ;  /* 0x261f4c56ff0e7424 */ /* 0x001fe200078e00ff */
[----:B------:R-:W-:Y:S01]  /*27660*/  MOV R15, 0xbfdcab95 ;  /* 0xbfdcab95000f7802 */ /* 0x000fe20000000f00 */
[----:B------:R0:W-:Y:S01]  /*27670*/  STL.64 [R1+0x1040], R26 ;  /* 0x0010401a01007387 */ /* 0x0001e20000100a00 */
[----:B--2---:R-:W-:-:S03]  /*27680*/  IMAD.MOV.U32 R22, RZ, RZ, 0x4df23f8f ;  /* 0x4df23f8fff167424 */ /* 0x004fc600078e00ff */
[----:B------:R2:W-:Y:S01]  /*27690*/  STL.64 [R1+0x1048], R28 ;  /* 0x0010481c01007387 */ /* 0x0005e20000100a00 */
[----:B------:R-:W-:Y:S01]  /*276a0*/  IMAD.MOV.U32 R23, RZ, RZ, -0x3fcee326 ;  /* 0xc0311cdaff177424 */ /* 0x000fe200078e00ff */
[----:B-1----:R-:W-:Y:S01]  /*276b0*/  MOV R24, 0xa9756022 ;  /* 0xa975602200187802 */ /* 0x002fe20000000f00 */
[----:B------:R-:W-:Y:S01]  /*276c0*/  IMAD.MOV.U32 R25, RZ, RZ, -0x400e1130 ;  /* 0xbff1eed0ff197424 */ /* 0x000fe200078e00ff */
[----:B------:R1:W-:Y:S04]  /*276d0*/  STL.64 [R1+0x1080], R20 ;  /* 0x0010801401007387 */ /* 0x0003e80000100a00 */
[----:B------:R3:W-:Y:S01]  /*276e0*/  STL.64 [R1+0x1088], R10 ;  /* 0x0010880a01007387 */ /* 0x0007e20000100a00 */
[----:B0-----:R-:W-:Y:S01]  /*276f0*/  IMAD.MOV.U32 R26, RZ, RZ, -0x455996d3 ;  /* 0xbaa6692dff1a7424 */ /* 0x001fe200078e00ff */
[----:B------:R-:W-:-:S02]  /*27700*/  MOV R27, 0x3f644f1c ;  /* 0x3f644f1c001b7802 */ /* 0x000fc40000000f00 */
[----:B------:R0:W-:Y:S01]  /*27710*/  STL.64 [R1+0x10a8], R6 ;  /* 0x0010a80601007387 */ /* 0x0001e20000100a00 */
[----:B--2---:R-:W-:Y:S02]  /*27720*/  IMAD.MOV.U32 R28, RZ, RZ, -0x72d62748 ;  /* 0x8d29d8b8ff1c7424 */ /* 0x004fe400078e00ff */
[----:B------:R-:W-:Y:S01]  /*27730*/  IMAD.MOV.U32 R29, RZ, RZ, -0x3fcb639d ;  /* 0xc0349c63ff1d7424 */ /* 0x000fe200078e00ff */
[----:B------:R2:W-:Y:S01]  /*27740*/  STL.64 [R1+0x10b0], R8 ;  /* 0x0010b00801007387 */ /* 0x0005e20000100a00 */
[----:B-1----:R-:W-:Y:S02]  /*27750*/  IMAD.MOV.U32 R20, RZ, RZ, -0x799944c9 ;  /* 0x8666bb37ff147424 */ /* 0x002fe400078e00ff */
[----:B------:R-:W-:Y:S01]  /*27760*/  IMAD.MOV.U32 R21, RZ, RZ, 0x3ff6ed4d ;  /* 0x3ff6ed4dff157424 */ /* 0x000fe200078e00ff */
[----:B---3--:R-:W-:Y:S01]  /*27770*/  MOV R10, 0xe3f45c35 ;  /* 0xe3f45c35000a7802 */ /* 0x008fe20000000f00 */
[----:B------:R-:W-:Y:S01]  /*27780*/  IMAD.MOV.U32 R11, RZ, RZ, 0x3e7327d0 ;  /* 0x3e7327d0ff0b7424 */ /* 0x000fe200078e00ff */
[----:B------:R1:W-:Y:S01]  /*27790*/  STL.64 [R1+0x10d8], R14 ;  /* 0x0010d80e01007387 */ /* 0x0003e20000100a00 */
[----:B0-----:R-:W-:Y:S01]  /*277a0*/  IMAD.MOV.U32 R6, RZ, RZ, -0x4c63ea59 ;  /* 0xb39c15a7ff067424 */ /* 0x001fe200078e00ff */
[----:B------:R-:W-:-:S02]  /*277b0*/  MOV R7, 0xbdf3e595 ;  /* 0xbdf3e59500077802 */ /* 0x000fc40000000f00 */
[----:B------:R0:W-:Y:S01]  /*277c0*/  STL.64 [R1+0x1068], R22 ;  /* 0x0010681601007387 */ /* 0x0001e20000100a00 */
[----:B--2---:R-:W-:Y:S02]  /*277d0*/  IMAD.MOV.U32 R8, RZ, RZ, -0x6475e4cf ;  /* 0x9b8a1b31ff087424 */ /* 0x004fe400078e00ff */
[----:B------:R-:W-:Y:S01]  /*277e0*/  IMAD.MOV.U32 R9, RZ, RZ, 0x3fa0f5dc ;  /* 0x3fa0f5dcff097424 */ /* 0x000fe200078e00ff */
[----:B------:R2:W-:Y:S01]  /*277f0*/  STL.64 [R1+0x1070], R24 ;  /* 0x0010701801007387 */ /* 0x0005e20000100a00 */
[----:B-1----:R-:W-:Y:S01]  /*27800*/  IMAD.MOV.U32 R14, RZ, RZ, -0x50d8d6c ;  /* 0xfaf27294ff0e7424 */ /* 0x002fe200078e00ff */
[----:B------:R-:W-:Y:S02]  /*27810*/  MOV R15, 0x3f53d694 ;  /* 0x3f53d694000f7802 */ /* 0x000fe40000000f00 */
[----:B------:R1:W-:Y:S01]  /*27820*/  STL.64 [R1+0x1090], R26 ;  /* 0x0010901a01007387 */ /* 0x0003e20000100a00 */
[----:B0-----:R-:W-:Y:S01]  /*27830*/  MOV R22, 0x9ba085fd ;  /* 0x9ba085fd00167802 */ /* 0x001fe20000000f00 */
[----:B------:R-:W-:-:S02]  /*27840*/  IMAD.MOV.U32 R23, RZ, RZ, 0x40104edc ;  /* 0x40104edcff177424 */ /* 0x000fc400078e00ff */
[----:B------:R0:W-:Y:S01]  /*27850*/  STL.64 [R1+0x1098], R28 ;  /* 0x0010981c01007387 */ /* 0x0001e20000100a00 */
[----:B--2---:R-:W-:-:S03]  /*27860*/  IMAD.MOV.U32 R24, RZ, RZ, 0x1cae7f61 ;  /* 0x1cae7f61ff187424 */ /* 0x004fc600078e00ff */
[----:B------:R2:W-:Y:S01]  /*27870*/  STL.64 [R1+0x10c8], R20 ;  /* 0x0010c81401007387 */ /* 0x0005e20000100a00 */
[----:B------:R-:W-:-:S03]  /*27880*/  MOV R25, 0xc00bca12 ;  /* 0xc00bca1200197802 */ /* 0x000fc60000000f00 */
[----:B------:R3:W-:Y:S01]  /*27890*/  STL.64 [R1+0x10d0], R10 ;  /* 0x0010d00a01007387 */ /* 0x0007e20000100a00 */
[----:B-1----:R-:W-:Y:S02]  /*278a0*/  IMAD.MOV.U32 R26, RZ, RZ, -0x1502ba8a ;  /* 0xeafd4576ff1a7424 */ /* 0x002fe400078e00ff */
[----:B------:R-:W-:Y:S01]  /*278b0*/  IMAD.MOV.U32 R27, RZ, RZ, 0x3fd5d504 ;  /* 0x3fd5d504ff1b7424 */ /* 0x000fe200078e00ff */
[----:B------:R1:W-:Y:S01]  /*278c0*/  STL.64 [R1+0x10f0], R6 ;  /* 0x0010f00601007387 */ /* 0x0003e20000100a00 */
[----:B0-----:R-:W-:Y:S01]  /*278d0*/  MOV R28, 0x4ab1cf11 ;  /* 0x4ab1cf11001c7802 */ /* 0x001fe20000000f00 */
[----:B------:R-:W-:Y:S01]  /*278e0*/  IMAD.MOV.U32 R29, RZ, RZ, -0x403fbe89 ;  /* 0xbfc04177ff1d7424 */ /* 0x000fe200078e00ff */
[----:B--2---:R-:W-:Y:S01]  /*278f0*/  MOV R20, 0x8a65ffac ;  /* 0x8a65ffac00147802 */ /* 0x004fe20000000f00 */
[----:B------:R-:W-:Y:S01]  /*27900*/  IMAD.MOV.U32 R21, RZ, RZ, -0x40682ad7 ;  /* 0xbf97d529ff157424 */ /* 0x000fe200078e00ff */
[----:B------:R0:W-:Y:S01]  /*27910*/  STL.64 [R1+0x10f8], R8 ;  /* 0x0010f80801007387 */ /* 0x0001e20000100a00 */
[----:B---3--:R-:W-:Y:S01]  /*27920*/  MOV R10, 0x7e2fe4f3 ;  /* 0x7e2fe4f3000a7802 */ /* 0x008fe20000000f00 */
[----:B------:R-:W-:-:S02]  /*27930*/  IMAD.MOV.U32 R11, RZ, RZ, -0x40a1fb5b ;  /* 0xbf5e04a5ff0b7424 */ /* 0x000fc400078e00ff */
[----:B------:R2:W-:Y:S01]  /*27940*/  STL.64 [R1+0x1120], R14 ;  /* 0x0011200e01007387 */ /* 0x0005e20000100a00 */
[----:B-1----:R-:W-:Y:S02]  /*27950*/  IMAD.MOV.U32 R6, RZ, RZ, -0x6f5a202a ;  /* 0x90a5dfd6ff067424 */ /* 0x002fe400078e00ff */
[----:B------:R-:W-:Y:S01]  /*27960*/  IMAD.MOV.U32 R7, RZ, RZ, -0x40c6205e ;  /* 0xbf39dfa2ff077424 */ /* 0x000fe200078e00ff */
[----:B------:R1:W-:Y:S01]  /*27970*/  STL.64 [R1+0x10b8], R22 ;  /* 0x0010b81601007387 */ /* 0x0003e20000100a00 */
[----:B0-----:R-:W-:-:S03]  /*27980*/  IMAD.MOV.U32 R8, RZ, RZ, -0x282f4bff ;  /* 0xd7d0b401ff087424 */ /* 0x001fc600078e00ff */
[----:B------:R0:W-:Y:S01]  /*27990*/  STL.64 [R1+0x10c0], R24 ;  /* 0x0010c01801007387 */ /* 0x0001e20000100a00 */
[----:B------:R-:W-:Y:S02]  /*279a0*/  IMAD.MOV.U32 R9, RZ, RZ, 0x406086f7 ;  /* 0x406086f7ff097424 */ /* 0x000fe400078e00ff */
        /* <DEDUP_REMOVED lines=18> */
[----:B---3--:R-:W-:Y:S01]  /*27ad0*/  IMAD.MOV.U32 R10, RZ, RZ, -0x267437c0 ;  /* 0xd98bc840ff0a7424 */ /* 0x008fe200078e00ff */
[----:B------:R-:W-:-:S02]  /*27ae0*/  MOV R11, 0xc05eea8e ;  /* 0xc05eea8e000b7802 */ /* 0x000fc40000000f00 */
[----:B------:R1:W-:Y:S01]  /*27af0*/  STL.64 [R1+0x1168], R14 ;  /* 0x0011680e01007387 */ /* 0x0003e20000100a00 */
[----:B--2---:R-:W-:Y:S02]  /*27b00*/  IMAD.MOV.U32 R6, RZ, RZ, -0x4ee5e7bf ;  /* 0xb11a1841ff067424 */ /* 0x004fe400078e00ff */
[----:B------:R-:W-:Y:S01]  /*27b10*/  IMAD.MOV.U32 R7, RZ, RZ, 0x40446293 ;  /* 0x40446293ff077424 */ /* 0x000fe200078e00ff */
[----:B------:R2:W-:Y:S01]  /*27b20*/  STL.64 [R1+0x1108], R22 ;  /* 0x0011081601007387 */ /* 0x0005e20000100a00 */
[----:B0-----:R-:W-:Y:S01]  /*27b30*/  MOV R8, 0x6beb0621 ;  /* 0x6beb062100087802 */ /* 0x001fe20000000f00 */
[----:B------:R-:W-:Y:S02]  /*27b40*/  IMAD.MOV.U32 R9, RZ, RZ, -0x3fbce514 ;  /* 0xc0431aecff097424 */ /* 0x000fe400078e00ff */
[----:B------:R0:W-:Y:S01]  /*27b50*/  STL.64 [R1+0x1110], R24 ;  /* 0x0011101801007387 */ /* 0x0001e20000100a00 */
[----:B-1----:R-:W-:Y:S02]  /*27b60*/  IMAD.MOV.U32 R14, RZ, RZ, 0x4a8e94a0 ;  /* 0x4a8e94a0ff0e7424 */ /* 0x002fe400078e00ff */
        /* <DEDUP_REMOVED lines=13> */
[----:B------:R-:W-:Y:S01]  /*27c40*/  IMAD.MOV.U32 R29, RZ, RZ, 0x3eaf6148 ;  /* 0x3eaf6148ff1d7424 */ /* 0x000fe200078e00ff */
[----:B0-----:R-:W-:Y:S01]  /*27c50*/  MOV R20, 0x8095cabe ;  /* 0x8095cabe00147802 */ /* 0x001fe20000000f00 */
[----:B------:R-:W-:Y:S01]  /*27c60*/  IMAD.MOV.U32 R21, RZ, RZ, -0x3fe6e9de ;  /* 0xc0191622ff157424 */ /* 0x000fe200078e00ff */
[----:B------:R0:W-:Y:S01]  /*27c70*/  STL.64 [R1+0x1178], R8 ;  /* 0x0011780801007387 */ /* 0x0001e20000100a00 */
[----:B---3--:R-:W-:Y:S01]  /*27c80*/  IMAD.MOV.U32 R10, RZ, RZ, -0x6406ef78 ;  /* 0x9bf91088ff0a7424 */ /* 0x008fe200078e00ff */
[----:B------:R-:W-:-:S02]  /*27c90*/  MOV R11, 0x401477b4 ;  /* 0x401477b4000b7802 */ /* 0x000fc40000000f00 */
[----:B------:R2:W-:Y:S01]  /*27ca0*/  STL.64 [R1+0x11a0], R14 ;  /* 0x0011a00e01007387 */ /* 0x0005e20000100a00 */
[----:B-1----:R-:W-:Y:S02]  /*27cb0*/  IMAD.MOV.U32 R6, RZ, RZ, 0x54519e31 ;  /* 0x54519e31ff067424 */ /* 0x002fe400078e00ff */
[----:B------:R-:W-:Y:S01]  /*27cc0*/  IMAD.MOV.U32 R7, RZ, RZ, -0x4023b2df ;  /* 0xbfdc4d21ff077424 */ /* 0x000fe200078e00ff */
[----:B------:R1:W-:Y:S01]  /*27cd0*/  STL.64 [R1+0x1158], R22 ;  /* 0x0011581601007387 */ /* 0x0003e20000100a00 */
[----:B0-----:R-:W-:Y:S01]  /*27ce0*/  MOV R8, 0xeaf4767 ;  /* 0x0eaf476700087802 */ /* 0x001fe20000000f00 */
[----:B------:R-:W-:Y:S02]  /*27cf0*/  IMAD.MOV.U32 R9, RZ, RZ, 0x3fc49518 ;  /* 0x3fc49518ff097424 */ /* 0x000fe400078e00ff */
[----:B------:R0:W-:Y:S01]  /*27d00*/  STL.64 [R1+0x1160], R24 ;  /* 0x0011601801007387 */ /* 0x0001e20000100a00 */
[----:B--2---:R-:W-:Y:S02]  /*27d10*/  IMAD.MOV.U32 R14, RZ, RZ, -0x368a72c3 ;  /* 0xc9758d3dff0e7424 */ /* 0x004fe400078e00ff */
[----:B------:R-:W-:Y:S01]  /*27d20*/  IMAD.MOV.U32 R15, RZ, RZ, 0x3edaed56 ;  /* 0x3edaed56ff0f7424 */ /* 0x000fe200078e00ff */
[----:B------:R2:W-:Y:S01]  /*27d30*/  STL.64 [R1+0x1180], R26 ;  /* 0x0011801a01007387 */ /* 0x0005e20000100a00 */
[----:B-1----:R-:W-:Y:S01]  /*27d40*/  MOV R22, 0x3c3db77e ;  /* 0x3c3db77e00167802 */ /* 0x002fe20000000f00 */
[----:B------:R-:W-:-:S02]  /*27d50*/  IMAD.MOV.U32 R23, RZ, RZ, -0x41cabca0 ;  /* 0xbe354360ff177424 */ /* 0x000fc400078e00ff */
[----:B------:R1:W-:Y:S01]  /*27d60*/  STL.64 [R1+0x1188], R28 ;  /* 0x0011881c01007387 */ /* 0x0003e20000100a00 */
[----:B0-----:R-:W-:-:S03]  /*27d70*/  IMAD.MOV.U32 R24, RZ, RZ, 0x2ef2633d ;  /* 0x2ef2633dff187424 */ /* 0x001fc600078e00ff */
[----:B------:R0:W-:Y:S01]  /*27d80*/  STL.64 [R1+0x1190], R20 ;  /* 0x0011901401007387 */ /* 0x0001e20000100a00 */
[----:B------:R-:W-:-:S03]  /*27d90*/  MOV R25, 0x3fe31498 ;  /* 0x3fe3149800197802 */ /* 0x000fc60000000f00 */
[----:B------:R3:W-:Y:S01]  /*27da0*/  STL.64 [R1+0x1198], R10 ;  /* 0x0011980a01007387 */ /* 0x0007e20000100a00 */
[----:B--2---:R-:W-:Y:S02]  /*27db0*/  IMAD.MOV.U32 R26, RZ, RZ, -0x393fe757 ;  /* 0xc6c018a9ff1a7424 */ /* 0x004fe400078e00ff */
[----:B------:R-:W-:Y:S01]  /*27dc0*/  IMAD.MOV.U32 R27, RZ, RZ, -0x405b5ccf ;  /* 0xbfa4a331ff1b7424 */ /* 0x000fe200078e00ff */
[----:B------:R2:W-:Y:S01]  /*27dd0*/  STL.64 [R1+0x11b8], R6 ;  /* 0x0011b80601007387 */ /* 0x0005e20000100a00 */
[----:B-1----:R-:W-:Y:S01]  /*27de0*/  MOV R28, 0x28bbd500 ;  /* 0x28bbd500001c7802 */ /* 0x002fe20000000f00 */
[----:B------:R-:W-:Y:S02]  /*27df0*/  IMAD.MOV.U32 R29, RZ, RZ, 0x3f9c8476 ;  /* 0x3f9c8476ff1d7424 */ /* 0x000fe400078e00ff */
[----:B0-----:R-:W-:Y:S01]  /*27e00*/  IMAD.MOV.U32 R20, RZ, RZ, 0x79502d77 ;  /* 0x79502d77ff147424 */ /* 0x001fe200078e00ff */
[----:B------:R-:W-:Y:S01]  /*27e10*/  MOV R21, 0xbe5a8ec5 ;  /* 0xbe5a8ec500157802 */ /* 0x000fe20000000f00 */
[----:B------:R0:W-:Y:S01]  /*27e20*/  STL.64 [R1+0x11c0], R8 ;  /* 0x0011c00801007387 */ /* 0x0001e20000100a00 */
[----:B---3--:R-:W-:Y:S01]  /*27e30*/  IMAD.MOV.U32 R10, RZ, RZ, -0x1383e024 ;  /* 0xec7c1fdcff0a7424 */ /* 0x008fe200078e00ff */
        /* <DEDUP_REMOVED lines=9> */
[----:B------:R-:W-:Y:S01]  /*27ed0*/  IMAD.MOV.U32 R15, RZ, RZ, -0x3f8a81b5 ;  /* 0xc0757e4bff0f7424 */ /* 0x000fe200078e00ff */
[----:B------:R1:W-:Y:S01]  /*27ee0*/  STL.64 [R1+0x11c8], R20 ;  /* 0x0011c81401007387 */ /* 0x0003e20000100a00 */
[----:B--2---:R-:W-:Y:S01]  /*27ef0*/  IMAD.MOV.U32 R22, RZ, RZ, 0x4b8ba3fd ;  /* 0x4b8ba3fdff167424 */ /* 0x004fe200078e00ff */
[----:B------:R-:W-:-:S02]  /*27f00*/  MOV R23, 0x406a8563 ;  /* 0x406a856300177802 */ /* 0x000fc40000000f00 */
[----:B------:R2:W-:Y:S01]  /*27f10*/  STL.64 [R1+0x11d0], R26 ;  /* 0x0011d01a01007387 */ /* 0x0005e20000100a00 */
[----:B0-----:R-:W-:-:S03]  /*27f20*/  IMAD.MOV.U32 R24, RZ, RZ, -0x2d8aadfe ;  /* 0xd2755202ff187424 */ /* 0x001fc600078e00ff */
[----:B------:R0:W-:Y:S01]  /*27f30*/  STL.64 [R1+0x11d8], R28 ;  /* 0x0011d81c01007387 */ /* 0x0001e20000100a00 */
[----:B------:R-:W-:-:S03]  /*27f40*/  IMAD.MOV.U32 R25, RZ, RZ, 0x402a3739 ;  /* 0x402a3739ff197424 */ /* 0x000fc600078e00ff */
[----:B------:R3:W-:Y:S01]  /*27f50*/  STL.64 [R1+0x11e0], R10 ;  /* 0x0011e00a01007387 */ /* 0x0007e20000100a00 */
[----:B-1----:R-:W-:Y:S01]  /*27f60*/  IMAD.MOV.U32 R20, RZ, RZ, 0x4564ae7d ;  /* 0x4564ae7dff147424 */ /* 0x002fe200078e00ff */
[----:B------:R-:W-:Y:S02]  /*27f70*/  MOV R21, 0x4086d9ba ;  /* 0x4086d9ba00157802 */ /* 0x000fe40000000f00 */
[----:B------:R1:W-:Y:S01]  /*27f80*/  STL.64 [R1+0x11f0], R6 ;  /* 0x0011f00601007387 */ /* 0x0003e20000100a00 */
[----:B--2---:R-:W-:Y:S01]  /*27f90*/  MOV R26, 0xd2c96715 ;  /* 0xd2c96715001a7802 */ /* 0x004fe20000000f00 */
[----:B------:R-:W-:Y:S02]  /*27fa0*/  IMAD.MOV.U32 R27, RZ, RZ, -0x40627dbc ;  /* 0xbf9d8244ff1b7424 */ /* 0x000fe400078e00ff */
[----:B------:R2:W-:Y:S01]  /*27fb0*/  STL.64 [R1+0x1208], R8 ;  /* 0x0012080801007387 */ /* 0x0005e20000100a00 */
[----:B0-----:R-:W-:Y:S01]  /*27fc0*/  IMAD.MOV.U32 R28, RZ, RZ, -0x22ea8a14 ;  /* 0xdd1575ecff1c7424 */ /* 0x001fe200078e00ff */
[----:B------:R-:W-:Y:S01]  /*27fd0*/  MOV R29, 0x407462ac ;  /* 0x407462ac001d7802 */ /* 0x000fe20000000f00 */
[----:B---3--:R-:W-:Y:S01]  /*27fe0*/  IMAD.MOV.U32 R10, RZ, RZ, 0x233f801a ;  /* 0x233f801aff0a7424 */ /* 0x008fe200078e00ff */
[----:B------:R0:W-:Y:S01]  /*27ff0*/  STL.64 [R1+0x1230], R14 ;  /* 0x0012300e01007387 */ /* 0x0001e20000100a00 */
[----:B------:R-:W-:Y:S01]  /*28000*/  IMAD.MOV.U32 R11, RZ, RZ, -0x3f81ddca ;  /* 0xc07e2236ff0b7424 */ /* 0x000fe200078e00ff */
[----:B-1----:R-:W-:Y:S01]  /*28010*/  MOV R6, 0x482a6b51 ;  /* 0x482a6b5100067802 */ /* 0x002fe20000000f00 */
[----:B------:R-:W-:Y:S01]  /*28020*/  IMAD.MOV.U32 R7, RZ, RZ, 0x40657e76 ;  /* 0x40657e76ff077424 */ /* 0x000fe200078e00ff */
[----:B------:R1:W-:Y:S01]  /*28030*/  STL.64 [R1+0x11f8], R22 ;  /* 0x0011f81601007387 */ /* 0x0003e20000100a00 */
[----:B--2---:R-:W-:Y:S01]  /*28040*/  IMAD.MOV.U32 R8, RZ, RZ, -0x55d2c28c ;  /* 0xaa2d3d74ff087424 */ /* 0x004fe200078e00ff */
[----:B------:R-:W-:-:S02]  /*28050*/  MOV R9, 0x3f226665 ;  /* 0x3f22666500097802 */ /* 0x000fc40000000f00 */
[----:B------:R2:W-:Y:S01]  /*28060*/  STL.64 [R1+0x1200], R24 ;  /* 0x0012001801007387 */ /* 0x0005e20000100a00 */
[----:B0-----:R-:W-:Y:S01]  /*28070*/  MOV R14, 0x33c28106 ;  /* 0x33c28106000e7802 */ /* 0x001fe20000000f00 */
[----:B------:R-:W-:Y:S02]  /*28080*/  IMAD.MOV.U32 R15, RZ, RZ, 0x40231498 ;  /* 0x40231498ff0f7424 */ /* 0x000fe400078e00ff */
[----:B------:R0:W-:Y:S01]  /*28090*/  STL.64 [R1+0x1210], R20 ;  /* 0x0012101401007387 */ /* 0x0001e20000100a00 */
[----:B-1----:R-:W-:-:S03]  /*280a0*/  IMAD.MOV.U32 R22, RZ, RZ, 0x549f7d79 ;  /* 0x549f7d79ff167424 */ /* 0x002fc600078e00ff */
[----:B------:R1:W-:Y:S01]  /*280b0*/  STL.64 [R1+0x1218], R10 ;  /* 0x0012180a01007387 */ /* 0x0003e20000100a00 */
[----:B------:R-:W-:Y:S01]  /*280c0*/  IMAD.MOV.U32 R23, RZ, RZ, -0x3fad2f66 ;  /* 0xc052d09aff177424 */ /* 0x000fe200078e00ff */
[----:B--2---:R-:W-:Y:S02]  /*280d0*/  MOV R24, 0xc323ba44 ;  /* 0xc323ba4400187802 */ /* 0x004fe40000000f00 */
[----:B------:R2:W-:Y:S01]  /*280e0*/  STL.64 [R1+0x1220], R26 ;  /* 0x0012201a01007387 */ /* 0x0005e20000100a00 */
[----:B------:R-:W-:-:S03]  /*280f0*/  IMAD.MOV.U32 R25, RZ, RZ, 0x4050a142 ;  /* 0x4050a142ff197424 */ /* 0x000fc600078e00ff */
[----:B------:R3:W-:Y:S01]  /*28100*/  STL.64 [R1+0x1228], R28 ;  /* 0x0012281c01007387 */ /* 0x0007e20000100a00 */
[----:B0-----:R-:W-:Y:S01]  /*28110*/  IMAD.MOV.U32 R20, RZ, RZ, -0x58855efb ;  /* 0xa77aa105ff147424 */ /* 0x001fe200078e00ff */
[----:B------:R-:W-:Y:S02]  /*28120*/  MOV R21, 0xc03c7290 ;  /* 0xc03c729000157802 */ /* 0x000fe40000000f00 */
[----:B------:R0:W-:Y:S01]  /*28130*/  STL.64 [R1+0x1238], R6 ;  /* 0x0012380601007387 */ /* 0x0001e20000100a00 */
[----:B-1----:R-:W-:Y:S02]  /*28140*/  IMAD.MOV.U32 R10, RZ, RZ, -0x16b3f2be ;  /* 0xe94c0d42ff0a7424 */ /* 0x002fe400078e00ff */
[----:B------:R-:W-:Y:S01]  /*28150*/  IMAD.MOV.U32 R11, RZ, RZ, -0x415673e2 ;  /* 0xbea98c1eff0b7424 */ /* 0x000fe200078e00ff */
[----:B------:R1:W-:Y:S01]  /*28160*/  STL.64 [R1+0x1240], R8 ;  /* 0x0012400801007387 */ /* 0x0003e20000100a00 */
[----:B--2---:R-:W-:Y:S01]  /*28170*/  IMAD.MOV.U32 R26, RZ, RZ, 0x69db732d ;  /* 0x69db732dff1a7424 */ /* 0x004fe200078e00ff */
[----:B------:R-:W-:Y:S01]  /*28180*/  MOV R27, 0xc01e11f3 ;  /* 0xc01e11f3001b7802 */ /* 0x000fe20000000f00 */
[----:B---3--:R-:W-:Y:S01]  /*28190*/  IMAD.MOV.U32 R28, RZ, RZ, 0xf4b0bff ;  /* 0x0f4b0bffff1c7424 */ /* 0x008fe200078e00ff */
[----:B------:R2:W-:Y:S01]  /*281a0*/  STL.64 [R1+0x1268], R14 ;  /* 0x0012680e01007387 */ /* 0x0005e20000100a00 */
[----:B------:R-:W-:Y:S01]  /*281b0*/  IMAD.MOV.U32 R29, RZ, RZ, 0x400727bb ;  /* 0x400727bbff1d7424 */ /* 0x000fe200078e00ff */
[----:B0-----:R-:W-:Y:S01]  /*281c0*/  MOV R6, 0x413bd03 ;  /* 0x0413bd0300067802 */ /* 0x001fe20000000f00 */
[----:B------:R-:W-:Y:S01]  /*281d0*/  IMAD.MOV.U32 R7, RZ, RZ, -0x4160b816 ;  /* 0xbe9f47eaff077424 */ /* 0x000fe200078e00ff */
[----:B------:R0:W-:Y:S01]  /*281e0*/  STL.64 [R1+0x1248], R22 ;  /* 0x0012481601007387 */ /* 0x0001e20000100a00 */
[----:B-1----:R-:W-:Y:S01]  /*281f0*/  IMAD.MOV.U32 R8, RZ, RZ, 0x38dc7845 ;  /* 0x38dc7845ff087424 */ /* 0x002fe200078e00ff */
[----:B------:R-:W-:-:S02]  /*28200*/  MOV R9, 0xbfe9cbfe ;  /* 0xbfe9cbfe00097802 */ /* 0x000fc40000000f00 */
[----:B------:R1:W-:Y:S01]  /*28210*/  STL.64 [R1+0x1250], R24 ;  /* 0x0012501801007387 */ /* 0x0003e20000100a00 */
[----:B--2---:R-:W-:Y:S01]  /*28220*/  MOV R14, 0x4f19f2c4 ;  /* 0x4f19f2c4000e7802 */ /* 0x004fe20000000f00 */
[----:B------:R-:W-:Y:S02]  /*28230*/  IMAD.MOV.U32 R15, RZ, RZ, -0x405f11f1 ;  /* 0xbfa0ee0fff0f7424 */ /* 0x000fe400078e00ff */
[----:B------:R2:W-:Y:S01]  /*28240*/  STL.64 [R1+0x1258], R20 ;  /* 0x0012581401007387 */ /* 0x0005e20000100a00 */
[----:B0-----:R-:W-:-:S03]  /*28250*/  MOV R22, 0xa50d9b0e ;  /* 0xa50d9b0e00167802 */ /* 0x001fc60000000f00 */
[----:B------:R0:W-:Y:S01]  /*28260*/  STL.64 [R1+0x1260], R10 ;  /* 0x0012600a01007387 */ /* 0x0001e20000100a00 */
[----:B------:R-:W-:Y:S02]  /*28270*/  IMAD.MOV.U32 R23, RZ, RZ, -0x40355161 ;  /* 0xbfcaae9fff177424 */ /* 0x000fe400078e00ff */
[----:B-1----:R-:W-:Y:S01]  /*28280*/  IMAD.MOV.U32 R24, RZ, RZ, 0x30c9aff6 ;  /* 0x30c9aff6ff187424 */ /* 0x002fe200078e00ff */
[----:B------:R1:W-:Y:S01]  /*28290*/  STL.64 [R1+0x1270], R26 ;  /* 0x0012701a01007387 */ /* 0x0003e20000100a00 */
[----:B------:R-:W-:-:S03]  /*282a0*/  MOV R25, 0x3f235a96 ;  /* 0x3f235a9600197802 */ /* 0x000fc60000000f00 */
[----:B------:R3:W-:Y:S01]  /*282b0*/  STL.64 [R1+0x1278], R28 ;  /* 0x0012781c01007387 */ /* 0x0007e20000100a00 */
[----:B--2---:R-:W-:Y:S02]  /*282c0*/  IMAD.MOV.U32 R20, RZ, RZ, -0x75425d1d ;  /* 0x8abda2e3ff147424 */ /* 0x004fe400078e00ff */
[----:B------:R-:W-:Y:S01]  /*282d0*/  IMAD.MOV.U32 R21, RZ, RZ, 0x3fe2b6ed ;  /* 0x3fe2b6edff157424 */ /* 0x000fe200078e00ff */
[----:B------:R2:W-:Y:S01]  /*282e0*/  STL.64 [R1+0x1280], R6 ;  /* 0x0012800601007387 */ /* 0x0005e20000100a00 */
[----:B0-----:R-:W-:Y:S02]  /*282f0*/  IMAD.MOV.U32 R10, RZ, RZ, -0x68f25d89 ;  /* 0x970da277ff0a7424 */ /* 0x001fe400078e00ff */
[----:B------:R-:W-:Y:S01]  /*28300*/  IMAD.MOV.U32 R11, RZ, RZ, 0x3faa1cba ;  /* 0x3faa1cbaff0b7424 */ /* 0x000fe200078e00ff */
[----:B------:R0:W-:Y:S01]  /*28310*/  STL.64 [R1+0x1288], R8 ;  /* 0x0012880801007387 */ /* 0x0001e20000100a00 */
[----:B-1----:R-:W-:Y:S02]  /*28320*/  IMAD.MOV.U32 R26, RZ, RZ, 0x7d9b7a22 ;  /* 0x7d9b7a22ff1a7424 */ /* 0x002fe400078e00ff */
        /* <DEDUP_REMOVED lines=13> */
[----:B--2---:R-:W-:-:S03]  /*28400*/  IMAD.MOV.U32 R20, RZ, RZ, -0x42008b47 ;  /* 0xbdff74b9ff147424 */ /* 0x004fc600078e00ff */
[----:B------:R2:W-:Y:S01]  /*28410*/  STL.64 [R1+0x12a8], R10 ;  /* 0x0012a80a01007387 */ /* 0x0005e20000100a00 */
[----:B------:R-:W-:Y:S01]  /*28420*/  IMAD.MOV.U32 R21, RZ, RZ, -0x403b9d75 ;  /* 0xbfc4628bff157424 */ /* 0x000fe200078e00ff */
[----:B0-----:R-:W-:Y:S01]  /*28430*/  MOV R23, 0xc0a2ce80 ;  /* 0xc0a2ce8000177802 */ /* 0x001fe20000000f00 */
[----:B------:R-:W-:Y:S01]  /*28440*/  IMAD.MOV.U32 R22, RZ, RZ, -0x3e789b85 ;  /* 0xc187647bff167424 */ /* 0x000fe200078e00ff */
[----:B------:R0:W-:Y:S04]  /*28450*/  STL.64 [R1+0x12b8], R6 ;  /* 0x0012b80601007387 */ /* 0x0001e80000100a00 */
[----:B------:R3:W-:Y:S01]  /*28460*/  STL.64 [R1+0x12c0], R26 ;  /* 0x0012c01a01007387 */ /* 0x0007e20000100a00 */
[----:B-1----:R-:W-:Y:S02]  /*28470*/  IMAD.MOV.U32 R24, RZ, RZ, -0x39628573 ;  /* 0xc69d7a8dff187424 */ /* 0x002fe400078e00ff */
        /* <DEDUP_REMOVED lines=8> */
[----:B---3--:R-:W-:Y:S01]  /*28500*/  MOV R26, 0x7b2e5ff5 ;  /* 0x7b2e5ff5001a7802 */ /* 0x008fe20000000f00 */
[----:B------:R-:W-:Y:S02]  /*28510*/  IMAD.MOV.U32 R27, RZ, RZ, -0x3f8aaa14 ;  /* 0xc07555ecff1b7424 */ /* 0x000fe400078e00ff */
[----:B------:R3:W-:Y:S01]  /*28520*/  STL.64 [R1+0x12d8], R20 ;  /* 0x0012d81401007387 */ /* 0x0007e20000100a00 */
[----:B-1----:R-:W-:Y:S01]  /*28530*/  MOV R28, 0x1fd5f699 ;  /* 0x1fd5f699001c7802 */ /* 0x002fe20000000f00 */
[----:B------:R-:W-:-:S02]  /*28540*/  IMAD.MOV.U32 R29, RZ, RZ, 0x3f6966e5 ;  /* 0x3f6966e5ff1d7424 */ /* 0x000fc400078e00ff */
[----:B------:R1:W-:Y:S01]  /*28550*/  STL.64 [R1+0x12e0], R10 ;  /* 0x0012e00a01007387 */ /* 0x0003e20000100a00 */
[----:B--2---:R-:W-:Y:S01]  /*28560*/  IMAD.MOV.U32 R8, RZ, RZ, -0x7a866d55 ;  /* 0x857992abff087424 */ /* 0x004fe200078e00ff */
[----:B------:R-:W-:Y:S01]  /*28570*/  MOV R9, 0xbee4f10d ;  /* 0xbee4f10d00097802 */ /* 0x000fe20000000f00 */
[----:B0-----:R-:W-:Y:S01]  /*28580*/  DFMA R14, -R12, R32, R2 ;  /* 0x000000200c0e722b */ /* 0x001fe20000000102 */
[----:B------:R0:W-:Y:S01]  /*28590*/  STL.64 [R1+0x12e8], R22 ;  /* 0x0012e81601007387 */ /* 0x0001e20000100a00 */
[----:B---3--:R-:W-:Y:S01]  /*285a0*/  MOV R20, 0x33000f3b ;  /* 0x33000f3b00147802 */ /* 0x008fe20000000f00 */
[----:B------:R-:W-:Y:S02]  /*285b0*/  IMAD.MOV.U32 R21, RZ, RZ, -0x3fa3cf2c ;  /* 0xc05c30d4ff157424 */ /* 0x000fe400078e00ff */
[----:B------:R2:W-:Y:S01]  /*285c0*/  STL.64 [R1+0x12f0], R4 ;  /* 0x0012f00401007387 */ /* 0x0005e20000100a00 */
[----:B-1----:R-:W-:Y:S02]  /*285d0*/  IMAD.MOV.U32 R10, RZ, RZ, 0x2d01f9ee ;  /* 0x2d01f9eeff0a7424 */ /* 0x002fe400078e00ff */
[----:B------:R-:W-:Y:S01]  /*285e0*/  DFMA R14, R30, R14, R32 ;  /* 0x0000000e1e0e722b */ /* 0x000fe20000000020 */
[----:B------:R-:W-:Y:S01]  /*285f0*/  IMAD.MOV.U32 R11, RZ, RZ, 0x4060b205 ;  /* 0x4060b205ff0b7424 */ /* 0x000fe200078e00ff */
[----:B------:R1:W-:Y:S01]  /*28600*/  STL.64 [R1+0x12f8], R6 ;  /* 0x0012f80601007387 */ /* 0x0003e20000100a00 */
[----:B------:R-:W-:Y:S01]  /*28610*/  IMAD.MOV.U32 R30, RZ, RZ, -0x5fb49ca2 ;  /* 0xa04b635eff1e7424 */ /* 0x000fe200078e00ff */
[----:B0-----:R-:W-:Y:S01]  /*28620*/  MOV R23, 0x404727bb ;  /* 0x404727bb00177802 */ /* 0x001fe20000000f00 */
[----:B------:R-:W-:Y:S01]  /*28630*/  IMAD.MOV.U32 R22, RZ, RZ, 0xf314c0d ;  /* 0x0f314c0dff167424 */ /* 0x000fe200078e00ff */
[----:B------:R0:W-:Y:S01]  /*28640*/  STL.64 [R1+0x1308], R24 ;  /* 0x0013081801007387 */ /* 0x0001e20000100a00 */
[----:B------:R-:W-:-:S02]  /*28650*/  IMAD.MOV.U32 R31, RZ, RZ, 0x3fdf284b ;  /* 0x3fdf284bff1f7424 */ /* 0x000fc400078e00ff */
[----:B--2---:R-:W-:Y:S01]  /*28660*/  IMAD.MOV.U32 R4, RZ, RZ, 0x5b39c078 ;  /* 0x5b39c078ff047424 */ /* 0x004fe200078e00ff */
[----:B------:R2:W-:Y:S01]  /*28670*/  STL.64 [R1+0x1310], R26 ;  /* 0x0013101a01007387 */ /* 0x0005e20000100a00 */
[----:B------:R-:W-:Y:S02]  /*28680*/  IMAD.MOV.U32 R5, RZ, RZ, -0x411f61fa ;  /* 0xbee09e06ff057424 */ /* 0x000fe400078e00ff */
[----:B------:R-:W-:Y:S01]  /*28690*/  FFMA R0, RZ, R13, R15 ;  /* 0x0000000dff007223 */ /* 0x000fe2000000000f */
[----:B------:R3:W-:Y:S01]  /*286a0*/  STL.64 [R1+0x1318], R8 ;  /* 0x0013180801007387 */ /* 0x0007e20000100a00 */
[----:B-1----:R-:W-:Y:S01]  /*286b0*/  MOV R6, 0xfff1769d ;  /* 0xfff1769d00067802 */ /* 0x002fe20000000f00 */
[----:B------:R-:W-:Y:S02]  /*286c0*/  IMAD.MOV.U32 R7, RZ, RZ, -0x3fd2fa83 ;  /* 0xc02d057dff077424 */ /* 0x000fe400078e00ff */
[----:B------:R-:W-:Y:S01]  /*286d0*/  FSETP.GT.AND P0, PT, |R0|, 1.469367938527859385e-39, PT ;  /* 0x001000000000780b */ /* 0x000fe20003f04200 */
[----:B------:R1:W-:Y:S01]  /*286e0*/  STL.64 [R1+0x1320], R10 ;  /* 0x0013200a01007387 */ /* 0x0003e20000100a00 */
[----:B0-----:R-:W-:Y:S01]  /*286f0*/  IMAD.MOV.U32 R24, RZ, RZ, 0x14be7336 ;  /* 0x14be7336ff187424 */ /* 0x001fe200078e00ff */
[----:B------:R-:W-:-:S02]  /*28700*/  MOV R25, 0x4026393a ;  /* 0x4026393a00197802 */ /* 0x000fc40000000f00 */
[----:B------:R0:W-:Y:S01]  /*28710*/  STL.64 [R1+0x1328], R20 ;  /* 0x0013281401007387 */ /* 0x0001e20000100a00 */
[----:B--2---:R-:W-:Y:S02]  /*28720*/  IMAD.MOV.U32 R26, RZ, RZ, -0x38d8a0ef ;  /* 0xc7275f11ff1a7424 */ /* 0x004fe400078e00ff */
[----:B------:R-:W-:Y:S01]  /*28730*/  IMAD.MOV.U32 R27, RZ, RZ, -0x3fef52dd ;  /* 0xc010ad23ff1b7424 */ /* 0x000fe200078e00ff */
[----:B------:R2:W-:Y:S01]  /*28740*/  STL.64 [R1+0x1330], R22 ;  /* 0x0013301601007387 */ /* 0x0005e20000100a00 */
[----:B---3--:R-:W-:Y:S01]  /*28750*/  IMAD.MOV.U32 R8, RZ, RZ, 0x47d911f2 ;  /* 0x47d911f2ff087424 */ /* 0x008fe200078e00ff */
[----:B------:R-:W-:Y:S01]  /*28760*/  MOV R9, 0x3ff1f3c0 ;  /* 0x3ff1f3c000097802 */ /* 0x000fe20000000f00 */
[----:B-1----:R-:W-:Y:S01]  /*28770*/  IMAD.MOV.U32 R10, RZ, RZ, 0x1b50cc3 ;  /* 0x01b50cc3ff0a7424 */ /* 0x002fe200078e00ff */
[----:B------:R1:W-:Y:S01]  /*28780*/  STL.64 [R1+0x1338], R4 ;  /* 0x0013380401007387 */ /* 0x0003e20000100a00 */
[----:B------:R-:W-:Y:S01]  /*28790*/  IMAD.MOV.U32 R11, RZ, RZ, -0x4017a9ca ;  /* 0xbfe85636ff0b7424 */ /* 0x000fe200078e00ff */
[----:B0-----:R-:W-:Y:S01]  /*287a0*/  MOV R20, 0x6fac42ee ;  /* 0x6fac42ee00147802 */ /* 0x001fe20000000f00 */
[----:B------:R-:W-:Y:S01]  /*287b0*/  IMAD.MOV.U32 R21, RZ, RZ, 0x3fd73534 ;  /* 0x3fd73534ff157424 */ /* 0x000fe200078e00ff */
[----:B------:R1:W-:Y:S01]  /*287c0*/  STL.64 [R1+0x1340], R6 ;  /* 0x0013400601007387 */ /* 0x0003e20000100a00 */
[----:B--2---:R-:W-:Y:S01]  /*287d0*/  IMAD.MOV.U32 R22, RZ, RZ, 0x728f44d1 ;  /* 0x728f44d1ff167424 */ /* 0x004fe200078e00ff */
[----:B------:R-:W-:-:S02]  /*287e0*/  MOV R23, 0x3fcc603b ;  /* 0x3fcc603b00177802 */ /* 0x000fc40000000f00 */
        /* <DEDUP_REMOVED lines=9> */
[----:B-1----:R-:W-:Y:S01]  /*28880*/  MOV R4, R2 ;  /* 0x0000000200047202 */ /* 0x002fe20000000f00 */
[----:B------:R-:W-:Y:S01]  /*28890*/  IMAD.MOV.U32 R5, RZ, RZ, R3 ;  /* 0x000000ffff057224 */ /* 0x000fe200078e0003 */
[----:B------:R-:W-:Y:S01]  /*288a0*/  MOV R9, R13 ;  /* 0x0000000d00097202 */ /* 0x000fe20000000f00 */
[----:B------:R-:W-:Y:S01]  /*288b0*/  IMAD.MOV.U32 R8, RZ, RZ, R12 ;  /* 0x000000ffff087224 */ /* 0x000fe200078e000c */
[----:B------:R-:W-:-:S07]  /*288c0*/  MOV R0, 0x288e0 ;  /* 0x000288e000007802 */ /* 0x000fce0000000f00 */
[----:B------:R-:W-:Y:S05]  /*288d0*/  CALL.REL.NOINC `($__internal_15_$__cuda_sm20_div_rn_f64_full) ;  /* 0x0000042000087944 */ /* 0x000fea0003c00000 */
[----:B------:R-:W-:Y:S02]  /*288e0*/  IMAD.MOV.U32 R14, RZ, RZ, R4 ;  /* 0x000000ffff0e7224 */ /* 0x000fe400078e0004 */
[----:B------:R-:W-:-:S07]  /*288f0*/  IMAD.MOV.U32 R15, RZ, RZ, R5 ;  /* 0x000000ffff0f7224 */ /* 0x000fce00078e0005 */
.L_x_4398:
[----:B------:R-:W-:Y:S05]  /*28900*/  BSYNC.RECONVERGENT B2 ;  /* 0x0000000000027941 */ /* 0x000fea0003800200 */
.L_x_4397:
[----:B------:R-:W0:Y:S01]  /*28910*/  MUFU.RCP64H R3, R13 ;  /* 0x0000000d00037308 */ /* 0x000e220000001800 */
[----:B------:R-:W-:Y:S01]  /*28920*/  MOV R2, 0x1 ;  /* 0x0000000100027802 */ /* 0x000fe20000000f00 */
[----:B------:R-:W-:Y:S01]  /*28930*/  BSSY.RECONVERGENT B2, `(.L_x_4399) ;  /* 0x0000016000027945 */ /* 0x000fe20003800200 */
[----:B------:R-:W-:Y:S01]  /*28940*/  FSETP.GEU.AND P1, PT, |R19|, 6.5827683646048100446e-37, PT ;  /* 0x036000001300780b */ /* 0x000fe20003f2e200 */
[----:B-1----:R-:W-:-:S03]  /*28950*/  VIADD R24, R1, 0x1388 ;  /* 0x0000138801187836 */ /* 0x002fc60000000000 */
        /* <DEDUP_REMOVED lines=17> */
[----:B------:R-:W-:Y:S01]  /*28a70*/  MOV R2, R4 ;  /* 0x0000000400027202 */ /* 0x000fe20000000f00 */
[----:B------:R-:W-:-:S07]  /*28a80*/  IMAD.MOV.U32 R3, RZ, RZ, R5 ;  /* 0x000000ffff037224 */ /* 0x000fce00078e0005 */
.L_x_4400:
[----:B------:R-:W-:Y:S05]  /*28a90*/  BSYNC.RECONVERGENT B2 ;  /* 0x0000000000027941 */ /* 0x000fea0003800200 */
.L_x_4399:
[----:B------:R-:W-:Y:S02]  /*28aa0*/  HFMA2 R5, -RZ, RZ, 1.984375, 0 ;  /* 0x3ff00000ff057431 */ /* 0x000fe400000001ff */
[----:B------:R-:W-:Y:S01]  /*28ab0*/  IMAD.MOV.U32 R4, RZ, RZ, 0x0 ;  /* 0x00000000ff047424 */ /* 0x000fe200078e00ff */
[----:B------:R0:W-:Y:S01]  /*28ac0*/  STL.64 [R1+0x1390], RZ ;  /* 0x001390ff01007387 */ /* 0x0001e20000100a00 */
[----:B------:R-:W-:Y:S01]  /*28ad0*/  DSETP.GT.AND P0, PT, R14, 1, PT ;  /* 0x3ff000000e00742a */ /* 0x000fe20003f04000 */
[----:B------:R-:W-:Y:S02]  /*28ae0*/  BSSY.RECONVERGENT B2, `(.L_x_4401) ;  /* 0x0000178000027945 */ /* 0x000fe40003800200 */
        /* <DEDUP_REMOVED lines=52> */
.L_x_4406:
[----:B------:R-:W-:Y:S05]  /*28e30*/  BSYNC.RECONVERGENT B5 ;  /* 0x0000000000057941 */ /* 0x000fea0003800200 */
.L_x_4405:
        /* <DEDUP_REMOVED lines=30> */
.L_x_4404:
[----:B0-----:R-:W-:Y:S01]  /*29020*/  DADD R4, R2, 1 ;  /* 0x3ff0000002047429 */ /* 0x001fe20000000000 */
[----:B------:R-:W-:-:S09]  /*29030*/  IMAD.MOV.U32 R21, RZ, RZ, -0x3ff ;  /* 0xfffffc01ff157424 */ /* 0x000fd200078e00ff */
[----:B------:R-:W-:Y:S01]  /*29040*/  ISETP.GT.AND P0, PT, R5, 0xfffff, PT ;  /* 0x000fffff0500780c */ /* 0x000fe20003f04270 */
[----:B------:R-:W-:Y:S01]  /*29050*/  IMAD.MOV.U32 R6, RZ, RZ, R4 ;  /* 0x000000ffff067224 */ /* 0x000fe200078e0004 */
        /* <DEDUP_REMOVED lines=9> */
[C---:B------:R-:W-:Y:S01]  /*290f0*/  LOP3.LUT R5, R0.reuse, 0xfffff, RZ, 0xc0, !PT ;  /* 0x000fffff00057812 */ /* 0x040fe200078ec0ff */
[----:B------:R-:W-:Y:S01]  /*29100*/  IMAD.MOV.U32 R18, RZ, RZ, -0x748574fc ;  /* 0x8b7a8b04ff127424 */ /* 0x000fe200078e00ff */
[----:B------:R-:W-:Y:S01]  /*29110*/  MOV R8, RZ ;  /* 0x000000ff00087202 */ /* 0x000fe20000000f00 */
        /* <DEDUP_REMOVED lines=8> */
[----:B------:R-:W-:Y:S01]  /*291a0*/  @P0 VIADD R7, R5, 0xfff00000 ;  /* 0xfff0000005070836 */ /* 0x000fe20000000000 */
[----:B------:R-:W-:-:S03]  /*291b0*/  @P0 IADD3 R21, PT, PT, R21, 0x1, RZ ;  /* 0x0000000115150810 */ /* 0x000fc60007ffe0ff */
[----:B------:R-:W-:Y:S01]  /*291c0*/  @P0 IMAD.MOV.U32 R5, RZ, RZ, R7 ;  /* 0x000000ffff050224 */ /* 0x000fe200078e0007 */
[----:B------:R-:W-:Y:S01]  /*291d0*/  LOP3.LUT R20, R21, 0x80000000, RZ, 0x3c, !PT ;  /* 0x8000000015147812 */ /* 0x000fe200078e3cff */
[----:B------:R-:W-:-:S04]  /*291e0*/  IMAD.MOV.U32 R21, RZ, RZ, 0x43300000 ;  /* 0x43300000ff157424 */ /* 0x000fc800078e00ff */
        /* <DEDUP_REMOVED lines=48> */
.L_x_4408:
[----:B------:R-:W-:Y:S01]  /*294f0*/  IMAD.MOV.U32 R4, RZ, RZ, 0x0 ;  /* 0x00000000ff047424 */ /* 0x000fe200078e00ff */
[----:B------:R-:W-:Y:S02]  /*29500*/  MOV R5, 0x7ff00000 ;  /* 0x7ff0000000057802 */ /* 0x000fe40000000f00 */
[----:B------:R-:W-:-:S04]  /*29510*/  LOP3.LUT P0, RZ, R7, 0x7fffffff, RZ, 0xc0, !PT ;  /* 0x7fffffff07ff7812 */ /* 0x000fc8000780c0ff */
[----:B------:R-:W-:-:S10]  /*29520*/  DFMA R4, R6, R4, +INF ;  /* 0x7ff000000604742b */ /* 0x000fd40000000004 */
[----:B------:R-:W-:Y:S02]  /*29530*/  FSEL R10, R4, RZ, P0 ;  /* 0x000000ff040a7208 */ /* 0x000fe40000000000 */
[----:B------:R-:W-:-:S07]  /*29540*/  FSEL R11, R5, -QNAN , P0 ;  /* 0xfff00000050b7808 */ /* 0x000fce0000000000 */
.L_x_4407:
[----:B------:R-:W-:Y:S05]  /*29550*/  BSYNC.RECONVERGENT B4 ;  /* 0x0000000000047941 */ /* 0x000fea0003800200 */
.L_x_4403:
[----:B------:R-:W-:Y:S01]  /*29560*/  DADD R10, R10, -R2 ;  /* 0x000000000a0a7229 */ /* 0x000fe20000000802 */
[----:B------:R-:W-:Y:S01]  /*29570*/  IMAD.MOV.U32 R4, RZ, RZ, 0x0 ;  /* 0x00000000ff047424 */ /* 0x000fe200078e00ff */
[----:B------:R-:W-:Y:S01]  /*29580*/  MOV R5, 0x3fd80000 ;  /* 0x3fd8000000057802 */ /* 0x000fe20000000f00 */
        /* <DEDUP_REMOVED lines=11> */
[----:B------:R-:W-:Y:S02]  /*29640*/  VIADD R3, R5, 0xfff00000 ;  /* 0xfff0000005037836 */ /* 0x000fe40000000000 */
[----:B------:R-:W-:-:S04]  /*29650*/  IMAD.MOV.U32 R2, RZ, RZ, R4 ;  /* 0x000000ffff027224 */ /* 0x000fc800078e0004 */
[----:B------:R-:W-:-:S08]  /*29660*/  DFMA R6, R14, -R14, R8 ;  /* 0x8000000e0e06722b */ /* 0x000fd00000000008 */
[----:B------:R-:W-:Y:S01]  /*29670*/  DFMA R18, R6, R2, R14 ;  /* 0x000000020612722b */ /* 0x000fe2000000000e */
[----:B------:R-:W-:Y:S10]  /*29680*/  @!P0 BRA `(.L_x_4410) ;  /* 0x0000000000288947 */ /* 0x000ff40003800000 */
[----:B------:R-:W-:Y:S01]  /*29690*/  MOV R0, R4 ;  /* 0x0000000400007202 */ /* 0x000fe20000000f00 */
[----:B------:R-:W-:Y:S01]  /*296a0*/  IMAD.MOV.U32 R4, RZ, RZ, R8 ;  /* 0x000000ffff047224 */ /* 0x000fe200078e0008 */
[----:B------:R-:W-:Y:S01]  /*296b0*/  MOV R30, 0x29710 ;  /* 0x00029710001e7802 */ /* 0x000fe20000000f00 */
[----:B------:R-:W-:Y:S01]  /*296c0*/  IMAD.MOV.U32 R8, RZ, RZ, R6 ;  /* 0x000000ffff087224 */ /* 0x000fe200078e0006 */
[----:B------:R-:W-:Y:S01]  /*296d0*/  MOV R6, R14 ;  /* 0x0000000e00067202 */ /* 0x000fe20000000f00 */
[----:B------:R-:W-:Y:S02]  /*296e0*/  IMAD.MOV.U32 R5, RZ, RZ, R15 ;  /* 0x000000ffff057224 */ /* 0x000fe400078e000f */
[----:B------:R-:W-:-:S07]  /*296f0*/  IMAD.MOV.U32 R33, RZ, RZ, R3 ;  /* 0x000000ffff217224 */ /* 0x000fce00078e0003 */
[----:B------:R-:W-:Y:S05]  /*29700*/  CALL.REL.NOINC `($__internal_16_$__cuda_sm20_dsqrt_rn_f64_mediumpath_v1) ;  /* 0x0000041800147944 */ /* 0x000fea0003c00000 */
[----:B------:R-:W-:Y:S01]  /*29710*/  MOV R18, R8 ;  /* 0x0000000800127202 */ /* 0x000fe20000000f00 */
[----:B------:R-:W-:-:S07]  /*29720*/  IMAD.MOV.U32 R19, RZ, RZ, R9 ;  /* 0x000000ffff137224 */ /* 0x000fce00078e0009 */
.L_x_4410:
[----:B------:R-:W-:Y:S05]  /*29730*/  BSYNC.RECONVERGENT B4 ;  /* 0x0000000000047941 */ /* 0x000fea0003800200 */
.L_x_4409:
[----:B------:R-:W-:Y:S05]  /*29740*/  BRA `(.L_x_4411) ;  /* 0x0000000800c47947 */ /* 0x000fea0003800000 */
.L_x_4402:
        /* <DEDUP_REMOVED lines=30> */
.L_x_4415:
[----:B------:R-:W-:Y:S05]  /*29930*/  BSYNC.RECONVERGENT B5 ;  /* 0x0000000000057941 */ /* 0x000fea0003800200 */
.L_x_4414:
[----:B------:R-:W-:Y:S01]  /*29940*/  DMUL R4, R4, -R2 ;  /* 0x8000000204047228 */ /* 0x000fe20000000000 */
[----:B------:R-:W-:Y:S01]  /*29950*/  IMAD.MOV.U32 R10, RZ, RZ, -0x314d23bc ;  /* 0xceb2dc44ff0a7424 */ /* 0x000fe200078e00ff */
[----:B------:R-:W-:Y:S01]  /*29960*/  UMOV UR4, 0x2fbe14b5 ;  /* 0x2fbe14b500047882 */ /* 0x000fe20000000000 */
[----:B------:R-:W-:Y:S01]  /*29970*/  IMAD.MOV.U32 R11, RZ, RZ, 0x3ed087ff ;  /* 0x3ed087ffff0b7424 */ /* 0x000fe200078e00ff */
        /* <DEDUP_REMOVED lines=26> */
.L_x_4413:
[----:B------:R-:W-:Y:S01]  /*29b20*/  DADD R6, R2, 1 ;  /* 0x3ff0000002067429 */ /* 0x000fe20000000000 */
[----:B------:R-:W-:-:S09]  /*29b30*/  IMAD.MOV.U32 R21, RZ, RZ, -0x3ff ;  /* 0xfffffc01ff157424 */ /* 0x000fd200078e00ff */
[----:B------:R-:W-:Y:S01]  /*29b40*/  ISETP.GT.AND P1, PT, R7, 0xfffff, PT ;  /* 0x000fffff0700780c */ /* 0x000fe20003f24270 */
[--C-:B0-----:R-:W-:Y:S01]  /*29b50*/  IMAD.MOV.U32 R5, RZ, RZ, R7.reuse ;  /* 0x000000ffff057224 */ /* 0x101fe200078e0007 */
[----:B------:R-:W-:Y:S01]  /*29b60*/  MOV R4, R6 ;  /* 0x0000000600047202 */ /* 0x000fe20000000f00 */
[----:B------:R-:W-:-:S10]  /*29b70*/  IMAD.MOV.U32 R0, RZ, RZ, R7 ;  /* 0x000000ffff007224 */ /* 0x000fd400078e0007 */
[----:B------:R-:W-:Y:S01]  /*29b80*/  @!P1 DMUL R4, R4, 1.80143985094819840000e+16 ;  /* 0x4350000004049828 */ /* 0x000fe20000000000 */
[----:B------:R-:W-:-:S09]  /*29b90*/  @!P1 MOV R21, 0xfffffbcb ;  /* 0xfffffbcb00159802 */ /* 0x000fd20000000f00 */
[----:B------:R-:W-:Y:S01]  /*29ba0*/  @!P1 MOV R0, R5 ;  /* 0x0000000500009202 */ /* 0x000fe20000000f00 */
[----:B------:R-:W-:-:S04]  /*29bb0*/  @!P1 IMAD.MOV.U32 R6, RZ, RZ, R4 ;  /* 0x000000ffff069224 */ /* 0x000fc800078e0004 */
[----:B------:R-:W-:-:S05]  /*29bc0*/  VIADD R7, R0, 0xffffffff ;  /* 0xffffffff00077836 */ /* 0x000fca0000000000 */
[----:B------:R-:W-:-:S13]  /*29bd0*/  ISETP.GT.U32.AND P0, PT, R7, 0x7feffffe, PT ;  /* 0x7feffffe0700780c */ /* 0x000fda0003f04070 */
[----:B------:R-:W-:Y:S05]  /*29be0*/  @P0 BRA `(.L_x_4417) ;  /* 0x0000000400040947 */ /* 0x000fea0003800000 */
[----:B------:R-:W-:Y:S01]  /*29bf0*/  LOP3.LUT R4, R0, 0xfffff, RZ, 0xc0, !PT ;  /* 0x000fffff00047812 */ /* 0x000fe200078ec0ff */
[----:B------:R-:W-:Y:S01]  /*29c00*/  IMAD.MOV.U32 R8, RZ, RZ, RZ ;  /* 0x000000ffff087224 */ /* 0x000fe200078e00ff */
[----:B------:R-:W-:Y:S01]  /*29c10*/  MOV R18, 0x8b7a8b04 ;  /* 0x8b7a8b0400127802 */ /* 0x000fe20000000f00 */
[----:B------:R-:W-:Y:S01]  /*29c20*/  IMAD.MOV.U32 R19, RZ, RZ, 0x3ed0ee25 ;  /* 0x3ed0ee25ff137424 */ /* 0x000fe200078e00ff */
        /* <DEDUP_REMOVED lines=61> */
.L_x_4417:
[----:B------:R-:W-:Y:S01]  /*2a000*/  IMAD.MOV.U32 R6, RZ, RZ, 0x0 ;  /* 0x00000000ff067424 */ /* 0x000fe200078e00ff */
[----:B------:R-:W-:Y:S01]  /*2a010*/  LOP3.LUT P0, RZ, R5, 0x7fffffff, RZ, 0xc0, !PT ;  /* 0x7fffffff05ff7812 */ /* 0x000fe2000780c0ff */
[----:B------:R-:W-:-:S06]  /*2a020*/  IMAD.MOV.U32 R7, RZ, RZ, 0x7ff00000 ;  /* 0x7ff00000ff077424 */ /* 0x000fcc00078e00ff */
[----:B------:R-:W-:-:S10]  /*2a030*/  DFMA R6, R4, R6, +INF ;  /* 0x7ff000000406742b */ /* 0x000fd40000000006 */
[----:B------:R-:W-:Y:S02]  /*2a040*/  FSEL R10, R6, RZ, P0 ;  /* 0x000000ff060a7208 */ /* 0x000fe40000000000 */
[----:B------:R-:W-:-:S07]  /*2a050*/  FSEL R11, R7, -QNAN , P0 ;  /* 0xfff00000070b7808 */ /* 0x000fce0000000000 */
.L_x_4416:
[----:B------:R-:W-:Y:S05]  /*2a060*/  BSYNC.RECONVERGENT B4 ;  /* 0x0000000000047941 */ /* 0x000fea0003800200 */
.L_x_4412:
        /* <DEDUP_REMOVED lines=29> */
.L_x_4419:
[----:B------:R-:W-:Y:S05]  /*2a240*/  BSYNC.RECONVERGENT B4 ;  /* 0x0000000000047941 */ /* 0x000fea0003800200 */
.L_x_4418:
[----:B------:R-:W-:-:S11]  /*2a250*/  DADD R18, -RZ, -R18 ;  /* 0x00000000ff127229 */ /* 0x000fd60000000912 */
.L_x_4411:
[----:B------:R-:W-:Y:S05]  /*2a260*/  BSYNC.RECONVERGENT B2 ;  /* 0x0000000000027941 */ /* 0x000fea0003800200 */
.L_x_4401:
[----:B------:R-:W-:Y:S01]  /*2a270*/  DMUL R8, R12, 0.5 ;  /* 0x3fe000000c087828 */ /* 0x000fe20000000000 */
[----:B0-----:R-:W-:Y:S01]  /*2a280*/  IMAD.MOV.U32 R4, RZ, RZ, 0x0 ;  /* 0x00000000ff047424 */ /* 0x001fe200078e00ff */
[----:B------:R-:W-:Y:S01]  /*2a290*/  MOV R5, 0x3fd80000 ;  /* 0x3fd8000000057802 */ /* 0x000fe20000000f00 */
[----:B------:R-:W-:Y:S03]  /*2a2a0*/  BSSY.RECONVERGENT B2, `(.L_x_4420) ;  /* 0x0000019000027945 */ /* 0x000fe60003800200 */
        /* <DEDUP_REMOVED lines=24> */
.L_x_4421:
[----:B------:R-:W-:Y:S05]  /*2a430*/  BSYNC.RECONVERGENT B2 ;  /* 0x0000000000027941 */ /* 0x000fea0003800200 */
.L_x_4420:
[----:B------:R-:W-:Y:S01]  /*2a440*/  DMUL R14, R14, -R18 ;  /* 0x800000120e0e7228 */ /* 0x000fe20000000000 */
[----:B------:R-:W-:Y:S01]  /*2a450*/  BSSY.RECONVERGENT B1, `(.L_x_4422) ;  /* 0x0000017000017945 */ /* 0x000fe20003800200 */
[----:B------:R-:W-:Y:S01]  /*2a460*/  IMAD.MOV.U32 R25, RZ, RZ, RZ ;  /* 0x000000ffff197224 */ /* 0x000fe200078e00ff */
[----:B------:R-:W-:Y:S01]  /*2a470*/  MOV R0, 0x1 ;  /* 0x0000000100007802 */ /* 0x000fe20000000f00 */
[----:B------:R-:W-:Y:S02]  /*2a480*/  IMAD.MOV.U32 R22, RZ, RZ, 0x55555555 ;  /* 0x55555555ff167424 */ /* 0x000fe400078e00ff */
[----:B------:R-:W-:-:S07]  /*2a490*/  IMAD.MOV.U32 R23, RZ, RZ, -0x402aaaab ;  /* 0xbfd55555ff177424 */ /* 0x000fce00078e00ff */
.L_x_4423:
        /* <DEDUP_REMOVED lines=9> */
[----:B------:R-:W2:Y:S01]  /*2a530*/  LDL.64 R4, [R10] ;  /* 0x000000000a047983 */ /* 0x000ea20000100a00 */
        /* <DEDUP_REMOVED lines=9> */
.L_x_4422:
[----:B------:R-:W-:Y:S01]  /*2a5d0*/  DADD R2, RZ, R22 ;  /* 0x00000000ff027229 */ /* 0x000fe20000000016 */
[----:B------:R-:W-:Y:S07]  /*2a5e0*/  BSSY.RECONVERGENT B2, `(.L_x_4424) ;  /* 0x00004dd000027945 */ /* 0x000fee0003800200 */
[----:B------:R-:W-:-:S08]  /*2a5f0*/  DMUL R4, |R2|, 1.1102230246251565404e-16 ;  /* 0x3ca0000002047828 */ /* 0x000fd00000000200 */
[----:B------:R-:W-:-:S14]  /*2a600*/  DSETP.GEU.AND P0, PT, |R22|, R4, PT ;  /* 0x000000041600722a */ /* 0x000fdc0003f0e200 */
[----:B------:R-:W-:Y:S05]  /*2a610*/  @!P0 BRA `(.L_x_4425) ;  /* 0x0000004c00648947 */ /* 0x000fea0003800000 */
[----:B------:R-:W0:Y:S01]  /*2a620*/  MUFU.RCP64H R5, R13 ;  /* 0x0000000d00057308 */ /* 0x000e220000001800 */
[----:B------:R-:W-:Y:S01]  /*2a630*/  IADD3 R4, PT, PT, R13, 0x300402, RZ ;  /* 0x003004020d047810 */ /* 0x000fe20007ffe0ff */
[----:B------:R-:W-:Y:S03]  /*2a640*/  BSSY.RECONVERGENT B4, `(.L_x_4426) ;  /* 0x0000010000047945 */ /* 0x000fe60003800200 */
[----:B------:R-:W-:Y:S02]  /*2a650*/  FSETP.GEU.AND P0, PT, |R4|, 5.8789094863358348022e-39, PT ;  /* 0x004004020400780b */ /* 0x000fe40003f0e200 */
        /* <DEDUP_REMOVED lines=8> */
[----:B------:R-:W-:Y:S01]  /*2a6e0*/  MOV R6, 0x2a720 ;  /* 0x0002a72000067802 */ /* 0x000fe20000000f00 */
[----:B------:R-:W-:Y:S01]  /*2a6f0*/  IMAD.MOV.U32 R5, RZ, RZ, R13 ;  /* 0x000000ffff057224 */ /* 0x000fe200078e000d */
[----:B------:R-:W-:-:S07]  /*2a700*/  IADD3 R29, PT, PT, R29, -0x100000, RZ ;  /* 0xfff000001d1d7810 */ /* 0x000fce0007ffe0ff */
[----:B------:R-:W-:Y:S05]  /*2a710*/  CALL.REL.NOINC `($__internal_14_$__cuda_sm20_dblrcp_rn_slowpath_v3) ;  /* 0x000003fc00d47944 */ /* 0x000fea0003c00000 */
[----:B------:R-:W-:Y:S02]  /*2a720*/  IMAD.MOV.U32 R6, RZ, RZ, R10 ;  /* 0x000000ffff067224 */ /* 0x000fe400078e000a */
[----:B------:R-:W-:-:S07]  /*2a730*/  IMAD.MOV.U32 R7, RZ, RZ, R11 ;  /* 0x000000ffff077224 */ /* 0x000fce00078e000b */
.L_x_4427:
[----:B------:R-:W-:Y:S05]  /*2a740*/  BSYNC.RECONVERGENT B4 ;  /* 0x0000000000047941 */ /* 0x000fea0003800200 */
.L_x_4426:
[----:B------:R-:W-:Y:S01]  /*2a750*/  BSSY.RECONVERGENT B1, `(.L_x_4428) ;  /* 0x0000016000017945 */ /* 0x000fe20003800200 */
[----:B------:R-:W-:Y:S01]  /*2a760*/  MOV R0, 0x1 ;  /* 0x0000000100007802 */ /* 0x000fe20000000f00 */
[----:B------:R-:W-:Y:S02]  /*2a770*/  IMAD.MOV.U32 R20, RZ, RZ, -0x36fe1a8c ;  /* 0xc901e574ff147424 */ /* 0x000fe400078e00ff */
[----:B------:R-:W-:-:S07]  /*2a780*/  IMAD.MOV.U32 R21, RZ, RZ, -0x40a1a8c6 ;  /* 0xbf5e573aff157424 */ /* 0x000fce00078e00ff */
.L_x_4429:
        /* <DEDUP_REMOVED lines=19> */
.L_x_4428:
        /* <DEDUP_REMOVED lines=28> */
.L_x_4431:
[----:B------:R-:W-:Y:S05]  /*2aa80*/  BSYNC.RECONVERGENT B4 ;  /* 0x0000000000047941 */ /* 0x000fea0003800200 */
.L_x_4430:
[----:B------:R-:W-:Y:S01]  /*2aa90*/  BSSY.RECONVERGENT B1, `(.L_x_4432) ;  /* 0x0000016000017945 */ /* 0x000fe20003800200 */
[----:B------:R-:W-:Y:S01]  /*2aaa0*/  IMAD.MOV.U32 R0, RZ, RZ, 0x1 ;  /* 0x00000001ff007424 */ /* 0x000fe200078e00ff */
[----:B------:R-:W-:Y:S01]  /*2aab0*/  MOV R22, 0x3b990ee6 ;  /* 0x3b990ee600167802 */ /* 0x000fe20000000f00 */
[----:B------:R-:W-:-:S07]  /*2aac0*/  IMAD.MOV.U32 R23, RZ, RZ, 0x3f70ee64 ;  /* 0x3f70ee64ff177424 */ /* 0x000fce00078e00ff */
.L_x_4433:
        /* <DEDUP_REMOVED lines=19> */
.L_x_4432:
        /* <DEDUP_REMOVED lines=28> */
.L_x_4435:
[----:B------:R-:W-:Y:S05]  /*2adc0*/  BSYNC.RECONVERGENT B4 ;  /* 0x0000000000047941 */ /* 0x000fea0003800200 */
.L_x_4434:
[----:B------:R-:W-:Y:S01]  /*2add0*/  HFMA2 R21, -RZ, RZ, 1.8173828125, 7.84765625 ;  /* 0x3f4547d9ff157431 */ /* 0x000fe200000001ff */
[----:B------:R-:W-:Y:S01]  /*2ade0*/  BSSY.RECONVERGENT B1, `(.L_x_4436) ;  /* 0x0000015000017945 */ /* 0x000fe20003800200 */
[----:B------:R-:W-:Y:S02]  /*2adf0*/  IMAD.MOV.U32 R0, RZ, RZ, 0x1 ;  /* 0x00000001ff007424 */ /* 0x000fe400078e00ff */
[----:B------:R-:W-:-:S07]  /*2ae00*/  IMAD.MOV.U32 R20, RZ, RZ, 0x3b34e2b6 ;  /* 0x3b34e2b6ff147424 */ /* 0x000fce00078e00ff */
.L_x_4437:
        /* <DEDUP_REMOVED lines=19> */
.L_x_4436:
        /* <DEDUP_REMOVED lines=28> */
.L_x_4439:
[----:B------:R-:W-:Y:S05]  /*2b100*/  BSYNC.RECONVERGENT B4 ;  /* 0x0000000000047941 */ /* 0x000fea0003800200 */
.L_x_4438:
[----:B------:R-:W-:Y:S01]  /*2b110*/  BSSY.RECONVERGENT B1, `(.L_x_4440) ;  /* 0x0000016000017945 */ /* 0x000fe20003800200 */
[----:B------:R-:W-:Y:S01]  /*2b120*/  MOV R0, 0x1 ;  /* 0x0000000100007802 */ /* 0x000fe20000000f00 */
[----:B------:R-:W-:Y:S02]  /*2b130*/  IMAD.MOV.U32 R22, RZ, RZ, 0x2da7bf9 ;  /* 0x02da7bf9ff167424 */ /* 0x000fe400078e00ff */
[----:B------:R-:W-:-:S07]  /*2b140*/  IMAD.MOV.U32 R23, RZ, RZ, -0x40b3c1f5 ;  /* 0xbf4c3e0bff177424 */ /* 0x000fce00078e00ff */
.L_x_4441:
        /* <DEDUP_REMOVED lines=19> */
.L_x_4440:
        /* <DEDUP_REMOVED lines=28> */
.L_x_4443:
[----:B------:R-:W-:Y:S05]  /*2b440*/  BSYNC.RECONVERGENT B4 ;  /* 0x0000000000047941 */ /* 0x000fea0003800200 */
.L_x_4442:
[----:B------:R-:W-:Y:S01]  /*2b450*/  HFMA2 R20, -RZ, RZ, -5.640625, -52768 ;  /* 0xc5a4fa71ff147431 */ /* 0x000fe200000001ff */
[----:B------:R-:W-:Y:S01]  /*2b460*/  BSSY.RECONVERGENT B1, `(.L_x_4444) ;  /* 0x0000015000017945 */ /* 0x000fe20003800200 */
[----:B------:R-:W-:Y:S02]  /*2b470*/  IMAD.MOV.U32 R0, RZ, RZ, 0x1 ;  /* 0x00000001ff007424 */ /* 0x000fe400078e00ff */
[----:B------:R-:W-:-:S07]  /*2b480*/  IMAD.MOV.U32 R21, RZ, RZ, -0x40c9ed76 ;  /* 0xbf36128aff157424 */ /* 0x000fce00078e00ff */
.L_x_4445:
        /* <DEDUP_REMOVED lines=19> */
.L_x_4444:
        /* <DEDUP_REMOVED lines=28> */
.L_x_4447:
[----:B------:R-:W-:Y:S05]  /*2b780*/  BSYNC.RECONVERGENT B4 ;  /* 0x0000000000047941 */ /* 0x000fea0003800200 */
.L_x_4446:
[----:B------:R-:W-:Y:S01]  /*2b790*/  BSSY.RECONVERGENT B1, `(.L_x_4448) ;  /* 0x0000016000017945 */ /* 0x000fe20003800200 */
[----:B------:R-:W-:Y:S01]  /*2b7a0*/  IMAD.MOV.U32 R0, RZ, RZ, 0x1 ;  /* 0x00000001ff007424 */ /* 0x000fe200078e00ff */
[----:B------:R-:W-:Y:S01]  /*2b7b0*/  MOV R23, 0x3f4168ef ;  /* 0x3f4168ef00177802 */ /* 0x000fe20000000f00 */
[----:B------:R-:W-:-:S07]  /*2b7c0*/  IMAD.MOV.U32 R22, RZ, RZ, 0x1b0931c8 ;  /* 0x1b0931c8ff167424 */ /* 0x000fce00078e00ff */
.L_x_4449:
        /* <DEDUP_REMOVED lines=19> */
.L_x_4448:
        /* <DEDUP_REMOVED lines=28> */
.L_x_4451:
[----:B------:R-:W-:Y:S05]  /*2bac0*/  BSYNC.RECONVERGENT B4 ;  /* 0x0000000000047941 */ /* 0x000fea0003800200 */
.L_x_4450:
[----:B------:R-:W-:Y:S01]  /*2bad0*/  BSSY.RECONVERGENT B1, `(.L_x_4452) ;  /* 0x0000016000017945 */ /* 0x000fe20003800200 */
[----:B------:R-:W-:Y:S01]  /*2bae0*/  MOV R0, 0x1 ;  /* 0x0000000100007802 */ /* 0x000fe20000000f00 */
[----:B------:R-:W-:Y:S02]  /*2baf0*/  IMAD.MOV.U32 R20, RZ, RZ, -0x63fe104c ;  /* 0x9c01efb4ff147424 */ /* 0x000fe400078e00ff */
[----:B------:R-:W-:-:S07]  /*2bb00*/  IMAD.MOV.U32 R21, RZ, RZ, 0x3f369187 ;  /* 0x3f369187ff157424 */ /* 0x000fce00078e00ff */
.L_x_4453:
        /* <DEDUP_REMOVED lines=19> */
.L_x_4452:
        /* <DEDUP_REMOVED lines=28> */
.L_x_4455:
[----:B------:R-:W-:Y:S05]  /*2be00*/  BSYNC.RECONVERGENT B4 ;  /* 0x0000000000047941 */ /* 0x000fea0003800200 */
.L_x_4454:
[----:B------:R-:W-:Y:S01]  /*2be10*/  BSSY.RECONVERGENT B1, `(.L_x_4456) ;  /* 0x0000016000017945 */ /* 0x000fe20003800200 */
[----:B------:R-:W-:Y:S01]  /*2be20*/  IMAD.MOV.U32 R0, RZ, RZ, 0x1 ;  /* 0x00000001ff007424 */ /* 0x000fe200078e00ff */
[----:B------:R-:W-:Y:S01]  /*2be30*/  MOV R22, 0x3187b744 ;  /* 0x3187b74400167802 */ /* 0x000fe20000000f00 */
[----:B------:R-:W-:-:S07]  /*2be40*/  IMAD.MOV.U32 R23, RZ, RZ, -0x40ba9d65 ;  /* 0xbf45629bff177424 */ /* 0x000fce00078e00ff */
.L_x_4457:
        /* <DEDUP_REMOVED lines=19> */
.L_x_4456:
        /* <DEDUP_REMOVED lines=28> */
.L_x_4459:
[----:B------:R-:W-:Y:S05]  /*2c140*/  BSYNC.RECONVERGENT B4 ;  /* 0x0000000000047941 */ /* 0x000fea0003800200 */
.L_x_4458:
[----:B------:R-:W-:Y:S01]  /*2c150*/  HFMA2 R21, -RZ, RZ, -1.8154296875, -0.0003659725189208984375 ;  /* 0xbf438dffff157431 */ /* 0x000fe200000001ff */
[----:B------:R-:W-:Y:S01]  /*2c160*/  BSSY.RECONVERGENT B1, `(.L_x_4460) ;  /* 0x0000015000017945 */ /* 0x000fe20003800200 */
[----:B------:R-:W-:Y:S02]  /*2c170*/  IMAD.MOV.U32 R0, RZ, RZ, 0x1 ;  /* 0x00000001ff007424 */ /* 0x000fe400078e00ff */
[----:B------:R-:W-:-:S07]  /*2c180*/  IMAD.MOV.U32 R20, RZ, RZ, 0x1cc96982 ;  /* 0x1cc96982ff147424 */ /* 0x000fce00078e00ff */
.L_x_4461:
        /* <DEDUP_REMOVED lines=19> */
.L_x_4460:
        /* <DEDUP_REMOVED lines=28> */
.L_x_4463:
[----:B------:R-:W-:Y:S05]  /*2c480*/  BSYNC.RECONVERGENT B4 ;  /* 0x0000000000047941 */ /* 0x000fea0003800200 */
.L_x_4462:
[----:B------:R-:W-:Y:S01]  /*2c490*/  BSSY.RECONVERGENT B1, `(.L_x_4464) ;  /* 0x0000016000017945 */ /* 0x000fe20003800200 */
[----:B------:R-:W-:Y:S01]  /*2c4a0*/  MOV R0, 0x1 ;  /* 0x0000000100007802 */ /* 0x000fe20000000f00 */
[----:B------:R-:W-:Y:S02]  /*2c4b0*/  IMAD.MOV.U32 R22, RZ, RZ, 0x684527bf ;  /* 0x684527bfff167424 */ /* 0x000fe400078e00ff */
[----:B------:R-:W-:-:S07]  /*2c4c0*/  IMAD.MOV.U32 R23, RZ, RZ, 0x3f55d4ae ;  /* 0x3f55d4aeff177424 */ /* 0x000fce00078e00ff */
.L_x_4465:
        /* <DEDUP_REMOVED lines=19> */
.L_x_4464:
        /* <DEDUP_REMOVED lines=28> */
.L_x_4467:
[----:B------:R-:W-:Y:S05]  /*2c7c0*/  BSYNC.RECONVERGENT B4 ;  /* 0x0000000000047941 */ /* 0x000fea0003800200 */
.L_x_4466:
[----:B------:R-:W-:Y:S01]  /*2c7d0*/  HFMA2 R20, -RZ, RZ, -0.0384521484375, 160.5 ;  /* 0xa8ec5904ff147431 */ /* 0x000fe200000001ff */
[----:B------:R-:W-:Y:S01]  /*2c7e0*/  BSSY.RECONVERGENT B1, `(.L_x_4468) ;  /* 0x0000015000017945 */ /* 0x000fe20003800200 */
[----:B------:R-:W-:Y:S02]  /*2c7f0*/  IMAD.MOV.U32 R0, RZ, RZ, 0x1 ;  /* 0x00000001ff007424 */ /* 0x000fe400078e00ff */
[----:B------:R-:W-:-:S07]  /*2c800*/  IMAD.MOV.U32 R21, RZ, RZ, 0x3f59e1db ;  /* 0x3f59e1dbff157424 */ /* 0x000fce00078e00ff */
.L_x_4469:
        /* <DEDUP_REMOVED lines=19> */
.L_x_4468:
        /* <DEDUP_REMOVED lines=28> */
.L_x_4471:
[----:B------:R-:W-:Y:S05]  /*2cb00*/  BSYNC.RECONVERGENT B4 ;  /* 0x0000000000047941 */ /* 0x000fea0003800200 */
.L_x_4470:
[----:B------:R-:W-:Y:S01]  /*2cb10*/  BSSY.RECONVERGENT B1, `(.L_x_4472) ;  /* 0x0000016000017945 */ /* 0x000fe20003800200 */
[----:B------:R-:W-:Y:S01]  /*2cb20*/  IMAD.MOV.U32 R0, RZ, RZ, 0x1 ;  /* 0x00000001ff007424 */ /* 0x000fe200078e00ff */
[----:B------:R-:W-:Y:S01]  /*2cb30*/  MOV R23, 0xbf70ae56 ;  /* 0xbf70ae5600177802 */ /* 0x000fe20000000f00 */
[----:B------:R-:W-:-:S07]  /*2cb40*/  IMAD.MOV.U32 R22, RZ, RZ, -0x5a255ed9 ;  /* 0xa5daa127ff167424 */ /* 0x000fce00078e00ff */
.L_x_4473:
        /* <DEDUP_REMOVED lines=19> */
.L_x_4472:
        /* <DEDUP_REMOVED lines=28> */
.L_x_4475:
[----:B------:R-:W-:Y:S05]  /*2ce40*/  BSYNC.RECONVERGENT B4 ;  /* 0x0000000000047941 */ /* 0x000fea0003800200 */
.L_x_4474:
[----:B------:R-:W-:Y:S01]  /*2ce50*/  BSSY.RECONVERGENT B1, `(.L_x_4476) ;  /* 0x0000016000017945 */ /* 0x000fe20003800200 */
[----:B------:R-:W-:Y:S01]  /*2ce60*/  MOV R0, 0x1 ;  /* 0x0000000100007802 */ /* 0x000fe20000000f00 */
[----:B------:R-:W-:Y:S02]  /*2ce70*/  IMAD.MOV.U32 R20, RZ, RZ, -0x343a03ee ;  /* 0xcbc5fc12ff147424 */ /* 0x000fe400078e00ff */
[----:B------:R-:W-:-:S07]  /*2ce80*/  IMAD.MOV.U32 R21, RZ, RZ, -0x4087a384 ;  /* 0xbf785c7cff157424 */ /* 0x000fce00078e00ff */
.L_x_4477:
        /* <DEDUP_REMOVED lines=19> */
.L_x_4476:
        /* <DEDUP_REMOVED lines=28> */
.L_x_4479:
[----:B------:R-:W-:Y:S05]  /*2d180*/  BSYNC.RECONVERGENT B4 ;  /* 0x0000000000047941 */ /* 0x000fea0003800200 */
.L_x_4478:
[----:B------:R-:W-:Y:S01]  /*2d190*/  BSSY.RECONVERGENT B1, `(.L_x_4480) ;  /* 0x0000016000017945 */ /* 0x000fe20003800200 */
[----:B------:R-:W-:Y:S01]  /*2d1a0*/  IMAD.MOV.U32 R0, RZ, RZ, 0x1 ;  /* 0x00000001ff007424 */ /* 0x000fe200078e00ff */
[----:B------:R-:W-:Y:S01]  /*2d1b0*/  MOV R22, 0x50ed0c93 ;  /* 0x50ed0c9300167802 */ /* 0x000fe20000000f00 */
[----:B------:R-:W-:-:S07]  /*2d1c0*/  IMAD.MOV.U32 R23, RZ, RZ, 0x3f91d1d6 ;  /* 0x3f91d1d6ff177424 */ /* 0x000fce00078e00ff */
.L_x_4481:
        /* <DEDUP_REMOVED lines=19> */
.L_x_4480:
        /* <DEDUP_REMOVED lines=28> */
.L_x_4483:
[----:B------:R-:W-:Y:S05]  /*2d4c0*/  BSYNC.RECONVERGENT B4 ;  /* 0x0000000000047941 */ /* 0x000fea0003800200 */
.L_x_4482:
[----:B------:R-:W-:Y:S01]  /*2d4d0*/  HFMA2 R21, -RZ, RZ, 1.904296875, -46080 ;  /* 0x3f9ef9a0ff157431 */ /* 0x000fe200000001ff */
[----:B------:R-:W-:Y:S01]  /*2d4e0*/  BSSY.RECONVERGENT B1, `(.L_x_4484) ;  /* 0x0000015000017945 */ /* 0x000fe20003800200 */
[----:B------:R-:W-:Y:S02]  /*2d4f0*/  IMAD.MOV.U32 R0, RZ, RZ, 0x1 ;  /* 0x00000001ff007424 */ /* 0x000fe400078e00ff */
[----:B------:R-:W-:-:S07]  /*2d500*/  IMAD.MOV.U32 R20, RZ, RZ, 0x5c03d2e9 ;  /* 0x5c03d2e9ff147424 */ /* 0x000fce00078e00ff */
.L_x_4485:
        /* <DEDUP_REMOVED lines=19> */
.L_x_4484:
        /* <DEDUP_REMOVED lines=28> */
.L_x_4487:
[----:B------:R-:W-:Y:S05]  /*2d800*/  BSYNC.RECONVERGENT B4 ;  /* 0x0000000000047941 */ /* 0x000fea0003800200 */
.L_x_4486:
[----:B------:R-:W-:Y:S01]  /*2d810*/  BSSY.RECONVERGENT B1, `(.L_x_4488) ;  /* 0x0000016000017945 */ /* 0x000fe20003800200 */
[----:B------:R-:W-:Y:S01]  /*2d820*/  MOV R0, 0x1 ;  /* 0x0000000100007802 */ /* 0x000fe20000000f00 */
[----:B------:R-:W-:Y:S02]  /*2d830*/  IMAD.MOV.U32 R22, RZ, RZ, 0x5f50d178 ;  /* 0x5f50d178ff167424 */ /* 0x000fe400078e00ff */
[----:B------:R-:W-:-:S07]  /*2d840*/  IMAD.MOV.U32 R23, RZ, RZ, -0x4046a498 ;  /* 0xbfb95b68ff177424 */ /* 0x000fce00078e00ff */
.L_x_4489:
        /* <DEDUP_REMOVED lines=19> */
.L_x_4488:
        /* <DEDUP_REMOVED lines=28> */
.L_x_4491:
[----:B------:R-:W-:Y:S05]  /*2db40*/  BSYNC.RECONVERGENT B4 ;  /* 0x0000000000047941 */ /* 0x000fea0003800200 */
.L_x_4490:
[----:B------:R-:W-:Y:S01]  /*2db50*/  HFMA2 R20, -RZ, RZ, -4.19921875, 9.65595245361328125e-06 ;  /* 0xc43300a2ff147431 */ /* 0x000fe200000001ff */
[----:B------:R-:W-:Y:S01]  /*2db60*/  BSSY.RECONVERGENT B1, `(.L_x_4492) ;  /* 0x0000015000017945 */ /* 0x000fe20003800200 */
[----:B------:R-:W-:Y:S02]  /*2db70*/  IMAD.MOV.U32 R0, RZ, RZ, 0x1 ;  /* 0x00000001ff007424 */ /* 0x000fe400078e00ff */
[----:B------:R-:W-:-:S07]  /*2db80*/  IMAD.MOV.U32 R21, RZ, RZ, -0x40366831 ;  /* 0xbfc997cfff157424 */ /* 0x000fce00078e00ff */
.L_x_4493:
        /* <DEDUP_REMOVED lines=19> */
.L_x_4492:
        /* <DEDUP_REMOVED lines=28> */
.L_x_4495:
[----:B------:R-:W-:Y:S05]  /*2de80*/  BSYNC.RECONVERGENT B4 ;  /* 0x0000000000047941 */ /* 0x000fea0003800200 */
.L_x_4494:
[----:B------:R-:W-:Y:S01]  /*2de90*/  BSSY.RECONVERGENT B1, `(.L_x_4496) ;  /* 0x0000016000017945 */ /* 0x000fe20003800200 */
[----:B------:R-:W-:Y:S01]  /*2dea0*/  IMAD.MOV.U32 R0, RZ, RZ, 0x1 ;  /* 0x00000001ff007424 */ /* 0x000fe200078e00ff */
[----:B------:R-:W-:Y:S01]  /*2deb0*/  MOV R23, 0x3fe72e2b ;  /* 0x3fe72e2b00177802 */ /* 0x000fe20000000f00 */
[----:B------:R-:W-:-:S07]  /*2dec0*/  IMAD.MOV.U32 R22, RZ, RZ, -0x45e261fc ;  /* 0xba1d9e04ff167424 */ /* 0x000fce00078e00ff */
.L_x_4497:
        /* <DEDUP_REMOVED lines=19> */
.L_x_4496:
        /* <DEDUP_REMOVED lines=28> */
.L_x_4499:
[----:B------:R-:W-:Y:S05]  /*2e1c0*/  BSYNC.RECONVERGENT B4 ;  /* 0x0000000000047941 */ /* 0x000fea0003800200 */
.L_x_4498:
[----:B------:R-:W-:Y:S01]  /*2e1d0*/  BSSY.RECONVERGENT B1, `(.L_x_4500) ;  /* 0x0000016000017945 */ /* 0x000fe20003800200 */
[----:B------:R-:W-:Y:S01]  /*2e1e0*/  MOV R0, 0x1 ;  /* 0x0000000100007802 */ /* 0x000fe20000000f00 */
[----:B------:R-:W-:Y:S02]  /*2e1f0*/  IMAD.MOV.U32 R20, RZ, RZ, 0x101bb71a ;  /* 0x101bb71aff147424 */ /* 0x000fe400078e00ff */
[----:B------:R-:W-:-:S07]  /*2e200*/  IMAD.MOV.U32 R21, RZ, RZ, 0x3ffaab9a ;  /* 0x3ffaab9aff157424 */ /* 0x000fce00078e00ff */
.L_x_4501:
        /* <DEDUP_REMOVED lines=19> */
.L_x_4500:
        /* <DEDUP_REMOVED lines=28> */
.L_x_4503:
[----:B------:R-:W-:Y:S05]  /*2e500*/  BSYNC.RECONVERGENT B4 ;  /* 0x0000000000047941 */ /* 0x000fea0003800200 */
.L_x_4502:
[----:B------:R-:W-:Y:S01]  /*2e510*/  BSSY.RECONVERGENT B1, `(.L_x_4504) ;  /* 0x0000016000017945 */ /* 0x000fe20003800200 */
[----:B------:R-:W-:Y:S01]  /*2e520*/  IMAD.MOV.U32 R0, RZ, RZ, 0x1 ;  /* 0x00000001ff007424 */ /* 0x000fe200078e00ff */
[----:B------:R-:W-:Y:S01]  /*2e530*/  MOV R26, 0x8aaafd02 ;  /* 0x8aaafd02001a7802 */ /* 0x000fe20000000f00 */
[----:B------:R-:W-:-:S07]  /*2e540*/  IMAD.MOV.U32 R27, RZ, RZ, -0x3fe58652 ;  /* 0xc01a79aeff1b7424 */ /* 0x000fce00078e00ff */
.L_x_4505:
        /* <DEDUP_REMOVED lines=19> */
.L_x_4504:
        /* <DEDUP_REMOVED lines=28> */
.L_x_4507:
[----:B------:R-:W-:Y:S05]  /*2e840*/  BSYNC.RECONVERGENT B4 ;  /* 0x0000000000047941 */ /* 0x000fea0003800200 */
.L_x_4506:
[----:B------:R-:W-:Y:S01]  /*2e850*/  HFMA2 R23, -RZ, RZ, -2.095703125, 0.00473785400390625 ;  /* 0xc0311cdaff177431 */ /* 0x000fe200000001ff */
[----:B------:R-:W-:Y:S01]  /*2e860*/  BSSY.RECONVERGENT B1, `(.L_x_4508) ;  /* 0x0000015000017945 */ /* 0x000fe20003800200 */
[----:B------:R-:W-:Y:S02]  /*2e870*/  IMAD.MOV.U32 R0, RZ, RZ, 0x1 ;  /* 0x00000001ff007424 */ /* 0x000fe400078e00ff */
[----:B------:R-:W-:-:S07]  /*2e880*/  IMAD.MOV.U32 R22, RZ, RZ, 0x4df23f8f ;  /* 0x4df23f8fff167424 */ /* 0x000fce00078e00ff */
.L_x_4509:
        /* <DEDUP_REMOVED lines=19> */
.L_x_4508:
        /* <DEDUP_REMOVED lines=28> */
.L_x_4511:
[----:B------:R-:W-:Y:S05]  /*2eb80*/  BSYNC.RECONVERGENT B4 ;  /* 0x0000000000047941 */ /* 0x000fea0003800200 */
.L_x_4510:
[----:B------:R-:W-:Y:S01]  /*2eb90*/  BSSY.RECONVERGENT B1, `(.L_x_4512) ;  /* 0x0000016000017945 */ /* 0x000fe20003800200 */
[----:B------:R-:W-:Y:S01]  /*2eba0*/  MOV R0, 0x1 ;  /* 0x0000000100007802 */ /* 0x000fe20000000f00 */
[----:B------:R-:W-:Y:S02]  /*2ebb0*/  IMAD.MOV.U32 R20, RZ, RZ, 0x311f1460 ;  /* 0x311f1460ff147424 */ /* 0x000fe400078e00ff */
[----:B------:R-:W-:-:S07]  /*2ebc0*/  IMAD.MOV.U32 R21, RZ, RZ, 0x405278fb ;  /* 0x405278fbff157424 */ /* 0x000fce00078e00ff */
.L_x_4513:
        /* <DEDUP_REMOVED lines=19> */
.L_x_4512:
        /* <DEDUP_REMOVED lines=28> */
.L_x_4515:
[----:B------:R-:W-:Y:S05]  /*2eec0*/  BSYNC.RECONVERGENT B4 ;  /* 0x0000000000047941 */ /* 0x000fea0003800200 */
.L_x_4514:
[----:B------:R-:W-:Y:S01]  /*2eed0*/  HFMA2 R22, -RZ, RZ, 15.0859375, -0.01560211181640625 ;  /* 0x4b8ba3fdff167431 */ /* 0x000fe200000001ff */
[----:B------:R-:W-:Y:S01]  /*2eee0*/  BSSY.RECONVERGENT B1, `(.L_x_4516) ;  /* 0x0000015000017945 */ /* 0x000fe20003800200 */
[----:B------:R-:W-:Y:S02]  /*2eef0*/  IMAD.MOV.U32 R0, RZ, RZ, 0x1 ;  /* 0x00000001ff007424 */ /* 0x000fe400078e00ff */
[----:B------:R-:W-:-:S07]  /*2ef00*/  IMAD.MOV.U32 R23, RZ, RZ, 0x406a8563 ;  /* 0x406a8563ff177424 */ /* 0x000fce00078e00ff */
.L_x_4517:
        /* <DEDUP_REMOVED lines=19> */
.L_x_4516:
        /* <DEDUP_REMOVED lines=10> */
[----:B------:R-:W-:-:S07]  /*2f0e0*/  IMAD.MOV.U32 R21, RZ, RZ, -0x3f71133b ;  /* 0xc08eecc5ff157424 */ /* 0x000fce00078e00ff */
.L_x_4519:
        /* <DEDUP_REMOVED lines=19> */
.L_x_4518:
        /* <DEDUP_REMOVED lines=21> */
.L_x_4521:
[----:B------:R-:W-:Y:S05]  /*2f370*/  BSYNC.RECONVERGENT B4 ;  /* 0x0000000000047941 */ /* 0x000fea0003800200 */
.L_x_4520:
[----:B------:R-:W-:-:S08]  /*2f380*/  DMUL R4, R20, R4 ;  /* 0x0000000414047228 */ /* 0x000fd00000000000 */
[----:B------:R-:W-:-:S14]  /*2f390*/  DSETP.GT.AND P0, PT, |R4|, |R22|, PT ;  /* 0x400000160400722a */ /* 0x000fdc0003f04200 */
[----:B------:R-:W-:-:S11]  /*2f3a0*/  @!P0 DADD R2, R2, R4 ;  /* 0x0000000002028229 */ /* 0x000fd60000000004 */
.L_x_4425:
[----:B------:R-:W-:Y:S05]  /*2f3b0*/  BSYNC.RECONVERGENT B2 ;  /* 0x0000000000027941 */ /* 0x000fea0003800200 */
.L_x_4424:
[----:B------:R-:W-:Y:S01]  /*2f3c0*/  LOP3.LUT R5, R15, 0x7fffffff, RZ, 0xc0, !PT ;  /* 0x7fffffff0f057812 */ /* 0x000fe200078ec0ff */
[----:B------:R-:W-:Y:S03]  /*2f3d0*/  BSSY.RECONVERGENT B1, `(.L_x_4522) ;  /* 0x00000a6000017945 */ /* 0x000fe60003800200 */
[----:B------:R-:W-:-:S13]  /*2f3e0*/  ISETP.GT.U32.AND P0, PT, R5, 0x7fefffff, PT ;  /* 0x7fefffff0500780c */ /* 0x000fda0003f04070 */
[----:B------:R-:W-:Y:S05]  /*2f3f0*/  @P0 BRA `(.L_x_4523) ;  /* 0x0000000800680947 */ /* 0x000fea0003800000 */
[----:B------:R-:W-:Y:S01]  /*2f400*/  IMAD.MOV.U32 R4, RZ, RZ, R14 ;  /* 0x000000ffff047224 */ /* 0x000fe200078e000e */
[----:B------:R-:W-:Y:S01]  /*2f410*/  UMOV UR4, 0xd4e0bfd7 ;  /* 0xd4e0bfd700047882 */ /* 0x000fe20000000000 */
[----:B------:R-:W-:Y:S01]  /*2f420*/  IMAD.MOV.U32 R10, RZ, RZ, RZ ;  /* 0x000000ffff0a7224 */ /* 0x000fe200078e00ff */
[----:B------:R-:W-:Y:S01]  /*2f430*/  UMOV UR5, 0x3df8774a ;  /* 0x3df8774a00057882 */ /* 0x000fe20000000000 */
[----:B------:R-:W-:Y:S02]  /*2f440*/  HFMA2 R27, -RZ, RZ, 1.9912109375, 0.00128841400146484375 ;  /* 0x3ff71547ff1b7431 */ /* 0x000fe400000001ff */
[----:B------:R-:W-:Y:S01]  /*2f450*/  IMAD.MOV.U32 R26, RZ, RZ, 0x652b82fe ;  /* 0x652b82feff1a7424 */ /* 0x000fe200078e00ff */
[C---:B------:R-:W-:Y:S01]  /*2f460*/  DADD R8, R4.reuse, 4 ;  /* 0x4010000004087429 */ /* 0x040fe20000000000 */
[----:B------:R-:W-:Y:S01]  /*2f470*/  HFMA2 R22, -RZ, RZ, 0, 0 ;  /* 0x00000000ff167431 */ /* 0x000fe200000001ff */
        /* <DEDUP_REMOVED lines=16> */
[----:B------:R-:W-:Y:S01]  /*2f580*/  MOV R6, 0xfd03d328 ;  /* 0xfd03d32800067802 */ /* 0x000fe20000000f00 */
[----:B------:R-:W-:-:S06]  /*2f590*/  IMAD.MOV.U32 R7, RZ, RZ, 0x3e44e1c6 ;  /* 0x3e44e1c6ff077424 */ /* 0x000fcc00078e00ff */
        /* <DEDUP_REMOVED lines=43> */
[----:B------:R-:W-:Y:S01]  /*2f850*/  IMAD.MOV.U32 R8, RZ, RZ, -0x35dec16 ;  /* 0xfca213eaff087424 */ /* 0x000fe200078e00ff */
[----:B------:R-:W-:Y:S01]  /*2f860*/  DFMA R6, R10, R6, UR4 ;  /* 0x000000040a067e2b */ /* 0x000fe20008000006 */
[----:B------:R-:W-:Y:S01]  /*2f870*/  IMAD.MOV.U32 R9, RZ, RZ, 0x3e928af3 ;  /* 0x3e928af3ff097424 */ /* 0x000fe200078e00ff */
[----:B------:R-:W-:Y:S01]  /*2f880*/  UMOV UR4, 0x69ce2bdf ;  /* 0x69ce2bdf00047882 */ /* 0x000fe20000000000 */
[----:B------:R-:W-:-:S04]  /*2f890*/  UMOV UR5, 0x3e5ade15 ;  /* 0x3e5ade1500057882 */ /* 0x000fc80000000000 */
        /* <DEDUP_REMOVED lines=58> */
[----:B------:R-:W-:-:S03]  /*2fc40*/  DFMA R6, R10, R6, UR4 ;  /* 0x000000040a067e2b */ /* 0x000fc60008000006 */
[----:B------:R-:W-:Y:S01]  /*2fc50*/  IADD3 R26, PT, PT, R26, -R21, RZ ;  /* 0x800000151a1a7210 */ /* 0x000fe20007ffe0ff */
[----:B------:R-:W-:-:S04]  /*2fc60*/  DFMA R30, R28, R30, 1 ;  /* 0x3ff000001c1e742b */ /* 0x000fc8000000001e */
[----:B------:R-:W-:-:S04]  /*2fc70*/  DMUL R8, R6, R22 ;  /* 0x0000001606087228 */ /* 0x000fc80000000000 */
[----:B------:R-:W-:-:S04]  /*2fc80*/  DFMA R30, R28, R30, 1 ;  /* 0x3ff000001c1e742b */ /* 0x000fc8000000001e */
[----:B------:R-:W-:-:S06]  /*2fc90*/  DMUL R10, R8, -2 ;  /* 0xc0000000080a7828 */ /* 0x000fcc0000000000 */
[----:B------:R-:W-:Y:S02]  /*2fca0*/  IMAD R31, R21, 0x100000, R31 ;  /* 0x00100000151f7824 */ /* 0x000fe400078e021f */
        /* <DEDUP_REMOVED lines=15> */
.L_x_4523:
        /* <DEDUP_REMOVED lines=9> */
.L_x_4524:
[----:B------:R-:W-:Y:S05]  /*2fe30*/  BSYNC.RECONVERGENT B1 ;  /* 0x0000000000017941 */ /* 0x000fea0003800200 */
.L_x_4522:
[----:B------:R-:W-:Y:S01]  /*2fe40*/  DMUL R4, R12, -0.5 ;  /* 0xbfe000000c047828 */ /* 0x000fe20000000000 */
[----:B------:R-:W-:Y:S01]  /*2fe50*/  MOV R8, 0x652b82fe ;  /* 0x652b82fe00087802 */ /* 0x000fe20000000f00 */
[----:B------:R-:W-:Y:S01]  /*2fe60*/  IMAD.MOV.U32 R9, RZ, RZ, 0x3ff71547 ;  /* 0x3ff71547ff097424 */ /* 0x000fe200078e00ff */
        /* <DEDUP_REMOVED lines=43> */
[----:B------:R-:W-:Y:S02]  /*30120*/  IMAD R5, R8, 0x100000, R7 ;  /* 0x0010000008057824 */ /* 0x000fe400078e0207 */
        /* <DEDUP_REMOVED lines=11> */
[----:B------:R-:W-:Y:S01]  /*301e0*/  @!P0 LEA R9, R8, 0x3ff00000, 0x14 ;  /* 0x3ff0000008098811 */ /* 0x000fe200078ea0ff */
[----:B------:R-:W-:-:S06]  /*301f0*/  @!P0 IMAD.MOV.U32 R8, RZ, RZ, RZ ;  /* 0x000000ffff088224 */ /* 0x000fcc00078e00ff */
[----:B------:R-:W-:-:S11]  /*30200*/  @!P0 DMUL R4, R6, R8 ;  /* 0x0000000806048228 */ /* 0x000fd60000000000 */
.L_x_4526:
[----:B------:R-:W-:Y:S05]  /*30210*/  BSYNC.RECONVERGENT B1 ;  /* 0x0000000000017941 */ /* 0x000fea0003800200 */
.L_x_4525:
[----:B------:R-:W-:Y:S01]  /*30220*/  UMOV UR4, 0x54411744 ;  /* 0x5441174400047882 */ /* 0x000fe20000000000 */
[----:B------:R-:W-:Y:S01]  /*30230*/  UMOV UR5, 0x401921fb ;  /* 0x401921fb00057882 */ /* 0x000fe20000000000 */
[----:B------:R-:W-:Y:S01]  /*30240*/  IMAD.MOV.U32 R8, RZ, RZ, 0x0 ;  /* 0x00000000ff087424 */ /* 0x000fe200078e00ff */
[----:B------:R-:W-:Y:S01]  /*30250*/  DMUL R24, R12, UR4 ;  /* 0x000000040c187c28 */ /* 0x000fe20008000000 */
[----:B------:R-:W-:Y:S01]  /*30260*/  IMAD.MOV.U32 R9, RZ, RZ, 0x3fd80000 ;  /* 0x3fd80000ff097424 */ /* 0x000fe200078e00ff */
[----:B------:R-:W-:Y:S01]  /*30270*/  BSSY.RECONVERGENT B2, `(.L_x_4527) ;  /* 0x000001a000027945 */ /* 0x000fe20003800200 */
[----:B------:R-:W-:-:S03]  /*30280*/  DMUL R18, R4, R2 ;  /* 0x0000000204127228 */ /* 0x000fc60000000000 */
        /* <DEDUP_REMOVED lines=24> */
.L_x_4528:
[----:B------:R-:W-:Y:S05]  /*30410*/  BSYNC.RECONVERGENT B2 ;  /* 0x0000000000027941 */ /* 0x000fea0003800200 */
.L_x_4527:
        /* <DEDUP_REMOVED lines=19> */
.L_x_4530:
[----:B------:R-:W-:Y:S05]  /*30550*/  BSYNC.RECONVERGENT B2 ;  /* 0x0000000000027941 */ /* 0x000fea0003800200 */
.L_x_4529:
[----:B------:R-:W-:Y:S01]  /*30560*/  DFMA R4, R14, 0.5, -R4 ;  /* 0x3fe000000e04782b */ /* 0x000fe20000000804 */
[----:B------:R-:W-:Y:S10]  /*30570*/  BRA `(.L_x_4253) ;  /* 0x00000044003c7947 */ /* 0x000ff40003800000 */
.L_x_4392:
[----:B------:R-:W-:Y:S05]  /*30580*/  BSYNC.RELIABLE B0 ;  /* 0x0000000000007941 */ /* 0x000fea0003800100 */
.L_x_4391:
[----:B------:R-:W-:-:S06]  /*30590*/  DSETP.GT.AND P0, PT, R2, R12, PT ;  /* 0x0000000c0200722a */ /* 0x000fcc0003f04000 */
[----:B------:R-:W-:-:S14]  /*305a0*/  DSETP.LEU.OR P0, PT, R2, 1, !P0 ;  /* 0x3ff000000200742a */ /* 0x000fdc000470b400 */
[----:B------:R-:W-:Y:S05]  /*305b0*/  @P0 BRA `(.L_x_4531) ;  /* 0x0000000000200947 */ /* 0x000fea0003800000 */
[----:B------:R-:W-:Y:S01]  /*305c0*/  BSSY.RECONVERGENT B10, `(.L_x_4532) ;  /* 0x00000050000a7945 */ /* 0x000fe20003800200 */
[----:B------:R-:W-:Y:S01]  /*305d0*/  IMAD.MOV.U32 R23, RZ, RZ, R13 ;  /* 0x000000ffff177224 */ /* 0x000fe200078e000d */
[----:B------:R-:W-:Y:S01]  /*305e0*/  MOV R45, 0x30610 ;  /* 0x00030610002d7802 */ /* 0x000fe20000000f00 */
[----:B------:R-:W-:-:S07]  /*305f0*/  IMAD.MOV.U32 R22, RZ, RZ, R12 ;  /* 0x000000ffff167224 */ /* 0x000fce00078e000c */
[----:B------:R-:W-:Y:S05]  /*30600*/  CALL.REL.NOINC `($_ZN2at6native18elementwise_kernelILi128ELi4EZNS0_15gpu_kernel_implIN48_GLOBAL__N__08322988_15_IGammaKernel_cu_cb51a28d10CalcIgammaIdEEEEvRNS_18TensorIteratorBaseERKT_EUliE_EEviT1_$_ZN46_INTERNAL_08322988_15_IGammaKernel_cu_cb51a28d48_GLOBAL__N__08322988_15_IGammaKernel_cu_cb51a28d12calc_igammacIdEET_S2_S2_) ;  /* 0x0000004400247944 */ /* 0x000fea0003c00000 */
[----:B------:R-:W-:Y:S05]  /*30610*/  BSYNC.RECONVERGENT B10 ;  /* 0x00000000000a7941 */ /* 0x000fea0003800200 */
.L_x_4532:
[----:B------:R-:W-:Y:S01]  /*30620*/  DADD R4, -R4, 1 ;  /* 0x3ff0000004047429 */ /* 0x000fe20000000100 */
[----:B------:R-:W-:Y:S10]  /*30630*/  BRA `(.L_x_4253) ;  /* 0x00000044000c7947 */ /* 0x000ff40003800000 */
.L_x_4531:
[----:B------:R-:W-:Y:S01]  /*30640*/  UMOV UR4, 0x9999999a ;  /* 0x9999999a00047882 */ /* 0x000fe20000000000 */
[----:B------:R-:W-:Y:S01]  /*30650*/  UMOV UR5, 0x3fd99999 ;  /* 0x3fd9999900057882 */ /* 0x000fe20000000000 */
[----:B------:R-:W-:Y:S01]  /*30660*/  DADD R20, R12, -R2 ;  /* 0x000000000c147229 */ /* 0x000fe20000000802 */
[----:B------:R-:W-:Y:S01]  /*30670*/  BSSY.RECONVERGENT B0, `(.L_x_4533) ;  /* 0x0000400000007945 */ /* 0x000fe20003800200 */
[----:B------:R-:W-:-:S08]  /*30680*/  DMUL R4, R14, UR4 ;  /* 0x000000040e047c28 */ /* 0x000fd00008000000 */
[----:B------:R-:W-:-:S14]  /*30690*/  DSETP.GT.AND P0, PT, |R20|, R4, PT ;  /* 0x000000041400722a */ /* 0x000fdc0003f04200 */
[----:B------:R-:W-:Y:S05]  /*306a0*/  @!P0 BRA `(.L_x_4534) ;  /* 0x00000014003c8947 */ /* 0x000fea0003800000 */
[----:B------:R-:W-:Y:S01]  /*306b0*/  ISETP.GT.AND P0, PT, R3, 0xfffff, PT ;  /* 0x000fffff0300780c */ /* 0x000fe20003f04270 */
[--C-:B------:R-:W-:Y:S01]  /*306c0*/  IMAD.MOV.U32 R5, RZ, RZ, R3.reuse ;  /* 0x000000ffff057224 */ /* 0x100fe200078e0003 */
[----:B------:R-:W-:Y:S01]  /*306d0*/  MOV R4, R2 ;  /* 0x0000000200047202 */ /* 0x000fe20000000f00 */
[----:B------:R-:W-:Y:S01]  /*306e0*/  IMAD.MOV.U32 R0, RZ, RZ, R3 ;  /* 0x000000ffff007224 */ /* 0x000fe200078e0003 */
[----:B------:R-:W-:Y:S01]  /*306f0*/  BSSY.RECONVERGENT B1, `(.L_x_4535) ;  /* 0x0000051000017945 */ /* 0x000fe20003800200 */
[----:B------:R-:W-:-:S08]  /*30700*/  IMAD.MOV.U32 R23, RZ, RZ, -0x3ff ;  /* 0xfffffc01ff177424 */ /* 0x000fd000078e00ff */
[----:B------:R-:W-:Y:S01]  /*30710*/  @!P0 DMUL R4, R2, 1.80143985094819840000e+16 ;  /* 0x4350000002048828 */ /* 0x000fe20000000000 */
[----:B------:R-:W-:-:S09]  /*30720*/  @!P0 IMAD.MOV.U32 R23, RZ, RZ, -0x435 ;  /* 0xfffffbcbff178424 */ /* 0x000fd200078e00ff */
[----:B------:R-:W-:-:S05]  /*30730*/  @!P0 MOV R0, R5 ;  /* 0x0000000500008202 */ /* 0x000fca0000000f00 */
[----:B------:R-:W-:-:S05]  /*30740*/  VIADD R6, R0, 0xffffffff ;  /* 0xffffffff00067836 */ /* 0x000fca0000000000 */
[----:B------:R-:W-:Y:S02]  /*30750*/  ISETP.GT.U32.AND P1, PT, R6, 0x7feffffe, PT ;  /* 0x7feffffe0600780c */ /* 0x000fe40003f24070 */
[----:B------:R-:W-:Y:S01]  /*30760*/  MOV R6, R2 ;  /* 0x0000000200067202 */ /* 0x000fe20000000f00 */
[----:B------:R-:W-:-:S10]  /*30770*/  @!P0 IMAD.MOV.U32 R6, RZ, RZ, R4 ;  /* 0x000000ffff068224 */ /* 0x000fd400078e0004 */
[----:B------:R-:W-:Y:S05]  /*30780*/  @P1 BRA `(.L_x_4536) ;  /* 0x0000000400041947 */ /* 0x000fea0003800000 */
[----:B------:R-:W-:Y:S01]  /*30790*/  LOP3.LUT R4, R0, 0xfffff, RZ, 0xc0, !PT ;  /* 0x000fffff00047812 */ /* 0x000fe200078ec0ff */
[----:B------:R-:W-:Y:S01]  /*307a0*/  IMAD.MOV.U32 R20, RZ, RZ, -0x748574fc ;  /* 0x8b7a8b04ff147424 */ /* 0x000fe200078e00ff */
[----:B------:R-:W-:Y:S01]  /*307b0*/  MOV R8, RZ ;  /* 0x000000ff00087202 */ /* 0x000fe20000000f00 */
[----:B------:R-:W-:Y:S01]  /*307c0*/  IMAD.MOV.U32 R21, RZ, RZ, 0x3ed0ee25 ;  /* 0x3ed0ee25ff157424 */ /* 0x000fe200078e00ff */
[----:B------:R-:W-:Y:S01]  /*307d0*/  LOP3.LUT R5, R4, 0x3ff00000, RZ, 0xfc, !PT ;  /* 0x3ff0000004057812 */ /* 0x000fe200078efcff */
[----:B------:R-:W-:Y:S01]  /*307e0*/  UMOV UR4, 0x3ae80f1e ;  /* 0x3ae80f1e00047882 */ /* 0x000fe20000000000 */
[----:B------:R-:W-:Y:S01]  /*307f0*/  MOV R4, R6 ;  /* 0x0000000600047202 */ /* 0x000fe20000000f00 */
[----:B------:R-:W-:Y:S01]  /*30800*/  UMOV UR5, 0x3eb1380b ;  /* 0x3eb1380b00057882 */ /* 0x000fe20000000000 */
[----:B------:R-:W-:Y:S01]  /*30810*/  ISETP.GE.U32.AND P0, PT, R5, 0x3ff6a09f, PT ;  /* 0x3ff6a09f0500780c */ /* 0x000fe20003f06070 */
[----:B------:R-:W-:Y:S01]  /*30820*/  UMOV UR6, 0x80000000 ;  /* 0x8000000000067882 */ /* 0x000fe20000000000 */
[----:B------:R-:W-:Y:S01]  /*30830*/  LEA.HI R23, R0, R23, RZ, 0xc ;  /* 0x0000001700177211 */ /* 0x000fe200078f60ff */
[----:B------:R-:W-:-:S10]  /*30840*/  UMOV UR7, 0x43300000 ;  /* 0x4330000000077882 */ /* 0x000fd40000000000 */
        /* <DEDUP_REMOVED lines=53> */
.L_x_4536:
[----:B------:R-:W-:Y:S01]  /*30ba0*/  IMAD.MOV.U32 R6, RZ, RZ, 0x0 ;  /* 0x00000000ff067424 */ /* 0x000fe200078e00ff */
[----:B------:R-:W-:Y:S02]  /*30bb0*/  MOV R7, 0x7ff00000 ;  /* 0x7ff0000000077802 */ /* 0x000fe40000000f00 */
[----:B------:R-:W-:-:S04]  /*30bc0*/  LOP3.LUT P0, RZ, R5, 0x7fffffff, RZ, 0xc0, !PT ;  /* 0x7fffffff05ff7812 */ /* 0x000fc8000780c0ff */
[----:B------:R-:W-:-:S10]  /*30bd0*/  DFMA R6, R4, R6, +INF ;  /* 0x7ff000000406742b */ /* 0x000fd40000000006 */
[----:B------:R-:W-:Y:S02]  /*30be0*/  FSEL R20, R6, RZ, P0 ;  /* 0x000000ff06147208 */ /* 0x000fe40000000000 */
[----:B------:R-:W-:-:S07]  /*30bf0*/  FSEL R21, R7, -QNAN , P0 ;  /* 0xfff0000007157808 */ /* 0x000fce0000000000 */
.L_x_4537:
[----:B------:R-:W-:Y:S05]  /*30c00*/  BSYNC.RECONVERGENT B1 ;  /* 0x0000000000017941 */ /* 0x000fea0003800200 */
.L_x_4535:
[C---:B------:R-:W-:Y:S01]  /*30c10*/  DSETP.NAN.AND P0, PT, R12.reuse, R12, PT ;  /* 0x0000000c0c00722a */ /* 0x040fe20003f08000 */
[----:B------:R-:W-:Y:S01]  /*30c20*/  BSSY.RECONVERGENT B4, `(.L_x_4538) ;  /* 0x00000b4000047945 */ /* 0x000fe20003800200 */
[----:B------:R-:W-:-:S12]  /*30c30*/  DMUL R20, R12, R20 ;  /* 0x000000140c147228 */ /* 0x000fd80000000000 */
[----:B------:R-:W-:Y:S05]  /*30c40*/  @P0 BRA `(.L_x_4539) ;  /* 0x0000000800c00947 */ /* 0x000fea0003800000 */
[----:B------:R-:W-:Y:S01]  /*30c50*/  BSSY.RECONVERGENT B5, `(.L_x_4540) ;  /* 0x0000005000057945 */ /* 0x000fe20003800200 */
[----:B------:R-:W-:Y:S01]  /*30c60*/  IMAD.MOV.U32 R18, RZ, RZ, R14 ;  /* 0x000000ffff127224 */ /* 0x000fe200078e000e */
[----:B------:R-:W-:Y:S01]  /*30c70*/  MOV R26, 0x30ca0 ;  /* 0x00030ca0001a7802 */ /* 0x000fe20000000f00 */
[----:B------:R-:W-:-:S07]  /*30c80*/  IMAD.MOV.U32 R19, RZ, RZ, R15 ;  /* 0x000000ffff137224 */ /* 0x000fce00078e000f */
[----:B------:R-:W-:Y:S05]  /*30c90*/  CALL.REL.NOINC `($_ZN2at6native18elementwise_kernelILi128ELi4EZNS0_15gpu_kernel_implIN48_GLOBAL__N__08322988_15_IGammaKernel_cu_cb51a28d10CalcIgammaIdEEEEvRNS_18TensorIteratorBaseERKT_EUliE_EEviT1_$__internal_lgamma_pos) ;  /* 0x000003b000247944 */ /* 0x000fea0003c00000 */
[----:B------:R-:W-:Y:S05]  /*30ca0*/  BSYNC.RECONVERGENT B5 ;  /* 0x0000000000057941 */ /* 0x000fea0003800200 */
.L_x_4540:
[----:B------:R-:W-:Y:S01]  /*30cb0*/  ISETP.GT.AND P0, PT, R13, -0x1, PT ;  /* 0xffffffff0d00780c */ /* 0x000fe20003f04270 */
[----:B------:R-:W-:Y:S01]  /*30cc0*/  IMAD.MOV.U32 R5, RZ, RZ, R19 ;  /* 0x000000ffff057224 */ /* 0x000fe200078e0013 */
[----:B------:R-:W-:-:S11]  /*30cd0*/  MOV R4, R18 ;  /* 0x0000001200047202 */ /* 0x000fd60000000f00 */
[----:B------:R-:W-:Y:S05]  /*30ce0*/  @P0 BRA `(.L_x_4541) ;  /* 0x00000008009c0947 */ /* 0x000fea0003800000 */
[----:B------:R-:W0:Y:S02]  /*30cf0*/  FRND.F64.TRUNC R4, R14 ;  /* 0x0000000e00047313 */ /* 0x000e24000030d800 */
[----:B0-----:R-:W-:Y:S01]  /*30d00*/  DSETP.NEU.AND P0, PT, R14, R4, PT ;  /* 0x000000040e00722a */ /* 0x001fe20003f0d000 */
[----:B------:R-:W-:Y:S01]  /*30d10*/  IMAD.MOV.U32 R4, RZ, RZ, 0x0 ;  /* 0x00000000ff047424 */ /* 0x000fe200078e00ff */
[----:B------:R-:W-:-:S12]  /*30d20*/  MOV R5, 0x7ff00000 ;  /* 0x7ff0000000057802 */ /* 0x000fd80000000f00 */
[----:B------:R-:W-:Y:S05]  /*30d30*/  @!P0 BRA `(.L_x_4541) ;  /* 0x0000000800888947 */ /* 0x000fea0003800000 */
[----:B------:R-:W-:Y:S01]  /*30d40*/  ISETP.GE.AND P0, PT, R15, 0x3c000000, PT ;  /* 0x3c0000000f00780c */ /* 0x000fe20003f06270 */
[----:B------:R-:W-:Y:S01]  /*30d50*/  BSSY.RECONVERGENT B2, `(.L_x_4542) ;  /* 0x0000046000027945 */ /* 0x000fe20003800200 */
[----:B------:R-:W-:-:S11]  /*30d60*/  IMAD.MOV.U32 R22, RZ, RZ, R15 ;  /* 0x000000ffff167224 */ /* 0x000fd600078e000f */
[----:B------:R-:W-:Y:S05]  /*30d70*/  @!P0 BRA `(.L_x_4543) ;  /* 0x00000004000c8947 */ /* 0x000fea0003800000 */
[----:B------:R-:W-:Y:S01]  /*30d80*/  VIADD R9, R15, 0x100000 ;  /* 0x001000000f097836 */ /* 0x000fe20000000000 */
[----:B------:R-:W-:Y:S01]  /*30d90*/  MOV R8, R14 ;  /* 0x0000000e00087202 */ /* 0x000fe20000000f00 */
[----:B------:R-:W0:Y:S03]  /*30da0*/  LDCU.64 UR6, c[0x4][0x118] ;  /* 0x01002300ff0677ac */ /* 0x000e260008000a00 */
[----:B------:R-:W1:Y:S01]  /*30db0*/  F2I.S64.F64 R26, R8 ;  /* 0x00000008001a7311 */ /* 0x000e620000301900 */
[----:B------:R-:W2:Y:S01]  /*30dc0*/  LDCU.64 UR4, c[0x0][0x358] ;  /* 0x00006b00ff0477ac */ /* 0x000ea20008000a00 */
[----:B-1----:R-:W-:-:S05]  /*30dd0*/  IMAD.SHL.U32 R24, R26, 0x40, RZ ;  /* 0x000000401a187824 */ /* 0x002fca00078e00ff */
[----:B------:R-:W-:-:S04]  /*30de0*/  LOP3.LUT R24, R24, 0x40, RZ, 0xc0, !PT ;  /* 0x0000004018187812 */ /* 0x000fc800078ec0ff */
[----:B0-----:R-:W-:-:S05]  /*30df0*/  IADD3 R24, P0, PT, R24, UR6, RZ ;  /* 0x0000000618187c10 */ /* 0x001fca000ff1e0ff */
[----:B------:R-:W-:-:S05]  /*30e00*/  IMAD.X R25, RZ, RZ, UR7, P0 ;  /* 0x00000007ff197e24 */ /* 0x000fca00080e06ff */
[----:B--2---:R-:W2:Y:S04]  /*30e10*/  LDG.E.128.CONSTANT R28, desc[UR4][R24.64] ;  /* 0x00000004181c7981 */ /* 0x004ea8000c1e9d00 */
[----:B------:R-:W3:Y:S04]  /*30e20*/  LDG.E.128.CONSTANT R32, desc[UR4][R24.64+0x10] ;  /* 0x0000100418207981 */ /* 0x000ee8000c1e9d00 */
[----:B------:R-:W4:Y:S01]  /*30e30*/  LDG.E.128.CONSTANT R4, desc[UR4][R24.64+0x20] ;  /* 0x0000200418047981 */ /* 0x000f22000c1e9d00 */
[----:B------:R-:W0:Y:S01]  /*30e40*/  FRND.F64 R10, R8 ;  /* 0x00000008000a7313 */ /* 0x000e220000301800 */
[----:B------:R-:W-:Y:S01]  /*30e50*/  UMOV UR4, 0x33145c07 ;  /* 0x33145c0700047882 */ /* 0x000fe20000000000 */
[----:B------:R-:W-:Y:S01]  /*30e60*/  UMOV UR5, 0x3ca1a626 ;  /* 0x3ca1a62600057882 */ /* 0x000fe20000000000 */
[----:B------:R-:W-:Y:S01]  /*30e70*/  LOP3.LUT R0, R26, 0x1, RZ, 0xc0, !PT ;  /* 0x000000011a007812 */ /* 0x000fe200078ec0ff */
[----:B------:R-:W-:Y:S03]  /*30e80*/  BSSY.RECONVERGENT B5, `(.L_x_4544) ;  /* 0x0000030000057945 */ /* 0x000fe60003800200 */
[----:B------:R-:W-:Y:S01]  /*30e90*/  ISETP.NE.U32.AND P0, PT, R0, 0x1, PT ;  /* 0x000000010000780c */ /* 0x000fe20003f05070 */
[----:B------:R-:W-:-:S03]  /*30ea0*/  IMAD.MOV.U32 R0, RZ, RZ, 0x3da8ff83 ;  /* 0x3da8ff83ff007424 */ /* 0x000fc600078e00ff */
[----:B------:R-:W-:Y:S01]  /*30eb0*/  ISETP.NE.U32.AND.EX P0, PT, RZ, RZ, PT, P0 ;  /* 0x000000ffff00720c */ /* 0x000fe20003f05100 */
[----:B0-----:R-:W-:-:S08]  /*30ec0*/  DFMA R10, R10, -0.5, R14 ;  /* 0xbfe000000a0a782b */ /* 0x001fd0000000000e */
[----:B------:R-:W-:Y:S01]  /*30ed0*/  DMUL R14, R10, UR4 ;  /* 0x000000040a0e7c28 */ /* 0x000fe20008000000 */
[----:B------:R-:W-:Y:S01]  /*30ee0*/  UMOV UR4, 0x54442d18 ;  /* 0x54442d1800047882 */ /* 0x000fe20000000000 */
[----:B------:R-:W-:-:S06]  /*30ef0*/  UMOV UR5, 0x400921fb ;  /* 0x400921fb00057882 */ /* 0x000fcc0000000000 */
[----:B------:R-:W-:Y:S01]  /*30f00*/  DFMA R14, R10, UR4, R14 ;  /* 0x000000040a0e7c2b */ /* 0x000fe2000800000e */
[----:B------:R-:W-:Y:S02]  /*30f10*/  MOV R10, 0x20fd8164 ;  /* 0x20fd8164000a7802 */ /* 0x000fe40000000f00 */
[----:B------:R-:W-:Y:S02]  /*30f20*/  FSEL R11, -R0, 0.11223486810922622681, !P0 ;  /* 0x3de5db65000b7808 */ /* 0x000fe40004000100 */
[----:B------:R-:W-:-:S03]  /*30f30*/  FSEL R10, R10, -8.06006814911005101289e+34, !P0 ;  /* 0xf9785eba0a0a7808 */ /* 0x000fc60004000000 */
[----:B------:R-:W-:-:S08]  /*30f40*/  DMUL R8, R14, R14 ;  /* 0x0000000e0e087228 */ /* 0x000fd00000000000 */
[----:B--2---:R-:W-:-:S08]  /*30f50*/  DFMA R28, R8, R10, R28 ;  /* 0x0000000a081c722b */ /* 0x004fd0000000001c */
[----:B------:R-:W-:-:S08]  /*30f60*/  DFMA R28, R8, R28, R30 ;  /* 0x0000001c081c722b */ /* 0x000fd0000000001e */
[----:B---3--:R-:W-:-:S08]  /*30f70*/  DFMA R28, R8, R28, R32 ;  /* 0x0000001c081c722b */ /* 0x008fd00000000020 */
[----:B------:R-:W-:-:S08]  /*30f80*/  DFMA R28, R8, R28, R34 ;  /* 0x0000001c081c722b */ /* 0x000fd00000000022 */
[----:B----4-:R-:W-:-:S08]  /*30f90*/  DFMA R4, R8, R28, R4 ;  /* 0x0000001c0804722b */ /* 0x010fd00000000004 */
[----:B------:R-:W-:-:S08]  /*30fa0*/  DFMA R4, R8, R4, R6 ;  /* 0x000000040804722b */ /* 0x000fd00000000006 */
[-C--:B------:R-:W-:Y:S02]  /*30fb0*/  DFMA R14, R14, R4.reuse, R14 ;  /* 0x000000040e0e722b */ /* 0x080fe4000000000e */
[----:B------:R-:W-:-:S10]  /*30fc0*/  DFMA R4, R8, R4, 1 ;  /* 0x3ff000000804742b */ /* 0x000fd40000000004 */
[----:B------:R-:W-:Y:S02]  /*30fd0*/  FSEL R6, R4, R14, !P0 ;  /* 0x0000000e04067208 */ /* 0x000fe40004000000 */
[----:B------:R-:W-:Y:S02]  /*30fe0*/  FSEL R7, R5, R15, !P0 ;  /* 0x0000000f05077208 */ /* 0x000fe40004000000 */
[----:B------:R-:W-:-:S04]  /*30ff0*/  LOP3.LUT P0, RZ, R26, 0x2, RZ, 0xc0, !PT ;  /* 0x000000021aff7812 */ /* 0x000fc8000780c0ff */
[----:B------:R-:W-:-:S10]  /*31000*/  DADD R4, RZ, -R6 ;  /* 0x00000000ff047229 */ /* 0x000fd40000000806 */
[----:B------:R-:W-:Y:S02]  /*31010*/  FSEL R4, R6, R4, !P0 ;  /* 0x0000000406047208 */ /* 0x000fe40004000000 */
[----:B------:R-:W-:-:S06]  /*31020*/  FSEL R5, R7, R5, !P0 ;  /* 0x0000000507057208 */ /* 0x000fcc0004000000 */
[----:B------:R-:W-:Y:S01]  /*31030*/  DMUL R8, R12, R4 ;  /* 0x000000040c087228 */ /* 0x000fe20000000000 */
[----:B------:R-:W-:-:S07]  /*31040*/  IMAD.MOV.U32 R4, RZ, RZ, 0x1 ;  /* 0x00000001ff047424 */ /* 0x000fce00078e00ff */
[----:B------:R-:W-:-:S06]  /*31050*/  DADD R10, -RZ, |R8| ;  /* 0x00000000ff0a7229 */ /* 0x000fcc0000000508 */
[----:B------:R-:W0:Y:S02]  /*31060*/  MUFU.RCP64H R5, R11 ;  /* 0x0000000b00057308 */ /* 0x000e240000001800 */
[----:B0-----:R-:W-:-:S08]  /*31070*/  DFMA R6, -|R8|, R4, 1 ;  /* 0x3ff000000806742b */ /* 0x001fd00000000304 */
[----:B------:R-:W-:-:S08]  /*31080*/  DFMA R6, R6, R6, R6 ;  /* 0x000000060606722b */ /* 0x000fd00000000006 */
[----:B------:R-:W-:-:S08]  /*31090*/  DFMA R6, R4, R6, R4 ;  /* 0x000000060406722b */ /* 0x000fd00000000004 */
[----:B------:R-:W-:-:S08]  /*310a0*/  DFMA R4, -|R8|, R6, 1 ;  /* 0x3ff000000804742b */ /* 0x000fd00000000306 */
[----:B------:R-:W-:-:S08]  /*310b0*/  DFMA R4, R6, R4, R6 ;  /* 0x000000040604722b */ /* 0x000fd00000000006 */
[----:B------:R-:W-:-:S08]  /*310c0*/  DMUL R6, R4, UR4 ;  /* 0x0000000404067c28 */ /* 0x000fd00008000000 */
[----:B------:R-:W-:-:S08]  /*310d0*/  DFMA R8, -|R8|, R6, UR4 ;  /* 0x0000000408087e2b */ /* 0x000fd00008000306 */
[----:B------:R-:W-:-:S10]  /*310e0*/  DFMA R4, R4, R8, R6 ;  /* 0x000000080404722b */ /* 0x000fd40000000006 */
[----:B------:R-:W-:-:S05]  /*310f0*/  FFMA R0, RZ, R11, R5 ;  /* 0x0000000bff007223 */ /* 0x000fca0000000005 */
[----:B------:R-:W-:-:S13]  /*31100*/  FSETP.GT.AND P0, PT, |R0|, 1.469367938527859385e-39, PT ;  /* 0x001000000000780b */ /* 0x000fda0003f04200 */
[----:B------:R-:W-:Y:S05]  /*31110*/  @P0 BRA `(.L_x_4545) ;  /* 0x0000000000180947 */ /* 0x000fea0003800000 */
[----:B------:R-:W-:Y:S01]  /*31120*/  MOV R8, R10 ;  /* 0x0000000a00087202 */ /* 0x000fe20000000f00 */
[----:B------:R-:W-:Y:S01]  /*31130*/  IMAD.MOV.U32 R9, RZ, RZ, R11 ;  /* 0x000000ffff097224 */ /* 0x000fe200078e000b */
[----:B------:R-:W-:Y:S01]  /*31140*/  MOV R5, 0x400921fb ;  /* 0x400921fb00057802 */ /* 0x000fe20000000f00 */
[----:B------:R-:W-:Y:S01]  /*31150*/  IMAD.MOV.U32 R4, RZ, RZ, 0x54442d18 ;  /* 0x54442d18ff047424 */ /* 0x000fe200078e00ff */
[----:B------:R-:W-:-:S07]  /*31160*/  MOV R0, 0x31180 ;  /* 0x0003118000007802 */ /* 0x000fce0000000f00 */
[----:B------:R-:W-:Y:S05]  /*31170*/  CALL.REL.NOINC `($__internal_15_$__cuda_sm20_div_rn_f64_full) ;  /* 0x0000039400e07944 */ /* 0x000fea0003c00000 */
.L_x_4545:
[----:B------:R-:W-:Y:S05]  /*31180*/  BSYNC.RECONVERGENT B5 ;  /* 0x0000000000057941 */ /* 0x000fea0003800200 */
.L_x_4544:
[----:B------:R-:W-:Y:S02]  /*31190*/  IMAD.MOV.U32 R14, RZ, RZ, R4 ;  /* 0x000000ffff0e7224 */ /* 0x000fe400078e0004 */
[----:B------:R-:W-:-:S07]  /*311a0*/  IMAD.MOV.U32 R15, RZ, RZ, R5 ;  /* 0x000000ffff0f7224 */ /* 0x000fce00078e0005 */
.L_x_4543:
[----:B------:R-:W-:Y:S05]  /*311b0*/  BSYNC.RECONVERGENT B2 ;  /* 0x0000000000027941 */ /* 0x000fea0003800200 */
.L_x_4542:
[----:B------:R-:W-:Y:S01]  /*311c0*/  ISETP.GT.AND P0, PT, R15, 0xfffff, PT ;  /* 0x000fffff0f00780c */ /* 0x000fe20003f04270 */
[----:B------:R-:W-:Y:S01]  /*311d0*/  IMAD.MOV.U32 R4, RZ, RZ, R14 ;  /* 0x000000ffff047224 */ /* 0x000fe200078e000e */
[----:B------:R-:W-:Y:S01]  /*311e0*/  MOV R0, R15 ;  /* 0x0000000f00007202 */ /* 0x000fe20000000f00 */
[----:B------:R-:W-:Y:S01]  /*311f0*/  BSSY.RECONVERGENT B1, `(.L_x_4546) ;  /* 0x000004f000017945 */ /* 0x000fe20003800200 */
[----:B------:R-:W-:-:S09]  /*31200*/  IMAD.MOV.U32 R23, RZ, RZ, -0x3ff ;  /* 0xfffffc01ff177424 */ /* 0x000fd200078e00ff */
        /* <DEDUP_REMOVED lines=15> */
[----:B------:R-:W-:Y:S01]  /*31300*/  IMAD.MOV.U32 R27, RZ, RZ, 0x43300000 ;  /* 0x43300000ff1b7424 */ /* 0x000fe200078e00ff */
[----:B------:R-:W-:Y:S01]  /*31310*/  ISETP.GE.U32.AND P0, PT, R5, 0x3ff6a09f, PT ;  /* 0x3ff6a09f0500780c */ /* 0x000fe20003f06070 */
[----:B------:R-:W-:Y:S01]  /*31320*/  UMOV UR6, 0x80000000 ;  /* 0x8000000000067882 */ /* 0x000fe20000000000 */
[----:B------:R-:W-:-:S11]  /*31330*/  UMOV UR7, 0x43300000 ;  /* 0x4330000000077882 */ /* 0x000fd60000000000 */
[----:B------:R-:W-:Y:S01]  /*31340*/  @P0 VIADD R7, R5, 0xfff00000 ;  /* 0xfff0000005070836 */ /* 0x000fe20000000000 */
[----:B------:R-:W-:-:S03]  /*31350*/  @P0 IADD3 R0, PT, PT, R0, 0x1, RZ ;  /* 0x0000000100000810 */ /* 0x000fc60007ffe0ff */
[----:B------:R-:W-:Y:S01]  /*31360*/  @P0 IMAD.MOV.U32 R5, RZ, RZ, R7 ;  /* 0x000000ffff050224 */ /* 0x000fe200078e0007 */
[----:B------:R-:W-:-:S05]  /*31370*/  LOP3.LUT R26, R0, 0x80000000, RZ, 0x3c, !PT ;  /* 0x80000000001a7812 */ /* 0x000fca00078e3cff */
        /* <DEDUP_REMOVED lines=48> */
.L_x_4547:
[----:B------:R-:W-:Y:S01]  /*31680*/  IMAD.MOV.U32 R4, RZ, RZ, 0x0 ;  /* 0x00000000ff047424 */ /* 0x000fe200078e00ff */
[----:B------:R-:W-:Y:S02]  /*31690*/  MOV R5, 0x7ff00000 ;  /* 0x7ff0000000057802 */ /* 0x000fe40000000f00 */
[----:B------:R-:W-:-:S04]  /*316a0*/  LOP3.LUT P0, RZ, R15, 0x7fffffff, RZ, 0xc0, !PT ;  /* 0x7fffffff0fff7812 */ /* 0x000fc8000780c0ff */
[----:B------:R-:W-:-:S10]  /*316b0*/  DFMA R4, R14, R4, +INF ;  /* 0x7ff000000e04742b */ /* 0x000fd40000000004 */
[----:B------:R-:W-:Y:S02]  /*316c0*/  FSEL R4, R4, RZ, P0 ;  /* 0x000000ff04047208 */ /* 0x000fe40000000000 */
[----:B------:R-:W-:-:S07]  /*316d0*/  FSEL R5, R5, -QNAN , P0 ;  /* 0xfff0000005057808 */ /* 0x000fce0000000000 */
.L_x_4548:
[----:B------:R-:W-:Y:S05]  /*316e0*/  BSYNC.RECONVERGENT B1 ;  /* 0x0000000000017941 */ /* 0x000fea0003800200 */
.L_x_4546:
[--C-:B------:R-:W-:Y:S01]  /*316f0*/  DADD R18, -R18, R4.reuse ;  /* 0x0000000012127229 */ /* 0x100fe20000000104 */
[----:B------:R-:W-:Y:S01]  /*31700*/  ISETP.GE.AND P0, PT, R22, 0x3c000000, PT ;  /* 0x3c0000001600780c */ /* 0x000fe20003f06270 */
[----:B------:R-:W-:-:S10]  /*31710*/  DADD R4, -RZ, -R4 ;  /* 0x00000000ff047229 */ /* 0x000fd40000000904 */
[----:B------:R-:W-:Y:S02]  /*31720*/  FSEL R4, R4, R18, !P0 ;  /* 0x0000001204047208 */ /* 0x000fe40004000000 */
[----:B------:R-:W-:Y:S01]  /*31730*/  FSEL R5, R5, R19, !P0 ;  /* 0x0000001305057208 */ /* 0x000fe20004000000 */
[----:B------:R-:W-:Y:S06]  /*31740*/  BRA `(.L_x_4541) ;  /* 0x0000000000047947 */ /* 0x000fec0003800000 */
.L_x_4539:
[----:B------:R-:W-:-:S11]  /*31750*/  DADD R4, R12, R12 ;  /* 0x000000000c047229 */ /* 0x000fd6000000000c */
.L_x_4541:
[----:B------:R-:W-:Y:S05]  /*31760*/  BSYNC.RECONVERGENT B4 ;  /* 0x0000000000047941 */ /* 0x000fea0003800200 */
.L_x_4538:
[----:B------:R-:W-:Y:S01]  /*31770*/  DADD R20, -R2, R20 ;  /* 0x0000000002147229 */ /* 0x000fe20000000114 */
[----:B------:R-:W-:Y:S01]  /*31780*/  UMOV UR4, 0xfefa39ef ;  /* 0xfefa39ef00047882 */ /* 0x000fe20000000000 */
[----:B------:R-:W-:Y:S01]  /*31790*/  UMOV UR5, 0x40862e42 ;  /* 0x40862e4200057882 */ /* 0x000fe20000000000 */
[----:B------:R-:W-:-:S05]  /*317a0*/  CS2R R26, SRZ ;  /* 0x00000000001a7805 */ /* 0x000fca000001ff00 */
[----:B------:R-:W-:-:S08]  /*317b0*/  DADD R20, R20, -R4 ;  /* 0x0000000014147229 */ /* 0x000fd00000000804 */
[----:B------:R-:W-:-:S14]  /*317c0*/  DSETP.GEU.AND P0, PT, R20, -UR4, PT ;  /* 0x8000000414007e2a */ /* 0x000fdc000bf0e000 */
[----:B------:R-:W-:Y:S05]  /*317d0*/  @!P0 BRA `(.L_x_4549) ;  /* 0x0000002c00a48947 */ /* 0x000fea0003800000 */
[----:B------:R-:W-:Y:S01]  /*317e0*/  IMAD.MOV.U32 R8, RZ, RZ, 0x652b82fe ;  /* 0x652b82feff087424 */ /* 0x000fe200078e00ff */
[----:B------:R-:W-:Y:S01]  /*317f0*/  UMOV UR4, 0xfefa39ef ;  /* 0xfefa39ef00047882 */ /* 0x000fe20000000000 */
[----:B------:R-:W-:Y:S01]  /*31800*/  IMAD.MOV.U32 R9, RZ, RZ, 0x3ff71547 ;  /* 0x3ff71547ff097424 */ /* 0x000fe200078e00ff */
[----:B------:R-:W-:Y:S01]  /*31810*/  UMOV UR5, 0x3fe62e42 ;  /* 0x3fe62e4200057882 */ /* 0x000fe20000000000 */
[----:B------:R-:W-:-:S04]  /*31820*/  FSETP.GEU.FTZ.AND P0, PT, |R21|, 4.1917929649353027344, PT ;  /* 0x4086232b1500780b */ /* 0x000fc80003f1e200 */
[----:B------:R-:W-:-:S08]  /*31830*/  DFMA R8, R20, R8, 6.75539944105574400000e+15 ;  /* 0x433800001408742b */ /* 0x000fd00000000008 */
        /* <DEDUP_REMOVED lines=38> */
[----:B------:R-:W-:Y:S06]  /*31aa0*/  @!P0 BRA `(.L_x_4549) ;  /* 0x0000002800f08947 */ /* 0x000fec0003800000 */
[----:B------:R-:W-:Y:S01]  /*31ab0*/  FSETP.GEU.FTZ.AND P0, PT, |R21|, 4.2275390625, PT ;  /* 0x408748001500780b */ /* 0x000fe20003f1e200 */
[C---:B------:R-:W-:Y:S02]  /*31ac0*/  DADD R6, R20.reuse, +INF ;  /* 0x7ff0000014067429 */ /* 0x040fe40000000000 */
[----:B------:R-:W-:-:S08]  /*31ad0*/  DSETP.GEU.AND P1, PT, R20, RZ, PT ;  /* 0x000000ff1400722a */ /* 0x000fd00003f2e000 */
[----:B------:R-:W-:Y:S02]  /*31ae0*/  FSEL R26, R6, RZ, P1 ;  /* 0x000000ff061a7208 */ /* 0x000fe40000800000 */
[----:B------:R-:W-:Y:S01]  /*31af0*/  FSEL R27, R7, RZ, P1 ;  /* 0x000000ff071b7208 */ /* 0x000fe20000800000 */
[----:B------:R-:W-:Y:S06]  /*31b00*/  @P0 BRA `(.L_x_4549) ;  /* 0x0000002800d80947 */ /* 0x000fec0003800000 */
[----:B------:R-:W-:Y:S02]  /*31b10*/  LEA.HI R0, R8, R8, RZ, 0x1 ;  /* 0x0000000808007211 */ /* 0x000fe400078f08ff */
[----:B------:R-:W-:Y:S01]  /*31b20*/  MOV R26, R4 ;  /* 0x00000004001a7202 */ /* 0x000fe20000000f00 */
[----:B------:R-:W-:Y:S01]  /*31b30*/  IMAD.MOV.U32 R4, RZ, RZ, RZ ;  /* 0x000000ffff047224 */ /* 0x000fe200078e00ff */
[----:B------:R-:W-:-:S05]  /*31b40*/  SHF.R.S32.HI R27, RZ, 0x1, R0 ;  /* 0x00000001ff1b7819 */ /* 0x000fca0000011400 */
[----:B------:R-:W-:Y:S02]  /*31b50*/  IMAD.IADD R8, R8, 0x1, -R27 ;  /* 0x0000000108087824 */ /* 0x000fe400078e0a1b */
[----:B------:R-:W-:-:S03]  /*31b60*/  IMAD R27, R27, 0x100000, R5 ;  /* 0x001000001b1b7824 */ /* 0x000fc600078e0205 */
[----:B------:R-:W-:-:S06]  /*31b70*/  LEA R5, R8, 0x3ff00000, 0x14 ;  /* 0x3ff0000008057811 */ /* 0x000fcc00078ea0ff */
[----:B------:R-:W-:Y:S01]  /*31b80*/  DMUL R26, R26, R4 ;  /* 0x000000041a1a7228 */ /* 0x000fe20000000000 */
[----:B------:R-:W-:Y:S10]  /*31b90*/  BRA `(.L_x_4549) ;  /* 0x0000002800b47947 */ /* 0x000ff40003800000 */
.L_x_4534:
[----:B------:R-:W0:Y:S01]  /*31ba0*/  MUFU.RCP64H R5, 2.718280792236328125 ;  /* 0x4005bf0a00057908 */ /* 0x000e220000001800 */
[----:B------:R-:W-:Y:S01]  /*31bb0*/  IMAD.MOV.U32 R8, RZ, RZ, -0x74eba897 ;  /* 0x8b145769ff087424 */ /* 0x000fe200078e00ff */
[----:B------:R-:W-:Y:S01]  /*31bc0*/  MOV R9, 0x4005bf0a ;  /* 0x4005bf0a00097802 */ /* 0x000fe20000000f00 */
[----:B------:R-:W-:Y:S01]  /*31bd0*/  IMAD.MOV.U32 R4, RZ, RZ, 0x1 ;  /* 0x00000001ff047424 */ /* 0x000fe200078e00ff */
[----:B------:R-:W-:Y:S01]  /*31be0*/  UMOV UR4, 0xb9800000 ;  /* 0xb980000000047882 */ /* 0x000fe20000000000 */
[----:B------:R-:W-:Y:S01]  /*31bf0*/  UMOV UR5, 0x40181945 ;  /* 0x4018194500057882 */ /* 0x000fe20000000000 */
[----:B------:R-:W-:Y:S01]  /*31c00*/  BSSY.RECONVERGENT B2, `(.L_x_4550) ;  /* 0x0000015000027945 */ /* 0x000fe20003800200 */
[----:B------:R-:W-:-:S08]  /*31c10*/  DADD R22, R12, UR4 ;  /* 0x000000040c167e29 */ /* 0x000fd00008000000 */
[----:B------:R-:W-:Y:S02]  /*31c20*/  DADD R22, R22, -0.5 ;  /* 0xbfe0000016167429 */ /* 0x000fe40000000000 */
[----:B0-----:R-:W-:-:S08]  /*31c30*/  DFMA R6, R4, -R8, 1 ;  /* 0x3ff000000406742b */ /* 0x001fd00000000808 */
[----:B------:R-:W-:Y:S01]  /*31c40*/  DFMA R6, R6, R6, R6 ;  /* 0x000000060606722b */ /* 0x000fe20000000006 */
[----:B------:R-:W-:-:S07]  /*31c50*/  FSETP.GEU.AND P1, PT, |R23|, 6.5827683646048100446e-37, PT ;  /* 0x036000001700780b */ /* 0x000fce0003f2e200 */
[----:B------:R-:W-:-:S08]  /*31c60*/  DFMA R6, R4, R6, R4 ;  /* 0x000000060406722b */ /* 0x000fd00000000004 */
[----:B------:R-:W-:-:S08]  /*31c70*/  DFMA R4, R6, -R8, 1 ;  /* 0x3ff000000604742b */ /* 0x000fd00000000808 */
[----:B------:R-:W-:-:S08]  /*31c80*/  DFMA R4, R6, R4, R6 ;  /* 0x000000040604722b */ /* 0x000fd00000000006 */
[----:B------:R-:W-:-:S08]  /*31c90*/  DMUL R6, R22, R4 ;  /* 0x0000000416067228 */ /* 0x000fd00000000000 */
[----:B------:R-:W-:-:S08]  /*31ca0*/  DFMA R8, R6, -R8, R22 ;  /* 0x800000080608722b */ /* 0x000fd00000000016 */
[----:B------:R-:W-:-:S10]  /*31cb0*/  DFMA R4, R4, R8, R6 ;  /* 0x000000080404722b */ /* 0x000fd40000000006 */
[----:B------:R-:W-:-:S05]  /*31cc0*/  FFMA R0, RZ, 2.0897850990295410156, R5 ;  /* 0x4005bf0aff007823 */ /* 0x000fca0000000005 */
[----:B------:R-:W-:-:S13]  /*31cd0*/  FSETP.GT.AND P0, PT, |R0|, 1.469367938527859385e-39, PT ;  /* 0x001000000000780b */ /* 0x000fda0003f04200 */
[----:B------:R-:W-:Y:S05]  /*31ce0*/  @P0 BRA P1, `(.L_x_4551) ;  /* 0x0000000000180947 */ /* 0x000fea0000800000 */
[----:B------:R-:W-:Y:S01]  /*31cf0*/  IMAD.MOV.U32 R4, RZ, RZ, R22 ;  /* 0x000000ffff047224 */ /* 0x000fe200078e0016 */
[----:B------:R-:W-:Y:S01]  /*31d00*/  MOV R5, R23 ;  /* 0x0000001700057202 */ /* 0x000fe20000000f00 */
[----:B------:R-:W-:Y:S01]  /*31d10*/  IMAD.MOV.U32 R8, RZ, RZ, -0x74eba897 ;  /* 0x8b145769ff087424 */ /* 0x000fe200078e00ff */
[----:B------:R-:W-:Y:S01]  /*31d20*/  MOV R0, 0x31d50 ;  /* 0x00031d5000007802 */ /* 0x000fe20000000f00 */
[----:B------:R-:W-:-:S07]  /*31d30*/  IMAD.MOV.U32 R9, RZ, RZ, 0x4005bf0a ;  /* 0x4005bf0aff097424 */ /* 0x000fce00078e00ff */
[----:B------:R-:W-:Y:S05]  /*31d40*/  CALL.REL.NOINC `($__internal_15_$__cuda_sm20_div_rn_f64_full) ;  /* 0x0000038800ec7944 */ /* 0x000fea0003c00000 */
.L_x_4551:
[----:B------:R-:W-:Y:S05]  /*31d50*/  BSYNC.RECONVERGENT B2 ;  /* 0x0000000000027941 */ /* 0x000fea0003800200 */
.L_x_4550:
[----:B------:R-:W0:Y:S01]  /*31d60*/  MUFU.RSQ64H R11, R5 ;  /* 0x00000005000b7308 */ /* 0x000e220000001c00 */
[----:B------:R-:W-:Y:S01]  /*31d70*/  IADD3 R10, PT, PT, R5, -0x3500000, RZ ;  /* 0xfcb00000050a7810 */ /* 0x000fe20007ffe0ff */
[----:B------:R-:W-:Y:S01]  /*31d80*/  IMAD.MOV.U32 R8, RZ, RZ, 0x0 ;  /* 0x00000000ff087424 */ /* 0x000fe200078e00ff */
[----:B------:R-:W-:Y:S01]  /*31d90*/  BSSY.RECONVERGENT B2, `(.L_x_4552) ;  /* 0x0000019000027945 */ /* 0x000fe20003800200 */
[----:B------:R-:W-:Y:S01]  /*31da0*/  IMAD.MOV.U32 R9, RZ, RZ, 0x3fd80000 ;  /* 0x3fd80000ff097424 */ /* 0x000fe200078e00ff */
[----:B------:R-:W-:Y:S02]  /*31db0*/  ISETP.GE.U32.AND P0, PT, R10, 0x7ca00000, PT ;  /* 0x7ca000000a00780c */ /* 0x000fe40003f06070 */
[----:B0-----:R-:W-:-:S08]  /*31dc0*/  DMUL R6, R10, R10 ;  /* 0x0000000a0a067228 */ /* 0x001fd00000000000 */
[----:B------:R-:W-:-:S08]  /*31dd0*/  DFMA R6, -R6, R4, 1 ;  /* 0x3ff000000606742b */ /* 0x000fd00000000104 */
        /* <DEDUP_REMOVED lines=18> */
[----:B------:R-:W-:Y:S01]  /*31f00*/  MOV R24, R8 ;  /* 0x0000000800187202 */ /* 0x000fe20000000f00 */
[----:B------:R-:W-:-:S07]  /*31f10*/  IMAD.MOV.U32 R25, RZ, RZ, R9 ;  /* 0x000000ffff197224 */ /* 0x000fce00078e0009 */
.L_x_4553:
[----:B------:R-:W-:Y:S05]  /*31f20*/  BSYNC.RECONVERGENT B2 ;  /* 0x0000000000027941 */ /* 0x000fea0003800200 */
.L_x_4552:
[----:B------:R-:W0:Y:S01]  /*31f30*/  MUFU.RCP64H R41, R13 ;  /* 0x0000000d00297308 */ /* 0x000e220000001800 */
[----:B------:R-:W-:Y:S01]  /*31f40*/  MOV R34, 0x42ce50ea ;  /* 0x42ce50ea00227802 */ /* 0x000fe20000000f00 */
[----:B------:R-:W-:Y:S01]  /*31f50*/  IMAD.MOV.U32 R35, RZ, RZ, 0x416bdba1 ;  /* 0x416bdba1ff237424 */ /* 0x000fe200078e00ff */
[----:B------:R-:W-:Y:S01]  /*31f60*/  MOV R8, 0xfe638382 ;  /* 0xfe63838200087802 */ /* 0x000fe20000000f00 */
[----:B------:R-:W-:Y:S02]  /*31f70*/  VIADD R40, R13, 0x300402 ;  /* 0x003004020d287836 */ /* 0x000fe40000000000 */
[----:B------:R-:W-:Y:S02]  /*31f80*/  HFMA2 R11, -RZ, RZ, 2.2421875, 0.0069427490234375 ;  /* 0x407c1f1cff0b7431 */ /* 0x000fe400000001ff */
[----:B------:R-:W-:Y:S01]  /*31f90*/  IMAD.MOV.U32 R9, RZ, RZ, 0x40338519 ;  /* 0x40338519ff097424 */ /* 0x000fe200078e00ff */
[----:B------:R0:W-:Y:S01]  /*31fa0*/  STL.64 [R1+0x40], R34 ;  /* 0x0000402201007387 */ /* 0x0001e20000100a00 */
[----:B------:R-:W-:-:S02]  /*31fb0*/  IMAD.MOV.U32 R26, RZ, RZ, -0x1a0caf76 ;  /* 0xe5f3508aff1a7424 */ /* 0x000fc400078e00ff */
[----:B------:R-:W-:Y:S02]  /*31fc0*/  HFMA2 R37, -RZ, RZ, 2.7578125, -0.0499267578125 ;  /* 0x4184aa64ff257431 */ /* 0x000fe400000001ff */
[----:B------:R-:W-:Y:S01]  /*31fd0*/  IMAD.MOV.U32 R27, RZ, RZ, 0x40bb2bff ;  /* 0x40bb2bffff1b7424 */ /* 0x000fe200078e00ff */
[----:B------:R1:W-:Y:S01]  /*31fe0*/  STL.64 [R1+0x10], R8 ;  /* 0x0000100801007387 */ /* 0x0003e20000100a00 */
[----:B------:R-:W-:Y:S02]  /*31ff0*/  IMAD.MOV.U32 R10, RZ, RZ, -0x184c2289 ;  /* 0xe7b3dd77ff0a7424 */ /* 0x000fe400078e00ff */
[----:B------:R-:W-:Y:S02]  /*32000*/  HFMA2 R31, -RZ, RZ, 2.56640625, 385.75 ;  /* 0x41225e07ff1f7431 */ /* 0x000fe400000001ff */
[----:B------:R-:W-:Y:S01]  /*32010*/  IMAD.MOV.U32 R36, RZ, RZ, 0x4a98efce ;  /* 0x4a98efceff247424 */ /* 0x000fe200078e00ff */
[----:B------:R2:W-:Y:S01]  /*32020*/  STL.64 [R1+0x20], R26 ;  /* 0x0000201a01007387 */ /* 0x0005e20000100a00 */
[----:B------:R-:W-:Y:S01]  /*32030*/  IMAD.MOV.U32 R32, RZ, RZ, 0x13d667e3 ;  /* 0x13d667e3ff207424 */ /* 0x000fe200078e00ff */
[----:B------:R-:W-:Y:S01]  /*32040*/  MOV R28, 0xb04add10 ;  /* 0xb04add10001c7802 */ /* 0x000fe20000000f00 */
[----:B------:R-:W-:Y:S01]  /*32050*/  IMAD.MOV.U32 R33, RZ, RZ, 0x414a9038 ;  /* 0x414a9038ff217424 */ /* 0x000fe200078e00ff */
[----:B0-----:R-:W-:Y:S01]  /*32060*/  DFMA R34, -R12, R40, 1 ;  /* 0x3ff000000c22742b */ /* 0x001fe20000000128 */
[----:B------:R0:W-:Y:S01]  /*32070*/  STL.64 [R1+0x18], R10 ;  /* 0x0000180a01007387 */ /* 0x0001e20000100a00 */
[----:B------:R-:W-:-:S02]  /*32080*/  IMAD.MOV.U32 R29, RZ, RZ, 0x40f28df4 ;  /* 0x40f28df4ff1d7424 */ /* 0x000fc400078e00ff */
[----:B------:R-:W-:Y:S02]  /*32090*/  HFMA2 R5, -RZ, RZ, 1.8671875, -68.8125 ;  /* 0x3f78d44dff057431 */ /* 0x000fe400000001ff */
[----:B------:R-:W-:Y:S02]  /*320a0*/  IMAD.MOV.U32 R30, RZ, RZ, 0x3bfd7560 ;  /* 0x3bfd7560ff1e7424 */ /* 0x000fe400078e00ff */
[----:B-1----:R-:W-:Y:S02]  /*320b0*/  HFMA2 R9, -RZ, RZ, 2.771484375, 0.01287841796875 ;  /* 0x418b2298ff097431 */ /* 0x002fe400000001ff */
[----:B------:R-:W-:Y:S01]  /*320c0*/  IMAD.MOV.U32 R8, RZ, RZ, -0x30b135d2 ;  /* 0xcf4eca2eff087424 */ /* 0x000fe200078e00ff */
[----:B------:R1:W-:Y:S01]  /*320d0*/  STL.64 [R1+0x48], R36 ;  /* 0x0000482401007387 */ /* 0x0003e20000100a00 */
[----:B--2---:R-:W-:Y:S02]  /*320e0*/  HFMA2 R26, -RZ, RZ, 0, 0 ;  /* 0x00000000ff1a7431 */ /* 0x004fe400000001ff */
[----:B------:R-:W-:Y:S01]  /*320f0*/  IMAD.MOV.U32 R27, RZ, RZ, 0x409e1400 ;  /* 0x409e1400ff1b7424 */ /* 0x000fe200078e00ff */
[----:B------:R-:W-:Y:S01]  /*32100*/  FSETP.GEU.AND P0, PT, |R40|, 5.8789094863358348022e-39, PT ;  /* 0x004004022800780b */ /* 0x000fe20003f0e200 */
[----:B------:R-:W-:Y:S01]  /*32110*/  IMAD.MOV.U32 R4, RZ, RZ, 0x6a172145 ;  /* 0x6a172145ff047424 */ /* 0x000fe200078e00ff */
[----:B------:R2:W-:Y:S01]  /*32120*/  STL.64 [R1+0x38], R32 ;  /* 0x0000382001007387 */ /* 0x0005e20000100a00 */
[----:B0-----:R-:W-:Y:S01]  /*32130*/  MOV R10, 0x0 ;  /* 0x00000000000a7802 */ /* 0x001fe20000000f00 */
[----:B------:R-:W-:Y:S01]  /*32140*/  IMAD.MOV.U32 R11, RZ, RZ, 0x40508000 ;  /* 0x40508000ff0b7424 */ /* 0x000fe200078e00ff */
[----:B------:R-:W-:Y:S01]  /*32150*/  BSSY.RECONVERGENT B2, `(.L_x_4554) ;  /* 0x000003f000027945 */ /* 0x000fe20003800200 */
[----:B------:R0:W-:Y:S01]  /*32160*/  STL.64 [R1+0x28], R28 ;  /* 0x0000281c01007387 */ /* 0x0001e20000100a00 */
[----:B------:R-:W-:Y:S01]  /*32170*/  IMAD.MOV.U32 R38, RZ, RZ, 0x0 ;  /* 0x00000000ff267424 */ /* 0x000fe200078e00ff */
[----:B------:R-:W-:Y:S01]  /*32180*/  DSETP.GT.AND P1, PT, R14, 1, PT ;  /* 0x3ff000000e00742a */ /* 0x000fe20003f24000 */
[----:B------:R-:W-:Y:S01]  /*32190*/  IMAD.MOV.U32 R39, RZ, RZ, 0x3ff00000 ;  /* 0x3ff00000ff277424 */ /* 0x000fe200078e00ff */
[----:B-1----:R-:W-:Y:S01]  /*321a0*/  DFMA R36, R34, R34, R34 ;  /* 0x000000222224722b */ /* 0x002fe20000000022 */
[----:B------:R1:W-:Y:S01]  /*321b0*/  STL.64 [R1+0x30], R30 ;  /* 0x0000301e01007387 */ /* 0x0003e20000100a00 */
[----:B------:R-:W-:-:S02]  /*321c0*/  HFMA2 R34, -RZ, RZ, 0, 0 ;  /* 0x00000000ff227431 */ /* 0x000fc400000001ff */
[----:B------:R-:W-:Y:S02]  /*321d0*/  IMAD.MOV.U32 R35, RZ, RZ, 0x418308a8 ;  /* 0x418308a8ff237424 */ /* 0x000fe400078e00ff */
[----:B--2---:R-:W-:Y:S01]  /*321e0*/  HFMA2 R32, -RZ, RZ, 0, 0 ;  /* 0x00000000ff207431 */ /* 0x004fe200000001ff */
[----:B------:R2:W-:Y:S01]  /*321f0*/  STL.64 [R1+0x60], R8 ;  /* 0x0000600801007387 */ /* 0x0005e20000100a00 */
[----:B------:R-:W-:Y:S01]  /*32200*/  IMAD.MOV.U32 R33, RZ, RZ, 0x41441f7b ;  /* 0x41441f7bff217424 */ /* 0x000fe200078e00ff */
[----:B------:R-:W-:Y:S01]  /*32210*/  IADD3 R0, PT, PT, R1, 0x13e8, RZ ;  /* 0x000013e801007810 */ /* 0x000fe20007ffe0ff */
[----:B0-----:R-:W-:Y:S01]  /*32220*/  IMAD.MOV.U32 R28, RZ, RZ, 0x0 ;  /* 0x00000000ff1c7424 */ /* 0x001fe200078e00ff */
[----:B------:R0:W-:Y:S01]  /*32230*/  STL.64 [R1+0x1390], R10 ;  /* 0x0013900a01007387 */ /* 0x0001e20000100a00 */
[----:B------:R-:W-:Y:S01]  /*32240*/  MOV R29, 0x40dfe780 ;  /* 0x40dfe780001d7802 */ /* 0x000fe20000000f00 */
[----:B------:R-:W-:Y:S01]  /*32250*/  IMAD.MOV.U32 R6, RZ, RZ, 0x77f7c44b ;  /* 0x77f7c44bff067424 */ /* 0x000fe200078e00ff */
[----:B------:R-:W-:Y:S01]  /*32260*/  DFMA R36, R40, R36, R40 ;  /* 0x000000242824722b */ /* 0x000fe20000000028 */
[----:B------:R3:W-:Y:S01]  /*32270*/  STL.64 [R1+0x1398], R26 ;  /* 0x0013981a01007387 */ /* 0x0007e20000100a00 */
[----:B-1----:R-:W-:-:S02]  /*32280*/  IMAD.MOV.U32 R30, RZ, RZ, 0x0 ;  /* 0x00000000ff1e7424 */ /* 0x002fc400078e00ff */
[----:B------:R-:W-:Y:S01]  /*32290*/  IMAD.MOV.U32 R31, RZ, RZ, 0x4115d0bc ;  /* 0x4115d0bcff1f7424 */ /* 0x000fe200078e00ff */
[----:B--2---:R-:W-:Y:S01]  /*322a0*/  MOV R8, 0x70000000 ;  /* 0x7000000000087802 */ /* 0x004fe20000000f00 */
[----:B------:R-:W-:Y:S01]  /*322b0*/  IMAD.MOV.U32 R9, RZ, RZ, 0x41991871 ;  /* 0x41991871ff097424 */ /* 0x000fe200078e00ff */
[----:B------:R1:W-:Y:S01]  /*322c0*/  STL.64 [R1], R4 ;  /* 0x0000000401007387 */ /* 0x0003e20000100a00 */
[----:B------:R-:W-:Y:S01]  /*322d0*/  IMAD.MOV.U32 R7, RZ, RZ, 0x3fe0509f ;  /* 0x3fe0509fff077424 */ /* 0x000fe200078e00ff */
[----:B0-----:R-:W-:Y:S01]  /*322e0*/  MOV R11, 0x41a1fda6 ;  /* 0x41a1fda6000b7802 */ /* 0x001fe20000000f00 */
[----:B------:R-:W-:Y:S01]  /*322f0*/  IMAD.MOV.U32 R10, RZ, RZ, -0x50000000 ;  /* 0xb0000000ff0a7424 */ /* 0x000fe200078e00ff */
[----:B------:R-:W-:Y:S01]  /*32300*/  STL.64 [R1+0x1388], R38 ;  /* 0x0013882601007387 */ /* 0x000fe20000100a00 */
[----:B---3--:R-:W-:Y:S02]  /*32310*/  IMAD.MOV.U32 R26, RZ, RZ, -0x80000000 ;  /* 0x80000000ff1a7424 */ /* 0x008fe400078e00ff */
[----:B------:R-:W-:Y:S01]  /*32320*/  IMAD.MOV.U32 R27, RZ, RZ, 0x419cbd69 ;  /* 0x419cbd69ff1b7424 */ /* 0x000fe200078e00ff */
[----:B------:R-:W-:Y:S01]  /*32330*/  STL.64 [R1+0x13a0], R28 ;  /* 0x0013a01c01007387 */ /* 0x000fe20000100a00 */
[----:B-1----:R-:W-:-:S03]  /*32340*/  IMAD.MOV.U32 R4, RZ, RZ, -0x12d8f232 ;  /* 0xed270dceff047424 */ /* 0x002fc600078e00ff */
[----:B------:R-:W-:Y:S01]  /*32350*/  STL.64 [R1+0x13a8], R30 ;  /* 0x0013a81e01007387 */ /* 0x000fe20000100a00 */
[----:B------:R-:W-:-:S03]  /*32360*/  IMAD.MOV.U32 R5, RZ, RZ, 0x4194972f ;  /* 0x4194972fff057424 */ /* 0x000fc600078e00ff */
[----:B------:R-:W-:Y:S04]  /*32370*/  STL.64 [R1+0x13b0], R32 ;  /* 0x0013b02001007387 */ /* 0x000fe80000100a00 */
[----:B------:R-:W-:Y:S04]  /*32380*/  STL.64 [R1+0x13c8], R8 ;  /* 0x0013c80801007387 */ /* 0x000fe80000100a00 */
[----:B------:R-:W-:Y:S04]  /*32390*/  STL.64 [R1+0x13d0], R10 ;  /* 0x0013d00a01007387 */ /* 0x000fe80000100a00 */
[----:B------:R-:W-:Y:S04]  /*323a0*/  STL.64 [R1+0x13d8], R26 ;  /* 0x0013d81a01007387 */ /* 0x000fe80000100a00 */
[----:B------:R-:W-:Y:S04]  /*323b0*/  STL.64 [R1+0x13e0], R34 ;  /* 0x0013e02201007387 */ /* 0x000fe80000100a00 */
[----:B------:R-:W-:Y:S04]  /*323c0*/  STL.64 [R1+0x13e8], RZ ;  /* 0x0013e8ff01007387 */ /* 0x000fe80000100a00 */
[----:B------:R0:W-:Y:S04]  /*323d0*/  STL.64 [R1+0x50], R4 ;  /* 0x0000500401007387 */ /* 0x0001e80000100a00 */
[----:B------:R1:W-:Y:S01]  /*323e0*/  STL.64 [R1+0x8], R6 ;  /* 0x0000080601007387 */ /* 0x0003e20000100a00 */
[----:B0-----:R-:W-:Y:S01]  /*323f0*/  IMAD.MOV.U32 R4, RZ, RZ, -0x20000000 ;  /* 0xe0000000ff047424 */ /* 0x001fe200078e00ff */
[----:B------:R-:W-:-:S02]  /*32400*/  MOV R5, 0x41697171 ;  /* 0x4169717100057802 */ /* 0x000fc40000000f00 */
[----:B-1----:R-:W-:Y:S01]  /*32410*/  MOV R6, 0xec772306 ;  /* 0xec77230600067802 */ /* 0x002fe20000000f00 */
[----:B------:R-:W-:Y:S02]  /*32420*/  IMAD.MOV.U32 R7, RZ, RZ, 0x4198bf15 ;  /* 0x4198bf15ff077424 */ /* 0x000fe400078e00ff */
[----:B------:R0:W-:Y:S04]  /*32430*/  STL.64 [R1+0x13b8], R4 ;  /* 0x0013b80401007387 */ /* 0x0001e80000100a00 */
[----:B------:R1:W-:Y:S01]  /*32440*/  STL.64 [R1+0x58], R6 ;  /* 0x0000580601007387 */ /* 0x0003e20000100a00 */
[----:B0-----:R-:W-:Y:S01]  /*32450*/  DFMA R4, -R12, R36, 1 ;  /* 0x3ff000000c04742b */ /* 0x001fe20000000124 */
[----:B-1----:R-:W-:Y:S02]  /*32460*/  IMAD.MOV.U32 R6, RZ, RZ, -0x70000000 ;  /* 0x90000000ff067424 */ /* 0x002fe400078e00ff */
[----:B------:R-:W-:-:S05]  /*32470*/  IMAD.MOV.U32 R7, RZ, RZ, 0x4185eeb6 ;  /* 0x4185eeb6ff077424 */ /* 0x000fca00078e00ff */
[----:B------:R-:W-:Y:S01]  /*32480*/  DFMA R4, R36, R4, R36 ;  /* 0x000000042404722b */ /* 0x000fe20000000024 */
[----:B------:R0:W-:Y:S02]  /*32490*/  STL.64 [R1+0x13c0], R6 ;  /* 0x0013c00601007387 */ /* 0x0001e40000100a00 */
[----:B0-----:R-:W-:Y:S01]  /*324a0*/  VIADD R7, R1, 0x1388 ;  /* 0x0000138801077836 */ /* 0x001fe20000000000 */
[----:B------:R-:W-:Y:S07]  /*324b0*/  @P0 BRA `(.L_x_4555) ;  /* 0x0000000000200947 */ /* 0x000fee0003800000 */
        /* <DEDUP_REMOVED lines=8> */
.L_x_4555:
[----:B------:R-:W-:Y:S05]  /*32540*/  BSYNC.RECONVERGENT B2 ;  /* 0x0000000000027941 */ /* 0x000fea0003800200 */
.L_x_4554:
[----:B------:R-:W-:Y:S02]  /*32550*/  MOV R77, 0xfffffff8 ;  /* 0xfffffff8004d7802 */ /* 0x000fe40000000f00 */
[----:B------:R-:W-:Y:S02]  /*32560*/  SEL R7, R0, R7, P1 ;  /* 0x0000000700077207 */ /* 0x000fe40000800000 */
[----:B------:R-:W-:Y:S02]  /*32570*/  SEL R0, RZ, 0x60, !P1 ;  /* 0x00000060ff007807 */ /* 0x000fe40004800000 */
[----:B------:R-:W-:-:S03]  /*32580*/  SEL R77, R77, 0x8, P1 ;  /* 0x000000084d4d7807 */ /* 0x000fc60000800000 */
[----:B------:R-:W-:Y:S02]  /*32590*/  IMAD.IADD R70, R1, 0x1, R0 ;  /* 0x0000000101467824 */ /* 0x000fe400078e0200 */
[----:B------:R-:W-:-:S03]  /*325a0*/  IMAD.IADD R0, R7, 0x1, R77 ;  /* 0x0000000107007824 */ /* 0x000fc600078e024d */
[----:B------:R-:W2:Y:S04]  /*325b0*/  LDL.64 R58, [R70+0x1388] ;  /* 0x00138800463a7983 */ /* 0x000ea80000100a00 */
[----:B------:R0:W2:Y:S01]  /*325c0*/  LDL.64 R56, [R0] ;  /* 0x0000000000387983 */ /* 0x0000a20000100a00 */
[----:B------:R-:W-:-:S05]  /*325d0*/  IADD3 R8, PT, PT, R0, R77, RZ ;  /* 0x0000004d00087210 */ /* 0x000fca0007ffe0ff */
[----:B------:R1:W3:Y:S01]  /*325e0*/  LDL.64 R62, [R8] ;  /* 0x00000000083e7983 */ /* 0x0002e20000100a00 */
[----:B------:R-:W-:-:S05]  /*325f0*/  IMAD.IADD R10, R8, 0x1, R77 ;  /* 0x00000001080a7824 */ /* 0x000fca00078e024d */
[----:B------:R-:W4:Y:S01]  /*32600*/  LDL.64 R64, [R10] ;  /* 0x000000000a407983 */ /* 0x000f220000100a00 */
[----:B------:R-:W-:-:S05]  /*32610*/  IMAD.IADD R9, R10, 0x1, R77 ;  /* 0x000000010a097824 */ /* 0x000fca00078e024d */
[----:B------:R-:W5:Y:S01]  /*32620*/  LDL.64 R60, [R9] ;  /* 0x00000000093c7983 */ /* 0x000f620000100a00 */
[----:B------:R-:W-:-:S05]  /*32630*/  IADD3 R7, PT, PT, R9, R77, RZ ;  /* 0x0000004d09077210 */ /* 0x000fca0007ffe0ff */
[----:B------:R1:W5:Y:S01]  /*32640*/  LDL.64 R66, [R7] ;  /* 0x0000000007427983 */ /* 0x0003620000100a00 */
[----:B------:R-:W-:-:S05]  /*32650*/  IMAD.IADD R6, R7, 0x1, R77 ;  /* 0x0000000107067824 */ /* 0x000fca00078e024d */
[----:B------:R1:W5:Y:S01]  /*32660*/  LDL.64 R54, [R6] ;  /* 0x0000000006367983 */ /* 0x0003620000100a00 */
[--C-:B0-----:R-:W-:Y:S01]  /*32670*/  IMAD.IADD R0, R6, 0x1, R77.reuse ;  /* 0x0000000106007824 */ /* 0x101fe200078e024d */
[----:B------:R-:W-:Y:S02]  /*32680*/  IADD3 R26, PT, PT, R77, R70, RZ ;  /* 0x000000464d1a7210 */ /* 0x000fe40007ffe0ff */
[----:B------:R-:W5:Y:S01]  /*32690*/  LDL.64 R70, [R70] ;  /* 0x0000000046467983 */ /* 0x000f620000100a00 */
[----:B-1----:R-:W-:-:S03]  /*326a0*/  IMAD.IADD R8, R0, 0x1, R77 ;  /* 0x0000000100087824 */ /* 0x002fc600078e024d */
[----:B------:R0:W5:Y:S01]  /*326b0*/  LDL.64 R68, [R0] ;  /* 0x0000000000447983 */ /* 0x0001620000100a00 */
[----:B------:R-:W-:-:S03]  /*326c0*/  IMAD.IADD R11, R26, 0x1, R77 ;  /* 0x000000011a0b7824 */ /* 0x000fc600078e024d */
[----:B------:R-:W5:Y:S01]  /*326d0*/  LDL.64 R72, [R26] ;  /* 0x000000001a487983 */ /* 0x000f620000100a00 */
[----:B------:R-:W-:-:S03]  /*326e0*/  IADD3 R7, PT, PT, R8, R77, RZ ;  /* 0x0000004d08077210 */ /* 0x000fc60007ffe0ff */
[----:B------:R1:W5:Y:S01]  /*326f0*/  LDL.64 R52, [R8] ;  /* 0x0000000008347983 */ /* 0x0003620000100a00 */
[----:B------:R-:W-:-:S03]  /*32700*/  IMAD.IADD R10, R11, 0x1, R77 ;  /* 0x000000010b0a7824 */ /* 0x000fc600078e024d */
[----:B------:R-:W5:Y:S01]  /*32710*/  LDL.64 R50, [R11] ;  /* 0x000000000b327983 */ /* 0x000f620000100a00 */
[----:B------:R-:W-:-:S03]  /*32720*/  IMAD.IADD R6, R7, 0x1, R77 ;  /* 0x0000000107067824 */ /* 0x000fc600078e024d */
[----:B------:R1:W5:Y:S01]  /*32730*/  LDL.64 R48, [R7] ;  /* 0x0000000007307983 */ /* 0x0003620000100a00 */
[----:B------:R-:W-:-:S03]  /*32740*/  IADD3 R9, PT, PT, R10, R77, RZ ;  /* 0x0000004d0a097210 */ /* 0x000fc60007ffe0ff */
[----:B------:R-:W5:Y:S01]  /*32750*/  LDL.64 R44, [R10] ;  /* 0x000000000a2c7983 */ /* 0x000f620000100a00 */
[----:B0-----:R-:W-:-:S03]  /*32760*/  IMAD.IADD R0, R6, 0x1, R77 ;  /* 0x0000000106007824 */ /* 0x001fc600078e024d */
[----:B------:R-:W5:Y:S01]  /*32770*/  LDL.64 R42, [R6] ;  /* 0x00000000062a7983 */ /* 0x000f620000100a00 */
[----:B-1----:R-:W-:-:S03]  /*32780*/  IMAD.IADD R8, R9, 0x1, R77 ;  /* 0x0000000109087824 */ /* 0x002fc600078e024d */
[----:B------:R-:W5:Y:S01]  /*32790*/  LDL.64 R40, [R9] ;  /* 0x0000000009287983 */ /* 0x000f620000100a00 */
[----:B------:R-:W-:-:S03]  /*327a0*/  IADD3 R34, PT, PT, R0, R77, RZ ;  /* 0x0000004d00227210 */ /* 0x000fc60007ffe0ff */
[----:B------:R0:W5:Y:S01]  /*327b0*/  LDL.64 R38, [R0] ;  /* 0x0000000000267983 */ /* 0x0001620000100a00 */
[----:B------:R-:W-:-:S03]  /*327c0*/  IMAD.IADD R7, R8, 0x1, R77 ;  /* 0x0000000108077824 */ /* 0x000fc600078e024d */
[----:B------:R-:W5:Y:S04]  /*327d0*/  LDL.64 R36, [R8] ;  /* 0x0000000008247983 */ /* 0x000f680000100a00 */
[----:B------:R-:W5:Y:S01]  /*327e0*/  LDL.64 R34, [R34] ;  /* 0x0000000022227983 */ /* 0x000f620000100a00 */
[----:B------:R-:W-:-:S03]  /*327f0*/  IMAD.IADD R76, R7, 0x1, R77 ;  /* 0x00000001074c7824 */ /* 0x000fc600078e024d */
[----:B------:R-:W5:Y:S04]  /*32800*/  LDL.64 R32, [R7] ;  /* 0x0000000007207983 */ /* 0x000f680000100a00 */
[----:B------:R-:W5:Y:S01]  /*32810*/  LDL.64 R30, [R76] ;  /* 0x000000004c1e7983 */ /* 0x000f620000100a00 */
[----:B------:R-:W-:-:S05]  /*32820*/  IADD3 R75, PT, PT, R76, R77, RZ ;  /* 0x0000004d4c4b7210 */ /* 0x000fca0007ffe0ff */
[----:B------:R-:W5:Y:S01]  /*32830*/  LDL.64 R28, [R75] ;  /* 0x000000004b1c7983 */ /* 0x000f620000100a00 */
[----:B------:R-:W-:-:S05]  /*32840*/  IMAD.IADD R74, R75, 0x1, R77 ;  /* 0x000000014b4a7824 */ /* 0x000fca00078e024d */
[----:B------:R-:W5:Y:S01]  /*32850*/  LDL.64 R26, [R74] ;  /* 0x000000004a1a7983 */ /* 0x000f620000100a00 */
[----:B------:R-:W-:-:S05]  /*32860*/  IMAD.IADD R47, R74, 0x1, R77 ;  /* 0x000000014a2f7824 */ /* 0x000fca00078e024d */
[----:B------:R-:W5:Y:S01]  /*32870*/  LDL.64 R10, [R47] ;  /* 0x000000002f0a7983 */ /* 0x000f620000100a00 */
[----:B0-----:R-:W-:-:S05]  /*32880*/  IADD3 R0, PT, PT, R47, R77, RZ ;  /* 0x0000004d2f007210 */ /* 0x001fca0007ffe0ff */
[----:B------:R-:W5:Y:S01]  /*32890*/  LDL.64 R8, [R0] ;  /* 0x0000000000087983 */ /* 0x000f620000100a00 */
[----:B------:R-:W-:-:S06]  /*328a0*/  IMAD.IADD R6, R0, 0x1, R77 ;  /* 0x0000000100067824 */ /* 0x000fcc00078e024d */
[----:B------:R-:W5:Y:S01]  /*328b0*/  LDL.64 R6, [R6] ;  /* 0x0000000006067983 */ /* 0x000f620000100a00 */
[----:B------:R-:W-:Y:S02]  /*328c0*/  FSEL R4, R4, R12, P1 ;  /* 0x0000000c04047208 */ /* 0x000fe40000800000 */
[----:B------:R-:W-:-:S06]  /*328d0*/  FSEL R5, R5, R13, P1 ;  /* 0x0000000d05057208 */ /* 0x000fcc0000800000 */
[----:B--2---:R-:W-:-:S08]  /*328e0*/  DFMA R56, R4, R58, R56 ;  /* 0x0000003a0438722b */ /* 0x004fd00000000038 */
[----:B---3--:R-:W-:-:S08]  /*328f0*/  DFMA R56, R4, R56, R62 ;  /* 0x000000380438722b */ /* 0x008fd0000000003e */
[----:B----4-:R-:W-:-:S08]  /*32900*/  DFMA R56, R4, R56, R64 ;  /* 0x000000380438722b */ /* 0x010fd00000000040 */
[----:B-----5:R-:W-:-:S08]  /*32910*/  DFMA R56, R4, R56, R60 ;  /* 0x000000380438722b */ /* 0x020fd0000000003c */
[----:B------:R-:W-:-:S08]  /*32920*/  DFMA R56, R4, R56, R66 ;  /* 0x000000380438722b */ /* 0x000fd00000000042 */
[C---:B------:R-:W-:Y:S02]  /*32930*/  DFMA R54, R4.reuse, R56, R54 ;  /* 0x000000380436722b */ /* 0x040fe40000000036 */
[----:B------:R-:W-:-:S06]  /*32940*/  DFMA R70, R4, R70, R72 ;  /* 0x000000460446722b */ /* 0x000fcc0000000048 */
        /* <DEDUP_REMOVED lines=10> */
[----:B------:R-:W-:-:S06]  /*329f0*/  DFMA R38, R4, R38, R34 ;  /* 0x000000260426722b */ /* 0x000fcc0000000022 */
[----:B------:R-:W0:Y:S01]  /*32a00*/  MUFU.RCP64H R35, R39 ;  /* 0x0000002700237308 */ /* 0x000e220000001800 */
[----:B------:R-:W-:Y:S01]  /*32a10*/  DFMA R30, R4, R32, R30 ;  /* 0x00000020041e722b */ /* 0x000fe2000000001e */
[----:B------:R-:W-:-:S07]  /*32a20*/  IMAD.MOV.U32 R34, RZ, RZ, 0x1 ;  /* 0x00000001ff227424 */ /* 0x000fce00078e00ff */
[----:B------:R-:W-:Y:S02]  /*32a30*/  DFMA R28, R4, R30, R28 ;  /* 0x0000001e041c722b */ /* 0x000fe4000000001c */
[----:B0-----:R-:W-:-:S06]  /*32a40*/  DFMA R30, -R38, R34, 1 ;  /* 0x3ff00000261e742b */ /* 0x001fcc0000000122 */
[----:B------:R-:W-:Y:S02]  /*32a50*/  DFMA R26, R4, R28, R26 ;  /* 0x0000001c041a722b */ /* 0x000fe4000000001a */
[----:B------:R-:W-:-:S06]  /*32a60*/  DFMA R30, R30, R30, R30 ;  /* 0x0000001e1e1e722b */ /* 0x000fcc000000001e */
[----:B------:R-:W-:Y:S02]  /*32a70*/  DFMA R10, R4, R26, R10 ;  /* 0x0000001a040a722b */ /* 0x000fe4000000000a */
[----:B------:R-:W-:-:S06]  /*32a80*/  DFMA R30, R34, R30, R34 ;  /* 0x0000001e221e722b */ /* 0x000fcc0000000022 */
[----:B------:R-:W-:Y:S02]  /*32a90*/  DFMA R8, R4, R10, R8 ;  /* 0x0000000a0408722b */ /* 0x000fe40000000008 */
[----:B------:R-:W-:-:S06]  /*32aa0*/  DFMA R10, -R38, R30, 1 ;  /* 0x3ff00000260a742b */ /* 0x000fcc000000011e */
[----:B------:R-:W-:Y:S02]  /*32ab0*/  DFMA R6, R4, R8, R6 ;  /* 0x000000080406722b */ /* 0x000fe40000000006 */
[----:B------:R-:W-:-:S08]  /*32ac0*/  DFMA R10, R30, R10, R30 ;  /* 0x0000000a1e0a722b */ /* 0x000fd0000000001e */
[----:B------:R-:W-:-:S08]  /*32ad0*/  DMUL R8, R6, R10 ;  /* 0x0000000a06087228 */ /* 0x000fd00000000000 */
[----:B------:R-:W-:-:S08]  /*32ae0*/  DFMA R4, -R38, R8, R6 ;  /* 0x000000082604722b */ /* 0x000fd00000000106 */
[----:B------:R-:W-:Y:S01]  /*32af0*/  DFMA R8, R10, R4, R8 ;  /* 0x000000040a08722b */ /* 0x000fe20000000008 */
[----:B------:R-:W-:-:S09]  /*32b00*/  FSETP.GEU.AND P1, PT, |R7|, 6.5827683646048100446e-37, PT ;  /* 0x036000000700780b */ /* 0x000fd20003f2e200 */
[----:B------:R-:W-:-:S05]  /*32b10*/  FFMA R0, RZ, R39, R9 ;  /* 0x00000027ff007223 */ /* 0x000fca0000000009 */
[----:B------:R-:W-:Y:S01]  /*32b20*/  FSETP.GT.AND P0, PT, |R0|, 1.469367938527859385e-39, PT ;  /* 0x001000000000780b */ /* 0x000fe20003f04200 */
[----:B------:R-:W-:-:S12]  /*32b30*/  BSSY.RECONVERGENT B2, `(.L_x_4556) ;  /* 0x000000a000027945 */ /* 0x000fd80003800200 */
[----:B------:R-:W-:Y:S05]  /*32b40*/  @P0 BRA P1, `(.L_x_4557) ;  /* 0x0000000000200947 */ /* 0x000fea0000800000 */
[----:B------:R-:W-:Y:S01]  /*32b50*/  MOV R4, R6 ;  /* 0x0000000600047202 */ /* 0x000fe20000000f00 */
[----:B------:R-:W-:Y:S01]  /*32b60*/  IMAD.MOV.U32 R5, RZ, RZ, R7 ;  /* 0x000000ffff057224 */ /* 0x000fe200078e0007 */
[----:B------:R-:W-:Y:S01]  /*32b70*/  MOV R9, R39 ;  /* 0x0000002700097202 */ /* 0x000fe20000000f00 */
[----:B------:R-:W-:Y:S01]  /*32b80*/  IMAD.MOV.U32 R8, RZ, RZ, R38 ;  /* 0x000000ffff087224 */ /* 0x000fe200078e0026 */
[----:B------:R-:W-:-:S07]  /*32b90*/  MOV R0, 0x32bb0 ;  /* 0x00032bb000007802 */ /* 0x000fce0000000f00 */
[----:B------:R-:W-:Y:S05]  /*32ba0*/  CALL.REL.NOINC `($__internal_15_$__cuda_sm20_div_rn_f64_full) ;  /* 0x0000037c00547944 */ /* 0x000fea0003c00000 */
[----:B------:R-:W-:Y:S02]  /*32bb0*/  IMAD.MOV.U32 R8, RZ, RZ, R4 ;  /* 0x000000ffff087224 */ /* 0x000fe400078e0004 */
[----:B------:R-:W-:-:S07]  /*32bc0*/  IMAD.MOV.U32 R9, RZ, RZ, R5 ;  /* 0x000000ffff097224 */ /* 0x000fce00078e0005 */
.L_x_4557:
[----:B------:R-:W-:Y:S05]  /*32bd0*/  BSYNC.RECONVERGENT B2 ;  /* 0x0000000000027941 */ /* 0x000fea0003800200 */
.L_x_4556:
        /* <DEDUP_REMOVED lines=21> */
.L_x_4559:
[----:B------:R-:W-:Y:S05]  /*32d30*/  BSYNC.RECONVERGENT B2 ;  /* 0x0000000000027941 */ /* 0x000fea0003800200 */
.L_x_4558:
[----:B------:R-:W-:-:S06]  /*32d40*/  DSETP.GEU.AND P0, PT, R2, 200, PT ;  /* 0x406900000200742a */ /* 0x000fcc0003f0e000 */
[----:B------:R-:W-:-:S14]  /*32d50*/  DSETP.GEU.OR P0, PT, R12, 200, P0 ;  /* 0x406900000c00742a */ /* 0x000fdc000070e400 */
[----:B------:R-:W-:Y:S05]  /*32d60*/  @P0 BRA `(.L_x_4560) ;  /* 0x00000008003c0947 */ /* 0x000fea0003800000 */
[----:B------:R-:W-:Y:S01]  /*32d70*/  IMAD.MOV.U32 R28, RZ, RZ, 0x652b82fe ;  /* 0x652b82feff1c7424 */ /* 0x000fe200078e00ff */
[----:B------:R-:W-:Y:S01]  /*32d80*/  MOV R29, 0x3ff71547 ;  /* 0x3ff71547001d7802 */ /* 0x000fe20000000f00 */
[----:B------:R-:W-:Y:S01]  /*32d90*/  UMOV UR4, 0xfefa39ef ;  /* 0xfefa39ef00047882 */ /* 0x000fe20000000000 */
[----:B------:R-:W-:Y:S01]  /*32da0*/  UMOV UR5, 0x3fe62e42 ;  /* 0x3fe62e4200057882 */ /* 0x000fe20000000000 */
[----:B------:R-:W0:Y:S01]  /*32db0*/  MUFU.RCP64H R9, R23 ;  /* 0x0000001700097308 */ /* 0x000e220000001800 */
[----:B------:R-:W-:Y:S01]  /*32dc0*/  MOV R8, 0x1 ;  /* 0x0000000100087802 */ /* 0x000fe20000000f00 */
[----:B------:R-:W-:Y:S01]  /*32dd0*/  BSSY.RECONVERGENT B1, `(.L_x_4561) ;  /* 0x0000041000017945 */ /* 0x000fe20003800200 */
[----:B------:R-:W-:Y:S01]  /*32de0*/  DFMA R28, R20, R28, 6.75539944105574400000e+15 ;  /* 0x43380000141c742b */ /* 0x000fe2000000001c */
[----:B------:R-:W-:Y:S02]  /*32df0*/  FSETP.GEU.FTZ.AND P0, PT, |R21|, 4.1917929649353027344, PT ;  /* 0x4086232b1500780b */ /* 0x000fe40003f1e200 */
[----:B------:R-:W-:-:S05]  /*32e00*/  FSETP.GEU.AND P3, PT, |R3|, 6.5827683646048100446e-37, PT ;  /* 0x036000000300780b */ /* 0x000fca0003f6e200 */
[----:B------:R-:W-:Y:S02]  /*32e10*/  DADD R4, R28, -6.75539944105574400000e+15 ;  /* 0xc33800001c047429 */ /* 0x000fe40000000000 */
[----:B0-----:R-:W-:-:S06]  /*32e20*/  DFMA R10, -R22, R8, 1 ;  /* 0x3ff00000160a742b */ /* 0x001fcc0000000108 */
[----:B------:R-:W-:Y:S01]  /*32e30*/  DFMA R6, R4, -UR4, R20 ;  /* 0x8000000404067c2b */ /* 0x000fe20008000014 */
[----:B------:R-:W-:Y:S01]  /*32e40*/  UMOV UR4, 0x3b39803f ;  /* 0x3b39803f00047882 */ /* 0x000fe20000000000 */
[----:B------:R-:W-:Y:S01]  /*32e50*/  UMOV UR5, 0x3c7abc9e ;  /* 0x3c7abc9e00057882 */ /* 0x000fe20000000000 */
[----:B------:R-:W-:-:S05]  /*32e60*/  DFMA R10, R10, R10, R10 ;  /* 0x0000000a0a0a722b */ /* 0x000fca000000000a */
[----:B------:R-:W-:Y:S01]  /*32e70*/  DFMA R6, R4, -UR4, R6 ;  /* 0x8000000404067c2b */ /* 0x000fe20008000006 */
[----:B------:R-:W-:Y:S01]  /*32e80*/  UMOV UR4, 0x69ce2bdf ;  /* 0x69ce2bdf00047882 */ /* 0x000fe20000000000 */
[----:B------:R-:W-:Y:S01]  /*32e90*/  IMAD.MOV.U32 R4, RZ, RZ, -0x35dec16 ;  /* 0xfca213eaff047424 */ /* 0x000fe200078e00ff */
[----:B------:R-:W-:Y:S01]  /*32ea0*/  UMOV UR5, 0x3e5ade15 ;  /* 0x3e5ade1500057882 */ /* 0x000fe20000000000 */
[----:B------:R-:W-:Y:S01]  /*32eb0*/  IMAD.MOV.U32 R5, RZ, RZ, 0x3e928af3 ;  /* 0x3e928af3ff057424 */ /* 0x000fe200078e00ff */
[----:B------:R-:W-:-:S05]  /*32ec0*/  DFMA R10, R8, R10, R8 ;  /* 0x0000000a080a722b */ /* 0x000fca0000000008 */
[----:B------:R-:W-:Y:S01]  /*32ed0*/  DFMA R4, R6, UR4, R4 ;  /* 0x0000000406047c2b */ /* 0x000fe20008000004 */
[----:B------:R-:W-:Y:S01]  /*32ee0*/  UMOV UR4, 0x62401315 ;  /* 0x6240131500047882 */ /* 0x000fe20000000000 */
[----:B------:R-:W-:Y:S01]  /*32ef0*/  UMOV UR5, 0x3ec71dee ;  /* 0x3ec71dee00057882 */ /* 0x000fe20000000000 */
[----:B------:R-:W-:-:S05]  /*32f00*/  DFMA R8, -R22, R10, 1 ;  /* 0x3ff000001608742b */ /* 0x000fca000000010a */
[----:B------:R-:W-:Y:S01]  /*32f10*/  DFMA R4, R6, R4, UR4 ;  /* 0x0000000406047e2b */ /* 0x000fe20008000004 */
[----:B------:R-:W-:Y:S01]  /*32f20*/  UMOV UR4, 0x7c89eb71 ;  /* 0x7c89eb7100047882 */ /* 0x000fe20000000000 */
[----:B------:R-:W-:Y:S01]  /*32f30*/  UMOV UR5, 0x3efa0199 ;  /* 0x3efa019900057882 */ /* 0x000fe20000000000 */
[----:B------:R-:W-:-:S05]  /*32f40*/  DFMA R10, R10, R8, R10 ;  /* 0x000000080a0a722b */ /* 0x000fca000000000a */
[----:B------:R-:W-:Y:S01]  /*32f50*/  DFMA R4, R6, R4, UR4 ;  /* 0x0000000406047e2b */ /* 0x000fe20008000004 */
[----:B------:R-:W-:Y:S01]  /*32f60*/  UMOV UR4, 0x14761f65 ;  /* 0x14761f6500047882 */ /* 0x000fe20000000000 */
[----:B------:R-:W-:Y:S01]  /*32f70*/  UMOV UR5, 0x3f2a01a0 ;  /* 0x3f2a01a000057882 */ /* 0x000fe20000000000 */
[----:B------:R-:W-:-:S05]  /*32f80*/  DMUL R18, R2, R10 ;  /* 0x0000000a02127228 */ /* 0x000fca0000000000 */
[----:B------:R-:W-:Y:S01]  /*32f90*/  DFMA R4, R6, R4, UR4 ;  /* 0x0000000406047e2b */ /* 0x000fe20008000004 */
[----:B------:R-:W-:Y:S01]  /*32fa0*/  UMOV UR4, 0x1852b7af ;  /* 0x1852b7af00047882 */ /* 0x000fe20000000000 */
[----:B------:R-:W-:Y:S01]  /*32fb0*/  UMOV UR5, 0x3f56c16c ;  /* 0x3f56c16c00057882 */ /* 0x000fe20000000000 */
[----:B------:R-:W-:-:S05]  /*32fc0*/  DFMA R24, -R22, R18, R2 ;  /* 0x000000121618722b */ /* 0x000fca0000000102 */
        /* <DEDUP_REMOVED lines=12> */
[----:B------:R-:W-:Y:S02]  /*33090*/  DFMA R8, R6, R4, UR4 ;  /* 0x0000000406087e2b */ /* 0x000fe40008000004 */
[----:B------:R-:W-:-:S06]  /*330a0*/  DFMA R4, R10, R24, R18 ;  /* 0x000000180a04722b */ /* 0x000fcc0000000012 */
[----:B------:R-:W-:-:S04]  /*330b0*/  DFMA R8, R6, R8, 1 ;  /* 0x3ff000000608742b */ /* 0x000fc80000000008 */
[----:B------:R-:W-:-:S04]  /*330c0*/  FFMA R0, RZ, R23, R5 ;  /* 0x00000017ff007223 */ /* 0x000fc80000000005 */
[----:B------:R-:W-:Y:S01]  /*330d0*/  DFMA R6, R6, R8, 1 ;  /* 0x3ff000000606742b */ /* 0x000fe20000000008 */
[----:B------:R-:W-:-:S09]  /*330e0*/  FSETP.GT.AND P2, PT, |R0|, 1.469367938527859385e-39, PT ;  /* 0x001000000000780b */ /* 0x000fd20003f44200 */
        /* <DEDUP_REMOVED lines=15> */
.L_x_4562:
[----:B------:R-:W-:Y:S05]  /*331e0*/  BSYNC.RECONVERGENT B1 ;  /* 0x0000000000017941 */ /* 0x000fea0003800200 */
.L_x_4561:
[----:B------:R-:W-:Y:S04]  /*331f0*/  BSSY.RECONVERGENT B2, `(.L_x_4563) ;  /* 0x0000008000027945 */ /* 0x000fe80003800200 */
[----:B------:R-:W-:Y:S05]  /*33200*/  @P2 BRA P3, `(.L_x_4564) ;  /* 0x0000000000182947 */ /* 0x000fea0001800000 */
[----:B------:R-:W-:Y:S01]  /*33210*/  MOV R8, R22 ;  /* 0x0000001600087202 */ /* 0x000fe20000000f00 */
[----:B------:R-:W-:Y:S01]  /*33220*/  IMAD.MOV.U32 R9, RZ, RZ, R23 ;  /* 0x000000ffff097224 */ /* 0x000fe200078e0017 */
[----:B------:R-:W-:Y:S01]  /*33230*/  MOV R5, R3 ;  /* 0x0000000300057202 */ /* 0x000fe20000000f00 */
[----:B------:R-:W-:Y:S01]  /*33240*/  IMAD.MOV.U32 R4, RZ, RZ, R2 ;  /* 0x000000ffff047224 */ /* 0x000fe200078e0002 */
[----:B------:R-:W-:-:S07]  /*33250*/  MOV R0, 0x33270 ;  /* 0x0003327000007802 */ /* 0x000fce0000000f00 */
[----:B------:R-:W-:Y:S05]  /*33260*/  CALL.REL.NOINC `($__internal_15_$__cuda_sm20_div_rn_f64_full) ;  /* 0x0000037400a47944 */ /* 0x000fea0003c00000 */
.L_x_4564:
[----:B------:R-:W-:Y:S05]  /*33270*/  BSYNC.RECONVERGENT B2 ;  /* 0x0000000000027941 */ /* 0x000fea0003800200 */
.L_x_4563:
[----:B------:R-:W-:Y:S01]  /*33280*/  SHF.R.U32.HI R0, RZ, 0x14, R13 ;  /* 0x00000014ff007819 */ /* 0x000fe2000001160d */
[----:B------:R-:W-:Y:S01]  /*33290*/  DSETP.NEU.AND P2, PT, R4, RZ, PT ;  /* 0x000000ff0400722a */ /* 0x000fe20003f4d000 */
[----:B------:R-:W-:Y:S02]  /*332a0*/  BSSY.RECONVERGENT B1, `(.L_x_4565) ;  /* 0x0000021000017945 */ /* 0x000fe40003800200 */
[----:B------:R-:W-:-:S03]  /*332b0*/  LOP3.LUT R0, R0, 0x7ff, RZ, 0xc0, !PT ;  /* 0x000007ff00007812 */ /* 0x000fc600078ec0ff */
[----:B------:R-:W-:Y:S02]  /*332c0*/  ISETP.GE.OR P3, PT, R13, RZ, P2 ;  /* 0x000000ff0d00720c */ /* 0x000fe40001766670 */
[----:B------:R-:W-:-:S05]  /*332d0*/  VIADD R7, R0, 0xfffffc0c ;  /* 0xfffffc0c00077836 */ /* 0x000fca0000000000 */
[CC--:B------:R-:W-:Y:S01]  /*332e0*/  SHF.L.U32 R0, R12.reuse, R7.reuse, RZ ;  /* 0x000000070c007219 */ /* 0x0c0fe200000006ff */
[----:B------:R-:W-:Y:S01]  /*332f0*/  @!P2 IMAD.MOV.U32 R6, RZ, RZ, RZ ;  /* 0x000000ffff06a224 */ /* 0x000fe200078e00ff */
[----:B------:R-:W-:Y:S02]  /*33300*/  SHF.L.U64.HI R7, R12, R7, R13 ;  /* 0x000000070c077219 */ /* 0x000fe4000001020d */
[----:B------:R-:W-:-:S04]  /*33310*/  ISETP.NE.U32.AND P0, PT, R0, RZ, PT ;  /* 0x000000ff0000720c */ /* 0x000fc80003f05070 */
[----:B------:R-:W-:-:S04]  /*33320*/  ISETP.NE.AND.EX P0, PT, R7, -0x80000000, PT, P0 ;  /* 0x800000000700780c */ /* 0x000fc80003f05300 */
[----:B------:R-:W-:-:S09]  /*33330*/  PLOP3.LUT P1, PT, P0, PT, PT, 0x8, 0x80 ;  /* 0x000000000080781c */ /* 0x000fd2000072e170 */
[----:B------:R-:W-:-:S06]  /*33340*/  @!P2 DSETP.NEU.AND P1, PT, R14, 0.5, !P0 ;  /* 0x3fe000000e00a42a */ /* 0x000fcc000472d000 */
[----:B------:R-:W-:-:S04]  /*33350*/  @!P2 SEL R7, R5, RZ, P1 ;  /* 0x000000ff0507a207 */ /* 0x000fc80000800000 */
[----:B------:R-:W-:Y:S01]  /*33360*/  @!P3 LOP3.LUT R7, R7, 0x7ff00000, RZ, 0xfc, !PT ;  /* 0x7ff000000707b812 */ /* 0x000fe200078efcff */
[----:B------:R-:W-:Y:S06]  /*33370*/  @!P2 BRA `(.L_x_4566) ;  /* 0x00000000004ca947 */ /* 0x000fec0003800000 */
[----:B------:R-:W-:Y:S01]  /*33380*/  DADD R10, -RZ, |R4| ;  /* 0x00000000ff0a7229 */ /* 0x000fe20000000504 */
[----:B------:R-:W-:Y:S01]  /*33390*/  BSSY.RECONVERGENT B2, `(.L_x_4567) ;  /* 0x0000005000027945 */ /* 0x000fe20003800200 */
[----:B------:R-:W-:Y:S01]  /*333a0*/  MOV R6, R12 ;  /* 0x0000000c00067202 */ /* 0x000fe20000000f00 */
[----:B------:R-:W-:Y:S01]  /*333b0*/  IMAD.MOV.U32 R7, RZ, RZ, R13 ;  /* 0x000000ffff077224 */ /* 0x000fe200078e000d */
[----:B------:R-:W-:-:S07]  /*333c0*/  MOV R0, 0x333e0 ;  /* 0x000333e000007802 */ /* 0x000fce0000000f00 */
[----:B------:R-:W-:Y:S05]  /*333d0*/  CALL.REL.NOINC `($_ZN2at6native18elementwise_kernelILi128ELi4EZNS0_15gpu_kernel_implIN48_GLOBAL__N__08322988_15_IGammaKernel_cu_cb51a28d10CalcIgammaIdEEEEvRNS_18TensorIteratorBaseERKT_EUliE_EEviT1_$__internal_accurate_pow) ;  /* 0x0000037c00987944 */ /* 0x000fea0003c00000 */
[----:B------:R-:W-:Y:S05]  /*333e0*/  BSYNC.RECONVERGENT B2 ;  /* 0x0000000000027941 */ /* 0x000fea0003800200 */
.L_x_4567:
[----:B------:R-:W-:Y:S01]  /*333f0*/  IMAD.MOV.U32 R8, RZ, RZ, R11 ;  /* 0x000000ffff087224 */ /* 0x000fe200078e000b */
[----:B------:R-:W-:Y:S01]  /*33400*/  MOV R9, R10 ;  /* 0x0000000a00097202 */ /* 0x000fe20000000f00 */
[----:B------:R-:W0:Y:S01]  /*33410*/  FRND.F64.TRUNC R6, R12 ;  /* 0x0000000c00067313 */ /* 0x000e22000030d800 */
[----:B------:R-:W-:-:S04]  /*33420*/  ISETP.GE.AND P2, PT, R5, RZ, PT ;  /* 0x000000ff0500720c */ /* 0x000fc80003f46270 */
[----:B------:R-:W-:-:S10]  /*33430*/  DADD R8, -RZ, -R8 ;  /* 0x00000000ff087229 */ /* 0x000fd40000000908 */
[-C--:B------:R-:W-:Y:S01]  /*33440*/  FSEL R0, R8, R11.reuse, P1 ;  /* 0x0000000b08007208 */ /* 0x080fe20000800000 */
[----:B0-----:R-:W-:Y:S01]  /*33450*/  DSETP.NEU.AND P0, PT, R12, R6, PT ;  /* 0x000000060c00722a */ /* 0x001fe20003f0d000 */
[-C--:B------:R-:W-:Y:S02]  /*33460*/  FSEL R9, R9, R10.reuse, P1 ;  /* 0x0000000a09097208 */ /* 0x080fe40000800000 */
[----:B------:R-:W-:Y:S02]  /*33470*/  FSEL R6, R0, R11, !P2 ;  /* 0x0000000b00067208 */ /* 0x000fe40005000000 */
[----:B------:R-:W-:Y:S02]  /*33480*/  FSEL R7, R9, R10, !P2 ;  /* 0x0000000a09077208 */ /* 0x000fe40005000000 */
[----:B------:R-:W-:Y:S02]  /*33490*/  @!P2 FSEL R6, R6, RZ, !P0 ;  /* 0x000000ff0606a208 */ /* 0x000fe40004000000 */
[----:B------:R-:W-:-:S07]  /*334a0*/  @!P2 FSEL R7, R7, -QNAN , !P0 ;  /* 0xfff800000707a808 */ /* 0x000fce0004000000 */
.L_x_4566:
[----:B------:R-:W-:Y:S05]  /*334b0*/  BSYNC.RECONVERGENT B1 ;  /* 0x0000000000017941 */ /* 0x000fea0003800200 */
.L_x_4565:
[----:B------:R-:W-:Y:S01]  /*334c0*/  DADD R8, R12, R4 ;  /* 0x000000000c087229 */ /* 0x000fe20000000004 */
[----:B------:R-:W-:Y:S09]  /*334d0*/  BSSY.RECONVERGENT B1, `(.L_x_4568) ;  /* 0x0000012000017945 */ /* 0x000ff20003800200 */
[----:B------:R-:W-:-:S04]  /*334e0*/  LOP3.LUT R8, R9, 0x7ff00000, RZ, 0xc0, !PT ;  /* 0x7ff0000009087812 */ /* 0x000fc800078ec0ff */
[----:B------:R-:W-:-:S13]  /*334f0*/  ISETP.NE.AND P0, PT, R8, 0x7ff00000, PT ;  /* 0x7ff000000800780c */ /* 0x000fda0003f05270 */
[----:B------:R-:W-:Y:S05]  /*33500*/  @P0 BRA `(.L_x_4569) ;  /* 0x0000000000380947 */ /* 0x000fea0003800000 */
[----:B------:R-:W-:-:S14]  /*33510*/  DSETP.NAN.AND P0, PT, R4, R4, PT ;  /* 0x000000040400722a */ /* 0x000fdc0003f08000 */
[----:B------:R-:W-:Y:S01]  /*33520*/  @P0 DADD R6, R12, R4 ;  /* 0x000000000c060229 */ /* 0x000fe20000000004 */
[----:B------:R-:W-:Y:S10]  /*33530*/  @P0 BRA `(.L_x_4569) ;  /* 0x00000000002c0947 */ /* 0x000ff40003800000 */
[----:B------:R-:W-:-:S14]  /*33540*/  DSETP.NEU.AND P0, PT, |R4|, +INF , PT ;  /* 0x7ff000000400742a */ /* 0x000fdc0003f0d200 */
[----:B------:R-:W-:Y:S05]  /*33550*/  @P0 BRA `(.L_x_4569) ;  /* 0x0000000000240947 */ /* 0x000fea0003800000 */
[C---:B------:R-:W-:Y:S01]  /*33560*/  ISETP.GE.AND P0, PT, R13.reuse, RZ, PT ;  /* 0x000000ff0d00720c */ /* 0x040fe20003f06270 */
[----:B------:R-:W-:Y:S01]  /*33570*/  IMAD.MOV.U32 R6, RZ, RZ, RZ ;  /* 0x000000ffff067224 */ /* 0x000fe200078e00ff */
[----:B------:R-:W-:Y:S02]  /*33580*/  LOP3.LUT R0, R13, 0x7fffffff, RZ, 0xc0, !PT ;  /* 0x7fffffff0d007812 */ /* 0x000fe400078ec0ff */
[----:B------:R-:W-:Y:S02]  /*33590*/  SEL R7, RZ, 0x7ff00000, !P0 ;  /* 0x7ff00000ff077807 */ /* 0x000fe40004000000 */
[----:B------:R-:W-:Y:S02]  /*335a0*/  ISETP.GE.AND P2, PT, R5, RZ, PT ;  /* 0x000000ff0500720c */ /* 0x000fe40003f46270 */
[----:B------:R-:W-:Y:S01]  /*335b0*/  ISETP.NE.AND P0, PT, R0, 0x3fe00000, PT ;  /* 0x3fe000000000780c */ /* 0x000fe20003f05270 */
[----:B------:R-:W-:-:S05]  /*335c0*/  VIADD R0, R7, 0x80000000 ;  /* 0x8000000007007836 */ /* 0x000fca0000000000 */
[----:B------:R-:W-:-:S05]  /*335d0*/  SEL R0, R0, R7, P0 ;  /* 0x0000000700007207 */ /* 0x000fca0000000000 */
[----:B------:R-:W-:-:S07]  /*335e0*/  @!P2 SEL R7, R0, R7, P1 ;  /* 0x000000070007a207 */ /* 0x000fce0000800000 */
.L_x_4569:
[----:B------:R-:W-:Y:S05]  /*335f0*/  BSYNC.RECONVERGENT B1 ;  /* 0x0000000000017941 */ /* 0x000fea0003800200 */
.L_x_4568:
[----:B------:R-:W-:-:S06]  /*33600*/  DSETP.NEU.AND P0, PT, R4, 1, PT ;  /* 0x3ff000000400742a */ /* 0x000fcc0003f0d000 */
[----:B------:R-:W-:Y:S02]  /*33610*/  FSEL R4, R6, RZ, P0 ;  /* 0x000000ff06047208 */ /* 0x000fe40000000000 */
[----:B------:R-:W-:-:S06]  /*33620*/  FSEL R5, R7, 1.875, P0 ;  /* 0x3ff0000007057808 */ /* 0x000fcc0000000000 */
[----:B------:R-:W-:-:S08]  /*33630*/  DMUL R18, R18, R4 ;  /* 0x0000000412127228 */ /* 0x000fd00000000000 */
[----:B------:R-:W-:Y:S01]  /*33640*/  DMUL R26, R18, R26 ;  /* 0x0000001a121a7228 */ /* 0x000fe20000000000 */
[----:B------:R-:W-:Y:S10]  /*33650*/  BRA `(.L_x_4549) ;  /* 0x0000001000047947 */ /* 0x000ff40003800000 */
.L_x_4560:
[----:B------:R-:W0:Y:S01]  /*33660*/  MUFU.RCP64H R5, R23 ;  /* 0x0000001700057308 */ /* 0x000e220000001800 */
[----:B------:R-:W-:Y:S01]  /*33670*/  MOV R4, 0x1 ;  /* 0x0000000100047802 */ /* 0x000fe20000000f00 */
[----:B------:R-:W-:Y:S01]  /*33680*/  UMOV UR4, 0xb9800000 ;  /* 0xb980000000047882 */ /* 0x000fe20000000000 */
[----:B------:R-:W-:Y:S01]  /*33690*/  UMOV UR5, 0x40181945 ;  /* 0x4018194500057882 */ /* 0x000fe20000000000 */
[----:B------:R-:W-:Y:S01]  /*336a0*/  BSSY.RECONVERGENT B2, `(.L_x_4570) ;  /* 0x0000017000027945 */ /* 0x000fe20003800200 */
[----:B------:R-:W-:-:S08]  /*336b0*/  DADD R18, R18, -UR4 ;  /* 0x8000000412127e29 */ /* 0x000fd00008000000 */
[----:B------:R-:W-:Y:S02]  /*336c0*/  DADD R18, R18, 0.5 ;  /* 0x3fe0000012127429 */ /* 0x000fe40000000000 */
[----:B0-----:R-:W-:-:S08]  /*336d0*/  DFMA R6, -R22, R4, 1 ;  /* 0x3ff000001606742b */ /* 0x001fd00000000104 */
[----:B------:R-:W-:Y:S01]  /*336e0*/  FSETP.GEU.AND P1, PT, |R19|, 6.5827683646048100446e-37, PT ;  /* 0x036000001300780b */ /* 0x000fe20003f2e200 */
        /* <DEDUP_REMOVED lines=18> */
.L_x_4571:
[----:B------:R-:W-:Y:S05]  /*33810*/  BSYNC.RECONVERGENT B2 ;  /* 0x0000000000027941 */ /* 0x000fea0003800200 */
.L_x_4570:
[C---:B------:R-:W-:Y:S01]  /*33820*/  FSETP.GEU.FTZ.AND P0, PT, R15.reuse, 1.7916666269302368164, PT ;  /* 0x3fe555550f00780b */ /* 0x040fe20003f1e000 */
[----:B------:R-:W-:Y:S01]  /*33830*/  BSSY.RECONVERGENT B2, `(.L_x_4572) ;  /* 0x000008c000027945 */ /* 0x000fe20003800200 */
[----:B------:R-:W-:-:S04]  /*33840*/  FSETP.GT.FTZ.AND P1, PT, R15, -1.6999999284744262695, PT ;  /* 0xbfd999990f00780b */ /* 0x000fc80003f34000 */
[----:B------:R-:W-:-:S13]  /*33850*/  PLOP3.LUT P0, PT, P0, P1, PT, 0xf2, 0x2f ;  /* 0x00000000002f781c */ /* 0x000fda0000703e72 */
[----:B------:R-:W-:Y:S05]  /*33860*/  @P0 BRA `(.L_x_4573) ;  /* 0x0000000000d40947 */ /* 0x000fea0003800000 */
[----:B------:R-:W-:Y:S01]  /*33870*/  DADD R10, R14, 2 ;  /* 0x400000000e0a7429 */ /* 0x000fe20000000000 */
[----:B------:R-:W-:Y:S01]  /*33880*/  IMAD.MOV.U32 R4, RZ, RZ, 0x1 ;  /* 0x00000001ff047424 */ /* 0x000fe200078e00ff */
        /* <DEDUP_REMOVED lines=20> */
.L_x_4575:
[----:B------:R-:W-:Y:S05]  /*339d0*/  BSYNC.RECONVERGENT B4 ;  /* 0x0000000000047941 */ /* 0x000fea0003800200 */
.L_x_4574:
        /* <DEDUP_REMOVED lines=30> */
.L_x_4573:
[----:B------:R-:W-:Y:S01]  /*33bc0*/  DADD R4, R14, 1 ;  /* 0x3ff000000e047429 */ /* 0x000fe20000000000 */
        /* <DEDUP_REMOVED lines=76> */
.L_x_4577:
[----:B------:R-:W-:Y:S01]  /*34090*/  IMAD.MOV.U32 R4, RZ, RZ, 0x0 ;  /* 0x00000000ff047424 */ /* 0x000fe200078e00ff */
[----:B------:R-:W-:Y:S02]  /*340a0*/  MOV R5, 0x7ff00000 ;  /* 0x7ff0000000057802 */ /* 0x000fe40000000f00 */
[----:B------:R-:W-:-:S04]  /*340b0*/  LOP3.LUT P0, RZ, R7, 0x7fffffff, RZ, 0xc0, !PT ;  /* 0x7fffffff07ff7812 */ /* 0x000fc8000780c0ff */
[----:B------:R-:W-:-:S10]  /*340c0*/  DFMA R4, R6, R4, +INF ;  /* 0x7ff000000604742b */ /* 0x000fd40000000004 */
[----:B------:R-:W-:Y:S02]  /*340d0*/  FSEL R10, R4, RZ, P0 ;  /* 0x000000ff040a7208 */ /* 0x000fe40000000000 */
[----:B------:R-:W-:-:S07]  /*340e0*/  FSEL R11, R5, -QNAN , P0 ;  /* 0xfff00000050b7808 */ /* 0x000fce0000000000 */
.L_x_4576:
[----:B------:R-:W-:Y:S05]  /*340f0*/  BSYNC.RECONVERGENT B2 ;  /* 0x0000000000027941 */ /* 0x000fea0003800200 */
.L_x_4572:
[----:B------:R-:W0:Y:S01]  /*34100*/  MUFU.RCP64H R5, R23 ;  /* 0x0000001700057308 */ /* 0x000e220000001800 */
[----:B------:R-:W-:Y:S01]  /*34110*/  IMAD.MOV.U32 R4, RZ, RZ, 0x1 ;  /* 0x00000001ff047424 */ /* 0x000fe200078e00ff */
[----:B------:R-:W-:Y:S01]  /*34120*/  UMOV UR4, 0xb9800000 ;  /* 0xb980000000047882 */ /* 0x000fe20000000000 */
[----:B------:R-:W-:Y:S01]  /*34130*/  UMOV UR5, 0x40161945 ;  /* 0x4016194500057882 */ /* 0x000fe20000000000 */
[----:B------:R-:W-:Y:S01]  /*34140*/  BSSY.RECONVERGENT B2, `(.L_x_4578) ;  /* 0x0000015000027945 */ /* 0x000fe20003800200 */
[----:B------:R-:W-:Y:S02]  /*34150*/  DMUL R8, R2, -UR4 ;  /* 0x8000000402087c28 */ /* 0x000fe40008000000 */
[----:B------:R-:W-:-:S08]  /*34160*/  DADD R14, R10, -R14 ;  /* 0x000000000a0e7229 */ /* 0x000fd0000000080e */
[----:B------:R-:W-:Y:S01]  /*34170*/  FSETP.GEU.AND P1, PT, |R9|, 6.5827683646048100446e-37, PT ;  /* 0x036000000900780b */ /* 0x000fe20003f2e200 */
        /* <DEDUP_REMOVED lines=17> */
.L_x_4579:
[----:B------:R-:W-:Y:S05]  /*34290*/  BSYNC.RECONVERGENT B2 ;  /* 0x0000000000027941 */ /* 0x000fea0003800200 */
.L_x_4578:
[----:B------:R-:W-:Y:S01]  /*342a0*/  DFMA R14, R12, R14, R4 ;  /* 0x0000000e0c0e722b */ /* 0x000fe20000000004 */
        /* <DEDUP_REMOVED lines=58> */
.L_x_4581:
[----:B------:R-:W-:Y:S05]  /*34650*/  BSYNC.RECONVERGENT B1 ;  /* 0x0000000000017941 */ /* 0x000fea0003800200 */
.L_x_4580:
[----:B------:R-:W-:-:S11]  /*34660*/  DMUL R26, R4, R26 ;  /* 0x0000001a041a7228 */ /* 0x000fd60000000000 */
.L_x_4549:
[----:B------:R-:W-:Y:S05]  /*34670*/  BSYNC.RECONVERGENT B0 ;  /* 0x0000000000007941 */ /* 0x000fea0003800200 */
.L_x_4533:
[----:B------:R-:W-:Y:S01]  /*34680*/  DSETP.NEU.AND P0, PT, R26, RZ, PT ;  /* 0x000000ff1a00722a */ /* 0x000fe20003f0d000 */
[----:B------:R-:W-:-:S13]  /*34690*/  CS2R R4, SRZ ;  /* 0x0000000000047805 */ /* 0x000fda000001ff00 */
[----:B------:R-:W-:Y:S05]  /*346a0*/  @!P0 BRA `(.L_x_4253) ;  /* 0x0000000000f08947 */ /* 0x000fea0003800000 */
[----:B------:R-:W-:Y:S01]  /*346b0*/  BSSY.RECONVERGENT B0, `(.L_x_4582) ;  /* 0x0000026000007945 */ /* 0x000fe20003800200 */
[----:B------:R-:W-:Y:S01]  /*346c0*/  MOV R22, RZ ;  /* 0x000000ff00167202 */ /* 0x000fe20000000f00 */
[----:B------:R-:W-:Y:S01]  /*346d0*/  IMAD.MOV.U32 R14, RZ, RZ, 0x0 ;  /* 0x00000000ff0e7424 */ /* 0x000fe200078e00ff */
[----:B------:R-:W-:Y:S01]  /*346e0*/  MOV R18, R12 ;  /* 0x0000000c00127202 */ /* 0x000fe20000000f00 */
[----:B------:R-:W-:Y:S01]  /*346f0*/  IMAD.MOV.U32 R15, RZ, RZ, 0x3ff00000 ;  /* 0x3ff00000ff0f7424 */ /* 0x000fe200078e00ff */
[----:B------:R-:W-:Y:S01]  /*34700*/  MOV R21, 0x3ff00000 ;  /* 0x3ff0000000157802 */ /* 0x000fe20000000f00 */
[----:B------:R-:W-:Y:S02]  /*34710*/  IMAD.MOV.U32 R19, RZ, RZ, R13 ;  /* 0x000000ffff137224 */ /* 0x000fe400078e000d */
[----:B------:R-:W-:-:S07]  /*34720*/  IMAD.MOV.U32 R20, RZ, RZ, 0x0 ;  /* 0x00000000ff147424 */ /* 0x000fce00078e00ff */
.L_x_4585:
        /* <DEDUP_REMOVED lines=22> */
.L_x_4584:
[----:B------:R-:W-:Y:S05]  /*34890*/  BSYNC.RECONVERGENT B2 ;  /* 0x0000000000027941 */ /* 0x000fea0003800200 */
.L_x_4583:
[----:B------:R-:W-:Y:S01]  /*348a0*/  DMUL R14, R4, R14 ;  /* 0x0000000e040e7228 */ /* 0x000fe20000000000 */
[C---:B------:R-:W-:Y:S02]  /*348b0*/  ISETP.GE.U32.AND P0, PT, R22.reuse, 0x7cf, PT ;  /* 0x000007cf1600780c */ /* 0x040fe40003f06070 */
[----:B------:R-:W-:-:S05]  /*348c0*/  IADD3 R22, PT, PT, R22, 0x1, RZ ;  /* 0x0000000116167810 */ /* 0x000fca0007ffe0ff */
[----:B------:R-:W-:-:S08]  /*348d0*/  DADD R20, R14, R20 ;  /* 0x000000000e147229 */ /* 0x000fd00000000014 */
[----:B------:R-:W-:-:S08]  /*348e0*/  DMUL R4, R20, 1.1102230246251565404e-16 ;  /* 0x3ca0000014047828 */ /* 0x000fd00000000000 */
[----:B------:R-:W-:-:S14]  /*348f0*/  DSETP.GTU.AND P1, PT, R14, R4, PT ;  /* 0x000000040e00722a */ /* 0x000fdc0003f2c000 */
[----:B------:R-:W-:Y:S05]  /*34900*/  @!P0 BRA P1, `(.L_x_4585) ;  /* 0xfffffffc00888947 */ /* 0x000fea000083ffff */
[----:B------:R-:W-:Y:S05]  /*34910*/  BSYNC.RECONVERGENT B0 ;  /* 0x0000000000007941 */ /* 0x000fea0003800200 */
.L_x_4582:
[----:B------:R-:W0:Y:S01]  /*34920*/  MUFU.RCP64H R3, R13 ;  /* 0x0000000d00037308 */ /* 0x000e220000001800 */
[----:B------:R-:W-:Y:S01]  /*34930*/  IMAD.MOV.U32 R2, RZ, RZ, 0x1 ;  /* 0x00000001ff027424 */ /* 0x000fe200078e00ff */
[----:B------:R-:W-:-:S10]  /*34940*/  DMUL R20, R20, R26 ;  /* 0x0000001a14147228 */ /* 0x000fd40000000000 */
        /* <DEDUP_REMOVED lines=18> */
.L_x_4253:
[----:B------:R-:W-:Y:S05]  /*34a70*/  BSYNC.RECONVERGENT B3 ;  /* 0x0000000000037941 */ /* 0x000fea0003800200 */
.L_x_4252:
[----:B------:R-:W-:-:S04]  /*34a80*/  MOV R47, 0x0 ;  /* 0x00000000002f7802 */ /* 0x000fc80000000f00 */
[----:B------:R-:W-:Y:S05]  /*34a90*/  RET.REL.NODEC R46 `(_ZN2at6native18elementwise_kernelILi128ELi4EZNS0_15gpu_kernel_implIN48_GLOBAL__N__08322988_15_IGammaKernel_cu_cb51a28d10CalcIgammaIdEEEEvRNS_18TensorIteratorBaseERKT_EUliE_EEviT1_) ;  /* 0xfffffcb42e587950 */ /* 0x000fea0003c3ffff */
        .type           $_ZN2at6native18elementwise_kernelILi128ELi4EZNS0_15gpu_kernel_implIN48_GLOBAL__N__08322988_15_IGammaKernel_cu_cb51a28d10CalcIgammaIdEEEEvRNS_18TensorIteratorBaseERKT_EUliE_EEviT1_$_ZN46_INTERNAL_08322988_15_IGammaKernel_cu_cb51a28d48_GLOBAL__N__08322988_15_IGammaKernel_cu_cb51a28d12calc_igammacIdEET_S2_S2_,@function
        .size           $_ZN2at6native18elementwise_kernelILi128ELi4EZNS0_15gpu_kernel_implIN48_GLOBAL__N__08322988_15_IGammaKernel_cu_cb51a28d10CalcIgammaIdEEEEvRNS_18TensorIteratorBaseERKT_EUliE_EEviT1_$_ZN46_INTERNAL_08322988_15_IGammaKernel_cu_cb51a28d48_GLOBAL__N__08322988_15_IGammaKernel_cu_cb51a28d12calc_igammacIdEET_S2_S2_,($__internal_14_$__cuda_sm20_dblrcp_rn_slowpath_v3 - $_ZN2at6native18elementwise_kernelILi128ELi4EZNS0_15gpu_kernel_implIN48_GLOBAL__N__08322988_15_IGammaKernel_cu_cb51a28d10CalcIgammaIdEEEEvRNS_18TensorIteratorBaseERKT_EUliE_EEviT1_$_ZN46_INTERNAL_08322988_15_IGammaKernel_cu_cb51a28d48_GLOBAL__N__08322988_15_IGammaKernel_cu_cb51a28d12calc_igammacIdEET_S2_S2_)
$_ZN2at6native18elementwise_kernelILi128ELi4EZNS0_15gpu_kernel_implIN48_GLOBAL__N__08322988_15_IGammaKernel_cu_cb51a28d10CalcIgammaIdEEEEvRNS_18TensorIteratorBaseERKT_EUliE_EEviT1_$_ZN46_INTERNAL_08322988_15_IGammaKernel_cu_cb51a28d48_GLOBAL__N__08322988_15_IGammaKernel_cu_cb51a28d12calc_igammacIdEET_S2_S2_:
[----:B------:R-:W-:Y:S01]  /*34aa0*/  IMAD.MOV.U32 R14, RZ, RZ, R22 ;  /* 0x000000ffff0e7224 */ /* 0x000fe200078e0016 */
[----:B------:R-:W-:Y:S01]  /*34ab0*/  MOV R5, R2 ;  /* 0x0000000200057202 */ /* 0x000fe20000000f00 */
[----:B------:R-:W-:Y:S01]  /*34ac0*/  IMAD.MOV.U32 R15, RZ, RZ, R23 ;  /* 0x000000ffff0f7224 */ /* 0x000fe200078e0017 */
[----:B------:R-:W-:Y:S01]  /*34ad0*/  BSSY.RECONVERGENT B0, `(.L_x_4586) ;  /* 0x00035b4000007945 */ /* 0x000fe20003800200 */
[----:B------:R-:W-:Y:S01]  /*34ae0*/  IMAD.MOV.U32 R7, RZ, RZ, R3 ;  /* 0x000000ffff077224 */ /* 0x000fe200078e0003 */
[----:B------:R-:W-:Y:S01]  /*34af0*/  MOV R25, 0x7ff80000 ;  /* 0x7ff8000000197802 */ /* 0x000fe20000000f00 */
[----:B------:R-:W-:Y:S01]  /*34b00*/  IMAD.MOV.U32 R24, RZ, RZ, 0x0 ;  /* 0x00000000ff187424 */ /* 0x000fe200078e00ff */
[----:B------:R-:W-:Y:S01]  /*34b10*/  MOV R0, R15 ;  /* 0x0000000f00007202 */ /* 0x000fe20000000f00 */
[----:B------:R-:W-:-:S06]  /*34b20*/  DSETP.MIN.AND P0, P1, R14, R2, PT ;  /* 0x000000020e00722a */ /* 0x000fcc0003900000 */
[----:B------:R-:W-:Y:S01]  /*34b30*/  FSEL R9, R0, R7, P0 ;  /* 0x0000000700097208 */ /* 0x000fe20000000000 */
[----:B------:R-:W-:-:S05]  /*34b40*/  IMAD.MOV.U32 R0, RZ, RZ, R14 ;  /* 0x000000ffff007224 */ /* 0x000fca00078e000e */
[----:B------:R-:W-:Y:S02]  /*34b50*/  SEL R4, R0, R5, P0 ;  /* 0x0000000500047207 */ /* 0x000fe40000000000 */
[----:B------:R-:W-:-:S05]  /*34b60*/  @P1 LOP3.LUT R9, R7, 0x80000, RZ, 0xfc, !PT ;  /* 0x0008000007091812 */ /* 0x000fca00078efcff */
[----:B------:R-:W-:-:S06]  /*34b70*/  IMAD.MOV.U32 R5, RZ, RZ, R9 ;  /* 0x000000ffff057224 */ /* 0x000fcc00078e0009 */
[----:B------:R-:W-:-:S14]  /*34b80*/  DSETP.GEU.AND P0, PT, R4, RZ, PT ;  /* 0x000000ff0400722a */ /* 0x000fdc0003f0e000 */
[----:B------:R-:W-:Y:S05]  /*34b90*/  @!P0 BRA `(.L_x_4587) ;  /* 0x00000358009c8947 */ /* 0x000fea0003800000 */
[----:B------:R-:W-:-:S14]  /*34ba0*/  DSETP.NEU.AND P1, PT, R14, RZ, PT ;  /* 0x000000ff0e00722a */ /* 0x000fdc0003f2d000 */
[----:B------:R-:W-:Y:S01]  /*34bb0*/  @!P1 DSETP.GT.AND P0, PT, R2, RZ, PT ;  /* 0x000000ff0200922a */ /* 0x000fe20003f04000 */
[----:B------:R-:W-:-:S05]  /*34bc0*/  @!P1 IMAD.MOV.U32 R24, RZ, RZ, RZ ;  /* 0x000000ffff189224 */ /* 0x000fca00078e00ff */
[----:B------:R-:W-:Y:S01]  /*34bd0*/  @!P1 FSEL R25, RZ, +QNAN , P0 ;  /* 0x7ff80000ff199808 */ /* 0x000fe20000000000 */
[----:B------:R-:W-:Y:S07]  /*34be0*/  @!P1 BRA `(.L_x_4587) ;  /* 0x0000035800889947 */ /* 0x000fee0003800000 */
[----:B------:R-:W-:Y:S01]  /*34bf0*/  DSETP.NEU.AND P0, PT, R2, RZ, PT ;  /* 0x000000ff0200722a */ /* 0x000fe20003f0d000 */
[----:B------:R-:W-:Y:S01]  /*34c00*/  IMAD.MOV.U32 R24, RZ, RZ, 0x0 ;  /* 0x00000000ff187424 */ /* 0x000fe200078e00ff */
[----:B------:R-:W-:-:S12]  /*34c10*/  MOV R25, 0x3ff00000 ;  /* 0x3ff0000000197802 */ /* 0x000fd80000000f00 */
[----:B------:R-:W-:Y:S05]  /*34c20*/  @!P0 BRA `(.L_x_4587) ;  /* 0x0000035800788947 */ /* 0x000fea0003800000 */
[----:B------:R-:W-:Y:S01]  /*34c30*/  DSETP.NEU.AND P1, PT, |R14|, +INF , PT ;  /* 0x7ff000000e00742a */ /* 0x000fe20003f2d200 */
[----:B------:R-:W-:-:S13]  /*34c40*/  CS2R R24, SRZ ;  /* 0x0000000000187805 */ /* 0x000fda000001ff00 */
[----:B------:R-:W-:Y:S01]  /*34c50*/  @!P1 DSETP.NEU.AND P0, PT, |R2|, +INF , PT ;  /* 0x7ff000000200942a */ /* 0x000fe20003f0d200 */
[----:B------:R-:W-:Y:S02]  /*34c60*/  @!P1 IMAD.MOV.U32 R0, RZ, RZ, 0x3ff00000 ;  /* 0x3ff00000ff009424 */ /* 0x000fe400078e00ff */
[----:B------:R-:W-:-:S03]  /*34c70*/  @!P1 IMAD.MOV.U32 R24, RZ, RZ, RZ ;  /* 0x000000ffff189224 */ /* 0x000fc600078e00ff */
[----:B------:R-:W-:Y:S01]  /*34c80*/  @!P1 FSEL R25, R0, +QNAN , P0 ;  /* 0x7ff8000000199808 */ /* 0x000fe20000000000 */
[----:B------:R-:W-:Y:S07]  /*34c90*/  @!P1 BRA `(.L_x_4587) ;  /* 0x00000358005c9947 */ /* 0x000fee0003800000 */
[----:B------:R-:W-:-:S14]  /*34ca0*/  DSETP.NEU.AND P0, PT, |R2|, +INF , PT ;  /* 0x7ff000000200742a */ /* 0x000fdc0003f0d200 */
        /* <DEDUP_REMOVED lines=25> */
.L_x_4589:
[----:B------:R-:W-:Y:S05]  /*34e40*/  BSYNC.RECONVERGENT B2 ;  /* 0x0000000000027941 */ /* 0x000fea0003800200 */
.L_x_4588:
[----:B------:R-:W-:Y:S01]  /*34e50*/  UMOV UR4, 0x33333333 ;  /* 0x3333333300047882 */ /* 0x000fe20000000000 */
[----:B------:R-:W-:Y:S01]  /*34e60*/  UMOV UR5, 0x3fd33333 ;  /* 0x3fd3333300057882 */ /* 0x000fe20000000000 */
[----:B------:R-:W-:Y:S01]  /*34e70*/  VIADD R26, R1, 0x1450 ;  /* 0x00001450011a7836 */ /* 0x000fe20000000000 */
[----:B------:R-:W-:-:S06]  /*34e80*/  DSETP.GEU.AND P0, PT, R20, UR4, PT ;  /* 0x0000000414007e2a */ /* 0x000fcc000bf0e000 */
[----:B------:R-:W-:-:S06]  /*34e90*/  DSETP.GEU.OR P0, PT, R14, 200, P0 ;  /* 0x406900000e00742a */ /* 0x000fcc000070e400 */
[----:B------:R-:W-:-:S14]  /*34ea0*/  DSETP.LEU.OR P0, PT, R14, 20, P0 ;  /* 0x403400000e00742a */ /* 0x000fdc000070b400 */
[----:B------:R-:W-:Y:S05]  /*34eb0*/  @P0 BRA `(.L_x_4590) ;  /* 0x000000f000cc0947 */ /* 0x000fea0003800000 */
[----:B------:R-:W-:Y:S01]  /*34ec0*/  MOV R4, 0x55555555 ;  /* 0x5555555500047802 */ /* 0x000fe20000000f00 */
[----:B------:R-:W-:Y:S01]  /*34ed0*/  IMAD.MOV.U32 R5, RZ, RZ, -0x402aaaab ;  /* 0xbfd55555ff057424 */ /* 0x000fe200078e00ff */
[----:B------:R-:W-:Y:S01]  /*34ee0*/  MOV R7, 0x3fb55555 ;  /* 0x3fb5555500077802 */ /* 0x000fe20000000f00 */
        /* <DEDUP_REMOVED lines=1207> */
[----:B------:R-:W-:Y:S01]  /*39a60*/  STL.64 [R1+0x20b0], R24 ;  /* 0x0020b01801007387 */ /* 0x000fe20000100a00 */
[----:B-1----:R-:W-:-:S03]  /*39a70*/  DFMA R4, R32, R32, R32 ;  /* 0x000000202004722b */ /* 0x002fc60000000020 */
[----:B------:R0:W-:Y:S01]  /*39a80*/  STL.64 [R1+0x20b8], R10 ;  /* 0x0020b80a01007387 */ /* 0x0001e20000100a00 */
[----:B--2---:R-:W-:Y:S01]  /*39a90*/  MOV R22, 0xd4f69d94 ;  /* 0xd4f69d9400167802 */ /* 0x004fe20000000f00 */
[----:B------:R-:W-:Y:S02]  /*39aa0*/  IMAD.MOV.U32 R23, RZ, RZ, -0x40ff7efb ;  /* 0xbf008105ff177424 */ /* 0x000fe400078e00ff */
[----:B------:R1:W-:Y:S01]  /*39ab0*/  STL.64 [R1+0x20c8], R20 ;  /* 0x0020c81401007387 */ /* 0x0003e20000100a00 */
[----:B------:R-:W-:-:S03]  /*39ac0*/  DFMA R4, R30, R4, R30 ;  /* 0x000000041e04722b */ /* 0x000fc6000000001e */
[----:B------:R2:W-:Y:S01]  /*39ad0*/  STL.64 [R1+0x20d0], R28 ;  /* 0x0020d01c01007387 */ /* 0x0005e20000100a00 */
[----:B------:R-:W-:Y:S01]  /*39ae0*/  MOV R30, 0xe25cd11c ;  /* 0xe25cd11c001e7802 */ /* 0x000fe20000000f00 */
[----:B------:R-:W-:Y:S02]  /*39af0*/  IMAD.MOV.U32 R31, RZ, RZ, 0x3f5a4350 ;  /* 0x3f5a4350ff1f7424 */ /* 0x000fe400078e00ff */
[----:B------:R3:W-:Y:S01]  /*39b00*/  STL.64 [R1+0x20d8], R6 ;  /* 0x0020d80601007387 */ /* 0x0007e20000100a00 */
[----:B0-----:R-:W-:Y:S01]  /*39b10*/  IMAD.MOV.U32 R10, RZ, RZ, 0x7a744982 ;  /* 0x7a744982ff0a7424 */ /* 0x001fe200078e00ff */
[----:B------:R-:W-:Y:S01]  /*39b20*/  MOV R11, 0x3fb72bb4 ;  /* 0x3fb72bb4000b7802 */ /* 0x000fe20000000f00 */
[----:B------:R-:W-:Y:S01]  /*39b30*/  IMAD.MOV.U32 R24, RZ, RZ, 0x3cf8dfb4 ;  /* 0x3cf8dfb4ff187424 */ /* 0x000fe200078e00ff */
[----:B------:R0:W-:Y:S01]  /*39b40*/  STL.64 [R1+0x20e0], R8 ;  /* 0x0020e00801007387 */ /* 0x0001e20000100a00 */
[----:B-1----:R-:W-:Y:S01]  /*39b50*/  IMAD.MOV.U32 R20, RZ, RZ, -0x442fe938 ;  /* 0xbbd016c8ff147424 */ /* 0x002fe200078e00ff */
[----:B------:R-:W-:Y:S01]  /*39b60*/  MOV R21, 0x3e92a46f ;  /* 0x3e92a46f00157802 */ /* 0x000fe20000000f00 */
[----:B------:R-:W-:Y:S01]  /*39b70*/  IMAD.MOV.U32 R25, RZ, RZ, -0x40483c5f ;  /* 0xbfb7c3a1ff197424 */ /* 0x000fe200078e00ff */
[----:B------:R1:W-:Y:S01]  /*39b80*/  STL.64 [R1+0x2100], R12 ;  /* 0x0021000c01007387 */ /* 0x0003e20000100a00 */
[----:B--2---:R-:W-:-:S02]  /*39b90*/  IMAD.MOV.U32 R28, RZ, RZ, 0x1cad78b9 ;  /* 0x1cad78b9ff1c7424 */ /* 0x004fc400078e00ff */
[----:B------:R-:W-:Y:S01]  /*39ba0*/  IMAD.MOV.U32 R29, RZ, RZ, -0x406e5b61 ;  /* 0xbf91a49fff1d7424 */ /* 0x000fe200078e00ff */
[----:B---3--:R-:W-:Y:S01]  /*39bb0*/  MOV R6, 0xfa0aa57b ;  /* 0xfa0aa57b00067802 */ /* 0x008fe20000000f00 */
[----:B------:R-:W-:Y:S01]  /*39bc0*/  IMAD.MOV.U32 R7, RZ, RZ, 0x3f8d0bef ;  /* 0x3f8d0befff077424 */ /* 0x000fe200078e00ff */
[----:B------:R2:W-:Y:S01]  /*39bd0*/  STL.64 [R1+0x20f0], R10 ;  /* 0x0020f00a01007387 */ /* 0x0005e20000100a00 */
[----:B0-----:R-:W-:Y:S01]  /*39be0*/  IMAD.MOV.U32 R8, RZ, RZ, 0x69432cef ;  /* 0x69432cefff087424 */ /* 0x001fe200078e00ff */
[----:B------:R-:W-:Y:S02]  /*39bf0*/  MOV R9, 0xbf77067b ;  /* 0xbf77067b00097802 */ /* 0x000fe40000000f00 */
[----:B------:R0:W-:Y:S01]  /*39c00*/  STL.64 [R1+0x2108], R20 ;  /* 0x0021081401007387 */ /* 0x0001e20000100a00 */
[----:B-1----:R-:W-:Y:S02]  /*39c10*/  IMAD.MOV.U32 R12, RZ, RZ, 0xc4df7f1 ;  /* 0x0c4df7f1ff0c7424 */ /* 0x002fe400078e00ff */
[----:B------:R-:W-:Y:S01]  /*39c20*/  IMAD.MOV.U32 R13, RZ, RZ, 0x3f3adee2 ;  /* 0x3f3adee2ff0d7424 */ /* 0x000fe200078e00ff */
[----:B------:R1:W-:Y:S01]  /*39c30*/  STL.64 [R1+0x2118], R6 ;  /* 0x0021180601007387 */ /* 0x0003e20000100a00 */
[----:B--2---:R-:W-:-:S03]  /*39c40*/  IMAD.MOV.U32 R10, RZ, RZ, 0x3c40f6a ;  /* 0x03c40f6aff0a7424 */ /* 0x004fc600078e00ff */
[----:B------:R2:W-:Y:S01]  /*39c50*/  STL.64 [R1+0x2120], R8 ;  /* 0x0021200801007387 */ /* 0x0005e20000100a00 */
[----:B------:R-:W-:Y:S02]  /*39c60*/  MOV R11, 0xbf53043d ;  /* 0xbf53043d000b7802 */ /* 0x000fe40000000f00 */
[----:B0-----:R-:W-:Y:S01]  /*39c70*/  MOV R20, 0x6a382e07 ;  /* 0x6a382e0700147802 */ /* 0x001fe20000000f00 */
[----:B------:R-:W-:Y:S01]  /*39c80*/  IMAD.MOV.U32 R21, RZ, RZ, 0x3db43183 ;  /* 0x3db43183ff157424 */ /* 0x000fe200078e00ff */
[----:B------:R0:W-:Y:S01]  /*39c90*/  STL.64 [R1+0x2140], R12 ;  /* 0x0021400c01007387 */ /* 0x0001e20000100a00 */
[----:B-1----:R-:W-:Y:S01]  /*39ca0*/  MOV R6, 0x909bc462 ;  /* 0x909bc46200067802 */ /* 0x002fe20000000f00 */
[----:B------:R-:W-:Y:S02]  /*39cb0*/  IMAD.MOV.U32 R7, RZ, RZ, -0x410a3a9c ;  /* 0xbef5c564ff077424 */ /* 0x000fe400078e00ff */
[----:B------:R1:W-:Y:S01]  /*39cc0*/  STL.64 [R1+0x2138], R10 ;  /* 0x0021380a01007387 */ /* 0x0003e20000100a00 */
[----:B--2---:R-:W-:Y:S01]  /*39cd0*/  IMAD.MOV.U32 R8, RZ, RZ, 0x3b45ff81 ;  /* 0x3b45ff81ff087424 */ /* 0x004fe200078e00ff */
[----:B------:R-:W-:-:S02]  /*39ce0*/  MOV R9, 0xbd409d91 ;  /* 0xbd409d9100097802 */ /* 0x000fc40000000f00 */
[----:B------:R2:W-:Y:S01]  /*39cf0*/  STL.64 [R1+0x2148], R20 ;  /* 0x0021481401007387 */ /* 0x0005e20000100a00 */
[----:B0-----:R-:W-:-:S03]  /*39d00*/  IMAD.MOV.U32 R12, RZ, RZ, -0xa078040 ;  /* 0xf5f87fc0ff0c7424 */ /* 0x001fc600078e00ff */
[----:B------:R0:W-:Y:S01]  /*39d10*/  STL.64 [R1+0x2160], R6 ;  /* 0x0021600601007387 */ /* 0x0001e20000100a00 */
[----:B------:R-:W-:Y:S01]  /*39d20*/  IMAD.MOV.U32 R13, RZ, RZ, 0x3cc5a9a2 ;  /* 0x3cc5a9a2ff0d7424 */ /* 0x000fe200078e00ff */
[----:B-1----:R-:W-:Y:S01]  /*39d30*/  MOV R10, 0xfc6f6d3d ;  /* 0xfc6f6d3d000a7802 */ /* 0x002fe20000000f00 */
[----:B------:R-:W-:Y:S01]  /*39d40*/  IMAD.MOV.U32 R11, RZ, RZ, -0x4139f83b ;  /* 0xbec607c5ff0b7424 */ /* 0x000fe200078e00ff */
[----:B------:R1:W-:Y:S01]  /*39d50*/  STL.64 [R1+0x2168], R8 ;  /* 0x0021680801007387 */ /* 0x0003e20000100a00 */
[----:B--2---:R-:W-:Y:S01]  /*39d60*/  MOV R20, 0x66be9669 ;  /* 0x66be966900147802 */ /* 0x004fe20000000f00 */
[----:B------:R-:W-:Y:S02]  /*39d70*/  IMAD.MOV.U32 R21, RZ, RZ, -0x417c3ae7 ;  /* 0xbe83c519ff157424 */ /* 0x000fe400078e00ff */
[----:B------:R2:W-:Y:S01]  /*39d80*/  STL.64 [R1+0x2188], R12 ;  /* 0x0021880c01007387 */ /* 0x0005e20000100a00 */
[----:B0-----:R-:W-:Y:S02]  /*39d90*/  IMAD.MOV.U32 R6, RZ, RZ, 0x48e4f389 ;  /* 0x48e4f389ff067424 */ /* 0x001fe400078e00ff */
        /* <DEDUP_REMOVED lines=8> */
[----:B0-----:R-:W-:-:S03]  /*39e20*/  IMAD.MOV.U32 R10, RZ, RZ, -0x359d8d2a ;  /* 0xca6272d6ff0a7424 */ /* 0x001fc600078e00ff */
[----:B------:R0:W-:Y:S01]  /*39e30*/  STL.64 [R1+0x21b0], R8 ;  /* 0x0021b00801007387 */ /* 0x0001e20000100a00 */
[----:B------:R-:W-:Y:S01]  /*39e40*/  IMAD.MOV.U32 R11, RZ, RZ, 0x3fd10cd9 ;  /* 0x3fd10cd9ff0b7424 */ /* 0x000fe200078e00ff */
[----:B-1----:R-:W-:Y:S01]  /*39e50*/  MOV R20, 0x182c4e01 ;  /* 0x182c4e0100147802 */ /* 0x002fe20000000f00 */
[----:B------:R-:W-:Y:S01]  /*39e60*/  IMAD.MOV.U32 R21, RZ, RZ, -0x405337f1 ;  /* 0xbfacc80fff157424 */ /* 0x000fe200078e00ff */
[----:B------:R1:W-:Y:S01]  /*39e70*/  STL.64 [R1+0x21c8], R12 ;  /* 0x0021c80c01007387 */ /* 0x0003e20000100a00 */
[----:B--2---:R-:W-:Y:S01]  /*39e80*/  IMAD.MOV.U32 R6, RZ, RZ, -0x2c454e17 ;  /* 0xd3bab1e9ff067424 */ /* 0x004fe200078e00ff */
[----:B------:R-:W-:Y:S02]  /*39e90*/  MOV R7, 0xbe8787c7 ;  /* 0xbe8787c700077802 */ /* 0x000fe40000000f00 */
[----:B------:R2:W-:Y:S01]  /*39ea0*/  STL.64 [R1+0x2130], R30 ;  /* 0x0021301e01007387 */ /* 0x0005e20000100a00 */
[----:B0-----:R-:W-:Y:S01]  /*39eb0*/  MOV R8, 0x4f7ffc6f ;  /* 0x4f7ffc6f00087802 */ /* 0x001fe20000000f00 */
[----:B------:R-:W-:-:S02]  /*39ec0*/  IMAD.MOV.U32 R9, RZ, RZ, -0x4071191d ;  /* 0xbf8ee6e3ff097424 */ /* 0x000fc400078e00ff */
[----:B------:R0:W-:Y:S01]  /*39ed0*/  STL.64 [R1+0x20e8], R22 ;  /* 0x0020e81601007387 */ /* 0x0001e20000100a00 */
[----:B-1----:R-:W-:Y:S01]  /*39ee0*/  MOV R12, 0xf755a2c9 ;  /* 0xf755a2c9000c7802 */ /* 0x002fe20000000f00 */
[----:B------:R-:W-:Y:S02]  /*39ef0*/  IMAD.MOV.U32 R13, RZ, RZ, -0x40a6e001 ;  /* 0xbf591fffff0d7424 */ /* 0x000fe400078e00ff */
[----:B------:R1:W-:Y:S01]  /*39f00*/  STL.64 [R1+0x21b8], R10 ;  /* 0x0021b80a01007387 */ /* 0x0003e20000100a00 */
[----:B--2---:R-:W-:Y:S01]  /*39f10*/  IMAD.MOV.U32 R30, RZ, RZ, -0x458bb1e4 ;  /* 0xba744e1cff1e7424 */ /* 0x004fe200078e00ff */
[----:B------:R-:W-:Y:S02]  /*39f20*/  MOV R31, 0x3eab1a24 ;  /* 0x3eab1a24001f7802 */ /* 0x000fe40000000f00 */
[----:B------:R2:W-:Y:S01]  /*39f30*/  STL.64 [R1+0x21d8], R20 ;  /* 0x0021d81401007387 */ /* 0x0005e20000100a00 */
[----:B0-----:R-:W-:-:S03]  /*39f40*/  IMAD.MOV.U32 R22, RZ, RZ, -0x4ddbedfe ;  /* 0xb2241202ff167424 */ /* 0x001fc600078e00ff */
[----:B------:R0:W-:Y:S01]  /*39f50*/  STL.64 [R1+0x21e0], R6 ;  /* 0x0021e00601007387 */ /* 0x0001e20000100a00 */
[----:B------:R-:W-:Y:S02]  /*39f60*/  IMAD.MOV.U32 R23, RZ, RZ, -0x41db6b2d ;  /* 0xbe2494d3ff177424 */ /* 0x000fe400078e00ff */
[----:B-1----:R-:W-:Y:S01]  /*39f70*/  IMAD.MOV.U32 R10, RZ, RZ, -0x793f6ca ;  /* 0xf86c0936ff0a7424 */ /* 0x002fe200078e00ff */
[----:B------:R1:W-:Y:S01]  /*39f80*/  STL.64 [R1+0x21f0], R8 ;  /* 0x0021f00801007387 */ /* 0x0003e20000100a00 */
[----:B------:R-:W-:Y:S02]  /*39f90*/  IMAD.MOV.U32 R11, RZ, RZ, 0x3e123fc5 ;  /* 0x3e123fc5ff0b7424 */ /* 0x000fe400078e00ff */
[----:B--2---:R-:W-:Y:S01]  /*39fa0*/  IMAD.MOV.U32 R20, RZ, RZ, 0x172c9899 ;  /* 0x172c9899ff147424 */ /* 0x004fe200078e00ff */
[----:B------:R2:W-:Y:S01]  /*39fb0*/  STL.64 [R1+0x2208], R12 ;  /* 0x0022080c01007387 */ /* 0x0005e20000100a00 */
[----:B------:R-:W-:Y:S02]  /*39fc0*/  IMAD.MOV.U32 R21, RZ, RZ, -0x40c781ef ;  /* 0xbf387e11ff157424 */ /* 0x000fe400078e00ff */
[----:B0-----:R-:W-:Y:S01]  /*39fd0*/  IMAD.MOV.U32 R6, RZ, RZ, -0x13909c81 ;  /* 0xec6f637fff067424 */ /* 0x001fe200078e00ff */
[----:B------:R-:W-:Y:S01]  /*39fe0*/  MOV R7, 0x3f1616d5 ;  /* 0x3f1616d500077802 */ /* 0x000fe20000000f00 */
[----:B------:R0:W-:Y:S01]  /*39ff0*/  STL.64 [R1+0x2180], R30 ;  /* 0x0021801e01007387 */ /* 0x0001e20000100a00 */
[----:B-1----:R-:W-:-:S03]  /*3a000*/  IMAD.MOV.U32 R8, RZ, RZ, -0x24814352 ;  /* 0xdb7ebcaeff087424 */ /* 0x002fc600078e00ff */
[----:B------:R1:W-:Y:S01]  /*3a010*/  STL.64 [R1+0x20f8], R24 ;  /* 0x0020f81801007387 */ /* 0x0003e20000100a00 */
[----:B------:R-:W-:Y:S01]  /*3a020*/  IMAD.MOV.U32 R9, RZ, RZ, -0x40f315cd ;  /* 0xbf0cea33ff097424 */ /* 0x000fe200078e00ff */
[----:B--2---:R-:W-:Y:S01]  /*3a030*/  MOV R12, 0xd57a6a06 ;  /* 0xd57a6a06000c7802 */ /* 0x004fe20000000f00 */
[----:B------:R-:W-:Y:S01]  /*3a040*/  IMAD.MOV.U32 R13, RZ, RZ, 0x3ec257a6 ;  /* 0x3ec257a6ff0d7424 */ /* 0x000fe200078e00ff */
[----:B------:R2:W-:Y:S01]  /*3a050*/  STL.64 [R1+0x2110], R28 ;  /* 0x0021101c01007387 */ /* 0x0005e20000100a00 */
[----:B0-----:R-:W-:-:S03]  /*3a060*/  IMAD.MOV.U32 R30, RZ, RZ, 0x4744ccfb ;  /* 0x4744ccfbff1e7424 */ /* 0x001fc600078e00ff */
[----:B------:R0:W-:Y:S01]  /*3a070*/  STL.64 [R1+0x2128], R22 ;  /* 0x0021281601007387 */ /* 0x0001e20000100a00 */
[----:B------:R-:W-:Y:S02]  /*3a080*/  IMAD.MOV.U32 R31, RZ, RZ, 0x3fc056ba ;  /* 0x3fc056baff1f7424 */ /* 0x000fe400078e00ff */
[----:B-1----:R-:W-:Y:S01]  /*3a090*/  IMAD.MOV.U32 R24, RZ, RZ, -0x35cf944b ;  /* 0xca306bb5ff187424 */ /* 0x002fe200078e00ff */
[----:B------:R1:W-:Y:S01]  /*3a0a0*/  STL.64 [R1+0x2200], R10 ;  /* 0x0022000a01007387 */ /* 0x0003e20000100a00 */
[----:B------:R-:W-:-:S03]  /*3a0b0*/  MOV R25, 0xbf191fff ;  /* 0xbf191fff00197802 */ /* 0x000fc60000000f00 */
[----:B------:R3:W-:Y:S01]  /*3a0c0*/  STL.64 [R1+0x2218], R20 ;  /* 0x0022181401007387 */ /* 0x0007e20000100a00 */
[----:B--2---:R-:W-:Y:S02]  /*3a0d0*/  IMAD.MOV.U32 R28, RZ, RZ, 0x7c4544c3 ;  /* 0x7c4544c3ff1c7424 */ /* 0x004fe400078e00ff */
[----:B------:R-:W-:Y:S01]  /*3a0e0*/  IMAD.MOV.U32 R29, RZ, RZ, 0x3f10af03 ;  /* 0x3f10af03ff1d7424 */ /* 0x000fe200078e00ff */
[----:B------:R2:W-:Y:S01]  /*3a0f0*/  STL.64 [R1+0x2228], R6 ;  /* 0x0022280601007387 */ /* 0x0005e20000100a00 */
[----:B0-----:R-:W-:Y:S02]  /*3a100*/  IMAD.MOV.U32 R22, RZ, RZ, 0x539275a7 ;  /* 0x539275a7ff167424 */ /* 0x001fe400078e00ff */
[----:B------:R-:W-:Y:S01]  /*3a110*/  IMAD.MOV.U32 R23, RZ, RZ, 0x3ed1abde ;  /* 0x3ed1abdeff177424 */ /* 0x000fe200078e00ff */
[----:B-1----:R-:W-:Y:S01]  /*3a120*/  MOV R11, 0x3d25dbb1 ;  /* 0x3d25dbb1000b7802 */ /* 0x002fe20000000f00 */
        /* <DEDUP_REMOVED lines=12> */
[----:B------:R1:W-:Y:S01]  /*3a1f0*/  STL.64 [R1+0x2158], R28 ;  /* 0x0021581c01007387 */ /* 0x0003e20000100a00 */
[----:B------:R-:W-:Y:S01]  /*3a200*/  IMAD.MOV.U32 R13, RZ, RZ, -0x402337f4 ;  /* 0xbfdcc80cff0d7424 */ /* 0x000fe200078e00ff */
[----:B--2---:R-:W-:Y:S01]  /*3a210*/  MOV R30, 0x9ec22641 ;  /* 0x9ec22641001e7802 */ /* 0x004fe20000000f00 */
[----:B------:R-:W-:Y:S01]  /*3a220*/  IMAD.MOV.U32 R31, RZ, RZ, -0x4262e5d2 ;  /* 0xbd9d1a2eff1f7424 */ /* 0x000fe200078e00ff */
[----:B------:R2:W-:Y:S01]  /*3a230*/  STL.64 [R1+0x2170], R22 ;  /* 0x0021701601007387 */ /* 0x0005e20000100a00 */
[----:B0-----:R-:W-:-:S03]  /*3a240*/  IMAD.MOV.U32 R24, RZ, RZ, -0x3bccff5e ;  /* 0xc43300a2ff187424 */ /* 0x001fc600078e00ff */
[----:B------:R0:W-:Y:S01]  /*3a250*/  STL.64 [R1+0x2240], R10 ;  /* 0x0022400a01007387 */ /* 0x0001e20000100a00 */
[----:B------:R-:W-:Y:S02]  /*3a260*/  MOV R25, 0xbfc997cf ;  /* 0xbfc997cf00197802 */ /* 0x000fe40000000f00 */
[----:B-1----:R-:W-:Y:S01]  /*3a270*/  MOV R28, 0xb67ecf48 ;  /* 0xb67ecf48001c7802 */ /* 0x002fe20000000f00 */
[----:B------:R1:W-:Y:S01]  /*3a280*/  STL.64 [R1+0x2258], R20 ;  /* 0x0022581401007387 */ /* 0x0003e20000100a00 */
[----:B------:R-:W-:-:S03]  /*3a290*/  IMAD.MOV.U32 R29, RZ, RZ, 0x3fd75748 ;  /* 0x3fd75748ff1d7424 */ /* 0x000fc600078e00ff */
[----:B------:R3:W-:Y:S01]  /*3a2a0*/  STL.64 [R1+0x2268], R6 ;  /* 0x0022680601007387 */ /* 0x0007e20000100a00 */
[----:B--2---:R-:W-:Y:S01]  /*3a2b0*/  MOV R22, 0xea4a1955 ;  /* 0xea4a195500167802 */ /* 0x004fe20000000f00 */
[----:B------:R-:W-:Y:S01]  /*3a2c0*/  IMAD.MOV.U32 R23, RZ, RZ, 0x3f01d889 ;  /* 0x3f01d889ff177424 */ /* 0x000fe200078e00ff */
[----:B0-----:R-:W-:Y:S01]  /*3a2d0*/  MOV R10, 0x127046e4 ;  /* 0x127046e4000a7802 */ /* 0x001fe20000000f00 */
[----:B------:R-:W-:Y:S01]  /*3a2e0*/  IMAD.MOV.U32 R11, RZ, RZ, -0x401588c4 ;  /* 0xbfea773cff0b7424 */ /* 0x000fe200078e00ff */
[----:B------:R0:W-:Y:S01]  /*3a2f0*/  STL.64 [R1+0x2278], R8 ;  /* 0x0022780801007387 */ /* 0x0001e20000100a00 */
[----:B-1----:R-:W-:Y:S01]  /*3a300*/  IMAD.MOV.U32 R20, RZ, RZ, 0x41653f05 ;  /* 0x41653f05ff147424 */ /* 0x002fe200078e00ff */
[----:B------:R-:W-:Y:S02]  /*3a310*/  MOV R21, 0x3fc89f1e ;  /* 0x3fc89f1e00157802 */ /* 0x000fe40000000f00 */
[----:B------:R1:W-:Y:S01]  /*3a320*/  STL.64 [R1+0x2290], R12 ;  /* 0x0022900c01007387 */ /* 0x0003e20000100a00 */
[----:B---3--:R-:W-:-:S02]  /*3a330*/  IMAD.MOV.U32 R6, RZ, RZ, 0x2bd4a5fe ;  /* 0x2bd4a5feff067424 */ /* 0x008fc400078e00ff */
[----:B------:R-:W-:Y:S01]  /*3a340*/  IMAD.MOV.U32 R7, RZ, RZ, -0x403ac144 ;  /* 0xbfc53ebcff077424 */ /* 0x000fe200078e00ff */
        /* <DEDUP_REMOVED lines=17> */
[----:B--2---:R-:W-:Y:S01]  /*3a460*/  IMAD.MOV.U32 R22, RZ, RZ, -0x4ab40e33 ;  /* 0xb54bf1cdff167424 */ /* 0x004fe200078e00ff */
[----:B------:R-:W-:Y:S02]  /*3a470*/  MOV R23, 0x3f51b9f3 ;  /* 0x3f51b9f300177802 */ /* 0x000fe40000000f00 */
[----:B0-----:R-:W-:Y:S01]  /*3a480*/  MOV R10, 0x78d507d5 ;  /* 0x78d507d5000a7802 */ /* 0x001fe20000000f00 */
[----:B------:R-:W-:Y:S01]  /*3a490*/  IMAD.MOV.U32 R11, RZ, RZ, 0x3f909e54 ;  /* 0x3f909e54ff0b7424 */ /* 0x000fe200078e00ff */
[----:B------:R0:W-:Y:S01]  /*3a4a0*/  STL.64 [R1+0x22b8], R8 ;  /* 0x0022b80801007387 */ /* 0x0001e20000100a00 */
[----:B-1----:R-:W-:Y:S01]  /*3a4b0*/  MOV R20, 0xa9bf8951 ;  /* 0xa9bf895100147802 */ /* 0x002fe20000000f00 */
[----:B------:R-:W-:Y:S02]  /*3a4c0*/  IMAD.MOV.U32 R21, RZ, RZ, 0x3f58d9b0 ;  /* 0x3f58d9b0ff157424 */ /* 0x000fe400078e00ff */
[----:B------:R1:W-:Y:S01]  /*3a4d0*/  STL.64 [R1+0x22d0], R12 ;  /* 0x0022d00c01007387 */ /* 0x0003e20000100a00 */
[----:B---3--:R-:W-:-:S02]  /*3a4e0*/  IMAD.MOV.U32 R6, RZ, RZ, -0x712e25fa ;  /* 0x8ed1da06ff067424 */ /* 0x008fc400078e00ff */
[----:B------:R-:W-:Y:S01]  /*3a4f0*/  IMAD.MOV.U32 R7, RZ, RZ, 0x3f374a77 ;  /* 0x3f374a77ff077424 */ /* 0x000fe200078e00ff */
[----:B------:R2:W-:Y:S01]  /*3a500*/  STL.64 [R1+0x2270], R30 ;  /* 0x0022701e01007387 */ /* 0x0005e20000100a00 */
[----:B0-----:R-:W-:Y:S01]  /*3a510*/  MOV R8, 0x664ed58b ;  /* 0x664ed58b00087802 */ /* 0x001fe20000000f00 */
[----:B------:R-:W-:Y:S02]  /*3a520*/  IMAD.MOV.U32 R9, RZ, RZ, 0x3d6cbf45 ;  /* 0x3d6cbf45ff097424 */ /* 0x000fe400078e00ff */
[----:B------:R0:W-:Y:S01]  /*3a530*/  STL.64 [R1+0x21e8], R24 ;  /* 0x0021e81801007387 */ /* 0x0001e20000100a00 */
[----:B-1----:R-:W-:Y:S01]  /*3a540*/  IMAD.MOV.U32 R12, RZ, RZ, -0x18f0abe5 ;  /* 0xe70f541bff0c7424 */ /* 0x002fe200078e00ff */
[----:B------:R-:W-:Y:S02]  /*3a550*/  MOV R13, 0x3d0c1417 ;  /* 0x3d0c1417000d7802 */ /* 0x000fe40000000f00 */
[----:B------:R1:W-:Y:S01]  /*3a560*/  STL.64 [R1+0x21f8], R28 ;  /* 0x0021f81c01007387 */ /* 0x0003e20000100a00 */
[----:B--2---:R-:W-:-:S03]  /*3a570*/  IMAD.MOV.U32 R30, RZ, RZ, -0xa3c9470 ;  /* 0xf5c36b90ff1e7424 */ /* 0x004fc600078e00ff */
[----:B------:R2:W-:Y:S01]  /*3a580*/  STL.64 [R1+0x2210], R22 ;  /* 0x0022101601007387 */ /* 0x0005e20000100a00 */
[----:B------:R-:W-:-:S03]  /*3a590*/  IMAD.MOV.U32 R31, RZ, RZ, -0x406a0401 ;  /* 0xbf95fbffff1f7424 */ /* 0x000fc600078e00ff */
[----:B------:R3:W-:Y:S01]  /*3a5a0*/  STL.64 [R1+0x22c8], R10 ;  /* 0x0022c80a01007387 */ /* 0x0007e20000100a00 */
[----:B0-----:R-:W-:Y:S01]  /*3a5b0*/  MOV R24, 0x3f1f53aa ;  /* 0x3f1f53aa00187802 */ /* 0x001fe20000000f00 */
[----:B------:R-:W-:Y:S02]  /*3a5c0*/  IMAD.MOV.U32 R25, RZ, RZ, 0x3ef2a1f9 ;  /* 0x3ef2a1f9ff197424 */ /* 0x000fe400078e00ff */
[----:B------:R0:W-:Y:S01]  /*3a5d0*/  STL.64 [R1+0x22e0], R20 ;  /* 0x0022e01401007387 */ /* 0x0001e20000100a00 */
[----:B-1----:R-:W-:Y:S02]  /*3a5e0*/  IMAD.MOV.U32 R28, RZ, RZ, 0x1ad67669 ;  /* 0x1ad67669ff1c7424 */ /* 0x002fe400078e00ff */
[----:B------:R-:W-:Y:S01]  /*3a5f0*/  IMAD.MOV.U32 R29, RZ, RZ, -0x4132585a ;  /* 0xbecda7a6ff1d7424 */ /* 0x000fe200078e00ff */
[----:B------:R1:W-:Y:S01]  /*3a600*/  STL.64 [R1+0x22f0], R6 ;  /* 0x0022f00601007387 */ /* 0x0003e20000100a00 */
[----:B--2---:R-:W-:Y:S02]  /*3a610*/  IMAD.MOV.U32 R22, RZ, RZ, -0x45e261fc ;  /* 0xba1d9e04ff167424 */ /* 0x004fe400078e00ff */
[----:B------:R-:W-:Y:S01]  /*3a620*/  IMAD.MOV.U32 R23, RZ, RZ, 0x3fe72e2b ;  /* 0x3fe72e2bff177424 */ /* 0x000fe200078e00ff */
[----:B------:R2:W-:Y:S01]  /*3a630*/  STL.64 [R1+0x22f8], R8 ;  /* 0x0022f80801007387 */ /* 0x0005e20000100a00 */
[----:B---3--:R-:W-:-:S02]  /*3a640*/  IMAD.MOV.U32 R10, RZ, RZ, -0x2d24c015 ;  /* 0xd2db3febff0a7424 */ /* 0x008fc400078e00ff */
[----:B------:R-:W-:Y:S01]  /*3a650*/  IMAD.MOV.U32 R11, RZ, RZ, 0x3f0a5dff ;  /* 0x3f0a5dffff0b7424 */ /* 0x000fe200078e00ff */
[----:B------:R3:W-:Y:S01]  /*3a660*/  STL.64 [R1+0x2318], R12 ;  /* 0x0023180c01007387 */ /* 0x0007e20000100a00 */
[----:B0-----:R-:W-:Y:S02]  /*3a670*/  IMAD.MOV.U32 R20, RZ, RZ, -0x2584fef8 ;  /* 0xda7b0108ff147424 */ /* 0x001fe400078e00ff */
[----:B------:R-:W-:Y:S01]  /*3a680*/  IMAD.MOV.U32 R21, RZ, RZ, 0x3eca5076 ;  /* 0x3eca5076ff157424 */ /* 0x000fe200078e00ff */
[----:B-1----:R-:W-:Y:S01]  /*3a690*/  MOV R7, 0x3fbdd5fa ;  /* 0x3fbdd5fa00077802 */ /* 0x002fe20000000f00 */
[----:B------:R-:W-:Y:S01]  /*3a6a0*/  IMAD.MOV.U32 R6, RZ, RZ, 0xe771b94 ;  /* 0x0e771b94ff067424 */ /* 0x000fe200078e00ff */
[----:B------:R0:W-:Y:S01]  /*3a6b0*/  STL.64 [R1+0x22c0], R30 ;  /* 0x0022c01e01007387 */ /* 0x0001e20000100a00 */
[----:B--2---:R-:W-:Y:S01]  /*3a6c0*/  MOV R8, 0x7f446f75 ;  /* 0x7f446f7500087802 */ /* 0x004fe20000000f00 */
[----:B------:R-:W-:Y:S02]  /*3a6d0*/  IMAD.MOV.U32 R9, RZ, RZ, 0x4011e07e ;  /* 0x4011e07eff097424 */ /* 0x000fe400078e00ff */
[----:B------:R1:W-:Y:S01]  /*3a6e0*/  STL.64 [R1+0x2238], R24 ;  /* 0x0022381801007387 */ /* 0x0003e20000100a00 */
[----:B---3--:R-:W-:Y:S01]  /*3a6f0*/  MOV R12, 0x741b2958 ;  /* 0x741b2958000c7802 */ /* 0x008fe20000000f00 */
[----:B------:R-:W-:-:S02]  /*3a700*/  IMAD.MOV.U32 R13, RZ, RZ, 0x3ff89f57 ;  /* 0x3ff89f57ff0d7424 */ /* 0x000fc400078e00ff */
[----:B------:R2:W-:Y:S01]  /*3a710*/  STL.64 [R1+0x2248], R28 ;  /* 0x0022481c01007387 */ /* 0x0005e20000100a00 */
[----:B0-----:R-:W-:Y:S01]  /*3a720*/  MOV R30, 0x92a04737 ;  /* 0x92a04737001e7802 */ /* 0x001fe20000000f00 */
[----:B------:R-:W-:Y:S02]  /*3a730*/  IMAD.MOV.U32 R31, RZ, RZ, -0x410f2f9e ;  /* 0xbef0d062ff1f7424 */ /* 0x000fe400078e00ff */
[----:B------:R0:W-:Y:S01]  /*3a740*/  STL.64 [R1+0x2260], R22 ;  /* 0x0022601601007387 */ /* 0x0001e20000100a00 */
[----:B-1----:R-:W-:Y:S01]  /*3a750*/  IMAD.MOV.U32 R24, RZ, RZ, 0x57cf058f ;  /* 0x57cf058fff187424 */ /* 0x002fe200078e00ff */
[----:B------:R-:W-:Y:S02]  /*3a760*/  MOV R25, 0x3fec97c0 ;  /* 0x3fec97c000197802 */ /* 0x000fe40000000f00 */
[----:B------:R1:W-:Y:S01]  /*3a770*/  STL.64 [R1+0x2308], R10 ;  /* 0x0023080a01007387 */ /* 0x0003e20000100a00 */
[----:B--2---:R-:W-:Y:S01]  /*3a780*/  MOV R28, 0x881c041d ;  /* 0x881c041d001c7802 */ /* 0x004fe20000000f00 */
[----:B------:R-:W-:-:S02]  /*3a790*/  IMAD.MOV.U32 R29, RZ, RZ, -0x4144f9ed ;  /* 0xbebb0613ff1d7424 */ /* 0x000fc400078e00ff */
[----:B------:R2:W-:Y:S04]  /*3a7a0*/  STL.64 [R1+0x2320], R20 ;  /* 0x0023201401007387 */ /* 0x0005e80000100a00 */
[----:B------:R3:W-:Y:S01]  /*3a7b0*/  STL.64 [R1+0x2330], R6 ;  /* 0x0023300601007387 */ /* 0x0007e20000100a00 */
[----:B0-----:R-:W-:Y:S01]  /*3a7c0*/  MOV R22, 0xedb1b5e9 ;  /* 0xedb1b5e900167802 */ /* 0x001fe20000000f00 */
[----:B------:R-:W-:Y:S02]  /*3a7d0*/  IMAD.MOV.U32 R23, RZ, RZ, 0x3fb1a243 ;  /* 0x3fb1a243ff177424 */ /* 0x000fe400078e00ff */
[----:B-1----:R-:W-:Y:S01]  /*3a7e0*/  IMAD.MOV.U32 R10, RZ, RZ, 0x12bad9bf ;  /* 0x12bad9bfff0a7424 */ /* 0x002fe200078e00ff */
[----:B------:R-:W-:Y:S01]  /*3a7f0*/  MOV R11, 0xc0059508 ;  /* 0xc0059508000b7802 */ /* 0x000fe20000000f00 */
[----:B------:R0:W-:Y:S01]  /*3a800*/  STL.64 [R1+0x2340], R8 ;  /* 0x0023400801007387 */ /* 0x0001e20000100a00 */
[----:B--2---:R-:W-:-:S02]  /*3a810*/  IMAD.MOV.U32 R20, RZ, RZ, 0x7fbade6a ;  /* 0x7fbade6aff147424 */ /* 0x004fc400078e00ff */
[----:B------:R-:W-:Y:S01]  /*3a820*/  IMAD.MOV.U32 R21, RZ, RZ, 0x3fe60acf ;  /* 0x3fe60acfff157424 */ /* 0x000fe200078e00ff */
[----:B------:R1:W-:Y:S01]  /*3a830*/  STL.64 [R1+0x2358], R12 ;  /* 0x0023580c01007387 */ /* 0x0003e20000100a00 */
[----:B---3--:R-:W-:Y:S01]  /*3a840*/  MOV R6, 0x5a443c00 ;  /* 0x5a443c0000067802 */ /* 0x008fe20000000f00 */
[----:B------:R-:W-:Y:S02]  /*3a850*/  IMAD.MOV.U32 R7, RZ, RZ, 0x3eb5f0bc ;  /* 0x3eb5f0bcff077424 */ /* 0x000fe400078e00ff */
[----:B------:R2:W-:Y:S01]  /*3a860*/  STL.64 [R1+0x2310], R30 ;  /* 0x0023101e01007387 */ /* 0x0005e20000100a00 */
[----:B0-----:R-:W-:-:S03]  /*3a870*/  IMAD.MOV.U32 R8, RZ, RZ, 0x5866b19f ;  /* 0x5866b19fff087424 */ /* 0x001fc600078e00ff */
[----:B------:R0:W-:Y:S01]  /*3a880*/  STL.64 [R1+0x2288], R24 ;  /* 0x0022881801007387 */ /* 0x0001e20000100a00 */
[----:B------:R-:W-:Y:S02]  /*3a890*/  IMAD.MOV.U32 R9, RZ, RZ, 0x3fcb0149 ;  /* 0x3fcb0149ff097424 */ /* 0x000fe400078e00ff */
[----:B-1----:R-:W-:Y:S01]  /*3a8a0*/  IMAD.MOV.U32 R12, RZ, RZ, -0x4060f7e2 ;  /* 0xbf9f081eff0c7424 */ /* 0x002fe200078e00ff */
[----:B------:R1:W-:Y:S01]  /*3a8b0*/  STL.64 [R1+0x2298], R28 ;  /* 0x0022981c01007387 */ /* 0x0003e20000100a00 */
[----:B------:R-:W-:Y:S02]  /*3a8c0*/  IMAD.MOV.U32 R13, RZ, RZ, 0x3f98d9b0 ;  /* 0x3f98d9b0ff0d7424 */ /* 0x000fe400078e00ff */
[----:B--2---:R-:W-:Y:S01]  /*3a8d0*/  IMAD.MOV.U32 R30, RZ, RZ, -0x1e30139f ;  /* 0xe1cfec61ff1e7424 */ /* 0x004fe200078e00ff */
[----:B------:R-:W-:Y:S01]  /*3a8e0*/  MOV R31, 0xbff7e696 ;  /* 0xbff7e696001f7802 */ /* 0x000fe20000000f00 */
[----:B------:R2:W-:Y:S01]  /*3a8f0*/  STL.64 [R1+0x22b0], R22 ;  /* 0x0022b01601007387 */ /* 0x0005e20000100a00 */
[----:B0-----:R-:W-:-:S03]  /*3a900*/  IMAD.MOV.U32 R24, RZ, RZ, -0x5516e6ca ;  /* 0xaae91936ff187424 */ /* 0x001fc600078e00ff */
[----:B------:R0:W-:Y:S01]  /*3a910*/  STL.64 [R1+0x2348], R10 ;  /* 0x0023480a01007387 */ /* 0x0001e20000100a00 */
[----:B------:R-:W-:Y:S02]  /*3a920*/  IMAD.MOV.U32 R25, RZ, RZ, -0x4220f927 ;  /* 0xbddf06d9ff197424 */ /* 0x000fe400078e00ff */
[----:B-1----:R-:W-:Y:S01]  /*3a930*/  IMAD.MOV.U32 R28, RZ, RZ, -0x35c68f95 ;  /* 0xca39706bff1c7424 */ /* 0x002fe200078e00ff */
[----:B------:R1:W-:Y:S01]  /*3a940*/  STL.64 [R1+0x2368], R20 ;  /* 0x0023681401007387 */ /* 0x0003e20000100a00 */
[----:B------:R-:W-:-:S03]  /*3a950*/  MOV R29, 0xbf512b0e ;  /* 0xbf512b0e001d7802 */ /* 0x000fc60000000f00 */
[----:B------:R3:W-:Y:S01]  /*3a960*/  STL.64 [R1+0x2370], R6 ;  /* 0x0023700601007387 */ /* 0x0007e20000100a00 */
[----:B--2---:R-:W-:Y:S01]  /*3a970*/  IMAD.MOV.U32 R22, RZ, RZ, 0x326dba30 ;  /* 0x326dba30ff167424 */ /* 0x004fe200078e00ff */
[----:B------:R-:W-:Y:S01]  /*3a980*/  MOV R23, 0xbf146342 ;  /* 0xbf14634200177802 */ /* 0x000fe20000000f00 */
[----:B0-----:R-:W-:Y:S01]  /*3a990*/  IMAD.MOV.U32 R10, RZ, RZ, -0x746b991f ;  /* 0x8b9466e1ff0a7424 */ /* 0x001fe200078e00ff */
[----:B------:R-:W-:Y:S01]  /*3a9a0*/  MOV R11, 0xbe40bbb8 ;  /* 0xbe40bbb8000b7802 */ /* 0x000fe20000000f00 */
[----:B------:R0:W-:Y:S01]  /*3a9b0*/  STL.64 [R1+0x2380], R8 ;  /* 0x0023800801007387 */ /* 0x0001e20000100a00 */
[----:B-1----:R-:W-:Y:S01]  /*3a9c0*/  IMAD.MOV.U32 R20, RZ, RZ, 0x7b186dc8 ;  /* 0x7b186dc8ff147424 */ /* 0x002fe200078e00ff */
[----:B------:R-:W-:Y:S02]  /*3a9d0*/  MOV R21, 0x3f7a33c6 ;  /* 0x3f7a33c600157802 */ /* 0x000fe40000000f00 */
[----:B------:R1:W-:Y:S01]  /*3a9e0*/  STL.64 [R1+0x2398], R12 ;  /* 0x0023980c01007387 */ /* 0x0003e20000100a00 */
[----:B---3--:R-:W-:Y:S01]  /*3a9f0*/  MOV R6, 0xc0f590c5 ;  /* 0xc0f590c500067802 */ /* 0x008fe20000000f00 */
[----:B------:R-:W-:-:S02]  /*3aa00*/  IMAD.MOV.U32 R7, RZ, RZ, -0x40a683ee ;  /* 0xbf597c12ff077424 */ /* 0x000fc400078e00ff */
[----:B------:R2:W-:Y:S01]  /*3aa10*/  STL.64 [R1+0x2360], R30 ;  /* 0x0023601e01007387 */ /* 0x0005e20000100a00 */
[----:B0-----:R-:W-:Y:S01]  /*3aa20*/  IMAD.MOV.U32 R8, RZ, RZ, -0x1d9556fb ;  /* 0xe26aa905ff087424 */ /* 0x001fe200078e00ff */
[----:B------:R-:W-:Y:S02]  /*3aa30*/  MOV R9, 0x3f514daf ;  /* 0x3f514daf00097802 */ /* 0x000fe40000000f00 */
[----:B------:R0:W-:Y:S01]  /*3aa40*/  STL.64 [R1+0x22d8], R24 ;  /* 0x0022d81801007387 */ /* 0x0001e20000100a00 */
[----:B-1----:R-:W-:Y:S01]  /*3aa50*/  IMAD.MOV.U32 R12, RZ, RZ, 0x115cc480 ;  /* 0x115cc480ff0c7424 */ /* 0x002fe200078e00ff */
[----:B------:R-:W-:Y:S02]  /*3aa60*/  MOV R13, 0xbf09437c ;  /* 0xbf09437c000d7802 */ /* 0x000fe40000000f00 */
[----:B------:R1:W-:Y:S01]  /*3aa70*/  STL.64 [R1+0x22e8], R28 ;  /* 0x0022e81c01007387 */ /* 0x0003e20000100a00 */
[----:B--2---:R-:W-:Y:S02]  /*3aa80*/  IMAD.MOV.U32 R30, RZ, RZ, -0x7c1f5c1b ;  /* 0x83e0a3e5ff1e7424 */ /* 0x004fe400078e00ff */
[----:B------:R-:W-:Y:S01]  /*3aa90*/  IMAD.MOV.U32 R31, RZ, RZ, 0x3dcb2cc4 ;  /* 0x3dcb2cc4ff1f7424 */ /* 0x000fe200078e00ff */
[----:B------:R2:W-:Y:S01]  /*3aaa0*/  STL.64 [R1+0x2300], R22 ;  /* 0x0023001601007387 */ /* 0x0005e20000100a00 */
[----:B0-----:R-:W-:-:S03]  /*3aab0*/  MOV R24, 0x101bb71a ;  /* 0x101bb71a00187802 */ /* 0x001fc60000000f00 */
[----:B------:R0:W-:Y:S01]  /*3aac0*/  STL.64 [R1+0x2390], R10 ;  /* 0x0023900a01007387 */ /* 0x0001e20000100a00 */
[----:B------:R-:W-:Y:S02]  /*3aad0*/  IMAD.MOV.U32 R25, RZ, RZ, 0x3ffaab9a ;  /* 0x3ffaab9aff197424 */ /* 0x000fe400078e00ff */
[----:B-1----:R-:W-:Y:S01]  /*3aae0*/  IMAD.MOV.U32 R28, RZ, RZ, -0x7d41b984 ;  /* 0x82be467cff1c7424 */ /* 0x002fe200078e00ff */
[----:B------:R1:W-:Y:S01]  /*3aaf0*/  STL.64 [R1+0x23a8], R20 ;  /* 0x0023a81401007387 */ /* 0x0003e20000100a00 */
[----:B------:R-:W-:-:S03]  /*3ab00*/  IMAD.MOV.U32 R29, RZ, RZ, -0x3ff55e8a ;  /* 0xc00aa176ff1d7424 */ /* 0x000fc600078e00ff */
[----:B------:R3:W-:Y:S01]  /*3ab10*/  STL.64 [R1+0x23b8], R6 ;  /* 0x0023b80601007387 */ /* 0x0007e20000100a00 */
[----:B--2---:R-:W-:Y:S02]  /*3ab20*/  IMAD.MOV.U32 R22, RZ, RZ, 0x57317fb1 ;  /* 0x57317fb1ff167424 */ /* 0x004fe400078e00ff */
[----:B------:R-:W-:Y:S01]  /*3ab30*/  IMAD.MOV.U32 R23, RZ, RZ, -0x40cef4ce ;  /* 0xbf310b32ff177424 */ /* 0x000fe200078e00ff */
[----:B0-----:R-:W-:Y:S01]  /*3ab40*/  MOV R11, 0x3d3a2d86 ;  /* 0x3d3a2d86000b7802 */ /* 0x001fe20000000f00 */
[----:B------:R-:W-:Y:S01]  /*3ab50*/  IMAD.MOV.U32 R10, RZ, RZ, 0x43f4cecc ;  /* 0x43f4ceccff0a7424 */ /* 0x000fe200078e00ff */
[----:B------:R0:W-:Y:S01]  /*3ab60*/  STL.64 [R1+0x23c0], R8 ;  /* 0x0023c00801007387 */ /* 0x0001e20000100a00 */
[----:B-1----:R-:W-:Y:S01]  /*3ab70*/  IMAD.MOV.U32 R20, RZ, RZ, 0x428cf51e ;  /* 0x428cf51eff147424 */ /* 0x002fe200078e00ff */
[----:B------:R-:W-:Y:S02]  /*3ab80*/  MOV R21, 0x3eefef14 ;  /* 0x3eefef1400157802 */ /* 0x000fe40000000f00 */
[----:B------:R1:W-:Y:S01]  /*3ab90*/  STL.64 [R1+0x23e0], R12 ;  /* 0x0023e00c01007387 */ /* 0x0003e20000100a00 */
[----:B---3--:R-:W-:Y:S01]  /*3aba0*/  IMAD.MOV.U32 R6, RZ, RZ, -0x401bc200 ;  /* 0xbfe43e00ff067424 */ /* 0x008fe200078e00ff */
        /* <DEDUP_REMOVED lines=10> */
[----:B------:R2:W-:Y:S04]  /*3ac50*/  STL.64 [R1+0x2350], R22 ;  /* 0x0023501601007387 */ /* 0x0005e80000100a00 */
        /* <DEDUP_REMOVED lines=9> */
[----:B---3--:R-:W-:Y:S01]  /*3acf0*/  IMAD.MOV.U32 R10, RZ, RZ, 0x33a9e5be ;  /* 0x33a9e5beff0a7424 */ /* 0x008fe200078e00ff */
[----:B------:R-:W-:Y:S01]  /*3ad00*/  MOV R11, 0x4022777c ;  /* 0x4022777c000b7802 */ /* 0x000fe20000000f00 */
[----:B------:R2:W-:Y:S01]  /*3ad10*/  STL.64 [R1+0x2408], R8 ;  /* 0x0024080801007387 */ /* 0x0005e20000100a00 */
[----:B0-----:R-:W-:Y:S01]  /*3ad20*/  IMAD.MOV.U32 R20, RZ, RZ, 0x2368986f ;  /* 0x2368986fff147424 */ /* 0x001fe200078e00ff */
        /* <DEDUP_REMOVED lines=11> */
[----:B-1----:R-:W-:Y:S01]  /*3ade0*/  IMAD.MOV.U32 R30, RZ, RZ, -0x599d9835 ;  /* 0xa66267cbff1e7424 */ /* 0x002fe200078e00ff */
[----:B------:R-:W-:-:S02]  /*3adf0*/  MOV R31, 0x3fd5be7a ;  /* 0x3fd5be7a001f7802 */ /* 0x000fc40000000f00 */
[----:B------:R1:W-:Y:S04]  /*3ae00*/  STL.64 [R1+0x23a0], R22 ;  /* 0x0023a01601007387 */ /* 0x0003e80000100a00 */
        /* <DEDUP_REMOVED lines=8> */
[----:B------:R-:W-:Y:S01]  /*3ae90*/  MOV R23, 0xc01a79ae ;  /* 0xc01a79ae00177802 */ /* 0x000fe20000000f00 */
[----:B---3--:R-:W-:Y:S01]  /*3aea0*/  IMAD.MOV.U32 R10, RZ, RZ, -0x448ac069 ;  /* 0xbb753f97ff0a7424 */ /* 0x008fe200078e00ff */
        /* <DEDUP_REMOVED lines=21> */
[----:B--2---:R-:W-:Y:S01]  /*3b000*/  IMAD.MOV.U32 R28, RZ, RZ, 0x683ce6df ;  /* 0x683ce6dfff1c7424 */ /* 0x004fe200078e00ff */
[----:B------:R-:W-:-:S02]  /*3b010*/  MOV R29, 0x3ee93792 ;  /* 0x3ee93792001d7802 */ /* 0x000fc40000000f00 */
[----:B------:R2:W-:Y:S01]  /*3b020*/  STL.64 [R1+0x2480], R6 ;  /* 0x0024800601007387 */ /* 0x0005e20000100a00 */
[----:B0-----:R-:W-:Y:S01]  /*3b030*/  IMAD.MOV.U32 R22, RZ, RZ, 0x30da5a0 ;  /* 0x030da5a0ff167424 */ /* 0x001fe200078e00ff */
[----:B------:R-:W-:Y:S01]  /*3b040*/  MOV R23, 0xbff012bb ;  /* 0xbff012bb00177802 */ /* 0x000fe20000000f00 */
[----:B---3--:R-:W-:Y:S01]  /*3b050*/  IMAD.MOV.U32 R10, RZ, RZ, 0x2c7988e6 ;  /* 0x2c7988e6ff0a7424 */ /* 0x008fe200078e00ff */
[----:B------:R-:W-:Y:S01]  /*3b060*/  MOV R11, 0xbf522881 ;  /* 0xbf522881000b7802 */ /* 0x000fe20000000f00 */
[----:B------:R0:W-:Y:S01]  /*3b070*/  STL.64 [R1+0x2488], R8 ;  /* 0x0024880801007387 */ /* 0x0001e20000100a00 */
[----:B-1----:R-:W-:Y:S01]  /*3b080*/  IMAD.MOV.U32 R20, RZ, RZ, -0x14756c2 ;  /* 0xfeb8a93eff147424 */ /* 0x002fe200078e00ff */
        /* <DEDUP_REMOVED lines=18> */
[----:B-1----:R-:W-:Y:S01]  /*3b1b0*/  IMAD.MOV.U32 R28, RZ, RZ, -0x232dd40d ;  /* 0xdcd22bf3ff1c7424 */ /* 0x002fe200078e00ff */
[----:B------:R-:W-:-:S02]  /*3b1c0*/  MOV R29, 0x3f948c40 ;  /* 0x3f948c40001d7802 */ /* 0x000fc40000000f00 */
[----:B------:R1:W-:Y:S01]  /*3b1d0*/  STL.64 [R1+0x24c0], R6 ;  /* 0x0024c00601007387 */ /* 0x0003e20000100a00 */
[----:B--2---:R-:W-:Y:S01]  /*3b1e0*/  IMAD.MOV.U32 R22, RZ, RZ, -0x6e766f2a ;  /* 0x918990d6ff167424 */ /* 0x004fe200078e00ff */
[----:B------:R-:W-:Y:S01]  /*3b1f0*/  MOV R23, 0x3f5b22fa ;  /* 0x3f5b22fa00177802 */ /* 0x000fe20000000f00 */
[----:B---3--:R-:W-:Y:S01]  /*3b200*/  IMAD.MOV.U32 R10, RZ, RZ, -0x22008eaf ;  /* 0xddff7151ff0a7424 */ /* 0x008fe200078e00ff */
[----:B------:R-:W-:Y:S01]  /*3b210*/  MOV R11, 0x4040877f ;  /* 0x4040877f000b7802 */ /* 0x000fe20000000f00 */
        /* <DEDUP_REMOVED lines=40> */
[----:B0-----:R-:W-:Y:S01]  /*3b4a0*/  IMAD.MOV.U32 R30, RZ, RZ, -0x282f4bff ;  /* 0xd7d0b401ff1e7424 */ /* 0x001fe200078e00ff */
[----:B------:R-:W-:-:S02]  /*3b4b0*/  MOV R31, 0x406086f7 ;  /* 0x406086f7001f7802 */ /* 0x000fc40000000f00 */
[----:B------:R0:W-:Y:S04]  /*3b4c0*/  STL.64 [R1+0x24e0], R22 ;  /* 0x0024e01601007387 */ /* 0x0001e80000100a00 */
        /* <DEDUP_REMOVED lines=8> */
[----:B------:R-:W-:Y:S01]  /*3b550*/  MOV R23, 0x3fd5d504 ;  /* 0x3fd5d50400177802 */ /* 0x000fe20000000f00 */
[----:B---3--:R-:W-:Y:S01]  /*3b560*/  IMAD.MOV.U32 R10, RZ, RZ, -0x377db633 ;  /* 0xc88249cdff0a7424 */ /* 0x008fe200078e00ff */
        /* <DEDUP_REMOVED lines=25> */
[----:B------:R-:W-:Y:S01]  /*3b700*/  MOV R23, 0x405278fb ;  /* 0x405278fb00177802 */ /* 0x000fe20000000f00 */
[----:B---3--:R-:W-:Y:S01]  /*3b710*/  IMAD.MOV.U32 R10, RZ, RZ, -0x267437c0 ;  /* 0xd98bc840ff0a7424 */ /* 0x008fe200078e00ff */
[----:B------:R-:W-:Y:S01]  /*3b720*/  MOV R11, 0xc05eea8e ;  /* 0xc05eea8e000b7802 */ /* 0x000fe20000000f00 */
        /* <DEDUP_REMOVED lines=51> */
[----:B------:R-:W-:Y:S01]  /*3ba60*/  MOV R23, 0xbfa4a331 ;  /* 0xbfa4a33100177802 */ /* 0x000fe20000000f00 */
[----:B---3--:R-:W-:Y:S01]  /*3ba70*/  IMAD.MOV.U32 R10, RZ, RZ, 0x28bbd500 ;  /* 0x28bbd500ff0a7424 */ /* 0x008fe200078e00ff */
        /* <DEDUP_REMOVED lines=14> */
[----:B--2---:R-:W-:Y:S01]  /*3bb60*/  IMAD.MOV.U32 R30, RZ, RZ, 0x413bd03 ;  /* 0x0413bd03ff1e7424 */ /* 0x004fe200078e00ff */
[----:B------:R-:W-:-:S02]  /*3bb70*/  MOV R31, 0xbe9f47ea ;  /* 0xbe9f47ea001f7802 */ /* 0x000fc40000000f00 */
[----:B------:R2:W-:Y:S04]  /*3bb80*/  STL.64 [R1+0x2620], R22 ;  /* 0x0026201601007387 */ /* 0x0005e80000100a00 */
        /* <DEDUP_REMOVED lines=8> */
[----:B------:R-:W-:Y:S01]  /*3bc10*/  MOV R23, 0xbf9d8244 ;  /* 0xbf9d824400177802 */ /* 0x000fe20000000f00 */
[----:B---3--:R-:W-:Y:S01]  /*3bc20*/  IMAD.MOV.U32 R10, RZ, RZ, 0x233f801a ;  /* 0x233f801aff0a7424 */ /* 0x008fe200078e00ff */
[----:B------:R-:W-:Y:S01]  /*3bc30*/  MOV R11, 0xc07e2236 ;  /* 0xc07e2236000b7802 */ /* 0x000fe20000000f00 */
        /* <DEDUP_REMOVED lines=13> */
[----:B-1----:R-:W-:-:S03]  /*3bd10*/  DFMA R30, -R14, R4, 1 ;  /* 0x3ff000000e1e742b */ /* 0x002fc60000000104 */
[----:B------:R1:W-:Y:S04]  /*3bd20*/  STL.64 [R1+0x2668], R10 ;  /* 0x0026680a01007387 */ /* 0x0003e80000100a00 */
[----:B------:R3:W-:Y:S01]  /*3bd30*/  STL.64 [R1+0x2670], R22 ;  /* 0x0026701601007387 */ /* 0x0007e20000100a00 */
[----:B--2---:R-:W-:Y:S01]  /*3bd40*/  IMAD.MOV.U32 R24, RZ, RZ, 0x549f7d79 ;  /* 0x549f7d79ff187424 */ /* 0x004fe200078e00ff */
[----:B------:R-:W-:Y:S01]  /*3bd50*/  MOV R25, 0xc052d09a ;  /* 0xc052d09a00197802 */ /* 0x000fe20000000f00 */
[----:B------:R-:W-:Y:S01]  /*3bd60*/  DFMA R32, R4, R30, R4 ;  /* 0x0000001e0420722b */ /* 0x000fe20000000004 */
[----:B------:R2:W-:Y:S01]  /*3bd70*/  STL.64 [R1+0x2688], R20 ;  /* 0x0026881401007387 */ /* 0x0005e20000100a00 */
[----:B0-----:R-:W-:Y:S01]  /*3bd80*/  IMAD.MOV.U32 R28, RZ, RZ, -0x58855efb ;  /* 0xa77aa105ff1c7424 */ /* 0x001fe200078e00ff */
[----:B------:R-:W-:Y:S01]  /*3bd90*/  MOV R29, 0xc03c7290 ;  /* 0xc03c7290001d7802 */ /* 0x000fe20000000f00 */
[----:B------:R-:W-:Y:S01]  /*3bda0*/  IMAD.MOV.U32 R4, RZ, RZ, -0x3e789b85 ;  /* 0xc187647bff047424 */ /* 0x000fe200078e00ff */
[----:B------:R0:W-:Y:S01]  /*3bdb0*/  STL.64 [R1+0x2690], R6 ;  /* 0x0026900601007387 */ /* 0x0001e20000100a00 */
[----:B-1----:R-:W-:Y:S01]  /*3bdc0*/  IMAD.MOV.U32 R10, RZ, RZ, -0x16b3f2be ;  /* 0xe94c0d42ff0a7424 */ /* 0x002fe200078e00ff */
[----:B------:R-:W-:Y:S01]  /*3bdd0*/  MOV R11, 0xbea98c1e ;  /* 0xbea98c1e000b7802 */ /* 0x000fe20000000f00 */
[----:B------:R-:W-:Y:S01]  /*3bde0*/  IMAD.MOV.U32 R30, RZ, RZ, -0x5fb49ca2 ;  /* 0xa04b635eff1e7424 */ /* 0x000fe200078e00ff */
[----:B------:R1:W-:Y:S01]  /*3bdf0*/  STL.64 [R1+0x26a0], R8 ;  /* 0x0026a00801007387 */ /* 0x0003e20000100a00 */
[----:B---3--:R-:W-:Y:S01]  /*3be00*/  IMAD.MOV.U32 R22, RZ, RZ, 0x69db732d ;  /* 0x69db732dff167424 */ /* 0x008fe200078e00ff */
[----:B------:R-:W-:Y:S01]  /*3be10*/  MOV R23, 0xc01e11f3 ;  /* 0xc01e11f300177802 */ /* 0x000fe20000000f00 */
[----:B--2---:R-:W-:Y:S01]  /*3be20*/  IMAD.MOV.U32 R20, RZ, RZ, 0xf4b0bff ;  /* 0x0f4b0bffff147424 */ /* 0x004fe200078e00ff */
[----:B------:R-:W-:Y:S01]  /*3be30*/  MOV R21, 0x400727bb ;  /* 0x400727bb00157802 */ /* 0x000fe20000000f00 */
[----:B------:R2:W-:Y:S01]  /*3be40*/  STL.64 [R1+0x26b8], R12 ;  /* 0x0026b80c01007387 */ /* 0x0005e20000100a00 */
[----:B------:R-:W-:Y:S01]  /*3be50*/  MOV R5, 0xc0a2ce80 ;  /* 0xc0a2ce8000057802 */ /* 0x000fe20000000f00 */
[----:B0-----:R-:W-:Y:S01]  /*3be60*/  IMAD.MOV.U32 R6, RZ, RZ, 0x38dc7845 ;  /* 0x38dc7845ff067424 */ /* 0x001fe200078e00ff */
[----:B------:R-:W-:Y:S01]  /*3be70*/  MOV R7, 0xbfe9cbfe ;  /* 0xbfe9cbfe00077802 */ /* 0x000fe20000000f00 */
[----:B------:R0:W-:Y:S01]  /*3be80*/  STL.64 [R1+0x2698], R24 ;  /* 0x0026981801007387 */ /* 0x0001e20000100a00 */
[----:B------:R-:W-:Y:S01]  /*3be90*/  MOV R31, 0x3fdf284b ;  /* 0x3fdf284b001f7802 */ /* 0x000fe20000000f00 */
[----:B-1----:R-:W-:Y:S01]  /*3bea0*/  IMAD.MOV.U32 R8, RZ, RZ, -0x75425d1d ;  /* 0x8abda2e3ff087424 */ /* 0x002fe200078e00ff */
[----:B------:R-:W-:Y:S01]  /*3beb0*/  MOV R9, 0x3fe2b6ed ;  /* 0x3fe2b6ed00097802 */ /* 0x000fe20000000f00 */
        /* <DEDUP_REMOVED lines=9> */
[----:B------:R1:W-:Y:S04]  /*3bf50*/  STL.64 [R1+0x26c8], R20 ;  /* 0x0026c81401007387 */ /* 0x0003e80000100a00 */
[----:B------:R3:W-:Y:S01]  /*3bf60*/  STL.64 [R1+0x26d8], R6 ;  /* 0x0026d80601007387 */ /* 0x0007e20000100a00 */
[----:B--2---:R-:W-:Y:S01]  /*3bf70*/  IMAD.MOV.U32 R10, RZ, RZ, 0x30c9aff6 ;  /* 0x30c9aff6ff0a7424 */ /* 0x004fe200078e00ff */
[----:B------:R-:W-:-:S02]  /*3bf80*/  MOV R11, 0x3f235a96 ;  /* 0x3f235a96000b7802 */ /* 0x000fc40000000f00 */
[----:B------:R2:W-:Y:S01]  /*3bf90*/  STL.64 [R1+0x26e0], R8 ;  /* 0x0026e00801007387 */ /* 0x0005e20000100a00 */
[----:B0-----:R-:W-:Y:S01]  /*3bfa0*/  IMAD.MOV.U32 R22, RZ, RZ, 0x7d9b7a22 ;  /* 0x7d9b7a22ff167424 */ /* 0x001fe200078e00ff */
[----:B------:R-:W-:Y:S01]  /*3bfb0*/  MOV R23, 0xc08eecc5 ;  /* 0xc08eecc500177802 */ /* 0x000fe20000000f00 */
[----:B-1----:R-:W-:Y:S01]  /*3bfc0*/  IMAD.MOV.U32 R20, RZ, RZ, 0x3f907c55 ;  /* 0x3f907c55ff147424 */ /* 0x002fe200078e00ff */
[----:B------:R-:W-:Y:S01]  /*3bfd0*/  MOV R21, 0x3f8ef19b ;  /* 0x3f8ef19b00157802 */ /* 0x000fe20000000f00 */
[----:B------:R0:W-:Y:S01]  /*3bfe0*/  STL.64 [R1+0x2700], R12 ;  /* 0x0027000c01007387 */ /* 0x0001e20000100a00 */
[----:B---3--:R-:W-:Y:S01]  /*3bff0*/  IMAD.MOV.U32 R6, RZ, RZ, 0x6f39f917 ;  /* 0x6f39f917ff067424 */ /* 0x008fe200078e00ff */
        /* <DEDUP_REMOVED lines=21> */
[----:B--2---:R-:W-:Y:S01]  /*3c150*/  IMAD.MOV.U32 R22, RZ, RZ, -0x22f680c9 ;  /* 0xdd097f37ff167424 */ /* 0x004fe200078e00ff */
[----:B------:R-:W-:Y:S02]  /*3c160*/  MOV R23, 0xc08784c0 ;  /* 0xc08784c000177802 */ /* 0x000fe40000000f00 */
[----:B------:R2:W-:Y:S01]  /*3c170*/  STL.64 [R1+0x2738], R4 ;  /* 0x0027380401007387 */ /* 0x0005e20000100a00 */
[----:B---3--:R-:W-:Y:S01]  /*3c180*/  IMAD.MOV.U32 R6, RZ, RZ, -0x39628573 ;  /* 0xc69d7a8dff067424 */ /* 0x008fe200078e00ff */
[----:B------:R-:W-:Y:S02]  /*3c190*/  MOV R7, 0x4086ddbb ;  /* 0x4086ddbb00077802 */ /* 0x000fe40000000f00 */
[----:B------:R3:W-:Y:S01]  /*3c1a0*/  STL.64 [R1+0x2728], R24 ;  /* 0x0027281801007387 */ /* 0x0007e20000100a00 */
[----:B0-----:R-:W-:Y:S01]  /*3c1b0*/  IMAD.MOV.U32 R8, RZ, RZ, 0x7b2e5ff5 ;  /* 0x7b2e5ff5ff087424 */ /* 0x001fe200078e00ff */
[----:B------:R-:W-:Y:S01]  /*3c1c0*/  MOV R9, 0xc07555ec ;  /* 0xc07555ec00097802 */ /* 0x000fe20000000f00 */
[----:B-1----:R-:W-:Y:S01]  /*3c1d0*/  DMUL R12, R32, R2 ;  /* 0x00000002200c7228 */ /* 0x002fe20000000000 */
[----:B------:R0:W-:Y:S01]  /*3c1e0*/  STL.64 [R1+0x2730], R10 ;  /* 0x0027300a01007387 */ /* 0x0001e20000100a00 */
[----:B--2---:R-:W-:Y:S01]  /*3c1f0*/  IMAD.MOV.U32 R4, RZ, RZ, 0xf314c0d ;  /* 0x0f314c0dff047424 */ /* 0x004fe200078e00ff */
[----:B------:R-:W-:-:S02]  /*3c200*/  MOV R5, 0x404727bb ;  /* 0x404727bb00057802 */ /* 0x000fc40000000f00 */
[----:B------:R1:W-:Y:S01]  /*3c210*/  STL.64 [R1+0x2748], R20 ;  /* 0x0027481401007387 */ /* 0x0003e20000100a00 */
[----:B---3--:R-:W-:Y:S01]  /*3c220*/  IMAD.MOV.U32 R24, RZ, RZ, 0x2d01f9ee ;  /* 0x2d01f9eeff187424 */ /* 0x008fe200078e00ff */
[----:B------:R-:W-:Y:S02]  /*3c230*/  MOV R25, 0x4060b205 ;  /* 0x4060b20500197802 */ /* 0x000fe40000000f00 */
[----:B------:R2:W-:Y:S01]  /*3c240*/  STL.64 [R1+0x2780], R4 ;  /* 0x0027800401007387 */ /* 0x0005e20000100a00 */
[----:B0-----:R-:W-:-:S03]  /*3c250*/  IMAD.MOV.U32 R10, RZ, RZ, -0x7a866d55 ;  /* 0x857992abff0a7424 */ /* 0x001fc600078e00ff */
[----:B------:R0:W-:Y:S01]  /*3c260*/  STL.64 [R1+0x2758], R6 ;  /* 0x0027580601007387 */ /* 0x0001e20000100a00 */
[----:B------:R-:W-:Y:S01]  /*3c270*/  MOV R11, 0xbee4f10d ;  /* 0xbee4f10d000b7802 */ /* 0x000fe20000000f00 */
[----:B-1----:R-:W-:Y:S01]  /*3c280*/  IMAD.MOV.U32 R20, RZ, RZ, 0x5b39c078 ;  /* 0x5b39c078ff147424 */ /* 0x002fe200078e00ff */
[----:B------:R-:W-:Y:S01]  /*3c290*/  MOV R21, 0xbee09e06 ;  /* 0xbee09e0600157802 */ /* 0x000fe20000000f00 */
[----:B------:R1:W-:Y:S01]  /*3c2a0*/  STL.64 [R1+0x2750], R22 ;  /* 0x0027501601007387 */ /* 0x0003e20000100a00 */
[----:B--2---:R-:W-:-:S03]  /*3c2b0*/  DFMA R4, -R14, R12, R2 ;  /* 0x0000000c0e04722b */ /* 0x004fc60000000102 */
[----:B------:R2:W-:Y:S01]  /*3c2c0*/  STL.64 [R1+0x2760], R8 ;  /* 0x0027600801007387 */ /* 0x0005e20000100a00 */
[----:B0-----:R-:W-:Y:S01]  /*3c2d0*/  IMAD.MOV.U32 R6, RZ, RZ, -0xe8963 ;  /* 0xfff1769dff067424 */ /* 0x001fe200078e00ff */
[----:B------:R-:W-:Y:S02]  /*3c2e0*/  MOV R7, 0xc02d057d ;  /* 0xc02d057d00077802 */ /* 0x000fe40000000f00 */
[----:B------:R0:W-:Y:S01]  /*3c2f0*/  STL.64 [R1+0x2768], R10 ;  /* 0x0027680a01007387 */ /* 0x0001e20000100a00 */
[----:B------:R-:W-:-:S03]  /*3c300*/  DFMA R12, R32, R4, R12 ;  /* 0x00000004200c722b */ /* 0x000fc6000000000c */
[----:B------:R3:W-:Y:S01]  /*3c310*/  STL.64 [R1+0x2770], R24 ;  /* 0x0027701801007387 */ /* 0x0007e20000100a00 */
[----:B-1----:R-:W-:Y:S01]  /*3c320*/  IMAD.MOV.U32 R22, RZ, RZ, 0x1fd5f699 ;  /* 0x1fd5f699ff167424 */ /* 0x002fe200078e00ff */
[----:B------:R-:W-:Y:S02]  /*3c330*/  MOV R23, 0x3f6966e5 ;  /* 0x3f6966e500177802 */ /* 0x000fe40000000f00 */
[----:B------:R1:W-:Y:S01]  /*3c340*/  STL.64 [R1+0x2778], R28 ;  /* 0x0027781c01007387 */ /* 0x0003e20000100a00 */
[----:B--2---:R-:W-:Y:S01]  /*3c350*/  IMAD.MOV.U32 R8, RZ, RZ, 0x14be7336 ;  /* 0x14be7336ff087424 */ /* 0x004fe200078e00ff */
[----:B------:R-:W-:Y:S02]  /*3c360*/  MOV R9, 0x4026393a ;  /* 0x4026393a00097802 */ /* 0x000fe40000000f00 */
[----:B------:R2:W-:Y:S01]  /*3c370*/  STL.64 [R1+0x2788], R20 ;  /* 0x0027881401007387 */ /* 0x0005e20000100a00 */
[----:B0-----:R-:W-:Y:S01]  /*3c380*/  IMAD.MOV.U32 R10, RZ, RZ, -0x38d8a0ef ;  /* 0xc7275f11ff0a7424 */ /* 0x001fe200078e00ff */
[----:B------:R-:W-:Y:S01]  /*3c390*/  MOV R11, 0xc010ad23 ;  /* 0xc010ad23000b7802 */ /* 0x000fe20000000f00 */
[----:B------:R-:W-:Y:S01]  /*3c3a0*/  FFMA R0, RZ, R15, R13 ;  /* 0x0000000fff007223 */ /* 0x000fe2000000000d */
[----:B------:R0:W-:Y:S01]  /*3c3b0*/  STL.64 [R1+0x2790], R6 ;  /* 0x0027900601007387 */ /* 0x0001e20000100a00 */
[----:B---3--:R-:W-:Y:S01]  /*3c3c0*/  IMAD.MOV.U32 R24, RZ, RZ, 0x47d911f2 ;  /* 0x47d911f2ff187424 */ /* 0x008fe200078e00ff */
[----:B------:R-:W-:Y:S01]  /*3c3d0*/  MOV R25, 0x3ff1f3c0 ;  /* 0x3ff1f3c000197802 */ /* 0x000fe20000000f00 */
[----:B-1----:R-:W-:Y:S01]  /*3c3e0*/  IMAD.MOV.U32 R28, RZ, RZ, 0x6fac42ee ;  /* 0x6fac42eeff1c7424 */ /* 0x002fe200078e00ff */
[----:B------:R-:W-:Y:S01]  /*3c3f0*/  MOV R29, 0x3fd73534 ;  /* 0x3fd73534001d7802 */ /* 0x000fe20000000f00 */
[----:B------:R1:W-:Y:S01]  /*3c400*/  STL.64 [R1+0x2798], R8 ;  /* 0x0027980801007387 */ /* 0x0003e20000100a00 */
[----:B------:R-:W-:Y:S01]  /*3c410*/  FSETP.GT.AND P0, PT, |R0|, 1.469367938527859385e-39, PT ;  /* 0x001000000000780b */ /* 0x000fe20003f04200 */
[----:B--2---:R-:W-:Y:S01]  /*3c420*/  IMAD.MOV.U32 R20, RZ, RZ, 0x1b50cc3 ;  /* 0x01b50cc3ff147424 */ /* 0x004fe200078e00ff */
[----:B------:R-:W-:Y:S01]  /*3c430*/  MOV R21, 0xbfe85636 ;  /* 0xbfe8563600157802 */ /* 0x000fe20000000f00 */
        /* <DEDUP_REMOVED lines=8> */
[----:B------:R1:W-:Y:S01]  /*3c4c0*/  STL.64 [R1+0x27d0], R30 ;  /* 0x0027d01e01007387 */ /* 0x0003e20000100a00 */
[----:B------:R-:W-:Y:S05]  /*3c4d0*/  @P0 BRA P1, `(.L_x_4592) ;  /* 0x0000000000200947 */ /* 0x000fea0000800000 */
[----:B------:R-:W-:Y:S01]  /*3c4e0*/  IMAD.MOV.U32 R4, RZ, RZ, R2 ;  /* 0x000000ffff047224 */ /* 0x000fe200078e0002 */
[----:B------:R-:W-:Y:S01]  /*3c4f0*/  MOV R5, R3 ;  /* 0x0000000300057202 */ /* 0x000fe20000000f00 */
[----:B-1----:R-:W-:Y:S01]  /*3c500*/  IMAD.MOV.U32 R8, RZ, RZ, R14 ;  /* 0x000000ffff087224 */ /* 0x002fe200078e000e */
[----:B------:R-:W-:Y:S02]  /*3c510*/  MOV R9, R15 ;  /* 0x0000000f00097202 */ /* 0x000fe40000000f00 */
[----:B------:R-:W-:-:S07]  /*3c520*/  MOV R0, 0x3c540 ;  /* 0x0003c54000007802 */ /* 0x000fce0000000f00 */
[----:B------:R-:W-:Y:S05]  /*3c530*/  CALL.REL.NOINC `($__internal_15_$__cuda_sm20_div_rn_f64_full) ;  /* 0x000002e000f07944 */ /* 0x000fea0003c00000 */
[----:B------:R-:W-:Y:S01]  /*3c540*/  IMAD.MOV.U32 R12, RZ, RZ, R4 ;  /* 0x000000ffff0c7224 */ /* 0x000fe200078e0004 */
[----:B------:R-:W-:-:S07]  /*3c550*/  MOV R13, R5 ;  /* 0x00000005000d7202 */ /* 0x000fce0000000f00 */
.L_x_4592:
[----:B------:R-:W-:Y:S05]  /*3c560*/  BSYNC.RECONVERGENT B2 ;  /* 0x0000000000027941 */ /* 0x000fea0003800200 */
.L_x_4591:
[----:B------:R-:W0:Y:S01]  /*3c570*/  MUFU.RCP64H R3, R15 ;  /* 0x0000000f00037308 */ /* 0x000e220000001800 */
[----:B------:R-:W-:Y:S01]  /*3c580*/  IMAD.MOV.U32 R2, RZ, RZ, 0x1 ;  /* 0x00000001ff027424 */ /* 0x000fe200078e00ff */
[----:B------:R-:W-:Y:S01]  /*3c590*/  FSETP.GEU.AND P1, PT, |R19|, 6.5827683646048100446e-37, PT ;  /* 0x036000001300780b */ /* 0x000fe20003f2e200 */
[----:B------:R-:W-:Y:S01]  /*3c5a0*/  BSSY.RECONVERGENT B2, `(.L_x_4593) ;  /* 0x0000016000027945 */ /* 0x000fe20003800200 */
[----:B------:R-:W-:-:S05]  /*3c5b0*/  IADD3 R27, PT, PT, R1, 0x1450, RZ ;  /* 0x00001450011b7810 */ /* 0x000fca0007ffe0ff */
[----:B------:R-:W-:Y:S01]  /*3c5c0*/  VIADD R27, R27, 0x1388 ;  /* 0x000013881b1b7836 */ /* 0x000fe20000000000 */
[----:B0-----:R-:W-:-:S08]  /*3c5d0*/  DFMA R4, -R14, R2, 1 ;  /* 0x3ff000000e04742b */ /* 0x001fd00000000102 */
[----:B------:R-:W-:-:S08]  /*3c5e0*/  DFMA R4, R4, R4, R4 ;  /* 0x000000040404722b */ /* 0x000fd00000000004 */
[----:B------:R-:W-:-:S08]  /*3c5f0*/  DFMA R4, R2, R4, R2 ;  /* 0x000000040204722b */ /* 0x000fd00000000002 */
[----:B------:R-:W-:-:S08]  /*3c600*/  DFMA R2, -R14, R4, 1 ;  /* 0x3ff000000e02742b */ /* 0x000fd00000000104 */
[----:B-1----:R-:W-:-:S08]  /*3c610*/  DFMA R6, R4, R2, R4 ;  /* 0x000000020406722b */ /* 0x002fd00000000004 */
        /* <DEDUP_REMOVED lines=12> */
[----:B------:R-:W-:Y:S01]  /*3c6e0*/  MOV R2, R4 ;  /* 0x0000000400027202 */ /* 0x000fe20000000f00 */
[----:B------:R-:W-:-:S07]  /*3c6f0*/  IMAD.MOV.U32 R3, RZ, RZ, R5 ;  /* 0x000000ffff037224 */ /* 0x000fce00078e0005 */
.L_x_4594:
[----:B------:R-:W-:Y:S05]  /*3c700*/  BSYNC.RECONVERGENT B2 ;  /* 0x0000000000027941 */ /* 0x000fea0003800200 */
.L_x_4593:
[----:B------:R-:W-:Y:S02]  /*3c710*/  HFMA2 R4, -RZ, RZ, 0, 0 ;  /* 0x00000000ff047431 */ /* 0x000fe400000001ff */
        /* <DEDUP_REMOVED lines=55> */
[----:B------:R-:W-:Y:S05]  /*3ca90*/  CALL.REL.NOINC `($__internal_15_$__cuda_sm20_div_rn_f64_full) ;  /* 0x000002dc00987944 */ /* 0x000fea0003c00000 */
.L_x_4600:
[----:B------:R-:W-:Y:S05]  /*3caa0*/  BSYNC.RECONVERGENT B5 ;  /* 0x0000000000057941 */ /* 0x000fea0003800200 */
.L_x_4599:
        /* <DEDUP_REMOVED lines=30> */
.L_x_4598:
        /* <DEDUP_REMOVED lines=8> */
[----:B------:R-:W-:Y:S02]  /*3cd10*/  @!P0 MOV R0, R7 ;  /* 0x0000000700008202 */ /* 0x000fe40000000f00 */
[----:B------:R-:W-:-:S03]  /*3cd20*/  @!P0 MOV R4, R6 ;  /* 0x0000000600048202 */ /* 0x000fc60000000f00 */
        /* <DEDUP_REMOVED lines=15> */
[----:B------:R-:W-:-:S04]  /*3ce20*/  @P0 IADD3 R21, PT, PT, R21, 0x1, RZ ;  /* 0x0000000115150810 */ /* 0x000fc80007ffe0ff */
        /* <DEDUP_REMOVED lines=51> */
.L_x_4602:
[----:B------:R-:W-:Y:S01]  /*3d160*/  MOV R4, 0x0 ;  /* 0x0000000000047802 */ /* 0x000fe20000000f00 */
[----:B------:R-:W-:Y:S01]  /*3d170*/  IMAD.MOV.U32 R5, RZ, RZ, 0x7ff00000 ;  /* 0x7ff00000ff057424 */ /* 0x000fe200078e00ff */
[----:B------:R-:W-:-:S05]  /*3d180*/  LOP3.LUT P0, RZ, R7, 0x7fffffff, RZ, 0xc0, !PT ;  /* 0x7fffffff07ff7812 */ /* 0x000fca000780c0ff */
[----:B------:R-:W-:-:S10]  /*3d190*/  DFMA R4, R6, R4, +INF ;  /* 0x7ff000000604742b */ /* 0x000fd40000000004 */
[----:B------:R-:W-:Y:S02]  /*3d1a0*/  FSEL R10, R4, RZ, P0 ;  /* 0x000000ff040a7208 */ /* 0x000fe40000000000 */
[----:B------:R-:W-:-:S07]  /*3d1b0*/  FSEL R11, R5, -QNAN , P0 ;  /* 0xfff00000050b7808 */ /* 0x000fce0000000000 */
.L_x_4601:
[----:B------:R-:W-:Y:S05]  /*3d1c0*/  BSYNC.RECONVERGENT B4 ;  /* 0x0000000000047941 */ /* 0x000fea0003800200 */
.L_x_4597:
[----:B------:R-:W-:Y:S01]  /*3d1d0*/  DADD R10, R10, -R2 ;  /* 0x000000000a0a7229 */ /* 0x000fe20000000802 */
[----:B------:R-:W-:Y:S01]  /*3d1e0*/  IMAD.MOV.U32 R4, RZ, RZ, 0x0 ;  /* 0x00000000ff047424 */ /* 0x000fe200078e00ff */
[----:B------:R-:W-:Y:S01]  /*3d1f0*/  MOV R5, 0x3fd80000 ;  /* 0x3fd8000000057802 */ /* 0x000fe20000000f00 */
[----:B------:R-:W-:Y:S05]  /*3d200*/  BSSY.RECONVERGENT B4, `(.L_x_4603) ;  /* 0x000001a000047945 */ /* 0x000fea0003800200 */
        /* <DEDUP_REMOVED lines=20> */
[----:B------:R-:W-:Y:S02]  /*3d350*/  MOV R33, R3 ;  /* 0x0000000300217202 */ /* 0x000fe40000000f00 */
[----:B------:R-:W-:-:S07]  /*3d360*/  MOV R30, 0x3d380 ;  /* 0x0003d380001e7802 */ /* 0x000fce0000000f00 */
[----:B------:R-:W-:Y:S05]  /*3d370*/  CALL.REL.NOINC `($__internal_16_$__cuda_sm20_dsqrt_rn_f64_mediumpath_v1) ;  /* 0x000002d800f87944 */ /* 0x000fea0003c00000 */
[----:B------:R-:W-:Y:S01]  /*3d380*/  IMAD.MOV.U32 R18, RZ, RZ, R8 ;  /* 0x000000ffff127224 */ /* 0x000fe200078e0008 */
[----:B------:R-:W-:-:S07]  /*3d390*/  MOV R19, R9 ;  /* 0x0000000900137202 */ /* 0x000fce0000000f00 */
.L_x_4604:
[----:B------:R-:W-:Y:S05]  /*3d3a0*/  BSYNC.RECONVERGENT B4 ;  /* 0x0000000000047941 */ /* 0x000fea0003800200 */
.L_x_4603:
[----:B------:R-:W-:Y:S05]  /*3d3b0*/  BRA `(.L_x_4605) ;  /* 0x0000000800c47947 */ /* 0x000fea0003800000 */
.L_x_4596:
        /* <DEDUP_REMOVED lines=30> */
.L_x_4609:
[----:B------:R-:W-:Y:S05]  /*3d5a0*/  BSYNC.RECONVERGENT B5 ;  /* 0x0000000000057941 */ /* 0x000fea0003800200 */
.L_x_4608:
        /* <DEDUP_REMOVED lines=30> */
.L_x_4607:
[----:B------:R-:W-:Y:S01]  /*3d790*/  DADD R6, R2, 1 ;  /* 0x3ff0000002067429 */ /* 0x000fe20000000000 */
[----:B------:R-:W-:-:S09]  /*3d7a0*/  IMAD.MOV.U32 R21, RZ, RZ, -0x3ff ;  /* 0xfffffc01ff157424 */ /* 0x000fd200078e00ff */
[----:B------:R-:W-:Y:S01]  /*3d7b0*/  ISETP.GT.AND P1, PT, R7, 0xfffff, PT ;  /* 0x000fffff0700780c */ /* 0x000fe20003f24270 */
[----:B0-----:R-:W-:Y:S01]  /*3d7c0*/  IMAD.MOV.U32 R5, RZ, RZ, R7 ;  /* 0x000000ffff057224 */ /* 0x001fe200078e0007 */
[----:B------:R-:W-:Y:S02]  /*3d7d0*/  MOV R4, R6 ;  /* 0x0000000600047202 */ /* 0x000fe40000000f00 */
[----:B------:R-:W-:-:S09]  /*3d7e0*/  MOV R0, R7 ;  /* 0x0000000700007202 */ /* 0x000fd20000000f00 */
[----:B------:R-:W-:Y:S01]  /*3d7f0*/  @!P1 DMUL R4, R4, 1.80143985094819840000e+16 ;  /* 0x4350000004049828 */ /* 0x000fe20000000000 */
[----:B------:R-:W-:-:S09]  /*3d800*/  @!P1 MOV R21, 0xfffffbcb ;  /* 0xfffffbcb00159802 */ /* 0x000fd20000000f00 */
[----:B------:R-:W-:Y:S02]  /*3d810*/  @!P1 IMAD.MOV.U32 R0, RZ, RZ, R5 ;  /* 0x000000ffff009224 */ /* 0x000fe400078e0005 */
[----:B------:R-:W-:-:S03]  /*3d820*/  @!P1 IMAD.MOV.U32 R6, RZ, RZ, R4 ;  /* 0x000000ffff069224 */ /* 0x000fc600078e0004 */
[----:B------:R-:W-:-:S04]  /*3d830*/  IADD3 R7, PT, PT, R0, -0x1, RZ ;  /* 0xffffffff00077810 */ /* 0x000fc80007ffe0ff */
[----:B------:R-:W-:-:S13]  /*3d840*/  ISETP.GT.U32.AND P0, PT, R7, 0x7feffffe, PT ;  /* 0x7feffffe0700780c */ /* 0x000fda0003f04070 */
[----:B------:R-:W-:Y:S05]  /*3d850*/  @P0 BRA `(.L_x_4611) ;  /* 0x0000000400040947 */ /* 0x000fea0003800000 */
[----:B------:R-:W-:Y:S01]  /*3d860*/  LOP3.LUT R4, R0, 0xfffff, RZ, 0xc0, !PT ;  /* 0x000fffff00047812 */ /* 0x000fe200078ec0ff */
[----:B------:R-:W-:Y:S01]  /*3d870*/  IMAD.MOV.U32 R8, RZ, RZ, RZ ;  /* 0x000000ffff087224 */ /* 0x000fe200078e00ff */
[----:B------:R-:W-:Y:S01]  /*3d880*/  MOV R18, 0x8b7a8b04 ;  /* 0x8b7a8b0400127802 */ /* 0x000fe20000000f00 */
        /* <DEDUP_REMOVED lines=62> */
.L_x_4611:
[----:B------:R-:W-:Y:S01]  /*3dc70*/  MOV R6, 0x0 ;  /* 0x0000000000067802 */ /* 0x000fe20000000f00 */
[----:B------:R-:W-:Y:S01]  /*3dc80*/  IMAD.MOV.U32 R7, RZ, RZ, 0x7ff00000 ;  /* 0x7ff00000ff077424 */ /* 0x000fe200078e00ff */
[----:B------:R-:W-:-:S05]  /*3dc90*/  LOP3.LUT P0, RZ, R5, 0x7fffffff, RZ, 0xc0, !PT ;  /* 0x7fffffff05ff7812 */ /* 0x000fca000780c0ff */
[----:B------:R-:W-:-:S10]  /*3dca0*/  DFMA R6, R4, R6, +INF ;  /* 0x7ff000000406742b */ /* 0x000fd40000000006 */
[----:B------:R-:W-:Y:S02]  /*3dcb0*/  FSEL R10, R6, RZ, P0 ;  /* 0x000000ff060a7208 */ /* 0x000fe40000000000 */
[----:B------:R-:W-:-:S07]  /*3dcc0*/  FSEL R11, R7, -QNAN , P0 ;  /* 0xfff00000070b7808 */ /* 0x000fce0000000000 */
.L_x_4610:
[----:B------:R-:W-:Y:S05]  /*3dcd0*/  BSYNC.RECONVERGENT B4 ;  /* 0x0000000000047941 */ /* 0x000fea0003800200 */
.L_x_4606:
        /* <DEDUP_REMOVED lines=29> */
.L_x_4613:
[----:B------:R-:W-:Y:S05]  /*3deb0*/  BSYNC.RECONVERGENT B4 ;  /* 0x0000000000047941 */ /* 0x000fea0003800200 */
.L_x_4612:
[----:B------:R-:W-:-:S11]  /*3dec0*/  DADD R18, -RZ, -R18 ;  /* 0x00000000ff127229 */ /* 0x000fd60000000912 */
.L_x_4605:
[----:B------:R-:W-:Y:S05]  /*3ded0*/  BSYNC.RECONVERGENT B2 ;  /* 0x0000000000027941 */ /* 0x000fea0003800200 */
.L_x_4595:
[----:B------:R-:W-:Y:S01]  /*3dee0*/  DMUL R8, R14, 0.5 ;  /* 0x3fe000000e087828 */ /* 0x000fe20000000000 */
[----:B0-----:R-:W-:Y:S01]  /*3def0*/  MOV R4, 0x0 ;  /* 0x0000000000047802 */ /* 0x001fe20000000f00 */
[----:B------:R-:W-:Y:S01]  /*3df00*/  IMAD.MOV.U32 R5, RZ, RZ, 0x3fd80000 ;  /* 0x3fd80000ff057424 */ /* 0x000fe200078e00ff */
        /* <DEDUP_REMOVED lines=15> */
[----:B------:R-:W-:Y:S01]  /*3e000*/  MOV R0, R4 ;  /* 0x0000000400007202 */ /* 0x000fe20000000f00 */
[----:B------:R-:W-:Y:S01]  /*3e010*/  IMAD.MOV.U32 R4, RZ, RZ, R8 ;  /* 0x000000ffff047224 */ /* 0x000fe200078e0008 */
[----:B------:R-:W-:Y:S01]  /*3e020*/  MOV R8, R6 ;  /* 0x0000000600087202 */ /* 0x000fe20000000f00 */
[----:B------:R-:W-:Y:S01]  /*3e030*/  IMAD.MOV.U32 R6, RZ, RZ, R20 ;  /* 0x000000ffff067224 */ /* 0x000fe200078e0014 */
[----:B------:R-:W-:Y:S01]  /*3e040*/  MOV R5, R21 ;  /* 0x0000001500057202 */ /* 0x000fe20000000f00 */
[----:B------:R-:W-:Y:S01]  /*3e050*/  IMAD.MOV.U32 R33, RZ, RZ, R3 ;  /* 0x000000ffff217224 */ /* 0x000fe200078e0003 */
[----:B------:R-:W-:-:S07]  /*3e060*/  MOV R30, 0x3e080 ;  /* 0x0003e080001e7802 */ /* 0x000fce0000000f00 */
[----:B------:R-:W-:Y:S05]  /*3e070*/  CALL.REL.NOINC `($__internal_16_$__cuda_sm20_dsqrt_rn_f64_mediumpath_v1) ;  /* 0x000002cc00b87944 */ /* 0x000fea0003c00000 */
[----:B------:R-:W-:Y:S01]  /*3e080*/  MOV R12, R8 ;  /* 0x00000008000c7202 */ /* 0x000fe20000000f00 */
[----:B------:R-:W-:-:S07]  /*3e090*/  IMAD.MOV.U32 R13, RZ, RZ, R9 ;  /* 0x000000ffff0d7224 */ /* 0x000fce00078e0009 */
.L_x_4615:
[----:B------:R-:W-:Y:S05]  /*3e0a0*/  BSYNC.RECONVERGENT B2 ;  /* 0x0000000000027941 */ /* 0x000fea0003800200 */
.L_x_4614:
[----:B------:R-:W-:Y:S01]  /*3e0b0*/  DMUL R12, R12, R18 ;  /* 0x000000120c0c7228 */ /* 0x000fe20000000000 */
[----:B------:R-:W-:Y:S01]  /*3e0c0*/  HFMA2 R22, -RZ, RZ, 85.3125, 85.3125 ;  /* 0x55555555ff167431 */ /* 0x000fe200000001ff */
[----:B------:R-:W-:Y:S01]  /*3e0d0*/  BSSY.RECONVERGENT B1, `(.L_x_4616) ;  /* 0x0000016000017945 */ /* 0x000fe20003800200 */
[----:B------:R-:W-:Y:S01]  /*3e0e0*/  MOV R28, RZ ;  /* 0x000000ff001c7202 */ /* 0x000fe20000000f00 */
[----:B------:R-:W-:Y:S02]  /*3e0f0*/  IMAD.MOV.U32 R9, RZ, RZ, 0x1 ;  /* 0x00000001ff097424 */ /* 0x000fe400078e00ff */
[----:B------:R-:W-:-:S07]  /*3e100*/  IMAD.MOV.U32 R23, RZ, RZ, -0x402aaaab ;  /* 0xbfd55555ff177424 */ /* 0x000fce00078e00ff */
.L_x_4617:
[----:B------:R-:W-:-:S13]  /*3e110*/  ISETP.GT.AND P0, PT, R9, R28, PT ;  /* 0x0000001c0900720c */ /* 0x000fda0003f04270 */
[C---:B------:R-:W-:Y:S01]  /*3e120*/  @P0 IADD3 R2, PT, PT, R9.reuse, -0x1, RZ ;  /* 0xffffffff09020810 */ /* 0x040fe20007ffe0ff */
[----:B------:R-:W-:-:S03]  /*3e130*/  @!P0 IMAD R0, R9, 0x8, R27 ;  /* 0x0000000809008824 */ /* 0x000fc600078e021b */
[----:B------:R-:W-:Y:S02]  /*3e140*/  @P0 LEA R11, R2, R27, 0x3 ;  /* 0x0000001b020b0211 */ /* 0x000fe400078e18ff */
        /* <DEDUP_REMOVED lines=15> */
.L_x_4616:
        /* <DEDUP_REMOVED lines=23> */
.L_x_4621:
[----:B------:R-:W-:Y:S05]  /*3e3b0*/  BSYNC.RECONVERGENT B4 ;  /* 0x0000000000047941 */ /* 0x000fea0003800200 */
.L_x_4620:
[----:B------:R-:W-:Y:S01]  /*3e3c0*/  HFMA2 R25, -RZ, RZ, 0, 5.9604644775390625e-08 ;  /* 0x00000001ff197431 */ /* 0x000fe200000001ff */
[----:B------:R-:W-:Y:S01]  /*3e3d0*/  BSSY.RECONVERGENT B1, `(.L_x_4622) ;  /* 0x0000015000017945 */ /* 0x000fe20003800200 */
[----:B------:R-:W-:Y:S01]  /*3e3e0*/  IMAD.MOV.U32 R20, RZ, RZ, -0x36fe1a8c ;  /* 0xc901e574ff147424 */ /* 0x000fe200078e00ff */
[----:B------:R-:W-:-:S07]  /*3e3f0*/  MOV R21, 0xbf5e573a ;  /* 0xbf5e573a00157802 */ /* 0x000fce0000000f00 */
.L_x_4623:
[----:B------:R-:W-:-:S13]  /*3e400*/  ISETP.GT.AND P0, PT, R25, R28, PT ;  /* 0x0000001c1900720c */ /* 0x000fda0003f04270 */
[C---:B------:R-:W-:Y:S01]  /*3e410*/  @P0 VIADD R4, R25.reuse, 0xffffffff ;  /* 0xffffffff19040836 */ /* 0x040fe20000000000 */
[----:B------:R-:W-:-:S03]  /*3e420*/  @!P0 LEA R0, R25, R27, 0x3 ;  /* 0x0000001b19008211 */ /* 0x000fc600078e18ff */
        /* <DEDUP_REMOVED lines=16> */
.L_x_4622:
        /* <DEDUP_REMOVED lines=28> */
.L_x_4625:
[----:B------:R-:W-:Y:S05]  /*3e6f0*/  BSYNC.RECONVERGENT B4 ;  /* 0x0000000000047941 */ /* 0x000fea0003800200 */
.L_x_4624:
[----:B------:R-:W-:Y:S01]  /*3e700*/  HFMA2 R23, -RZ, RZ, 1.859375, -6544 ;  /* 0x3f70ee64ff177431 */ /* 0x000fe200000001ff */
[----:B------:R-:W-:Y:S01]  /*3e710*/  BSSY.RECONVERGENT B1, `(.L_x_4626) ;  /* 0x0000015000017945 */ /* 0x000fe20003800200 */
[----:B------:R-:W-:Y:S01]  /*3e720*/  MOV R25, 0x1 ;  /* 0x0000000100197802 */ /* 0x000fe20000000f00 */
[----:B------:R-:W-:-:S07]  /*3e730*/  IMAD.MOV.U32 R22, RZ, RZ, 0x3b990ee6 ;  /* 0x3b990ee6ff167424 */ /* 0x000fce00078e00ff */
.L_x_4627:
        /* <DEDUP_REMOVED lines=19> */
.L_x_4626:
        /* <DEDUP_REMOVED lines=26> */
[----:B------:R-:W-:Y:S01]  /*3ea10*/  MOV R6, R4 ;  /* 0x0000000400067202 */ /* 0x000fe20000000f00 */
[----:B------:R-:W-:-:S07]  /*3ea20*/  IMAD.MOV.U32 R7, RZ, RZ, R5 ;  /* 0x000000ffff077224 */ /* 0x000fce00078e0005 */
.L_x_4629:
[----:B------:R-:W-:Y:S05]  /*3ea30*/  BSYNC.RECONVERGENT B4 ;  /* 0x0000000000047941 */ /* 0x000fea0003800200 */
.L_x_4628:
[----:B------:R-:W-:Y:S01]  /*3ea40*/  HFMA2 R25, -RZ, RZ, 0, 5.9604644775390625e-08 ;  /* 0x00000001ff197431 */ /* 0x000fe200000001ff */
[----:B------:R-:W-:Y:S01]  /*3ea50*/  BSSY.RECONVERGENT B1, `(.L_x_4630) ;  /* 0x0000015000017945 */ /* 0x000fe20003800200 */
[----:B------:R-:W-:Y:S01]  /*3ea60*/  IMAD.MOV.U32 R20, RZ, RZ, 0x3b34e2b6 ;  /* 0x3b34e2b6ff147424 */ /* 0x000fe200078e00ff */
[----:B------:R-:W-:-:S07]  /*3ea70*/  MOV R21, 0x3f4547d9 ;  /* 0x3f4547d900157802 */ /* 0x000fce0000000f00 */
.L_x_4631:
        /* <DEDUP_REMOVED lines=19> */
.L_x_4630:
        /* <DEDUP_REMOVED lines=28> */
.L_x_4633:
[----:B------:R-:W-:Y:S05]  /*3ed70*/  BSYNC.RECONVERGENT B4 ;  /* 0x0000000000047941 */ /* 0x000fea0003800200 */
.L_x_4632:
[----:B------:R-:W-:Y:S01]  /*3ed80*/  HFMA2 R23, -RZ, RZ, -1.82421875, 1.5107421875 ;  /* 0xbf4c3e0bff177431 */ /* 0x000fe200000001ff */
[----:B------:R-:W-:Y:S01]  /*3ed90*/  BSSY.RECONVERGENT B1, `(.L_x_4634) ;  /* 0x0000015000017945 */ /* 0x000fe20003800200 */
[----:B------:R-:W-:Y:S01]  /*3eda0*/  MOV R25, 0x1 ;  /* 0x0000000100197802 */ /* 0x000fe20000000f00 */
[----:B------:R-:W-:-:S07]  /*3edb0*/  IMAD.MOV.U32 R22, RZ, RZ, 0x2da7bf9 ;  /* 0x02da7bf9ff167424 */ /* 0x000fce00078e00ff */
.L_x_4635:
        /* <DEDUP_REMOVED lines=19> */
.L_x_4634:
        /* <DEDUP_REMOVED lines=28> */
.L_x_4637:
[----:B------:R-:W-:Y:S05]  /*3f0b0*/  BSYNC.RECONVERGENT B4 ;  /* 0x0000000000047941 */ /* 0x000fea0003800200 */
.L_x_4636:
[----:B------:R-:W-:Y:S01]  /*3f0c0*/  HFMA2 R25, -RZ, RZ, 0, 5.9604644775390625e-08 ;  /* 0x00000001ff197431 */ /* 0x000fe200000001ff */
[----:B------:R-:W-:Y:S01]  /*3f0d0*/  BSSY.RECONVERGENT B1, `(.L_x_4638) ;  /* 0x0000015000017945 */ /* 0x000fe20003800200 */
[----:B------:R-:W-:Y:S01]  /*3f0e0*/  IMAD.MOV.U32 R20, RZ, RZ, -0x3a5b058f ;  /* 0xc5a4fa71ff147424 */ /* 0x000fe200078e00ff */
[----:B------:R-:W-:-:S07]  /*3f0f0*/  MOV R21, 0xbf36128a ;  /* 0xbf36128a00157802 */ /* 0x000fce0000000f00 */
.L_x_4639:
        /* <DEDUP_REMOVED lines=19> */
.L_x_4638:
        /* <DEDUP_REMOVED lines=28> */
.L_x_4641:
[----:B------:R-:W-:Y:S05]  /*3f3f0*/  BSYNC.RECONVERGENT B4 ;  /* 0x0000000000047941 */ /* 0x000fea0003800200 */
.L_x_4640:
[----:B------:R-:W-:Y:S01]  /*3f400*/  HFMA2 R23, -RZ, RZ, 1.8134765625, 2526 ;  /* 0x3f4168efff177431 */ /* 0x000fe200000001ff */
[----:B------:R-:W-:Y:S01]  /*3f410*/  BSSY.RECONVERGENT B1, `(.L_x_4642) ;  /* 0x0000015000017945 */ /* 0x000fe20003800200 */
[----:B------:R-:W-:Y:S01]  /*3f420*/  MOV R25, 0x1 ;  /* 0x0000000100197802 */ /* 0x000fe20000000f00 */
[----:B------:R-:W-:-:S07]  /*3f430*/  IMAD.MOV.U32 R22, RZ, RZ, 0x1b0931c8 ;  /* 0x1b0931c8ff167424 */ /* 0x000fce00078e00ff */
.L_x_4643:
        /* <DEDUP_REMOVED lines=19> */
.L_x_4642:
        /* <DEDUP_REMOVED lines=28> */
.L_x_4645:
[----:B------:R-:W-:Y:S05]  /*3f730*/  BSYNC.RECONVERGENT B4 ;  /* 0x0000000000047941 */ /* 0x000fea0003800200 */
.L_x_4644:
[----:B------:R-:W-:Y:S01]  /*3f740*/  HFMA2 R25, -RZ, RZ, 0, 5.9604644775390625e-08 ;  /* 0x00000001ff197431 */ /* 0x000fe200000001ff */
[----:B------:R-:W-:Y:S01]  /*3f750*/  BSSY.RECONVERGENT B1, `(.L_x_4646) ;  /* 0x0000015000017945 */ /* 0x000fe20003800200 */
[----:B------:R-:W-:Y:S01]  /*3f760*/  IMAD.MOV.U32 R20, RZ, RZ, -0x63fe104c ;  /* 0x9c01efb4ff147424 */ /* 0x000fe200078e00ff */
[----:B------:R-:W-:-:S07]  /*3f770*/  MOV R21, 0x3f369187 ;  /* 0x3f36918700157802 */ /* 0x000fce0000000f00 */
.L_x_4647:
        /* <DEDUP_REMOVED lines=19> */
.L_x_4646:
        /* <DEDUP_REMOVED lines=28> */
.L_x_4649:
[----:B------:R-:W-:Y:S05]  /*3fa70*/  BSYNC.RECONVERGENT B4 ;  /* 0x0000000000047941 */ /* 0x000fea0003800200 */
.L_x_4648:
[----:B------:R-:W-:Y:S01]  /*3fa80*/  HFMA2 R23, -RZ, RZ, -1.8173828125, 845.5 ;  /* 0xbf45629bff177431 */ /* 0x000fe200000001ff */
[----:B------:R-:W-:Y:S01]  /*3fa90*/  BSSY.RECONVERGENT B1, `(.L_x_4650) ;  /* 0x0000015000017945 */ /* 0x000fe20003800200 */
[----:B------:R-:W-:Y:S01]  /*3faa0*/  MOV R25, 0x1 ;  /* 0x0000000100197802 */ /* 0x000fe20000000f00 */
[----:B------:R-:W-:-:S07]  /*3fab0*/  IMAD.MOV.U32 R22, RZ, RZ, 0x3187b744 ;  /* 0x3187b744ff167424 */ /* 0x000fce00078e00ff */
.L_x_4651:
        /* <DEDUP_REMOVED lines=19> */
.L_x_4650:
        /* <DEDUP_REMOVED lines=28> */
.L_x_4653:
[----:B------:R-:W-:Y:S05]  /*3fdb0*/  BSYNC.RECONVERGENT B4 ;  /* 0x0000000000047941 */ /* 0x000fea0003800200 */
.L_x_4652:
[----:B------:R-:W-:Y:S01]  /*3fdc0*/  HFMA2 R25, -RZ, RZ, 0, 5.9604644775390625e-08 ;  /* 0x00000001ff197431 */ /* 0x000fe200000001ff */
[----:B------:R-:W-:Y:S01]  /*3fdd0*/  BSSY.RECONVERGENT B1, `(.L_x_4654) ;  /* 0x0000015000017945 */ /* 0x000fe20003800200 */
[----:B------:R-:W-:Y:S01]  /*3fde0*/  IMAD.MOV.U32 R20, RZ, RZ, 0x1cc96982 ;  /* 0x1cc96982ff147424 */ /* 0x000fe200078e00ff */
[----:B------:R-:W-:-:S07]  /*3fdf0*/  MOV R21, 0xbf438dff ;  /* 0xbf438dff00157802 */ /* 0x000fce0000000f00 */
.L_x_4655:
        /* <DEDUP_REMOVED lines=19> */
.L_x_4654:
        /* <DEDUP_REMOVED lines=28> */
.L_x_4657:
[----:B------:R-:W-:Y:S05]  /*400f0*/  BSYNC.RECONVERGENT B4 ;  /* 0x0000000000047941 */ /* 0x000fea0003800200 */
.L_x_4656:
[----:B------:R-:W-:Y:S01]  /*40100*/  HFMA2 R23, -RZ, RZ, 1.8330078125, -74.875 ;  /* 0x3f55d4aeff177431 */ /* 0x000fe200000001ff */
[----:B------:R-:W-:Y:S01]  /*40110*/  BSSY.RECONVERGENT B1, `(.L_x_4658) ;  /* 0x0000015000017945 */ /* 0x000fe20003800200 */
[----:B------:R-:W-:Y:S01]  /*40120*/  MOV R25, 0x1 ;  /* 0x0000000100197802 */ /* 0x000fe20000000f00 */
[----:B------:R-:W-:-:S07]  /*40130*/  IMAD.MOV.U32 R22, RZ, RZ, 0x684527bf ;  /* 0x684527bfff167424 */ /* 0x000fce00078e00ff */
.L_x_4659:
        /* <DEDUP_REMOVED lines=19> */
.L_x_4658:
        /* <DEDUP_REMOVED lines=28> */
.L_x_4661:
[----:B------:R-:W-:Y:S05]  /*40430*/  BSYNC.RECONVERGENT B4 ;  /* 0x0000000000047941 */ /* 0x000fea0003800200 */
.L_x_4660:
[----:B------:R-:W-:Y:S01]  /*40440*/  HFMA2 R25, -RZ, RZ, 0, 5.9604644775390625e-08 ;  /* 0x00000001ff197431 */ /* 0x000fe200000001ff */
[----:B------:R-:W-:Y:S01]  /*40450*/  BSSY.RECONVERGENT B1, `(.L_x_4662) ;  /* 0x0000015000017945 */ /* 0x000fe20003800200 */
[----:B------:R-:W-:Y:S01]  /*40460*/  IMAD.MOV.U32 R20, RZ, RZ, -0x5713a6fc ;  /* 0xa8ec5904ff147424 */ /* 0x000fe200078e00ff */
[----:B------:R-:W-:-:S07]  /*40470*/  MOV R21, 0x3f59e1db ;  /* 0x3f59e1db00157802 */ /* 0x000fce0000000f00 */
.L_x_4663:
        /* <DEDUP_REMOVED lines=19> */
.L_x_4662:
        /* <DEDUP_REMOVED lines=28> */
.L_x_4665:
[----:B------:R-:W-:Y:S05]  /*40770*/  BSYNC.RECONVERGENT B4 ;  /* 0x0000000000047941 */ /* 0x000fea0003800200 */
.L_x_4664:
[----:B------:R-:W-:Y:S01]  /*40780*/  HFMA2 R23, -RZ, RZ, -1.859375, -0.0989990234375 ;  /* 0xbf70ae56ff177431 */ /* 0x000fe200000001ff */
[----:B------:R-:W-:Y:S01]  /*40790*/  BSSY.RECONVERGENT B1, `(.L_x_4666) ;  /* 0x0000015000017945 */ /* 0x000fe20003800200 */
[----:B------:R-:W-:Y:S01]  /*407a0*/  MOV R25, 0x1 ;  /* 0x0000000100197802 */ /* 0x000fe20000000f00 */
[----:B------:R-:W-:-:S07]  /*407b0*/  IMAD.MOV.U32 R22, RZ, RZ, -0x5a255ed9 ;  /* 0xa5daa127ff167424 */ /* 0x000fce00078e00ff */
.L_x_4667:
        /* <DEDUP_REMOVED lines=19> */
.L_x_4666:
        /* <DEDUP_REMOVED lines=28> */
.L_x_4669:
[----:B------:R-:W-:Y:S05]  /*40ab0*/  BSYNC.RECONVERGENT B4 ;  /* 0x0000000000047941 */ /* 0x000fea0003800200 */
.L_x_4668:
[----:B------:R-:W-:Y:S01]  /*40ac0*/  HFMA2 R25, -RZ, RZ, 0, 5.9604644775390625e-08 ;  /* 0x00000001ff197431 */ /* 0x000fe200000001ff */
[----:B------:R-:W-:Y:S01]  /*40ad0*/  BSSY.RECONVERGENT B1, `(.L_x_4670) ;  /* 0x0000015000017945 */ /* 0x000fe20003800200 */
[----:B------:R-:W-:Y:S01]  /*40ae0*/  IMAD.MOV.U32 R20, RZ, RZ, -0x343a03ee ;  /* 0xcbc5fc12ff147424 */ /* 0x000fe200078e00ff */
[----:B------:R-:W-:-:S07]  /*40af0*/  MOV R21, 0xbf785c7c ;  /* 0xbf785c7c00157802 */ /* 0x000fce0000000f00 */
.L_x_4671:
        /* <DEDUP_REMOVED lines=19> */
.L_x_4670:
        /* <DEDUP_REMOVED lines=28> */
.L_x_4673:
[----:B------:R-:W-:Y:S05]  /*40df0*/  BSYNC.RECONVERGENT B4 ;  /* 0x0000000000047941 */ /* 0x000fea0003800200 */
.L_x_4672:
[----:B------:R-:W-:Y:S01]  /*40e00*/  HFMA2 R23, -RZ, RZ, 1.8916015625, -46.6875 ;  /* 0x3f91d1d6ff177431 */ /* 0x000fe200000001ff */
[----:B------:R-:W-:Y:S01]  /*40e10*/  BSSY.RECONVERGENT B1, `(.L_x_4674) ;  /* 0x0000015000017945 */ /* 0x000fe20003800200 */
[----:B------:R-:W-:Y:S01]  /*40e20*/  MOV R25, 0x1 ;  /* 0x0000000100197802 */ /* 0x000fe20000000f00 */
[----:B------:R-:W-:-:S07]  /*40e30*/  IMAD.MOV.U32 R22, RZ, RZ, 0x50ed0c93 ;  /* 0x50ed0c93ff167424 */ /* 0x000fce00078e00ff */
.L_x_4675:
        /* <DEDUP_REMOVED lines=19> */
.L_x_4674:
        /* <DEDUP_REMOVED lines=28> */
.L_x_4677:
[----:B------:R-:W-:Y:S05]  /*41130*/  BSYNC.RECONVERGENT B4 ;  /* 0x0000000000047941 */ /* 0x000fea0003800200 */
.L_x_4676:
[----:B------:R-:W-:Y:S01]  /*41140*/  HFMA2 R25, -RZ, RZ, 0, 5.9604644775390625e-08 ;  /* 0x00000001ff197431 */ /* 0x000fe200000001ff */
[----:B------:R-:W-:Y:S01]  /*41150*/  BSSY.RECONVERGENT B1, `(.L_x_4678) ;  /* 0x0000015000017945 */ /* 0x000fe20003800200 */
[----:B------:R-:W-:Y:S01]  /*41160*/  IMAD.MOV.U32 R20, RZ, RZ, 0x5c03d2e9 ;  /* 0x5c03d2e9ff147424 */ /* 0x000fe200078e00ff */
[----:B------:R-:W-:-:S07]  /*41170*/  MOV R21, 0x3f9ef9a0 ;  /* 0x3f9ef9a000157802 */ /* 0x000fce0000000f00 */
.L_x_4679:
        /* <DEDUP_REMOVED lines=19> */
.L_x_4678:
        /* <DEDUP_REMOVED lines=28> */
.L_x_4681:
[----:B------:R-:W-:Y:S05]  /*41470*/  BSYNC.RECONVERGENT B4 ;  /* 0x0000000000047941 */ /* 0x000fea0003800200 */
.L_x_4680:
[----:B------:R-:W-:Y:S01]  /*41480*/  HFMA2 R23, -RZ, RZ, -1.9306640625, 237 ;  /* 0xbfb95b68ff177431 */ /* 0x000fe200000001ff */
[----:B------:R-:W-:Y:S01]  /*41490*/  BSSY.RECONVERGENT B1, `(.L_x_4682) ;  /* 0x0000015000017945 */ /* 0x000fe20003800200 */
[----:B------:R-:W-:Y:S01]  /*414a0*/  MOV R25, 0x1 ;  /* 0x0000000100197802 */ /* 0x000fe20000000f00 */
[----:B------:R-:W-:-:S07]  /*414b0*/  IMAD.MOV.U32 R22, RZ, RZ, 0x5f50d178 ;  /* 0x5f50d178ff167424 */ /* 0x000fce00078e00ff */
.L_x_4683:
        /* <DEDUP_REMOVED lines=19> */
.L_x_4682:
        /* <DEDUP_REMOVED lines=28> */
.L_x_4685:
[----:B------:R-:W-:Y:S05]  /*417b0*/  BSYNC.RECONVERGENT B4 ;  /* 0x0000000000047941 */ /* 0x000fea0003800200 */
.L_x_4684:
[----:B------:R-:W-:Y:S01]  /*417c0*/  HFMA2 R25, -RZ, RZ, 0, 5.9604644775390625e-08 ;  /* 0x00000001ff197431 */ /* 0x000fe200000001ff */
[----:B------:R-:W-:Y:S01]  /*417d0*/  BSSY.RECONVERGENT B1, `(.L_x_4686) ;  /* 0x0000015000017945 */ /* 0x000fe20003800200 */
[----:B------:R-:W-:Y:S01]  /*417e0*/  IMAD.MOV.U32 R20, RZ, RZ, -0x3bccff5e ;  /* 0xc43300a2ff147424 */ /* 0x000fe200078e00ff */
[----:B------:R-:W-:-:S07]  /*417f0*/  MOV R21, 0xbfc997cf ;  /* 0xbfc997cf00157802 */ /* 0x000fce0000000f00 */
.L_x_4687:
        /* <DEDUP_REMOVED lines=19> */
.L_x_4686:
        /* <DEDUP_REMOVED lines=28> */
.L_x_4689:
[----:B------:R-:W-:Y:S05]  /*41af0*/  BSYNC.RECONVERGENT B4 ;  /* 0x0000000000047941 */ /* 0x000fea0003800200 */
.L_x_4688:
[----:B------:R-:W-:Y:S01]  /*41b00*/  HFMA2 R23, -RZ, RZ, 1.9755859375, 0.09637451171875 ;  /* 0x3fe72e2bff177431 */ /* 0x000fe200000001ff */
[----:B------:R-:W-:Y:S01]  /*41b10*/  BSSY.RECONVERGENT B1, `(.L_x_4690) ;  /* 0x0000015000017945 */ /* 0x000fe20003800200 */
[----:B------:R-:W-:Y:S01]  /*41b20*/  MOV R25, 0x1 ;  /* 0x0000000100197802 */ /* 0x000fe20000000f00 */
[----:B------:R-:W-:-:S07]  /*41b30*/  IMAD.MOV.U32 R22, RZ, RZ, -0x45e261fc ;  /* 0xba1d9e04ff167424 */ /* 0x000fce00078e00ff */
.L_x_4691:
        /* <DEDUP_REMOVED lines=19> */
.L_x_4690:
        /* <DEDUP_REMOVED lines=28> */
.L_x_4693:
[----:B------:R-:W-:Y:S05]  /*41e30*/  BSYNC.RECONVERGENT B4 ;  /* 0x0000000000047941 */ /* 0x000fea0003800200 */
.L_x_4692:
[----:B------:R-:W-:Y:S01]  /*41e40*/  HFMA2 R25, -RZ, RZ, 0, 5.9604644775390625e-08 ;  /* 0x00000001ff197431 */ /* 0x000fe200000001ff */
[----:B------:R-:W-:Y:S01]  /*41e50*/  BSSY.RECONVERGENT B1, `(.L_x_4694) ;  /* 0x0000015000017945 */ /* 0x000fe20003800200 */
[----:B------:R-:W-:Y:S01]  /*41e60*/  IMAD.MOV.U32 R20, RZ, RZ, 0x101bb71a ;  /* 0x101bb71aff147424 */ /* 0x000fe200078e00ff */
[----:B------:R-:W-:-:S07]  /*41e70*/  MOV R21, 0x3ffaab9a ;  /* 0x3ffaab9a00157802 */ /* 0x000fce0000000f00 */
.L_x_4695:
        /* <DEDUP_REMOVED lines=19> */
.L_x_4694:
        /* <DEDUP_REMOVED lines=28> */
.L_x_4697:
[----:B------:R-:W-:Y:S05]  /*42170*/  BSYNC.RECONVERGENT B4 ;  /* 0x0000000000047941 */ /* 0x000fea0003800200 */
.L_x_4696:
[----:B------:R-:W-:Y:S01]  /*42180*/  HFMA2 R23, -RZ, RZ, -2.05078125, 46528 ;  /* 0xc01a79aeff177431 */ /* 0x000fe200000001ff */
[----:B------:R-:W-:Y:S01]  /*42190*/  BSSY.RECONVERGENT B1, `(.L_x_4698) ;  /* 0x0000015000017945 */ /* 0x000fe20003800200 */
[----:B------:R-:W-:Y:S01]  /*421a0*/  MOV R25, 0x1 ;  /* 0x0000000100197802 */ /* 0x000fe20000000f00 */
[----:B------:R-:W-:-:S07]  /*421b0*/  IMAD.MOV.U32 R22, RZ, RZ, -0x755502fe ;  /* 0x8aaafd02ff167424 */ /* 0x000fce00078e00ff */
.L_x_4699:
        /* <DEDUP_REMOVED lines=19> */
.L_x_4698:
        /* <DEDUP_REMOVED lines=28> */
.L_x_4701:
[----:B------:R-:W-:Y:S05]  /*424b0*/  BSYNC.RECONVERGENT B4 ;  /* 0x0000000000047941 */ /* 0x000fea0003800200 */
.L_x_4700:
[----:B------:R-:W-:Y:S01]  /*424c0*/  HFMA2 R25, -RZ, RZ, 0, 5.9604644775390625e-08 ;  /* 0x00000001ff197431 */ /* 0x000fe200000001ff */
[----:B------:R-:W-:Y:S01]  /*424d0*/  BSSY.RECONVERGENT B1, `(.L_x_4702) ;  /* 0x0000015000017945 */ /* 0x000fe20003800200 */
[----:B------:R-:W-:Y:S01]  /*424e0*/  IMAD.MOV.U32 R20, RZ, RZ, 0x4df23f8f ;  /* 0x4df23f8fff147424 */ /* 0x000fe200078e00ff */
[----:B------:R-:W-:-:S07]  /*424f0*/  MOV R21, 0xc0311cda ;  /* 0xc0311cda00157802 */ /* 0x000fce0000000f00 */
.L_x_4703:
        /* <DEDUP_REMOVED lines=19> */
.L_x_4702:
        /* <DEDUP_REMOVED lines=28> */
.L_x_4705:
[----:B------:R-:W-:Y:S05]  /*427f0*/  BSYNC.RECONVERGENT B4 ;  /* 0x0000000000047941 */ /* 0x000fea0003800200 */
.L_x_4704:
[----:B------:R-:W-:Y:S01]  /*42800*/  HFMA2 R25, -RZ, RZ, 2.16015625, 40800 ;  /* 0x405278fbff197431 */ /* 0x000fe200000001ff */
[----:B------:R-:W-:Y:S01]  /*42810*/  BSSY.RECONVERGENT B1, `(.L_x_4706) ;  /* 0x0000015000017945 */ /* 0x000fe20003800200 */
[----:B------:R-:W-:Y:S01]  /*42820*/  MOV R23, 0x1 ;  /* 0x0000000100177802 */ /* 0x000fe20000000f00 */
[----:B------:R-:W-:-:S07]  /*42830*/  IMAD.MOV.U32 R24, RZ, RZ, 0x311f1460 ;  /* 0x311f1460ff187424 */ /* 0x000fce00078e00ff */
.L_x_4707:
        /* <DEDUP_REMOVED lines=19> */
.L_x_4706:
        /* <DEDUP_REMOVED lines=28> */
.L_x_4709:
[----:B------:R-:W-:Y:S05]  /*42b30*/  BSYNC.RECONVERGENT B4 ;  /* 0x0000000000047941 */ /* 0x000fea0003800200 */
.L_x_4708:
[----:B------:R-:W-:Y:S01]  /*42b40*/  HFMA2 R21, -RZ, RZ, 0, 5.9604644775390625e-08 ;  /* 0x00000001ff157431 */ /* 0x000fe200000001ff */
[----:B------:R-:W-:Y:S01]  /*42b50*/  BSSY.RECONVERGENT B1, `(.L_x_4710) ;  /* 0x0000015000017945 */ /* 0x000fe20003800200 */
[----:B------:R-:W-:Y:S01]  /*42b60*/  IMAD.MOV.U32 R22, RZ, RZ, 0x4b8ba3fd ;  /* 0x4b8ba3fdff167424 */ /* 0x000fe200078e00ff */
[----:B------:R-:W-:-:S07]  /*42b70*/  MOV R23, 0x406a8563 ;  /* 0x406a856300177802 */ /* 0x000fce0000000f00 */
.L_x_4711:
        /* <DEDUP_REMOVED lines=19> */
.L_x_4710:
        /* <DEDUP_REMOVED lines=11> */
.L_x_4713:
        /* <DEDUP_REMOVED lines=19> */
.L_x_4712:
        /* <DEDUP_REMOVED lines=21> */
.L_x_4715:
[----:B------:R-:W-:Y:S05]  /*42fe0*/  BSYNC.RECONVERGENT B4 ;  /* 0x0000000000047941 */ /* 0x000fea0003800200 */
.L_x_4714:
[----:B------:R-:W-:-:S08]  /*42ff0*/  DMUL R4, R20, R4 ;  /* 0x0000000414047228 */ /* 0x000fd00000000000 */
[----:B------:R-:W-:-:S14]  /*43000*/  DSETP.GT.AND P0, PT, |R4|, |R22|, PT ;  /* 0x400000160400722a */ /* 0x000fdc0003f04200 */
[----:B------:R-:W-:-:S11]  /*43010*/  @!P0 DADD R2, R2, R4 ;  /* 0x0000000002028229 */ /* 0x000fd60000000004 */
.L_x_4619:
[----:B------:R-:W-:Y:S05]  /*43020*/  BSYNC.RECONVERGENT B2 ;  /* 0x0000000000027941 */ /* 0x000fea0003800200 */
.L_x_4618:
[----:B------:R-:W-:Y:S01]  /*43030*/  LOP3.LUT R5, R13, 0x7fffffff, RZ, 0xc0, !PT ;  /* 0x7fffffff0d057812 */ /* 0x000fe200078ec0ff */
[----:B------:R-:W-:Y:S03]  /*43040*/  BSSY.RECONVERGENT B1, `(.L_x_4716) ;  /* 0x00000a6000017945 */ /* 0x000fe60003800200 */
[----:B------:R-:W-:-:S13]  /*43050*/  ISETP.GT.U32.AND P0, PT, R5, 0x7fefffff, PT ;  /* 0x7fefffff0500780c */ /* 0x000fda0003f04070 */
[----:B------:R-:W-:Y:S05]  /*43060*/  @P0 BRA `(.L_x_4717) ;  /* 0x0000000800680947 */ /* 0x000fea0003800000 */
[----:B------:R-:W-:Y:S01]  /*43070*/  IMAD.MOV.U32 R4, RZ, RZ, R12 ;  /* 0x000000ffff047224 */ /* 0x000fe200078e000c */
[----:B------:R-:W-:Y:S01]  /*43080*/  MOV R10, RZ ;  /* 0x000000ff000a7202 */ /* 0x000fe20000000f00 */
[----:B------:R-:W-:Y:S01]  /*43090*/  UMOV UR4, 0xd4e0bfd7 ;  /* 0xd4e0bfd700047882 */ /* 0x000fe20000000000 */
[----:B------:R-:W-:Y:S01]  /*430a0*/  UMOV UR5, 0x3df8774a ;  /* 0x3df8774a00057882 */ /* 0x000fe20000000000 */
[----:B------:R-:W-:Y:S02]  /*430b0*/  HFMA2 R27, -RZ, RZ, 1.9912109375, 0.00128841400146484375 ;  /* 0x3ff71547ff1b7431 */ /* 0x000fe400000001ff */
[----:B------:R-:W-:Y:S01]  /*430c0*/  IMAD.MOV.U32 R26, RZ, RZ, 0x652b82fe ;  /* 0x652b82feff1a7424 */ /* 0x000fe200078e00ff */
[C---:B------:R-:W-:Y:S01]  /*430d0*/  DADD R8, R4.reuse, 4 ;  /* 0x4010000004087429 */ /* 0x040fe20000000000 */
[----:B------:R-:W-:Y:S01]  /*430e0*/  HFMA2 R23, -RZ, RZ, 1.984375, 0 ;  /* 0x3ff00000ff177431 */ /* 0x000fe200000001ff */
        /* <DEDUP_REMOVED lines=60> */
[----:B------:R-:W-:Y:S01]  /*434b0*/  HFMA2 R9, -RZ, RZ, 1.642578125, -0.00021207332611083984375 ;  /* 0x3e928af3ff097431 */ /* 0x000fe200000001ff */
[----:B------:R-:W-:Y:S01]  /*434c0*/  UMOV UR5, 0x3f749c67 ;  /* 0x3f749c6700057882 */ /* 0x000fe20000000000 */
[----:B------:R-:W-:Y:S01]  /*434d0*/  IMAD.MOV.U32 R8, RZ, RZ, -0x35dec16 ;  /* 0xfca213eaff087424 */ /* 0x000fe200078e00ff */
        /* <DEDUP_REMOVED lines=69> */
[----:B------:R-:W-:Y:S02]  /*43930*/  LEA R7, R26, 0x3ff00000, 0x14 ;  /* 0x3ff000001a077811 */ /* 0x000fe400078ea0ff */
[----:B------:R-:W-:-:S05]  /*43940*/  MOV R6, RZ ;  /* 0x000000ff00067202 */ /* 0x000fca0000000f00 */
        /* <DEDUP_REMOVED lines=12> */
.L_x_4717:
        /* <DEDUP_REMOVED lines=9> */
.L_x_4718:
[----:B------:R-:W-:Y:S05]  /*43aa0*/  BSYNC.RECONVERGENT B1 ;  /* 0x0000000000017941 */ /* 0x000fea0003800200 */
.L_x_4716:
        /* <DEDUP_REMOVED lines=61> */
.L_x_4720:
[----:B------:R-:W-:Y:S05]  /*43e80*/  BSYNC.RECONVERGENT B1 ;  /* 0x0000000000017941 */ /* 0x000fea0003800200 */
.L_x_4719:
[----:B------:R-:W-:Y:S01]  /*43e90*/  UMOV UR4, 0x54411744 ;  /* 0x5441174400047882 */ /* 0x000fe20000000000 */
[----:B------:R-:W-:Y:S01]  /*43ea0*/  UMOV UR5, 0x401921fb ;  /* 0x401921fb00057882 */ /* 0x000fe20000000000 */
[----:B------:R-:W-:Y:S01]  /*43eb0*/  IMAD.MOV.U32 R8, RZ, RZ, 0x0 ;  /* 0x00000000ff087424 */ /* 0x000fe200078e00ff */
[----:B------:R-:W-:Y:S01]  /*43ec0*/  DMUL R18, R14, UR4 ;  /* 0x000000040e127c28 */ /* 0x000fe20008000000 */
[----:B------:R-:W-:Y:S01]  /*43ed0*/  MOV R9, 0x3fd80000 ;  /* 0x3fd8000000097802 */ /* 0x000fe20000000f00 */
        /* <DEDUP_REMOVED lines=26> */
.L_x_4722:
[----:B------:R-:W-:Y:S05]  /*44080*/  BSYNC.RECONVERGENT B2 ;  /* 0x0000000000027941 */ /* 0x000fea0003800200 */
.L_x_4721:
        /* <DEDUP_REMOVED lines=19> */
.L_x_4724:
[----:B------:R-:W-:Y:S05]  /*441c0*/  BSYNC.RECONVERGENT B2 ;  /* 0x0000000000027941 */ /* 0x000fea0003800200 */
.L_x_4723:
[----:B------:R-:W-:Y:S01]  /*441d0*/  DFMA R24, R24, 0.5, R4 ;  /* 0x3fe000001818782b */ /* 0x000fe20000000004 */
[----:B------:R-:W-:Y:S10]  /*441e0*/  BRA `(.L_x_4587) ;  /* 0x0000026400087947 */ /* 0x000ff40003800000 */
.L_x_4590:
[----:B------:R-:W-:Y:S01]  /*441f0*/  DSETP.GT.AND P0, PT, R14, 200, PT ;  /* 0x406900000e00742a */ /* 0x000fe20003f04000 */
[----:B------:R-:W-:-:S13]  /*44200*/  BSSY.RELIABLE B2, `(.L_x_4725) ;  /* 0x0000f67000027945 */ /* 0x000fda0003800100 */
[----:B------:R-:W-:Y:S05]  /*44210*/  @!P0 BRA `(.L_x_4726) ;  /* 0x000000f400948947 */ /* 0x000fea0003800000 */
[----:B------:R-:W0:Y:S01]  /*44220*/  MUFU.RSQ64H R11, R15 ;  /* 0x0000000f000b7308 */ /* 0x000e220000001c00 */
[----:B------:R-:W-:Y:S01]  /*44230*/  IADD3 R10, PT, PT, R15, -0x3500000, RZ ;  /* 0xfcb000000f0a7810 */ /* 0x000fe20007ffe0ff */
[----:B------:R-:W-:Y:S01]  /*44240*/  IMAD.MOV.U32 R6, RZ, RZ, 0x0 ;  /* 0x00000000ff067424 */ /* 0x000fe200078e00ff */
[----:B------:R-:W-:Y:S01]  /*44250*/  MOV R7, 0x3fd80000 ;  /* 0x3fd8000000077802 */ /* 0x000fe20000000f00 */
[----:B------:R-:W-:Y:S01]  /*44260*/  BSSY.RECONVERGENT B4, `(.L_x_4727) ;  /* 0x0000016000047945 */ /* 0x000fe20003800200 */
        /* <DEDUP_REMOVED lines=21> */
.L_x_4728:
[----:B------:R-:W-:Y:S05]  /*443c0*/  BSYNC.RECONVERGENT B4 ;  /* 0x0000000000047941 */ /* 0x000fea0003800200 */
.L_x_4727:
        /* <DEDUP_REMOVED lines=15> */
[----:B------:R-:W-:Y:S02]  /*444c0*/  MOV R5, 0x40120000 ;  /* 0x4012000000057802 */ /* 0x000fe40000000f00 */
[----:B------:R-:W-:-:S07]  /*444d0*/  MOV R0, 0x444f0 ;  /* 0x000444f000007802 */ /* 0x000fce0000000f00 */
[----:B------:R-:W-:Y:S05]  /*444e0*/  CALL.REL.NOINC `($__internal_15_$__cuda_sm20_div_rn_f64_full) ;  /* 0x0000026400047944 */ /* 0x000fea0003c00000 */
.L_x_4730:
[----:B------:R-:W-:Y:S05]  /*444f0*/  BSYNC.RECONVERGENT B4 ;  /* 0x0000000000047941 */ /* 0x000fea0003800200 */
.L_x_4729:
[----:B------:R-:W-:-:S14]  /*44500*/  DSETP.GEU.AND P0, PT, R20, R4, PT ;  /* 0x000000041400722a */ /* 0x000fdc0003f0e000 */
[----:B------:R-:W-:Y:S05]  /*44510*/  @!P0 BREAK.RELIABLE B2 ;  /* 0x0000000000028942 */ /* 0x000fea0003800100 */
[----:B------:R-:W-:Y:S05]  /*44520*/  @P0 BRA `(.L_x_4726) ;  /* 0x000000f000d00947 */ /* 0x000fea0003800000 */
[----:B------:R-:W-:Y:S01]  /*44530*/  IMAD.MOV.U32 R4, RZ, RZ, 0x55555555 ;  /* 0x55555555ff047424 */ /* 0x000fe200078e00ff */
[----:B------:R-:W-:Y:S01]  /*44540*/  MOV R5, 0xbfd55555 ;  /* 0xbfd5555500057802 */ /* 0x000fe20000000f00 */
[----:B------:R-:W-:Y:S01]  /*44550*/  IMAD.MOV.U32 R6, RZ, RZ, 0x55555555 ;  /* 0x55555555ff067424 */ /* 0x000fe200078e00ff */
[----:B------:R-:W-:Y:S01]  /*44560*/  MOV R7, 0x3fb55555 ;  /* 0x3fb5555500077802 */ /* 0x000fe20000000f00 */
[----:B------:R-:W-:Y:S01]  /*44570*/  IMAD.MOV.U32 R8, RZ, RZ, -0x36fe1a8c ;  /* 0xc901e574ff087424 */ /* 0x000fe200078e00ff */
[----:B------:R-:W-:Y:S01]  /*44580*/  MOV R9, 0xbf8e573a ;  /* 0xbf8e573a00097802 */ /* 0x000fe20000000f00 */
[----:B------:R-:W-:Y:S01]  /*44590*/  IMAD.MOV.U32 R12, RZ, RZ, -0x5aa938cc ;  /* 0xa556c734ff0c7424 */ /* 0x000fe200078e00ff */
[----:B------:R-:W-:Y:S01]  /*445a0*/  MOV R13, 0x3f371de3 ;  /* 0x3f371de3000d7802 */ /* 0x000fe20000000f00 */
[----:B------:R0:W-:Y:S01]  /*445b0*/  STL.64 [R1+0x1450], R4 ;  /* 0x0014500401007387 */ /* 0x0001e20000100a00 */
[----:B------:R-:W-:Y:S01]  /*445c0*/  IMAD.MOV.U32 R10, RZ, RZ, -0x425ed098 ;  /* 0xbda12f68ff0a7424 */ /* 0x000fe200078e00ff */
[----:B------:R-:W-:Y:S01]  /*445d0*/  MOV R11, 0x3f52f684 ;  /* 0x3f52f684000b7802 */ /* 0x000fe20000000f00 */
[----:B------:R-:W-:Y:S01]  /*445e0*/  IMAD.MOV.U32 R18, RZ, RZ, -0x138d8c5 ;  /* 0xfec7273bff127424 */ /* 0x000fe200078e00ff */
[----:B------:R1:W-:Y:S01]  /*445f0*/  STL.64 [R1+0x1458], R6 ;  /* 0x0014580601007387 */ /* 0x0003e20000100a00 */
[----:B------:R-:W-:Y:S01]  /*44600*/  MOV R19, 0xbf276e06 ;  /* 0xbf276e0600137802 */ /* 0x000fe20000000f00 */
[----:B------:R-:W-:Y:S01]  /*44610*/  IMAD.MOV.U32 R20, RZ, RZ, -0x6d08327d ;  /* 0x92f7cd83ff147424 */ /* 0x000fe200078e00ff */
[----:B------:R-:W-:Y:S01]  /*44620*/  MOV R21, 0x3f048c58 ;  /* 0x3f048c5800157802 */ /* 0x000fe20000000f00 */
[----:B------:R2:W-:Y:S01]  /*44630*/  STL.64 [R1+0x1460], R8 ;  /* 0x0014600801007387 */ /* 0x0005e20000100a00 */
[----:B------:R-:W-:Y:S01]  /*44640*/  IMAD.MOV.U32 R22, RZ, RZ, 0x652afc2 ;  /* 0x0652afc2ff167424 */ /* 0x000fe200078e00ff */
[----:B------:R-:W-:Y:S01]  /*44650*/  MOV R23, 0xbec25537 ;  /* 0xbec2553700177802 */ /* 0x000fe20000000f00 */
[----:B------:R-:W-:Y:S01]  /*44660*/  IMAD.MOV.U32 R24, RZ, RZ, 0x55c37c1c ;  /* 0x55c37c1cff187424 */ /* 0x000fe200078e00ff */
[----:B0-----:R-:W-:Y:S01]  /*44670*/  MOV R5, 0xbebf1b22 ;  /* 0xbebf1b2200057802 */ /* 0x001fe20000000f00 */
[----:B------:R-:W-:Y:S01]  /*44680*/  IMAD.MOV.U32 R4, RZ, RZ, -0xa6b394b ;  /* 0xf594c6b5ff047424 */ /* 0x000fe200078e00ff */
[----:B------:R0:W-:Y:S01]  /*44690*/  STL.64 [R1+0x1470], R12 ;  /* 0x0014700c01007387 */ /* 0x0001e20000100a00 */
[----:B------:R-:W-:Y:S01]  /*446a0*/  MOV R25, 0x3e46097d ;  /* 0x3e46097d00197802 */ /* 0x000fe20000000f00 */
[----:B-1----:R-:W-:Y:S01]  /*446b0*/  IMAD.MOV.U32 R6, RZ, RZ, 0x1e4b4109 ;  /* 0x1e4b4109ff067424 */ /* 0x002fe200078e00ff */
[----:B------:R-:W-:Y:S01]  /*446c0*/  MOV R7, 0x3eabd6d2 ;  /* 0x3eabd6d200077802 */ /* 0x000fe20000000f00 */
[----:B------:R1:W-:Y:S01]  /*446d0*/  STL.64 [R1+0x1468], R10 ;  /* 0x0014680a01007387 */ /* 0x0003e20000100a00 */
[----:B------:R-:W3:Y:S01]  /*446e0*/  MUFU.RCP64H R29, R15 ;  /* 0x0000000f001d7308 */ /* 0x000ee20000001800 */
[----:B--2---:R-:W-:Y:S01]  /*446f0*/  IMAD.MOV.U32 R8, RZ, RZ, -0x5d2fb9a4 ;  /* 0xa2d0465cff087424 */ /* 0x004fe200078e00ff */
[----:B------:R-:W-:Y:S01]  /*44700*/  MOV R9, 0xbe87b5f9 ;  /* 0xbe87b5f900097802 */ /* 0x000fe20000000f00 */
[----:B------:R2:W-:Y:S01]  /*44710*/  STL.64 [R1+0x1490], R4 ;  /* 0x0014900401007387 */ /* 0x0005e20000100a00 */
[----:B------:R-:W-:Y:S01]  /*44720*/  IMAD.MOV.U32 R28, RZ, RZ, 0x1 ;  /* 0x00000001ff1c7424 */ /* 0x000fe200078e00ff */
[----:B------:R-:W-:Y:S01]  /*44730*/  FSETP.GEU.AND P1, PT, |R3|, 6.5827683646048100446e-37, PT ;  /* 0x036000000300780b */ /* 0x000fe20003f2e200 */
[----:B------:R-:W-:Y:S01]  /*44740*/  BSSY.RECONVERGENT B4, `(.L_x_4731) ;  /* 0x0000749000047945 */ /* 0x000fe20003800200 */
[----:B0-----:R-:W-:Y:S01]  /*44750*/  IMAD.MOV.U32 R12, RZ, RZ, 0x7c7a2faa ;  /* 0x7c7a2faaff0c7424 */ /* 0x001fe200078e00ff */
        /* <DEDUP_REMOVED lines=8> */
[----:B---3--:R-:W-:Y:S01]  /*447e0*/  DFMA R30, -R14, R28, 1 ;  /* 0x3ff000000e1e742b */ /* 0x008fe2000000011c */
[----:B0-----:R-:W-:Y:S01]  /*447f0*/  IMAD.MOV.U32 R6, RZ, RZ, 0x1fd754a ;  /* 0x01fd754aff067424 */ /* 0x001fe200078e00ff */
[----:B------:R-:W-:Y:S01]  /*44800*/  MOV R7, 0xbd961ca7 ;  /* 0xbd961ca700077802 */ /* 0x000fe20000000f00 */
[----:B------:R0:W-:Y:S01]  /*44810*/  STL.64 [R1+0x14a8], R10 ;  /* 0x0014a80a01007387 */ /* 0x0001e20000100a00 */
[----:B-1----:R-:W-:Y:S01]  /*44820*/  IMAD.MOV.U32 R8, RZ, RZ, 0x8f5eec2 ;  /* 0x08f5eec2ff087424 */ /* 0x002fe200078e00ff */
        /* <DEDUP_REMOVED lines=76> */
[----:B------:R2:W-:Y:S04]  /*44cf0*/  STL.64 [R1+0x14d8], R22 ;  /* 0x0014d81601007387 */ /* 0x0005e80000100a00 */
[----:B------:R3:W-:Y:S01]  /*44d00*/  STL.64 [R1+0x15c0], R10 ;  /* 0x0015c00a01007387 */ /* 0x0007e20000100a00 */
[----:B0-----:R-:W-:Y:S01]  /*44d10*/  IMAD.MOV.U32 R24, RZ, RZ, -0x3bc965c4 ;  /* 0xc4369a3cff187424 */ /* 0x001fe200078e00ff */
[----:B------:R-:W-:-:S02]  /*44d20*/  MOV R25, 0x3d20104f ;  /* 0x3d20104f00197802 */ /* 0x000fc40000000f00 */
[----:B------:R0:W-:Y:S01]  /*44d30*/  STL.64 [R1+0x15d8], R4 ;  /* 0x0015d80401007387 */ /* 0x0001e20000100a00 */
[----:B-1----:R-:W-:Y:S01]  /*44d40*/  IMAD.MOV.U32 R20, RZ, RZ, -0x36fe1a8c ;  /* 0xc901e574ff147424 */ /* 0x002fe200078e00ff */
[----:B------:R-:W-:Y:S02]  /*44d50*/  MOV R21, 0xbf5e573a ;  /* 0xbf5e573a00157802 */ /* 0x000fe40000000f00 */
[----:B------:R1:W-:Y:S01]  /*44d60*/  STL.64 [R1+0x1508], R18 ;  /* 0x0015081201007387 */ /* 0x0003e20000100a00 */
[----:B--2---:R-:W-:Y:S01]  /*44d70*/  IMAD.MOV.U32 R22, RZ, RZ, 0x6b015ac0 ;  /* 0x6b015ac0ff167424 */ /* 0x004fe200078e00ff */
[----:B------:R-:W-:Y:S01]  /*44d80*/  MOV R23, 0x3f65ac05 ;  /* 0x3f65ac0500177802 */ /* 0x000fe20000000f00 */
[----:B---3--:R-:W-:Y:S01]  /*44d90*/  IMAD.MOV.U32 R10, RZ, RZ, -0x55e56cd ;  /* 0xfaa1a933ff0a7424 */ /* 0x008fe200078e00ff */
        /* <DEDUP_REMOVED lines=16> */
[----:B------:R1:W-:Y:S04]  /*44ea0*/  STL.64 [R1+0x1528], R22 ;  /* 0x0015281601007387 */ /* 0x0003e80000100a00 */
        /* <DEDUP_REMOVED lines=8> */
[----:B------:R-:W-:Y:S01]  /*44f30*/  MOV R23, 0x3e49aa7a ;  /* 0x3e49aa7a00177802 */ /* 0x000fe20000000f00 */
[----:B---3--:R-:W-:Y:S01]  /*44f40*/  IMAD.MOV.U32 R10, RZ, RZ, 0x55e25360 ;  /* 0x55e25360ff0a7424 */ /* 0x008fe200078e00ff */
[----:B------:R-:W-:Y:S01]  /*44f50*/  MOV R11, 0x3e3ac0d4 ;  /* 0x3e3ac0d4000b7802 */ /* 0x000fe20000000f00 */
        /* <DEDUP_REMOVED lines=24> */
[----:B------:R-:W-:Y:S01]  /*450e0*/  MOV R23, 0xbd2c068b ;  /* 0xbd2c068b00177802 */ /* 0x000fe20000000f00 */
[----:B---3--:R-:W-:Y:S01]  /*450f0*/  IMAD.MOV.U32 R10, RZ, RZ, 0x56b95f3b ;  /* 0x56b95f3bff0a7424 */ /* 0x008fe200078e00ff */
[----:B------:R-:W-:Y:S01]  /*45100*/  MOV R11, 0x3d60675f ;  /* 0x3d60675f000b7802 */ /* 0x000fe20000000f00 */
        /* <DEDUP_REMOVED lines=24> */
[----:B------:R-:W-:Y:S01]  /*45290*/  MOV R23, 0x3e626154 ;  /* 0x3e62615400177802 */ /* 0x000fe20000000f00 */
[----:B---3--:R-:W-:Y:S01]  /*452a0*/  IMAD.MOV.U32 R10, RZ, RZ, -0x5d64a263 ;  /* 0xa29b5d9dff0a7424 */ /* 0x008fe200078e00ff */
[----:B------:R-:W-:Y:S01]  /*452b0*/  MOV R11, 0xbf13d2a3 ;  /* 0xbf13d2a3000b7802 */ /* 0x000fe20000000f00 */
[----:B------:R2:W-:Y:S01]  /*452c0*/  STL.64 [R1+0x16b0], R6 ;  /* 0x0016b00601007387 */ /* 0x0005e20000100a00 */
[----:B0-----:R-:W-:Y:S01]  /*452d0*/  IMAD.MOV.U32 R4, RZ, RZ, 0x1539310e ;  /* 0x1539310eff047424 */ /* 0x001fe200078e00ff */
[----:B------:R-:W-:-:S02]  /*452e0*/  MOV R5, 0x3eb7e020 ;  /* 0x3eb7e02000057802 */ /* 0x000fc40000000f00 */
        /* <DEDUP_REMOVED lines=12> */
[----:B------:R1:W-:Y:S04]  /*453b0*/  STL.64 [R1+0x1618], R22 ;  /* 0x0016181601007387 */ /* 0x0003e80000100a00 */
        /* <DEDUP_REMOVED lines=8> */
[----:B------:R-:W-:Y:S01]  /*45440*/  MOV R23, 0xbdce9778 ;  /* 0xbdce977800177802 */ /* 0x000fe20000000f00 */
[----:B---3--:R-:W-:Y:S01]  /*45450*/  IMAD.MOV.U32 R10, RZ, RZ, 0xdd501eb ;  /* 0x0dd501ebff0a7424 */ /* 0x008fe200078e00ff */
        /* <DEDUP_REMOVED lines=25> */
[----:B------:R-:W-:Y:S01]  /*455f0*/  MOV R23, 0xbf3ebfb1 ;  /* 0xbf3ebfb100177802 */ /* 0x000fe20000000f00 */
[----:B---3--:R-:W-:Y:S01]  /*45600*/  IMAD.MOV.U32 R10, RZ, RZ, -0x2455cbbd ;  /* 0xdbaa3443ff0a7424 */ /* 0x008fe200078e00ff */
[----:B------:R-:W-:Y:S01]  /*45610*/  MOV R11, 0x3c91e54c ;  /* 0x3c91e54c000b7802 */ /* 0x000fe20000000f00 */
        /* <DEDUP_REMOVED lines=78> */
[----:B------:R-:W-:Y:S01]  /*45b00*/  MOV R23, 0x3df13b3c ;  /* 0x3df13b3c00177802 */ /* 0x000fe20000000f00 */
[----:B---3--:R-:W-:Y:S01]  /*45b10*/  IMAD.MOV.U32 R10, RZ, RZ, 0x3cc20208 ;  /* 0x3cc20208ff0a7424 */ /* 0x008fe200078e00ff */
        /* <DEDUP_REMOVED lines=79> */
[----:B------:R-:W-:Y:S01]  /*46010*/  MOV R23, 0x3e69e630 ;  /* 0x3e69e63000177802 */ /* 0x000fe20000000f00 */
[----:B---3--:R-:W-:Y:S01]  /*46020*/  IMAD.MOV.U32 R10, RZ, RZ, -0x505ccbd0 ;  /* 0xafa33430ff0a7424 */ /* 0x008fe200078e00ff */
        /* <DEDUP_REMOVED lines=25> */
[----:B------:R-:W-:Y:S01]  /*461c0*/  MOV R23, 0xbd754d6b ;  /* 0xbd754d6b00177802 */ /* 0x000fe20000000f00 */
[----:B---3--:R-:W-:Y:S01]  /*461d0*/  IMAD.MOV.U32 R10, RZ, RZ, 0x45495b37 ;  /* 0x45495b37ff0a7424 */ /* 0x008fe200078e00ff */
        /* <DEDUP_REMOVED lines=107> */
[----:B---3--:R-:W-:Y:S01]  /*46890*/  IMAD.MOV.U32 R10, RZ, RZ, -0x12da6acc ;  /* 0xed259534ff0a7424 */ /* 0x008fe200078e00ff */
        /* <DEDUP_REMOVED lines=60> */
[----:B-1----:R-:W-:Y:S01]  /*46c60*/  IMAD.MOV.U32 R18, RZ, RZ, -0x6acf5853 ;  /* 0x9530a7adff127424 */ /* 0x002fe200078e00ff */
[----:B------:R-:W-:Y:S01]  /*46c70*/  MOV R19, 0xbec1adec ;  /* 0xbec1adec00137802 */ /* 0x000fe20000000f00 */
[----:B--2---:R-:W-:Y:S01]  /*46c80*/  IMAD.MOV.U32 R6, RZ, RZ, 0x198ab550 ;  /* 0x198ab550ff067424 */ /* 0x004fe200078e00ff */
[----:B------:R-:W-:Y:S01]  /*46c90*/  MOV R7, 0x3edc738f ;  /* 0x3edc738f00077802 */ /* 0x000fe20000000f00 */
[----:B------:R1:W-:Y:S01]  /*46ca0*/  STL.64 [R1+0x1ab0], R10 ;  /* 0x001ab00a01007387 */ /* 0x0003e20000100a00 */
[----:B---3--:R-:W-:Y:S01]  /*46cb0*/  IMAD.MOV.U32 R8, RZ, RZ, 0x70ac9b03 ;  /* 0x70ac9b03ff087424 */ /* 0x008fe200078e00ff */
        /* <DEDUP_REMOVED lines=73> */
[----:B------:R-:W-:Y:S01]  /*47150*/  MOV R19, 0x3deac793 ;  /* 0x3deac79300137802 */ /* 0x000fe20000000f00 */
[----:B0-----:R-:W-:Y:S01]  /*47160*/  IMAD.MOV.U32 R24, RZ, RZ, -0xfb74e6c ;  /* 0xf048b194ff187424 */ /* 0x001fe200078e00ff */
[----:B------:R-:W-:Y:S01]  /*47170*/  MOV R25, 0xbddbd671 ;  /* 0xbddbd67100197802 */ /* 0x000fe20000000f00 */
[----:B------:R0:W-:Y:S01]  /*47180*/  STL.64 [R1+0x1be8], R6 ;  /* 0x001be80601007387 */ /* 0x0001e20000100a00 */
[----:B---3--:R-:W-:Y:S01]  /*47190*/  IMAD.MOV.U32 R4, RZ, RZ, 0x44652279 ;  /* 0x44652279ff047424 */ /* 0x008fe200078e00ff */
[----:B------:R-:W-:Y:S02]  /*471a0*/  MOV R5, 0xbd0706d6 ;  /* 0xbd0706d600057802 */ /* 0x000fe40000000f00 */
[----:B------:R2:W-:Y:S01]  /*471b0*/  STL.64 [R1+0x1bf0], R8 ;  /* 0x001bf00801007387 */ /* 0x0005e20000100a00 */
[----:B-1----:R-:W-:Y:S01]  /*471c0*/  IMAD.MOV.U32 R10, RZ, RZ, -0x28d51ea ;  /* 0xfd72ae16ff0a7424 */ /* 0x002fe200078e00ff */
        /* <DEDUP_REMOVED lines=16> */
[----:B------:R-:W-:-:S02]  /*472d0*/  MOV R23, 0xbf12e31f ;  /* 0xbf12e31f00177802 */ /* 0x000fc40000000f00 */
[----:B------:R2:W-:Y:S01]  /*472e0*/  STL.64 [R1+0x1c08], R10 ;  /* 0x001c080a01007387 */ /* 0x0005e20000100a00 */
[----:B-1----:R-:W-:Y:S01]  /*472f0*/  IMAD.MOV.U32 R18, RZ, RZ, -0x373140ea ;  /* 0xc8cebf16ff127424 */ /* 0x002fe200078e00ff */
[----:B------:R-:W-:Y:S01]  /*47300*/  MOV R19, 0x3e886c71 ;  /* 0x3e886c7100137802 */ /* 0x000fe20000000f00 */
[----:B---3--:R-:W-:Y:S01]  /*47310*/  IMAD.MOV.U32 R24, RZ, RZ, 0x3aebc9b7 ;  /* 0x3aebc9b7ff187424 */ /* 0x008fe200078e00ff */
[----:B------:R-:W-:Y:S01]  /*47320*/  MOV R25, 0xbf163a80 ;  /* 0xbf163a8000197802 */ /* 0x000fe20000000f00 */
[----:B------:R1:W-:Y:S01]  /*47330*/  STL.64 [R1+0x1c30], R6 ;  /* 0x001c300601007387 */ /* 0x0003e20000100a00 */
[----:B0-----:R-:W-:Y:S01]  /*47340*/  IMAD.MOV.U32 R4, RZ, RZ, -0x578d4d7c ;  /* 0xa872b284ff047424 */ /* 0x001fe200078e00ff */
        /* <DEDUP_REMOVED lines=8> */
[----:B0-----:R-:W-:Y:S01]  /*473d0*/  IMAD.MOV.U32 R8, RZ, RZ, -0x738ddf49 ;  /* 0x8c7220b7ff087424 */ /* 0x001fe200078e00ff */
[----:B------:R-:W-:Y:S02]  /*473e0*/  MOV R9, 0xbec20558 ;  /* 0xbec2055800097802 */ /* 0x000fe40000000f00 */
[----:B------:R0:W-:Y:S01]  /*473f0*/  STL.64 [R1+0x1b60], R22 ;  /* 0x001b601601007387 */ /* 0x0001e20000100a00 */
[----:B--2---:R-:W-:Y:S01]  /*47400*/  IMAD.MOV.U32 R12, RZ, RZ, 0x52fc4d58 ;  /* 0x52fc4d58ff0c7424 */ /* 0x004fe200078e00ff */
[----:B------:R-:W-:-:S02]  /*47410*/  MOV R13, 0xbe9b0abf ;  /* 0xbe9b0abf000d7802 */ /* 0x000fc40000000f00 */
        /* <DEDUP_REMOVED lines=8> */
[----:B--2---:R-:W-:Y:S01]  /*474a0*/  IMAD.MOV.U32 R18, RZ, RZ, -0x5b2caf32 ;  /* 0xa4d350ceff127424 */ /* 0x004fe200078e00ff */
[----:B------:R-:W-:Y:S01]  /*474b0*/  MOV R19, 0x3e77ca3d ;  /* 0x3e77ca3d00137802 */ /* 0x000fe20000000f00 */
[----:B---3--:R-:W-:Y:S01]  /*474c0*/  IMAD.MOV.U32 R24, RZ, RZ, -0x62cef27b ;  /* 0x9d310d85ff187424 */ /* 0x008fe200078e00ff */
[----:B------:R-:W-:Y:S01]  /*474d0*/  MOV R25, 0xbe5b0abf ;  /* 0xbe5b0abf00197802 */ /* 0x000fe20000000f00 */
[----:B------:R2:W-:Y:S01]  /*474e0*/  STL.64 [R1+0x1c68], R6 ;  /* 0x001c680601007387 */ /* 0x0005e20000100a00 */
[----:B-1----:R-:W-:Y:S01]  /*474f0*/  IMAD.MOV.U32 R4, RZ, RZ, 0x37b4e130 ;  /* 0x37b4e130ff047424 */ /* 0x002fe200078e00ff */
[----:B------:R-:W-:Y:S02]  /*47500*/  MOV R5, 0x3f07bdf8 ;  /* 0x3f07bdf800057802 */ /* 0x000fe40000000f00 */
[----:B------:R1:W-:Y:S01]  /*47510*/  STL.64 [R1+0x1c80], R8 ;  /* 0x001c800801007387 */ /* 0x0003e20000100a00 */
[----:B0-----:R-:W-:Y:S01]  /*47520*/  IMAD.MOV.U32 R10, RZ, RZ, 0x71a80133 ;  /* 0x71a80133ff0a7424 */ /* 0x001fe200078e00ff */
[----:B------:R-:W-:-:S02]  /*47530*/  MOV R11, 0x3eb64d99 ;  /* 0x3eb64d99000b7802 */ /* 0x000fc40000000f00 */
[----:B------:R0:W-:Y:S01]  /*47540*/  STL.64 [R1+0x1c90], R12 ;  /* 0x001c900c01007387 */ /* 0x0001e20000100a00 */
[----:B--2---:R-:W-:Y:S01]  /*47550*/  IMAD.MOV.U32 R6, RZ, RZ, -0x4b790f26 ;  /* 0xb486f0daff067424 */ /* 0x004fe200078e00ff */
[----:B------:R-:W-:Y:S02]  /*47560*/  MOV R7, 0x3e48a3e9 ;  /* 0x3e48a3e900077802 */ /* 0x000fe40000000f00 */
[----:B------:R2:W-:Y:S01]  /*47570*/  STL.64 [R1+0x1ba8], R20 ;  /* 0x001ba81401007387 */ /* 0x0005e20000100a00 */
[----:B-1----:R-:W-:Y:S01]  /*47580*/  IMAD.MOV.U32 R8, RZ, RZ, -0x7e8459e1 ;  /* 0x817ba61fff087424 */ /* 0x002fe200078e00ff */
[----:B------:R-:W-:Y:S02]  /*47590*/  MOV R9, 0x3c524830 ;  /* 0x3c52483000097802 */ /* 0x000fe40000000f00 */
[----:B------:R1:W-:Y:S01]  /*475a0*/  STL.64 [R1+0x1bb0], R22 ;  /* 0x001bb01601007387 */ /* 0x0003e20000100a00 */
[----:B0-----:R-:W-:Y:S01]  /*475b0*/  IMAD.MOV.U32 R12, RZ, RZ, -0x72c8fe5a ;  /* 0x8d3701a6ff0c7424 */ /* 0x001fe200078e00ff */
[----:B------:R-:W-:-:S02]  /*475c0*/  MOV R13, 0x3c5ab961 ;  /* 0x3c5ab961000d7802 */ /* 0x000fc40000000f00 */
[----:B------:R0:W-:Y:S04]  /*475d0*/  STL.64 [R1+0x1bd0], R18 ;  /* 0x001bd01201007387 */ /* 0x0001e80000100a00 */
[----:B------:R3:W-:Y:S01]  /*475e0*/  STL.64 [R1+0x1bd8], R24 ;  /* 0x001bd81801007387 */ /* 0x0007e20000100a00 */
[----:B--2---:R-:W-:Y:S01]  /*475f0*/  IMAD.MOV.U32 R20, RZ, RZ, -0x6523334a ;  /* 0x9adcccb6ff147424 */ /* 0x004fe200078e00ff */
[----:B------:R-:W-:Y:S02]  /*47600*/  MOV R21, 0x3e03b654 ;  /* 0x3e03b65400157802 */ /* 0x000fe40000000f00 */
[----:B------:R2:W-:Y:S01]  /*47610*/  STL.64 [R1+0x1c60], R4 ;  /* 0x001c600401007387 */ /* 0x0005e20000100a00 */
[----:B-1----:R-:W-:Y:S01]  /*47620*/  IMAD.MOV.U32 R22, RZ, RZ, -0x5f439432 ;  /* 0xa0bc6bceff167424 */ /* 0x002fe200078e00ff */
[----:B------:R-:W-:-:S02]  /*47630*/  MOV R23, 0xbc0bdbb7 ;  /* 0xbc0bdbb700177802 */ /* 0x000fc40000000f00 */
[----:B------:R1:W-:Y:S01]  /*47640*/  STL.64 [R1+0x1c88], R10 ;  /* 0x001c880a01007387 */ /* 0x0003e20000100a00 */
[----:B0-----:R-:W-:Y:S01]  /*47650*/  IMAD.MOV.U32 R18, RZ, RZ, 0x684527bf ;  /* 0x684527bfff127424 */ /* 0x001fe200078e00ff */
[----:B------:R-:W-:Y:S01]  /*47660*/  MOV R19, 0x3f55d4ae ;  /* 0x3f55d4ae00137802 */ /* 0x000fe20000000f00 */
[----:B---3--:R-:W-:Y:S01]  /*47670*/  IMAD.MOV.U32 R24, RZ, RZ, -0x508a9322 ;  /* 0xaf756cdeff187424 */ /* 0x008fe200078e00ff */
[----:B------:R-:W-:Y:S01]  /*47680*/  MOV R25, 0xbf5f5dbc ;  /* 0xbf5f5dbc00197802 */ /* 0x000fe20000000f00 */
        /* <DEDUP_REMOVED lines=17> */
[----:B0-----:R-:W-:Y:S01]  /*477a0*/  IMAD.MOV.U32 R20, RZ, RZ, -0x4ad3ccbb ;  /* 0xb52c3345ff147424 */ /* 0x001fe200078e00ff */
[----:B------:R-:W-:Y:S02]  /*477b0*/  MOV R21, 0x3f3c01c0 ;  /* 0x3f3c01c000157802 */ /* 0x000fe40000000f00 */
[----:B------:R0:W-:Y:S01]  /*477c0*/  STL.64 [R1+0x1ca8], R4 ;  /* 0x001ca80401007387 */ /* 0x0001e20000100a00 */
[----:B--2---:R-:W-:Y:S01]  /*477d0*/  IMAD.MOV.U32 R22, RZ, RZ, -0x7d062dd6 ;  /* 0x82f9d22aff167424 */ /* 0x004fe200078e00ff */
[----:B------:R-:W-:-:S02]  /*477e0*/  MOV R23, 0xbf2618e4 ;  /* 0xbf2618e400177802 */ /* 0x000fc40000000f00 */
[----:B------:R2:W-:Y:S01]  /*477f0*/  STL.64 [R1+0x1cd0], R10 ;  /* 0x001cd00a01007387 */ /* 0x0005e20000100a00 */
[----:B-1----:R-:W-:Y:S01]  /*47800*/  IMAD.MOV.U32 R18, RZ, RZ, -0x9f8794f ;  /* 0xf60786b1ff127424 */ /* 0x002fe200078e00ff */
[----:B------:R-:W-:Y:S01]  /*47810*/  MOV R19, 0x3ee5ea3a ;  /* 0x3ee5ea3a00137802 */ /* 0x000fe20000000f00 */
[----:B---3--:R-:W-:Y:S01]  /*47820*/  IMAD.MOV.U32 R24, RZ, RZ, -0x10765ed6 ;  /* 0xef89a12aff187424 */ /* 0x008fe200078e00ff */
[----:B------:R-:W-:Y:S01]  /*47830*/  MOV R25, 0x3dcaa0a6 ;  /* 0x3dcaa0a600197802 */ /* 0x000fe20000000f00 */
[----:B------:R1:W-:Y:S01]  /*47840*/  STL.64 [R1+0x1cf8], R6 ;  /* 0x001cf80601007387 */ /* 0x0003e20000100a00 */
[----:B0-----:R-:W-:Y:S01]  /*47850*/  IMAD.MOV.U32 R4, RZ, RZ, 0x207b9023 ;  /* 0x207b9023ff047424 */ /* 0x001fe200078e00ff */
[----:B------:R-:W-:Y:S02]  /*47860*/  MOV R5, 0x3dc4b273 ;  /* 0x3dc4b27300057802 */ /* 0x000fe40000000f00 */
[----:B------:R0:W-:Y:S01]  /*47870*/  STL.64 [R1+0x1d00], R8 ;  /* 0x001d000801007387 */ /* 0x0001e20000100a00 */
[----:B--2---:R-:W-:Y:S01]  /*47880*/  IMAD.MOV.U32 R10, RZ, RZ, 0x4cc4d9d6 ;  /* 0x4cc4d9d6ff0a7424 */ /* 0x004fe200078e00ff */
        /* <DEDUP_REMOVED lines=8> */
[----:B--2---:R-:W-:Y:S01]  /*47910*/  IMAD.MOV.U32 R12, RZ, RZ, -0x6cceab4f ;  /* 0x933154b1ff0c7424 */ /* 0x004fe200078e00ff */
        /* <DEDUP_REMOVED lines=11> */
[----:B---3--:R-:W-:Y:S01]  /*479d0*/  IMAD.MOV.U32 R24, RZ, RZ, 0x2f6afa8a ;  /* 0x2f6afa8aff187424 */ /* 0x008fe200078e00ff */
[----:B------:R-:W-:Y:S01]  /*479e0*/  MOV R25, 0x3e10bf3a ;  /* 0x3e10bf3a00197802 */ /* 0x000fe20000000f00 */
[----:B------:R2:W-:Y:S01]  /*479f0*/  STL.64 [R1+0x1d30], R6 ;  /* 0x001d300601007387 */ /* 0x0005e20000100a00 */
[----:B-1----:R-:W-:Y:S01]  /*47a00*/  IMAD.MOV.U32 R4, RZ, RZ, -0x4746e29f ;  /* 0xb8b91d61ff047424 */ /* 0x002fe200078e00ff */
        /* <DEDUP_REMOVED lines=8> */
[----:B-1----:R-:W-:Y:S01]  /*47a90*/  IMAD.MOV.U32 R8, RZ, RZ, 0x6207f6ce ;  /* 0x6207f6ceff087424 */ /* 0x002fe200078e00ff */
[----:B------:R-:W-:Y:S02]  /*47aa0*/  MOV R9, 0x3e55fafc ;  /* 0x3e55fafc00097802 */ /* 0x000fe40000000f00 */
[----:B------:R1:W-:Y:S01]  /*47ab0*/  STL.64 [R1+0x1ca0], R22 ;  /* 0x001ca01601007387 */ /* 0x0003e20000100a00 */
[----:B0-----:R-:W-:Y:S01]  /*47ac0*/  IMAD.MOV.U32 R12, RZ, RZ, 0x4ad52eba ;  /* 0x4ad52ebaff0c7424 */ /* 0x001fe200078e00ff */
[----:B------:R-:W-:-:S02]  /*47ad0*/  MOV R13, 0xbe010ac1 ;  /* 0xbe010ac1000d7802 */ /* 0x000fc40000000f00 */
[----:B------:R0:W-:Y:S04]  /*47ae0*/  STL.64 [R1+0x1cc0], R18 ;  /* 0x001cc01201007387 */ /* 0x0001e80000100a00 */
[----:B------:R3:W-:Y:S01]  /*47af0*/  STL.64 [R1+0x1cc8], R24 ;  /* 0x001cc81801007387 */ /* 0x0007e20000100a00 */
[----:B--2---:R-:W-:Y:S01]  /*47b00*/  IMAD.MOV.U32 R20, RZ, RZ, -0x5713a6fc ;  /* 0xa8ec5904ff147424 */ /* 0x004fe200078e00ff */
[----:B------:R-:W-:Y:S02]  /*47b10*/  MOV R21, 0x3f59e1db ;  /* 0x3f59e1db00157802 */ /* 0x000fe40000000f00 */
[----:B------:R2:W-:Y:S01]  /*47b20*/  STL.64 [R1+0x1d28], R4 ;  /* 0x001d280401007387 */ /* 0x0005e20000100a00 */
[----:B-1----:R-:W-:Y:S01]  /*47b30*/  IMAD.MOV.U32 R22, RZ, RZ, 0x1144693f ;  /* 0x1144693fff167424 */ /* 0x002fe200078e00ff */
[----:B------:R-:W-:-:S02]  /*47b40*/  MOV R23, 0x3f254d24 ;  /* 0x3f254d2400177802 */ /* 0x000fc40000000f00 */
[----:B------:R1:W-:Y:S01]  /*47b50*/  STL.64 [R1+0x1d50], R10 ;  /* 0x001d500a01007387 */ /* 0x0003e20000100a00 */
[----:B0-----:R-:W-:Y:S01]  /*47b60*/  IMAD.MOV.U32 R18, RZ, RZ, 0x5a61360f ;  /* 0x5a61360fff127424 */ /* 0x001fe200078e00ff */
[----:B------:R-:W-:Y:S01]  /*47b70*/  MOV R19, 0xbe9ac8f3 ;  /* 0xbe9ac8f300137802 */ /* 0x000fe20000000f00 */
[----:B---3--:R-:W-:Y:S01]  /*47b80*/  IMAD.MOV.U32 R24, RZ, RZ, 0x7a227118 ;  /* 0x7a227118ff187424 */ /* 0x008fe200078e00ff */
        /* <DEDUP_REMOVED lines=11> */
[----:B--2---:R-:W-:Y:S01]  /*47c40*/  IMAD.MOV.U32 R8, RZ, RZ, -0x3215e115 ;  /* 0xcdea1eebff087424 */ /* 0x004fe200078e00ff */
        /* <DEDUP_REMOVED lines=29> */
[----:B--2---:R-:W-:Y:S01]  /*47e20*/  IMAD.MOV.U32 R12, RZ, RZ, -0x2530bc46 ;  /* 0xdacf43baff0c7424 */ /* 0x004fe200078e00ff */
[----:B------:R-:W-:-:S02]  /*47e30*/  MOV R13, 0x3ecbb865 ;  /* 0x3ecbb865000d7802 */ /* 0x000fc40000000f00 */
        /* <DEDUP_REMOVED lines=29> */
[----:B--2---:R-:W-:Y:S01]  /*48010*/  IMAD.MOV.U32 R20, RZ, RZ, 0x58c76530 ;  /* 0x58c76530ff147424 */ /* 0x004fe200078e00ff */
        /* <DEDUP_REMOVED lines=30> */
[----:B------:R-:W-:-:S02]  /*48200*/  MOV R23, 0xbea581f5 ;  /* 0xbea581f500177802 */ /* 0x000fc40000000f00 */
[----:B------:R2:W-:Y:S01]  /*48210*/  STL.64 [R1+0x1e60], R10 ;  /* 0x001e600a01007387 */ /* 0x0005e20000100a00 */
[----:B-1----:R-:W-:Y:S01]  /*48220*/  IMAD.MOV.U32 R18, RZ, RZ, -0x31d6da23 ;  /* 0xce2925ddff127424 */ /* 0x002fe200078e00ff */
[----:B------:R-:W-:Y:S01]  /*48230*/  MOV R19, 0x3e555806 ;  /* 0x3e55580600137802 */ /* 0x000fe20000000f00 */
[----:B---3--:R-:W-:Y:S01]  /*48240*/  IMAD.MOV.U32 R24, RZ, RZ, -0x253e430f ;  /* 0xdac1bcf1ff187424 */ /* 0x008fe200078e00ff */
        /* <DEDUP_REMOVED lines=53> */
[----:B---3--:R-:W-:Y:S01]  /*485a0*/  IMAD.MOV.U32 R24, RZ, RZ, -0x7498b2aa ;  /* 0x8b674d56ff187424 */ /* 0x008fe200078e00ff */
[----:B------:R-:W-:Y:S01]  /*485b0*/  MOV R25, 0xbec18b09 ;  /* 0xbec18b0900197802 */ /* 0x000fe20000000f00 */
[----:B------:R0:W-:Y:S01]  /*485c0*/  STL.64 [R1+0x1f08], R6 ;  /* 0x001f080601007387 */ /* 0x0001e20000100a00 */
[----:B--2---:R-:W-:Y:S01]  /*485d0*/  IMAD.MOV.U32 R4, RZ, RZ, 0x376be54f ;  /* 0x376be54fff047424 */ /* 0x004fe200078e00ff */
[----:B------:R-:W-:Y:S02]  /*485e0*/  MOV R5, 0xbd4d7cac ;  /* 0xbd4d7cac00057802 */ /* 0x000fe40000000f00 */
[----:B------:R2:W-:Y:S01]  /*485f0*/  STL.64 [R1+0x1f10], R8 ;  /* 0x001f100801007387 */ /* 0x0005e20000100a00 */
[----:B-1----:R-:W-:Y:S01]  /*48600*/  IMAD.MOV.U32 R10, RZ, RZ, 0x5cf292a0 ;  /* 0x5cf292a0ff0a7424 */ /* 0x002fe200078e00ff */
        /* <DEDUP_REMOVED lines=19> */
[----:B------:R-:W-:Y:S01]  /*48740*/  MOV R19, 0x3f91d1d6 ;  /* 0x3f91d1d600137802 */ /* 0x000fe20000000f00 */
[----:B---3--:R-:W-:Y:S01]  /*48750*/  IMAD.MOV.U32 R24, RZ, RZ, -0x74127944 ;  /* 0x8bed86bcff187424 */ /* 0x008fe200078e00ff */
[----:B------:R-:W-:Y:S01]  /*48760*/  MOV R25, 0xbf9e3c8e ;  /* 0xbf9e3c8e00197802 */ /* 0x000fe20000000f00 */
        /* <DEDUP_REMOVED lines=80> */
[----:B---3--:R-:W-:Y:S01]  /*48c70*/  IMAD.MOV.U32 R18, RZ, RZ, 0x1b78f2fd ;  /* 0x1b78f2fdff127424 */ /* 0x008fe200078e00ff */
[----:B------:R-:W-:Y:S01]  /*48c80*/  MOV R19, 0xbed7ff32 ;  /* 0xbed7ff3200137802 */ /* 0x000fe20000000f00 */
[----:B0-----:R-:W-:Y:S01]  /*48c90*/  IMAD.MOV.U32 R24, RZ, RZ, 0x3853b987 ;  /* 0x3853b987ff187424 */ /* 0x001fe200078e00ff */
        /* <DEDUP_REMOVED lines=21> */
[----:B--2---:R-:W-:Y:S01]  /*48df0*/  IMAD.MOV.U32 R22, RZ, RZ, -0x73ca209b ;  /* 0x8c35df65ff167424 */ /* 0x004fe200078e00ff */
[----:B------:R-:W-:Y:S02]  /*48e00*/  MOV R23, 0x3f551ff4 ;  /* 0x3f551ff400177802 */ /* 0x000fe40000000f00 */
[----:B------:R2:W-:Y:S01]  /*48e10*/  STL.64 [R1+0x2050], R6 ;  /* 0x0020500601007387 */ /* 0x0005e20000100a00 */
[----:B-1----:R-:W-:Y:S01]  /*48e20*/  IMAD.MOV.U32 R10, RZ, RZ, -0x67b76f61 ;  /* 0x9848909fff0a7424 */ /* 0x002fe200078e00ff */
[----:B------:R-:W-:Y:S01]  /*48e30*/  MOV R11, 0xbde927a7 ;  /* 0xbde927a7000b7802 */ /* 0x000fe20000000f00 */
[----:B---3--:R-:W-:Y:S01]  /*48e40*/  IMAD.MOV.U32 R18, RZ, RZ, -0x5f31c8f2 ;  /* 0xa0ce370eff127424 */ /* 0x008fe200078e00ff */
        /* <DEDUP_REMOVED lines=11> */
[----:B0-----:R-:W-:Y:S01]  /*48f00*/  MOV R12, 0x27a1383d ;  /* 0x27a1383d000c7802 */ /* 0x001fe20000000f00 */
[----:B------:R-:W-:-:S02]  /*48f10*/  IMAD.MOV.U32 R13, RZ, RZ, -0x4181595c ;  /* 0xbe7ea6a4ff0d7424 */ /* 0x000fc400078e00ff */
[----:B------:R0:W-:Y:S01]  /*48f20*/  STL.64 [R1+0x2060], R22 ;  /* 0x0020601601007387 */ /* 0x0001e20000100a00 */
[----:B--2---:R-:W-:Y:S01]  /*48f30*/  IMAD.MOV.U32 R4, RZ, RZ, 0x5a7d9ac5 ;  /* 0x5a7d9ac5ff047424 */ /* 0x004fe200078e00ff */
[----:B------:R-:W-:Y:S02]  /*48f40*/  MOV R5, 0x3d72f0a6 ;  /* 0x3d72f0a600057802 */ /* 0x000fe40000000f00 */
[----:B------:R2:W-:Y:S04]  /*48f50*/  STL.64 [R1+0x2070], R10 ;  /* 0x0020700a01007387 */ /* 0x0005e80000100a00 */
[----:B------:R3:W-:Y:S01]  /*48f60*/  STL.64 [R1+0x2080], R18 ;  /* 0x0020801201007387 */ /* 0x0007e20000100a00 */
[----:B-1----:R-:W-:Y:S01]  /*48f70*/  IMAD.MOV.U32 R20, RZ, RZ, -0x25bcd4ef ;  /* 0xda432b11ff147424 */ /* 0x002fe200078e00ff */
[----:B------:R-:W-:-:S02]  /*48f80*/  MOV R21, 0xbeb16ab6 ;  /* 0xbeb16ab600157802 */ /* 0x000fc40000000f00 */
[----:B------:R1:W-:Y:S01]  /*48f90*/  STL.64 [R1+0x2088], R24 ;  /* 0x0020881801007387 */ /* 0x0003e20000100a00 */
[----:B0-----:R-:W-:Y:S01]  /*48fa0*/  IMAD.MOV.U32 R22, RZ, RZ, 0x36ee783 ;  /* 0x036ee783ff167424 */ /* 0x001fe200078e00ff */
[----:B------:R-:W-:Y:S02]  /*48fb0*/  MOV R23, 0xbcf942a2 ;  /* 0xbcf942a200177802 */ /* 0x000fe40000000f00 */
[----:B------:R0:W-:Y:S01]  /*48fc0*/  STL.64 [R1+0x2098], R6 ;  /* 0x0020980601007387 */ /* 0x0001e20000100a00 */
[----:B--2---:R-:W-:Y:S01]  /*48fd0*/  MOV R10, 0x1c8dde07 ;  /* 0x1c8dde07000a7802 */ /* 0x004fe20000000f00 */
[----:B------:R-:W-:Y:S01]  /*48fe0*/  IMAD.MOV.U32 R11, RZ, RZ, 0x3e89b42c ;  /* 0x3e89b42cff0b7424 */ /* 0x000fe200078e00ff */
[----:B---3--:R-:W-:Y:S01]  /*48ff0*/  MOV R18, 0xd1a9ac83 ;  /* 0xd1a9ac8300127802 */ /* 0x008fe20000000f00 */
[----:B------:R-:W-:Y:S01]  /*49000*/  IMAD.MOV.U32 R19, RZ, RZ, 0x3e62116d ;  /* 0x3e62116dff137424 */ /* 0x000fe200078e00ff */
[----:B------:R2:W-:Y:S01]  /*49010*/  STL.64 [R1+0x20a0], R8 ;  /* 0x0020a00801007387 */ /* 0x0005e20000100a00 */
[----:B-1----:R-:W-:Y:S01]  /*49020*/  MOV R24, 0x5f50d178 ;  /* 0x5f50d17800187802 */ /* 0x002fe20000000f00 */
[----:B------:R-:W-:-:S02]  /*49030*/  IMAD.MOV.U32 R25, RZ, RZ, -0x4046a498 ;  /* 0xbfb95b68ff197424 */ /* 0x000fc400078e00ff */
[----:B------:R1:W-:Y:S01]  /*49040*/  STL.64 [R1+0x20c0], R12 ;  /* 0x0020c00c01007387 */ /* 0x0003e20000100a00 */
[----:B0-----:R-:W-:Y:S01]  /*49050*/  MOV R6, 0xa98c8bc4 ;  /* 0xa98c8bc400067802 */ /* 0x001fe20000000f00 */
[----:B------:R-:W-:Y:S02]  /*49060*/  IMAD.MOV.U32 R7, RZ, RZ, 0x3fc6fb2b ;  /* 0x3fc6fb2bff077424 */ /* 0x000fe400078e00ff */
[----:B------:R0:W-:Y:S01]  /*49070*/  STL.64 [R1+0x2090], R4 ;  /* 0x0020900401007387 */ /* 0x0001e20000100a00 */
[----:B--2---:R-:W-:Y:S01]  /*49080*/  MOV R8, 0x29064247 ;  /* 0x2906424700087802 */ /* 0x004fe20000000f00 */
[----:B------:R-:W-:Y:S02]  /*49090*/  IMAD.MOV.U32 R9, RZ, RZ, -0x403f5f91 ;  /* 0xbfc0a06fff097424 */ /* 0x000fe400078e00ff */
[----:B------:R2:W-:Y:S01]  /*490a0*/  STL.64 [R1+0x20a8], R20 ;  /* 0x0020a81401007387 */ /* 0x0005e20000100a00 */
[----:B-1----:R-:W-:Y:S01]  /*490b0*/  MOV R12, 0x38631744 ;  /* 0x38631744000c7802 */ /* 0x002fe20000000f00 */
[----:B------:R-:W-:-:S02]  /*490c0*/  IMAD.MOV.U32 R13, RZ, RZ, 0x3fa6bd2f ;  /* 0x3fa6bd2fff0d7424 */ /* 0x000fc400078e00ff */
[----:B------:R1:W-:Y:S01]  /*490d0*/  STL.64 [R1+0x20b0], R22 ;  /* 0x0020b01601007387 */ /* 0x0003e20000100a00 */
[----:B0-----:R-:W-:-:S03]  /*490e0*/  DFMA R4, R30, R30, R30 ;  /* 0x0000001e1e04722b */ /* 0x001fc6000000001e */
[----:B------:R0:W-:Y:S04]  /*490f0*/  STL.64 [R1+0x20b8], R10 ;  /* 0x0020b80a01007387 */ /* 0x0001e80000100a00 */
[----:B------:R3:W-:Y:S01]  /*49100*/  STL.64 [R1+0x20c8], R18 ;  /* 0x0020c81201007387 */ /* 0x0007e20000100a00 */
[----:B--2---:R-:W-:Y:S01]  /*49110*/  MOV R20, 0xd4f69d94 ;  /* 0xd4f69d9400147802 */ /* 0x004fe20000000f00 */
[----:B------:R-:W-:Y:S01]  /*49120*/  DFMA R4, R28, R4, R28 ;  /* 0x000000041c04722b */ /* 0x000fe2000000001c */
[----:B------:R-:W-:Y:S01]  /*49130*/  IMAD.MOV.U32 R21, RZ, RZ, -0x40ff7efb ;  /* 0xbf008105ff157424 */ /* 0x000fe200078e00ff */
[----:B------:R2:W-:Y:S01]  /*49140*/  STL.64 [R1+0x20d0], R24 ;  /* 0x0020d01801007387 */ /* 0x0005e20000100a00 */
[----:B------:R-:W-:Y:S01]  /*49150*/  MOV R28, 0xe25cd11c ;  /* 0xe25cd11c001c7802 */ /* 0x000fe20000000f00 */
[----:B------:R-:W-:Y:S01]  /*49160*/  IMAD.MOV.U32 R29, RZ, RZ, 0x3f5a4350 ;  /* 0x3f5a4350ff1d7424 */ /* 0x000fe200078e00ff */
[----:B-1----:R-:W-:Y:S01]  /*49170*/  MOV R22, 0x3cf8dfb4 ;  /* 0x3cf8dfb400167802 */ /* 0x002fe20000000f00 */
[----:B------:R1:W-:Y:S01]  /*49180*/  STL.64 [R1+0x20d8], R6 ;  /* 0x0020d80601007387 */ /* 0x0003e20000100a00 */
[----:B0-----:R-:W-:Y:S01]  /*49190*/  MOV R10, 0x7a744982 ;  /* 0x7a744982000a7802 */ /* 0x001fe20000000f00 */
[----:B------:R-:W-:-:S02]  /*491a0*/  IMAD.MOV.U32 R11, RZ, RZ, 0x3fb72bb4 ;  /* 0x3fb72bb4ff0b7424 */ /* 0x000fc400078e00ff */
[----:B------:R0:W-:Y:S01]  /*491b0*/  STL.64 [R1+0x20e0], R8 ;  /* 0x0020e00801007387 */ /* 0x0001e20000100a00 */
[----:B---3--:R-:W-:Y:S01]  /*491c0*/  MOV R18, 0xbbd016c8 ;  /* 0xbbd016c800127802 */ /* 0x008fe20000000f00 */
[----:B------:R-:W-:Y:S02]  /*491d0*/  IMAD.MOV.U32 R19, RZ, RZ, 0x3e92a46f ;  /* 0x3e92a46fff137424 */ /* 0x000fe400078e00ff */
[----:B------:R3:W-:Y:S01]  /*491e0*/  STL.64 [R1+0x2100], R12 ;  /* 0x0021000c01007387 */ /* 0x0007e20000100a00 */
[----:B------:R-:W-:Y:S01]  /*491f0*/  IMAD.MOV.U32 R23, RZ, RZ, -0x40483c5f ;  /* 0xbfb7c3a1ff177424 */ /* 0x000fe200078e00ff */
[----:B--2---:R-:W-:Y:S01]  /*49200*/  MOV R24, 0x1cad78b9 ;  /* 0x1cad78b900187802 */ /* 0x004fe20000000f00 */
[----:B------:R-:W-:Y:S01]  /*49210*/  IMAD.MOV.U32 R25, RZ, RZ, -0x406e5b61 ;  /* 0xbf91a49fff197424 */ /* 0x000fe200078e00ff */
[----:B-1----:R-:W-:Y:S01]  /*49220*/  MOV R6, 0xfa0aa57b ;  /* 0xfa0aa57b00067802 */ /* 0x002fe20000000f00 */
[----:B------:R-:W-:Y:S01]  /*49230*/  IMAD.MOV.U32 R7, RZ, RZ, 0x3f8d0bef ;  /* 0x3f8d0befff077424 */ /* 0x000fe200078e00ff */
[----:B------:R1:W-:Y:S01]  /*49240*/  STL.64 [R1+0x20f0], R10 ;  /* 0x0020f00a01007387 */ /* 0x0003e20000100a00 */
[----:B0-----:R-:W-:Y:S01]  /*49250*/  MOV R8, 0x69432cef ;  /* 0x69432cef00087802 */ /* 0x001fe20000000f00 */
[----:B------:R-:W-:-:S02]  /*49260*/  IMAD.MOV.U32 R9, RZ, RZ, -0x4088f985 ;  /* 0xbf77067bff097424 */ /* 0x000fc400078e00ff */
[----:B------:R0:W-:Y:S01]  /*49270*/  STL.64 [R1+0x2108], R18 ;  /* 0x0021081201007387 */ /* 0x0001e20000100a00 */
[----:B---3--:R-:W-:Y:S01]  /*49280*/  MOV R12, 0xc4df7f1 ;  /* 0x0c4df7f1000c7802 */ /* 0x008fe20000000f00 */
[----:B------:R-:W-:Y:S02]  /*49290*/  IMAD.MOV.U32 R13, RZ, RZ, 0x3f3adee2 ;  /* 0x3f3adee2ff0d7424 */ /* 0x000fe400078e00ff */
[----:B------:R2:W-:Y:S04]  /*492a0*/  STL.64 [R1+0x2118], R6 ;  /* 0x0021180601007387 */ /* 0x0005e80000100a00 */
[----:B------:R3:W-:Y:S01]  /*492b0*/  STL.64 [R1+0x2120], R8 ;  /* 0x0021200801007387 */ /* 0x0007e20000100a00 */
[----:B-1----:R-:W-:Y:S01]  /*492c0*/  MOV R10, 0x3c40f6a ;  /* 0x03c40f6a000a7802 */ /* 0x002fe20000000f00 */
[----:B------:R-:W-:Y:S01]  /*492d0*/  IMAD.MOV.U32 R11, RZ, RZ, -0x40acfbc3 ;  /* 0xbf53043dff0b7424 */ /* 0x000fe200078e00ff */
[----:B0-----:R-:W-:Y:S01]  /*492e0*/  MOV R18, 0x6a382e07 ;  /* 0x6a382e0700127802 */ /* 0x001fe20000000f00 */
[----:B------:R-:W-:Y:S01]  /*492f0*/  IMAD.MOV.U32 R19, RZ, RZ, 0x3db43183 ;  /* 0x3db43183ff137424 */ /* 0x000fe200078e00ff */
[----:B------:R0:W-:Y:S01]  /*49300*/  STL.64 [R1+0x2140], R12 ;  /* 0x0021400c01007387 */ /* 0x0001e20000100a00 */
[----:B--2---:R-:W-:Y:S01]  /*49310*/  MOV R6, 0x909bc462 ;  /* 0x909bc46200067802 */ /* 0x004fe20000000f00 */
[----:B------:R-:W-:-:S02]  /*49320*/  IMAD.MOV.U32 R7, RZ, RZ, -0x410a3a9c ;  /* 0xbef5c564ff077424 */ /* 0x000fc400078e00ff */
[----:B------:R1:W-:Y:S01]  /*49330*/  STL.64 [R1+0x2138], R10 ;  /* 0x0021380a01007387 */ /* 0x0003e20000100a00 */
[----:B---3--:R-:W-:Y:S01]  /*49340*/  MOV R8, 0x3b45ff81 ;  /* 0x3b45ff8100087802 */ /* 0x008fe20000000f00 */
        /* <DEDUP_REMOVED lines=37> */
[----:B------:R2:W-:Y:S04]  /*495a0*/  STL.64 [R1+0x21d8], R18 ;  /* 0x0021d81201007387 */ /* 0x0005e80000100a00 */
[----:B------:R3:W-:Y:S01]  /*495b0*/  STL.64 [R1+0x21e0], R6 ;  /* 0x0021e00601007387 */ /* 0x0007e20000100a00 */
[----:B0-----:R-:W-:Y:S01]  /*495c0*/  MOV R20, 0xb2241202 ;  /* 0xb224120200147802 */ /* 0x001fe20000000f00 */
[----:B------:R-:W-:Y:S01]  /*495d0*/  IMAD.MOV.U32 R21, RZ, RZ, -0x41db6b2d ;  /* 0xbe2494d3ff157424 */ /* 0x000fe200078e00ff */
[----:B-1----:R-:W-:Y:S01]  /*495e0*/  MOV R10, 0xf86c0936 ;  /* 0xf86c0936000a7802 */ /* 0x002fe20000000f00 */
[----:B------:R-:W-:Y:S01]  /*495f0*/  IMAD.MOV.U32 R11, RZ, RZ, 0x3e123fc5 ;  /* 0x3e123fc5ff0b7424 */ /* 0x000fe200078e00ff */
[----:B------:R0:W-:Y:S01]  /*49600*/  STL.64 [R1+0x21f0], R8 ;  /* 0x0021f00801007387 */ /* 0x0001e20000100a00 */
[----:B--2---:R-:W-:Y:S01]  /*49610*/  MOV R18, 0x172c9899 ;  /* 0x172c989900127802 */ /* 0x004fe20000000f00 */
[----:B------:R-:W-:-:S02]  /*49620*/  IMAD.MOV.U32 R19, RZ, RZ, -0x40c781ef ;  /* 0xbf387e11ff137424 */ /* 0x000fc400078e00ff */
[----:B------:R1:W-:Y:S01]  /*49630*/  STL.64 [R1+0x2208], R12 ;  /* 0x0022080c01007387 */ /* 0x0003e20000100a00 */
[----:B---3--:R-:W-:Y:S01]  /*49640*/  MOV R6, 0xec6f637f ;  /* 0xec6f637f00067802 */ /* 0x008fe20000000f00 */
        /* <DEDUP_REMOVED lines=8> */
[----:B--2---:R-:W-:Y:S01]  /*496d0*/  MOV R28, 0x4744ccfb ;  /* 0x4744ccfb001c7802 */ /* 0x004fe20000000f00 */
[----:B------:R-:W-:Y:S02]  /*496e0*/  IMAD.MOV.U32 R29, RZ, RZ, 0x3fc056ba ;  /* 0x3fc056baff1d7424 */ /* 0x000fe400078e00ff */
[----:B------:R2:W-:Y:S04]  /*496f0*/  STL.64 [R1+0x2128], R20 ;  /* 0x0021281401007387 */ /* 0x0005e80000100a00 */
        /* <DEDUP_REMOVED lines=8> */
[----:B------:R-:W-:Y:S01]  /*49780*/  IMAD.MOV.U32 R21, RZ, RZ, 0x3ed1abde ;  /* 0x3ed1abdeff157424 */ /* 0x000fe200078e00ff */
[----:B---3--:R-:W-:Y:S01]  /*49790*/  MOV R10, 0x8655a9c8 ;  /* 0x8655a9c8000a7802 */ /* 0x008fe20000000f00 */
        /* <DEDUP_REMOVED lines=25> */
[----:B------:R-:W-:Y:S01]  /*49930*/  IMAD.MOV.U32 R21, RZ, RZ, 0x3f01d889 ;  /* 0x3f01d889ff157424 */ /* 0x000fe200078e00ff */
[----:B---3--:R-:W-:Y:S01]  /*49940*/  MOV R10, 0x127046e4 ;  /* 0x127046e4000a7802 */ /* 0x008fe20000000f00 */
[----:B------:R-:W-:Y:S01]  /*49950*/  IMAD.MOV.U32 R11, RZ, RZ, -0x401588c4 ;  /* 0xbfea773cff0b7424 */ /* 0x000fe200078e00ff */
[----:B------:R1:W-:Y:S01]  /*49960*/  STL.64 [R1+0x2278], R8 ;  /* 0x0022780801007387 */ /* 0x0003e20000100a00 */
[----:B--2---:R-:W-:Y:S01]  /*49970*/  MOV R18, 0x41653f05 ;  /* 0x41653f0500127802 */ /* 0x004fe20000000f00 */
[----:B------:R-:W-:-:S02]  /*49980*/  IMAD.MOV.U32 R19, RZ, RZ, 0x3fc89f1e ;  /* 0x3fc89f1eff137424 */ /* 0x000fc400078e00ff */
        /* <DEDUP_REMOVED lines=11> */
[----:B------:R-:W-:Y:S02]  /*49a40*/  IMAD.MOV.U32 R29, RZ, RZ, 0x3ff10bef ;  /* 0x3ff10befff1d7424 */ /* 0x000fe400078e00ff */
[----:B------:R0:W-:Y:S04]  /*49a50*/  STL.64 [R1+0x21c0], R20 ;  /* 0x0021c01401007387 */ /* 0x0001e80000100a00 */
        /* <DEDUP_REMOVED lines=8> */
[----:B------:R-:W-:Y:S01]  /*49ae0*/  IMAD.MOV.U32 R21, RZ, RZ, 0x3f51b9f3 ;  /* 0x3f51b9f3ff157424 */ /* 0x000fe200078e00ff */
[----:B---3--:R-:W-:Y:S01]  /*49af0*/  MOV R10, 0x78d507d5 ;  /* 0x78d507d5000a7802 */ /* 0x008fe20000000f00 */
[----:B------:R-:W-:Y:S01]  /*49b00*/  IMAD.MOV.U32 R11, RZ, RZ, 0x3f909e54 ;  /* 0x3f909e54ff0b7424 */ /* 0x000fe200078e00ff */
        /* <DEDUP_REMOVED lines=17> */
[----:B0-----:R-:W-:Y:S01]  /*49c20*/  MOV R22, 0x3f1f53aa ;  /* 0x3f1f53aa00167802 */ /* 0x001fe20000000f00 */
[----:B------:R-:W-:-:S02]  /*49c30*/  IMAD.MOV.U32 R23, RZ, RZ, 0x3ef2a1f9 ;  /* 0x3ef2a1f9ff177424 */ /* 0x000fc400078e00ff */
[----:B------:R0:W-:Y:S01]  /*49c40*/  STL.64 [R1+0x22e0], R18 ;  /* 0x0022e01201007387 */ /* 0x0001e20000100a00 */
[----:B-1----:R-:W-:Y:S01]  /*49c50*/  MOV R24, 0x1ad67669 ;  /* 0x1ad6766900187802 */ /* 0x002fe20000000f00 */
[----:B------:R-:W-:Y:S02]  /*49c60*/  IMAD.MOV.U32 R25, RZ, RZ, -0x4132585a ;  /* 0xbecda7a6ff197424 */ /* 0x000fe400078e00ff */
[----:B------:R1:W-:Y:S01]  /*49c70*/  STL.64 [R1+0x22f0], R6 ;  /* 0x0022f00601007387 */ /* 0x0003e20000100a00 */
[----:B--2---:R-:W-:Y:S01]  /*49c80*/  MOV R20, 0xba1d9e04 ;  /* 0xba1d9e0400147802 */ /* 0x004fe20000000f00 */
[----:B------:R-:W-:Y:S01]  /*49c90*/  IMAD.MOV.U32 R21, RZ, RZ, 0x3fe72e2b ;  /* 0x3fe72e2bff157424 */ /* 0x000fe200078e00ff */
[----:B---3--:R-:W-:Y:S01]  /*49ca0*/  MOV R10, 0xd2db3feb ;  /* 0xd2db3feb000a7802 */ /* 0x008fe20000000f00 */
        /* <DEDUP_REMOVED lines=12> */
[----:B------:R-:W-:-:S02]  /*49d70*/  IMAD.MOV.U32 R13, RZ, RZ, 0x3ff89f57 ;  /* 0x3ff89f57ff0d7424 */ /* 0x000fc400078e00ff */
        /* <DEDUP_REMOVED lines=39> */
[----:B------:R-:W-:Y:S01]  /*49ff0*/  IMAD.MOV.U32 R21, RZ, RZ, -0x40eb9cbe ;  /* 0xbf146342ff157424 */ /* 0x000fe200078e00ff */
[----:B---3--:R-:W-:Y:S01]  /*4a000*/  MOV R10, 0x8b9466e1 ;  /* 0x8b9466e1000a7802 */ /* 0x008fe20000000f00 */
        /* <DEDUP_REMOVED lines=25> */
[----:B------:R-:W-:Y:S01]  /*4a1a0*/  IMAD.MOV.U32 R21, RZ, RZ, -0x40cef4ce ;  /* 0xbf310b32ff157424 */ /* 0x000fe200078e00ff */
        /* <DEDUP_REMOVED lines=10> */
[----:B------:R-:W-:Y:S02]  /*4a250*/  IMAD.MOV.U32 R9, RZ, RZ, -0x40a87c3b ;  /* 0xbf5783c5ff097424 */ /* 0x000fe400078e00ff */
        /* <DEDUP_REMOVED lines=15> */
[----:B------:R-:W-:Y:S01]  /*4a350*/  IMAD.MOV.U32 R21, RZ, RZ, -0x406dc241 ;  /* 0xbf923dbfff157424 */ /* 0x000fe200078e00ff */
[----:B---3--:R-:W-:Y:S01]  /*4a360*/  MOV R10, 0x33a9e5be ;  /* 0x33a9e5be000a7802 */ /* 0x008fe20000000f00 */
        /* <DEDUP_REMOVED lines=16> */
[----:B------:R0:W-:Y:S04]  /*4a470*/  STL.64 [R1+0x23a0], R20 ;  /* 0x0023a01401007387 */ /* 0x0001e80000100a00 */
[----:B------:R3:W-:Y:S01]  /*4a480*/  STL.64 [R1+0x2410], R10 ;  /* 0x0024100a01007387 */ /* 0x0007e20000100a00 */
[----:B-1----:R-:W-:Y:S01]  /*4a490*/  MOV R22, 0x89184a90 ;  /* 0x89184a9000167802 */ /* 0x002fe20000000f00 */
[----:B------:R-:W-:-:S02]  /*4a4a0*/  IMAD.MOV.U32 R23, RZ, RZ, -0x40c8e179 ;  /* 0xbf371e87ff177424 */ /* 0x000fc400078e00ff */
[----:B------:R1:W-:Y:S01]  /*4a4b0*/  STL.64 [R1+0x2430], R18 ;  /* 0x0024301201007387 */ /* 0x0003e20000100a00 */
[----:B--2---:R-:W-:Y:S01]  /*4a4c0*/  MOV R24, 0x2408f7d0 ;  /* 0x2408f7d000187802 */ /* 0x004fe20000000f00 */
[----:B------:R-:W-:Y:S02]  /*4a4d0*/  IMAD.MOV.U32 R25, RZ, RZ, 0x3f13bc59 ;  /* 0x3f13bc59ff197424 */ /* 0x000fe400078e00ff */
[----:B------:R2:W-:Y:S01]  /*4a4e0*/  STL.64 [R1+0x2438], R6 ;  /* 0x0024380601007387 */ /* 0x0005e20000100a00 */
[----:B0-----:R-:W-:Y:S01]  /*4a4f0*/  MOV R20, 0x8aaafd02 ;  /* 0x8aaafd0200147802 */ /* 0x001fe20000000f00 */
[----:B------:R-:W-:Y:S01]  /*4a500*/  IMAD.MOV.U32 R21, RZ, RZ, -0x3fe58652 ;  /* 0xc01a79aeff157424 */ /* 0x000fe200078e00ff */
[----:B---3--:R-:W-:Y:S01]  /*4a510*/  MOV R10, 0xbb753f97 ;  /* 0xbb753f97000a7802 */ /* 0x008fe20000000f00 */
[----:B------:R-:W-:Y:S01]  /*4a520*/  IMAD.MOV.U32 R11, RZ, RZ, -0x402ee61d ;  /* 0xbfd119e3ff0b7424 */ /* 0x000fe200078e00ff */
        /* <DEDUP_REMOVED lines=24> */
[----:B------:R-:W-:Y:S01]  /*4a6b0*/  IMAD.MOV.U32 R21, RZ, RZ, -0x400fed45 ;  /* 0xbff012bbff157424 */ /* 0x000fe200078e00ff */
[----:B---3--:R-:W-:Y:S01]  /*4a6c0*/  MOV R10, 0x2c7988e6 ;  /* 0x2c7988e6000a7802 */ /* 0x008fe20000000f00 */
[----:B------:R-:W-:Y:S01]  /*4a6d0*/  IMAD.MOV.U32 R11, RZ, RZ, -0x40add77f ;  /* 0xbf522881ff0b7424 */ /* 0x000fe200078e00ff */
        /* <DEDUP_REMOVED lines=8> */
[----:B------:R-:W-:Y:S02]  /*4a760*/  IMAD.MOV.U32 R9, RZ, RZ, -0x3fb5d9d3 ;  /* 0xc04a262dff097424 */ /* 0x000fe400078e00ff */
[----:B------:R2:W-:Y:S01]  /*4a770*/  STL.64 [R1+0x2418], R22 ;  /* 0x0024181601007387 */ /* 0x0005e20000100a00 */
[----:B0-----:R-:W-:Y:S01]  /*4a780*/  MOV R12, 0x8d29d8b8 ;  /* 0x8d29d8b8000c7802 */ /* 0x001fe20000000f00 */
[----:B------:R-:W-:-:S02]  /*4a790*/  IMAD.MOV.U32 R13, RZ, RZ, -0x3fcb639d ;  /* 0xc0349c63ff0d7424 */ /* 0x000fc400078e00ff */
[----:B------:R0:W-:Y:S01]  /*4a7a0*/  STL.64 [R1+0x2428], R24 ;  /* 0x0024281801007387 */ /* 0x0001e20000100a00 */
[----:B-1----:R-:W-:Y:S01]  /*4a7b0*/  MOV R28, 0x9704f557 ;  /* 0x9704f557001c7802 */ /* 0x002fe20000000f00 */
[----:B------:R-:W-:Y:S02]  /*4a7c0*/  IMAD.MOV.U32 R29, RZ, RZ, 0x4034e300 ;  /* 0x4034e300ff1d7424 */ /* 0x000fe400078e00ff */
[----:B------:R1:W-:Y:S04]  /*4a7d0*/  STL.64 [R1+0x2440], R20 ;  /* 0x0024401401007387 */ /* 0x0003e80000100a00 */
        /* <DEDUP_REMOVED lines=8> */
[----:B------:R-:W-:Y:S01]  /*4a860*/  IMAD.MOV.U32 R21, RZ, RZ, 0x3f5b22fa ;  /* 0x3f5b22faff157424 */ /* 0x000fe200078e00ff */
[----:B---3--:R-:W-:Y:S01]  /*4a870*/  MOV R10, 0xddff7151 ;  /* 0xddff7151000a7802 */ /* 0x008fe20000000f00 */
        /* <DEDUP_REMOVED lines=12> */
[----:B------:R-:W-:-:S02]  /*4a940*/  IMAD.MOV.U32 R13, RZ, RZ, -0x4023546b ;  /* 0xbfdcab95ff0d7424 */ /* 0x000fc400078e00ff */
        /* <DEDUP_REMOVED lines=39> */
[----:B------:R-:W-:Y:S01]  /*4abc0*/  IMAD.MOV.U32 R21, RZ, RZ, 0x3fd5d504 ;  /* 0x3fd5d504ff157424 */ /* 0x000fe200078e00ff */
        /* <DEDUP_REMOVED lines=107> */
[----:B------:R-:W-:Y:S01]  /*4b280*/  IMAD.MOV.U32 R21, RZ, RZ, -0x40627dbc ;  /* 0xbf9d8244ff157424 */ /* 0x000fe200078e00ff */
        /* <DEDUP_REMOVED lines=15> */
[----:B0-----:R-:W-:-:S03]  /*4b380*/  DFMA R28, -R14, R4, 1 ;  /* 0x3ff000000e1c742b */ /* 0x001fc60000000104 */
[----:B------:R0:W-:Y:S04]  /*4b390*/  STL.64 [R1+0x2668], R10 ;  /* 0x0026680a01007387 */ /* 0x0001e80000100a00 */
[----:B------:R3:W-:Y:S01]  /*4b3a0*/  STL.64 [R1+0x2670], R20 ;  /* 0x0026701401007387 */ /* 0x0007e20000100a00 */
[----:B-1----:R-:W-:Y:S01]  /*4b3b0*/  MOV R22, 0x549f7d79 ;  /* 0x549f7d7900167802 */ /* 0x002fe20000000f00 */
[----:B------:R-:W-:Y:S01]  /*4b3c0*/  IMAD.MOV.U32 R23, RZ, RZ, -0x3fad2f66 ;  /* 0xc052d09aff177424 */ /* 0x000fe200078e00ff */
[----:B------:R-:W-:Y:S01]  /*4b3d0*/  DFMA R30, R4, R28, R4 ;  /* 0x0000001c041e722b */ /* 0x000fe20000000004 */
[----:B------:R1:W-:Y:S01]  /*4b3e0*/  STL.64 [R1+0x2688], R18 ;  /* 0x0026881201007387 */ /* 0x0003e20000100a00 */
[----:B--2---:R-:W-:Y:S01]  /*4b3f0*/  MOV R24, 0xa77aa105 ;  /* 0xa77aa10500187802 */ /* 0x004fe20000000f00 */
[----:B------:R-:W-:Y:S01]  /*4b400*/  IMAD.MOV.U32 R25, RZ, RZ, -0x3fc38d70 ;  /* 0xc03c7290ff197424 */ /* 0x000fe200078e00ff */
[----:B------:R-:W-:Y:S01]  /*4b410*/  MOV R4, 0xc187647b ;  /* 0xc187647b00047802 */ /* 0x000fe20000000f00 */
[----:B------:R2:W-:Y:S01]  /*4b420*/  STL.64 [R1+0x2690], R6 ;  /* 0x0026900601007387 */ /* 0x0005e20000100a00 */
[----:B0-----:R-:W-:Y:S01]  /*4b430*/  MOV R10, 0xe94c0d42 ;  /* 0xe94c0d42000a7802 */ /* 0x001fe20000000f00 */
[----:B------:R-:W-:Y:S01]  /*4b440*/  IMAD.MOV.U32 R11, RZ, RZ, -0x415673e2 ;  /* 0xbea98c1eff0b7424 */ /* 0x000fe200078e00ff */
[----:B------:R-:W-:Y:S01]  /*4b450*/  MOV R28, 0xa04b635e ;  /* 0xa04b635e001c7802 */ /* 0x000fe20000000f00 */
[----:B------:R0:W-:Y:S01]  /*4b460*/  STL.64 [R1+0x26a0], R8 ;  /* 0x0026a00801007387 */ /* 0x0001e20000100a00 */
[----:B---3--:R-:W-:Y:S01]  /*4b470*/  MOV R20, 0x69db732d ;  /* 0x69db732d00147802 */ /* 0x008fe20000000f00 */
[----:B------:R-:W-:Y:S01]  /*4b480*/  IMAD.MOV.U32 R21, RZ, RZ, -0x3fe1ee0d ;  /* 0xc01e11f3ff157424 */ /* 0x000fe200078e00ff */
[----:B-1----:R-:W-:Y:S01]  /*4b490*/  MOV R18, 0xf4b0bff ;  /* 0x0f4b0bff00127802 */ /* 0x002fe20000000f00 */
[----:B------:R-:W-:Y:S01]  /*4b4a0*/  IMAD.MOV.U32 R19, RZ, RZ, 0x400727bb ;  /* 0x400727bbff137424 */ /* 0x000fe200078e00ff */
[----:B------:R1:W-:Y:S01]  /*4b4b0*/  STL.64 [R1+0x26b8], R12 ;  /* 0x0026b80c01007387 */ /* 0x0003e20000100a00 */
[----:B------:R-:W-:Y:S01]  /*4b4c0*/  IMAD.MOV.U32 R5, RZ, RZ, -0x3f5d3180 ;  /* 0xc0a2ce80ff057424 */ /* 0x000fe200078e00ff */
[----:B--2---:R-:W-:Y:S01]  /*4b4d0*/  MOV R6, 0x38dc7845 ;  /* 0x38dc784500067802 */ /* 0x004fe20000000f00 */
[----:B------:R-:W-:Y:S01]  /*4b4e0*/  IMAD.MOV.U32 R7, RZ, RZ, -0x40163402 ;  /* 0xbfe9cbfeff077424 */ /* 0x000fe200078e00ff */
[----:B------:R2:W-:Y:S01]  /*4b4f0*/  STL.64 [R1+0x2698], R22 ;  /* 0x0026981601007387 */ /* 0x0005e20000100a00 */
[----:B------:R-:W-:Y:S01]  /*4b500*/  IMAD.MOV.U32 R29, RZ, RZ, 0x3fdf284b ;  /* 0x3fdf284bff1d7424 */ /* 0x000fe200078e00ff */
[----:B0-----:R-:W-:Y:S01]  /*4b510*/  MOV R8, 0x8abda2e3 ;  /* 0x8abda2e300087802 */ /* 0x001fe20000000f00 */
[----:B------:R-:W-:Y:S01]  /*4b520*/  IMAD.MOV.U32 R9, RZ, RZ, 0x3fe2b6ed ;  /* 0x3fe2b6edff097424 */ /* 0x000fe200078e00ff */
        /* <DEDUP_REMOVED lines=15> */
[----:B------:R-:W-:Y:S01]  /*4b620*/  IMAD.MOV.U32 R21, RZ, RZ, -0x3f71133b ;  /* 0xc08eecc5ff157424 */ /* 0x000fe200078e00ff */
[----:B0-----:R-:W-:Y:S01]  /*4b630*/  MOV R18, 0x3f907c55 ;  /* 0x3f907c5500127802 */ /* 0x001fe20000000f00 */
[----:B------:R-:W-:Y:S01]  /*4b640*/  IMAD.MOV.U32 R19, RZ, RZ, 0x3f8ef19b ;  /* 0x3f8ef19bff137424 */ /* 0x000fe200078e00ff */
[----:B------:R0:W-:Y:S01]  /*4b650*/  STL.64 [R1+0x2700], R12 ;  /* 0x0027000c01007387 */ /* 0x0001e20000100a00 */
[----:B---3--:R-:W-:Y:S01]  /*4b660*/  MOV R6, 0x6f39f917 ;  /* 0x6f39f91700067802 */ /* 0x008fe20000000f00 */
[----:B------:R-:W-:Y:S02]  /*4b670*/  IMAD.MOV.U32 R7, RZ, RZ, 0x40a1211c ;  /* 0x40a1211cff077424 */ /* 0x000fe400078e00ff */
        /* <DEDUP_REMOVED lines=14> */
[----:B0-----:R-:W-:Y:S01]  /*4b760*/  MOV R24, 0x33000f3b ;  /* 0x33000f3b00187802 */ /* 0x001fe20000000f00 */
[----:B------:R-:W-:Y:S02]  /*4b770*/  IMAD.MOV.U32 R25, RZ, RZ, -0x3fa3cf2c ;  /* 0xc05c30d4ff197424 */ /* 0x000fe400078e00ff */
[----:B------:R0:W-:Y:S01]  /*4b780*/  STL.64 [R1+0x2720], R8 ;  /* 0x0027200801007387 */ /* 0x0001e20000100a00 */
[----:B--2---:R-:W-:Y:S01]  /*4b790*/  MOV R18, 0x61d37922 ;  /* 0x61d3792200127802 */ /* 0x004fe20000000f00 */
[----:B------:R-:W-:-:S02]  /*4b7a0*/  IMAD.MOV.U32 R19, RZ, RZ, 0x3f552b59 ;  /* 0x3f552b59ff137424 */ /* 0x000fc400078e00ff */
[----:B------:R2:W-:Y:S01]  /*4b7b0*/  STL.64 [R1+0x2740], R12 ;  /* 0x0027400c01007387 */ /* 0x0005e20000100a00 */
[----:B-1----:R-:W-:Y:S01]  /*4b7c0*/  MOV R20, 0xdd097f37 ;  /* 0xdd097f3700147802 */ /* 0x002fe20000000f00 */
[----:B------:R-:W-:Y:S02]  /*4b7d0*/  IMAD.MOV.U32 R21, RZ, RZ, -0x3f787b40 ;  /* 0xc08784c0ff157424 */ /* 0x000fe400078e00ff */
[----:B------:R1:W-:Y:S01]  /*4b7e0*/  STL.64 [R1+0x2738], R4 ;  /* 0x0027380401007387 */ /* 0x0003e20000100a00 */
[----:B---3--:R-:W-:Y:S01]  /*4b7f0*/  MOV R6, 0xc69d7a8d ;  /* 0xc69d7a8d00067802 */ /* 0x008fe20000000f00 */
[----:B------:R-:W-:Y:S02]  /*4b800*/  IMAD.MOV.U32 R7, RZ, RZ, 0x4086ddbb ;  /* 0x4086ddbbff077424 */ /* 0x000fe400078e00ff */
[----:B------:R3:W-:Y:S01]  /*4b810*/  STL.64 [R1+0x2728], R22 ;  /* 0x0027281601007387 */ /* 0x0007e20000100a00 */
[----:B0-----:R-:W-:Y:S01]  /*4b820*/  MOV R8, 0x7b2e5ff5 ;  /* 0x7b2e5ff500087802 */ /* 0x001fe20000000f00 */
[----:B------:R-:W-:Y:S01]  /*4b830*/  IMAD.MOV.U32 R9, RZ, RZ, -0x3f8aaa14 ;  /* 0xc07555ecff097424 */ /* 0x000fe200078e00ff */
[----:B--2---:R-:W-:Y:S01]  /*4b840*/  DMUL R12, R30, R2 ;  /* 0x000000021e0c7228 */ /* 0x004fe20000000000 */
[----:B------:R0:W-:Y:S01]  /*4b850*/  STL.64 [R1+0x2730], R10 ;  /* 0x0027300a01007387 */ /* 0x0001e20000100a00 */
[----:B-1----:R-:W-:Y:S01]  /*4b860*/  MOV R4, 0xf314c0d ;  /* 0x0f314c0d00047802 */ /* 0x002fe20000000f00 */
[----:B------:R-:W-:-:S02]  /*4b870*/  IMAD.MOV.U32 R5, RZ, RZ, 0x404727bb ;  /* 0x404727bbff057424 */ /* 0x000fc400078e00ff */
[----:B------:R1:W-:Y:S01]  /*4b880*/  STL.64 [R1+0x2748], R18 ;  /* 0x0027481201007387 */ /* 0x0003e20000100a00 */
[----:B---3--:R-:W-:Y:S01]  /*4b890*/  MOV R22, 0x2d01f9ee ;  /* 0x2d01f9ee00167802 */ /* 0x008fe20000000f00 */
[----:B------:R-:W-:Y:S02]  /*4b8a0*/  IMAD.MOV.U32 R23, RZ, RZ, 0x4060b205 ;  /* 0x4060b205ff177424 */ /* 0x000fe400078e00ff */
[----:B------:R2:W-:Y:S01]  /*4b8b0*/  STL.64 [R1+0x2780], R4 ;  /* 0x0027800401007387 */ /* 0x0005e20000100a00 */
[----:B0-----:R-:W-:-:S03]  /*4b8c0*/  MOV R10, 0x857992ab ;  /* 0x857992ab000a7802 */ /* 0x001fc60000000f00 */
[----:B------:R0:W-:Y:S01]  /*4b8d0*/  STL.64 [R1+0x2758], R6 ;  /* 0x0027580601007387 */ /* 0x0001e20000100a00 */
[----:B------:R-:W-:Y:S01]  /*4b8e0*/  IMAD.MOV.U32 R11, RZ, RZ, -0x411b0ef3 ;  /* 0xbee4f10dff0b7424 */ /* 0x000fe200078e00ff */
[----:B-1----:R-:W-:Y:S01]  /*4b8f0*/  MOV R18, 0x5b39c078 ;  /* 0x5b39c07800127802 */ /* 0x002fe20000000f00 */
[----:B------:R-:W-:Y:S01]  /*4b900*/  IMAD.MOV.U32 R19, RZ, RZ, -0x411f61fa ;  /* 0xbee09e06ff137424 */ /* 0x000fe200078e00ff */
[----:B------:R1:W-:Y:S01]  /*4b910*/  STL.64 [R1+0x2750], R20 ;  /* 0x0027501401007387 */ /* 0x0003e20000100a00 */
[----:B--2---:R-:W-:-:S03]  /*4b920*/  DFMA R4, -R14, R12, R2 ;  /* 0x0000000c0e04722b */ /* 0x004fc60000000102 */
[----:B------:R2:W-:Y:S01]  /*4b930*/  STL.64 [R1+0x2760], R8 ;  /* 0x0027600801007387 */ /* 0x0005e20000100a00 */
[----:B0-----:R-:W-:Y:S01]  /*4b940*/  MOV R6, 0xfff1769d ;  /* 0xfff1769d00067802 */ /* 0x001fe20000000f00 */
[----:B------:R-:W-:Y:S02]  /*4b950*/  IMAD.MOV.U32 R7, RZ, RZ, -0x3fd2fa83 ;  /* 0xc02d057dff077424 */ /* 0x000fe400078e00ff */
[----:B------:R0:W-:Y:S01]  /*4b960*/  STL.64 [R1+0x2768], R10 ;  /* 0x0027680a01007387 */ /* 0x0001e20000100a00 */
[----:B------:R-:W-:-:S03]  /*4b970*/  DFMA R12, R30, R4, R12 ;  /* 0x000000041e0c722b */ /* 0x000fc6000000000c */
        /* <DEDUP_REMOVED lines=9> */
[----:B------:R-:W-:Y:S01]  /*4ba10*/  FFMA R0, RZ, R15, R13 ;  /* 0x0000000fff007223 */ /* 0x000fe2000000000d */
[----:B------:R0:W-:Y:S01]  /*4ba20*/  STL.64 [R1+0x2790], R6 ;  /* 0x0027900601007387 */ /* 0x0001e20000100a00 */
[----:B---3--:R-:W-:Y:S01]  /*4ba30*/  MOV R22, 0x47d911f2 ;  /* 0x47d911f200167802 */ /* 0x008fe20000000f00 */
[----:B------:R-:W-:Y:S01]  /*4ba40*/  IMAD.MOV.U32 R23, RZ, RZ, 0x3ff1f3c0 ;  /* 0x3ff1f3c0ff177424 */ /* 0x000fe200078e00ff */
[----:B-1----:R-:W-:Y:S01]  /*4ba50*/  MOV R24, 0x6fac42ee ;  /* 0x6fac42ee00187802 */ /* 0x002fe20000000f00 */
[----:B------:R-:W-:Y:S01]  /*4ba60*/  IMAD.MOV.U32 R25, RZ, RZ, 0x3fd73534 ;  /* 0x3fd73534ff197424 */ /* 0x000fe200078e00ff */
[----:B------:R1:W-:Y:S01]  /*4ba70*/  STL.64 [R1+0x2798], R8 ;  /* 0x0027980801007387 */ /* 0x0003e20000100a00 */
[----:B------:R-:W-:Y:S01]  /*4ba80*/  FSETP.GT.AND P0, PT, |R0|, 1.469367938527859385e-39, PT ;  /* 0x001000000000780b */ /* 0x000fe20003f04200 */
[----:B--2---:R-:W-:Y:S01]  /*4ba90*/  IMAD.MOV.U32 R19, RZ, RZ, -0x4017a9ca ;  /* 0xbfe85636ff137424 */ /* 0x004fe200078e00ff */
[----:B------:R-:W-:Y:S01]  /*4baa0*/  MOV R18, 0x1b50cc3 ;  /* 0x01b50cc300127802 */ /* 0x000fe20000000f00 */
[----:B------:R1:W-:Y:S01]  /*4bab0*/  STL.64 [R1+0x27a0], R10 ;  /* 0x0027a00a01007387 */ /* 0x0003e20000100a00 */
[----:B0-----:R-:W-:Y:S01]  /*4bac0*/  MOV R6, 0x728f44d1 ;  /* 0x728f44d100067802 */ /* 0x001fe20000000f00 */
[----:B------:R-:W-:-:S02]  /*4bad0*/  IMAD.MOV.U32 R7, RZ, RZ, 0x3fcc603b ;  /* 0x3fcc603bff077424 */ /* 0x000fc400078e00ff */
[----:B------:R1:W-:Y:S04]  /*4bae0*/  STL.64 [R1+0x27a8], R20 ;  /* 0x0027a81401007387 */ /* 0x0003e80000100a00 */
[----:B------:R1:W-:Y:S04]  /*4baf0*/  STL.64 [R1+0x27b0], R22 ;  /* 0x0027b01601007387 */ /* 0x0003e80000100a00 */
[----:B------:R1:W-:Y:S04]  /*4bb00*/  STL.64 [R1+0x27b8], R18 ;  /* 0x0027b81201007387 */ /* 0x0003e80000100a00 */
[----:B------:R1:W-:Y:S04]  /*4bb10*/  STL.64 [R1+0x27c0], R24 ;  /* 0x0027c01801007387 */ /* 0x0003e80000100a00 */
[----:B------:R1:W-:Y:S04]  /*4bb20*/  STL.64 [R1+0x27c8], R6 ;  /* 0x0027c80601007387 */ /* 0x0003e80000100a00 */
[----:B------:R1:W-:Y:S01]  /*4bb30*/  STL.64 [R1+0x27d0], R28 ;  /* 0x0027d01c01007387 */ /* 0x0003e20000100a00 */
[----:B------:R-:W-:Y:S05]  /*4bb40*/  @P0 BRA P1, `(.L_x_4732) ;  /* 0x0000000000200947 */ /* 0x000fea0000800000 */
[----:B------:R-:W-:Y:S01]  /*4bb50*/  MOV R4, R2 ;  /* 0x0000000200047202 */ /* 0x000fe20000000f00 */
[----:B------:R-:W-:Y:S01]  /*4bb60*/  IMAD.MOV.U32 R5, RZ, RZ, R3 ;  /* 0x000000ffff057224 */ /* 0x000fe200078e0003 */
[----:B-1----:R-:W-:Y:S01]  /*4bb70*/  MOV R8, R14 ;  /* 0x0000000e00087202 */ /* 0x002fe20000000f00 */
[----:B------:R-:W-:Y:S01]  /*4bb80*/  IMAD.MOV.U32 R9, RZ, RZ, R15 ;  /* 0x000000ffff097224 */ /* 0x000fe200078e000f */
[----:B------:R-:W-:-:S07]  /*4bb90*/  MOV R0, 0x4bbb0 ;  /* 0x0004bbb000007802 */ /* 0x000fce0000000f00 */
[----:B------:R-:W-:Y:S05]  /*4bba0*/  CALL.REL.NOINC `($__internal_15_$__cuda_sm20_div_rn_f64_full) ;  /* 0x000001ec00547944 */ /* 0x000fea0003c00000 */
[----:B------:R-:W-:Y:S01]  /*4bbb0*/  MOV R12, R4 ;  /* 0x00000004000c7202 */ /* 0x000fe20000000f00 */
[----:B------:R-:W-:-:S07]  /*4bbc0*/  IMAD.MOV.U32 R13, RZ, RZ, R5 ;  /* 0x000000ffff0d7224 */ /* 0x000fce00078e0005 */
.L_x_4732:
[----:B------:R-:W-:Y:S05]  /*4bbd0*/  BSYNC.RECONVERGENT B4 ;  /* 0x0000000000047941 */ /* 0x000fea0003800200 */
.L_x_4731:
[----:B------:R-:W0:Y:S01]  /*4bbe0*/  MUFU.RCP64H R5, R15 ;  /* 0x0000000f00057308 */ /* 0x000e220000001800 */
[----:B------:R-:W-:Y:S02]  /*4bbf0*/  HFMA2 R4, -RZ, RZ, 0, 5.9604644775390625e-08 ;  /* 0x00000001ff047431 */ /* 0x000fe400000001ff */
[----:B-1----:R-:W-:Y:S01]  /*4bc00*/  VIADD R28, R1, 0x1450 ;  /* 0x00001450011c7836 */ /* 0x002fe20000000000 */
[----:B------:R-:W-:Y:S04]  /*4bc10*/  BSSY.RECONVERGENT B4, `(.L_x_4733) ;  /* 0x0000017000047945 */ /* 0x000fe80003800200 */
[----:B------:R-:W-:Y:S01]  /*4bc20*/  IADD3 R28, PT, PT, R28, 0x1388, RZ ;  /* 0x000013881c1c7810 */ /* 0x000fe20007ffe0ff */
[----:B0-----:R-:W-:-:S08]  /*4bc30*/  DFMA R6, -R14, R4, 1 ;  /* 0x3ff000000e06742b */ /* 0x001fd00000000104 */
[----:B------:R-:W-:-:S08]  /*4bc40*/  DFMA R6, R6, R6, R6 ;  /* 0x000000060606722b */ /* 0x000fd00000000006 */
[----:B------:R-:W-:Y:S02]  /*4bc50*/  DFMA R4, R4, R6, R4 ;  /* 0x000000060404722b */ /* 0x000fe40000000004 */
[----:B------:R-:W-:-:S06]  /*4bc60*/  DADD R6, -R14, R2 ;  /* 0x000000000e067229 */ /* 0x000fcc0000000102 */
[----:B------:R-:W-:-:S04]  /*4bc70*/  DFMA R8, -R14, R4, 1 ;  /* 0x3ff000000e08742b */ /* 0x000fc80000000104 */
[----:B------:R-:W-:-:S04]  /*4bc80*/  FSETP.GEU.AND P1, PT, |R7|, 6.5827683646048100446e-37, PT ;  /* 0x036000000700780b */ /* 0x000fc80003f2e200 */
        /* <DEDUP_REMOVED lines=13> */
[----:B------:R-:W-:Y:S01]  /*4bd60*/  IMAD.MOV.U32 R2, RZ, RZ, R4 ;  /* 0x000000ffff027224 */ /* 0x000fe200078e0004 */
[----:B------:R-:W-:-:S07]  /*4bd70*/  MOV R3, R5 ;  /* 0x0000000500037202 */ /* 0x000fce0000000f00 */
.L_x_4734:
[----:B------:R-:W-:Y:S05]  /*4bd80*/  BSYNC.RECONVERGENT B4 ;  /* 0x0000000000047941 */ /* 0x000fea0003800200 */
.L_x_4733:
        /* <DEDUP_REMOVED lines=57> */
.L_x_4740:
[----:B------:R-:W-:Y:S05]  /*4c120*/  BSYNC.RECONVERGENT B7 ;  /* 0x0000000000077941 */ /* 0x000fea0003800200 */
.L_x_4739:
        /* <DEDUP_REMOVED lines=30> */
.L_x_4738:
[----:B0-----:R-:W-:Y:S01]  /*4c310*/  DADD R4, R2, 1 ;  /* 0x3ff0000002047429 */ /* 0x001fe20000000000 */
[----:B------:R-:W-:-:S09]  /*4c320*/  IMAD.MOV.U32 R21, RZ, RZ, -0x3ff ;  /* 0xfffffc01ff157424 */ /* 0x000fd200078e00ff */
[----:B------:R-:W-:Y:S01]  /*4c330*/  ISETP.GT.AND P0, PT, R5, 0xfffff, PT ;  /* 0x000fffff0500780c */ /* 0x000fe20003f04270 */
[----:B------:R-:W-:Y:S01]  /*4c340*/  IMAD.MOV.U32 R7, RZ, RZ, R5 ;  /* 0x000000ffff077224 */ /* 0x000fe200078e0005 */
        /* <DEDUP_REMOVED lines=9> */
[C---:B------:R-:W-:Y:S01]  /*4c3e0*/  LOP3.LUT R5, R0.reuse, 0xfffff, RZ, 0xc0, !PT ;  /* 0x000fffff00057812 */ /* 0x040fe200078ec0ff */
[----:B------:R-:W-:Y:S01]  /*4c3f0*/  IMAD.MOV.U32 R18, RZ, RZ, -0x748574fc ;  /* 0x8b7a8b04ff127424 */ /* 0x000fe200078e00ff */
[----:B------:R-:W-:Y:S01]  /*4c400*/  MOV R8, RZ ;  /* 0x000000ff00087202 */ /* 0x000fe20000000f00 */
[----:B------:R-:W-:Y:S01]  /*4c410*/  UMOV UR4, 0x3ae80f1e ;  /* 0x3ae80f1e00047882 */ /* 0x000fe20000000000 */
[----:B------:R-:W-:Y:S01]  /*4c420*/  LOP3.LUT R5, R5, 0x3ff00000, RZ, 0xfc, !PT ;  /* 0x3ff0000005057812 */ /* 0x000fe200078efcff */
[----:B------:R-:W-:Y:S01]  /*4c430*/  UMOV UR5, 0x3eb1380b ;  /* 0x3eb1380b00057882 */ /* 0x000fe20000000000 */
[----:B------:R-:W-:Y:S01]  /*4c440*/  MOV R19, 0x3ed0ee25 ;  /* 0x3ed0ee2500137802 */ /* 0x000fe20000000f00 */
[----:B------:R-:W-:Y:S01]  /*4c450*/  UMOV UR6, 0x80000000 ;  /* 0x8000000000067882 */ /* 0x000fe20000000000 */
[----:B------:R-:W-:Y:S01]  /*4c460*/  ISETP.GE.U32.AND P0, PT, R5, 0x3ff6a09f, PT ;  /* 0x3ff6a09f0500780c */ /* 0x000fe20003f06070 */
[----:B------:R-:W-:Y:S01]  /*4c470*/  UMOV UR7, 0x43300000 ;  /* 0x4330000000077882 */ /* 0x000fe20000000000 */
[----:B------:R-:W-:-:S11]  /*4c480*/  LEA.HI R21, R0, R21, RZ, 0xc ;  /* 0x0000001500157211 */ /* 0x000fd600078f60ff */
        /* <DEDUP_REMOVED lines=53> */
.L_x_4742:
[----:B------:R-:W-:Y:S01]  /*4c7e0*/  IMAD.MOV.U32 R4, RZ, RZ, 0x0 ;  /* 0x00000000ff047424 */ /* 0x000fe200078e00ff */
[----:B------:R-:W-:Y:S02]  /*4c7f0*/  MOV R5, 0x7ff00000 ;  /* 0x7ff0000000057802 */ /* 0x000fe40000000f00 */
[----:B------:R-:W-:-:S04]  /*4c800*/  LOP3.LUT P0, RZ, R7, 0x7fffffff, RZ, 0xc0, !PT ;  /* 0x7fffffff07ff7812 */ /* 0x000fc8000780c0ff */
[----:B------:R-:W-:-:S10]  /*4c810*/  DFMA R4, R6, R4, +INF ;  /* 0x7ff000000604742b */ /* 0x000fd40000000004 */
[----:B------:R-:W-:Y:S02]  /*4c820*/  FSEL R10, R4, RZ, P0 ;  /* 0x000000ff040a7208 */ /* 0x000fe40000000000 */
[----:B------:R-:W-:-:S07]  /*4c830*/  FSEL R11, R5, -QNAN , P0 ;  /* 0xfff00000050b7808 */ /* 0x000fce0000000000 */
.L_x_4741:
[----:B------:R-:W-:Y:S05]  /*4c840*/  BSYNC.RECONVERGENT B5 ;  /* 0x0000000000057941 */ /* 0x000fea0003800200 */
.L_x_4737:
        /* <DEDUP_REMOVED lines=29> */
.L_x_4744:
[----:B------:R-:W-:Y:S05]  /*4ca20*/  BSYNC.RECONVERGENT B5 ;  /* 0x0000000000057941 */ /* 0x000fea0003800200 */
.L_x_4743:
[----:B------:R-:W-:Y:S05]  /*4ca30*/  BRA `(.L_x_4745) ;  /* 0x0000000800c47947 */ /* 0x000fea0003800000 */
.L_x_4736:
        /* <DEDUP_REMOVED lines=30> */
.L_x_4749:
[----:B------:R-:W-:Y:S05]  /*4cc20*/  BSYNC.RECONVERGENT B7 ;  /* 0x0000000000077941 */ /* 0x000fea0003800200 */
.L_x_4748:
        /* <DEDUP_REMOVED lines=30> */
.L_x_4747:
[----:B------:R-:W-:Y:S01]  /*4ce10*/  DADD R6, R2, 1 ;  /* 0x3ff0000002067429 */ /* 0x000fe20000000000 */
[----:B------:R-:W-:-:S09]  /*4ce20*/  MOV R21, 0xfffffc01 ;  /* 0xfffffc0100157802 */ /* 0x000fd20000000f00 */
[----:B------:R-:W-:Y:S01]  /*4ce30*/  ISETP.GT.AND P1, PT, R7, 0xfffff, PT ;  /* 0x000fffff0700780c */ /* 0x000fe20003f24270 */
[----:B0-----:R-:W-:Y:S01]  /*4ce40*/  IMAD.MOV.U32 R4, RZ, RZ, R6 ;  /* 0x000000ffff047224 */ /* 0x001fe200078e0006 */
        /* <DEDUP_REMOVED lines=9> */
[----:B------:R-:W-:Y:S01]  /*4cee0*/  LOP3.LUT R4, R0, 0xfffff, RZ, 0xc0, !PT ;  /* 0x000fffff00047812 */ /* 0x000fe200078ec0ff */
[----:B------:R-:W-:Y:S01]  /*4cef0*/  IMAD.MOV.U32 R18, RZ, RZ, -0x748574fc ;  /* 0x8b7a8b04ff127424 */ /* 0x000fe200078e00ff */
[----:B------:R-:W-:Y:S01]  /*4cf00*/  MOV R8, RZ ;  /* 0x000000ff00087202 */ /* 0x000fe20000000f00 */
[----:B------:R-:W-:Y:S01]  /*4cf10*/  UMOV UR4, 0x3ae80f1e ;  /* 0x3ae80f1e00047882 */ /* 0x000fe20000000000 */
[----:B------:R-:W-:Y:S01]  /*4cf20*/  LOP3.LUT R5, R4, 0x3ff00000, RZ, 0xfc, !PT ;  /* 0x3ff0000004057812 */ /* 0x000fe200078efcff */
[----:B------:R-:W-:Y:S01]  /*4cf30*/  IMAD.MOV.U32 R4, RZ, RZ, R6 ;  /* 0x000000ffff047224 */ /* 0x000fe200078e0006 */
[----:B------:R-:W-:Y:S01]  /*4cf40*/  MOV R19, 0x3ed0ee25 ;  /* 0x3ed0ee2500137802 */ /* 0x000fe20000000f00 */
        /* <DEDUP_REMOVED lines=58> */
.L_x_4751:
[----:B------:R-:W-:Y:S01]  /*4d2f0*/  IMAD.MOV.U32 R6, RZ, RZ, 0x0 ;  /* 0x00000000ff067424 */ /* 0x000fe200078e00ff */
[----:B------:R-:W-:Y:S02]  /*4d300*/  MOV R7, 0x7ff00000 ;  /* 0x7ff0000000077802 */ /* 0x000fe40000000f00 */
[----:B------:R-:W-:-:S04]  /*4d310*/  LOP3.LUT P0, RZ, R5, 0x7fffffff, RZ, 0xc0, !PT ;  /* 0x7fffffff05ff7812 */ /* 0x000fc8000780c0ff */
[----:B------:R-:W-:-:S10]  /*4d320*/  DFMA R6, R4, R6, +INF ;  /* 0x7ff000000406742b */ /* 0x000fd40000000006 */
[----:B------:R-:W-:Y:S02]  /*4d330*/  FSEL R10, R6, RZ, P0 ;  /* 0x000000ff060a7208 */ /* 0x000fe40000000000 */
[----:B------:R-:W-:-:S07]  /*4d340*/  FSEL R11, R7, -QNAN , P0 ;  /* 0xfff00000070b7808 */ /* 0x000fce0000000000 */
.L_x_4750:
[----:B------:R-:W-:Y:S05]  /*4d350*/  BSYNC.RECONVERGENT B5 ;  /* 0x0000000000057941 */ /* 0x000fea0003800200 */
.L_x_4746:
        /* <DEDUP_REMOVED lines=29> */
.L_x_4753:
[----:B------:R-:W-:Y:S05]  /*4d530*/  BSYNC.RECONVERGENT B5 ;  /* 0x0000000000057941 */ /* 0x000fea0003800200 */
.L_x_4752:
[----:B------:R-:W-:-:S11]  /*4d540*/  DADD R18, -RZ, -R18 ;  /* 0x00000000ff127229 */ /* 0x000fd60000000912 */
.L_x_4745:
[----:B------:R-:W-:Y:S05]  /*4d550*/  BSYNC.RECONVERGENT B4 ;  /* 0x0000000000047941 */ /* 0x000fea0003800200 */
.L_x_4735:
[----:B------:R-:W-:Y:S01]  /*4d560*/  DMUL R8, R14, 0.5 ;  /* 0x3fe000000e087828 */ /* 0x000fe20000000000 */
[----:B0-----:R-:W-:Y:S01]  /*4d570*/  IMAD.MOV.U32 R4, RZ, RZ, 0x0 ;  /* 0x00000000ff047424 */ /* 0x001fe200078e00ff */
[----:B------:R-:W-:Y:S01]  /*4d580*/  MOV R5, 0x3fd80000 ;  /* 0x3fd8000000057802 */ /* 0x000fe20000000f00 */
[----:B------:R-:W-:Y:S03]  /*4d590*/  BSSY.RECONVERGENT B4, `(.L_x_4754) ;  /* 0x0000019000047945 */ /* 0x000fe60003800200 */
        /* <DEDUP_REMOVED lines=24> */
.L_x_4755:
[----:B------:R-:W-:Y:S05]  /*4d720*/  BSYNC.RECONVERGENT B4 ;  /* 0x0000000000047941 */ /* 0x000fea0003800200 */
.L_x_4754:
[----:B------:R-:W-:Y:S01]  /*4d730*/  DMUL R12, R12, R18 ;  /* 0x000000120c0c7228 */ /* 0x000fe20000000000 */
[----:B------:R-:W-:Y:S01]  /*4d740*/  HFMA2 R23, -RZ, RZ, -1.9580078125, 85.3125 ;  /* 0xbfd55555ff177431 */ /* 0x000fe200000001ff */
[----:B------:R-:W-:Y:S01]  /*4d750*/  BSSY.RECONVERGENT B1, `(.L_x_4756) ;  /* 0x0000016000017945 */ /* 0x000fe20003800200 */
[----:B------:R-:W-:Y:S01]  /*4d760*/  IMAD.MOV.U32 R27, RZ, RZ, RZ ;  /* 0x000000ffff1b7224 */ /* 0x000fe200078e00ff */
[----:B------:R-:W-:Y:S01]  /*4d770*/  MOV R9, 0x1 ;  /* 0x0000000100097802 */ /* 0x000fe20000000f00 */
[----:B------:R-:W-:-:S07]  /*4d780*/  IMAD.MOV.U32 R22, RZ, RZ, 0x55555555 ;  /* 0x55555555ff167424 */ /* 0x000fce00078e00ff */
.L_x_4757:
        /* <DEDUP_REMOVED lines=19> */
.L_x_4756:
        /* <DEDUP_REMOVED lines=18> */
[----:B------:R-:W-:Y:S02]  /*4d9e0*/  IADD3 R29, PT, PT, R29, -0x100000, RZ ;  /* 0xfff000001d1d7810 */ /* 0x000fe40007ffe0ff */
[----:B------:R-:W-:-:S07]  /*4d9f0*/  MOV R6, 0x4da10 ;  /* 0x0004da1000067802 */ /* 0x000fce0000000f00 */
[----:B------:R-:W-:Y:S05]  /*4da00*/  CALL.REL.NOINC `($__internal_14_$__cuda_sm20_dblrcp_rn_slowpath_v3) ;  /* 0x000001cc00187944 */ /* 0x000fea0003c00000 */
[----:B------:R-:W-:Y:S01]  /*4da10*/  IMAD.MOV.U32 R6, RZ, RZ, R10 ;  /* 0x000000ffff067224 */ /* 0x000fe200078e000a */
[----:B------:R-:W-:-:S07]  /*4da20*/  MOV R7, R11 ;  /* 0x0000000b00077202 */ /* 0x000fce0000000f00 */
.L_x_4761:
[----:B------:R-:W-:Y:S05]  /*4da30*/  BSYNC.RECONVERGENT B5 ;  /* 0x0000000000057941 */ /* 0x000fea0003800200 */
.L_x_4760:
[----:B------:R-:W-:Y:S01]  /*4da40*/  HFMA2 R20, -RZ, RZ, -10.0078125, -1396 ;  /* 0xc901e574ff147431 */ /* 0x000fe200000001ff */
[----:B------:R-:W-:Y:S01]  /*4da50*/  BSSY.RECONVERGENT B1, `(.L_x_4762) ;  /* 0x0000015000017945 */ /* 0x000fe20003800200 */
[----:B------:R-:W-:Y:S02]  /*4da60*/  IMAD.MOV.U32 R25, RZ, RZ, 0x1 ;  /* 0x00000001ff197424 */ /* 0x000fe400078e00ff */
[----:B------:R-:W-:-:S07]  /*4da70*/  IMAD.MOV.U32 R21, RZ, RZ, -0x40a1a8c6 ;  /* 0xbf5e573aff157424 */ /* 0x000fce00078e00ff */
.L_x_4763:
        /* <DEDUP_REMOVED lines=10> */
[----:B------:R-:W-:Y:S01]  /*4db20*/  ISETP.GE.U32.AND P1, PT, R25, 0x18, PT ;  /* 0x000000181900780c */ /* 0x000fe20003f26070 */
        /* <DEDUP_REMOVED lines=8> */
.L_x_4762:
        /* <DEDUP_REMOVED lines=28> */
.L_x_4765:
[----:B------:R-:W-:Y:S05]  /*4dd70*/  BSYNC.RECONVERGENT B5 ;  /* 0x0000000000057941 */ /* 0x000fea0003800200 */
.L_x_4764:
[----:B------:R-:W-:Y:S01]  /*4dd80*/  BSSY.RECONVERGENT B1, `(.L_x_4766) ;  /* 0x0000016000017945 */ /* 0x000fe20003800200 */
[----:B------:R-:W-:Y:S01]  /*4dd90*/  IMAD.MOV.U32 R25, RZ, RZ, 0x1 ;  /* 0x00000001ff197424 */ /* 0x000fe200078e00ff */
[----:B------:R-:W-:Y:S01]  /*4dda0*/  MOV R22, 0x3b990ee6 ;  /* 0x3b990ee600167802 */ /* 0x000fe20000000f00 */
[----:B------:R-:W-:-:S07]  /*4ddb0*/  IMAD.MOV.U32 R23, RZ, RZ, 0x3f70ee64 ;  /* 0x3f70ee64ff177424 */ /* 0x000fce00078e00ff */
.L_x_4767:
        /* <DEDUP_REMOVED lines=19> */
.L_x_4766:
        /* <DEDUP_REMOVED lines=26> */
[----:B------:R-:W-:Y:S01]  /*4e090*/  IMAD.MOV.U32 R6, RZ, RZ, R4 ;  /* 0x000000ffff067224 */ /* 0x000fe200078e0004 */
[----:B------:R-:W-:-:S07]  /*4e0a0*/  MOV R7, R5 ;  /* 0x0000000500077202 */ /* 0x000fce0000000f00 */
.L_x_4769:
[----:B------:R-:W-:Y:S05]  /*4e0b0*/  BSYNC.RECONVERGENT B5 ;  /* 0x0000000000057941 */ /* 0x000fea0003800200 */
.L_x_4768:
[----:B------:R-:W-:Y:S01]  /*4e0c0*/  HFMA2 R20, -RZ, RZ, 0.900390625, -859 ;  /* 0x3b34e2b6ff147431 */ /* 0x000fe200000001ff */
[----:B------:R-:W-:Y:S01]  /*4e0d0*/  BSSY.RECONVERGENT B1, `(.L_x_4770) ;  /* 0x0000015000017945 */ /* 0x000fe20003800200 */
[----:B------:R-:W-:Y:S02]  /*4e0e0*/  IMAD.MOV.U32 R25, RZ, RZ, 0x1 ;  /* 0x00000001ff197424 */ /* 0x000fe400078e00ff */
[----:B------:R-:W-:-:S07]  /*4e0f0*/  IMAD.MOV.U32 R21, RZ, RZ, 0x3f4547d9 ;  /* 0x3f4547d9ff157424 */ /* 0x000fce00078e00ff */
.L_x_4771:
        /* <DEDUP_REMOVED lines=19> */
.L_x_4770:
        /* <DEDUP_REMOVED lines=28> */
.L_x_4773:
[----:B------:R-:W-:Y:S05]  /*4e3f0*/  BSYNC.RECONVERGENT B5 ;  /* 0x0000000000057941 */ /* 0x000fea0003800200 */
.L_x_4772:
[----:B------:R-:W-:Y:S01]  /*4e400*/  BSSY.RECONVERGENT B1, `(.L_x_4774) ;  /* 0x0000016000017945 */ /* 0x000fe20003800200 */
[----:B------:R-:W-:Y:S01]  /*4e410*/  IMAD.MOV.U32 R25, RZ, RZ, 0x1 ;  /* 0x00000001ff197424 */ /* 0x000fe200078e00ff */
[----:B------:R-:W-:Y:S01]  /*4e420*/  MOV R22, 0x2da7bf9 ;  /* 0x02da7bf900167802 */ /* 0x000fe20000000f00 */
[----:B------:R-:W-:-:S07]  /*4e430*/  IMAD.MOV.U32 R23, RZ, RZ, -0x40b3c1f5 ;  /* 0xbf4c3e0bff177424 */ /* 0x000fce00078e00ff */
.L_x_4775:
        /* <DEDUP_REMOVED lines=19> */
.L_x_4774:
        /* <DEDUP_REMOVED lines=28> */
.L_x_4777:
[----:B------:R-:W-:Y:S05]  /*4e730*/  BSYNC.RECONVERGENT B5 ;  /* 0x0000000000057941 */ /* 0x000fea0003800200 */
.L_x_4776:
[----:B------:R-:W-:Y:S01]  /*4e740*/  HFMA2 R20, -RZ, RZ, -5.640625, -52768 ;  /* 0xc5a4fa71ff147431 */ /* 0x000fe200000001ff */
[----:B------:R-:W-:Y:S01]  /*4e750*/  BSSY.RECONVERGENT B1, `(.L_x_4778) ;  /* 0x0000015000017945 */ /* 0x000fe20003800200 */
[----:B------:R-:W-:Y:S02]  /*4e760*/  IMAD.MOV.U32 R25, RZ, RZ, 0x1 ;  /* 0x00000001ff197424 */ /* 0x000fe400078e00ff */
[----:B------:R-:W-:-:S07]  /*4e770*/  IMAD.MOV.U32 R21, RZ, RZ, -0x40c9ed76 ;  /* 0xbf36128aff157424 */ /* 0x000fce00078e00ff */
.L_x_4779:
        /* <DEDUP_REMOVED lines=19> */
.L_x_4778:
        /* <DEDUP_REMOVED lines=28> */
.L_x_4781:
[----:B------:R-:W-:Y:S05]  /*4ea70*/  BSYNC.RECONVERGENT B5 ;  /* 0x0000000000057941 */ /* 0x000fea0003800200 */
.L_x_4780:
[----:B------:R-:W-:Y:S01]  /*4ea80*/  BSSY.RECONVERGENT B1, `(.L_x_4782) ;  /* 0x0000016000017945 */ /* 0x000fe20003800200 */
[----:B------:R-:W-:Y:S01]  /*4ea90*/  IMAD.MOV.U32 R25, RZ, RZ, 0x1 ;  /* 0x00000001ff197424 */ /* 0x000fe200078e00ff */
[----:B------:R-:W-:Y:S01]  /*4eaa0*/  MOV R22, 0x1b0931c8 ;  /* 0x1b0931c800167802 */ /* 0x000fe20000000f00 */
[----:B------:R-:W-:-:S07]  /*4eab0*/  IMAD.MOV.U32 R23, RZ, RZ, 0x3f4168ef ;  /* 0x3f4168efff177424 */ /* 0x000fce00078e00ff */
.L_x_4783:
        /* <DEDUP_REMOVED lines=19> */
.L_x_4782:
        /* <DEDUP_REMOVED lines=28> */
.L_x_4785:
[----:B------:R-:W-:Y:S05]  /*4edb0*/  BSYNC.RECONVERGENT B5 ;  /* 0x0000000000057941 */ /* 0x000fea0003800200 */
.L_x_4784:
[----:B------:R-:W-:Y:S01]  /*4edc0*/  HFMA2 R20, -RZ, RZ, -0.003910064697265625, -7888 ;  /* 0x9c01efb4ff147431 */ /* 0x000fe200000001ff */
[----:B------:R-:W-:Y:S01]  /*4edd0*/  BSSY.RECONVERGENT B1, `(.L_x_4786) ;  /* 0x0000015000017945 */ /* 0x000fe20003800200 */
[----:B------:R-:W-:Y:S02]  /*4ede0*/  IMAD.MOV.U32 R25, RZ, RZ, 0x1 ;  /* 0x00000001ff197424 */ /* 0x000fe400078e00ff */
[----:B------:R-:W-:-:S07]  /*4edf0*/  IMAD.MOV.U32 R21, RZ, RZ, 0x3f369187 ;  /* 0x3f369187ff157424 */ /* 0x000fce00078e00ff */
.L_x_4787:
        /* <DEDUP_REMOVED lines=19> */
.L_x_4786:
        /* <DEDUP_REMOVED lines=28> */
.L_x_4789:
[----:B------:R-:W-:Y:S05]  /*4f0f0*/  BSYNC.RECONVERGENT B5 ;  /* 0x0000000000057941 */ /* 0x000fea0003800200 */
.L_x_4788:
[----:B------:R-:W-:Y:S01]  /*4f100*/  BSSY.RECONVERGENT B1, `(.L_x_4790) ;  /* 0x0000016000017945 */ /* 0x000fe20003800200 */
[----:B------:R-:W-:Y:S01]  /*4f110*/  IMAD.MOV.U32 R25, RZ, RZ, 0x1 ;  /* 0x00000001ff197424 */ /* 0x000fe200078e00ff */
[----:B------:R-:W-:Y:S01]  /*4f120*/  MOV R22, 0x3187b744 ;  /* 0x3187b74400167802 */ /* 0x000fe20000000f00 */
[----:B------:R-:W-:-:S07]  /*4f130*/  IMAD.MOV.U32 R23, RZ, RZ, -0x40ba9d65 ;  /* 0xbf45629bff177424 */ /* 0x000fce00078e00ff */
.L_x_4791:
        /* <DEDUP_REMOVED lines=19> */
.L_x_4790:
        /* <DEDUP_REMOVED lines=28> */
.L_x_4793:
[----:B------:R-:W-:Y:S05]  /*4f430*/  BSYNC.RECONVERGENT B5 ;  /* 0x0000000000057941 */ /* 0x000fea0003800200 */
.L_x_4792:
[----:B------:R-:W-:Y:S01]  /*4f440*/  HFMA2 R20, -RZ, RZ, 0.004673004150390625, 2820 ;  /* 0x1cc96982ff147431 */ /* 0x000fe200000001ff */
[----:B------:R-:W-:Y:S01]  /*4f450*/  BSSY.RECONVERGENT B1, `(.L_x_4794) ;  /* 0x0000015000017945 */ /* 0x000fe20003800200 */
[----:B------:R-:W-:Y:S02]  /*4f460*/  IMAD.MOV.U32 R25, RZ, RZ, 0x1 ;  /* 0x00000001ff197424 */ /* 0x000fe400078e00ff */
[----:B------:R-:W-:-:S07]  /*4f470*/  IMAD.MOV.U32 R21, RZ, RZ, -0x40bc7201 ;  /* 0xbf438dffff157424 */ /* 0x000fce00078e00ff */
.L_x_4795:
        /* <DEDUP_REMOVED lines=19> */
.L_x_4794:
        /* <DEDUP_REMOVED lines=28> */
.L_x_4797:
[----:B------:R-:W-:Y:S05]  /*4f770*/  BSYNC.RECONVERGENT B5 ;  /* 0x0000000000057941 */ /* 0x000fea0003800200 */
.L_x_4796:
[----:B------:R-:W-:Y:S01]  /*4f780*/  BSSY.RECONVERGENT B1, `(.L_x_4798) ;  /* 0x0000016000017945 */ /* 0x000fe20003800200 */
[----:B------:R-:W-:Y:S01]  /*4f790*/  IMAD.MOV.U32 R25, RZ, RZ, 0x1 ;  /* 0x00000001ff197424 */ /* 0x000fe200078e00ff */
[----:B------:R-:W-:Y:S01]  /*4f7a0*/  MOV R22, 0x684527bf ;  /* 0x684527bf00167802 */ /* 0x000fe20000000f00 */
[----:B------:R-:W-:-:S07]  /*4f7b0*/  IMAD.MOV.U32 R23, RZ, RZ, 0x3f55d4ae ;  /* 0x3f55d4aeff177424 */ /* 0x000fce00078e00ff */
.L_x_4799:
        /* <DEDUP_REMOVED lines=19> */
.L_x_4798:
        /* <DEDUP_REMOVED lines=28> */
.L_x_4801:
[----:B------:R-:W-:Y:S05]  /*4fab0*/  BSYNC.RECONVERGENT B5 ;  /* 0x0000000000057941 */ /* 0x000fea0003800200 */
.L_x_4800:
[----:B------:R-:W-:Y:S01]  /*4fac0*/  HFMA2 R20, -RZ, RZ, -0.0384521484375, 160.5 ;  /* 0xa8ec5904ff147431 */ /* 0x000fe200000001ff */
[----:B------:R-:W-:Y:S01]  /*4fad0*/  BSSY.RECONVERGENT B1, `(.L_x_4802) ;  /* 0x0000015000017945 */ /* 0x000fe20003800200 */
[----:B------:R-:W-:Y:S02]  /*4fae0*/  IMAD.MOV.U32 R25, RZ, RZ, 0x1 ;  /* 0x00000001ff197424 */ /* 0x000fe400078e00ff */
[----:B------:R-:W-:-:S07]  /*4faf0*/  IMAD.MOV.U32 R21, RZ, RZ, 0x3f59e1db ;  /* 0x3f59e1dbff157424 */ /* 0x000fce00078e00ff */
.L_x_4803:
        /* <DEDUP_REMOVED lines=19> */
.L_x_4802:
        /* <DEDUP_REMOVED lines=28> */
.L_x_4805:
[----:B------:R-:W-:Y:S05]  /*4fdf0*/  BSYNC.RECONVERGENT B5 ;  /* 0x0000000000057941 */ /* 0x000fea0003800200 */
.L_x_4804:
[----:B------:R-:W-:Y:S01]  /*4fe00*/  BSSY.RECONVERGENT B1, `(.L_x_4806) ;  /* 0x0000016000017945 */ /* 0x000fe20003800200 */
[----:B------:R-:W-:Y:S01]  /*4fe10*/  IMAD.MOV.U32 R25, RZ, RZ, 0x1 ;  /* 0x00000001ff197424 */ /* 0x000fe200078e00ff */
[----:B------:R-:W-:Y:S01]  /*4fe20*/  MOV R22, 0xa5daa127 ;  /* 0xa5daa12700167802 */ /* 0x000fe20000000f00 */
[----:B------:R-:W-:-:S07]  /*4fe30*/  IMAD.MOV.U32 R23, RZ, RZ, -0x408f51aa ;  /* 0xbf70ae56ff177424 */ /* 0x000fce00078e00ff */
.L_x_4807:
        /* <DEDUP_REMOVED lines=19> */
.L_x_4806:
        /* <DEDUP_REMOVED lines=28> */
.L_x_4809:
[----:B------:R-:W-:Y:S05]  /*50130*/  BSYNC.RECONVERGENT B5 ;  /* 0x0000000000057941 */ /* 0x000fea0003800200 */
.L_x_4808:
[----:B------:R-:W-:Y:S01]  /*50140*/  BSSY.RECONVERGENT B1, `(.L_x_4810) ;  /* 0x0000016000017945 */ /* 0x000fe20003800200 */
[----:B------:R-:W-:Y:S01]  /*50150*/  IMAD.MOV.U32 R25, RZ, RZ, 0x1 ;  /* 0x00000001ff197424 */ /* 0x000fe200078e00ff */
[----:B------:R-:W-:Y:S01]  /*50160*/  MOV R20, 0xcbc5fc12 ;  /* 0xcbc5fc1200147802 */ /* 0x000fe20000000f00 */
[----:B------:R-:W-:-:S07]  /*50170*/  IMAD.MOV.U32 R21, RZ, RZ, -0x4087a384 ;  /* 0xbf785c7cff157424 */ /* 0x000fce00078e00ff */
.L_x_4811:
        /* <DEDUP_REMOVED lines=19> */
.L_x_4810:
        /* <DEDUP_REMOVED lines=28> */
.L_x_4813:
[----:B------:R-:W-:Y:S05]  /*50470*/  BSYNC.RECONVERGENT B5 ;  /* 0x0000000000057941 */ /* 0x000fea0003800200 */
.L_x_4812:
[----:B------:R-:W-:Y:S01]  /*50480*/  BSSY.RECONVERGENT B1, `(.L_x_4814) ;  /* 0x0000016000017945 */ /* 0x000fe20003800200 */
[----:B------:R-:W-:Y:S01]  /*50490*/  IMAD.MOV.U32 R25, RZ, RZ, 0x1 ;  /* 0x00000001ff197424 */ /* 0x000fe200078e00ff */
[----:B------:R-:W-:Y:S01]  /*504a0*/  MOV R22, 0x50ed0c93 ;  /* 0x50ed0c9300167802 */ /* 0x000fe20000000f00 */
[----:B------:R-:W-:-:S07]  /*504b0*/  IMAD.MOV.U32 R23, RZ, RZ, 0x3f91d1d6 ;  /* 0x3f91d1d6ff177424 */ /* 0x000fce00078e00ff */
.L_x_4815:
        /* <DEDUP_REMOVED lines=19> */
.L_x_4814:
        /* <DEDUP_REMOVED lines=28> */
.L_x_4817:
[----:B------:R-:W-:Y:S05]  /*507b0*/  BSYNC.RECONVERGENT B5 ;  /* 0x0000000000057941 */ /* 0x000fea0003800200 */
.L_x_4816:
[----:B------:R-:W-:Y:S01]  /*507c0*/  HFMA2 R20, -RZ, RZ, 256.75, -55.28125 ;  /* 0x5c03d2e9ff147431 */ /* 0x000fe200000001ff */
[----:B------:R-:W-:Y:S01]  /*507d0*/  BSSY.RECONVERGENT B1, `(.L_x_4818) ;  /* 0x0000015000017945 */ /* 0x000fe20003800200 */
[----:B------:R-:W-:Y:S02]  /*507e0*/  IMAD.MOV.U32 R25, RZ, RZ, 0x1 ;  /* 0x00000001ff197424 */ /* 0x000fe400078e00ff */
[----:B------:R-:W-:-:S07]  /*507f0*/  IMAD.MOV.U32 R21, RZ, RZ, 0x3f9ef9a0 ;  /* 0x3f9ef9a0ff157424 */ /* 0x000fce00078e00ff */
.L_x_4819:
        /* <DEDUP_REMOVED lines=19> */
.L_x_4818:
        /* <DEDUP_REMOVED lines=28> */
.L_x_4821:
[----:B------:R-:W-:Y:S05]  /*50af0*/  BSYNC.RECONVERGENT B5 ;  /* 0x0000000000057941 */ /* 0x000fea0003800200 */
.L_x_4820:
[----:B------:R-:W-:Y:S01]  /*50b00*/  BSSY.RECONVERGENT B1, `(.L_x_4822) ;  /* 0x0000016000017945 */ /* 0x000fe20003800200 */
[----:B------:R-:W-:Y:S01]  /*50b10*/  IMAD.MOV.U32 R25, RZ, RZ, 0x1 ;  /* 0x00000001ff197424 */ /* 0x000fe200078e00ff */
[----:B------:R-:W-:Y:S01]  /*50b20*/  MOV R22, 0x5f50d178 ;  /* 0x5f50d17800167802 */ /* 0x000fe20000000f00 */
[----:B------:R-:W-:-:S07]  /*50b30*/  IMAD.MOV.U32 R23, RZ, RZ, -0x4046a498 ;  /* 0xbfb95b68ff177424 */ /* 0x000fce00078e00ff */
.L_x_4823:
        /* <DEDUP_REMOVED lines=19> */
.L_x_4822:
        /* <DEDUP_REMOVED lines=28> */
.L_x_4825:
[----:B------:R-:W-:Y:S05]  /*50e30*/  BSYNC.RECONVERGENT B5 ;  /* 0x0000000000057941 */ /* 0x000fea0003800200 */
.L_x_4824:
[----:B------:R-:W-:Y:S01]  /*50e40*/  HFMA2 R20, -RZ, RZ, -4.19921875, 9.65595245361328125e-06 ;  /* 0xc43300a2ff147431 */ /* 0x000fe200000001ff */
[----:B------:R-:W-:Y:S01]  /*50e50*/  BSSY.RECONVERGENT B1, `(.L_x_4826) ;  /* 0x0000015000017945 */ /* 0x000fe20003800200 */
[----:B------:R-:W-:Y:S02]  /*50e60*/  IMAD.MOV.U32 R25, RZ, RZ, 0x1 ;  /* 0x00000001ff197424 */ /* 0x000fe400078e00ff */
[----:B------:R-:W-:-:S07]  /*50e70*/  IMAD.MOV.U32 R21, RZ, RZ, -0x40366831 ;  /* 0xbfc997cfff157424 */ /* 0x000fce00078e00ff */
.L_x_4827:
        /* <DEDUP_REMOVED lines=19> */
.L_x_4826:
        /* <DEDUP_REMOVED lines=28> */
.L_x_4829:
[----:B------:R-:W-:Y:S05]  /*51170*/  BSYNC.RECONVERGENT B5 ;  /* 0x0000000000057941 */ /* 0x000fea0003800200 */
.L_x_4828:
[----:B------:R-:W-:Y:S01]  /*51180*/  BSSY.RECONVERGENT B1, `(.L_x_4830) ;  /* 0x0000016000017945 */ /* 0x000fe20003800200 */
[----:B------:R-:W-:Y:S01]  /*51190*/  IMAD.MOV.U32 R25, RZ, RZ, 0x1 ;  /* 0x00000001ff197424 */ /* 0x000fe200078e00ff */
[----:B------:R-:W-:Y:S01]  /*511a0*/  MOV R22, 0xba1d9e04 ;  /* 0xba1d9e0400167802 */ /* 0x000fe20000000f00 */
[----:B------:R-:W-:-:S07]  /*511b0*/  IMAD.MOV.U32 R23, RZ, RZ, 0x3fe72e2b ;  /* 0x3fe72e2bff177424 */ /* 0x000fce00078e00ff */
.L_x_4831:
        /* <DEDUP_REMOVED lines=19> */
.L_x_4830:
        /* <DEDUP_REMOVED lines=28> */
.L_x_4833:
[----:B------:R-:W-:Y:S05]  /*514b0*/  BSYNC.RECONVERGENT B5 ;  /* 0x0000000000057941 */ /* 0x000fea0003800200 */
.L_x_4832:
[----:B------:R-:W-:Y:S01]  /*514c0*/  HFMA2 R20, -RZ, RZ, 0.000501155853271484375, -0.44384765625 ;  /* 0x101bb71aff147431 */ /* 0x000fe200000001ff */
[----:B------:R-:W-:Y:S01]  /*514d0*/  BSSY.RECONVERGENT B1, `(.L_x_4834) ;  /* 0x0000015000017945 */ /* 0x000fe20003800200 */
[----:B------:R-:W-:Y:S02]  /*514e0*/  IMAD.MOV.U32 R25, RZ, RZ, 0x1 ;  /* 0x00000001ff197424 */ /* 0x000fe400078e00ff */
[----:B------:R-:W-:-:S07]  /*514f0*/  IMAD.MOV.U32 R21, RZ, RZ, 0x3ffaab9a ;  /* 0x3ffaab9aff157424 */ /* 0x000fce00078e00ff */
.L_x_4835:
        /* <DEDUP_REMOVED lines=19> */
.L_x_4834:
        /* <DEDUP_REMOVED lines=28> */
.L_x_4837:
[----:B------:R-:W-:Y:S05]  /*517f0*/  BSYNC.RECONVERGENT B5 ;  /* 0x0000000000057941 */ /* 0x000fea0003800200 */
.L_x_4836:
[----:B------:R-:W-:Y:S01]  /*51800*/  BSSY.RECONVERGENT B1, `(.L_x_4838) ;  /* 0x0000016000017945 */ /* 0x000fe20003800200 */
[----:B------:R-:W-:Y:S01]  /*51810*/  IMAD.MOV.U32 R25, RZ, RZ, 0x1 ;  /* 0x00000001ff197424 */ /* 0x000fe200078e00ff */
[----:B------:R-:W-:Y:S01]  /*51820*/  MOV R22, 0x8aaafd02 ;  /* 0x8aaafd0200167802 */ /* 0x000fe20000000f00 */
[----:B------:R-:W-:-:S07]  /*51830*/  IMAD.MOV.U32 R23, RZ, RZ, -0x3fe58652 ;  /* 0xc01a79aeff177424 */ /* 0x000fce00078e00ff */
.L_x_4839:
        /* <DEDUP_REMOVED lines=19> */
.L_x_4838:
        /* <DEDUP_REMOVED lines=28> */
.L_x_4841:
[----:B------:R-:W-:Y:S05]  /*51b30*/  BSYNC.RECONVERGENT B5 ;  /* 0x0000000000057941 */ /* 0x000fea0003800200 */
.L_x_4840:
[----:B------:R-:W-:Y:S01]  /*51b40*/  HFMA2 R20, -RZ, RZ, 23.78125, 1.8896484375 ;  /* 0x4df23f8fff147431 */ /* 0x000fe200000001ff */
[----:B------:R-:W-:Y:S01]  /*51b50*/  BSSY.RECONVERGENT B1, `(.L_x_4842) ;  /* 0x0000015000017945 */ /* 0x000fe20003800200 */
[----:B------:R-:W-:Y:S02]  /*51b60*/  IMAD.MOV.U32 R25, RZ, RZ, 0x1 ;  /* 0x00000001ff197424 */ /* 0x000fe400078e00ff */
[----:B------:R-:W-:-:S07]  /*51b70*/  IMAD.MOV.U32 R21, RZ, RZ, -0x3fcee326 ;  /* 0xc0311cdaff157424 */ /* 0x000fce00078e00ff */
.L_x_4843:
        /* <DEDUP_REMOVED lines=19> */
.L_x_4842:
        /* <DEDUP_REMOVED lines=28> */
.L_x_4845:
[----:B------:R-:W-:Y:S05]  /*51e70*/  BSYNC.RECONVERGENT B5 ;  /* 0x0000000000057941 */ /* 0x000fea0003800200 */
.L_x_4844:
[----:B------:R-:W-:Y:S01]  /*51e80*/  BSSY.RECONVERGENT B1, `(.L_x_4846) ;  /* 0x0000016000017945 */ /* 0x000fe20003800200 */
[----:B------:R-:W-:Y:S01]  /*51e90*/  IMAD.MOV.U32 R23, RZ, RZ, 0x1 ;  /* 0x00000001ff177424 */ /* 0x000fe200078e00ff */
[----:B------:R-:W-:Y:S01]  /*51ea0*/  MOV R24, 0x311f1460 ;  /* 0x311f146000187802 */ /* 0x000fe20000000f00 */
[----:B------:R-:W-:-:S07]  /*51eb0*/  IMAD.MOV.U32 R25, RZ, RZ, 0x405278fb ;  /* 0x405278fbff197424 */ /* 0x000fce00078e00ff */
.L_x_4847:
        /* <DEDUP_REMOVED lines=19> */
.L_x_4846:
        /* <DEDUP_REMOVED lines=28> */
.L_x_4849:
[----:B------:R-:W-:Y:S05]  /*521b0*/  BSYNC.RECONVERGENT B5 ;  /* 0x0000000000057941 */ /* 0x000fea0003800200 */
.L_x_4848:
[----:B------:R-:W-:Y:S01]  /*521c0*/  HFMA2 R22, -RZ, RZ, 15.0859375, -0.01560211181640625 ;  /* 0x4b8ba3fdff167431 */ /* 0x000fe200000001ff */
[----:B------:R-:W-:Y:S01]  /*521d0*/  BSSY.RECONVERGENT B1, `(.L_x_4850) ;  /* 0x0000015000017945 */ /* 0x000fe20003800200 */
[----:B------:R-:W-:Y:S02]  /*521e0*/  IMAD.MOV.U32 R21, RZ, RZ, 0x1 ;  /* 0x00000001ff157424 */ /* 0x000fe400078e00ff */
[----:B------:R-:W-:-:S07]  /*521f0*/  IMAD.MOV.U32 R23, RZ, RZ, 0x406a8563 ;  /* 0x406a8563ff177424 */ /* 0x000fce00078e00ff */
.L_x_4851:
        /* <DEDUP_REMOVED lines=19> */
.L_x_4850:
        /* <DEDUP_REMOVED lines=8> */
[----:B------:R-:W-:Y:S01]  /*523b0*/  MOV R25, 0x1 ;  /* 0x0000000100197802 */ /* 0x000fe20000000f00 */
[----:B------:R-:W-:Y:S01]  /*523c0*/  IMAD.MOV.U32 R20, RZ, RZ, 0x7d9b7a22 ;  /* 0x7d9b7a22ff147424 */ /* 0x000fe200078e00ff */
[----:B------:R-:W-:-:S07]  /*523d0*/  MOV R21, 0xc08eecc5 ;  /* 0xc08eecc500157802 */ /* 0x000fce0000000f00 */
.L_x_4853:
        /* <DEDUP_REMOVED lines=19> */
.L_x_4852:
        /* <DEDUP_REMOVED lines=21> */
.L_x_4855:
[----:B------:R-:W-:Y:S05]  /*52660*/  BSYNC.RECONVERGENT B5 ;  /* 0x0000000000057941 */ /* 0x000fea0003800200 */
.L_x_4854:
[----:B------:R-:W-:-:S08]  /*52670*/  DMUL R4, R20, R4 ;  /* 0x0000000414047228 */ /* 0x000fd00000000000 */
[----:B------:R-:W-:-:S14]  /*52680*/  DSETP.GT.AND P0, PT, |R4|, |R22|, PT ;  /* 0x400000160400722a */ /* 0x000fdc0003f04200 */
[----:B------:R-:W-:-:S11]  /*52690*/  @!P0 DADD R2, R2, R4 ;  /* 0x0000000002028229 */ /* 0x000fd60000000004 */
.L_x_4759:
[----:B------:R-:W-:Y:S05]  /*526a0*/  BSYNC.RECONVERGENT B4 ;  /* 0x0000000000047941 */ /* 0x000fea0003800200 */
.L_x_4758:
        /* <DEDUP_REMOVED lines=8> */
[----:B------:R-:W-:Y:S02]  /*52730*/  HFMA2 R26, -RZ, RZ, 1323, -4.565715789794921875e-05 ;  /* 0x652b82feff1a7431 */ /* 0x000fe400000001ff */
        /* <DEDUP_REMOVED lines=95> */
[----:B------:R-:W-:Y:S01]  /*52d30*/  MOV R20, RZ ;  /* 0x000000ff00147202 */ /* 0x000fe20000000f00 */
        /* <DEDUP_REMOVED lines=53> */
.L_x_4857:
        /* <DEDUP_REMOVED lines=9> */
.L_x_4858:
[----:B------:R-:W-:Y:S05]  /*53120*/  BSYNC.RECONVERGENT B1 ;  /* 0x0000000000017941 */ /* 0x000fea0003800200 */
.L_x_4856:
        /* <DEDUP_REMOVED lines=61> */
.L_x_4860:
[----:B------:R-:W-:Y:S05]  /*53500*/  BSYNC.RECONVERGENT B1 ;  /* 0x0000000000017941 */ /* 0x000fea0003800200 */
.L_x_4859:
        /* <DEDUP_REMOVED lines=31> */
.L_x_4862:
[----:B------:R-:W-:Y:S05]  /*53700*/  BSYNC.RECONVERGENT B4 ;  /* 0x0000000000047941 */ /* 0x000fea0003800200 */
.L_x_4861:
        /* <DEDUP_REMOVED lines=19> */
.L_x_4864:
[----:B------:R-:W-:Y:S05]  /*53840*/  BSYNC.RECONVERGENT B4 ;  /* 0x0000000000047941 */ /* 0x000fea0003800200 */
.L_x_4863:
[----:B------:R-:W-:Y:S01]  /*53850*/  DFMA R24, R24, 0.5, R4 ;  /* 0x3fe000001818782b */ /* 0x000fe20000000004 */
[----:B------:R-:W-:Y:S10]  /*53860*/  BRA `(.L_x_4587) ;  /* 0x0000016c00687947 */ /* 0x000ff40003800000 */
.L_x_4726:
[----:B------:R-:W-:Y:S05]  /*53870*/  BSYNC.RELIABLE B2 ;  /* 0x0000000000027941 */ /* 0x000fea0003800100 */
.L_x_4725:
[----:B------:R-:W-:Y:S01]  /*53880*/  IMAD.MOV.U32 R4, RZ, RZ, -0x66666666 ;  /* 0x9999999aff047424 */ /* 0x000fe200078e00ff */
[----:B------:R-:W-:Y:S01]  /*53890*/  MOV R5, 0x3ff19999 ;  /* 0x3ff1999900057802 */ /* 0x000fe20000000f00 */
[----:B------:R-:W0:Y:S05]  /*538a0*/  LDC.64 R28, c[0x0][0x358] ;  /* 0x0000d600ff1c7b82 */ /* 0x000e2a0000000a00 */
[----:B------:R-:W-:-:S14]  /*538b0*/  DSETP.GT.AND P0, PT, R2, R4, PT ;  /* 0x000000040200722a */ /* 0x000fdc0003f04000 */
[----:B------:R-:W-:Y:S05]  /*538c0*/  @!P0 BRA `(.L_x_4865) ;  /* 0x0000008c00148947 */ /* 0x000fea0003800000 */
[----:B------:R-:W-:-:S14]  /*538d0*/  DSETP.GEU.AND P0, PT, R2, R14, PT ;  /* 0x0000000e0200722a */ /* 0x000fdc0003f0e000 */
[----:B------:R-:W-:Y:S05]  /*538e0*/  @P0 BRA `(.L_x_4866) ;  /* 0x0000004400240947 */ /* 0x000fea0003800000 */
        /* <DEDUP_REMOVED lines=8> */
[----:B------:R-:W-:Y:S01]  /*53970*/  IMAD.MOV.U32 R4, RZ, RZ, R2 ;  /* 0x000000ffff047224 */ /* 0x000fe200078e0002 */
[----:B------:R-:W-:Y:S01]  /*53980*/  MOV R5, R3 ;  /* 0x0000000300057202 */ /* 0x000fe20000000f00 */
[----:B------:R-:W-:Y:S01]  /*53990*/  IMAD.MOV.U32 R0, RZ, RZ, R3 ;  /* 0x000000ffff007224 */ /* 0x000fe200078e0003 */
[----:B------:R-:W-:Y:S01]  /*539a0*/  BSSY.RECONVERGENT B1, `(.L_x_4869) ;  /* 0x0000051000017945 */ /* 0x000fe20003800200 */
[----:B------:R-:W-:-:S08]  /*539b0*/  MOV R23, 0xfffffc01 ;  /* 0xfffffc0100177802 */ /* 0x000fd00000000f00 */
[----:B------:R-:W-:Y:S01]  /*539c0*/  @!P0 DMUL R4, R2, 1.80143985094819840000e+16 ;  /* 0x4350000002048828 */ /* 0x000fe20000000000 */
[----:B------:R-:W-:-:S09]  /*539d0*/  @!P0 MOV R23, 0xfffffbcb ;  /* 0xfffffbcb00178802 */ /* 0x000fd20000000f00 */
[----:B------:R-:W-:-:S05]  /*539e0*/  @!P0 MOV R0, R5 ;  /* 0x0000000500008202 */ /* 0x000fca0000000f00 */
[----:B------:R-:W-:-:S05]  /*539f0*/  VIADD R6, R0, 0xffffffff ;  /* 0xffffffff00067836 */ /* 0x000fca0000000000 */
[----:B------:R-:W-:Y:S01]  /*53a00*/  ISETP.GT.U32.AND P1, PT, R6, 0x7feffffe, PT ;  /* 0x7feffffe0600780c */ /* 0x000fe20003f24070 */
[----:B------:R-:W-:Y:S02]  /*53a10*/  IMAD.MOV.U32 R6, RZ, RZ, R2 ;  /* 0x000000ffff067224 */ /* 0x000fe400078e0002 */
[----:B------:R-:W-:-:S10]  /*53a20*/  @!P0 IMAD.MOV.U32 R6, RZ, RZ, R4 ;  /* 0x000000ffff068224 */ /* 0x000fd400078e0004 */
        /* <DEDUP_REMOVED lines=22> */
[----:B------:R-:W1:Y:S01]  /*53b90*/  MUFU.RCP64H R9, R7 ;  /* 0x0000000700097308 */ /* 0x000e620000001800 */
[----:B------:R-:W-:Y:S01]  /*53ba0*/  UMOV UR7, 0x3fe62e42 ;  /* 0x3fe62e4200077882 */ /* 0x000fe20000000000 */
[----:B-1----:R-:W-:-:S08]  /*53bb0*/  DFMA R10, -R6, R8, 1 ;  /* 0x3ff00000060a742b */ /* 0x002fd00000000108 */
        /* <DEDUP_REMOVED lines=41> */
.L_x_4870:
[----:B------:R-:W-:Y:S01]  /*53e50*/  MOV R6, 0x0 ;  /* 0x0000000000067802 */ /* 0x000fe20000000f00 */
[----:B------:R-:W-:Y:S01]  /*53e60*/  IMAD.MOV.U32 R7, RZ, RZ, 0x7ff00000 ;  /* 0x7ff00000ff077424 */ /* 0x000fe200078e00ff */
[----:B------:R-:W-:-:S05]  /*53e70*/  LOP3.LUT P0, RZ, R5, 0x7fffffff, RZ, 0xc0, !PT ;  /* 0x7fffffff05ff7812 */ /* 0x000fca000780c0ff */
[----:B------:R-:W-:-:S10]  /*53e80*/  DFMA R6, R4, R6, +INF ;  /* 0x7ff000000406742b */ /* 0x000fd40000000006 */
[----:B------:R-:W-:Y:S02]  /*53e90*/  FSEL R20, R6, RZ, P0 ;  /* 0x000000ff06147208 */ /* 0x000fe40000000000 */
[----:B------:R-:W-:-:S07]  /*53ea0*/  FSEL R21, R7, -QNAN , P0 ;  /* 0xfff0000007157808 */ /* 0x000fce0000000000 */
.L_x_4871:
[----:B------:R-:W-:Y:S05]  /*53eb0*/  BSYNC.RECONVERGENT B1 ;  /* 0x0000000000017941 */ /* 0x000fea0003800200 */
.L_x_4869:
[C---:B------:R-:W-:Y:S01]  /*53ec0*/  DSETP.NAN.AND P0, PT, R14.reuse, R14, PT ;  /* 0x0000000e0e00722a */ /* 0x040fe20003f08000 */
[----:B------:R-:W-:Y:S01]  /*53ed0*/  BSSY.RECONVERGENT B5, `(.L_x_4872) ;  /* 0x00000b7000057945 */ /* 0x000fe20003800200 */
[----:B------:R-:W-:-:S12]  /*53ee0*/  DMUL R20, R14, R20 ;  /* 0x000000140e147228 */ /* 0x000fd80000000000 */
[----:B------:R-:W-:Y:S05]  /*53ef0*/  @P0 BRA `(.L_x_4873) ;  /* 0x0000000800cc0947 */ /* 0x000fea0003800000 */
[----:B------:R-:W-:Y:S01]  /*53f00*/  BSSY.RECONVERGENT B7, `(.L_x_4874) ;  /* 0x0000005000077945 */ /* 0x000fe20003800200 */
[----:B------:R-:W-:Y:S01]  /*53f10*/  MOV R18, R12 ;  /* 0x0000000c00127202 */ /* 0x000fe20000000f00 */
[----:B------:R-:W-:Y:S01]  /*53f20*/  IMAD.MOV.U32 R19, RZ, RZ, R13 ;  /* 0x000000ffff137224 */ /* 0x000fe200078e000d */
[----:B------:R-:W-:-:S07]  /*53f30*/  MOV R26, 0x53f50 ;  /* 0x00053f50001a7802 */ /* 0x000fce0000000f00 */
[----:B0-----:R-:W-:Y:S05]  /*53f40*/  CALL.REL.NOINC `($_ZN2at6native18elementwise_kernelILi128ELi4EZNS0_15gpu_kernel_implIN48_GLOBAL__N__08322988_15_IGammaKernel_cu_cb51a28d10CalcIgammaIdEEEEvRNS_18TensorIteratorBaseERKT_EUliE_EEviT1_$__internal_lgamma_pos) ;  /* 0x0000017c00787944 */ /* 0x001fea0003c00000 */
[----:B------:R-:W-:Y:S05]  /*53f50*/  BSYNC.RECONVERGENT B7 ;  /* 0x0000000000077941 */ /* 0x000fea0003800200 */
.L_x_4874:
[----:B------:R-:W-:Y:S01]  /*53f60*/  ISETP.GT.AND P0, PT, R15, -0x1, PT ;  /* 0xffffffff0f00780c */ /* 0x000fe20003f04270 */
[----:B------:R-:W-:Y:S01]  /*53f70*/  IMAD.MOV.U32 R5, RZ, RZ, R19 ;  /* 0x000000ffff057224 */ /* 0x000fe200078e0013 */
[----:B------:R-:W-:-:S11]  /*53f80*/  MOV R4, R18 ;  /* 0x0000001200047202 */ /* 0x000fd60000000f00 */
[----:B------:R-:W-:Y:S05]  /*53f90*/  @P0 BRA `(.L_x_4875) ;  /* 0x0000000800a80947 */ /* 0x000fea0003800000 */
[----:B------:R-:W0:Y:S02]  /*53fa0*/  FRND.F64.TRUNC R4, R12 ;  /* 0x0000000c00047313 */ /* 0x000e24000030d800 */
[----:B0-----:R-:W-:Y:S01]  /*53fb0*/  DSETP.NEU.AND P0, PT, R12, R4, PT ;  /* 0x000000040c00722a */ /* 0x001fe20003f0d000 */
[----:B------:R-:W-:Y:S01]  /*53fc0*/  MOV R4, 0x0 ;  /* 0x0000000000047802 */ /* 0x000fe20000000f00 */
[----:B------:R-:W-:-:S12]  /*53fd0*/  IMAD.MOV.U32 R5, RZ, RZ, 0x7ff00000 ;  /* 0x7ff00000ff057424 */ /* 0x000fd800078e00ff */
[----:B------:R-:W-:Y:S05]  /*53fe0*/  @!P0 BRA `(.L_x_4875) ;  /* 0x0000000800948947 */ /* 0x000fea0003800000 */
[----:B------:R-:W-:Y:S01]  /*53ff0*/  ISETP.GE.AND P0, PT, R13, 0x3c000000, PT ;  /* 0x3c0000000d00780c */ /* 0x000fe20003f06270 */
[----:B------:R-:W-:Y:S01]  /*54000*/  BSSY.RECONVERGENT B2, `(.L_x_4876) ;  /* 0x0000049000027945 */ /* 0x000fe20003800200 */
[----:B------:R-:W-:-:S11]  /*54010*/  MOV R22, R13 ;  /* 0x0000000d00167202 */ /* 0x000fd60000000f00 */
[----:B------:R-:W-:Y:S05]  /*54020*/  @!P0 BRA `(.L_x_4877) ;  /* 0x0000000400188947 */ /* 0x000fea0003800000 */
[----:B------:R-:W-:Y:S01]  /*54030*/  VIADD R31, R13, 0x100000 ;  /* 0x001000000d1f7836 */ /* 0x000fe20000000000 */
[----:B------:R-:W-:Y:S01]  /*54040*/  MOV R30, R12 ;  /* 0x0000000c001e7202 */ /* 0x000fe20000000f00 */
[----:B------:R-:W0:Y:S01]  /*54050*/  LDCU.64 UR4, c[0x4][0x118] ;  /* 0x01002300ff0477ac */ /* 0x000e220008000a00 */
[----:B------:R-:W-:Y:S02]  /*54060*/  R2UR UR6, R28 ;  /* 0x000000001c0672ca */ /* 0x000fe400000e0000 */
[----:B------:R-:W1:Y:S01]  /*54070*/  F2I.S64.F64 R34, R30 ;  /* 0x0000001e00227311 */ /* 0x000e620000301900 */
[----:B------:R-:W-:Y:S01]  /*54080*/  R2UR UR7, R29 ;  /* 0x000000001d0772ca */ /* 0x000fe200000e0000 */
[----:B-1----:R-:W-:-:S05]  /*54090*/  IMAD.SHL.U32 R32, R34, 0x40, RZ ;  /* 0x0000004022207824 */ /* 0x002fca00078e00ff */
[----:B------:R-:W-:-:S04]  /*540a0*/  LOP3.LUT R32, R32, 0x40, RZ, 0xc0, !PT ;  /* 0x0000004020207812 */ /* 0x000fc800078ec0ff */
[----:B0-----:R-:W-:-:S04]  /*540b0*/  IADD3 R32, P0, PT, R32, UR4, RZ ;  /* 0x0000000420207c10 */ /* 0x001fc8000ff1e0ff */
[----:B------:R-:W-:Y:S02]  /*540c0*/  IADD3.X R33, PT, PT, RZ, UR5, RZ, P0, !PT ;  /* 0x00000005ff217c10 */ /* 0x000fe400087fe4ff */
[----:B------:R-:W-:-:S03]  /*540d0*/  R2UR UR4, R28 ;  /* 0x000000001c0472ca */ /* 0x000fc600000e0000 */
[----:B------:R-:W2:Y:S01]  /*540e0*/  LDG.E.128.CONSTANT R24, desc[UR6][R32.64] ;  /* 0x0000000620187981 */ /* 0x000ea2000c1e9d00 */
[----:B------:R-:W-:-:S13]  /*540f0*/  R2UR UR5, R29 ;  /* 0x000000001d0572ca */ /* 0x000fda00000e0000 */
[----:B------:R-:W3:Y:S04]  /*54100*/  LDG.E.128.CONSTANT R8, desc[UR4][R32.64+0x10] ;  /* 0x0000100420087981 */ /* 0x000ee8000c1e9d00 */
[----:B------:R-:W4:Y:S01]  /*54110*/  LDG.E.128.CONSTANT R4, desc[UR4][R32.64+0x20] ;  /* 0x0000200420047981 */ /* 0x000f22000c1e9d00 */
[----:B------:R-:W0:Y:S01]  /*54120*/  FRND.F64 R30, R30 ;  /* 0x0000001e001e7313 */ /* 0x000e220000301800 */
[----:B------:R-:W-:Y:S01]  /*54130*/  UMOV UR4, 0x33145c07 ;  /* 0x33145c0700047882 */ /* 0x000fe20000000000 */
[----:B------:R-:W-:Y:S01]  /*54140*/  UMOV UR5, 0x3ca1a626 ;  /* 0x3ca1a62600057882 */ /* 0x000fe20000000000 */
[----:B------:R-:W-:Y:S01]  /*54150*/  LOP3.LUT R0, R34, 0x1, RZ, 0xc0, !PT ;  /* 0x0000000122007812 */ /* 0x000fe200078ec0ff */
[----:B------:R-:W-:Y:S01]  /*54160*/  BSSY.RECONVERGENT B7, `(.L_x_4878) ;  /* 0x0000030000077945 */ /* 0x000fe20003800200 */
[----:B------:R-:W-:-:S02]  /*54170*/  MOV R23, 0x3da8ff83 ;  /* 0x3da8ff8300177802 */ /* 0x000fc40000000f00 */
[----:B------:R-:W-:Y:S01]  /*54180*/  ISETP.NE.U32.AND P0, PT, R0, 0x1, PT ;  /* 0x000000010000780c */ /* 0x000fe20003f05070 */
[----:B------:R-:W-:-:S03]  /*54190*/  IMAD.MOV.U32 R0, RZ, RZ, 0x20fd8164 ;  /* 0x20fd8164ff007424 */ /* 0x000fc600078e00ff */
[----:B------:R-:W-:Y:S01]  /*541a0*/  ISETP.NE.U32.AND.EX P0, PT, RZ, RZ, PT, P0 ;  /* 0x000000ffff00720c */ /* 0x000fe20003f05100 */
[----:B0-----:R-:W-:-:S03]  /*541b0*/  DFMA R12, R30, -0.5, R12 ;  /* 0xbfe000001e0c782b */ /* 0x001fc6000000000c */
[----:B------:R-:W-:Y:S02]  /*541c0*/  FSEL R30, R0, -8.06006814911005101289e+34, !P0 ;  /* 0xf9785eba001e7808 */ /* 0x000fe40004000000 */
[----:B------:R-:W-:-:S03]  /*541d0*/  FSEL R31, -R23, 0.11223486810922622681, !P0 ;  /* 0x3de5db65171f7808 */ /* 0x000fc60004000100 */
[----:B------:R-:W-:Y:S01]  /*541e0*/  DMUL R28, R12, UR4 ;  /* 0x000000040c1c7c28 */ /* 0x000fe20008000000 */
[----:B------:R-:W-:Y:S01]  /*541f0*/  UMOV UR4, 0x54442d18 ;  /* 0x54442d1800047882 */ /* 0x000fe20000000000 */
[----:B------:R-:W-:-:S06]  /*54200*/  UMOV UR5, 0x400921fb ;  /* 0x400921fb00057882 */ /* 0x000fcc0000000000 */
[----:B------:R-:W-:-:S08]  /*54210*/  DFMA R28, R12, UR4, R28 ;  /* 0x000000040c1c7c2b */ /* 0x000fd0000800001c */
        /* <DEDUP_REMOVED lines=36> */
.L_x_4879:
[----:B------:R-:W-:Y:S05]  /*54460*/  BSYNC.RECONVERGENT B7 ;  /* 0x0000000000077941 */ /* 0x000fea0003800200 */
.L_x_4878:
[----:B------:R-:W-:Y:S01]  /*54470*/  MOV R12, R4 ;  /* 0x00000004000c7202 */ /* 0x000fe20000000f00 */
[----:B------:R-:W-:-:S07]  /*54480*/  IMAD.MOV.U32 R13, RZ, RZ, R5 ;  /* 0x000000ffff0d7224 */ /* 0x000fce00078e0005 */
.L_x_4877:
[----:B------:R-:W-:Y:S05]  /*54490*/  BSYNC.RECONVERGENT B2 ;  /* 0x0000000000027941 */ /* 0x000fea0003800200 */
.L_x_4876:
[----:B------:R-:W-:Y:S01]  /*544a0*/  ISETP.GT.AND P0, PT, R13, 0xfffff, PT ;  /* 0x000fffff0d00780c */ /* 0x000fe20003f04270 */
[----:B------:R-:W-:Y:S01]  /*544b0*/  IMAD.MOV.U32 R4, RZ, RZ, R12 ;  /* 0x000000ffff047224 */ /* 0x000fe200078e000c */
[----:B------:R-:W-:Y:S01]  /*544c0*/  MOV R0, R13 ;  /* 0x0000000d00007202 */ /* 0x000fe20000000f00 */
[----:B------:R-:W-:Y:S01]  /*544d0*/  BSSY.RECONVERGENT B1, `(.L_x_4880) ;  /* 0x000004f000017945 */ /* 0x000fe20003800200 */
[----:B------:R-:W-:-:S09]  /*544e0*/  MOV R23, 0xfffffc01 ;  /* 0xfffffc0100177802 */ /* 0x000fd20000000f00 */
        /* <DEDUP_REMOVED lines=20> */
[----:B------:R-:W-:-:S04]  /*54630*/  @P0 IADD3 R0, PT, PT, R0, 0x1, RZ ;  /* 0x0000000100000810 */ /* 0x000fc80007ffe0ff */
[----:B------:R-:W-:Y:S02]  /*54640*/  @P0 MOV R5, R7 ;  /* 0x0000000700050202 */ /* 0x000fe40000000f00 */
[----:B------:R-:W-:-:S04]  /*54650*/  LOP3.LUT R26, R0, 0x80000000, RZ, 0x3c, !PT ;  /* 0x80000000001a7812 */ /* 0x000fc800078e3cff */
        /* <DEDUP_REMOVED lines=48> */
.L_x_4881:
[----:B------:R-:W-:Y:S01]  /*54960*/  MOV R4, 0x0 ;  /* 0x0000000000047802 */ /* 0x000fe20000000f00 */
[----:B------:R-:W-:Y:S01]  /*54970*/  IMAD.MOV.U32 R5, RZ, RZ, 0x7ff00000 ;  /* 0x7ff00000ff057424 */ /* 0x000fe200078e00ff */
[----:B------:R-:W-:-:S05]  /*54980*/  LOP3.LUT P0, RZ, R13, 0x7fffffff, RZ, 0xc0, !PT ;  /* 0x7fffffff0dff7812 */ /* 0x000fca000780c0ff */
[----:B------:R-:W-:-:S10]  /*54990*/  DFMA R4, R12, R4, +INF ;  /* 0x7ff000000c04742b */ /* 0x000fd40000000004 */
[----:B------:R-:W-:Y:S02]  /*549a0*/  FSEL R4, R4, RZ, P0 ;  /* 0x000000ff04047208 */ /* 0x000fe40000000000 */
[----:B------:R-:W-:-:S07]  /*549b0*/  FSEL R5, R5, -QNAN , P0 ;  /* 0xfff0000005057808 */ /* 0x000fce0000000000 */
.L_x_4882:
[----:B------:R-:W-:Y:S05]  /*549c0*/  BSYNC.RECONVERGENT B1 ;  /* 0x0000000000017941 */ /* 0x000fea0003800200 */
.L_x_4880:
[--C-:B------:R-:W-:Y:S01]  /*549d0*/  DADD R18, -R18, R4.reuse ;  /* 0x0000000012127229 */ /* 0x100fe20000000104 */
[----:B------:R-:W-:Y:S01]  /*549e0*/  ISETP.GE.AND P0, PT, R22, 0x3c000000, PT ;  /* 0x3c0000001600780c */ /* 0x000fe20003f06270 */
[----:B------:R-:W-:-:S10]  /*549f0*/  DADD R4, -RZ, -R4 ;  /* 0x00000000ff047229 */ /* 0x000fd40000000904 */
[----:B------:R-:W-:Y:S02]  /*54a00*/  FSEL R4, R4, R18, !P0 ;  /* 0x0000001204047208 */ /* 0x000fe40004000000 */
[----:B------:R-:W-:Y:S01]  /*54a10*/  FSEL R5, R5, R19, !P0 ;  /* 0x0000001305057208 */ /* 0x000fe20004000000 */
[----:B------:R-:W-:Y:S06]  /*54a20*/  BRA `(.L_x_4875) ;  /* 0x0000000000047947 */ /* 0x000fec0003800000 */
.L_x_4873:
[----:B------:R-:W-:-:S11]  /*54a30*/  DADD R4, R14, R14 ;  /* 0x000000000e047229 */ /* 0x000fd6000000000e */
.L_x_4875:
[----:B------:R-:W-:Y:S05]  /*54a40*/  BSYNC.RECONVERGENT B5 ;  /* 0x0000000000057941 */ /* 0x000fea0003800200 */
.L_x_4872:
[----:B------:R-:W-:Y:S01]  /*54a50*/  DADD R20, -R2, R20 ;  /* 0x0000000002147229 */ /* 0x000fe20000000114 */
[----:B------:R-:W-:Y:S01]  /*54a60*/  UMOV UR4, 0xfefa39ef ;  /* 0xfefa39ef00047882 */ /* 0x000fe20000000000 */
[----:B------:R-:W-:Y:S01]  /*54a70*/  UMOV UR5, 0x40862e42 ;  /* 0x40862e4200057882 */ /* 0x000fe20000000000 */
[----:B------:R-:W-:-:S05]  /*54a80*/  CS2R R12, SRZ ;  /* 0x00000000000c7805 */ /* 0x000fca000001ff00 */
[----:B------:R-:W-:-:S08]  /*54a90*/  DADD R20, R20, -R4 ;  /* 0x0000000014147229 */ /* 0x000fd00000000804 */
[----:B------:R-:W-:-:S14]  /*54aa0*/  DSETP.GEU.AND P0, PT, R20, -UR4, PT ;  /* 0x8000000414007e2a */ /* 0x000fdc000bf0e000 */
[----:B------:R-:W-:Y:S05]  /*54ab0*/  @!P0 BRA `(.L_x_4883) ;  /* 0x0000002c00988947 */ /* 0x000fea0003800000 */
[----:B------:R-:W-:Y:S01]  /*54ac0*/  MOV R8, 0x652b82fe ;  /* 0x652b82fe00087802 */ /* 0x000fe20000000f00 */
[----:B------:R-:W-:Y:S01]  /*54ad0*/  IMAD.MOV.U32 R9, RZ, RZ, 0x3ff71547 ;  /* 0x3ff71547ff097424 */ /* 0x000fe200078e00ff */
[----:B------:R-:W-:Y:S01]  /*54ae0*/  UMOV UR4, 0xfefa39ef ;  /* 0xfefa39ef00047882 */ /* 0x000fe20000000000 */
[----:B------:R-:W-:Y:S01]  /*54af0*/  UMOV UR5, 0x3fe62e42 ;  /* 0x3fe62e4200057882 */ /* 0x000fe20000000000 */
[----:B------:R-:W-:-:S03]  /*54b00*/  FSETP.GEU.FTZ.AND P0, PT, |R21|, 4.1917929649353027344, PT ;  /* 0x4086232b1500780b */ /* 0x000fc60003f1e200 */
        /* <DEDUP_REMOVED lines=49> */
[----:B------:R-:W-:-:S04]  /*54e20*/  SHF.R.S32.HI R13, RZ, 0x1, R0 ;  /* 0x00000001ff0d7819 */ /* 0x000fc80000011400 */
[----:B------:R-:W-:Y:S01]  /*54e30*/  IADD3 R8, PT, PT, R8, -R13, RZ ;  /* 0x8000000d08087210 */ /* 0x000fe20007ffe0ff */
[----:B------:R-:W-:-:S03]  /*54e40*/  IMAD R13, R13, 0x100000, R5 ;  /* 0x001000000d0d7824 */ /* 0x000fc600078e0205 */
[----:B------:R-:W-:-:S06]  /*54e50*/  LEA R5, R8, 0x3ff00000, 0x14 ;  /* 0x3ff0000008057811 */ /* 0x000fcc00078ea0ff */
[----:B------:R-:W-:Y:S01]  /*54e60*/  DMUL R12, R12, R4 ;  /* 0x000000040c0c7228 */ /* 0x000fe20000000000 */
[----:B------:R-:W-:Y:S10]  /*54e70*/  BRA `(.L_x_4883) ;  /* 0x0000002800a87947 */ /* 0x000ff40003800000 */
.L_x_4868:
[----:B------:R-:W1:Y:S01]  /*54e80*/  MUFU.RCP64H R5, 2.718280792236328125 ;  /* 0x4005bf0a00057908 */ /* 0x000e620000001800 */
[----:B------:R-:W-:Y:S01]  /*54e90*/  MOV R8, 0x8b145769 ;  /* 0x8b14576900087802 */ /* 0x000fe20000000f00 */
[----:B------:R-:W-:Y:S01]  /*54ea0*/  IMAD.MOV.U32 R9, RZ, RZ, 0x4005bf0a ;  /* 0x4005bf0aff097424 */ /* 0x000fe200078e00ff */
[----:B------:R-:W-:Y:S01]  /*54eb0*/  MOV R4, 0x1 ;  /* 0x0000000100047802 */ /* 0x000fe20000000f00 */
[----:B------:R-:W-:Y:S01]  /*54ec0*/  UMOV UR4, 0xb9800000 ;  /* 0xb980000000047882 */ /* 0x000fe20000000000 */
[----:B------:R-:W-:Y:S01]  /*54ed0*/  UMOV UR5, 0x40181945 ;  /* 0x4018194500057882 */ /* 0x000fe20000000000 */
[----:B------:R-:W-:Y:S01]  /*54ee0*/  BSSY.RECONVERGENT B2, `(.L_x_4884) ;  /* 0x0000015000027945 */ /* 0x000fe20003800200 */
[----:B------:R-:W-:-:S08]  /*54ef0*/  DADD R20, R14, UR4 ;  /* 0x000000040e147e29 */ /* 0x000fd00008000000 */
[----:B------:R-:W-:Y:S02]  /*54f00*/  DADD R20, R20, -0.5 ;  /* 0xbfe0000014147429 */ /* 0x000fe40000000000 */
[----:B-1----:R-:W-:-:S08]  /*54f10*/  DFMA R6, R4, -R8, 1 ;  /* 0x3ff000000406742b */ /* 0x002fd00000000808 */
        /* <DEDUP_REMOVED lines=14> */
[----:B------:R-:W-:Y:S02]  /*55000*/  MOV R9, 0x4005bf0a ;  /* 0x4005bf0a00097802 */ /* 0x000fe40000000f00 */
[----:B------:R-:W-:-:S07]  /*55010*/  MOV R0, 0x55030 ;  /* 0x0005503000007802 */ /* 0x000fce0000000f00 */
[----:B0-----:R-:W-:Y:S05]  /*55020*/  CALL.REL.NOINC `($__internal_15_$__cuda_sm20_div_rn_f64_full) ;  /* 0x0000015800347944 */ /* 0x001fea0003c00000 */
.L_x_4885:
[----:B------:R-:W-:Y:S05]  /*55030*/  BSYNC.RECONVERGENT B2 ;  /* 0x0000000000027941 */ /* 0x000fea0003800200 */
.L_x_4884:
[----:B------:R-:W1:Y:S01]  /*55040*/  MUFU.RSQ64H R11, R5 ;  /* 0x00000005000b7308 */ /* 0x000e620000001c00 */
[----:B------:R-:W-:Y:S01]  /*55050*/  VIADD R10, R5, 0xfcb00000 ;  /* 0xfcb00000050a7836 */ /* 0x000fe20000000000 */
[----:B------:R-:W-:Y:S01]  /*55060*/  MOV R8, 0x0 ;  /* 0x0000000000087802 */ /* 0x000fe20000000f00 */
[----:B------:R-:W-:Y:S01]  /*55070*/  IMAD.MOV.U32 R9, RZ, RZ, 0x3fd80000 ;  /* 0x3fd80000ff097424 */ /* 0x000fe200078e00ff */
[----:B------:R-:W-:Y:S02]  /*55080*/  BSSY.RECONVERGENT B2, `(.L_x_4886) ;  /* 0x0000018000027945 */ /* 0x000fe40003800200 */
[----:B------:R-:W-:Y:S01]  /*55090*/  ISETP.GE.U32.AND P0, PT, R10, 0x7ca00000, PT ;  /* 0x7ca000000a00780c */ /* 0x000fe20003f06070 */
[----:B-1----:R-:W-:-:S08]  /*550a0*/  DMUL R6, R10, R10 ;  /* 0x0000000a0a067228 */ /* 0x002fd00000000000 */
[----:B------:R-:W-:-:S08]  /*550b0*/  DFMA R6, -R6, R4, 1 ;  /* 0x3ff000000606742b */ /* 0x000fd00000000104 */
[----:B------:R-:W-:Y:S02]  /*550c0*/  DFMA R8, R6, R8, 0.5 ;  /* 0x3fe000000608742b */ /* 0x000fe40000000008 */
[----:B------:R-:W-:-:S08]  /*550d0*/  DMUL R6, R10, R6 ;  /* 0x000000060a067228 */ /* 0x000fd00000000000 */
[----:B------:R-:W-:-:S08]  /*550e0*/  DFMA R6, R8, R6, R10 ;  /* 0x000000060806722b */ /* 0x000fd0000000000a */
[----:B0-----:R-:W-:Y:S02]  /*550f0*/  DMUL R28, R6, R4 ;  /* 0x00000004061c7228 */ /* 0x001fe40000000000 */
        /* <DEDUP_REMOVED lines=16> */
.L_x_4887:
[----:B------:R-:W-:Y:S05]  /*55200*/  BSYNC.RECONVERGENT B2 ;  /* 0x0000000000027941 */ /* 0x000fea0003800200 */
.L_x_4886:
[----:B------:R-:W0:Y:S01]  /*55210*/  MUFU.RCP64H R41, R15 ;  /* 0x0000000f00297308 */ /* 0x000e220000001800 */
[----:B------:R-:W-:Y:S02]  /*55220*/  HFMA2 R35, -RZ, RZ, 2.708984375, -244.125 ;  /* 0x416bdba1ff237431 */ /* 0x000fe400000001ff */
[----:B------:R-:W-:Y:S02]  /*55230*/  IMAD.MOV.U32 R34, RZ, RZ, 0x42ce50ea ;  /* 0x42ce50eaff227424 */ /* 0x000fe400078e00ff */
[----:B------:R-:W-:Y:S02]  /*55240*/  HFMA2 R9, -RZ, RZ, 2.099609375, -7.7784061431884765625e-05 ;  /* 0x40338519ff097431 */ /* 0x000fe400000001ff */
[----:B------:R-:W-:Y:S01]  /*55250*/  VIADD R40, R15, 0x300402 ;  /* 0x003004020f287836 */ /* 0x000fe20000000000 */
[----:B------:R-:W-:Y:S01]  /*55260*/  MOV R11, 0x407c1f1c ;  /* 0x407c1f1c000b7802 */ /* 0x000fe20000000f00 */
[----:B------:R-:W-:Y:S02]  /*55270*/  IMAD.MOV.U32 R10, RZ, RZ, -0x184c2289 ;  /* 0xe7b3dd77ff0a7424 */ /* 0x000fe400078e00ff */
[----:B------:R-:W-:-:S02]  /*55280*/  HFMA2 R25, -RZ, RZ, 2.365234375, 0.062469482421875 ;  /* 0x40bb2bffff197431 */ /* 0x000fc400000001ff */
[----:B------:R-:W-:Y:S01]  /*55290*/  IMAD.MOV.U32 R8, RZ, RZ, -0x19c7c7e ;  /* 0xfe638382ff087424 */ /* 0x000fe200078e00ff */
[----:B------:R0:W-:Y:S01]  /*552a0*/  STL.64 [R1+0x1490], R34 ;  /* 0x0014902201007387 */ /* 0x0001e20000100a00 */
[----:B------:R-:W-:Y:S01]  /*552b0*/  IMAD.MOV.U32 R24, RZ, RZ, -0x1a0caf76 ;  /* 0xe5f3508aff187424 */ /* 0x000fe200078e00ff */
[----:B------:R-:W-:Y:S01]  /*552c0*/  MOV R37, 0x4184aa64 ;  /* 0x4184aa6400257802 */ /* 0x000fe20000000f00 */
[----:B------:R-:W-:Y:S01]  /*552d0*/  IMAD.MOV.U32 R36, RZ, RZ, 0x4a98efce ;  /* 0x4a98efceff247424 */ /* 0x000fe200078e00ff */
[----:B------:R1:W-:Y:S01]  /*552e0*/  STL.64 [R1+0x1468], R10 ;  /* 0x0014680a01007387 */ /* 0x0003e20000100a00 */
[----:B------:R-:W-:Y:S01]  /*552f0*/  IMAD.MOV.U32 R28, RZ, RZ, -0x4fb522f0 ;  /* 0xb04add10ff1c7424 */ /* 0x000fe200078e00ff */
[----:B------:R-:W-:Y:S01]  /*55300*/  MOV R29, 0x40f28df4 ;  /* 0x40f28df4001d7802 */ /* 0x000fe20000000f00 */
[----:B------:R-:W-:Y:S01]  /*55310*/  HFMA2 R31, -RZ, RZ, 2.56640625, 385.75 ;  /* 0x41225e07ff1f7431 */ /* 0x000fe200000001ff */
[----:B------:R2:W-:Y:S01]  /*55320*/  STL.64 [R1+0x1460], R8 ;  /* 0x0014600801007387 */ /* 0x0005e20000100a00 */
[----:B------:R-:W-:Y:S01]  /*55330*/  IMAD.MOV.U32 R32, RZ, RZ, 0x13d667e3 ;  /* 0x13d667e3ff207424 */ /* 0x000fe200078e00ff */
[----:B------:R-:W-:Y:S01]  /*55340*/  MOV R33, 0x414a9038 ;  /* 0x414a903800217802 */ /* 0x000fe20000000f00 */
[----:B------:R-:W-:Y:S01]  /*55350*/  HFMA2 R5, -RZ, RZ, 1.8671875, -68.8125 ;  /* 0x3f78d44dff057431 */ /* 0x000fe200000001ff */
[----:B0-----:R-:W-:Y:S01]  /*55360*/  DFMA R34, -R14, R40, 1 ;  /* 0x3ff000000e22742b */ /* 0x001fe20000000128 */
[----:B------:R0:W-:Y:S01]  /*55370*/  STL.64 [R1+0x1470], R24 ;  /* 0x0014701801007387 */ /* 0x0001e20000100a00 */
[----:B------:R-:W-:Y:S01]  /*55380*/  IMAD.MOV.U32 R30, RZ, RZ, 0x3bfd7560 ;  /* 0x3bfd7560ff1e7424 */ /* 0x000fe200078e00ff */
[----:B------:R-:W-:Y:S01]  /*55390*/  MOV R39, 0x3ff00000 ;  /* 0x3ff0000000277802 */ /* 0x000fe20000000f00 */
[----:B-1----:R-:W-:-:S02]  /*553a0*/  HFMA2 R11, -RZ, RZ, 2.15625, -0.0 ;  /* 0x40508000ff0b7431 */ /* 0x002fc400000001ff */
[----:B------:R-:W-:Y:S01]  /*553b0*/  IMAD.MOV.U32 R10, RZ, RZ, 0x0 ;  /* 0x00000000ff0a7424 */ /* 0x000fe200078e00ff */
[----:B------:R1:W-:Y:S01]  /*553c0*/  STL.64 [R1+0x1498], R36 ;  /* 0x0014982401007387 */ /* 0x0003e20000100a00 */
[----:B------:R-:W-:Y:S02]  /*553d0*/  IMAD.MOV.U32 R4, RZ, RZ, 0x6a172145 ;  /* 0x6a172145ff047424 */ /* 0x000fe400078e00ff */
[----:B--2---:R-:W-:Y:S02]  /*553e0*/  HFMA2 R9, -RZ, RZ, 2.771484375, 0.01287841796875 ;  /* 0x418b2298ff097431 */ /* 0x004fe400000001ff */
[----:B------:R-:W-:Y:S01]  /*553f0*/  IMAD.MOV.U32 R8, RZ, RZ, -0x30b135d2 ;  /* 0xcf4eca2eff087424 */ /* 0x000fe200078e00ff */
[----:B------:R2:W-:Y:S01]  /*55400*/  STL.64 [R1+0x1478], R28 ;  /* 0x0014781c01007387 */ /* 0x0005e20000100a00 */
[----:B------:R-:W-:Y:S01]  /*55410*/  IMAD.MOV.U32 R38, RZ, RZ, 0x0 ;  /* 0x00000000ff267424 */ /* 0x000fe200078e00ff */
[----:B------:R-:W-:Y:S01]  /*55420*/  MOV R7, 0x3fe0509f ;  /* 0x3fe0509f00077802 */ /* 0x000fe20000000f00 */
[----:B0-----:R-:W-:Y:S01]  /*55430*/  IMAD.MOV.U32 R25, RZ, RZ, 0x409e1400 ;  /* 0x409e1400ff197424 */ /* 0x001fe200078e00ff */
[----:B------:R-:W-:Y:S01]  /*55440*/  MOV R24, 0x0 ;  /* 0x0000000000187802 */ /* 0x000fe20000000f00 */
[----:B------:R0:W-:Y:S01]  /*55450*/  STL.64 [R1+0x1488], R32 ;  /* 0x0014882001007387 */ /* 0x0001e20000100a00 */
[----:B------:R-:W-:Y:S01]  /*55460*/  IMAD.MOV.U32 R6, RZ, RZ, 0x77f7c44b ;  /* 0x77f7c44bff067424 */ /* 0x000fe200078e00ff */
[----:B------:R-:W-:Y:S01]  /*55470*/  FSETP.GEU.AND P0, PT, |R40|, 5.8789094863358348022e-39, PT ;  /* 0x004004022800780b */ /* 0x000fe20003f0e200 */
[----:B-1----:R-:W-:Y:S01]  /*55480*/  DFMA R36, R34, R34, R34 ;  /* 0x000000222224722b */ /* 0x002fe20000000022 */
[----:B------:R1:W-:Y:S01]  /*55490*/  STL.64 [R1+0x27e0], R10 ;  /* 0x0027e00a01007387 */ /* 0x0003e20000100a00 */
[----:B------:R-:W-:-:S02]  /*554a0*/  HFMA2 R34, -RZ, RZ, 0, 0 ;  /* 0x00000000ff227431 */ /* 0x000fc400000001ff */
[----:B------:R-:W-:Y:S02]  /*554b0*/  IMAD.MOV.U32 R35, RZ, RZ, 0x418308a8 ;  /* 0x418308a8ff237424 */ /* 0x000fe400078e00ff */
[----:B--2---:R-:W-:Y:S01]  /*554c0*/  HFMA2 R28, -RZ, RZ, 0, 0 ;  /* 0x00000000ff1c7431 */ /* 0x004fe200000001ff */
[----:B------:R2:W-:Y:S01]  /*554d0*/  STL.64 [R1+0x1480], R30 ;  /* 0x0014801e01007387 */ /* 0x0005e20000100a00 */
[----:B------:R-:W-:Y:S01]  /*554e0*/  IMAD.MOV.U32 R29, RZ, RZ, 0x40dfe780 ;  /* 0x40dfe780ff1d7424 */ /* 0x000fe200078e00ff */
[----:B------:R-:W-:Y:S01]  /*554f0*/  BSSY.RECONVERGENT B2, `(.L_x_4888) ;  /* 0x0000033000027945 */ /* 0x000fe20003800200 */
[----:B------:R-:W-:Y:S01]  /*55500*/  DFMA R36, R40, R36, R40 ;  /* 0x000000242824722b */ /* 0x000fe20000000028 */
[----:B0-----:R-:W-:Y:S01]  /*55510*/  HFMA2 R32, -RZ, RZ, 0, 0 ;  /* 0x00000000ff207431 */ /* 0x001fe200000001ff */
[----:B------:R0:W-:Y:S01]  /*55520*/  STL.64 [R1+0x14b0], R8 ;  /* 0x0014b00801007387 */ /* 0x0001e20000100a00 */
[----:B------:R-:W-:Y:S01]  /*55530*/  IMAD.MOV.U32 R33, RZ, RZ, 0x41441f7b ;  /* 0x41441f7bff217424 */ /* 0x000fe200078e00ff */
[----:B------:R-:W-:Y:S01]  /*55540*/  DSETP.GT.AND P1, PT, R12, 1, PT ;  /* 0x3ff000000c00742a */ /* 0x000fe20003f24000 */
[----:B-1----:R-:W-:Y:S01]  /*55550*/  HFMA2 R10, -RZ, RZ, -0.125, 0 ;  /* 0xb0000000ff0a7431 */ /* 0x002fe200000001ff */
[----:B------:R1:W-:Y:S01]  /*55560*/  STL.64 [R1+0x27e8], R24 ;  /* 0x0027e81801007387 */ /* 0x0003e20000100a00 */
[----:B------:R-:W-:Y:S01]  /*55570*/  IMAD.MOV.U32 R11, RZ, RZ, 0x41a1fda6 ;  /* 0x41a1fda6ff0b7424 */ /* 0x000fe200078e00ff */
[----:B--2---:R-:W-:-:S02]  /*55580*/  MOV R30, 0x0 ;  /* 0x00000000001e7802 */ /* 0x004fc40000000f00 */
[----:B------:R2:W-:Y:S01]  /*55590*/  STL.64 [R1+0x1450], R4 ;  /* 0x0014500401007387 */ /* 0x0005e20000100a00 */
[----:B------:R-:W-:Y:S02]  /*555a0*/  IMAD.MOV.U32 R31, RZ, RZ, 0x4115d0bc ;  /* 0x4115d0bcff1f7424 */ /* 0x000fe400078e00ff */
[----:B------:R-:W-:Y:S01]  /*555b0*/  VIADD R0, R26, 0x13e8 ;  /* 0x000013e81a007836 */ /* 0x000fe20000000000 */
[----:B0-----:R-:W-:Y:S01]  /*555c0*/  MOV R8, 0x70000000 ;  /* 0x7000000000087802 */ /* 0x001fe20000000f00 */
[----:B------:R-:W-:Y:S01]  /*555d0*/  IMAD.MOV.U32 R9, RZ, RZ, 0x41991871 ;  /* 0x41991871ff097424 */ /* 0x000fe200078e00ff */
[----:B------:R-:W-:Y:S01]  /*555e0*/  STL.64 [R1+0x27d8], R38 ;  /* 0x0027d82601007387 */ /* 0x000fe20000100a00 */
[----:B-1----:R-:W-:Y:S01]  /*555f0*/  MOV R24, 0x80000000 ;  /* 0x8000000000187802 */ /* 0x002fe20000000f00 */
[----:B------:R-:W-:Y:S02]  /*55600*/  IMAD.MOV.U32 R25, RZ, RZ, 0x419cbd69 ;  /* 0x419cbd69ff197424 */ /* 0x000fe400078e00ff */
[----:B------:R-:W-:Y:S01]  /*55610*/  STL.64 [R1+0x27f0], R28 ;  /* 0x0027f01c01007387 */ /* 0x000fe20000100a00 */
[----:B--2---:R-:W-:-:S02]  /*55620*/  HFMA2 R5, -RZ, RZ, 2.7890625, -0.00175380706787109375 ;  /* 0x4194972fff057431 */ /* 0x004fc400000001ff */
[----:B------:R-:W-:Y:S01]  /*55630*/  IMAD.MOV.U32 R4, RZ, RZ, -0x12d8f232 ;  /* 0xed270dceff047424 */ /* 0x000fe200078e00ff */
[----:B------:R-:W-:Y:S04]  /*55640*/  STL.64 [R1+0x27f8], R30 ;  /* 0x0027f81e01007387 */ /* 0x000fe80000100a00 */
        /* <DEDUP_REMOVED lines=8> */
[----:B0-----:R-:W-:Y:S01]  /*556d0*/  MOV R4, 0xe0000000 ;  /* 0xe000000000047802 */ /* 0x001fe20000000f00 */
[----:B------:R-:W-:-:S02]  /*556e0*/  IMAD.MOV.U32 R5, RZ, RZ, 0x41697171 ;  /* 0x41697171ff057424 */ /* 0x000fc400078e00ff */
[----:B-1----:R-:W-:Y:S01]  /*556f0*/  IMAD.MOV.U32 R6, RZ, RZ, -0x1388dcfa ;  /* 0xec772306ff067424 */ /* 0x002fe200078e00ff */
[----:B------:R-:W-:Y:S02]  /*55700*/  MOV R7, 0x4198bf15 ;  /* 0x4198bf1500077802 */ /* 0x000fe40000000f00 */
[----:B------:R0:W-:Y:S04]  /*55710*/  STL.64 [R1+0x2808], R4 ;  /* 0x0028080401007387 */ /* 0x0001e80000100a00 */
[----:B------:R1:W-:Y:S01]  /*55720*/  STL.64 [R1+0x14a8], R6 ;  /* 0x0014a80601007387 */ /* 0x0003e20000100a00 */
[----:B0-----:R-:W-:Y:S01]  /*55730*/  DFMA R4, -R14, R36, 1 ;  /* 0x3ff000000e04742b */ /* 0x001fe20000000124 */
[----:B-1----:R-:W-:Y:S02]  /*55740*/  HFMA2 R6, -RZ, RZ, -0.00048828125, 0 ;  /* 0x90000000ff067431 */ /* 0x002fe400000001ff */
[----:B------:R-:W-:-:S05]  /*55750*/  IMAD.MOV.U32 R7, RZ, RZ, 0x4185eeb6 ;  /* 0x4185eeb6ff077424 */ /* 0x000fca00078e00ff */
[----:B------:R-:W-:Y:S01]  /*55760*/  DFMA R4, R36, R4, R36 ;  /* 0x000000042404722b */ /* 0x000fe20000000024 */
[----:B------:R0:W-:Y:S02]  /*55770*/  STL.64 [R1+0x2810], R6 ;  /* 0x0028100601007387 */ /* 0x0001e40000100a00 */
[----:B0-----:R-:W-:Y:S01]  /*55780*/  IADD3 R7, PT, PT, R26, 0x1388, RZ ;  /* 0x000013881a077810 */ /* 0x001fe20007ffe0ff */
[----:B------:R-:W-:Y:S07]  /*55790*/  @P0 BRA `(.L_x_4889) ;  /* 0x0000000000200947 */ /* 0x000fee0003800000 */
        /* <DEDUP_REMOVED lines=8> */
.L_x_4889:
[----:B------:R-:W-:Y:S05]  /*55820*/  BSYNC.RECONVERGENT B2 ;  /* 0x0000000000027941 */ /* 0x000fea0003800200 */
.L_x_4888:
[----:B------:R-:W-:Y:S01]  /*55830*/  IMAD.MOV.U32 R77, RZ, RZ, -0x8 ;  /* 0xfffffff8ff4d7424 */ /* 0x000fe200078e00ff */
[----:B------:R-:W-:Y:S02]  /*55840*/  SEL R0, R0, R7, P1 ;  /* 0x0000000700007207 */ /* 0x000fe40000800000 */
[----:B------:R-:W-:Y:S02]  /*55850*/  SEL R7, RZ, 0x60, !P1 ;  /* 0x00000060ff077807 */ /* 0x000fe40004800000 */
[----:B------:R-:W-:Y:S02]  /*55860*/  SEL R77, R77, 0x8, P1 ;  /* 0x000000084d4d7807 */ /* 0x000fe40000800000 */
[----:B------:R-:W-:-:S03]  /*55870*/  IADD3 R26, PT, PT, R26, R7, RZ ;  /* 0x000000071a1a7210 */ /* 0x000fc60007ffe0ff */
[----:B------:R-:W-:Y:S02]  /*55880*/  IMAD.IADD R0, R0, 0x1, R77 ;  /* 0x0000000100007824 */ /* 0x000fe400078e024d */
[----:B------:R-:W2:Y:S04]  /*55890*/  LDL.64 R58, [R26+0x1388] ;  /* 0x001388001a3a7983 */ /* 0x000ea80000100a00 */
[----:B------:R0:W2:Y:S01]  /*558a0*/  LDL.64 R56, [R0] ;  /* 0x0000000000387983 */ /* 0x0000a20000100a00 */
[----:B------:R-:W-:-:S03]  /*558b0*/  IADD3 R8, PT, PT, R0, R77, RZ ;  /* 0x0000004d00087210 */ /* 0x000fc60007ffe0ff */
[----:B------:R-:W3:Y:S04]  /*558c0*/  LDL.64 R70, [R26] ;  /* 0x000000001a467983 */ /* 0x000ee80000100a00 */
[----:B------:R1:W4:Y:S01]  /*558d0*/  LDL.64 R62, [R8] ;  /* 0x00000000083e7983 */ /* 0x0003220000100a00 */
[----:B------:R-:W-:-:S05]  /*558e0*/  IMAD.IADD R10, R8, 0x1, R77 ;  /* 0x00000001080a7824 */ /* 0x000fca00078e024d */
[----:B------:R-:W5:Y:S01]  /*558f0*/  LDL.64 R64, [R10] ;  /* 0x000000000a407983 */ /* 0x000f620000100a00 */
[----:B------:R-:W-:-:S05]  /*55900*/  IADD3 R9, PT, PT, R10, R77, RZ ;  /* 0x0000004d0a097210 */ /* 0x000fca0007ffe0ff */
[----:B------:R-:W3:Y:S01]  /*55910*/  LDL.64 R60, [R9] ;  /* 0x00000000093c7983 */ /* 0x000ee20000100a00 */
[----:B------:R-:W-:-:S05]  /*55920*/  IMAD.IADD R7, R9, 0x1, R77 ;  /* 0x0000000109077824 */ /* 0x000fca00078e024d */
[----:B------:R1:W3:Y:S01]  /*55930*/  LDL.64 R66, [R7] ;  /* 0x0000000007427983 */ /* 0x0002e20000100a00 */
[----:B------:R-:W-:-:S05]  /*55940*/  IADD3 R6, PT, PT, R7, R77, RZ ;  /* 0x0000004d07067210 */ /* 0x000fca0007ffe0ff */
[----:B------:R1:W3:Y:S01]  /*55950*/  LDL.64 R54, [R6] ;  /* 0x0000000006367983 */ /* 0x0002e20000100a00 */
[----:B0-----:R-:W-:Y:S01]  /*55960*/  IMAD.IADD R0, R6, 0x1, R77 ;  /* 0x0000000106007824 */ /* 0x001fe200078e024d */
[----:B------:R-:W-:-:S04]  /*55970*/  IADD3 R24, PT, PT, R77, R26, RZ ;  /* 0x0000001a4d187210 */ /* 0x000fc80007ffe0ff */
[----:B------:R0:W3:Y:S01]  /*55980*/  LDL.64 R72, [R0] ;  /* 0x0000000000487983 */ /* 0x0000e20000100a00 */
[----:B-1----:R-:W-:-:S03]  /*55990*/  IMAD.IADD R8, R0, 0x1, R77 ;  /* 0x0000000100087824 */ /* 0x002fc600078e024d */
[----:B------:R-:W3:Y:S01]  /*559a0*/  LDL.64 R68, [R24] ;  /* 0x0000000018447983 */ /* 0x000ee20000100a00 */
[----:B------:R-:W-:-:S03]  /*559b0*/  IADD3 R11, PT, PT, R24, R77, RZ ;  /* 0x0000004d180b7210 */ /* 0x000fc60007ffe0ff */
[----:B------:R1:W3:Y:S01]  /*559c0*/  LDL.64 R52, [R8] ;  /* 0x0000000008347983 */ /* 0x0002e20000100a00 */
[----:B------:R-:W-:-:S03]  /*559d0*/  IMAD.IADD R7, R8, 0x1, R77 ;  /* 0x0000000108077824 */ /* 0x000fc600078e024d */
[----:B------:R-:W3:Y:S01]  /*559e0*/  LDL.64 R50, [R11] ;  /* 0x000000000b327983 */ /* 0x000ee20000100a00 */
[----:B------:R-:W-:-:S03]  /*559f0*/  IADD3 R10, PT, PT, R11, R77, RZ ;  /* 0x0000004d0b0a7210 */ /* 0x000fc60007ffe0ff */
[----:B------:R1:W3:Y:S01]  /*55a00*/  LDL.64 R48, [R7] ;  /* 0x0000000007307983 */ /* 0x0002e20000100a00 */
[----:B------:R-:W-:-:S03]  /*55a10*/  IMAD.IADD R6, R7, 0x1, R77 ;  /* 0x0000000107067824 */ /* 0x000fc600078e024d */
[----:B------:R-:W3:Y:S01]  /*55a20*/  LDL.64 R42, [R10] ;  /* 0x000000000a2a7983 */ /* 0x000ee20000100a00 */
[----:B------:R-:W-:-:S03]  /*55a30*/  IADD3 R9, PT, PT, R10, R77, RZ ;  /* 0x0000004d0a097210 */ /* 0x000fc60007ffe0ff */
[----:B------:R-:W3:Y:S01]  /*55a40*/  LDL.64 R40, [R6] ;  /* 0x0000000006287983 */ /* 0x000ee20000100a00 */
[----:B0-----:R-:W-:-:S03]  /*55a50*/  IMAD.IADD R0, R6, 0x1, R77 ;  /* 0x0000000106007824 */ /* 0x001fc600078e024d */
[----:B------:R-:W3:Y:S01]  /*55a60*/  LDL.64 R38, [R9] ;  /* 0x0000000009267983 */ /* 0x000ee20000100a00 */
[-C--:B-1----:R-:W-:Y:S01]  /*55a70*/  IADD3 R8, PT, PT, R9, R77.reuse, RZ ;  /* 0x0000004d09087210 */ /* 0x082fe20007ffe0ff */
[----:B------:R-:W-:Y:S02]  /*55a80*/  IMAD.IADD R32, R0, 0x1, R77 ;  /* 0x0000000100207824 */ /* 0x000fe400078e024d */
[----:B------:R0:W3:Y:S01]  /*55a90*/  LDL.64 R36, [R0] ;  /* 0x0000000000247983 */ /* 0x0000e20000100a00 */
[----:B------:R-:W-:-:S03]  /*55aa0*/  IADD3 R7, PT, PT, R8, R77, RZ ;  /* 0x0000004d08077210 */ /* 0x000fc60007ffe0ff */
[----:B------:R-:W3:Y:S04]  /*55ab0*/  LDL.64 R34, [R8] ;  /* 0x0000000008227983 */ /* 0x000ee80000100a00 */
[----:B------:R-:W3:Y:S01]  /*55ac0*/  LDL.64 R32, [R32] ;  /* 0x0000000020207983 */ /* 0x000ee20000100a00 */
[----:B------:R-:W-:-:S03]  /*55ad0*/  IMAD.IADD R75, R7, 0x1, R77 ;  /* 0x00000001074b7824 */ /* 0x000fc600078e024d */
[----:B------:R-:W3:Y:S04]  /*55ae0*/  LDL.64 R30, [R7] ;  /* 0x00000000071e7983 */ /* 0x000ee80000100a00 */
[----:B------:R-:W3:Y:S01]  /*55af0*/  LDL.64 R28, [R75] ;  /* 0x000000004b1c7983 */ /* 0x000ee20000100a00 */
[----:B------:R-:W-:-:S05]  /*55b00*/  IADD3 R74, PT, PT, R75, R77, RZ ;  /* 0x0000004d4b4a7210 */ /* 0x000fca0007ffe0ff */
[----:B------:R-:W3:Y:S01]  /*55b10*/  LDL.64 R26, [R74] ;  /* 0x000000004a1a7983 */ /* 0x000ee20000100a00 */
[----:B------:R-:W-:-:S05]  /*55b20*/  IMAD.IADD R47, R74, 0x1, R77 ;  /* 0x000000014a2f7824 */ /* 0x000fca00078e024d */
[----:B------:R-:W3:Y:S01]  /*55b30*/  LDL.64 R24, [R47] ;  /* 0x000000002f187983 */ /* 0x000ee20000100a00 */
[----:B------:R-:W-:-:S05]  /*55b40*/  IADD3 R44, PT, PT, R47, R77, RZ ;  /* 0x0000004d2f2c7210 */ /* 0x000fca0007ffe0ff */
[----:B------:R-:W3:Y:S01]  /*55b50*/  LDL.64 R10, [R44] ;  /* 0x000000002c0a7983 */ /* 0x000ee20000100a00 */
[----:B0-----:R-:W-:-:S05]  /*55b60*/  IMAD.IADD R0, R44, 0x1, R77 ;  /* 0x000000012c007824 */ /* 0x001fca00078e024d */
[----:B------:R-:W3:Y:S01]  /*55b70*/  LDL.64 R8, [R0] ;  /* 0x0000000000087983 */ /* 0x000ee20000100a00 */
[----:B------:R-:W-:-:S06]  /*55b80*/  IADD3 R6, PT, PT, R0, R77, RZ ;  /* 0x0000004d00067210 */ /* 0x000fcc0007ffe0ff */
[----:B------:R-:W3:Y:S01]  /*55b90*/  LDL.64 R6, [R6] ;  /* 0x0000000006067983 */ /* 0x000ee20000100a00 */
[----:B------:R-:W-:Y:S02]  /*55ba0*/  FSEL R4, R4, R14, P1 ;  /* 0x0000000e04047208 */ /* 0x000fe40000800000 */
[----:B------:R-:W-:-:S06]  /*55bb0*/  FSEL R5, R5, R15, P1 ;  /* 0x0000000f05057208 */ /* 0x000fcc0000800000 */
[----:B--2---:R-:W-:-:S08]  /*55bc0*/  DFMA R56, R4, R58, R56 ;  /* 0x0000003a0438722b */ /* 0x004fd00000000038 */
[----:B----4-:R-:W-:-:S08]  /*55bd0*/  DFMA R56, R4, R56, R62 ;  /* 0x000000380438722b */ /* 0x010fd0000000003e */
[----:B-----5:R-:W-:-:S08]  /*55be0*/  DFMA R56, R4, R56, R64 ;  /* 0x000000380438722b */ /* 0x020fd00000000040 */
[----:B---3--:R-:W-:-:S08]  /*55bf0*/  DFMA R56, R4, R56, R60 ;  /* 0x000000380438722b */ /* 0x008fd0000000003c */
        /* <DEDUP_REMOVED lines=43> */
.L_x_4891:
[----:B------:R-:W-:Y:S05]  /*55eb0*/  BSYNC.RECONVERGENT B2 ;  /* 0x0000000000027941 */ /* 0x000fea0003800200 */
.L_x_4890:
        /* <DEDUP_REMOVED lines=21> */
.L_x_4893:
[----:B------:R-:W-:Y:S05]  /*56010*/  BSYNC.RECONVERGENT B2 ;  /* 0x0000000000027941 */ /* 0x000fea0003800200 */
.L_x_4892:
        /* <DEDUP_REMOVED lines=8> */
[----:B------:R-:W-:Y:S01]  /*560a0*/  IMAD.MOV.U32 R8, RZ, RZ, 0x1 ;  /* 0x00000001ff087424 */ /* 0x000fe200078e00ff */
[----:B------:R-:W-:Y:S01]  /*560b0*/  FSETP.GEU.FTZ.AND P0, PT, |R19|, 4.1917929649353027344, PT ;  /* 0x4086232b1300780b */ /* 0x000fe20003f1e200 */
[----:B------:R-:W-:Y:S01]  /*560c0*/  DFMA R28, R18, R28, 6.75539944105574400000e+15 ;  /* 0x43380000121c742b */ /* 0x000fe2000000001c */
[----:B------:R-:W-:Y:S01]  /*560d0*/  BSSY.RECONVERGENT B1, `(.L_x_4895) ;  /* 0x000003f000017945 */ /* 0x000fe20003800200 */
[----:B------:R-:W-:-:S06]  /*560e0*/  FSETP.GEU.AND P3, PT, |R3|, 6.5827683646048100446e-37, PT ;  /* 0x036000000300780b */ /* 0x000fcc0003f6e200 */
        /* <DEDUP_REMOVED lines=9> */
[----:B------:R-:W-:Y:S01]  /*56180*/  MOV R5, 0x3e928af3 ;  /* 0x3e928af300057802 */ /* 0x000fe20000000f00 */
[----:B------:R-:W-:Y:S01]  /*56190*/  UMOV UR5, 0x3e5ade15 ;  /* 0x3e5ade1500057882 */ /* 0x000fe20000000000 */
[----:B------:R-:W-:-:S04]  /*561a0*/  DFMA R10, R8, R10, R8 ;  /* 0x0000000a080a722b */ /* 0x000fc80000000008 */
[----:B------:R-:W-:Y:S01]  /*561b0*/  DFMA R4, R6, UR4, R4 ;  /* 0x0000000406047c2b */ /* 0x000fe20008000004 */
[----:B------:R-:W-:Y:S01]  /*561c0*/  UMOV UR4, 0x62401315 ;  /* 0x6240131500047882 */ /* 0x000fe20000000000 */
[----:B------:R-:W-:Y:S02]  /*561d0*/  UMOV UR5, 0x3ec71dee ;  /* 0x3ec71dee00057882 */ /* 0x000fe40000000000 */
[----:B------:R-:W-:-:S04]  /*561e0*/  DFMA R8, -R20, R10, 1 ;  /* 0x3ff000001408742b */ /* 0x000fc8000000010a */
[----:B------:R-:W-:Y:S01]  /*561f0*/  DFMA R4, R6, R4, UR4 ;  /* 0x0000000406047e2b */ /* 0x000fe20008000004 */
[----:B------:R-:W-:Y:S01]  /*56200*/  UMOV UR4, 0x7c89eb71 ;  /* 0x7c89eb7100047882 */ /* 0x000fe20000000000 */
[----:B------:R-:W-:Y:S02]  /*56210*/  UMOV UR5, 0x3efa0199 ;  /* 0x3efa019900057882 */ /* 0x000fe40000000000 */
[----:B------:R-:W-:-:S04]  /*56220*/  DFMA R10, R10, R8, R10 ;  /* 0x000000080a0a722b */ /* 0x000fc8000000000a */
[----:B------:R-:W-:Y:S01]  /*56230*/  DFMA R4, R6, R4, UR4 ;  /* 0x0000000406047e2b */ /* 0x000fe20008000004 */
[----:B------:R-:W-:Y:S01]  /*56240*/  UMOV UR4, 0x14761f65 ;  /* 0x14761f6500047882 */ /* 0x000fe20000000000 */
[----:B------:R-:W-:Y:S02]  /*56250*/  UMOV UR5, 0x3f2a01a0 ;  /* 0x3f2a01a000057882 */ /* 0x000fe40000000000 */
[----:B------:R-:W-:-:S04]  /*56260*/  DMUL R22, R2, R10 ;  /* 0x0000000a02167228 */ /* 0x000fc80000000000 */
[----:B------:R-:W-:Y:S01]  /*56270*/  DFMA R4, R6, R4, UR4 ;  /* 0x0000000406047e2b */ /* 0x000fe20008000004 */
[----:B------:R-:W-:Y:S01]  /*56280*/  UMOV UR4, 0x1852b7af ;  /* 0x1852b7af00047882 */ /* 0x000fe20000000000 */
[----:B------:R-:W-:Y:S02]  /*56290*/  UMOV UR5, 0x3f56c16c ;  /* 0x3f56c16c00057882 */ /* 0x000fe40000000000 */
[----:B------:R-:W-:-:S04]  /*562a0*/  DFMA R26, -R20, R22, R2 ;  /* 0x00000016141a722b */ /* 0x000fc80000000102 */
        /* <DEDUP_REMOVED lines=33> */
.L_x_4896:
[----:B------:R-:W-:Y:S05]  /*564c0*/  BSYNC.RECONVERGENT B1 ;  /* 0x0000000000017941 */ /* 0x000fea0003800200 */
.L_x_4895:
[----:B------:R-:W-:Y:S04]  /*564d0*/  BSSY.RECONVERGENT B2, `(.L_x_4897) ;  /* 0x0000008000027945 */ /* 0x000fe80003800200 */
[----:B------:R-:W-:Y:S05]  /*564e0*/  @P2 BRA P3, `(.L_x_4898) ;  /* 0x0000000000182947 */ /* 0x000fea0001800000 */
[----:B------:R-:W-:Y:S01]  /*564f0*/  IMAD.MOV.U32 R4, RZ, RZ, R2 ;  /* 0x000000ffff047224 */ /* 0x000fe200078e0002 */
[----:B------:R-:W-:Y:S01]  /*56500*/  MOV R5, R3 ;  /* 0x0000000300057202 */ /* 0x000fe20000000f00 */
[----:B------:R-:W-:Y:S01]  /*56510*/  IMAD.MOV.U32 R8, RZ, RZ, R20 ;  /* 0x000000ffff087224 */ /* 0x000fe200078e0014 */
[----:B------:R-:W-:Y:S02]  /*56520*/  MOV R9, R21 ;  /* 0x0000001500097202 */ /* 0x000fe40000000f00 */
[----:B------:R-:W-:-:S07]  /*56530*/  MOV R0, 0x56550 ;  /* 0x0005655000007802 */ /* 0x000fce0000000f00 */
[----:B------:R-:W-:Y:S05]  /*56540*/  CALL.REL.NOINC `($__internal_15_$__cuda_sm20_div_rn_f64_full) ;  /* 0x0000014000ec7944 */ /* 0x000fea0003c00000 */
.L_x_4898:
[----:B------:R-:W-:Y:S05]  /*56550*/  BSYNC.RECONVERGENT B2 ;  /* 0x0000000000027941 */ /* 0x000fea0003800200 */
.L_x_4897:
[----:B------:R-:W-:Y:S01]  /*56560*/  SHF.R.U32.HI R0, RZ, 0x14, R15 ;  /* 0x00000014ff007819 */ /* 0x000fe2000001160f */
[----:B------:R-:W-:Y:S01]  /*56570*/  DSETP.NEU.AND P2, PT, R4, RZ, PT ;  /* 0x000000ff0400722a */ /* 0x000fe20003f4d000 */
[----:B------:R-:W-:Y:S02]  /*56580*/  BSSY.RECONVERGENT B1, `(.L_x_4899) ;  /* 0x0000021000017945 */ /* 0x000fe40003800200 */
[----:B------:R-:W-:-:S03]  /*56590*/  LOP3.LUT R0, R0, 0x7ff, RZ, 0xc0, !PT ;  /* 0x000007ff00007812 */ /* 0x000fc600078ec0ff */
[----:B------:R-:W-:Y:S02]  /*565a0*/  ISETP.GE.OR P3, PT, R15, RZ, P2 ;  /* 0x000000ff0f00720c */ /* 0x000fe40001766670 */
[----:B------:R-:W-:-:S05]  /*565b0*/  VIADD R7, R0, 0xfffffc0c ;  /* 0xfffffc0c00077836 */ /* 0x000fca0000000000 */
[CC--:B------:R-:W-:Y:S02]  /*565c0*/  SHF.L.U32 R0, R14.reuse, R7.reuse, RZ ;  /* 0x000000070e007219 */ /* 0x0c0fe400000006ff */
[----:B------:R-:W-:Y:S02]  /*565d0*/  SHF.L.U64.HI R7, R14, R7, R15 ;  /* 0x000000070e077219 */ /* 0x000fe4000001020f */
[----:B------:R-:W-:Y:S02]  /*565e0*/  ISETP.NE.U32.AND P0, PT, R0, RZ, PT ;  /* 0x000000ff0000720c */ /* 0x000fe40003f05070 */
[----:B------:R-:W-:Y:S02]  /*565f0*/  @!P2 MOV R6, RZ ;  /* 0x000000ff0006a202 */ /* 0x000fe40000000f00 */
        /* <DEDUP_REMOVED lines=8> */
[----:B------:R-:W-:Y:S01]  /*56680*/  IMAD.MOV.U32 R6, RZ, RZ, R14 ;  /* 0x000000ffff067224 */ /* 0x000fe200078e000e */
[----:B------:R-:W-:Y:S02]  /*56690*/  MOV R7, R15 ;  /* 0x0000000f00077202 */ /* 0x000fe40000000f00 */
[----:B------:R-:W-:-:S07]  /*566a0*/  MOV R0, 0x566c0 ;  /* 0x000566c000007802 */ /* 0x000fce0000000f00 */
[----:B------:R-:W-:Y:S05]  /*566b0*/  CALL.REL.NOINC `($_ZN2at6native18elementwise_kernelILi128ELi4EZNS0_15gpu_kernel_implIN48_GLOBAL__N__08322988_15_IGammaKernel_cu_cb51a28d10CalcIgammaIdEEEEvRNS_18TensorIteratorBaseERKT_EUliE_EEviT1_$__internal_accurate_pow) ;  /* 0x0000014800e07944 */ /* 0x000fea0003c00000 */
[----:B------:R-:W-:Y:S05]  /*566c0*/  BSYNC.RECONVERGENT B2 ;  /* 0x0000000000027941 */ /* 0x000fea0003800200 */
.L_x_4901:
        /* <DEDUP_REMOVED lines=12> */
.L_x_4900:
[----:B------:R-:W-:Y:S05]  /*56790*/  BSYNC.RECONVERGENT B1 ;  /* 0x0000000000017941 */ /* 0x000fea0003800200 */
.L_x_4899:
[----:B------:R-:W-:Y:S01]  /*567a0*/  DADD R8, R14, R4 ;  /* 0x000000000e087229 */ /* 0x000fe20000000004 */
[----:B------:R-:W-:Y:S01]  /*567b0*/  BSSY.RECONVERGENT B1, `(.L_x_4902) ;  /* 0x000000f000017945 */ /* 0x000fe20003800200 */
[----:B------:R-:W-:-:S08]  /*567c0*/  DSETP.NEU.AND P2, PT, R4, 1, PT ;  /* 0x3ff000000400742a */ /* 0x000fd00003f4d000 */
[----:B------:R-:W-:-:S04]  /*567d0*/  LOP3.LUT R8, R9, 0x7ff00000, RZ, 0xc0, !PT ;  /* 0x7ff0000009087812 */ /* 0x000fc800078ec0ff */
[----:B------:R-:W-:-:S13]  /*567e0*/  ISETP.NE.AND P0, PT, R8, 0x7ff00000, PT ;  /* 0x7ff000000800780c */ /* 0x000fda0003f05270 */
[----:B------:R-:W-:-:S14]  /*567f0*/  DSETP.NEU.OR P0, PT, |R4|, +INF , P0 ;  /* 0x7ff000000400742a */ /* 0x000fdc000070d600 */
[----:B------:R-:W-:Y:S05]  /*56800*/  @P0 BRA `(.L_x_4903) ;  /* 0x0000000000240947 */ /* 0x000fea0003800000 */
[C---:B------:R-:W-:Y:S02]  /*56810*/  ISETP.GE.AND P0, PT, R15.reuse, RZ, PT ;  /* 0x000000ff0f00720c */ /* 0x040fe40003f06270 */
[----:B------:R-:W-:Y:S02]  /*56820*/  LOP3.LUT R0, R15, 0x7fffffff, RZ, 0xc0, !PT ;  /* 0x7fffffff0f007812 */ /* 0x000fe400078ec0ff */
[----:B------:R-:W-:Y:S02]  /*56830*/  SEL R7, RZ, 0x7ff00000, !P0 ;  /* 0x7ff00000ff077807 */ /* 0x000fe40004000000 */
[----:B------:R-:W-:Y:S02]  /*56840*/  ISETP.GE.AND P3, PT, R5, RZ, PT ;  /* 0x000000ff0500720c */ /* 0x000fe40003f66270 */
[----:B------:R-:W-:Y:S01]  /*56850*/  ISETP.NE.AND P0, PT, R0, 0x3fe00000, PT ;  /* 0x3fe000000000780c */ /* 0x000fe20003f05270 */
[----:B------:R-:W-:Y:S01]  /*56860*/  VIADD R0, R7, 0x80000000 ;  /* 0x8000000007007836 */ /* 0x000fe20000000000 */
[----:B------:R-:W-:-:S04]  /*56870*/  MOV R6, RZ ;  /* 0x000000ff00067202 */ /* 0x000fc80000000f00 */
[----:B------:R-:W-:-:S05]  /*56880*/  SEL R0, R0, R7, P0 ;  /* 0x0000000700007207 */ /* 0x000fca0000000000 */
[----:B------:R-:W-:-:S07]  /*56890*/  @!P3 SEL R7, R0, R7, P1 ;  /* 0x000000070007b207 */ /* 0x000fce0000800000 */
.L_x_4903:
[----:B------:R-:W-:Y:S05]  /*568a0*/  BSYNC.RECONVERGENT B1 ;  /* 0x0000000000017941 */ /* 0x000fea0003800200 */
.L_x_4902:
[----:B------:R-:W-:Y:S02]  /*568b0*/  FSEL R12, R6, RZ, P2 ;  /* 0x000000ff060c7208 */ /* 0x000fe40001000000 */
[----:B------:R-:W-:-:S06]  /*568c0*/  FSEL R13, R7, 1.875, P2 ;  /* 0x3ff00000070d7808 */ /* 0x000fcc0001000000 */
[----:B------:R-:W-:-:S08]  /*568d0*/  DMUL R12, R22, R12 ;  /* 0x0000000c160c7228 */ /* 0x000fd00000000000 */
[----:B------:R-:W-:Y:S01]  /*568e0*/  DMUL R12, R12, R24 ;  /* 0x000000180c0c7228 */ /* 0x000fe20000000000 */
[----:B------:R-:W-:Y:S10]  /*568f0*/  BRA `(.L_x_4883) ;  /* 0x0000001000087947 */ /* 0x000ff40003800000 */
.L_x_4894:
[----:B------:R-:W0:Y:S01]  /*56900*/  MUFU.RCP64H R7, R21 ;  /* 0x0000001500077308 */ /* 0x000e220000001800 */
[----:B------:R-:W-:Y:S01]  /*56910*/  IMAD.MOV.U32 R6, RZ, RZ, 0x1 ;  /* 0x00000001ff067424 */ /* 0x000fe200078e00ff */
[----:B------:R-:W-:Y:S01]  /*56920*/  UMOV UR4, 0xb9800000 ;  /* 0xb980000000047882 */ /* 0x000fe20000000000 */
[----:B------:R-:W-:Y:S01]  /*56930*/  UMOV UR5, 0x40181945 ;  /* 0x4018194500057882 */ /* 0x000fe20000000000 */
[----:B------:R-:W-:Y:S03]  /*56940*/  BSSY.RECONVERGENT B2, `(.L_x_4904) ;  /* 0x0000018000027945 */ /* 0x000fe60003800200 */
[----:B0-----:R-:W-:-:S08]  /*56950*/  DFMA R4, -R20, R6, 1 ;  /* 0x3ff000001404742b */ /* 0x001fd00000000106 */
[----:B------:R-:W-:Y:S02]  /*56960*/  DFMA R8, R4, R4, R4 ;  /* 0x000000040408722b */ /* 0x000fe40000000004 */
[----:B------:R-:W-:-:S06]  /*56970*/  DADD R4, -R14, R2 ;  /* 0x000000000e047229 */ /* 0x000fcc0000000102 */
[----:B------:R-:W-:Y:S02]  /*56980*/  DFMA R8, R6, R8, R6 ;  /* 0x000000080608722b */ /* 0x000fe40000000006 */
[----:B------:R-:W-:-:S06]  /*56990*/  DADD R4, R4, -UR4 ;  /* 0x8000000404047e29 */ /* 0x000fcc0008000000 */
[----:B------:R-:W-:Y:S02]  /*569a0*/  DFMA R10, -R20, R8, 1 ;  /* 0x3ff00000140a742b */ /* 0x000fe40000000108 */
[----:B------:R-:W-:-:S06]  /*569b0*/  DADD R6, R4, 0.5 ;  /* 0x3fe0000004067429 */ /* 0x000fcc0000000000 */
[----:B------:R-:W-:-:S04]  /*569c0*/  DFMA R10, R8, R10, R8 ;  /* 0x0000000a080a722b */ /* 0x000fc80000000008 */
[----:B------:R-:W-:-:S04]  /*569d0*/  FSETP.GEU.AND P1, PT, |R7|, 6.5827683646048100446e-37, PT ;  /* 0x036000000700780b */ /* 0x000fc80003f2e200 */
        /* <DEDUP_REMOVED lines=14> */
.L_x_4905:
[----:B------:R-:W-:Y:S05]  /*56ac0*/  BSYNC.RECONVERGENT B2 ;  /* 0x0000000000027941 */ /* 0x000fea0003800200 */
.L_x_4904:
[C---:B------:R-:W-:Y:S01]  /*56ad0*/  FSETP.GEU.FTZ.AND P0, PT, R13.reuse, 1.7916666269302368164, PT ;  /* 0x3fe555550d00780b */ /* 0x040fe20003f1e000 */
[----:B------:R-:W-:Y:S01]  /*56ae0*/  BSSY.RECONVERGENT B2, `(.L_x_4906) ;  /* 0x000008c000027945 */ /* 0x000fe20003800200 */
[----:B------:R-:W-:-:S04]  /*56af0*/  FSETP.GT.FTZ.AND P1, PT, R13, -1.6999999284744262695, PT ;  /* 0xbfd999990d00780b */ /* 0x000fc80003f34000 */
[----:B------:R-:W-:-:S13]  /*56b00*/  PLOP3.LUT P0, PT, P0, P1, PT, 0xf2, 0x2f ;  /* 0x00000000002f781c */ /* 0x000fda0000703e72 */
[----:B------:R-:W-:Y:S05]  /*56b10*/  @P0 BRA `(.L_x_4907) ;  /* 0x0000000000d40947 */ /* 0x000fea0003800000 */
[----:B------:R-:W-:Y:S01]  /*56b20*/  DADD R10, R12, 2 ;  /* 0x400000000c0a7429 */ /* 0x000fe20000000000 */
[----:B------:R-:W-:Y:S01]  /*56b30*/  MOV R4, 0x1 ;  /* 0x0000000100047802 */ /* 0x000fe20000000f00 */
        /* <DEDUP_REMOVED lines=20> */
.L_x_4909:
[----:B------:R-:W-:Y:S05]  /*56c80*/  BSYNC.RECONVERGENT B5 ;  /* 0x0000000000057941 */ /* 0x000fea0003800200 */
.L_x_4908:
        /* <DEDUP_REMOVED lines=30> */
.L_x_4907:
[----:B------:R-:W-:Y:S01]  /*56e70*/  DADD R4, R12, 1 ;  /* 0x3ff000000c047429 */ /* 0x000fe20000000000 */
        /* <DEDUP_REMOVED lines=76> */
.L_x_4911:
[----:B------:R-:W-:Y:S01]  /*57340*/  MOV R4, 0x0 ;  /* 0x0000000000047802 */ /* 0x000fe20000000f00 */
[----:B------:R-:W-:Y:S01]  /*57350*/  IMAD.MOV.U32 R5, RZ, RZ, 0x7ff00000 ;  /* 0x7ff00000ff057424 */ /* 0x000fe200078e00ff */
[----:B------:R-:W-:-:S05]  /*57360*/  LOP3.LUT P0, RZ, R7, 0x7fffffff, RZ, 0xc0, !PT ;  /* 0x7fffffff07ff7812 */ /* 0x000fca000780c0ff */
[----:B------:R-:W-:-:S10]  /*57370*/  DFMA R4, R6, R4, +INF ;  /* 0x7ff000000604742b */ /* 0x000fd40000000004 */
[----:B------:R-:W-:Y:S02]  /*57380*/  FSEL R10, R4, RZ, P0 ;  /* 0x000000ff040a7208 */ /* 0x000fe40000000000 */
[----:B------:R-:W-:-:S07]  /*57390*/  FSEL R11, R5, -QNAN , P0 ;  /* 0xfff00000050b7808 */ /* 0x000fce0000000000 */
.L_x_4910:
[----:B------:R-:W-:Y:S05]  /*573a0*/  BSYNC.RECONVERGENT B2 ;  /* 0x0000000000027941 */ /* 0x000fea0003800200 */
.L_x_4906:
[----:B------:R-:W0:Y:S01]  /*573b0*/  MUFU.RCP64H R5, R21 ;  /* 0x0000001500057308 */ /* 0x000e220000001800 */
[----:B------:R-:W-:Y:S01]  /*573c0*/  MOV R4, 0x1 ;  /* 0x0000000100047802 */ /* 0x000fe20000000f00 */
        /* <DEDUP_REMOVED lines=23> */
.L_x_4913:
[----:B------:R-:W-:Y:S05]  /*57540*/  BSYNC.RECONVERGENT B2 ;  /* 0x0000000000027941 */ /* 0x000fea0003800200 */
.L_x_4912:
[----:B------:R-:W-:Y:S01]  /*57550*/  DFMA R8, R14, R12, R4 ;  /* 0x0000000c0e08722b */ /* 0x000fe20000000004 */
        /* <DEDUP_REMOVED lines=58> */
.L_x_4915:
[----:B------:R-:W-:Y:S05]  /*57900*/  BSYNC.RECONVERGENT B1 ;  /* 0x0000000000017941 */ /* 0x000fea0003800200 */
.L_x_4914:
[----:B------:R-:W-:-:S11]  /*57910*/  DMUL R12, R12, R24 ;  /* 0x000000180c0c7228 */ /* 0x000fd60000000000 */
.L_x_4883:
[----:B------:R-:W-:Y:S05]  /*57920*/  BSYNC.RECONVERGENT B4 ;  /* 0x0000000000047941 */ /* 0x000fea0003800200 */
.L_x_4867:
[----:B------:R-:W-:Y:S01]  /*57930*/  DSETP.NEU.AND P0, PT, R12, RZ, PT ;  /* 0x000000ff0c00722a */ /* 0x000fe20003f0d000 */
[----:B------:R-:W-:Y:S01]  /*57940*/  BSSY.RECONVERGENT B2, `(.L_x_4916) ;  /* 0x0000041000027945 */ /* 0x000fe20003800200 */
[----:B------:R-:W-:-:S12]  /*57950*/  CS2R R4, SRZ ;  /* 0x0000000000047805 */ /* 0x000fd8000001ff00 */
[----:B------:R-:W-:Y:S05]  /*57960*/  @!P0 BRA `(.L_x_4917) ;  /* 0x0000000000f88947 */ /* 0x000fea0003800000 */
[----:B------:R-:W-:Y:S01]  /*57970*/  BSSY.RECONVERGENT B4, `(.L_x_4918) ;  /* 0x0000026000047945 */ /* 0x000fe20003800200 */
[----:B------:R-:W-:Y:S01]  /*57980*/  MOV R24, RZ ;  /* 0x000000ff00187202 */ /* 0x000fe20000000f00 */
[----:B------:R-:W-:Y:S01]  /*57990*/  IMAD.MOV.U32 R18, RZ, RZ, 0x0 ;  /* 0x00000000ff127424 */ /* 0x000fe200078e00ff */
[----:B------:R-:W-:Y:S01]  /*579a0*/  MOV R19, 0x3ff00000 ;  /* 0x3ff0000000137802 */ /* 0x000fe20000000f00 */
[----:B------:R-:W-:Y:S01]  /*579b0*/  IMAD.MOV.U32 R20, RZ, RZ, R14 ;  /* 0x000000ffff147224 */ /* 0x000fe200078e000e */
[----:B------:R-:W-:Y:S01]  /*579c0*/  MOV R21, R15 ;  /* 0x0000000f00157202 */ /* 0x000fe20000000f00 */
[----:B------:R-:W-:Y:S01]  /*579d0*/  IMAD.MOV.U32 R22, RZ, RZ, 0x0 ;  /* 0x00000000ff167424 */ /* 0x000fe200078e00ff */
[----:B------:R-:W-:-:S07]  /*579e0*/  MOV R23, 0x3ff00000 ;  /* 0x3ff0000000177802 */ /* 0x000fce0000000f00 */
.L_x_4921:
[----:B------:R-:W-:Y:S01]  /*579f0*/  DADD R20, R20, 1 ;  /* 0x3ff0000014147429 */ /* 0x000fe20000000000 */
[----:B------:R-:W-:Y:S01]  /*57a00*/  IMAD.MOV.U32 R4, RZ, RZ, 0x1 ;  /* 0x00000001ff047424 */ /* 0x000fe200078e00ff */
[----:B------:R-:W-:Y:S01]  /*57a10*/  FSETP.GEU.AND P1, PT, |R3|, 6.5827683646048100446e-37, PT ;  /* 0x036000000300780b */ /* 0x000fe20003f2e200 */
[----:B------:R-:W-:Y:S03]  /*57a20*/  BSSY.RECONVERGENT B5, `(.L_x_4919) ;  /* 0x0000013000057945 */ /* 0x000fe60003800200 */
[----:B------:R-:W1:Y:S02]  /*57a30*/  MUFU.RCP64H R5, R21 ;  /* 0x0000001500057308 */ /* 0x000e640000001800 */
[----:B-1----:R-:W-:-:S08]  /*57a40*/  DFMA R6, -R20, R4, 1 ;  /* 0x3ff000001406742b */ /* 0x002fd00000000104 */
        /* <DEDUP_REMOVED lines=15> */
[----:B0-----:R-:W-:Y:S05]  /*57b40*/  CALL.REL.NOINC `($__internal_15_$__cuda_sm20_div_rn_f64_full) ;  /* 0x0000012c006c7944 */ /* 0x001fea0003c00000 */
.L_x_4920:
[----:B------:R-:W-:Y:S05]  /*57b50*/  BSYNC.RECONVERGENT B5 ;  /* 0x0000000000057941 */ /* 0x000fea0003800200 */
.L_x_4919:
        /* <DEDUP_REMOVED lines=8> */
.L_x_4918:
[----:B------:R-:W1:Y:S01]  /*57be0*/  MUFU.RCP64H R3, R15 ;  /* 0x0000000f00037308 */ /* 0x000e620000001800 */
[----:B------:R-:W-:Y:S01]  /*57bf0*/  IMAD.MOV.U32 R2, RZ, RZ, 0x1 ;  /* 0x00000001ff027424 */ /* 0x000fe200078e00ff */
[----:B------:R-:W-:Y:S01]  /*57c00*/  DMUL R12, R22, R12 ;  /* 0x0000000c160c7228 */ /* 0x000fe20000000000 */
[----:B------:R-:W-:Y:S09]  /*57c10*/  BSSY.RECONVERGENT B4, `(.L_x_4917) ;  /* 0x0000013000047945 */ /* 0x000ff20003800200 */
[----:B------:R-:W-:Y:S01]  /*57c20*/  FSETP.GEU.AND P1, PT, |R13|, 6.5827683646048100446e-37, PT ;  /* 0x036000000d00780b */ /* 0x000fe20003f2e200 */
        /* <DEDUP_REMOVED lines=17> */
.L_x_4922:
[----:B------:R-:W-:Y:S05]  /*57d40*/  BSYNC.RECONVERGENT B4 ;  /* 0x0000000000047941 */ /* 0x000fea0003800200 */
.L_x_4917:
[----:B------:R-:W-:Y:S05]  /*57d50*/  BSYNC.RECONVERGENT B2 ;  /* 0x0000000000027941 */ /* 0x000fea0003800200 */
.L_x_4916:
[----:B------:R-:W-:Y:S01]  /*57d60*/  DADD R24, -R4, 1 ;  /* 0x3ff0000004187429 */ /* 0x000fe20000000100 */
[----:B------:R-:W-:Y:S10]  /*57d70*/  BRA `(.L_x_4587) ;  /* 0x0000012800247947 */ /* 0x000ff40003800000 */
.L_x_4866:
        /* <DEDUP_REMOVED lines=10> */
[----:B------:R-:W-:Y:S01]  /*57e20*/  BSSY.RECONVERGENT B1, `(.L_x_4925) ;  /* 0x0000052000017945 */ /* 0x000fe20003800200 */
[----:B------:R-:W-:Y:S01]  /*57e30*/  MOV R0, R3 ;  /* 0x0000000300007202 */ /* 0x000fe20000000f00 */
[----:B------:R-:W-:-:S08]  /*57e40*/  IMAD.MOV.U32 R23, RZ, RZ, -0x3ff ;  /* 0xfffffc01ff177424 */ /* 0x000fd000078e00ff */
[----:B------:R-:W-:Y:S01]  /*57e50*/  @!P1 DMUL R4, R2, 1.80143985094819840000e+16 ;  /* 0x4350000002049828 */ /* 0x000fe20000000000 */
[----:B------:R-:W-:-:S09]  /*57e60*/  @!P1 IMAD.MOV.U32 R23, RZ, RZ, -0x435 ;  /* 0xfffffbcbff179424 */ /* 0x000fd200078e00ff */
[----:B------:R-:W-:-:S05]  /*57e70*/  @!P1 IMAD.MOV.U32 R0, RZ, RZ, R5 ;  /* 0x000000ffff009224 */ /* 0x000fca00078e0005 */
[----:B------:R-:W-:-:S04]  /*57e80*/  IADD3 R6, PT, PT, R0, -0x1, RZ ;  /* 0xffffffff00067810 */ /* 0x000fc80007ffe0ff */
[----:B------:R-:W-:Y:S02]  /*57e90*/  ISETP.GT.U32.AND P0, PT, R6, 0x7feffffe, PT ;  /* 0x7feffffe0600780c */ /* 0x000fe40003f04070 */
[----:B------:R-:W-:Y:S02]  /*57ea0*/  MOV R6, R2 ;  /* 0x0000000200067202 */ /* 0x000fe40000000f00 */
[----:B------:R-:W-:-:S09]  /*57eb0*/  @!P1 MOV R6, R4 ;  /* 0x0000000400069202 */ /* 0x000fd20000000f00 */
        /* <DEDUP_REMOVED lines=66> */
.L_x_4926:
[----:B------:R-:W-:Y:S01]  /*582e0*/  IMAD.MOV.U32 R6, RZ, RZ, 0x0 ;  /* 0x00000000ff067424 */ /* 0x000fe200078e00ff */
[----:B------:R-:W-:Y:S02]  /*582f0*/  MOV R7, 0x7ff00000 ;  /* 0x7ff0000000077802 */ /* 0x000fe40000000f00 */
[----:B------:R-:W-:-:S04]  /*58300*/  LOP3.LUT P0, RZ, R5, 0x7fffffff, RZ, 0xc0, !PT ;  /* 0x7fffffff05ff7812 */ /* 0x000fc8000780c0ff */
[----:B------:R-:W-:-:S10]  /*58310*/  DFMA R6, R4, R6, +INF ;  /* 0x7ff000000406742b */ /* 0x000fd40000000006 */
[----:B------:R-:W-:Y:S02]  /*58320*/  FSEL R20, R6, RZ, P0 ;  /* 0x000000ff06147208 */ /* 0x000fe40000000000 */
[----:B------:R-:W-:-:S07]  /*58330*/  FSEL R21, R7, -QNAN , P0 ;  /* 0xfff0000007157808 */ /* 0x000fce0000000000 */
.L_x_4927:
[----:B------:R-:W-:Y:S05]  /*58340*/  BSYNC.RECONVERGENT B1 ;  /* 0x0000000000017941 */ /* 0x000fea0003800200 */
.L_x_4925:
[C---:B------:R-:W-:Y:S01]  /*58350*/  DSETP.NAN.AND P0, PT, R14.reuse, R14, PT ;  /* 0x0000000e0e00722a */ /* 0x040fe20003f08000 */
[----:B------:R-:W-:Y:S01]  /*58360*/  BSSY.RECONVERGENT B5, `(.L_x_4928) ;  /* 0x00000b7000057945 */ /* 0x000fe20003800200 */
[----:B------:R-:W-:-:S12]  /*58370*/  DMUL R20, R14, R20 ;  /* 0x000000140e147228 */ /* 0x000fd80000000000 */
[----:B------:R-:W-:Y:S05]  /*58380*/  @P0 BRA `(.L_x_4929) ;  /* 0x0000000800cc0947 */ /* 0x000fea0003800000 */
[----:B------:R-:W-:Y:S01]  /*58390*/  BSSY.RECONVERGENT B7, `(.L_x_4930) ;  /* 0x0000005000077945 */ /* 0x000fe20003800200 */
[----:B------:R-:W-:Y:S01]  /*583a0*/  IMAD.MOV.U32 R18, RZ, RZ, R12 ;  /* 0x000000ffff127224 */ /* 0x000fe200078e000c */
[----:B------:R-:W-:Y:S02]  /*583b0*/  MOV R19, R13 ;  /* 0x0000000d00137202 */ /* 0x000fe40000000f00 */
[----:B------:R-:W-:-:S07]  /*583c0*/  MOV R26, 0x583e0 ;  /* 0x000583e0001a7802 */ /* 0x000fce0000000f00 */
[----:B0-----:R-:W-:Y:S05]  /*583d0*/  CALL.REL.NOINC `($_ZN2at6native18elementwise_kernelILi128ELi4EZNS0_15gpu_kernel_implIN48_GLOBAL__N__08322988_15_IGammaKernel_cu_cb51a28d10CalcIgammaIdEEEEvRNS_18TensorIteratorBaseERKT_EUliE_EEviT1_$__internal_lgamma_pos) ;  /* 0x0000013800547944 */ /* 0x001fea0003c00000 */
[----:B------:R-:W-:Y:S05]  /*583e0*/  BSYNC.RECONVERGENT B7 ;  /* 0x0000000000077941 */ /* 0x000fea0003800200 */
.L_x_4930:
        /* <DEDUP_REMOVED lines=13> */
[----:B------:R-:W-:Y:S01]  /*584c0*/  IADD3 R27, PT, PT, R13, 0x100000, RZ ;  /* 0x001000000d1b7810 */ /* 0x000fe20007ffe0ff */
[----:B------:R-:W-:Y:S01]  /*584d0*/  IMAD.MOV.U32 R26, RZ, RZ, R12 ;  /* 0x000000ffff1a7224 */ /* 0x000fe200078e000c */
[----:B------:R-:W0:Y:S01]  /*584e0*/  LDCU.64 UR4, c[0x4][0x118] ;  /* 0x01002300ff0477ac */ /* 0x000e220008000a00 */
[----:B------:R-:W-:Y:S02]  /*584f0*/  R2UR UR6, R28 ;  /* 0x000000001c0672ca */ /* 0x000fe400000e0000 */
[----:B------:R-:W1:Y:S01]  /*58500*/  F2I.S64.F64 R36, R26 ;  /* 0x0000001a00247311 */ /* 0x000e620000301900 */
[----:B------:R-:W-:Y:S02]  /*58510*/  R2UR UR7, R29 ;  /* 0x000000001d0772ca */ /* 0x000fe400000e0000 */
[----:B-1----:R-:W-:-:S04]  /*58520*/  SHF.L.U32 R30, R36, 0x6, RZ ;  /* 0x00000006241e7819 */ /* 0x002fc800000006ff */
[----:B------:R-:W-:-:S04]  /*58530*/  LOP3.LUT R30, R30, 0x40, RZ, 0xc0, !PT ;  /* 0x000000401e1e7812 */ /* 0x000fc800078ec0ff */
[----:B0-----:R-:W-:-:S05]  /*58540*/  IADD3 R30, P0, PT, R30, UR4, RZ ;  /* 0x000000041e1e7c10 */ /* 0x001fca000ff1e0ff */
[----:B------:R-:W-:Y:S01]  /*58550*/  IMAD.X R31, RZ, RZ, UR5, P0 ;  /* 0x00000005ff1f7e24 */ /* 0x000fe200080e06ff */
[----:B------:R-:W-:-:S04]  /*58560*/  R2UR UR4, R28 ;  /* 0x000000001c0472ca */ /* 0x000fc800000e0000 */
        /* <DEDUP_REMOVED lines=8> */
[----:B------:R-:W-:Y:S01]  /*585f0*/  IMAD.MOV.U32 R23, RZ, RZ, 0x3da8ff83 ;  /* 0x3da8ff83ff177424 */ /* 0x000fe200078e00ff */
[----:B------:R-:W-:Y:S02]  /*58600*/  BSSY.RECONVERGENT B7, `(.L_x_4934) ;  /* 0x000002f000077945 */ /* 0x000fe40003800200 */
[----:B------:R-:W-:-:S02]  /*58610*/  ISETP.NE.U32.AND P0, PT, R0, 0x1, PT ;  /* 0x000000010000780c */ /* 0x000fc40003f05070 */
[----:B------:R-:W-:Y:S02]  /*58620*/  MOV R0, 0x20fd8164 ;  /* 0x20fd816400007802 */ /* 0x000fe40000000f00 */
        /* <DEDUP_REMOVED lines=24> */
[----:B------:R-:W-:-:S07]  /*587b0*/  MOV R4, 0x1 ;  /* 0x0000000100047802 */ /* 0x000fce0000000f00 */
        /* <DEDUP_REMOVED lines=13> */
[----:B------:R-:W-:Y:S01]  /*58890*/  IMAD.MOV.U32 R8, RZ, RZ, R10 ;  /* 0x000000ffff087224 */ /* 0x000fe200078e000a */
[----:B------:R-:W-:Y:S01]  /*588a0*/  MOV R9, R11 ;  /* 0x0000000b00097202 */ /* 0x000fe20000000f00 */
[----:B------:R-:W-:Y:S01]  /*588b0*/  IMAD.MOV.U32 R4, RZ, RZ, 0x54442d18 ;  /* 0x54442d18ff047424 */ /* 0x000fe200078e00ff */
[----:B------:R-:W-:Y:S02]  /*588c0*/  MOV R5, 0x400921fb ;  /* 0x400921fb00057802 */ /* 0x000fe40000000f00 */
[----:B------:R-:W-:-:S07]  /*588d0*/  MOV R0, 0x588f0 ;  /* 0x000588f000007802 */ /* 0x000fce0000000f00 */
[----:B------:R-:W-:Y:S05]  /*588e0*/  CALL.REL.NOINC `($__internal_15_$__cuda_sm20_div_rn_f64_full) ;  /* 0x0000012000047944 */ /* 0x000fea0003c00000 */
.L_x_4935:
[----:B------:R-:W-:Y:S05]  /*588f0*/  BSYNC.RECONVERGENT B7 ;  /* 0x0000000000077941 */ /* 0x000fea0003800200 */
.L_x_4934:
[----:B------:R-:W-:Y:S01]  /*58900*/  IMAD.MOV.U32 R12, RZ, RZ, R4 ;  /* 0x000000ffff0c7224 */ /* 0x000fe200078e0004 */
[----:B------:R-:W-:-:S07]  /*58910*/  MOV R13, R5 ;  /* 0x00000005000d7202 */ /* 0x000fce0000000f00 */
.L_x_4933:
[----:B------:R-:W-:Y:S05]  /*58920*/  BSYNC.RECONVERGENT B2 ;  /* 0x0000000000027941 */ /* 0x000fea0003800200 */
.L_x_4932:
[----:B------:R-:W-:Y:S01]  /*58930*/  ISETP.GT.AND P1, PT, R13, 0xfffff, PT ;  /* 0x000fffff0d00780c */ /* 0x000fe20003f24270 */
[----:B------:R-:W-:Y:S01]  /*58940*/  IMAD.MOV.U32 R0, RZ, RZ, R13 ;  /* 0x000000ffff007224 */ /* 0x000fe200078e000d */
[----:B------:R-:W-:Y:S01]  /*58950*/  MOV R4, R12 ;  /* 0x0000000c00047202 */ /* 0x000fe20000000f00 */
[----:B------:R-:W-:Y:S01]  /*58960*/  BSSY.RECONVERGENT B1, `(.L_x_4936) ;  /* 0x000004f000017945 */ /* 0x000fe20003800200 */
[----:B------:R-:W-:-:S09]  /*58970*/  IMAD.MOV.U32 R23, RZ, RZ, -0x3ff ;  /* 0xfffffc01ff177424 */ /* 0x000fd200078e00ff */
        /* <DEDUP_REMOVED lines=17> */
[----:B------:R-:W-:-:S02]  /*58a90*/  LEA.HI R0, R0, R23, RZ, 0xc ;  /* 0x0000001700007211 */ /* 0x000fc400078f60ff */
[----:B------:R-:W-:-:S09]  /*58aa0*/  MOV R29, 0x43300000 ;  /* 0x43300000001d7802 */ /* 0x000fd20000000f00 */
[----:B------:R-:W-:Y:S01]  /*58ab0*/  @P0 IADD3 R7, PT, PT, R5, -0x100000, RZ ;  /* 0xfff0000005070810 */ /* 0x000fe20007ffe0ff */
[----:B------:R-:W-:-:S04]  /*58ac0*/  @P0 VIADD R0, R0, 0x1 ;  /* 0x0000000100000836 */ /* 0x000fc80000000000 */
        /* <DEDUP_REMOVED lines=50> */
.L_x_4937:
[----:B------:R-:W-:Y:S01]  /*58df0*/  IMAD.MOV.U32 R4, RZ, RZ, 0x0 ;  /* 0x00000000ff047424 */ /* 0x000fe200078e00ff */
[----:B------:R-:W-:Y:S02]  /*58e00*/  MOV R5, 0x7ff00000 ;  /* 0x7ff0000000057802 */ /* 0x000fe40000000f00 */
[----:B------:R-:W-:-:S04]  /*58e10*/  LOP3.LUT P0, RZ, R13, 0x7fffffff, RZ, 0xc0, !PT ;  /* 0x7fffffff0dff7812 */ /* 0x000fc8000780c0ff */
[----:B------:R-:W-:-:S10]  /*58e20*/  DFMA R4, R12, R4, +INF ;  /* 0x7ff000000c04742b */ /* 0x000fd40000000004 */
[----:B------:R-:W-:Y:S02]  /*58e30*/  FSEL R4, R4, RZ, P0 ;  /* 0x000000ff04047208 */ /* 0x000fe40000000000 */
[----:B------:R-:W-:-:S07]  /*58e40*/  FSEL R5, R5, -QNAN , P0 ;  /* 0xfff0000005057808 */ /* 0x000fce0000000000 */
.L_x_4938:
[----:B------:R-:W-:Y:S05]  /*58e50*/  BSYNC.RECONVERGENT B1 ;  /* 0x0000000000017941 */ /* 0x000fea0003800200 */
.L_x_4936:
[--C-:B------:R-:W-:Y:S01]  /*58e60*/  DADD R18, -R18, R4.reuse ;  /* 0x0000000012127229 */ /* 0x100fe20000000104 */
[----:B------:R-:W-:Y:S01]  /*58e70*/  ISETP.GE.AND P0, PT, R22, 0x3c000000, PT ;  /* 0x3c0000001600780c */ /* 0x000fe20003f06270 */
[----:B------:R-:W-:-:S10]  /*58e80*/  DADD R4, -RZ, -R4 ;  /* 0x00000000ff047229 */ /* 0x000fd40000000904 */
[----:B------:R-:W-:Y:S02]  /*58e90*/  FSEL R4, R4, R18, !P0 ;  /* 0x0000001204047208 */ /* 0x000fe40004000000 */
[----:B------:R-:W-:Y:S01]  /*58ea0*/  FSEL R5, R5, R19, !P0 ;  /* 0x0000001305057208 */ /* 0x000fe20004000000 */
[----:B------:R-:W-:Y:S06]  /*58eb0*/  BRA `(.L_x_4931) ;  /* 0x0000000000047947 */ /* 0x000fec0003800000 */
.L_x_4929:
[----:B------:R-:W-:-:S11]  /*58ec0*/  DADD R4, R14, R14 ;  /* 0x000000000e047229 */ /* 0x000fd6000000000e */
.L_x_4931:
[----:B------:R-:W-:Y:S05]  /*58ed0*/  BSYNC.RECONVERGENT B5 ;  /* 0x0000000000057941 */ /* 0x000fea0003800200 */
.L_x_4928:
        /* <DEDUP_REMOVED lines=8> */
[----:B------:R-:W-:Y:S01]  /*58f60*/  MOV R9, 0x3ff71547 ;  /* 0x3ff7154700097802 */ /* 0x000fe20000000f00 */
        /* <DEDUP_REMOVED lines=49> */
[----:B------:R-:W-:Y:S01]  /*59280*/  LEA.HI R0, R8, R8, RZ, 0x1 ;  /* 0x0000000808007211 */ /* 0x000fe200078f08ff */
[----:B------:R-:W-:Y:S01]  /*59290*/  IMAD.MOV.U32 R12, RZ, RZ, R4 ;  /* 0x000000ffff0c7224 */ /* 0x000fe200078e0004 */
[----:B------:R-:W-:Y:S02]  /*592a0*/  MOV R4, RZ ;  /* 0x000000ff00047202 */ /* 0x000fe40000000f00 */
[----:B------:R-:W-:-:S05]  /*592b0*/  SHF.R.S32.HI R13, RZ, 0x1, R0 ;  /* 0x00000001ff0d7819 */ /* 0x000fca0000011400 */
[----:B------:R-:W-:Y:S01]  /*592c0*/  IMAD.IADD R8, R8, 0x1, -R13 ;  /* 0x0000000108087824 */ /* 0x000fe200078e0a0d */
[----:B------:R-:W-:-:S04]  /*592d0*/  LEA R13, R13, R5, 0x14 ;  /* 0x000000050d0d7211 */ /* 0x000fc800078ea0ff */
[----:B------:R-:W-:-:S06]  /*592e0*/  LEA R5, R8, 0x3ff00000, 0x14 ;  /* 0x3ff0000008057811 */ /* 0x000fcc00078ea0ff */
[----:B------:R-:W-:Y:S01]  /*592f0*/  DMUL R12, R12, R4 ;  /* 0x000000040c0c7228 */ /* 0x000fe20000000000 */
[----:B------:R-:W-:Y:S10]  /*59300*/  BRA `(.L_x_4939) ;  /* 0x0000002800a47947 */ /* 0x000ff40003800000 */
.L_x_4924:
[----:B------:R-:W1:Y:S01]  /*59310*/  MUFU.RCP64H R5, 2.718280792236328125 ;  /* 0x4005bf0a00057908 */ /* 0x000e620000001800 */
        /* <DEDUP_REMOVED lines=20> */
[----:B------:R-:W-:Y:S01]  /*59460*/  MOV R4, R20 ;  /* 0x0000001400047202 */ /* 0x000fe20000000f00 */
[----:B------:R-:W-:Y:S01]  /*59470*/  IMAD.MOV.U32 R5, RZ, RZ, R21 ;  /* 0x000000ffff057224 */ /* 0x000fe200078e0015 */
[----:B------:R-:W-:Y:S01]  /*59480*/  MOV R8, 0x8b145769 ;  /* 0x8b14576900087802 */ /* 0x000fe20000000f00 */
[----:B------:R-:W-:Y:S01]  /*59490*/  IMAD.MOV.U32 R9, RZ, RZ, 0x4005bf0a ;  /* 0x4005bf0aff097424 */ /* 0x000fe200078e00ff */
[----:B------:R-:W-:-:S07]  /*594a0*/  MOV R0, 0x594c0 ;  /* 0x000594c000007802 */ /* 0x000fce0000000f00 */
[----:B0-----:R-:W-:Y:S05]  /*594b0*/  CALL.REL.NOINC `($__internal_15_$__cuda_sm20_div_rn_f64_full) ;  /* 0x0000011400107944 */ /* 0x001fea0003c00000 */
.L_x_4941:
[----:B------:R-:W-:Y:S05]  /*594c0*/  BSYNC.RECONVERGENT B2 ;  /* 0x0000000000027941 */ /* 0x000fea0003800200 */
.L_x_4940:
[----:B------:R-:W1:Y:S01]  /*594d0*/  MUFU.RSQ64H R11, R5 ;  /* 0x00000005000b7308 */ /* 0x000e620000001c00 */
[----:B------:R-:W-:Y:S01]  /*594e0*/  IADD3 R10, PT, PT, R5, -0x3500000, RZ ;  /* 0xfcb00000050a7810 */ /* 0x000fe20007ffe0ff */
[----:B------:R-:W-:Y:S01]  /*594f0*/  IMAD.MOV.U32 R8, RZ, RZ, 0x0 ;  /* 0x00000000ff087424 */ /* 0x000fe200078e00ff */
[----:B------:R-:W-:Y:S01]  /*59500*/  MOV R9, 0x3fd80000 ;  /* 0x3fd8000000097802 */ /* 0x000fe20000000f00 */
[----:B------:R-:W-:Y:S01]  /*59510*/  BSSY.RECONVERGENT B2, `(.L_x_4942) ;  /* 0x0000018000027945 */ /* 0x000fe20003800200 */
[----:B------:R-:W-:Y:S02]  /*59520*/  ISETP.GE.U32.AND P0, PT, R10, 0x7ca00000, PT ;  /* 0x7ca000000a00780c */ /* 0x000fe40003f06070 */
[----:B-1----:R-:W-:-:S08]  /*59530*/  DMUL R6, R10, R10 ;  /* 0x0000000a0a067228 */ /* 0x002fd00000000000 */
[----:B------:R-:W-:-:S08]  /*59540*/  DFMA R6, -R6, R4, 1 ;  /* 0x3ff000000606742b */ /* 0x000fd00000000104 */
[----:B------:R-:W-:Y:S02]  /*59550*/  DFMA R8, R6, R8, 0.5 ;  /* 0x3fe000000608742b */ /* 0x000fe40000000008 */
[----:B------:R-:W-:-:S08]  /*59560*/  DMUL R6, R10, R6 ;  /* 0x000000060a067228 */ /* 0x000fd00000000000 */
[----:B------:R-:W-:-:S08]  /*59570*/  DFMA R6, R8, R6, R10 ;  /* 0x000000060806722b */ /* 0x000fd0000000000a */
[----:B------:R-:W-:Y:S02]  /*59580*/  DMUL R30, R6, R4 ;  /* 0x00000004061e7228 */ /* 0x000fe40000000000 */
[----:B0-----:R-:W-:Y:S01]  /*59590*/  VIADD R29, R7, 0xfff00000 ;  /* 0xfff00000071d7836 */ /* 0x001fe20000000000 */
        /* <DEDUP_REMOVED lines=15> */
.L_x_4943:
[----:B------:R-:W-:Y:S05]  /*59690*/  BSYNC.RECONVERGENT B2 ;  /* 0x0000000000027941 */ /* 0x000fea0003800200 */
.L_x_4942:
[----:B------:R-:W0:Y:S01]  /*596a0*/  MUFU.RCP64H R41, R15 ;  /* 0x0000000f00297308 */ /* 0x000e220000001800 */
[----:B------:R-:W-:Y:S02]  /*596b0*/  HFMA2 R38, -RZ, RZ, 13.1875, -7992 ;  /* 0x4a98efceff267431 */ /* 0x000fe400000001ff */
[----:B------:R-:W-:Y:S02]  /*596c0*/  IMAD.MOV.U32 R39, RZ, RZ, 0x4184aa64 ;  /* 0x4184aa64ff277424 */ /* 0x000fe400078e00ff */
[----:B------:R-:W-:Y:S01]  /*596d0*/  HFMA2 R10, -RZ, RZ, -1971, -349.75 ;  /* 0xe7b3dd77ff0a7431 */ /* 0x000fe200000001ff */
[----:B------:R-:W-:Y:S01]  /*596e0*/  IADD3 R40, PT, PT, R15, 0x300402, RZ ;  /* 0x003004020f287810 */ /* 0x000fe20007ffe0ff */
[----:B------:R-:W-:Y:S02]  /*596f0*/  HFMA2 R30, -RZ, RZ, -0.134033203125, -324 ;  /* 0xb04add10ff1e7431 */ /* 0x000fe400000001ff */
[----:B------:R-:W-:Y:S01]  /*59700*/  IMAD.MOV.U32 R11, RZ, RZ, 0x407c1f1c ;  /* 0x407c1f1cff0b7424 */ /* 0x000fe200078e00ff */
[----:B------:R-:W-:Y:S01]  /*59710*/  MOV R28, 0xe5f3508a ;  /* 0xe5f3508a001c7802 */ /* 0x000fe20000000f00 */
[----:B------:R-:W-:Y:S01]  /*59720*/  IMAD.MOV.U32 R29, RZ, RZ, 0x40bb2bff ;  /* 0x40bb2bffff1d7424 */ /* 0x000fe200078e00ff */
[----:B------:R-:W-:Y:S01]  /*59730*/  MOV R8, 0xfe638382 ;  /* 0xfe63838200087802 */ /* 0x000fe20000000f00 */
[----:B------:R-:W-:-:S02]  /*59740*/  IMAD.MOV.U32 R31, RZ, RZ, 0x40f28df4 ;  /* 0x40f28df4ff1f7424 */ /* 0x000fc400078e00ff */
[----:B------:R-:W-:Y:S02]  /*59750*/  HFMA2 R34, -RZ, RZ, 0.00095653533935546875, 2019 ;  /* 0x13d667e3ff227431 */ /* 0x000fe400000001ff */
[----:B------:R-:W-:Y:S01]  /*59760*/  IMAD.MOV.U32 R9, RZ, RZ, 0x40338519 ;  /* 0x40338519ff097424 */ /* 0x000fe200078e00ff */
[----:B------:R0:W-:Y:S01]  /*59770*/  STL.64 [R1+0x1498], R38 ;  /* 0x0014982601007387 */ /* 0x0001e20000100a00 */
[----:B------:R-:W-:Y:S01]  /*59780*/  IMAD.MOV.U32 R35, RZ, RZ, 0x414a9038 ;  /* 0x414a9038ff237424 */ /* 0x000fe200078e00ff */
[----:B------:R-:W-:Y:S01]  /*59790*/  MOV R32, 0x3bfd7560 ;  /* 0x3bfd756000207802 */ /* 0x000fe20000000f00 */
[----:B------:R-:W-:Y:S01]  /*597a0*/  IMAD.MOV.U32 R33, RZ, RZ, 0x41225e07 ;  /* 0x41225e07ff217424 */ /* 0x000fe200078e00ff */
[----:B------:R1:W-:Y:S01]  /*597b0*/  STL.64 [R1+0x1468], R10 ;  /* 0x0014680a01007387 */ /* 0x0003e20000100a00 */
[----:B------:R-:W-:Y:S01]  /*597c0*/  MOV R36, 0x42ce50ea ;  /* 0x42ce50ea00247802 */ /* 0x000fe20000000f00 */
[----:B------:R-:W-:Y:S02]  /*597d0*/  IMAD.MOV.U32 R37, RZ, RZ, 0x416bdba1 ;  /* 0x416bdba1ff257424 */ /* 0x000fe400078e00ff */
[----:B------:R-:W-:Y:S01]  /*597e0*/  HFMA2 R4, -RZ, RZ, 3118, 0.01029205322265625 ;  /* 0x6a172145ff047431 */ /* 0x000fe200000001ff */
[----:B------:R2:W-:Y:S01]  /*597f0*/  STL.64 [R1+0x1470], R28 ;  /* 0x0014701c01007387 */ /* 0x0005e20000100a00 */
[----:B------:R-:W-:Y:S01]  /*59800*/  IMAD.MOV.U32 R5, RZ, RZ, 0x3f78d44d ;  /* 0x3f78d44dff057424 */ /* 0x000fe200078e00ff */
[----:B------:R-:W-:Y:S01]  /*59810*/  MOV R6, 0x77f7c44b ;  /* 0x77f7c44b00067802 */ /* 0x000fe20000000f00 */
[----:B------:R-:W-:Y:S01]  /*59820*/  IMAD.MOV.U32 R7, RZ, RZ, 0x3fe0509f ;  /* 0x3fe0509fff077424 */ /* 0x000fe200078e00ff */
[----:B------:R3:W-:Y:S01]  /*59830*/  STL.64 [R1+0x1478], R30 ;  /* 0x0014781e01007387 */ /* 0x0007e20000100a00 */
[----:B0-----:R-:W-:Y:S01]  /*59840*/  DFMA R38, -R14, R40, 1 ;  /* 0x3ff000000e26742b */ /* 0x001fe20000000128 */
[----:B------:R-:W-:Y:S01]  /*59850*/  FSETP.GEU.AND P0, PT, |R40|, 5.8789094863358348022e-39, PT ;  /* 0x004004022800780b */ /* 0x000fe20003f0e200 */
[----:B------:R-:W-:Y:S01]  /*59860*/  BSSY.RECONVERGENT B2, `(.L_x_4944) ;  /* 0x0000044000027945 */ /* 0x000fe20003800200 */
[----:B-1----:R-:W-:Y:S01]  /*59870*/  HFMA2 R10, -RZ, RZ, 0, 0 ;  /* 0x00000000ff0a7431 */ /* 0x002fe200000001ff */
[----:B------:R0:W-:Y:S01]  /*59880*/  STL.64 [R1+0x1460], R8 ;  /* 0x0014600801007387 */ /* 0x0001e20000100a00 */
[----:B------:R-:W-:Y:S01]  /*59890*/  IMAD.MOV.U32 R11, RZ, RZ, 0x3ff00000 ;  /* 0x3ff00000ff0b7424 */ /* 0x000fe200078e00ff */
[----:B------:R-:W-:Y:S01]  /*598a0*/  DSETP.GT.AND P1, PT, R12, 1, PT ;  /* 0x3ff000000c00742a */ /* 0x000fe20003f24000 */
[----:B--2---:R-:W-:Y:S01]  /*598b0*/  MOV R28, 0x0 ;  /* 0x00000000001c7802 */ /* 0x004fe20000000f00 */
[----:B------:R-:W-:Y:S01]  /*598c0*/  IMAD.MOV.U32 R29, RZ, RZ, 0x40508000 ;  /* 0x40508000ff1d7424 */ /* 0x000fe200078e00ff */
[----:B------:R1:W-:Y:S01]  /*598d0*/  STL.64 [R1+0x1488], R34 ;  /* 0x0014882201007387 */ /* 0x0003e20000100a00 */
[----:B------:R-:W-:Y:S01]  /*598e0*/  DFMA R38, R38, R38, R38 ;  /* 0x000000262626722b */ /* 0x000fe20000000026 */
[----:B---3--:R-:W-:-:S02]  /*598f0*/  HFMA2 R31, -RZ, RZ, 2.30859375, 0.0009765625 ;  /* 0x409e1400ff1f7431 */ /* 0x008fc400000001ff */
[----:B------:R-:W-:Y:S01]  /*59900*/  IMAD.MOV.U32 R30, RZ, RZ, 0x0 ;  /* 0x00000000ff1e7424 */ /* 0x000fe200078e00ff */
[----:B------:R2:W-:Y:S01]  /*59910*/  STL.64 [R1+0x27e0], R28 ;  /* 0x0027e01c01007387 */ /* 0x0005e20000100a00 */
[----:B------:R-:W-:Y:S02]  /*59920*/  IADD3 R0, PT, PT, R26, 0x1388, RZ ;  /* 0x000013881a007810 */ /* 0x000fe40007ffe0ff */
[----:B0-----:R-:W-:Y:S01]  /*59930*/  MOV R8, 0xcf4eca2e ;  /* 0xcf4eca2e00087802 */ /* 0x001fe20000000f00 */
[----:B------:R-:W-:Y:S01]  /*59940*/  IMAD.MOV.U32 R9, RZ, RZ, 0x418b2298 ;  /* 0x418b2298ff097424 */ /* 0x000fe200078e00ff */
[----:B------:R0:W-:Y:S01]  /*59950*/  STL.64 [R1+0x1480], R32 ;  /* 0x0014802001007387 */ /* 0x0001e20000100a00 */
[----:B------:R-:W-:Y:S01]  /*59960*/  DFMA R38, R40, R38, R40 ;  /* 0x000000262826722b */ /* 0x000fe20000000028 */
[----:B-1----:R-:W-:Y:S02]  /*59970*/  HFMA2 R35, -RZ, RZ, 2.541015625, -37.875 ;  /* 0x4115d0bcff237431 */ /* 0x002fe400000001ff */
[----:B------:R1:W-:Y:S01]  /*59980*/  STL.64 [R1+0x1490], R36 ;  /* 0x0014902401007387 */ /* 0x0003e20000100a00 */
[----:B------:R-:W-:-:S02]  /*59990*/  IMAD.MOV.U32 R34, RZ, RZ, 0x0 ;  /* 0x00000000ff227424 */ /* 0x000fc400078e00ff */
[----:B--2---:R-:W-:Y:S01]  /*599a0*/  HFMA2 R29, -RZ, RZ, 2.8046875, -1.3525390625 ;  /* 0x419cbd69ff1d7431 */ /* 0x004fe200000001ff */
[----:B------:R2:W-:Y:S01]  /*599b0*/  STL.64 [R1+0x14b0], R8 ;  /* 0x0014b00801007387 */ /* 0x0005e20000100a00 */
[----:B------:R-:W-:-:S03]  /*599c0*/  IMAD.MOV.U32 R28, RZ, RZ, -0x80000000 ;  /* 0x80000000ff1c7424 */ /* 0x000fc600078e00ff */
[----:B------:R3:W-:Y:S01]  /*599d0*/  STL.64 [R1+0x27d8], R10 ;  /* 0x0027d80a01007387 */ /* 0x0007e20000100a00 */
[----:B0-----:R-:W-:Y:S01]  /*599e0*/  IMAD.MOV.U32 R32, RZ, RZ, 0x0 ;  /* 0x00000000ff207424 */ /* 0x001fe200078e00ff */
[----:B------:R-:W-:Y:S02]  /*599f0*/  MOV R33, 0x40dfe780 ;  /* 0x40dfe78000217802 */ /* 0x000fe40000000f00 */
[----:B------:R0:W-:Y:S01]  /*59a00*/  STL.64 [R1+0x27e8], R30 ;  /* 0x0027e81e01007387 */ /* 0x0001e20000100a00 */
[----:B-1----:R-:W-:Y:S01]  /*59a10*/  IMAD.MOV.U32 R36, RZ, RZ, 0x0 ;  /* 0x00000000ff247424 */ /* 0x002fe200078e00ff */
[----:B------:R-:W-:Y:S01]  /*59a20*/  MOV R37, 0x41441f7b ;  /* 0x41441f7b00257802 */ /* 0x000fe20000000f00 */
[----:B--2---:R-:W-:Y:S01]  /*59a30*/  IMAD.MOV.U32 R8, RZ, RZ, 0x70000000 ;  /* 0x70000000ff087424 */ /* 0x004fe200078e00ff */
[----:B------:R-:W-:Y:S01]  /*59a40*/  MOV R9, 0x41991871 ;  /* 0x4199187100097802 */ /* 0x000fe20000000f00 */
[----:B------:R1:W-:Y:S01]  /*59a50*/  STL.64 [R1+0x1450], R4 ;  /* 0x0014500401007387 */ /* 0x0003e20000100a00 */
[----:B---3--:R-:W-:Y:S01]  /*59a60*/  IMAD.MOV.U32 R10, RZ, RZ, -0x50000000 ;  /* 0xb0000000ff0a7424 */ /* 0x008fe200078e00ff */
[----:B------:R-:W-:-:S02]  /*59a70*/  MOV R11, 0x41a1fda6 ;  /* 0x41a1fda6000b7802 */ /* 0x000fc40000000f00 */
[----:B------:R-:W-:Y:S01]  /*59a80*/  STL.64 [R1+0x27f0], R32 ;  /* 0x0027f02001007387 */ /* 0x000fe20000100a00 */
[----:B0-----:R-:W-:-:S03]  /*59a90*/  IMAD.MOV.U32 R31, RZ, RZ, 0x418308a8 ;  /* 0x418308a8ff1f7424 */ /* 0x001fc600078e00ff */
[----:B------:R-:W-:Y:S01]  /*59aa0*/  STL.64 [R1+0x27f8], R34 ;  /* 0x0027f82201007387 */ /* 0x000fe20000100a00 */
[----:B-1----:R-:W-:Y:S01]  /*59ab0*/  MOV R4, 0xed270dce ;  /* 0xed270dce00047802 */ /* 0x002fe20000000f00 */
[----:B------:R-:W-:Y:S02]  /*59ac0*/  IMAD.MOV.U32 R5, RZ, RZ, 0x4194972f ;  /* 0x4194972fff057424 */ /* 0x000fe400078e00ff */
        /* <DEDUP_REMOVED lines=8> */
[----:B0-----:R-:W-:-:S02]  /*59b50*/  HFMA2 R6, -RZ, RZ, -4572, 0.0137176513671875 ;  /* 0xec772306ff067431 */ /* 0x001fc400000001ff */
[----:B------:R-:W-:Y:S02]  /*59b60*/  IMAD.MOV.U32 R7, RZ, RZ, 0x4198bf15 ;  /* 0x4198bf15ff077424 */ /* 0x000fe400078e00ff */
[----:B-1----:R-:W-:Y:S01]  /*59b70*/  IMAD.MOV.U32 R4, RZ, RZ, -0x20000000 ;  /* 0xe0000000ff047424 */ /* 0x002fe200078e00ff */
[----:B------:R-:W-:Y:S02]  /*59b80*/  MOV R5, 0x41697171 ;  /* 0x4169717100057802 */ /* 0x000fe40000000f00 */
[----:B------:R0:W-:Y:S04]  /*59b90*/  STL.64 [R1+0x14a8], R6 ;  /* 0x0014a80601007387 */ /* 0x0001e80000100a00 */
[----:B------:R1:W-:Y:S01]  /*59ba0*/  STL.64 [R1+0x2808], R4 ;  /* 0x0028080401007387 */ /* 0x0003e20000100a00 */
[----:B0-----:R-:W-:-:S02]  /*59bb0*/  HFMA2 R7, -RZ, RZ, 2.759765625, -6872 ;  /* 0x4185eeb6ff077431 */ /* 0x001fc400000001ff */
[----:B------:R-:W-:Y:S01]  /*59bc0*/  IMAD.MOV.U32 R6, RZ, RZ, -0x70000000 ;  /* 0x90000000ff067424 */ /* 0x000fe200078e00ff */
[----:B-1----:R-:W-:-:S04]  /*59bd0*/  DFMA R4, -R14, R38, 1 ;  /* 0x3ff000000e04742b */ /* 0x002fc80000000126 */
[----:B------:R0:W-:Y:S04]  /*59be0*/  STL.64 [R1+0x2810], R6 ;  /* 0x0028100601007387 */ /* 0x0001e80000100a00 */
[----:B------:R-:W-:Y:S01]  /*59bf0*/  DFMA R4, R38, R4, R38 ;  /* 0x000000042604722b */ /* 0x000fe20000000026 */
[----:B0-----:R-:W-:Y:S01]  /*59c00*/  VIADD R7, R26, 0x13e8 ;  /* 0x000013e81a077836 */ /* 0x001fe20000000000 */
[----:B------:R-:W-:Y:S09]  /*59c10*/  @P0 BRA `(.L_x_4945) ;  /* 0x0000000000200947 */ /* 0x000ff20003800000 */
        /* <DEDUP_REMOVED lines=8> */
.L_x_4945:
[----:B------:R-:W-:Y:S05]  /*59ca0*/  BSYNC.RECONVERGENT B2 ;  /* 0x0000000000027941 */ /* 0x000fea0003800200 */
.L_x_4944:
        /* <DEDUP_REMOVED lines=8> */
[----:B------:R-:W-:-:S05]  /*59d30*/  IADD3 R8, PT, PT, R0, R79, RZ ;  /* 0x0000004f00087210 */ /* 0x000fca0007ffe0ff */
[----:B------:R1:W3:Y:S01]  /*59d40*/  LDL.64 R62, [R8] ;  /* 0x00000000083e7983 */ /* 0x0002e20000100a00 */
[----:B------:R-:W-:-:S05]  /*59d50*/  IMAD.IADD R10, R8, 0x1, R79 ;  /* 0x00000001080a7824 */ /* 0x000fca00078e024f */
[----:B------:R-:W4:Y:S01]  /*59d60*/  LDL.64 R64, [R10] ;  /* 0x000000000a407983 */ /* 0x000f220000100a00 */
[----:B------:R-:W-:-:S05]  /*59d70*/  IADD3 R9, PT, PT, R10, R79, RZ ;  /* 0x0000004f0a097210 */ /* 0x000fca0007ffe0ff */
[----:B------:R-:W5:Y:S01]  /*59d80*/  LDL.64 R60, [R9] ;  /* 0x00000000093c7983 */ /* 0x000f620000100a00 */
[----:B------:R-:W-:-:S05]  /*59d90*/  IMAD.IADD R7, R9, 0x1, R79 ;  /* 0x0000000109077824 */ /* 0x000fca00078e024f */
[----:B------:R1:W5:Y:S01]  /*59da0*/  LDL.64 R66, [R7] ;  /* 0x0000000007427983 */ /* 0x0003620000100a00 */
[----:B------:R-:W-:-:S05]  /*59db0*/  IADD3 R6, PT, PT, R7, R79, RZ ;  /* 0x0000004f07067210 */ /* 0x000fca0007ffe0ff */
[----:B------:R1:W5:Y:S01]  /*59dc0*/  LDL.64 R74, [R6] ;  /* 0x00000000064a7983 */ /* 0x0003620000100a00 */
[--C-:B0-----:R-:W-:Y:S01]  /*59dd0*/  IMAD.IADD R0, R6, 0x1, R79.reuse ;  /* 0x0000000106007824 */ /* 0x101fe200078e024f */
[----:B------:R-:W-:Y:S02]  /*59de0*/  IADD3 R26, PT, PT, R79, R70, RZ ;  /* 0x000000464f1a7210 */ /* 0x000fe40007ffe0ff */
[----:B------:R-:W5:Y:S01]  /*59df0*/  LDL.64 R70, [R70] ;  /* 0x0000000046467983 */ /* 0x000f620000100a00 */
[----:B-1----:R-:W-:-:S03]  /*59e00*/  IMAD.IADD R8, R0, 0x1, R79 ;  /* 0x0000000100087824 */ /* 0x002fc600078e024f */
[----:B------:R0:W5:Y:S01]  /*59e10*/  LDL.64 R72, [R0] ;  /* 0x0000000000487983 */ /* 0x0001620000100a00 */
[----:B------:R-:W-:-:S03]  /*59e20*/  IADD3 R11, PT, PT, R26, R79, RZ ;  /* 0x0000004f1a0b7210 */ /* 0x000fc60007ffe0ff */
[----:B------:R-:W5:Y:S01]  /*59e30*/  LDL.64 R68, [R26] ;  /* 0x000000001a447983 */ /* 0x000f620000100a00 */
[----:B------:R-:W-:-:S03]  /*59e40*/  IMAD.IADD R7, R8, 0x1, R79 ;  /* 0x0000000108077824 */ /* 0x000fc600078e024f */
[----:B------:R1:W5:Y:S01]  /*59e50*/  LDL.64 R54, [R8] ;  /* 0x0000000008367983 */ /* 0x0003620000100a00 */
[----:B------:R-:W-:-:S03]  /*59e60*/  IADD3 R10, PT, PT, R11, R79, RZ ;  /* 0x0000004f0b0a7210 */ /* 0x000fc60007ffe0ff */
[----:B------:R-:W5:Y:S01]  /*59e70*/  LDL.64 R52, [R11] ;  /* 0x000000000b347983 */ /* 0x000f620000100a00 */
[----:B------:R-:W-:-:S03]  /*59e80*/  IMAD.IADD R6, R7, 0x1, R79 ;  /* 0x0000000107067824 */ /* 0x000fc600078e024f */
[----:B------:R1:W5:Y:S01]  /*59e90*/  LDL.64 R50, [R7] ;  /* 0x0000000007327983 */ /* 0x0003620000100a00 */
[----:B------:R-:W-:-:S03]  /*59ea0*/  IADD3 R9, PT, PT, R10, R79, RZ ;  /* 0x0000004f0a097210 */ /* 0x000fc60007ffe0ff */
[----:B------:R-:W5:Y:S01]  /*59eb0*/  LDL.64 R48, [R10] ;  /* 0x000000000a307983 */ /* 0x000f620000100a00 */
[----:B0-----:R-:W-:-:S03]  /*59ec0*/  IMAD.IADD R0, R6, 0x1, R79 ;  /* 0x0000000106007824 */ /* 0x001fc600078e024f */
[----:B------:R-:W5:Y:S01]  /*59ed0*/  LDL.64 R42, [R6] ;  /* 0x00000000062a7983 */ /* 0x000f620000100a00 */
[----:B-1----:R-:W-:-:S03]  /*59ee0*/  IADD3 R8, PT, PT, R9, R79, RZ ;  /* 0x0000004f09087210 */ /* 0x002fc60007ffe0ff */
[----:B------:R-:W5:Y:S01]  /*59ef0*/  LDL.64 R40, [R9] ;  /* 0x0000000009287983 */ /* 0x000f620000100a00 */
[----:B------:R-:W-:-:S03]  /*59f00*/  IMAD.IADD R34, R0, 0x1, R79 ;  /* 0x0000000100227824 */ /* 0x000fc600078e024f */
[----:B------:R0:W5:Y:S01]  /*59f10*/  LDL.64 R38, [R0] ;  /* 0x0000000000267983 */ /* 0x0001620000100a00 */
[----:B------:R-:W-:-:S03]  /*59f20*/  IADD3 R7, PT, PT, R8, R79, RZ ;  /* 0x0000004f08077210 */ /* 0x000fc60007ffe0ff */
        /* <DEDUP_REMOVED lines=9> */
[----:B------:R-:W-:-:S05]  /*59fc0*/  IADD3 R44, PT, PT, R47, R79, RZ ;  /* 0x0000004f2f2c7210 */ /* 0x000fca0007ffe0ff */
[----:B------:R-:W5:Y:S01]  /*59fd0*/  LDL.64 R10, [R44] ;  /* 0x000000002c0a7983 */ /* 0x000f620000100a00 */
[----:B0-----:R-:W-:-:S05]  /*59fe0*/  IMAD.IADD R0, R44, 0x1, R79 ;  /* 0x000000012c007824 */ /* 0x001fca00078e024f */
[----:B------:R-:W5:Y:S01]  /*59ff0*/  LDL.64 R8, [R0] ;  /* 0x0000000000087983 */ /* 0x000f620000100a00 */
[----:B------:R-:W-:-:S06]  /*5a000*/  IADD3 R6, PT, PT, R0, R79, RZ ;  /* 0x0000004f00067210 */ /* 0x000fcc0007ffe0ff */
        /* <DEDUP_REMOVED lines=50> */
.L_x_4947:
[----:B------:R-:W-:Y:S05]  /*5a330*/  BSYNC.RECONVERGENT B2 ;  /* 0x0000000000027941 */ /* 0x000fea0003800200 */
.L_x_4946:
        /* <DEDUP_REMOVED lines=21> */
.L_x_4949:
[----:B------:R-:W-:Y:S05]  /*5a490*/  BSYNC.RECONVERGENT B2 ;  /* 0x0000000000027941 */ /* 0x000fea0003800200 */
.L_x_4948:
        /* <DEDUP_REMOVED lines=74> */
.L_x_4952:
[----:B------:R-:W-:Y:S05]  /*5a940*/  BSYNC.RECONVERGENT B1 ;  /* 0x0000000000017941 */ /* 0x000fea0003800200 */
.L_x_4951:
        /* <DEDUP_REMOVED lines=8> */
.L_x_4954:
[----:B------:R-:W-:Y:S05]  /*5a9d0*/  BSYNC.RECONVERGENT B2 ;  /* 0x0000000000027941 */ /* 0x000fea0003800200 */
.L_x_4953:
        /* <DEDUP_REMOVED lines=23> */
.L_x_4957:
        /* <DEDUP_REMOVED lines=12> */
.L_x_4956:
[----:B------:R-:W-:Y:S05]  /*5ac10*/  BSYNC.RECONVERGENT B1 ;  /* 0x0000000000017941 */ /* 0x000fea0003800200 */
.L_x_4955:
        /* <DEDUP_REMOVED lines=16> */
.L_x_4959:
[----:B------:R-:W-:Y:S05]  /*5ad20*/  BSYNC.RECONVERGENT B1 ;  /* 0x0000000000017941 */ /* 0x000fea0003800200 */
.L_x_4958:
[----:B------:R-:W-:Y:S02]  /*5ad30*/  FSEL R12, R6, RZ, P2 ;  /* 0x000000ff060c7208 */ /* 0x000fe40001000000 */
[----:B------:R-:W-:-:S06]  /*5ad40*/  FSEL R13, R7, 1.875, P2 ;  /* 0x3ff00000070d7808 */ /* 0x000fcc0001000000 */
[----:B------:R-:W-:-:S08]  /*5ad50*/  DMUL R12, R22, R12 ;  /* 0x0000000c160c7228 */ /* 0x000fd00000000000 */
[----:B------:R-:W-:Y:S01]  /*5ad60*/  DMUL R12, R12, R26 ;  /* 0x0000001a0c0c7228 */ /* 0x000fe20000000000 */
[----:B------:R-:W-:Y:S10]  /*5ad70*/  BRA `(.L_x_4939) ;  /* 0x0000001000087947 */ /* 0x000ff40003800000 */
.L_x_4950:
        /* <DEDUP_REMOVED lines=28> */
.L_x_4961:
[----:B------:R-:W-:Y:S05]  /*5af40*/  BSYNC.RECONVERGENT B2 ;  /* 0x0000000000027941 */ /* 0x000fea0003800200 */
.L_x_4960:
        /* <DEDUP_REMOVED lines=27> */
.L_x_4965:
[----:B------:R-:W-:Y:S05]  /*5b100*/  BSYNC.RECONVERGENT B5 ;  /* 0x0000000000057941 */ /* 0x000fea0003800200 */
.L_x_4964:
        /* <DEDUP_REMOVED lines=30> */
.L_x_4963:
        /* <DEDUP_REMOVED lines=77> */
.L_x_4967:
[----:B------:R-:W-:Y:S01]  /*5b7c0*/  MOV R4, 0x0 ;  /* 0x0000000000047802 */ /* 0x000fe20000000f00 */
[----:B------:R-:W-:Y:S01]  /*5b7d0*/  IMAD.MOV.U32 R5, RZ, RZ, 0x7ff00000 ;  /* 0x7ff00000ff057424 */ /* 0x000fe200078e00ff */
[----:B------:R-:W-:-:S05]  /*5b7e0*/  LOP3.LUT P0, RZ, R7, 0x7fffffff, RZ, 0xc0, !PT ;  /* 0x7fffffff07ff7812 */ /* 0x000fca000780c0ff */
[----:B------:R-:W-:-:S10]  /*5b7f0*/  DFMA R4, R6, R4, +INF ;  /* 0x7ff000000604742b */ /* 0x000fd40000000004 */
[----:B------:R-:W-:Y:S02]  /*5b800*/  FSEL R10, R4, RZ, P0 ;  /* 0x000000ff040a7208 */ /* 0x000fe40000000000 */
[----:B------:R-:W-:-:S07]  /*5b810*/  FSEL R11, R5, -QNAN , P0 ;  /* 0xfff00000050b7808 */ /* 0x000fce0000000000 */
.L_x_4966:
[----:B------:R-:W-:Y:S05]  /*5b820*/  BSYNC.RECONVERGENT B2 ;  /* 0x0000000000027941 */ /* 0x000fea0003800200 */
.L_x_4962:
        /* <DEDUP_REMOVED lines=25> */
.L_x_4969:
[----:B------:R-:W-:Y:S05]  /*5b9c0*/  BSYNC.RECONVERGENT B2 ;  /* 0x0000000000027941 */ /* 0x000fea0003800200 */
.L_x_4968:
        /* <DEDUP_REMOVED lines=59> */
.L_x_4971:
[----:B------:R-:W-:Y:S05]  /*5bd80*/  BSYNC.RECONVERGENT B1 ;  /* 0x0000000000017941 */ /* 0x000fea0003800200 */
.L_x_4970:
[----:B------:R-:W-:-:S11]  /*5bd90*/  DMUL R12, R12, R26 ;  /* 0x0000001a0c0c7228 */ /* 0x000fd60000000000 */
.L_x_4939:
[----:B------:R-:W-:Y:S05]  /*5bda0*/  BSYNC.RECONVERGENT B4 ;  /* 0x0000000000047941 */ /* 0x000fea0003800200 */
.L_x_4923:
[----:B------:R-:W-:-:S14]  /*5bdb0*/  DSETP.NEU.AND P0, PT, R12, RZ, PT ;  /* 0x000000ff0c00722a */ /* 0x000fdc0003f0d000 */
[----:B------:R-:W-:Y:S05]  /*5bdc0*/  @!P0 BRA `(.L_x_4587) ;  /* 0x000000e800108947 */ /* 0x000fea0003800000 */
[----:B------:R-:W-:Y:S01]  /*5bdd0*/  DADD R14, -R14, 1 ;  /* 0x3ff000000e0e7429 */ /* 0x000fe20000000100 */
[----:B------:R-:W-:Y:S01]  /*5bde0*/  MOV R4, 0x1 ;  /* 0x0000000100047802 */ /* 0x000fe20000000f00 */
[----:B0-----:R-:W-:Y:S01]  /*5bdf0*/  DADD R28, R2, 1 ;  /* 0x3ff00000021c7429 */ /* 0x001fe20000000000 */
[----:B------:R-:W-:Y:S01]  /*5be00*/  BSSY.RECONVERGENT B2, `(.L_x_4972) ;  /* 0x0000019000027945 */ /* 0x000fe20003800200 */
[----:B------:R-:W-:Y:S01]  /*5be10*/  IMAD.MOV.U32 R32, RZ, RZ, 0x0 ;  /* 0x00000000ff207424 */ /* 0x000fe200078e00ff */
[----:B------:R-:W-:-:S03]  /*5be20*/  MOV R33, 0x3ff00000 ;  /* 0x3ff0000000217802 */ /* 0x000fc60000000f00 */
[----:B------:R-:W-:-:S04]  /*5be30*/  DADD R30, R2, R14 ;  /* 0x00000000021e7229 */ /* 0x000fc8000000000e */
[----:B------:R-:W-:-:S04]  /*5be40*/  FSETP.GEU.AND P1, PT, |R29|, 6.5827683646048100446e-37, PT ;  /* 0x036000001d00780b */ /* 0x000fc80003f2e200 */
[----:B------:R-:W-:-:S08]  /*5be50*/  DADD R30, R30, 1 ;  /* 0x3ff000001e1e7429 */ /* 0x000fd00000000000 */
[----:B------:R-:W-:-:S06]  /*5be60*/  DMUL R26, R2, R30 ;  /* 0x0000001e021a7228 */ /* 0x000fcc0000000000 */
        /* <DEDUP_REMOVED lines=18> */
.L_x_4973:
[----:B------:R-:W-:Y:S05]  /*5bf90*/  BSYNC.RECONVERGENT B2 ;  /* 0x0000000000027941 */ /* 0x000fea0003800200 */
.L_x_4972:
[----:B------:R-:W-:Y:S01]  /*5bfa0*/  BSSY.RECONVERGENT B4, `(.L_x_4974) ;  /* 0x0000055000047945 */ /* 0x000fe20003800200 */
[----:B------:R-:W-:Y:S01]  /*5bfb0*/  IMAD.MOV.U32 R24, RZ, RZ, R4 ;  /* 0x000000ffff187224 */ /* 0x000fe200078e0004 */
[----:B------:R-:W-:Y:S01]  /*5bfc0*/  MOV R25, R5 ;  /* 0x0000000500197202 */ /* 0x000fe20000000f00 */
[----:B------:R-:W-:Y:S01]  /*5bfd0*/  IMAD.MOV.U32 R48, RZ, RZ, RZ ;  /* 0x000000ffff307224 */ /* 0x000fe200078e00ff */
[----:B------:R-:W-:-:S07]  /*5bfe0*/  CS2R R22, SRZ ;  /* 0x0000000000167805 */ /* 0x000fce000001ff00 */
.L_x_4981:
[----:B------:R-:W-:Y:S01]  /*5bff0*/  DADD R22, R22, 1 ;  /* 0x3ff0000016167429 */ /* 0x000fe20000000000 */
[----:B------:R-:W-:Y:S01]  /*5c000*/  BSSY.RECONVERGENT B2, `(.L_x_4975) ;  /* 0x000003d000027945 */ /* 0x000fe20003800200 */
[----:B------:R-:W-:Y:S01]  /*5c010*/  DADD R14, R14, 1 ;  /* 0x3ff000000e0e7429 */ /* 0x000fe20000000000 */
[----:B------:R-:W-:Y:S01]  /*5c020*/  PLOP3.LUT P0, PT, PT, PT, PT, 0x80, 0x8 ;  /* 0x000000000008781c */ /* 0x000fe20003f0f070 */
[----:B------:R-:W-:-:S06]  /*5c030*/  DADD R30, R30, 2 ;  /* 0x400000001e1e7429 */ /* 0x000fcc0000000000 */
[----:B------:R-:W-:-:S08]  /*5c040*/  DMUL R4, R22, R14 ;  /* 0x0000000e16047228 */ /* 0x000fd00000000000 */
[C---:B------:R-:W-:Y:S02]  /*5c050*/  DMUL R20, R4.reuse, R2 ;  /* 0x0000000204147228 */ /* 0x040fe40000000000 */
[----:B------:R-:W-:-:S06]  /*5c060*/  DMUL R4, R4, R32 ;  /* 0x0000002004047228 */ /* 0x000fcc0000000000 */
[-C--:B------:R-:W-:Y:S02]  /*5c070*/  DFMA R20, R26, R30.reuse, -R20 ;  /* 0x0000001e1a14722b */ /* 0x080fe40000000814 */
[----:B------:R-:W-:-:S06]  /*5c080*/  DFMA R18, R28, R30, -R4 ;  /* 0x0000001e1c12722b */ /* 0x000fcc0000000804 */
[----:B------:R-:W-:-:S14]  /*5c090*/  DSETP.NEU.AND P1, PT, R20, RZ, PT ;  /* 0x000000ff1400722a */ /* 0x000fdc0003f2d000 */
        /* <DEDUP_REMOVED lines=24> */
.L_x_4978:
[----:B------:R-:W-:Y:S05]  /*5c220*/  BSYNC.RECONVERGENT B5 ;  /* 0x0000000000057941 */ /* 0x000fea0003800200 */
.L_x_4977:
[----:B------:R-:W0:Y:S01]  /*5c230*/  MUFU.RCP64H R5, R3 ;  /* 0x0000000300057308 */ /* 0x000e220000001800 */
[----:B------:R-:W-:Y:S01]  /*5c240*/  IMAD.MOV.U32 R4, RZ, RZ, 0x1 ;  /* 0x00000001ff047424 */ /* 0x000fe200078e00ff */
[----:B------:R-:W-:Y:S01]  /*5c250*/  DADD R10, R24, -R2 ;  /* 0x00000000180a7229 */ /* 0x000fe20000000802 */
[----:B------:R-:W-:Y:S09]  /*5c260*/  BSSY.RECONVERGENT B5, `(.L_x_4979) ;  /* 0x0000013000057945 */ /* 0x000ff20003800200 */
[----:B------:R-:W-:Y:S01]  /*5c270*/  FSETP.GEU.AND P1, PT, |R11|, 6.5827683646048100446e-37, PT ;  /* 0x036000000b00780b */ /* 0x000fe20003f2e200 */
        /* <DEDUP_REMOVED lines=17> */
.L_x_4980:
[----:B------:R-:W-:Y:S05]  /*5c390*/  BSYNC.RECONVERGENT B5 ;  /* 0x0000000000057941 */ /* 0x000fea0003800200 */
.L_x_4979:
[----:B------:R-:W-:Y:S01]  /*5c3a0*/  DSETP.GTU.AND P0, PT, |R4|, 1.1102230246251565404e-16, PT ;  /* 0x3ca000000400742a */ /* 0x000fe20003f0c200 */
[----:B------:R-:W-:Y:S01]  /*5c3b0*/  MOV R24, R2 ;  /* 0x0000000200187202 */ /* 0x000fe20000000f00 */
[----:B------:R-:W-:-:S12]  /*5c3c0*/  IMAD.MOV.U32 R25, RZ, RZ, R3 ;  /* 0x000000ffff197224 */ /* 0x000fd800078e0003 */
.L_x_4976:
[----:B------:R-:W-:Y:S05]  /*5c3d0*/  BSYNC.RECONVERGENT B2 ;  /* 0x0000000000027941 */ /* 0x000fea0003800200 */
.L_x_4975:
[----:B------:R-:W-:Y:S01]  /*5c3e0*/  DSETP.GT.AND P1, PT, |R18|, 4.50359962737049600000e+15, PT ;  /* 0x433000001200742a */ /* 0x000fe20003f24200 */
[----:B------:R-:W-:-:S13]  /*5c3f0*/  IADD3 R0, PT, PT, R48, 0x1, RZ ;  /* 0x0000000130007810 */ /* 0x000fda0007ffe0ff */
[----:B------:R-:W-:Y:S02]  /*5c400*/  @P1 DMUL R28, R28, 2.2204460492503130808e-16 ;  /* 0x3cb000001c1c1828 */ /* 0x000fe40000000000 */
[----:B------:R-:W-:Y:S02]  /*5c410*/  @P1 DMUL R26, R26, 2.2204460492503130808e-16 ;  /* 0x3cb000001a1a1828 */ /* 0x000fe40000000000 */
[----:B------:R-:W-:Y:S02]  /*5c420*/  @P1 DMUL R20, R20, 2.2204460492503130808e-16 ;  /* 0x3cb0000014141828 */ /* 0x000fe40000000000 */
[----:B------:R-:W-:Y:S01]  /*5c430*/  @P1 DMUL R18, R18, 2.2204460492503130808e-16 ;  /* 0x3cb0000012121828 */ /* 0x000fe20000000000 */
[----:B------:R-:W-:Y:S01]  /*5c440*/  ISETP.LT.U32.AND P1, PT, R48, 0x7cf, PT ;  /* 0x000007cf3000780c */ /* 0x000fe20003f21070 */
[----:B------:R-:W-:Y:S02]  /*5c450*/  IMAD.MOV.U32 R48, RZ, RZ, R0 ;  /* 0x000000ffff307224 */ /* 0x000fe400078e0000 */
[----:B------:R-:W-:Y:S01]  /*5c460*/  MOV R32, R28 ;  /* 0x0000001c00207202 */ /* 0x000fe20000000f00 */
[----:B------:R-:W-:Y:S01]  /*5c470*/  IMAD.MOV.U32 R33, RZ, RZ, R29 ;  /* 0x000000ffff217224 */ /* 0x000fe200078e001d */
[----:B------:R-:W-:Y:S01]  /*5c480*/  MOV R2, R26 ;  /* 0x0000001a00027202 */ /* 0x000fe20000000f00 */
[----:B------:R-:W-:Y:S01]  /*5c490*/  IMAD.MOV.U32 R3, RZ, RZ, R27 ;  /* 0x000000ffff037224 */ /* 0x000fe200078e001b */
[----:B------:R-:W-:Y:S01]  /*5c4a0*/  MOV R26, R20 ;  /* 0x00000014001a7202 */ /* 0x000fe20000000f00 */
[----:B------:R-:W-:Y:S01]  /*5c4b0*/  IMAD.MOV.U32 R27, RZ, RZ, R21 ;  /* 0x000000ffff1b7224 */ /* 0x000fe200078e0015 */
[----:B------:R-:W-:Y:S01]  /*5c4c0*/  MOV R28, R18 ;  /* 0x00000012001c7202 */ /* 0x000fe20000000f00 */
[----:B------:R-:W-:-:S03]  /*5c4d0*/  IMAD.MOV.U32 R29, RZ, RZ, R19 ;  /* 0x000000ffff1d7224 */ /* 0x000fc600078e0013 */
[----:B------:R-:W-:Y:S05]  /*5c4e0*/  @P0 BRA P1, `(.L_x_4981) ;  /* 0xfffffff800c00947 */ /* 0x000fea000083ffff */
[----:B------:R-:W-:Y:S05]  /*5c4f0*/  BSYNC.RECONVERGENT B4 ;  /* 0x0000000000047941 */ /* 0x000fea0003800200 */
.L_x_4974:
[----:B------:R-:W-:Y:S01]  /*5c500*/  DMUL R24, R24, R12 ;  /* 0x0000000c18187228 */ /* 0x000fe20000000000 */
[----:B------:R-:W-:Y:S10]  /*5c510*/  BRA `(.L_x_4587) ;  /* 0x000000e0003c7947 */ /* 0x000ff40003800000 */
.L_x_4865:
[----:B------:R-:W-:-:S14]  /*5c520*/  DSETP.GTU.AND P0, PT, R2, 0.5, PT ;  /* 0x3fe000000200742a */ /* 0x000fdc0003f0c000 */
[----:B------:R-:W-:Y:S05]  /*5c530*/  @P0 BRA `(.L_x_4982) ;  /* 0x0000007000f80947 */ /* 0x000fea0003800000 */
[----:B------:R-:W-:Y:S01]  /*5c540*/  ISETP.GT.AND P1, PT, R3, 0xfffff, PT ;  /* 0x000fffff0300780c */ /* 0x000fe20003f24270 */
[--C-:B------:R-:W-:Y:S01]  /*5c550*/  IMAD.MOV.U32 R5, RZ, RZ, R3.reuse ;  /* 0x000000ffff057224 */ /* 0x100fe200078e0003 */
[-C--:B------:R-:W-:Y:S01]  /*5c560*/  MOV R4, R2.reuse ;  /* 0x0000000200047202 */ /* 0x080fe20000000f00 */
[----:B------:R-:W-:Y:S01]  /*5c570*/  BSSY.RECONVERGENT B1, `(.L_x_4983) ;  /* 0x0000054000017945 */ /* 0x000fe20003800200 */
[----:B------:R-:W-:Y:S01]  /*5c580*/  MOV R23, R3 ;  /* 0x0000000300177202 */ /* 0x000fe20000000f00 */
[----:B------:R-:W-:Y:S01]  /*5c590*/  IMAD.MOV.U32 R22, RZ, RZ, R3 ;  /* 0x000000ffff167224 */ /* 0x000fe200078e0003 */
[-C--:B------:R-:W-:Y:S02]  /*5c5a0*/  MOV R6, R2.reuse ;  /* 0x0000000200067202 */ /* 0x080fe40000000f00 */
[----:B------:R-:W-:-:S05]  /*5c5b0*/  MOV R30, R2 ;  /* 0x00000002001e7202 */ /* 0x000fca0000000f00 */
[----:B------:R-:W-:-:S10]  /*5c5c0*/  @!P1 DMUL R4, R2, 1.80143985094819840000e+16 ;  /* 0x4350000002049828 */ /* 0x000fd40000000000 */
[----:B------:R-:W-:Y:S01]  /*5c5d0*/  @!P1 IMAD.MOV.U32 R23, RZ, RZ, R5 ;  /* 0x000000ffff179224 */ /* 0x000fe200078e0005 */
[----:B------:R-:W-:-:S04]  /*5c5e0*/  @!P1 MOV R6, R4 ;  /* 0x0000000400069202 */ /* 0x000fc80000000f00 */
[----:B------:R-:W-:-:S04]  /*5c5f0*/  IADD3 R0, PT, PT, R23, -0x1, RZ ;  /* 0xffffffff17007810 */ /* 0x000fc80007ffe0ff */
[----:B------:R-:W-:Y:S01]  /*5c600*/  ISETP.GT.U32.AND P0, PT, R0, 0x7feffffe, PT ;  /* 0x7feffffe0000780c */ /* 0x000fe20003f04070 */
[----:B------:R-:W-:Y:S02]  /*5c610*/  IMAD.MOV.U32 R0, RZ, RZ, -0x3ff ;  /* 0xfffffc01ff007424 */ /* 0x000fe400078e00ff */
[----:B------:R-:W-:-:S10]  /*5c620*/  @!P1 IMAD.MOV.U32 R0, RZ, RZ, -0x435 ;  /* 0xfffffbcbff009424 */ /* 0x000fd400078e00ff */
        /* <DEDUP_REMOVED lines=12> */
[----:B------:R-:W-:Y:S01]  /*5c6f0*/  UMOV UR7, 0x43300000 ;  /* 0x4330000000077882 */ /* 0x000fe20000000000 */
        /* <DEDUP_REMOVED lines=53> */
.L_x_4984:
[----:B------:R-:W-:Y:S01]  /*5ca50*/  IMAD.MOV.U32 R6, RZ, RZ, 0x0 ;  /* 0x00000000ff067424 */ /* 0x000fe200078e00ff */
[----:B------:R-:W-:Y:S02]  /*5ca60*/  MOV R7, 0x7ff00000 ;  /* 0x7ff0000000077802 */ /* 0x000fe40000000f00 */
[----:B------:R-:W-:-:S04]  /*5ca70*/  LOP3.LUT P0, RZ, R5, 0x7fffffff, RZ, 0xc0, !PT ;  /* 0x7fffffff05ff7812 */ /* 0x000fc8000780c0ff */
[----:B------:R-:W-:-:S10]  /*5ca80*/  DFMA R6, R4, R6, +INF ;  /* 0x7ff000000406742b */ /* 0x000fd40000000006 */
[----:B------:R-:W-:Y:S02]  /*5ca90*/  FSEL R8, R6, RZ, P0 ;  /* 0x000000ff06087208 */ /* 0x000fe40000000000 */
[----:B------:R-:W-:-:S07]  /*5caa0*/  FSEL R9, R7, -QNAN , P0 ;  /* 0xfff0000007097808 */ /* 0x000fce0000000000 */
.L_x_4985:
[----:B------:R-:W-:Y:S05]  /*5cab0*/  BSYNC.RECONVERGENT B1 ;  /* 0x0000000000017941 */ /* 0x000fea0003800200 */
.L_x_4983:
[----:B------:R-:W1:Y:S01]  /*5cac0*/  MUFU.RCP64H R5, R9 ;  /* 0x0000000900057308 */ /* 0x000e620000001800 */
[----:B------:R-:W-:Y:S01]  /*5cad0*/  IMAD.MOV.U32 R4, RZ, RZ, 0x1 ;  /* 0x00000001ff047424 */ /* 0x000fe200078e00ff */
[----:B------:R-:W-:Y:S01]  /*5cae0*/  UMOV UR4, 0x9999999a ;  /* 0x9999999a00047882 */ /* 0x000fe20000000000 */
[----:B------:R-:W-:Y:S01]  /*5caf0*/  UMOV UR5, 0x3fd99999 ;  /* 0x3fd9999900057882 */ /* 0x000fe20000000000 */
[----:B------:R-:W-:Y:S03]  /*5cb00*/  BSSY.RECONVERGENT B2, `(.L_x_4986) ;  /* 0x0000010000027945 */ /* 0x000fe60003800200 */
[----:B-1----:R-:W-:-:S08]  /*5cb10*/  DFMA R6, R4, -R8, 1 ;  /* 0x3ff000000406742b */ /* 0x002fd00000000808 */
[----:B------:R-:W-:-:S08]  /*5cb20*/  DFMA R6, R6, R6, R6 ;  /* 0x000000060606722b */ /* 0x000fd00000000006 */
[----:B------:R-:W-:-:S08]  /*5cb30*/  DFMA R6, R4, R6, R4 ;  /* 0x000000060406722b */ /* 0x000fd00000000004 */
[----:B------:R-:W-:-:S08]  /*5cb40*/  DFMA R4, R6, -R8, 1 ;  /* 0x3ff000000604742b */ /* 0x000fd00000000808 */
[----:B------:R-:W-:-:S08]  /*5cb50*/  DFMA R4, R6, R4, R6 ;  /* 0x000000040604722b */ /* 0x000fd00000000006 */
[----:B------:R-:W-:-:S08]  /*5cb60*/  DMUL R6, R4, -UR4 ;  /* 0x8000000404067c28 */ /* 0x000fd00008000000 */
[----:B------:R-:W-:-:S08]  /*5cb70*/  DFMA R10, R6, -R8, -UR4 ;  /* 0x80000004060a7e2b */ /* 0x000fd00008000808 */
[----:B------:R-:W-:-:S10]  /*5cb80*/  DFMA R4, R4, R10, R6 ;  /* 0x0000000a0404722b */ /* 0x000fd40000000006 */
[----:B------:R-:W-:-:S05]  /*5cb90*/  FFMA R0, RZ, R9, R5 ;  /* 0x00000009ff007223 */ /* 0x000fca0000000005 */
[----:B------:R-:W-:-:S13]  /*5cba0*/  FSETP.GT.AND P0, PT, |R0|, 1.469367938527859385e-39, PT ;  /* 0x001000000000780b */ /* 0x000fda0003f04200 */
[----:B------:R-:W-:Y:S05]  /*5cbb0*/  @P0 BRA `(.L_x_4987) ;  /* 0x0000000000100947 */ /* 0x000fea0003800000 */
[----:B------:R-:W-:Y:S01]  /*5cbc0*/  MOV R4, 0x9999999a ;  /* 0x9999999a00047802 */ /* 0x000fe20000000f00 */
[----:B------:R-:W-:Y:S01]  /*5cbd0*/  IMAD.MOV.U32 R5, RZ, RZ, -0x40266667 ;  /* 0xbfd99999ff057424 */ /* 0x000fe200078e00ff */
[----:B------:R-:W-:-:S07]  /*5cbe0*/  MOV R0, 0x5cc00 ;  /* 0x0005cc0000007802 */ /* 0x000fce0000000f00 */
[----:B0-----:R-:W-:Y:S05]  /*5cbf0*/  CALL.REL.NOINC `($__internal_15_$__cuda_sm20_div_rn_f64_full) ;  /* 0x000000dc00407944 */ /* 0x001fea0003c00000 */
.L_x_4987:
[----:B------:R-:W-:Y:S05]  /*5cc00*/  BSYNC.RECONVERGENT B2 ;  /* 0x0000000000027941 */ /* 0x000fea0003800200 */
.L_x_4986:
[----:B------:R-:W-:-:S14]  /*5cc10*/  DSETP.GEU.AND P0, PT, R4, R14, PT ;  /* 0x0000000e0400722a */ /* 0x000fdc0003f0e000 */
[----:B------:R-:W-:Y:S05]  /*5cc20*/  @!P0 BRA `(.L_x_4988) ;  /* 0x0000002800188947 */ /* 0x000fea0003800000 */
[----:B------:R-:W-:Y:S01]  /*5cc30*/  BSSY.RECONVERGENT B2, `(.L_x_4989) ;  /* 0x000003b000027945 */ /* 0x000fe20003800200 */
[----:B------:R-:W-:Y:S01]  /*5cc40*/  MOV R23, 0x1 ;  /* 0x0000000100177802 */ /* 0x000fe20000000f00 */
[----:B------:R-:W-:Y:S01]  /*5cc50*/  IMAD.MOV.U32 R18, RZ, RZ, 0x0 ;  /* 0x00000000ff127424 */ /* 0x000fe200078e00ff */
[----:B------:R-:W-:Y:S02]  /*5cc60*/  MOV R19, 0x3ff00000 ;  /* 0x3ff0000000137802 */ /* 0x000fe40000000f00 */
[----:B------:R-:W-:-:S07]  /*5cc70*/  CS2R R24, SRZ ;  /* 0x0000000000187805 */ /* 0x000fce000001ff00 */
.L_x_4994:
[----:B------:R-:W1:Y:S01]  /*5cc80*/  I2F.F64.U32 R20, R23 ;  /* 0x0000001700147312 */ /* 0x000e620000201800 */
[----:B------:R-:W-:Y:S01]  /*5cc90*/  IMAD.MOV.U32 R4, RZ, RZ, 0x1 ;  /* 0x00000001ff047424 */ /* 0x000fe200078e00ff */
[----:B------:R-:W-:Y:S06]  /*5cca0*/  BSSY.RECONVERGENT B4, `(.L_x_4990) ;  /* 0x0000015000047945 */ /* 0x000fec0003800200 */
[----:B-1----:R-:W1:Y:S02]  /*5ccb0*/  MUFU.RCP64H R5, R21 ;  /* 0x0000001500057308 */ /* 0x002e640000001800 */
[----:B-1----:R-:W-:-:S08]  /*5ccc0*/  DFMA R6, -R20, R4, 1 ;  /* 0x3ff000001406742b */ /* 0x002fd00000000104 */
[----:B------:R-:W-:-:S08]  /*5ccd0*/  DFMA R6, R6, R6, R6 ;  /* 0x000000060606722b */ /* 0x000fd00000000006 */
[----:B------:R-:W-:-:S08]  /*5cce0*/  DFMA R6, R4, R6, R4 ;  /* 0x000000060406722b */ /* 0x000fd00000000004 */
[----:B------:R-:W-:-:S08]  /*5ccf0*/  DFMA R4, -R20, R6, 1 ;  /* 0x3ff000001404742b */ /* 0x000fd00000000106 */
[----:B------:R-:W-:-:S08]  /*5cd00*/  DFMA R4, R6, R4, R6 ;  /* 0x000000040604722b */ /* 0x000fd00000000006 */
[----:B------:R-:W-:-:S08]  /*5cd10*/  DMUL R6, R2, -R4 ;  /* 0x8000000402067228 */ /* 0x000fd00000000000 */
[----:B------:R-:W-:-:S08]  /*5cd20*/  DFMA R8, -R20, R6, -R2 ;  /* 0x000000061408722b */ /* 0x000fd00000000902 */
[----:B------:R-:W-:Y:S02]  /*5cd30*/  DFMA R4, R4, R8, R6 ;  /* 0x000000080404722b */ /* 0x000fe40000000006 */
[----:B------:R-:W-:-:S08]  /*5cd40*/  DADD R6, -RZ, -R2 ;  /* 0x00000000ff067229 */ /* 0x000fd00000000902 */
[----:B------:R-:W-:Y:S02]  /*5cd50*/  FFMA R0, RZ, R21, R5 ;  /* 0x00000015ff007223 */ /* 0x000fe40000000005 */
[----:B------:R-:W-:-:S03]  /*5cd60*/  FSETP.GEU.AND P1, PT, |R7|, 6.5827683646048100446e-37, PT ;  /* 0x036000000700780b */ /* 0x000fc60003f2e200 */
        /* <DEDUP_REMOVED lines=8> */
.L_x_4991:
[----:B------:R-:W-:Y:S05]  /*5cdf0*/  BSYNC.RECONVERGENT B4 ;  /* 0x0000000000047941 */ /* 0x000fea0003800200 */
.L_x_4990:
[----:B------:R-:W-:Y:S01]  /*5ce00*/  DADD R20, R14, R20 ;  /* 0x000000000e147229 */ /* 0x000fe20000000014 */
[----:B------:R-:W-:Y:S01]  /*5ce10*/  MOV R6, 0x1 ;  /* 0x0000000100067802 */ /* 0x000fe20000000f00 */
[----:B------:R-:W-:Y:S01]  /*5ce20*/  DMUL R18, R4, R18 ;  /* 0x0000001204127228 */ /* 0x000fe20000000000 */
[----:B------:R-:W-:Y:S03]  /*5ce30*/  BSSY.RECONVERGENT B4, `(.L_x_4992) ;  /* 0x0000014000047945 */ /* 0x000fe60003800200 */
[----:B------:R-:W1:Y:S06]  /*5ce40*/  MUFU.RCP64H R7, R21 ;  /* 0x0000001500077308 */ /* 0x000e6c0000001800 */
        /* <DEDUP_REMOVED lines=17> */
[----:B0-----:R-:W-:Y:S05]  /*5cf60*/  CALL.REL.NOINC `($__internal_15_$__cuda_sm20_div_rn_f64_full) ;  /* 0x000000d800647944 */ /* 0x001fea0003c00000 */
.L_x_4993:
[----:B------:R-:W-:Y:S05]  /*5cf70*/  BSYNC.RECONVERGENT B4 ;  /* 0x0000000000047941 */ /* 0x000fea0003800200 */
.L_x_4992:
[----:B------:R-:W-:Y:S01]  /*5cf80*/  DADD R24, R4, R24 ;  /* 0x0000000004187229 */ /* 0x000fe20000000018 */
[C---:B------:R-:W-:Y:S01]  /*5cf90*/  ISETP.GE.U32.AND P0, PT, R23.reuse, 0x7cf, PT ;  /* 0x000007cf1700780c */ /* 0x040fe20003f06070 */
[----:B------:R-:W-:-:S06]  /*5cfa0*/  VIADD R23, R23, 0x1 ;  /* 0x0000000117177836 */ /* 0x000fcc0000000000 */
[----:B------:R-:W-:-:S08]  /*5cfb0*/  DMUL R6, |R24|, 1.1102230246251565404e-16 ;  /* 0x3ca0000018067828 */ /* 0x000fd00000000200 */
[----:B------:R-:W-:-:S14]  /*5cfc0*/  DSETP.GTU.AND P1, PT, |R4|, R6, PT ;  /* 0x000000060400722a */ /* 0x000fdc0003f2c200 */
[----:B------:R-:W-:Y:S05]  /*5cfd0*/  @!P0 BRA P1, `(.L_x_4994) ;  /* 0xfffffffc00288947 */ /* 0x000fea000083ffff */
[----:B------:R-:W-:Y:S05]  /*5cfe0*/  BSYNC.RECONVERGENT B2 ;  /* 0x0000000000027941 */ /* 0x000fea0003800200 */
.L_x_4989:
[----:B------:R-:W-:Y:S01]  /*5cff0*/  ISETP.GT.AND P0, PT, R22, 0xfffff, PT ;  /* 0x000fffff1600780c */ /* 0x000fe20003f04270 */
[----:B------:R-:W-:Y:S01]  /*5d000*/  BSSY.RECONVERGENT B1, `(.L_x_4995) ;  /* 0x000004f000017945 */ /* 0x000fe20003800200 */
[----:B------:R-:W-:-:S11]  /*5d010*/  MOV R19, 0xfffffc01 ;  /* 0xfffffc0100137802 */ /* 0x000fd60000000f00 */
        /* <DEDUP_REMOVED lines=34> */
[----:B------:R-:W-:Y:S02]  /*5d240*/  DMUL R8, R4, R4 ;  /* 0x0000000404087228 */ /* 0x000fe40000000000 */
[----:B------:R-:W-:-:S06]  /*5d250*/  DFMA R20, R18, UR6, R4 ;  /* 0x0000000612147c2b */ /* 0x000fcc0008000004 */
        /* <DEDUP_REMOVED lines=11> */
[----:B------:R-:W-:-:S05]  /*5d310*/  DFMA R10, R30, -R4, R10 ;  /* 0x800000041e0a722b */ /* 0x000fca000000000a */
        /* <DEDUP_REMOVED lines=23> */
.L_x_4996:
[----:B------:R-:W-:Y:S01]  /*5d490*/  MOV R4, 0x0 ;  /* 0x0000000000047802 */ /* 0x000fe20000000f00 */
[----:B------:R-:W-:Y:S01]  /*5d4a0*/  IMAD.MOV.U32 R5, RZ, RZ, 0x7ff00000 ;  /* 0x7ff00000ff057424 */ /* 0x000fe200078e00ff */
[----:B------:R-:W-:-:S05]  /*5d4b0*/  LOP3.LUT P0, RZ, R3, 0x7fffffff, RZ, 0xc0, !PT ;  /* 0x7fffffff03ff7812 */ /* 0x000fca000780c0ff */
[----:B------:R-:W-:-:S10]  /*5d4c0*/  DFMA R4, R2, R4, +INF ;  /* 0x7ff000000204742b */ /* 0x000fd40000000004 */
[----:B------:R-:W-:Y:S02]  /*5d4d0*/  FSEL R22, R4, RZ, P0 ;  /* 0x000000ff04167208 */ /* 0x000fe40000000000 */
[----:B------:R-:W-:-:S07]  /*5d4e0*/  FSEL R23, R5, -QNAN , P0 ;  /* 0xfff0000005177808 */ /* 0x000fce0000000000 */
.L_x_4997:
[----:B------:R-:W-:Y:S05]  /*5d4f0*/  BSYNC.RECONVERGENT B1 ;  /* 0x0000000000017941 */ /* 0x000fea0003800200 */
.L_x_4995:
[C---:B------:R-:W-:Y:S01]  /*5d500*/  DADD R2, R14.reuse, 1 ;  /* 0x3ff000000e027429 */ /* 0x040fe20000000000 */
[----:B------:R-:W-:Y:S01]  /*5d510*/  BSSY.RECONVERGENT B5, `(.L_x_4998) ;  /* 0x00000b7000057945 */ /* 0x000fe20003800200 */
[----:B------:R-:W-:-:S06]  /*5d520*/  DMUL R22, R14, R22 ;  /* 0x000000160e167228 */ /* 0x000fcc0000000000 */
[----:B------:R-:W-:-:S14]  /*5d530*/  DSETP.NAN.AND P0, PT, R2, R2, PT ;  /* 0x000000020200722a */ /* 0x000fdc0003f08000 */
[----:B------:R-:W-:Y:S05]  /*5d540*/  @P0 BRA `(.L_x_4999) ;  /* 0x0000000800c80947 */ /* 0x000fea0003800000 */
[----:B------:R-:W-:Y:S01]  /*5d550*/  DADD R20, -RZ, |R2| ;  /* 0x00000000ff147229 */ /* 0x000fe20000000502 */
[----:B------:R-:W-:Y:S01]  /*5d560*/  BSSY.RECONVERGENT B4, `(.L_x_5000) ;  /* 0x0000005000047945 */ /* 0x000fe20003800200 */
[----:B------:R-:W-:-:S08]  /*5d570*/  MOV R26, 0x5d5b0 ;  /* 0x0005d5b0001a7802 */ /* 0x000fd00000000f00 */
[----:B------:R-:W-:Y:S01]  /*5d580*/  MOV R18, R20 ;  /* 0x0000001400127202 */ /* 0x000fe20000000f00 */
[----:B------:R-:W-:-:S07]  /*5d590*/  IMAD.MOV.U32 R19, RZ, RZ, R21 ;  /* 0x000000ffff137224 */ /* 0x000fce00078e0015 */
[----:B0-----:R-:W-:Y:S05]  /*5d5a0*/  CALL.REL.NOINC `($_ZN2at6native18elementwise_kernelILi128ELi4EZNS0_15gpu_kernel_implIN48_GLOBAL__N__08322988_15_IGammaKernel_cu_cb51a28d10CalcIgammaIdEEEEvRNS_18TensorIteratorBaseERKT_EUliE_EEviT1_$__internal_lgamma_pos) ;  /* 0x000000e400e07944 */ /* 0x001fea0003c00000 */
[----:B------:R-:W-:Y:S05]  /*5d5b0*/  BSYNC.RECONVERGENT B4 ;  /* 0x0000000000047941 */ /* 0x000fea0003800200 */
.L_x_5000:
        /* <DEDUP_REMOVED lines=74> */
[----:B------:R-:W-:Y:S01]  /*5da60*/  MOV R4, 0x54442d18 ;  /* 0x54442d1800047802 */ /* 0x000fe20000000f00 */
[----:B------:R-:W-:Y:S01]  /*5da70*/  IMAD.MOV.U32 R5, RZ, RZ, 0x400921fb ;  /* 0x400921fbff057424 */ /* 0x000fe200078e00ff */
[----:B------:R-:W-:-:S07]  /*5da80*/  MOV R0, 0x5daa0 ;  /* 0x0005daa000007802 */ /* 0x000fce0000000f00 */
[----:B------:R-:W-:Y:S05]  /*5da90*/  CALL.REL.NOINC `($__internal_15_$__cuda_sm20_div_rn_f64_full) ;  /* 0x000000cc00987944 */ /* 0x000fea0003c00000 */
.L_x_5005:
[----:B------:R-:W-:Y:S05]  /*5daa0*/  BSYNC.RECONVERGENT B4 ;  /* 0x0000000000047941 */ /* 0x000fea0003800200 */
.L_x_5004:
[----:B------:R-:W-:Y:S01]  /*5dab0*/  MOV R20, R4 ;  /* 0x0000000400147202 */ /* 0x000fe20000000f00 */
[----:B------:R-:W-:-:S07]  /*5dac0*/  IMAD.MOV.U32 R21, RZ, RZ, R5 ;  /* 0x000000ffff157224 */ /* 0x000fce00078e0005 */
.L_x_5003:
[----:B------:R-:W-:Y:S05]  /*5dad0*/  BSYNC.RECONVERGENT B2 ;  /* 0x0000000000027941 */ /* 0x000fea0003800200 */
.L_x_5002:
        /* <DEDUP_REMOVED lines=76> */
.L_x_5007:
[----:B------:R-:W-:Y:S01]  /*5dfa0*/  MOV R2, 0x0 ;  /* 0x0000000000027802 */ /* 0x000fe20000000f00 */
[----:B------:R-:W-:Y:S01]  /*5dfb0*/  IMAD.MOV.U32 R3, RZ, RZ, 0x7ff00000 ;  /* 0x7ff00000ff037424 */ /* 0x000fe200078e00ff */
[----:B------:R-:W-:-:S05]  /*5dfc0*/  LOP3.LUT P0, RZ, R21, 0x7fffffff, RZ, 0xc0, !PT ;  /* 0x7fffffff15ff7812 */ /* 0x000fca000780c0ff */
[----:B------:R-:W-:-:S10]  /*5dfd0*/  DFMA R2, R20, R2, +INF ;  /* 0x7ff000001402742b */ /* 0x000fd40000000002 */
[----:B------:R-:W-:Y:S02]  /*5dfe0*/  FSEL R2, R2, RZ, P0 ;  /* 0x000000ff02027208 */ /* 0x000fe40000000000 */
[----:B------:R-:W-:-:S07]  /*5dff0*/  FSEL R3, R3, -QNAN , P0 ;  /* 0xfff0000003037808 */ /* 0x000fce0000000000 */
.L_x_5008:
[----:B------:R-:W-:Y:S05]  /*5e000*/  BSYNC.RECONVERGENT B1 ;  /* 0x0000000000017941 */ /* 0x000fea0003800200 */
.L_x_5006:
[--C-:B------:R-:W-:Y:S01]  /*5e010*/  DADD R18, -R18, R2.reuse ;  /* 0x0000000012127229 */ /* 0x100fe20000000102 */
[----:B------:R-:W-:Y:S01]  /*5e020*/  ISETP.GE.AND P0, PT, R26, 0x3c000000, PT ;  /* 0x3c0000001a00780c */ /* 0x000fe20003f06270 */
[----:B------:R-:W-:-:S10]  /*5e030*/  DADD R2, -RZ, -R2 ;  /* 0x00000000ff027229 */ /* 0x000fd40000000902 */
[----:B------:R-:W-:Y:S02]  /*5e040*/  FSEL R4, R2, R18, !P0 ;  /* 0x0000001202047208 */ /* 0x000fe40004000000 */
[----:B------:R-:W-:Y:S01]  /*5e050*/  FSEL R5, R3, R19, !P0 ;  /* 0x0000001303057208 */ /* 0x000fe20004000000 */
[----:B------:R-:W-:Y:S06]  /*5e060*/  BRA `(.L_x_5001) ;  /* 0x0000000000047947 */ /* 0x000fec0003800000 */
.L_x_4999:
[----:B------:R-:W-:-:S11]  /*5e070*/  DADD R4, R2, R2 ;  /* 0x0000000002047229 */ /* 0x000fd60000000002 */
.L_x_5001:
[----:B------:R-:W-:Y:S05]  /*5e080*/  BSYNC.RECONVERGENT B5 ;  /* 0x0000000000057941 */ /* 0x000fea0003800200 */
.L_x_4998:
[----:B------:R-:W-:Y:S01]  /*5e090*/  DADD R10, R22, -R4 ;  /* 0x00000000160a7229 */ /* 0x000fe20000000804 */
[----:B------:R-:W-:Y:S09]  /*5e0a0*/  BSSY.RECONVERGENT B1, `(.L_x_5009) ;  /* 0x0000048000017945 */ /* 0x000ff20003800200 */
[----:B------:R-:W-:-:S02]  /*5e0b0*/  FSETP.GEU.FTZ.AND P0, PT, R11, 4.1931471824645996094, PT ;  /* 0x40862e430b00780b */ /* 0x000fc40003f1e000 */
[----:B------:R-:W-:-:S04]  /*5e0c0*/  FSETP.GT.FTZ.AND P1, PT, R11, -3.1640625, PT ;  /* 0xc04a80000b00780b */ /* 0x000fc80003f34000 */
[----:B------:R-:W-:-:S13]  /*5e0d0*/  PLOP3.LUT P0, PT, P0, P1, PT, 0xf2, 0x2f ;  /* 0x00000000002f781c */ /* 0x000fda0000703e72 */
[----:B------:R-:W-:Y:S05]  /*5e0e0*/  @P0 BRA `(.L_x_5010) ;  /* 0x0000000000f00947 */ /* 0x000fea0003800000 */
[----:B------:R-:W-:Y:S01]  /*5e0f0*/  MOV R2, 0x652b82fe ;  /* 0x652b82fe00027802 */ /* 0x000fe20000000f00 */
[----:B------:R-:W-:Y:S01]  /*5e100*/  IMAD.MOV.U32 R3, RZ, RZ, 0x3ff71547 ;  /* 0x3ff71547ff037424 */ /* 0x000fe200078e00ff */
[----:B------:R-:W-:Y:S01]  /*5e110*/  UMOV UR4, 0xfefa39ef ;  /* 0xfefa39ef00047882 */ /* 0x000fe20000000000 */
[----:B------:R-:W-:Y:S01]  /*5e120*/  UMOV UR5, 0x3fe62e42 ;  /* 0x3fe62e4200057882 */ /* 0x000fe20000000000 */
[----:B------:R-:W-:Y:S01]  /*5e130*/  SHF.L.U32 R0, R11, 0x1, RZ ;  /* 0x000000010b007819 */ /* 0x000fe200000006ff */
[----:B------:R-:W-:Y:S01]  /*5e140*/  IMAD.MOV.U32 R8, RZ, RZ, -0x7142ec33 ;  /* 0x8ebd13cdff087424 */ /* 0x000fe200078e00ff */
[----:B------:R-:W-:Y:S01]  /*5e150*/  MOV R9, 0x3e5af86d ;  /* 0x3e5af86d00097802 */ /* 0x000fe20000000f00 */
[----:B------:R-:W-:Y:S01]  /*5e160*/  DFMA R2, R10, R2, 6.75539944105574400000e+15 ;  /* 0x433800000a02742b */ /* 0x000fe20000000002 */
[C---:B------:R-:W-:Y:S02]  /*5e170*/  ISETP.GE.U32.AND P0, PT, R0.reuse, 0x7fb3e647, PT ;  /* 0x7fb3e6470000780c */ /* 0x040fe40003f06070 */
[----:B------:R-:W-:-:S05]  /*5e180*/  ISETP.NE.AND P1, PT, R0, RZ, PT ;  /* 0x000000ff0000720c */ /* 0x000fca0003f25270 */
[----:B------:R-:W-:Y:S02]  /*5e190*/  DADD R4, R2, -6.75539944105574400000e+15 ;  /* 0xc338000002047429 */ /* 0x000fe40000000000 */
[----:B------:R-:W-:-:S06]  /*5e1a0*/  SEL R2, R2, RZ, P0 ;  /* 0x000000ff02027207 */ /* 0x000fcc0000000000 */
[----:B------:R-:W-:Y:S01]  /*5e1b0*/  DFMA R6, R4, -UR4, R10 ;  /* 0x8000000404067c2b */ /* 0x000fe2000800000a */
[----:B------:R-:W-:Y:S01]  /*5e1c0*/  UMOV UR4, 0x3b39803f ;  /* 0x3b39803f00047882 */ /* 0x000fe20000000000 */
[----:B------:R-:W-:-:S06]  /*5e1d0*/  UMOV UR5, 0x3c7abc9e ;  /* 0x3c7abc9e00057882 */ /* 0x000fcc0000000000 */
[----:B------:R-:W-:Y:S01]  /*5e1e0*/  DFMA R6, R4, -UR4, R6 ;  /* 0x8000000404067c2b */ /* 0x000fe20008000006 */
[----:B------:R-:W-:Y:S01]  /*5e1f0*/  UMOV UR4, 0x6acd15b6 ;  /* 0x6acd15b600047882 */ /* 0x000fe20000000000 */
[----:B------:R-:W-:-:S08]  /*5e200*/  UMOV UR5, 0x3e21f407 ;  /* 0x3e21f40700057882 */ /* 0x000fd00000000000 */
[----:B------:R-:W-:Y:S02]  /*5e210*/  FSEL R4, R10, R6, !P0 ;  /* 0x000000060a047208 */ /* 0x000fe40004000000 */
[----:B------:R-:W-:Y:S02]  /*5e220*/  FSEL R5, R11, R7, !P0 ;  /* 0x000000070b057208 */ /* 0x000fe40004000000 */
[C---:B------:R-:W-:Y:S02]  /*5e230*/  ISETP.NE.AND P0, PT, R2.reuse, 0x400, PT ;  /* 0x000004000200780c */ /* 0x040fe40003f05270 */
[----:B------:R-:W-:Y:S02]  /*5e240*/  LEA R2, R2, 0x3ff00000, 0x14 ;  /* 0x3ff0000002027811 */ /* 0x000fe400078ea0ff */
[----:B------:R-:W-:Y:S01]  /*5e250*/  DFMA R6, R4, UR4, R8 ;  /* 0x0000000404067c2b */ /* 0x000fe20008000008 */
[----:B------:R-:W-:Y:S01]  /*5e260*/  UMOV UR4, 0x92ba033d ;  /* 0x92ba033d00047882 */ /* 0x000fe20000000000 */
[----:B------:R-:W-:Y:S01]  /*5e270*/  UMOV UR5, 0x3e927e50 ;  /* 0x3e927e5000057882 */ /* 0x000fe20000000000 */
[----:B------:R-:W-:Y:S01]  /*5e280*/  SEL R3, R2, 0x7fe00000, P0 ;  /* 0x7fe0000002037807 */ /* 0x000fe20000000000 */
[----:B------:R-:W-:-:S04]  /*5e290*/  IMAD.MOV.U32 R2, RZ, RZ, RZ ;  /* 0x000000ffff027224 */ /* 0x000fc800078e00ff */
[----:B------:R-:W-:Y:S01]  /*5e2a0*/  DFMA R6, R4, R6, UR4 ;  /* 0x0000000404067e2b */ /* 0x000fe20008000006 */
[----:B------:R-:W-:Y:S01]  /*5e2b0*/  UMOV UR4, 0x6c5f9da1 ;  /* 0x6c5f9da100047882 */ /* 0x000fe20000000000 */
[----:B------:R-:W-:Y:S01]  /*5e2c0*/  UMOV UR5, 0x3ec71dde ;  /* 0x3ec71dde00057882 */ /* 0x000fe20000000000 */
[----:B------:R-:W-:-:S05]  /*5e2d0*/  DADD R8, R2, -1 ;  /* 0xbff0000002087429 */ /* 0x000fca0000000000 */
        /* <DEDUP_REMOVED lines=19> */
[----:B------:R-:W-:-:S08]  /*5e410*/  DFMA R6, R4, R6, 0.5 ;  /* 0x3fe000000406742b */ /* 0x000fd00000000006 */
[----:B------:R-:W-:-:S08]  /*5e420*/  DMUL R6, R4, R6 ;  /* 0x0000000604067228 */ /* 0x000fd00000000000 */
[----:B------:R-:W-:-:S08]  /*5e430*/  DFMA R6, R4, R6, R4 ;  /* 0x000000060406722b */ /* 0x000fd00000000004 */
[----:B------:R-:W-:-:S08]  /*5e440*/  DFMA R6, R6, R2, R8 ;  /* 0x000000020606722b */ /* 0x000fd00000000008 */
[----:B------:R-:W-:-:S10]  /*5e450*/  DADD R2, R6, R6 ;  /* 0x0000000006027229 */ /* 0x000fd40000000006 */
[----:B------:R-:W-:Y:S02]  /*5e460*/  FSEL R5, R2, R6, !P0 ;  /* 0x0000000602057208 */ /* 0x000fe40004000000 */
[----:B------:R-:W-:Y:S02]  /*5e470*/  FSEL R3, R3, R7, !P0 ;  /* 0x0000000703037208 */ /* 0x000fe40004000000 */
[----:B------:R-:W-:Y:S02]  /*5e480*/  FSEL R2, R10, R5, !P1 ;  /* 0x000000050a027208 */ /* 0x000fe40004800000 */
[----:B------:R-:W-:Y:S01]  /*5e490*/  FSEL R3, R11, R3, !P1 ;  /* 0x000000030b037208 */ /* 0x000fe20004800000 */
[----:B------:R-:W-:Y:S06]  /*5e4a0*/  BRA `(.L_x_5011) ;  /* 0x00000000001c7947 */ /* 0x000fec0003800000 */
.L_x_5010:
[C-C-:B------:R-:W-:Y:S01]  /*5e4b0*/  DADD R2, R10.reuse, R10.reuse ;  /* 0x000000000a027229 */ /* 0x140fe2000000000a */
[----:B------:R-:W-:Y:S01]  /*5e4c0*/  ISETP.GE.AND P1, PT, R11, RZ, PT ;  /* 0x000000ff0b00720c */ /* 0x000fe20003f26270 */
[----:B------:R-:W-:Y:S01]  /*5e4d0*/  DSETP.NAN.AND P0, PT, R10, R10, PT ;  /* 0x0000000a0a00722a */ /* 0x000fe20003f08000 */
[----:B------:R-:W-:-:S04]  /*5e4e0*/  MOV R5, 0x3ff00000 ;  /* 0x3ff0000000057802 */ /* 0x000fc80000000f00 */
[----:B------:R-:W-:-:S03]  /*5e4f0*/  FSEL R5, -R5, +QNAN , !P1 ;  /* 0x7ff0000005057808 */ /* 0x000fc60004800100 */
[----:B------:R-:W-:Y:S02]  /*5e500*/  FSEL R2, R2, RZ, P0 ;  /* 0x000000ff02027208 */ /* 0x000fe40000000000 */
[----:B------:R-:W-:-:S07]  /*5e510*/  FSEL R3, R3, R5, P0 ;  /* 0x0000000503037208 */ /* 0x000fce0000000000 */
.L_x_5011:
[----:B------:R-:W-:Y:S05]  /*5e520*/  BSYNC.RECONVERGENT B1 ;  /* 0x0000000000017941 */ /* 0x000fea0003800200 */
.L_x_5009:
[----:B------:R-:W-:Y:S01]  /*5e530*/  DSETP.NAN.AND P0, PT, R14, R14, PT ;  /* 0x0000000e0e00722a */ /* 0x000fe20003f08000 */
[----:B------:R-:W-:-:S13]  /*5e540*/  BSSY.RECONVERGENT B5, `(.L_x_5012) ;  /* 0x00000b6000057945 */ /* 0x000fda0003800200 */
[----:B------:R-:W-:Y:S05]  /*5e550*/  @P0 BRA `(.L_x_5013) ;  /* 0x0000000800cc0947 */ /* 0x000fea0003800000 */
[----:B------:R-:W-:Y:S01]  /*5e560*/  BSSY.RECONVERGENT B4, `(.L_x_5014) ;  /* 0x0000005000047945 */ /* 0x000fe20003800200 */
[----:B------:R-:W-:Y:S01]  /*5e570*/  IMAD.MOV.U32 R18, RZ, RZ, R12 ;  /* 0x000000ffff127224 */ /* 0x000fe200078e000c */
[----:B------:R-:W-:Y:S02]  /*5e580*/  MOV R19, R13 ;  /* 0x0000000d00137202 */ /* 0x000fe40000000f00 */
[----:B------:R-:W-:-:S07]  /*5e590*/  MOV R26, 0x5e5b0 ;  /* 0x0005e5b0001a7802 */ /* 0x000fce0000000f00 */
[----:B0-----:R-:W-:Y:S05]  /*5e5a0*/  CALL.REL.NOINC `($_ZN2at6native18elementwise_kernelILi128ELi4EZNS0_15gpu_kernel_implIN48_GLOBAL__N__08322988_15_IGammaKernel_cu_cb51a28d10CalcIgammaIdEEEEvRNS_18TensorIteratorBaseERKT_EUliE_EEviT1_$__internal_lgamma_pos) ;  /* 0x000000d400e07944 */ /* 0x001fea0003c00000 */
[----:B------:R-:W-:Y:S05]  /*5e5b0*/  BSYNC.RECONVERGENT B4 ;  /* 0x0000000000047941 */ /* 0x000fea0003800200 */
.L_x_5014:
        /* <DEDUP_REMOVED lines=80> */
.L_x_5019:
[----:B------:R-:W-:Y:S05]  /*5eac0*/  BSYNC.RECONVERGENT B4 ;  /* 0x0000000000047941 */ /* 0x000fea0003800200 */
.L_x_5018:
[----:B------:R-:W-:Y:S01]  /*5ead0*/  IMAD.MOV.U32 R12, RZ, RZ, R4 ;  /* 0x000000ffff0c7224 */ /* 0x000fe200078e0004 */
[----:B------:R-:W-:-:S07]  /*5eae0*/  MOV R13, R5 ;  /* 0x00000005000d7202 */ /* 0x000fce0000000f00 */
.L_x_5017:
[----:B------:R-:W-:Y:S05]  /*5eaf0*/  BSYNC.RECONVERGENT B2 ;  /* 0x0000000000027941 */ /* 0x000fea0003800200 */
.L_x_5016:
        /* <DEDUP_REMOVED lines=76> */
.L_x_5021:
[----:B------:R-:W-:Y:S01]  /*5efc0*/  IMAD.MOV.U32 R4, RZ, RZ, 0x0 ;  /* 0x00000000ff047424 */ /* 0x000fe200078e00ff */
[----:B------:R-:W-:Y:S02]  /*5efd0*/  MOV R5, 0x7ff00000 ;  /* 0x7ff0000000057802 */ /* 0x000fe40000000f00 */
[----:B------:R-:W-:-:S04]  /*5efe0*/  LOP3.LUT P0, RZ, R13, 0x7fffffff, RZ, 0xc0, !PT ;  /* 0x7fffffff0dff7812 */ /* 0x000fc8000780c0ff */
[----:B------:R-:W-:-:S10]  /*5eff0*/  DFMA R4, R12, R4, +INF ;  /* 0x7ff000000c04742b */ /* 0x000fd40000000004 */
[----:B------:R-:W-:Y:S02]  /*5f000*/  FSEL R4, R4, RZ, P0 ;  /* 0x000000ff04047208 */ /* 0x000fe40000000000 */
[----:B------:R-:W-:-:S07]  /*5f010*/  FSEL R5, R5, -QNAN , P0 ;  /* 0xfff0000005057808 */ /* 0x000fce0000000000 */
.L_x_5022:
[----:B------:R-:W-:Y:S05]  /*5f020*/  BSYNC.RECONVERGENT B1 ;  /* 0x0000000000017941 */ /* 0x000fea0003800200 */
.L_x_5020:
[--C-:B------:R-:W-:Y:S01]  /*5f030*/  DADD R18, -R18, R4.reuse ;  /* 0x0000000012127229 */ /* 0x100fe20000000104 */
[----:B------:R-:W-:Y:S01]  /*5f040*/  ISETP.GE.AND P0, PT, R20, 0x3c000000, PT ;  /* 0x3c0000001400780c */ /* 0x000fe20003f06270 */
[----:B------:R-:W-:-:S10]  /*5f050*/  DADD R4, -RZ, -R4 ;  /* 0x00000000ff047229 */ /* 0x000fd40000000904 */
[----:B------:R-:W-:Y:S02]  /*5f060*/  FSEL R4, R4, R18, !P0 ;  /* 0x0000001204047208 */ /* 0x000fe40004000000 */
[----:B------:R-:W-:Y:S01]  /*5f070*/  FSEL R5, R5, R19, !P0 ;  /* 0x0000001305057208 */ /* 0x000fe20004000000 */
[----:B------:R-:W-:Y:S06]  /*5f080*/  BRA `(.L_x_5015) ;  /* 0x0000000000047947 */ /* 0x000fec0003800000 */
.L_x_5013:
[----:B------:R-:W-:-:S11]  /*5f090*/  DADD R4, R14, R14 ;  /* 0x000000000e047229 */ /* 0x000fd6000000000e */
.L_x_5015:
[----:B------:R-:W-:Y:S05]  /*5f0a0*/  BSYNC.RECONVERGENT B5 ;  /* 0x0000000000057941 */ /* 0x000fea0003800200 */
.L_x_5012:
[----:B------:R-:W-:Y:S01]  /*5f0b0*/  DADD R22, R22, -R4 ;  /* 0x0000000016167229 */ /* 0x000fe20000000804 */
        /* <DEDUP_REMOVED lines=58> */
.L_x_5024:
[----:B------:R-:W-:Y:S05]  /*5f460*/  BSYNC.RECONVERGENT B1 ;  /* 0x0000000000017941 */ /* 0x000fea0003800200 */
.L_x_5023:
[----:B------:R-:W-:Y:S01]  /*5f470*/  DFMA R24, -R24, R4, -R2 ;  /* 0x000000041818722b */ /* 0x000fe20000000902 */
[----:B------:R-:W-:Y:S10]  /*5f480*/  BRA `(.L_x_4587) ;  /* 0x000000b000607947 */ /* 0x000ff40003800000 */
.L_x_4988:
        /* <DEDUP_REMOVED lines=83> */
.L_x_5028:
[----:B------:R-:W-:Y:S01]  /*5f9c0*/  MOV R6, 0x0 ;  /* 0x0000000000067802 */ /* 0x000fe20000000f00 */
[----:B------:R-:W-:Y:S01]  /*5f9d0*/  IMAD.MOV.U32 R7, RZ, RZ, 0x7ff00000 ;  /* 0x7ff00000ff077424 */ /* 0x000fe200078e00ff */
[----:B------:R-:W-:-:S05]  /*5f9e0*/  LOP3.LUT P0, RZ, R5, 0x7fffffff, RZ, 0xc0, !PT ;  /* 0x7fffffff05ff7812 */ /* 0x000fca000780c0ff */
[----:B------:R-:W-:-:S10]  /*5f9f0*/  DFMA R6, R4, R6, +INF ;  /* 0x7ff000000406742b */ /* 0x000fd40000000006 */
[----:B------:R-:W-:Y:S02]  /*5fa00*/  FSEL R20, R6, RZ, P0 ;  /* 0x000000ff06147208 */ /* 0x000fe40000000000 */
[----:B------:R-:W-:-:S07]  /*5fa10*/  FSEL R21, R7, -QNAN , P0 ;  /* 0xfff0000007157808 */ /* 0x000fce0000000000 */
.L_x_5029:
[----:B------:R-:W-:Y:S05]  /*5fa20*/  BSYNC.RECONVERGENT B1 ;  /* 0x0000000000017941 */ /* 0x000fea0003800200 */
.L_x_5027:
        /* <DEDUP_REMOVED lines=10> */
.L_x_5032:
        /* <DEDUP_REMOVED lines=80> */
.L_x_5037:
[----:B------:R-:W-:Y:S05]  /*5ffd0*/  BSYNC.RECONVERGENT B7 ;  /* 0x0000000000077941 */ /* 0x000fea0003800200 */
.L_x_5036:
[----:B------:R-:W-:Y:S01]  /*5ffe0*/  MOV R12, R4 ;  /* 0x00000004000c7202 */ /* 0x000fe20000000f00 */
[----:B------:R-:W-:-:S07]  /*5fff0*/  IMAD.MOV.U32 R13, RZ, RZ, R5 ;  /* 0x000000ffff0d7224 */ /* 0x000fce00078e0005 */
.L_x_5035:
[----:B------:R-:W-:Y:S05]  /*60000*/  BSYNC.RECONVERGENT B2 ;  /* 0x0000000000027941 */ /* 0x000fea0003800200 */
.L_x_5034:
        /* <DEDUP_REMOVED lines=76> */
.L_x_5039:
[----:B------:R-:W-:Y:S01]  /*604d0*/  MOV R4, 0x0 ;  /* 0x0000000000047802 */ /* 0x000fe20000000f00 */
[----:B------:R-:W-:Y:S01]  /*604e0*/  IMAD.MOV.U32 R5, RZ, RZ, 0x7ff00000 ;  /* 0x7ff00000ff057424 */ /* 0x000fe200078e00ff */
[----:B------:R-:W-:-:S05]  /*604f0*/  LOP3.LUT P0, RZ, R13, 0x7fffffff, RZ, 0xc0, !PT ;  /* 0x7fffffff0dff7812 */ /* 0x000fca000780c0ff */
[----:B------:R-:W-:-:S10]  /*60500*/  DFMA R4, R12, R4, +INF ;  /* 0x7ff000000c04742b */ /* 0x000fd40000000004 */
[----:B------:R-:W-:Y:S02]  /*60510*/  FSEL R4, R4, RZ, P0 ;  /* 0x000000ff04047208 */ /* 0x000fe40000000000 */
[----:B------:R-:W-:-:S07]  /*60520*/  FSEL R5, R5, -QNAN , P0 ;  /* 0xfff0000005057808 */ /* 0x000fce0000000000 */
.L_x_5040:
[----:B------:R-:W-:Y:S05]  /*60530*/  BSYNC.RECONVERGENT B1 ;  /* 0x0000000000017941 */ /* 0x000fea0003800200 */
.L_x_5038:
[--C-:B------:R-:W-:Y:S01]  /*60540*/  DADD R18, -R18, R4.reuse ;  /* 0x0000000012127229 */ /* 0x100fe20000000104 */
[----:B------:R-:W-:Y:S01]  /*60550*/  ISETP.GE.AND P0, PT, R22, 0x3c000000, PT ;  /* 0x3c0000001600780c */ /* 0x000fe20003f06270 */
[----:B------:R-:W-:-:S10]  /*60560*/  DADD R4, -RZ, -R4 ;  /* 0x00000000ff047229 */ /* 0x000fd40000000904 */
[----:B------:R-:W-:Y:S02]  /*60570*/  FSEL R4, R4, R18, !P0 ;  /* 0x0000001204047208 */ /* 0x000fe40004000000 */
[----:B------:R-:W-:Y:S01]  /*60580*/  FSEL R5, R5, R19, !P0 ;  /* 0x0000001305057208 */ /* 0x000fe20004000000 */
[----:B------:R-:W-:Y:S06]  /*60590*/  BRA `(.L_x_5033) ;  /* 0x0000000000047947 */ /* 0x000fec0003800000 */
.L_x_5031:
[----:B------:R-:W-:-:S11]  /*605a0*/  DADD R4, R14, R14 ;  /* 0x000000000e047229 */ /* 0x000fd6000000000e */
.L_x_5033:
[----:B------:R-:W-:Y:S05]  /*605b0*/  BSYNC.RECONVERGENT B5 ;  /* 0x0000000000057941 */ /* 0x000fea0003800200 */
.L_x_5030:
        /* <DEDUP_REMOVED lines=67> */
.L_x_5026:
        /* <DEDUP_REMOVED lines=27> */
.L_x_5043:
[----:B------:R-:W-:Y:S05]  /*60ba0*/  BSYNC.RECONVERGENT B2 ;  /* 0x0000000000027941 */ /* 0x000fea0003800200 */
.L_x_5042:
        /* <DEDUP_REMOVED lines=28> */
.L_x_5045:
[----:B------:R-:W-:Y:S05]  /*60d70*/  BSYNC.RECONVERGENT B2 ;  /* 0x0000000000027941 */ /* 0x000fea0003800200 */
.L_x_5044:
[----:B------:R-:W0:Y:S01]  /*60d80*/  MUFU.RCP64H R39, R15 ;  /* 0x0000000f00277308 */ /* 0x000e220000001800 */
[----:B------:R-:W-:Y:S02]  /*60d90*/  HFMA2 R9, -RZ, RZ, 2.099609375, -7.7784061431884765625e-05 ;  /* 0x40338519ff097431 */ /* 0x000fe400000001ff */
[----:B------:R-:W-:Y:S02]  /*60da0*/  IMAD.MOV.U32 R36, RZ, RZ, 0x4a98efce ;  /* 0x4a98efceff247424 */ /* 0x000fe400078e00ff */
[----:B------:R-:W-:Y:S01]  /*60db0*/  HFMA2 R25, -RZ, RZ, 2.365234375, 0.062469482421875 ;  /* 0x40bb2bffff197431 */ /* 0x000fe200000001ff */
[----:B------:R-:W-:Y:S01]  /*60dc0*/  MOV R37, 0x4184aa64 ;  /* 0x4184aa6400257802 */ /* 0x000fe20000000f00 */
[----:B------:R-:W-:Y:S01]  /*60dd0*/  VIADD R38, R15, 0x300402 ;  /* 0x003004020f267836 */ /* 0x000fe20000000000 */
[----:B------:R-:W-:Y:S01]  /*60de0*/  MOV R11, 0x407c1f1c ;  /* 0x407c1f1c000b7802 */ /* 0x000fe20000000f00 */
[----:B------:R-:W-:Y:S01]  /*60df0*/  IMAD.MOV.U32 R8, RZ, RZ, -0x19c7c7e ;  /* 0xfe638382ff087424 */ /* 0x000fe200078e00ff */
[----:B------:R-:W-:Y:S01]  /*60e00*/  MOV R29, 0x40f28df4 ;  /* 0x40f28df4001d7802 */ /* 0x000fe20000000f00 */
[----:B------:R-:W-:-:S02]  /*60e10*/  IMAD.MOV.U32 R10, RZ, RZ, -0x184c2289 ;  /* 0xe7b3dd77ff0a7424 */ /* 0x000fc400078e00ff */
[----:B------:R-:W-:Y:S02]  /*60e20*/  HFMA2 R31, -RZ, RZ, 2.56640625, 385.75 ;  /* 0x41225e07ff1f7431 */ /* 0x000fe400000001ff */
[----:B------:R-:W-:Y:S02]  /*60e30*/  IMAD.MOV.U32 R24, RZ, RZ, -0x1a0caf76 ;  /* 0xe5f3508aff187424 */ /* 0x000fe400078e00ff */
[----:B------:R-:W-:Y:S02]  /*60e40*/  HFMA2 R35, -RZ, RZ, 2.708984375, -244.125 ;  /* 0x416bdba1ff237431 */ /* 0x000fe400000001ff */
[----:B------:R-:W-:Y:S01]  /*60e50*/  IMAD.MOV.U32 R28, RZ, RZ, -0x4fb522f0 ;  /* 0xb04add10ff1c7424 */ /* 0x000fe200078e00ff */
[----:B------:R0:W-:Y:S01]  /*60e60*/  STL.64 [R1+0x1498], R36 ;  /* 0x0014982401007387 */ /* 0x0001e20000100a00 */
[----:B------:R-:W-:Y:S02]  /*60e70*/  IMAD.MOV.U32 R30, RZ, RZ, 0x3bfd7560 ;  /* 0x3bfd7560ff1e7424 */ /* 0x000fe400078e00ff */
[----:B------:R-:W-:-:S02]  /*60e80*/  HFMA2 R5, -RZ, RZ, 1.8671875, -68.8125 ;  /* 0x3f78d44dff057431 */ /* 0x000fc400000001ff */
[----:B------:R-:W-:Y:S01]  /*60e90*/  IMAD.MOV.U32 R34, RZ, RZ, 0x42ce50ea ;  /* 0x42ce50eaff227424 */ /* 0x000fe200078e00ff */
[----:B------:R1:W-:Y:S01]  /*60ea0*/  STL.64 [R1+0x1460], R8 ;  /* 0x0014600801007387 */ /* 0x0003e20000100a00 */
[----:B------:R-:W-:Y:S01]  /*60eb0*/  IMAD.MOV.U32 R32, RZ, RZ, 0x13d667e3 ;  /* 0x13d667e3ff207424 */ /* 0x000fe200078e00ff */
[----:B------:R-:W-:Y:S01]  /*60ec0*/  MOV R33, 0x414a9038 ;  /* 0x414a903800217802 */ /* 0x000fe20000000f00 */
[----:B------:R-:W-:Y:S01]  /*60ed0*/  IMAD.MOV.U32 R4, RZ, RZ, 0x6a172145 ;  /* 0x6a172145ff047424 */ /* 0x000fe200078e00ff */
[----:B------:R2:W-:Y:S01]  /*60ee0*/  STL.64 [R1+0x1468], R10 ;  /* 0x0014680a01007387 */ /* 0x0005e20000100a00 */
[----:B------:R-:W-:Y:S01]  /*60ef0*/  IMAD.MOV.U32 R6, RZ, RZ, 0x77f7c44b ;  /* 0x77f7c44bff067424 */ /* 0x000fe200078e00ff */
[----:B------:R-:W-:Y:S01]  /*60f00*/  MOV R7, 0x3fe0509f ;  /* 0x3fe0509f00077802 */ /* 0x000fe20000000f00 */
[----:B------:R-:W-:Y:S01]  /*60f10*/  BSSY.RECONVERGENT B2, `(.L_x_5046) ;  /* 0x0000047000027945 */ /* 0x000fe20003800200 */
[----:B------:R3:W-:Y:S01]  /*60f20*/  STL.64 [R1+0x1470], R24 ;  /* 0x0014701801007387 */ /* 0x0007e20000100a00 */
[----:B0-----:R-:W-:Y:S01]  /*60f30*/  DFMA R36, -R14, R38, 1 ;  /* 0x3ff000000e24742b */ /* 0x001fe20000000126 */
[----:B------:R-:W-:Y:S01]  /*60f40*/  FSETP.GEU.AND P0, PT, |R38|, 5.8789094863358348022e-39, PT ;  /* 0x004004022600780b */ /* 0x000fe20003f0e200 */
[----:B------:R-:W-:Y:S01]  /*60f50*/  DSETP.GT.AND P1, PT, R12, 1, PT ;  /* 0x3ff000000c00742a */ /* 0x000fe20003f24000 */
[----:B------:R0:W-:Y:S01]  /*60f60*/  STL.64 [R1+0x1478], R28 ;  /* 0x0014781c01007387 */ /* 0x0001e20000100a00 */
[----:B-1----:R-:W-:-:S02]  /*60f70*/  HFMA2 R9, -RZ, RZ, 2.771484375, 0.01287841796875 ;  /* 0x418b2298ff097431 */ /* 0x002fc400000001ff */
[----:B------:R-:W-:Y:S02]  /*60f80*/  IMAD.MOV.U32 R8, RZ, RZ, -0x30b135d2 ;  /* 0xcf4eca2eff087424 */ /* 0x000fe400078e00ff */
[----:B--2---:R-:W-:Y:S01]  /*60f90*/  IMAD.MOV.U32 R10, RZ, RZ, 0x0 ;  /* 0x00000000ff0a7424 */ /* 0x004fe200078e00ff */
[----:B------:R-:W-:Y:S01]  /*60fa0*/  MOV R11, 0x3ff00000 ;  /* 0x3ff00000000b7802 */ /* 0x000fe20000000f00 */
[----:B------:R1:W-:Y:S01]  /*60fb0*/  STL.64 [R1+0x1480], R30 ;  /* 0x0014801e01007387 */ /* 0x0003e20000100a00 */
[----:B------:R-:W-:Y:S01]  /*60fc0*/  DFMA R36, R36, R36, R36 ;  /* 0x000000242424722b */ /* 0x000fe20000000024 */
[----:B---3--:R-:W-:Y:S02]  /*60fd0*/  HFMA2 R25, -RZ, RZ, 2.15625, -0.0 ;  /* 0x40508000ff197431 */ /* 0x008fe400000001ff */
[----:B------:R-:W-:Y:S01]  /*60fe0*/  IMAD.MOV.U32 R24, RZ, RZ, 0x0 ;  /* 0x00000000ff187424 */ /* 0x000fe200078e00ff */
[----:B------:R2:W-:Y:S01]  /*60ff0*/  STL.64 [R1+0x1490], R34 ;  /* 0x0014902201007387 */ /* 0x0005e20000100a00 */
[----:B------:R-:W-:Y:S01]  /*61000*/  VIADD R0, R26, 0x1388 ;  /* 0x000013881a007836 */ /* 0x000fe20000000000 */
[----:B0-----:R-:W-:Y:S01]  /*61010*/  MOV R28, 0x0 ;  /* 0x00000000001c7802 */ /* 0x001fe20000000f00 */
[----:B------:R-:W-:Y:S01]  /*61020*/  IMAD.MOV.U32 R29, RZ, RZ, 0x409e1400 ;  /* 0x409e1400ff1d7424 */ /* 0x000fe200078e00ff */
[----:B------:R0:W-:Y:S01]  /*61030*/  STL.64 [R1+0x27d8], R10 ;  /* 0x0027d80a01007387 */ /* 0x0001e20000100a00 */
[----:B------:R-:W-:-:S03]  /*61040*/  DFMA R36, R38, R36, R38 ;  /* 0x000000242624722b */ /* 0x000fc60000000026 */
[----:B------:R3:W-:Y:S01]  /*61050*/  STL.64 [R1+0x27e8], R28 ;  /* 0x0027e81c01007387 */ /* 0x0007e20000100a00 */
[----:B-1----:R-:W-:Y:S02]  /*61060*/  HFMA2 R30, -RZ, RZ, 0, 0 ;  /* 0x00000000ff1e7431 */ /* 0x002fe400000001ff */
[----:B------:R-:W-:Y:S02]  /*61070*/  IMAD.MOV.U32 R31, RZ, RZ, 0x40dfe780 ;  /* 0x40dfe780ff1f7424 */ /* 0x000fe400078e00ff */
[----:B--2---:R-:W-:Y:S01]  /*61080*/  HFMA2 R34, -RZ, RZ, 0, 0 ;  /* 0x00000000ff227431 */ /* 0x004fe200000001ff */
[----:B------:R1:W-:Y:S01]  /*61090*/  STL.64 [R1+0x1488], R32 ;  /* 0x0014882001007387 */ /* 0x0003e20000100a00 */
[----:B------:R-:W-:Y:S02]  /*610a0*/  IMAD.MOV.U32 R35, RZ, RZ, 0x41441f7b ;  /* 0x41441f7bff237424 */ /* 0x000fe400078e00ff */
[----:B0-----:R-:W-:Y:S01]  /*610b0*/  HFMA2 R10, -RZ, RZ, -0.125, 0 ;  /* 0xb0000000ff0a7431 */ /* 0x001fe200000001ff */
[----:B------:R0:W-:Y:S01]  /*610c0*/  STL.64 [R1+0x14b0], R8 ;  /* 0x0014b00801007387 */ /* 0x0001e20000100a00 */
[----:B------:R-:W-:-:S02]  /*610d0*/  IMAD.MOV.U32 R11, RZ, RZ, 0x41a1fda6 ;  /* 0x41a1fda6ff0b7424 */ /* 0x000fc400078e00ff */
[----:B---3--:R-:W-:Y:S01]  /*610e0*/  HFMA2 R29, -RZ, RZ, 2.755859375, 0.00014209747314453125 ;  /* 0x418308a8ff1d7431 */ /* 0x008fe200000001ff */
[----:B------:R2:W-:Y:S04]  /*610f0*/  STL.64 [R1+0x27e0], R24 ;  /* 0x0027e01801007387 */ /* 0x0005e80000100a00 */
[----:B------:R3:W-:Y:S01]  /*61100*/  STL.64 [R1+0x1450], R4 ;  /* 0x0014500401007387 */ /* 0x0007e20000100a00 */
[----:B-1----:R-:W-:Y:S01]  /*61110*/  MOV R32, 0x0 ;  /* 0x0000000000207802 */ /* 0x002fe20000000f00 */
[----:B------:R-:W-:Y:S01]  /*61120*/  IMAD.MOV.U32 R33, RZ, RZ, 0x4115d0bc ;  /* 0x4115d0bcff217424 */ /* 0x000fe200078e00ff */
[----:B0-----:R-:W-:Y:S01]  /*61130*/  MOV R8, 0x70000000 ;  /* 0x7000000000087802 */ /* 0x001fe20000000f00 */
[----:B------:R-:W-:Y:S01]  /*61140*/  IMAD.MOV.U32 R9, RZ, RZ, 0x41991871 ;  /* 0x41991871ff097424 */ /* 0x000fe200078e00ff */
[----:B------:R-:W-:Y:S01]  /*61150*/  STL.64 [R1+0x27f0], R30 ;  /* 0x0027f01e01007387 */ /* 0x000fe20000100a00 */
[----:B--2---:R-:W-:Y:S01]  /*61160*/  MOV R24, 0x80000000 ;  /* 0x8000000000187802 */ /* 0x004fe20000000f00 */
[----:B------:R-:W-:-:S02]  /*61170*/  IMAD.MOV.U32 R25, RZ, RZ, 0x419cbd69 ;  /* 0x419cbd69ff197424 */ /* 0x000fc400078e00ff */
[----:B------:R-:W-:Y:S01]  /*61180*/  STL.64 [R1+0x27f8], R32 ;  /* 0x0027f82001007387 */ /* 0x000fe20000100a00 */
[----:B---3--:R-:W-:Y:S02]  /*61190*/  HFMA2 R5, -RZ, RZ, 2.7890625, -0.00175380706787109375 ;  /* 0x4194972fff057431 */ /* 0x008fe400000001ff */
[----:B------:R-:W-:Y:S01]  /*611a0*/  IMAD.MOV.U32 R4, RZ, RZ, -0x12d8f232 ;  /* 0xed270dceff047424 */ /* 0x000fe200078e00ff */
        /* <DEDUP_REMOVED lines=29> */
.L_x_5047:
[----:B------:R-:W-:Y:S05]  /*61380*/  BSYNC.RECONVERGENT B2 ;  /* 0x0000000000027941 */ /* 0x000fea0003800200 */
.L_x_5046:
[----:B------:R-:W-:Y:S02]  /*61390*/  MOV R77, 0xfffffff8 ;  /* 0xfffffff8004d7802 */ /* 0x000fe40000000f00 */
[----:B------:R-:W-:Y:S02]  /*613a0*/  SEL R0, R7, R0, P1 ;  /* 0x0000000007007207 */ /* 0x000fe40000800000 */
[----:B------:R-:W-:Y:S02]  /*613b0*/  SEL R7, RZ, 0x60, !P1 ;  /* 0x00000060ff077807 */ /* 0x000fe40004800000 */
[----:B------:R-:W-:-:S03]  /*613c0*/  SEL R77, R77, 0x8, P1 ;  /* 0x000000084d4d7807 */ /* 0x000fc60000800000 */
[----:B------:R-:W-:Y:S01]  /*613d0*/  IMAD.IADD R26, R26, 0x1, R7 ;  /* 0x000000011a1a7824 */ /* 0x000fe200078e0207 */
[----:B------:R-:W-:-:S04]  /*613e0*/  IADD3 R0, PT, PT, R0, R77, RZ ;  /* 0x0000004d00007210 */ /* 0x000fc80007ffe0ff */
[----:B------:R-:W2:Y:S01]  /*613f0*/  LDL.64 R58, [R26+0x1388] ;  /* 0x001388001a3a7983 */ /* 0x000ea20000100a00 */
[----:B------:R-:W-:-:S03]  /*61400*/  IMAD.IADD R8, R0, 0x1, R77 ;  /* 0x0000000100087824 */ /* 0x000fc600078e024d */
[----:B------:R0:W2:Y:S04]  /*61410*/  LDL.64 R56, [R0] ;  /* 0x0000000000387983 */ /* 0x0000a80000100a00 */
[----:B------:R1:W3:Y:S01]  /*61420*/  LDL.64 R62, [R8] ;  /* 0x00000000083e7983 */ /* 0x0002e20000100a00 */
[----:B------:R-:W-:-:S03]  /*61430*/  IADD3 R10, PT, PT, R8, R77, RZ ;  /* 0x0000004d080a7210 */ /* 0x000fc60007ffe0ff */
[----:B------:R-:W4:Y:S04]  /*61440*/  LDL.64 R70, [R26] ;  /* 0x000000001a467983 */ /* 0x000f280000100a00 */
[----:B------:R-:W5:Y:S01]  /*61450*/  LDL.64 R64, [R10] ;  /* 0x000000000a407983 */ /* 0x000f620000100a00 */
[----:B------:R-:W-:-:S05]  /*61460*/  IMAD.IADD R9, R10, 0x1, R77 ;  /* 0x000000010a097824 */ /* 0x000fca00078e024d */
[----:B------:R-:W4:Y:S01]  /*61470*/  LDL.64 R60, [R9] ;  /* 0x00000000093c7983 */ /* 0x000f220000100a00 */
[----:B------:R-:W-:-:S05]  /*61480*/  IADD3 R7, PT, PT, R9, R77, RZ ;  /* 0x0000004d09077210 */ /* 0x000fca0007ffe0ff */
[----:B------:R1:W4:Y:S01]  /*61490*/  LDL.64 R66, [R7] ;  /* 0x0000000007427983 */ /* 0x0003220000100a00 */
[----:B------:R-:W-:-:S05]  /*614a0*/  IMAD.IADD R6, R7, 0x1, R77 ;  /* 0x0000000107067824 */ /* 0x000fca00078e024d */
[----:B------:R1:W4:Y:S01]  /*614b0*/  LDL.64 R54, [R6] ;  /* 0x0000000006367983 */ /* 0x0003220000100a00 */
[----:B0-----:R-:W-:Y:S01]  /*614c0*/  IADD3 R0, PT, PT, R6, R77, RZ ;  /* 0x0000004d06007210 */ /* 0x001fe20007ffe0ff */
[----:B------:R-:W-:-:S04]  /*614d0*/  IMAD.IADD R24, R77, 0x1, R26 ;  /* 0x000000014d187824 */ /* 0x000fc800078e021a */
[----:B------:R0:W4:Y:S01]  /*614e0*/  LDL.64 R72, [R0] ;  /* 0x0000000000487983 */ /* 0x0001220000100a00 */
[----:B-1----:R-:W-:-:S03]  /*614f0*/  IADD3 R8, PT, PT, R0, R77, RZ ;  /* 0x0000004d00087210 */ /* 0x002fc60007ffe0ff */
[----:B------:R-:W4:Y:S01]  /*61500*/  LDL.64 R68, [R24] ;  /* 0x0000000018447983 */ /* 0x000f220000100a00 */
[----:B------:R-:W-:-:S03]  /*61510*/  IMAD.IADD R11, R24, 0x1, R77 ;  /* 0x00000001180b7824 */ /* 0x000fc600078e024d */
[----:B------:R1:W4:Y:S01]  /*61520*/  LDL.64 R52, [R8] ;  /* 0x0000000008347983 */ /* 0x0003220000100a00 */
[----:B------:R-:W-:-:S03]  /*61530*/  IADD3 R7, PT, PT, R8, R77, RZ ;  /* 0x0000004d08077210 */ /* 0x000fc60007ffe0ff */
[----:B------:R-:W4:Y:S01]  /*61540*/  LDL.64 R50, [R11] ;  /* 0x000000000b327983 */ /* 0x000f220000100a00 */
[----:B------:R-:W-:-:S03]  /*61550*/  IMAD.IADD R10, R11, 0x1, R77 ;  /* 0x000000010b0a7824 */ /* 0x000fc600078e024d */
[----:B------:R1:W4:Y:S01]  /*61560*/  LDL.64 R48, [R7] ;  /* 0x0000000007307983 */ /* 0x0003220000100a00 */
[----:B------:R-:W-:-:S03]  /*61570*/  IADD3 R6, PT, PT, R7, R77, RZ ;  /* 0x0000004d07067210 */ /* 0x000fc60007ffe0ff */
[----:B------:R-:W4:Y:S01]  /*61580*/  LDL.64 R42, [R10] ;  /* 0x000000000a2a7983 */ /* 0x000f220000100a00 */
[----:B------:R-:W-:-:S03]  /*61590*/  IMAD.IADD R9, R10, 0x1, R77 ;  /* 0x000000010a097824 */ /* 0x000fc600078e024d */
[----:B------:R-:W4:Y:S01]  /*615a0*/  LDL.64 R40, [R6] ;  /* 0x0000000006287983 */ /* 0x000f220000100a00 */
[----:B0-----:R-:W-:-:S03]  /*615b0*/  IADD3 R0, PT, PT, R6, R77, RZ ;  /* 0x0000004d06007210 */ /* 0x001fc60007ffe0ff */
[----:B------:R-:W4:Y:S01]  /*615c0*/  LDL.64 R38, [R9] ;  /* 0x0000000009267983 */ /* 0x000f220000100a00 */
[--C-:B-1----:R-:W-:Y:S01]  /*615d0*/  IMAD.IADD R8, R9, 0x1, R77.reuse ;  /* 0x0000000109087824 */ /* 0x102fe200078e024d */
[----:B------:R-:W-:Y:S02]  /*615e0*/  IADD3 R32, PT, PT, R0, R77, RZ ;  /* 0x0000004d00207210 */ /* 0x000fe40007ffe0ff */
[----:B------:R0:W4:Y:S01]  /*615f0*/  LDL.64 R36, [R0] ;  /* 0x0000000000247983 */ /* 0x0001220000100a00 */
[----:B------:R-:W-:-:S03]  /*61600*/  IMAD.IADD R7, R8, 0x1, R77 ;  /* 0x0000000108077824 */ /* 0x000fc600078e024d */
[----:B------:R-:W4:Y:S04]  /*61610*/  LDL.64 R34, [R8] ;  /* 0x0000000008227983 */ /* 0x000f280000100a00 */
[----:B------:R-:W4:Y:S01]  /*61620*/  LDL.64 R32, [R32] ;  /* 0x0000000020207983 */ /* 0x000f220000100a00 */
[----:B------:R-:W-:-:S03]  /*61630*/  IADD3 R75, PT, PT, R7, R77, RZ ;  /* 0x0000004d074b7210 */ /* 0x000fc60007ffe0ff */
[----:B------:R-:W4:Y:S04]  /*61640*/  LDL.64 R30, [R7] ;  /* 0x00000000071e7983 */ /* 0x000f280000100a00 */
[----:B------:R-:W4:Y:S01]  /*61650*/  LDL.64 R28, [R75] ;  /* 0x000000004b1c7983 */ /* 0x000f220000100a00 */
[----:B------:R-:W-:-:S05]  /*61660*/  IMAD.IADD R74, R75, 0x1, R77 ;  /* 0x000000014b4a7824 */ /* 0x000fca00078e024d */
[----:B------:R-:W4:Y:S01]  /*61670*/  LDL.64 R26, [R74] ;  /* 0x000000004a1a7983 */ /* 0x000f220000100a00 */
[----:B------:R-:W-:-:S05]  /*61680*/  IADD3 R47, PT, PT, R74, R77, RZ ;  /* 0x0000004d4a2f7210 */ /* 0x000fca0007ffe0ff */
[----:B------:R-:W4:Y:S01]  /*61690*/  LDL.64 R24, [R47] ;  /* 0x000000002f187983 */ /* 0x000f220000100a00 */
[----:B------:R-:W-:-:S05]  /*616a0*/  IMAD.IADD R44, R47, 0x1, R77 ;  /* 0x000000012f2c7824 */ /* 0x000fca00078e024d */
[----:B------:R-:W4:Y:S01]  /*616b0*/  LDL.64 R10, [R44] ;  /* 0x000000002c0a7983 */ /* 0x000f220000100a00 */
[----:B0-----:R-:W-:-:S05]  /*616c0*/  IADD3 R0, PT, PT, R44, R77, RZ ;  /* 0x0000004d2c007210 */ /* 0x001fca0007ffe0ff */
[----:B------:R-:W4:Y:S01]  /*616d0*/  LDL.64 R8, [R0] ;  /* 0x0000000000087983 */ /* 0x000f220000100a00 */
[----:B------:R-:W-:-:S06]  /*616e0*/  IMAD.IADD R6, R0, 0x1, R77 ;  /* 0x0000000100067824 */ /* 0x000fcc00078e024d */
[----:B------:R-:W4:Y:S01]  /*616f0*/  LDL.64 R6, [R6] ;  /* 0x0000000006067983 */ /* 0x000f220000100a00 */
[----:B------:R-:W-:Y:S02]  /*61700*/  FSEL R4, R4, R14, P1 ;  /* 0x0000000e04047208 */ /* 0x000fe40000800000 */
[----:B------:R-:W-:-:S06]  /*61710*/  FSEL R5, R5, R15, P1 ;  /* 0x0000000f05057208 */ /* 0x000fcc0000800000 */
[----:B--2---:R-:W-:-:S08]  /*61720*/  DFMA R56, R4, R58, R56 ;  /* 0x0000003a0438722b */ /* 0x004fd00000000038 */
[----:B---3--:R-:W-:-:S08]  /*61730*/  DFMA R56, R4, R56, R62 ;  /* 0x000000380438722b */ /* 0x008fd0000000003e */
[----:B-----5:R-:W-:-:S08]  /*61740*/  DFMA R56, R4, R56, R64 ;  /* 0x000000380438722b */ /* 0x020fd00000000040 */
[----:B----4-:R-:W-:-:S08]  /*61750*/  DFMA R56, R4, R56, R60 ;  /* 0x000000380438722b */ /* 0x010fd0000000003c */
        /* <DEDUP_REMOVED lines=16> */
[----:B------:R-:W-:-:S07]  /*61860*/  MOV R32, 0x1 ;  /* 0x0000000100207802 */ /* 0x000fce0000000f00 */
        /* <DEDUP_REMOVED lines=26> */
.L_x_5049:
[----:B------:R-:W-:Y:S05]  /*61a10*/  BSYNC.RECONVERGENT B2 ;  /* 0x0000000000027941 */ /* 0x000fea0003800200 */
.L_x_5048:
        /* <DEDUP_REMOVED lines=21> */
.L_x_5051:
[----:B------:R-:W-:Y:S05]  /*61b70*/  BSYNC.RECONVERGENT B2 ;  /* 0x0000000000027941 */ /* 0x000fea0003800200 */
.L_x_5050:
[----:B------:R-:W-:-:S06]  /*61b80*/  DSETP.GEU.AND P0, PT, R2, 200, PT ;  /* 0x406900000200742a */ /* 0x000fcc0003f0e000 */
[----:B------:R-:W-:-:S14]  /*61b90*/  DSETP.GEU.OR P0, PT, R14, 200, P0 ;  /* 0x406900000e00742a */ /* 0x000fdc000070e400 */
[----:B------:R-:W-:Y:S05]  /*61ba0*/  @P0 BRA `(.L_x_5052) ;  /* 0x00000008003c0947 */ /* 0x000fea0003800000 */
[----:B------:R-:W-:Y:S01]  /*61bb0*/  MOV R28, 0x652b82fe ;  /* 0x652b82fe001c7802 */ /* 0x000fe20000000f00 */
[----:B------:R-:W-:Y:S01]  /*61bc0*/  IMAD.MOV.U32 R29, RZ, RZ, 0x3ff71547 ;  /* 0x3ff71547ff1d7424 */ /* 0x000fe200078e00ff */
        /* <DEDUP_REMOVED lines=16> */
[----:B------:R-:W-:Y:S01]  /*61cd0*/  MOV R4, 0xfca213ea ;  /* 0xfca213ea00047802 */ /* 0x000fe20000000f00 */
[----:B------:R-:W-:Y:S01]  /*61ce0*/  IMAD.MOV.U32 R5, RZ, RZ, 0x3e928af3 ;  /* 0x3e928af3ff057424 */ /* 0x000fe200078e00ff */
        /* <DEDUP_REMOVED lines=51> */
.L_x_5054:
[----:B------:R-:W-:Y:S05]  /*62020*/  BSYNC.RECONVERGENT B1 ;  /* 0x0000000000017941 */ /* 0x000fea0003800200 */
.L_x_5053:
        /* <DEDUP_REMOVED lines=8> */
.L_x_5056:
[----:B------:R-:W-:Y:S05]  /*620b0*/  BSYNC.RECONVERGENT B2 ;  /* 0x0000000000027941 */ /* 0x000fea0003800200 */
.L_x_5055:
[----:B------:R-:W-:Y:S01]  /*620c0*/  SHF.R.U32.HI R0, RZ, 0x14, R15 ;  /* 0x00000014ff007819 */ /* 0x000fe2000001160f */
[----:B------:R-:W-:Y:S01]  /*620d0*/  DSETP.NEU.AND P2, PT, R4, RZ, PT ;  /* 0x000000ff0400722a */ /* 0x000fe20003f4d000 */
[----:B------:R-:W-:Y:S02]  /*620e0*/  BSSY.RECONVERGENT B1, `(.L_x_5057) ;  /* 0x0000021000017945 */ /* 0x000fe40003800200 */
[----:B------:R-:W-:-:S03]  /*620f0*/  LOP3.LUT R0, R0, 0x7ff, RZ, 0xc0, !PT ;  /* 0x000007ff00007812 */ /* 0x000fc600078ec0ff */
[----:B------:R-:W-:Y:S02]  /*62100*/  ISETP.GE.OR P3, PT, R15, RZ, P2 ;  /* 0x000000ff0f00720c */ /* 0x000fe40001766670 */
[----:B------:R-:W-:-:S04]  /*62110*/  IADD3 R7, PT, PT, R0, -0x3f4, RZ ;  /* 0xfffffc0c00077810 */ /* 0x000fc80007ffe0ff */
[CC--:B------:R-:W-:Y:S02]  /*62120*/  SHF.L.U32 R0, R14.reuse, R7.reuse, RZ ;  /* 0x000000070e007219 */ /* 0x0c0fe400000006ff */
[----:B------:R-:W-:Y:S01]  /*62130*/  SHF.L.U64.HI R7, R14, R7, R15 ;  /* 0x000000070e077219 */ /* 0x000fe2000001020f */
[----:B------:R-:W-:Y:S01]  /*62140*/  @!P2 IMAD.MOV.U32 R6, RZ, RZ, RZ ;  /* 0x000000ffff06a224 */ /* 0x000fe200078e00ff */
        /* <DEDUP_REMOVED lines=14> */
.L_x_5059:
[----:B------:R-:W-:Y:S01]  /*62230*/  MOV R8, R11 ;  /* 0x0000000b00087202 */ /* 0x000fe20000000f00 */
[----:B------:R-:W-:Y:S01]  /*62240*/  IMAD.MOV.U32 R9, RZ, RZ, R10 ;  /* 0x000000ffff097224 */ /* 0x000fe200078e000a */
        /* <DEDUP_REMOVED lines=10> */
.L_x_5058:
[----:B------:R-:W-:Y:S05]  /*622f0*/  BSYNC.RECONVERGENT B1 ;  /* 0x0000000000017941 */ /* 0x000fea0003800200 */
.L_x_5057:
        /* <DEDUP_REMOVED lines=10> */
[----:B------:R-:W-:Y:S01]  /*623a0*/  ISETP.GE.AND P2, PT, R15, RZ, PT ;  /* 0x000000ff0f00720c */ /* 0x000fe20003f46270 */
[----:B------:R-:W-:Y:S01]  /*623b0*/  IMAD.MOV.U32 R6, RZ, RZ, RZ ;  /* 0x000000ffff067224 */ /* 0x000fe200078e00ff */
[----:B------:R-:W-:Y:S02]  /*623c0*/  ISETP.GE.AND P0, PT, R5, RZ, PT ;  /* 0x000000ff0500720c */ /* 0x000fe40003f06270 */
[----:B------:R-:W-:Y:S02]  /*623d0*/  LOP3.LUT R0, R15, 0x7fffffff, RZ, 0xc0, !PT ;  /* 0x7fffffff0f007812 */ /* 0x000fe400078ec0ff */
[----:B------:R-:W-:Y:S02]  /*623e0*/  SEL R7, RZ, 0x7ff00000, !P2 ;  /* 0x7ff00000ff077807 */ /* 0x000fe40005000000 */
[----:B------:R-:W-:Y:S02]  /*623f0*/  ISETP.NE.AND P2, PT, R0, 0x3fe00000, PT ;  /* 0x3fe000000000780c */ /* 0x000fe40003f45270 */
[----:B------:R-:W-:-:S04]  /*62400*/  IADD3 R0, PT, PT, R7, -0x80000000, RZ ;  /* 0x8000000007007810 */ /* 0x000fc80007ffe0ff */
[----:B------:R-:W-:-:S04]  /*62410*/  SEL R0, R0, R7, P2 ;  /* 0x0000000700007207 */ /* 0x000fc80001000000 */
[----:B------:R-:W-:-:S07]  /*62420*/  @!P0 SEL R7, R0, R7, P1 ;  /* 0x0000000700078207 */ /* 0x000fce0000800000 */
.L_x_5061:
[----:B------:R-:W-:Y:S05]  /*62430*/  BSYNC.RECONVERGENT B1 ;  /* 0x0000000000017941 */ /* 0x000fea0003800200 */
.L_x_5060:
[----:B------:R-:W-:-:S06]  /*62440*/  DSETP.NEU.AND P0, PT, R4, 1, PT ;  /* 0x3ff000000400742a */ /* 0x000fcc0003f0d000 */
[----:B------:R-:W-:Y:S02]  /*62450*/  FSEL R12, R6, RZ, P0 ;  /* 0x000000ff060c7208 */ /* 0x000fe40000000000 */
[----:B------:R-:W-:-:S06]  /*62460*/  FSEL R13, R7, 1.875, P0 ;  /* 0x3ff00000070d7808 */ /* 0x000fcc0000000000 */
[----:B------:R-:W-:-:S08]  /*62470*/  DMUL R12, R22, R12 ;  /* 0x0000000c160c7228 */ /* 0x000fd00000000000 */
[----:B------:R-:W-:Y:S01]  /*62480*/  DMUL R12, R12, R24 ;  /* 0x000000180c0c7228 */ /* 0x000fe20000000000 */
[----:B------:R-:W-:Y:S10]  /*62490*/  BRA `(.L_x_5041) ;  /* 0x0000001000087947 */ /* 0x000ff40003800000 */
.L_x_5052:
[----:B------:R-:W0:Y:S01]  /*624a0*/  MUFU.RCP64H R7, R21 ;  /* 0x0000001500077308 */ /* 0x000e220000001800 */
[----:B------:R-:W-:Y:S01]  /*624b0*/  MOV R6, 0x1 ;  /* 0x0000000100067802 */ /* 0x000fe20000000f00 */
        /* <DEDUP_REMOVED lines=26> */
.L_x_5063:
[----:B------:R-:W-:Y:S05]  /*62660*/  BSYNC.RECONVERGENT B2 ;  /* 0x0000000000027941 */ /* 0x000fea0003800200 */
.L_x_5062:
        /* <DEDUP_REMOVED lines=27> */
.L_x_5067:
[----:B------:R-:W-:Y:S05]  /*62820*/  BSYNC.RECONVERGENT B5 ;  /* 0x0000000000057941 */ /* 0x000fea0003800200 */
.L_x_5066:
        /* <DEDUP_REMOVED lines=30> */
.L_x_5065:
[----:B------:R-:W-:Y:S01]  /*62a10*/  DADD R4, R12, 1 ;  /* 0x3ff000000c047429 */ /* 0x000fe20000000000 */
        /* <DEDUP_REMOVED lines=76> */
.L_x_5069:
[----:B------:R-:W-:Y:S01]  /*62ee0*/  IMAD.MOV.U32 R4, RZ, RZ, 0x0 ;  /* 0x00000000ff047424 */ /* 0x000fe200078e00ff */
[----:B------:R-:W-:Y:S02]  /*62ef0*/  MOV R5, 0x7ff00000 ;  /* 0x7ff0000000057802 */ /* 0x000fe40000000f00 */
[----:B------:R-:W-:-:S04]  /*62f00*/  LOP3.LUT P0, RZ, R7, 0x7fffffff, RZ, 0xc0, !PT ;  /* 0x7fffffff07ff7812 */ /* 0x000fc8000780c0ff */
[----:B------:R-:W-:-:S10]  /*62f10*/  DFMA R4, R6, R4, +INF ;  /* 0x7ff000000604742b */ /* 0x000fd40000000004 */
[----:B------:R-:W-:Y:S02]  /*62f20*/  FSEL R10, R4, RZ, P0 ;  /* 0x000000ff040a7208 */ /* 0x000fe40000000000 */
[----:B------:R-:W-:-:S07]  /*62f30*/  FSEL R11, R5, -QNAN , P0 ;  /* 0xfff00000050b7808 */ /* 0x000fce0000000000 */
.L_x_5068:
[----:B------:R-:W-:Y:S05]  /*62f40*/  BSYNC.RECONVERGENT B2 ;  /* 0x0000000000027941 */ /* 0x000fea0003800200 */
.L_x_5064:
        /* <DEDUP_REMOVED lines=25> */
.L_x_5071:
[----:B------:R-:W-:Y:S05]  /*630e0*/  BSYNC.RECONVERGENT B2 ;  /* 0x0000000000027941 */ /* 0x000fea0003800200 */
.L_x_5070:
        /* <DEDUP_REMOVED lines=59> */
.L_x_5073:
[----:B------:R-:W-:Y:S05]  /*634a0*/  BSYNC.RECONVERGENT B1 ;  /* 0x0000000000017941 */ /* 0x000fea0003800200 */
.L_x_5072:
[----:B------:R-:W-:-:S11]  /*634b0*/  DMUL R12, R12, R24 ;  /* 0x000000180c0c7228 */ /* 0x000fd60000000000 */
.L_x_5041:
[----:B------:R-:W-:Y:S05]  /*634c0*/  BSYNC.RECONVERGENT B4 ;  /* 0x0000000000047941 */ /* 0x000fea0003800200 */
.L_x_5025:
[----:B------:R-:W-:Y:S01]  /*634d0*/  DSETP.NEU.AND P0, PT, R12, RZ, PT ;  /* 0x000000ff0c00722a */ /* 0x000fe20003f0d000 */
[----:B------:R-:W-:Y:S01]  /*634e0*/  BSSY.RECONVERGENT B2, `(.L_x_5074) ;  /* 0x0000041000027945 */ /* 0x000fe20003800200 */
[----:B------:R-:W-:-:S12]  /*634f0*/  CS2R R4, SRZ ;  /* 0x0000000000047805 */ /* 0x000fd8000001ff00 */
[----:B------:R-:W-:Y:S05]  /*63500*/  @!P0 BRA `(.L_x_5075) ;  /* 0x0000000000f88947 */ /* 0x000fea0003800000 */
[----:B------:R-:W-:Y:S01]  /*63510*/  BSSY.RECONVERGENT B4, `(.L_x_5076) ;  /* 0x0000026000047945 */ /* 0x000fe20003800200 */
[----:B------:R-:W-:Y:S01]  /*63520*/  IMAD.MOV.U32 R24, RZ, RZ, RZ ;  /* 0x000000ffff187224 */ /* 0x000fe200078e00ff */
[----:B------:R-:W-:Y:S01]  /*63530*/  MOV R18, 0x0 ;  /* 0x0000000000127802 */ /* 0x000fe20000000f00 */
[----:B------:R-:W-:Y:S01]  /*63540*/  IMAD.MOV.U32 R19, RZ, RZ, 0x3ff00000 ;  /* 0x3ff00000ff137424 */ /* 0x000fe200078e00ff */
[----:B------:R-:W-:Y:S01]  /*63550*/  MOV R20, R14 ;  /* 0x0000000e00147202 */ /* 0x000fe20000000f00 */
[----:B------:R-:W-:Y:S01]  /*63560*/  IMAD.MOV.U32 R21, RZ, RZ, R15 ;  /* 0x000000ffff157224 */ /* 0x000fe200078e000f */
[----:B------:R-:W-:Y:S01]  /*63570*/  MOV R22, 0x0 ;  /* 0x0000000000167802 */ /* 0x000fe20000000f00 */
[----:B------:R-:W-:-:S07]  /*63580*/  IMAD.MOV.U32 R23, RZ, RZ, 0x3ff00000 ;  /* 0x3ff00000ff177424 */ /* 0x000fce00078e00ff */
.L_x_5079:
[----:B------:R-:W-:Y:S01]  /*63590*/  DADD R20, R20, 1 ;  /* 0x3ff0000014147429 */ /* 0x000fe20000000000 */
[----:B------:R-:W-:Y:S01]  /*635a0*/  MOV R4, 0x1 ;  /* 0x0000000100047802 */ /* 0x000fe20000000f00 */
[----:B------:R-:W-:Y:S01]  /*635b0*/  BSSY.RECONVERGENT B5, `(.L_x_5077) ;  /* 0x0000014000057945 */ /* 0x000fe20003800200 */
[----:B------:R-:W-:-:S03]  /*635c0*/  FSETP.GEU.AND P1, PT, |R3|, 6.5827683646048100446e-37, PT ;  /* 0x036000000300780b */ /* 0x000fc60003f2e200 */
        /* <DEDUP_REMOVED lines=18> */
.L_x_5078:
[----:B------:R-:W-:Y:S05]  /*636f0*/  BSYNC.RECONVERGENT B5 ;  /* 0x0000000000057941 */ /* 0x000fea0003800200 */
.L_x_5077:
[----:B------:R-:W-:Y:S01]  /*63700*/  DMUL R18, R4, R18 ;  /* 0x0000001204127228 */ /* 0x000fe20000000000 */
[C---:B------:R-:W-:Y:S01]  /*63710*/  ISETP.GE.U32.AND P0, PT, R24.reuse, 0x7cf, PT ;  /* 0x000007cf1800780c */ /* 0x040fe20003f06070 */
[----:B------:R-:W-:-:S06]  /*63720*/  VIADD R24, R24, 0x1 ;  /* 0x0000000118187836 */ /* 0x000fcc0000000000 */
[----:B------:R-:W-:-:S08]  /*63730*/  DADD R22, R18, R22 ;  /* 0x0000000012167229 */ /* 0x000fd00000000016 */
[----:B------:R-:W-:-:S08]  /*63740*/  DMUL R4, R22, 1.1102230246251565404e-16 ;  /* 0x3ca0000016047828 */ /* 0x000fd00000000000 */
[----:B------:R-:W-:-:S14]  /*63750*/  DSETP.GTU.AND P1, PT, R18, R4, PT ;  /* 0x000000041200722a */ /* 0x000fdc0003f2c000 */
[----:B------:R-:W-:Y:S05]  /*63760*/  @!P0 BRA P1, `(.L_x_5079) ;  /* 0xfffffffc00888947 */ /* 0x000fea000083ffff */
[----:B------:R-:W-:Y:S05]  /*63770*/  BSYNC.RECONVERGENT B4 ;  /* 0x0000000000047941 */ /* 0x000fea0003800200 */
.L_x_5076:
[----:B------:R-:W1:Y:S01]  /*63780*/  MUFU.RCP64H R3, R15 ;  /* 0x0000000f00037308 */ /* 0x000e620000001800 */
[----:B------:R-:W-:Y:S01]  /*63790*/  MOV R2, 0x1 ;  /* 0x0000000100027802 */ /* 0x000fe20000000f00 */
        /* <DEDUP_REMOVED lines=20> */
.L_x_5080:
[----:B------:R-:W-:Y:S05]  /*638e0*/  BSYNC.RECONVERGENT B4 ;  /* 0x0000000000047941 */ /* 0x000fea0003800200 */
.L_x_5075:
[----:B------:R-:W-:Y:S05]  /*638f0*/  BSYNC.RECONVERGENT B2 ;  /* 0x0000000000027941 */ /* 0x000fea0003800200 */
.L_x_5074:
[----:B------:R-:W-:Y:S01]  /*63900*/  DADD R24, -R4, 1 ;  /* 0x3ff0000004187429 */ /* 0x000fe20000000100 */
[----:B------:R-:W-:Y:S10]  /*63910*/  BRA `(.L_x_4587) ;  /* 0x0000006c003c7947 */ /* 0x000ff40003800000 */
.L_x_4982:
[----:B------:R-:W-:-:S08]  /*63920*/  DMUL R4, R2, R4 ;  /* 0x0000000402047228 */ /* 0x000fd00000000000 */
[----:B------:R-:W-:-:S14]  /*63930*/  DSETP.GEU.AND P0, PT, R4, R14, PT ;  /* 0x0000000e0400722a */ /* 0x000fdc0003f0e000 */
[----:B------:R-:W-:Y:S05]  /*63940*/  @!P0 BRA `(.L_x_5081) ;  /* 0x0000002800248947 */ /* 0x000fea0003800000 */
[----:B------:R-:W-:Y:S01]  /*63950*/  BSSY.RECONVERGENT B2, `(.L_x_5082) ;  /* 0x000003b000027945 */ /* 0x000fe20003800200 */
[----:B------:R-:W-:Y:S01]  /*63960*/  IMAD.MOV.U32 R22, RZ, RZ, 0x1 ;  /* 0x00000001ff167424 */ /* 0x000fe200078e00ff */
[----:B------:R-:W-:Y:S01]  /*63970*/  MOV R18, 0x0 ;  /* 0x0000000000127802 */ /* 0x000fe20000000f00 */
[----:B------:R-:W-:Y:S01]  /*63980*/  IMAD.MOV.U32 R19, RZ, RZ, 0x3ff00000 ;  /* 0x3ff00000ff137424 */ /* 0x000fe200078e00ff */
[----:B------:R-:W-:-:S07]  /*63990*/  CS2R R24, SRZ ;  /* 0x0000000000187805 */ /* 0x000fce000001ff00 */
.L_x_5087:
[----:B------:R-:W1:Y:S01]  /*639a0*/  I2F.F64.U32 R20, R22 ;  /* 0x0000001600147312 */ /* 0x000e620000201800 */
[----:B------:R-:W-:Y:S01]  /*639b0*/  MOV R4, 0x1 ;  /* 0x0000000100047802 */ /* 0x000fe20000000f00 */
        /* <DEDUP_REMOVED lines=21> */
.L_x_5084:
[----:B------:R-:W-:Y:S05]  /*63b10*/  BSYNC.RECONVERGENT B4 ;  /* 0x0000000000047941 */ /* 0x000fea0003800200 */
.L_x_5083:
[----:B------:R-:W-:Y:S01]  /*63b20*/  DADD R20, R14, R20 ;  /* 0x000000000e147229 */ /* 0x000fe20000000014 */
[----:B------:R-:W-:Y:S01]  /*63b30*/  IMAD.MOV.U32 R6, RZ, RZ, 0x1 ;  /* 0x00000001ff067424 */ /* 0x000fe200078e00ff */
        /* <DEDUP_REMOVED lines=21> */
.L_x_5086:
[----:B------:R-:W-:Y:S05]  /*63c90*/  BSYNC.RECONVERGENT B4 ;  /* 0x0000000000047941 */ /* 0x000fea0003800200 */
.L_x_5085:
[----:B------:R-:W-:Y:S01]  /*63ca0*/  DADD R24, R4, R24 ;  /* 0x0000000004187229 */ /* 0x000fe20000000018 */
[C---:B------:R-:W-:Y:S02]  /*63cb0*/  ISETP.GE.U32.AND P0, PT, R22.reuse, 0x7cf, PT ;  /* 0x000007cf1600780c */ /* 0x040fe40003f06070 */
[----:B------:R-:W-:-:S05]  /*63cc0*/  IADD3 R22, PT, PT, R22, 0x1, RZ ;  /* 0x0000000116167810 */ /* 0x000fca0007ffe0ff */
[----:B------:R-:W-:-:S08]  /*63cd0*/  DMUL R6, |R24|, 1.1102230246251565404e-16 ;  /* 0x3ca0000018067828 */ /* 0x000fd00000000200 */
[----:B------:R-:W-:-:S14]  /*63ce0*/  DSETP.GTU.AND P1, PT, |R4|, R6, PT ;  /* 0x000000060400722a */ /* 0x000fdc0003f2c200 */
[----:B------:R-:W-:Y:S05]  /*63cf0*/  @!P0 BRA P1, `(.L_x_5087) ;  /* 0xfffffffc00288947 */ /* 0x000fea000083ffff */
[----:B------:R-:W-:Y:S05]  /*63d00*/  BSYNC.RECONVERGENT B2 ;  /* 0x0000000000027941 */ /* 0x000fea0003800200 */
.L_x_5082:
[----:B------:R-:W-:Y:S01]  /*63d10*/  ISETP.GT.AND P1, PT, R3, 0xfffff, PT ;  /* 0x000fffff0300780c */ /* 0x000fe20003f24270 */
[----:B------:R-:W-:Y:S01]  /*63d20*/  IMAD.MOV.U32 R4, RZ, RZ, R2 ;  /* 0x000000ffff047224 */ /* 0x000fe200078e0002 */
[----:B------:R-:W-:Y:S01]  /*63d30*/  MOV R5, R3 ;  /* 0x0000000300057202 */ /* 0x000fe20000000f00 */
[----:B------:R-:W-:Y:S01]  /*63d40*/  IMAD.MOV.U32 R0, RZ, RZ, R3 ;  /* 0x000000ffff007224 */ /* 0x000fe200078e0003 */
[----:B------:R-:W-:Y:S01]  /*63d50*/  BSSY.RECONVERGENT B1, `(.L_x_5088) ;  /* 0x000004f000017945 */ /* 0x000fe20003800200 */
[----:B------:R-:W-:-:S08]  /*63d60*/  MOV R21, 0xfffffc01 ;  /* 0xfffffc0100157802 */ /* 0x000fd00000000f00 */
        /* <DEDUP_REMOVED lines=71> */
.L_x_5089:
[----:B------:R-:W-:Y:S01]  /*641e0*/  MOV R2, 0x0 ;  /* 0x0000000000027802 */ /* 0x000fe20000000f00 */
[----:B------:R-:W-:Y:S01]  /*641f0*/  IMAD.MOV.U32 R3, RZ, RZ, 0x7ff00000 ;  /* 0x7ff00000ff037424 */ /* 0x000fe200078e00ff */
[----:B------:R-:W-:-:S05]  /*64200*/  LOP3.LUT P0, RZ, R5, 0x7fffffff, RZ, 0xc0, !PT ;  /* 0x7fffffff05ff7812 */ /* 0x000fca000780c0ff */
[----:B------:R-:W-:-:S10]  /*64210*/  DFMA R2, R4, R2, +INF ;  /* 0x7ff000000402742b */ /* 0x000fd40000000002 */
[----:B------:R-:W-:Y:S02]  /*64220*/  FSEL R22, R2, RZ, P0 ;  /* 0x000000ff02167208 */ /* 0x000fe40000000000 */
[----:B------:R-:W-:-:S07]  /*64230*/  FSEL R23, R3, -QNAN , P0 ;  /* 0xfff0000003177808 */ /* 0x000fce0000000000 */
.L_x_5090:
[----:B------:R-:W-:Y:S05]  /*64240*/  BSYNC.RECONVERGENT B1 ;  /* 0x0000000000017941 */ /* 0x000fea0003800200 */
.L_x_5088:
        /* <DEDUP_REMOVED lines=12> */
.L_x_5093:
        /* <DEDUP_REMOVED lines=78> */
.L_x_5098:
[----:B------:R-:W-:Y:S05]  /*647f0*/  BSYNC.RECONVERGENT B4 ;  /* 0x0000000000047941 */ /* 0x000fea0003800200 */
.L_x_5097:
[----:B------:R-:W-:Y:S01]  /*64800*/  MOV R20, R4 ;  /* 0x0000000400147202 */ /* 0x000fe20000000f00 */
[----:B------:R-:W-:-:S07]  /*64810*/  IMAD.MOV.U32 R21, RZ, RZ, R5 ;  /* 0x000000ffff157224 */ /* 0x000fce00078e0005 */
.L_x_5096:
[----:B------:R-:W-:Y:S05]  /*64820*/  BSYNC.RECONVERGENT B2 ;  /* 0x0000000000027941 */ /* 0x000fea0003800200 */
.L_x_5095:
        /* <DEDUP_REMOVED lines=76> */
.L_x_5100:
[----:B------:R-:W-:Y:S01]  /*64cf0*/  MOV R2, 0x0 ;  /* 0x0000000000027802 */ /* 0x000fe20000000f00 */
[----:B------:R-:W-:Y:S01]  /*64d00*/  IMAD.MOV.U32 R3, RZ, RZ, 0x7ff00000 ;  /* 0x7ff00000ff037424 */ /* 0x000fe200078e00ff */
[----:B------:R-:W-:-:S05]  /*64d10*/  LOP3.LUT P0, RZ, R21, 0x7fffffff, RZ, 0xc0, !PT ;  /* 0x7fffffff15ff7812 */ /* 0x000fca000780c0ff */
[----:B------:R-:W-:-:S10]  /*64d20*/  DFMA R2, R20, R2, +INF ;  /* 0x7ff000001402742b */ /* 0x000fd40000000002 */
[----:B------:R-:W-:Y:S02]  /*64d30*/  FSEL R2, R2, RZ, P0 ;  /* 0x000000ff02027208 */ /* 0x000fe40000000000 */
[----:B------:R-:W-:-:S07]  /*64d40*/  FSEL R3, R3, -QNAN , P0 ;  /* 0xfff0000003037808 */ /* 0x000fce0000000000 */
.L_x_5101:
[----:B------:R-:W-:Y:S05]  /*64d50*/  BSYNC.RECONVERGENT B1 ;  /* 0x0000000000017941 */ /* 0x000fea0003800200 */
.L_x_5099:
[--C-:B------:R-:W-:Y:S01]  /*64d60*/  DADD R18, -R18, R2.reuse ;  /* 0x0000000012127229 */ /* 0x100fe20000000102 */
[----:B------:R-:W-:Y:S01]  /*64d70*/  ISETP.GE.AND P0, PT, R26, 0x3c000000, PT ;  /* 0x3c0000001a00780c */ /* 0x000fe20003f06270 */
[----:B------:R-:W-:-:S10]  /*64d80*/  DADD R2, -RZ, -R2 ;  /* 0x00000000ff027229 */ /* 0x000fd40000000902 */
[----:B------:R-:W-:Y:S02]  /*64d90*/  FSEL R4, R2, R18, !P0 ;  /* 0x0000001202047208 */ /* 0x000fe40004000000 */
[----:B------:R-:W-:Y:S01]  /*64da0*/  FSEL R5, R3, R19, !P0 ;  /* 0x0000001303057208 */ /* 0x000fe20004000000 */
[----:B------:R-:W-:Y:S06]  /*64db0*/  BRA `(.L_x_5094) ;  /* 0x0000000000047947 */ /* 0x000fec0003800000 */
.L_x_5092:
[----:B------:R-:W-:-:S11]  /*64dc0*/  DADD R4, R2, R2 ;  /* 0x0000000002047229 */ /* 0x000fd60000000002 */
.L_x_5094:
[----:B------:R-:W-:Y:S05]  /*64dd0*/  BSYNC.RECONVERGENT B5 ;  /* 0x0000000000057941 */ /* 0x000fea0003800200 */
.L_x_5091:
        /* <DEDUP_REMOVED lines=66> */
.L_x_5103:
[C-C-:B------:R-:W-:Y:S01]  /*65200*/  DADD R2, R10.reuse, R10.reuse ;  /* 0x000000000a027229 */ /* 0x140fe2000000000a */
[----:B------:R-:W-:Y:S01]  /*65210*/  ISETP.GE.AND P1, PT, R11, RZ, PT ;  /* 0x000000ff0b00720c */ /* 0x000fe20003f26270 */
[----:B------:R-:W-:Y:S01]  /*65220*/  DSETP.NAN.AND P0, PT, R10, R10, PT ;  /* 0x0000000a0a00722a */ /* 0x000fe20003f08000 */
[----:B------:R-:W-:-:S04]  /*65230*/  MOV R5, 0x3ff00000 ;  /* 0x3ff0000000057802 */ /* 0x000fc80000000f00 */
[----:B------:R-:W-:-:S03]  /*65240*/  FSEL R5, -R5, +QNAN , !P1 ;  /* 0x7ff0000005057808 */ /* 0x000fc60004800100 */
[----:B------:R-:W-:Y:S02]  /*65250*/  FSEL R2, R2, RZ, P0 ;  /* 0x000000ff02027208 */ /* 0x000fe40000000000 */
[----:B------:R-:W-:-:S07]  /*65260*/  FSEL R3, R3, R5, P0 ;  /* 0x0000000503037208 */ /* 0x000fce0000000000 */
.L_x_5104:
[----:B------:R-:W-:Y:S05]  /*65270*/  BSYNC.RECONVERGENT B1 ;  /* 0x0000000000017941 */ /* 0x000fea0003800200 */
.L_x_5102:
        /* <DEDUP_REMOVED lines=9> */
.L_x_5107:
        /* <DEDUP_REMOVED lines=80> */
.L_x_5112:
[----:B------:R-:W-:Y:S05]  /*65810*/  BSYNC.RECONVERGENT B4 ;  /* 0x0000000000047941 */ /* 0x000fea0003800200 */
.L_x_5111:
[----:B------:R-:W-:Y:S01]  /*65820*/  IMAD.MOV.U32 R12, RZ, RZ, R4 ;  /* 0x000000ffff0c7224 */ /* 0x000fe200078e0004 */
[----:B------:R-:W-:-:S07]  /*65830*/  MOV R13, R5 ;  /* 0x00000005000d7202 */ /* 0x000fce0000000f00 */
.L_x_5110:
[----:B------:R-:W-:Y:S05]  /*65840*/  BSYNC.RECONVERGENT B2 ;  /* 0x0000000000027941 */ /* 0x000fea0003800200 */
.L_x_5109:
        /* <DEDUP_REMOVED lines=76> */
.L_x_5114:
[----:B------:R-:W-:Y:S01]  /*65d10*/  IMAD.MOV.U32 R4, RZ, RZ, 0x0 ;  /* 0x00000000ff047424 */ /* 0x000fe200078e00ff */
[----:B------:R-:W-:Y:S02]  /*65d20*/  MOV R5, 0x7ff00000 ;  /* 0x7ff0000000057802 */ /* 0x000fe40000000f00 */
[----:B------:R-:W-:-:S04]  /*65d30*/  LOP3.LUT P0, RZ, R13, 0x7fffffff, RZ, 0xc0, !PT ;  /* 0x7fffffff0dff7812 */ /* 0x000fc8000780c0ff */
[----:B------:R-:W-:-:S10]  /*65d40*/  DFMA R4, R12, R4, +INF ;  /* 0x7ff000000c04742b */ /* 0x000fd40000000004 */
[----:B------:R-:W-:Y:S02]  /*65d50*/  FSEL R4, R4, RZ, P0 ;  /* 0x000000ff04047208 */ /* 0x000fe40000000000 */
[----:B------:R-:W-:-:S07]  /*65d60*/  FSEL R5, R5, -QNAN , P0 ;  /* 0xfff0000005057808 */ /* 0x000fce0000000000 */
.L_x_5115:
[----:B------:R-:W-:Y:S05]  /*65d70*/  BSYNC.RECONVERGENT B1 ;  /* 0x0000000000017941 */ /* 0x000fea0003800200 */
.L_x_5113:
[--C-:B------:R-:W-:Y:S01]  /*65d80*/  DADD R18, -R18, R4.reuse ;  /* 0x0000000012127229 */ /* 0x100fe20000000104 */
[----:B------:R-:W-:Y:S01]  /*65d90*/  ISETP.GE.AND P0, PT, R20, 0x3c000000, PT ;  /* 0x3c0000001400780c */ /* 0x000fe20003f06270 */
[----:B------:R-:W-:-:S10]  /*65da0*/  DADD R4, -RZ, -R4 ;  /* 0x00000000ff047229 */ /* 0x000fd40000000904 */
[----:B------:R-:W-:Y:S02]  /*65db0*/  FSEL R4, R4, R18, !P0 ;  /* 0x0000001204047208 */ /* 0x000fe40004000000 */
[----:B------:R-:W-:Y:S01]  /*65dc0*/  FSEL R5, R5, R19, !P0 ;  /* 0x0000001305057208 */ /* 0x000fe20004000000 */
[----:B------:R-:W-:Y:S06]  /*65dd0*/  BRA `(.L_x_5108) ;  /* 0x0000000000047947 */ /* 0x000fec0003800000 */
.L_x_5106:
[----:B------:R-:W-:-:S11]  /*65de0*/  DADD R4, R14, R14 ;  /* 0x000000000e047229 */ /* 0x000fd6000000000e */
.L_x_5108:
[----:B------:R-:W-:Y:S05]  /*65df0*/  BSYNC.RECONVERGENT B5 ;  /* 0x0000000000057941 */ /* 0x000fea0003800200 */
.L_x_5105:
        /* <DEDUP_REMOVED lines=59> */
.L_x_5117:
[----:B------:R-:W-:Y:S05]  /*661b0*/  BSYNC.RECONVERGENT B1 ;  /* 0x0000000000017941 */ /* 0x000fea0003800200 */
.L_x_5116:
[----:B------:R-:W-:Y:S01]  /*661c0*/  DFMA R24, -R24, R4, -R2 ;  /* 0x000000041818722b */ /* 0x000fe20000000902 */
[----:B------:R-:W-:Y:S10]  /*661d0*/  BRA `(.L_x_4587) ;  /* 0x00000044000c7947 */ /* 0x000ff40003800000 */
.L_x_5081:
        /* <DEDUP_REMOVED lines=86> */
.L_x_5121:
[----:B------:R-:W-:Y:S01]  /*66740*/  IMAD.MOV.U32 R6, RZ, RZ, 0x0 ;  /* 0x00000000ff067424 */ /* 0x000fe200078e00ff */
[----:B------:R-:W-:Y:S02]  /*66750*/  MOV R7, 0x7ff00000 ;  /* 0x7ff0000000077802 */ /* 0x000fe40000000f00 */
[----:B------:R-:W-:-:S04]  /*66760*/  LOP3.LUT P0, RZ, R5, 0x7fffffff, RZ, 0xc0, !PT ;  /* 0x7fffffff05ff7812 */ /* 0x000fc8000780c0ff */
[----:B------:R-:W-:-:S10]  /*66770*/  DFMA R6, R4, R6, +INF ;  /* 0x7ff000000406742b */ /* 0x000fd40000000006 */
[----:B------:R-:W-:Y:S02]  /*66780*/  FSEL R20, R6, RZ, P0 ;  /* 0x000000ff06147208 */ /* 0x000fe40000000000 */
[----:B------:R-:W-:-:S07]  /*66790*/  FSEL R21, R7, -QNAN , P0 ;  /* 0xfff0000007157808 */ /* 0x000fce0000000000 */
.L_x_5122:
[----:B------:R-:W-:Y:S05]  /*667a0*/  BSYNC.RECONVERGENT B1 ;  /* 0x0000000000017941 */ /* 0x000fea0003800200 */
.L_x_5120:
        /* <DEDUP_REMOVED lines=10> */
.L_x_5125:
        /* <DEDUP_REMOVED lines=80> */
.L_x_5130:
[----:B------:R-:W-:Y:S05]  /*66d50*/  BSYNC.RECONVERGENT B7 ;  /* 0x0000000000077941 */ /* 0x000fea0003800200 */
.L_x_5129:
[----:B------:R-:W-:Y:S01]  /*66d60*/  IMAD.MOV.U32 R12, RZ, RZ, R4 ;  /* 0x000000ffff0c7224 */ /* 0x000fe200078e0004 */
[----:B------:R-:W-:-:S07]  /*66d70*/  MOV R13, R5 ;  /* 0x00000005000d7202 */ /* 0x000fce0000000f00 */
.L_x_5128:
[----:B------:R-:W-:Y:S05]  /*66d80*/  BSYNC.RECONVERGENT B2 ;  /* 0x0000000000027941 */ /* 0x000fea0003800200 */
.L_x_5127:
        /* <DEDUP_REMOVED lines=76> */
.L_x_5132:
[----:B------:R-:W-:Y:S01]  /*67250*/  IMAD.MOV.U32 R4, RZ, RZ, 0x0 ;  /* 0x00000000ff047424 */ /* 0x000fe200078e00ff */
[----:B------:R-:W-:Y:S02]  /*67260*/  MOV R5, 0x7ff00000 ;  /* 0x7ff0000000057802 */ /* 0x000fe40000000f00 */
[----:B------:R-:W-:-:S04]  /*67270*/  LOP3.LUT P0, RZ, R13, 0x7fffffff, RZ, 0xc0, !PT ;  /* 0x7fffffff0dff7812 */ /* 0x000fc8000780c0ff */
[----:B------:R-:W-:-:S10]  /*67280*/  DFMA R4, R12, R4, +INF ;  /* 0x7ff000000c04742b */ /* 0x000fd40000000004 */
[----:B------:R-:W-:Y:S02]  /*67290*/  FSEL R4, R4, RZ, P0 ;  /* 0x000000ff04047208 */ /* 0x000fe40000000000 */
[----:B------:R-:W-:-:S07]  /*672a0*/  FSEL R5, R5, -QNAN , P0 ;  /* 0xfff0000005057808 */ /* 0x000fce0000000000 */
.L_x_5133:
[----:B------:R-:W-:Y:S05]  /*672b0*/  BSYNC.RECONVERGENT B1 ;  /* 0x0000000000017941 */ /* 0x000fea0003800200 */
.L_x_5131:
[--C-:B------:R-:W-:Y:S01]  /*672c0*/  DADD R18, -R18, R4.reuse ;  /* 0x0000000012127229 */ /* 0x100fe20000000104 */
[----:B------:R-:W-:Y:S01]  /*672d0*/  ISETP.GE.AND P0, PT, R22, 0x3c000000, PT ;  /* 0x3c0000001600780c */ /* 0x000fe20003f06270 */
[----:B------:R-:W-:-:S10]  /*672e0*/  DADD R4, -RZ, -R4 ;  /* 0x00000000ff047229 */ /* 0x000fd40000000904 */
[----:B------:R-:W-:Y:S02]  /*672f0*/  FSEL R4, R4, R18, !P0 ;  /* 0x0000001204047208 */ /* 0x000fe40004000000 */
[----:B------:R-:W-:Y:S01]  /*67300*/  FSEL R5, R5, R19, !P0 ;  /* 0x0000001305057208 */ /* 0x000fe20004000000 */
[----:B------:R-:W-:Y:S06]  /*67310*/  BRA `(.L_x_5126) ;  /* 0x0000000000047947 */ /* 0x000fec0003800000 */
.L_x_5124:
[----:B------:R-:W-:-:S11]  /*67320*/  DADD R4, R14, R14 ;  /* 0x000000000e047229 */ /* 0x000fd6000000000e */
.L_x_5126:
[----:B------:R-:W-:Y:S05]  /*67330*/  BSYNC.RECONVERGENT B5 ;  /* 0x0000000000057941 */ /* 0x000fea0003800200 */
.L_x_5123:
        /* <DEDUP_REMOVED lines=67> */
.L_x_5119:
        /* <DEDUP_REMOVED lines=27> */
.L_x_5136:
[----:B------:R-:W-:Y:S05]  /*67920*/  BSYNC.RECONVERGENT B2 ;  /* 0x0000000000027941 */ /* 0x000fea0003800200 */
.L_x_5135:
        /* <DEDUP_REMOVED lines=11> */
[----:B0-----:R-:W-:Y:S02]  /*679e0*/  DMUL R28, R6, R4 ;  /* 0x00000004061c7228 */ /* 0x001fe40000000000 */
        /* <DEDUP_REMOVED lines=16> */
.L_x_5138:
[----:B------:R-:W-:Y:S05]  /*67af0*/  BSYNC.RECONVERGENT B2 ;  /* 0x0000000000027941 */ /* 0x000fea0003800200 */
.L_x_5137:
        /* <DEDUP_REMOVED lines=96> */
.L_x_5140:
[----:B------:R-:W-:Y:S05]  /*68100*/  BSYNC.RECONVERGENT B2 ;  /* 0x0000000000027941 */ /* 0x000fea0003800200 */
.L_x_5139:
        /* <DEDUP_REMOVED lines=104> */
.L_x_5142:
[----:B------:R-:W-:Y:S05]  /*68790*/  BSYNC.RECONVERGENT B2 ;  /* 0x0000000000027941 */ /* 0x000fea0003800200 */
.L_x_5141:
        /* <DEDUP_REMOVED lines=21> */
.L_x_5144:
[----:B------:R-:W-:Y:S05]  /*688f0*/  BSYNC.RECONVERGENT B2 ;  /* 0x0000000000027941 */ /* 0x000fea0003800200 */
.L_x_5143:
        /* <DEDUP_REMOVED lines=74> */
.L_x_5147:
[----:B------:R-:W-:Y:S05]  /*68da0*/  BSYNC.RECONVERGENT B1 ;  /* 0x0000000000017941 */ /* 0x000fea0003800200 */
.L_x_5146:
        /* <DEDUP_REMOVED lines=8> */
.L_x_5149:
[----:B------:R-:W-:Y:S05]  /*68e30*/  BSYNC.RECONVERGENT B2 ;  /* 0x0000000000027941 */ /* 0x000fea0003800200 */
.L_x_5148:
        /* <DEDUP_REMOVED lines=23> */
.L_x_5152:
        /* <DEDUP_REMOVED lines=12> */
.L_x_5151:
[----:B------:R-:W-:Y:S05]  /*69070*/  BSYNC.RECONVERGENT B1 ;  /* 0x0000000000017941 */ /* 0x000fea0003800200 */
.L_x_5150:
        /* <DEDUP_REMOVED lines=16> */
.L_x_5154:
[----:B------:R-:W-:Y:S05]  /*69180*/  BSYNC.RECONVERGENT B1 ;  /* 0x0000000000017941 */ /* 0x000fea0003800200 */
.L_x_5153:
[----:B------:R-:W-:Y:S02]  /*69190*/  FSEL R12, R6, RZ, P2 ;  /* 0x000000ff060c7208 */ /* 0x000fe40001000000 */
[----:B------:R-:W-:-:S06]  /*691a0*/  FSEL R13, R7, 1.875, P2 ;  /* 0x3ff00000070d7808 */ /* 0x000fcc0001000000 */
[----:B------:R-:W-:-:S08]  /*691b0*/  DMUL R12, R22, R12 ;  /* 0x0000000c160c7228 */ /* 0x000fd00000000000 */
[----:B------:R-:W-:Y:S01]  /*691c0*/  DMUL R12, R12, R24 ;  /* 0x000000180c0c7228 */ /* 0x000fe20000000000 */
[----:B------:R-:W-:Y:S10]  /*691d0*/  BRA `(.L_x_5134) ;  /* 0x0000001000087947 */ /* 0x000ff40003800000 */
.L_x_5145:
        /* <DEDUP_REMOVED lines=28> */
.L_x_5156:
[----:B------:R-:W-:Y:S05]  /*693a0*/  BSYNC.RECONVERGENT B2 ;  /* 0x0000000000027941 */ /* 0x000fea0003800200 */
.L_x_5155:
        /* <DEDUP_REMOVED lines=27> */
.L_x_5160:
[----:B------:R-:W-:Y:S05]  /*69560*/  BSYNC.RECONVERGENT B5 ;  /* 0x0000000000057941 */ /* 0x000fea0003800200 */
.L_x_5159:
        /* <DEDUP_REMOVED lines=30> */
.L_x_5158:
        /* <DEDUP_REMOVED lines=77> */
.L_x_5162:
[----:B------:R-:W-:Y:S01]  /*69c20*/  MOV R4, 0x0 ;  /* 0x0000000000047802 */ /* 0x000fe20000000f00 */
[----:B------:R-:W-:Y:S01]  /*69c30*/  IMAD.MOV.U32 R5, RZ, RZ, 0x7ff00000 ;  /* 0x7ff00000ff057424 */ /* 0x000fe200078e00ff */
[----:B------:R-:W-:-:S05]  /*69c40*/  LOP3.LUT P0, RZ, R7, 0x7fffffff, RZ, 0xc0, !PT ;  /* 0x7fffffff07ff7812 */ /* 0x000fca000780c0ff */
[----:B------:R-:W-:-:S10]  /*69c50*/  DFMA R4, R6, R4, +INF ;  /* 0x7ff000000604742b */ /* 0x000fd40000000004 */
[----:B------:R-:W-:Y:S02]  /*69c60*/  FSEL R10, R4, RZ, P0 ;  /* 0x000000ff040a7208 */ /* 0x000fe40000000000 */
[----:B------:R-:W-:-:S07]  /*69c70*/  FSEL R11, R5, -QNAN , P0 ;  /* 0xfff00000050b7808 */ /* 0x000fce0000000000 */
.L_x_5161:
[----:B------:R-:W-:Y:S05]  /*69c80*/  BSYNC.RECONVERGENT B2 ;  /* 0x0000000000027941 */ /* 0x000fea0003800200 */
.L_x_5157:
        /* <DEDUP_REMOVED lines=25> */
.L_x_5164:
[----:B------:R-:W-:Y:S05]  /*69e20*/  BSYNC.RECONVERGENT B2 ;  /* 0x0000000000027941 */ /* 0x000fea0003800200 */
.L_x_5163:
        /* <DEDUP_REMOVED lines=59> */
.L_x_5166:
[----:B------:R-:W-:Y:S05]  /*6a1e0*/  BSYNC.RECONVERGENT B1 ;  /* 0x0000000000017941 */ /* 0x000fea0003800200 */
.L_x_5165:
[----:B------:R-:W-:-:S11]  /*6a1f0*/  DMUL R12, R12, R24 ;  /* 0x000000180c0c7228 */ /* 0x000fd60000000000 */
.L_x_5134:
[----:B------:R-:W-:Y:S05]  /*6a200*/  BSYNC.RECONVERGENT B4 ;  /* 0x0000000000047941 */ /* 0x000fea0003800200 */
.L_x_5118:
[----:B------:R-:W-:Y:S01]  /*6a210*/  DSETP.NEU.AND P0, PT, R12, RZ, PT ;  /* 0x000000ff0c00722a */ /* 0x000fe20003f0d000 */
[----:B------:R-:W-:-:S13]  /*6a220*/  CS2R R4, SRZ ;  /* 0x0000000000047805 */ /* 0x000fda000001ff00 */
        /* <DEDUP_REMOVED lines=9> */
.L_x_5171:
        /* <DEDUP_REMOVED lines=22> */
.L_x_5170:
[----:B------:R-:W-:Y:S05]  /*6a420*/  BSYNC.RECONVERGENT B4 ;  /* 0x0000000000047941 */ /* 0x000fea0003800200 */
.L_x_5169:
        /* <DEDUP_REMOVED lines=8> */
.L_x_5168:
[----:B------:R-:W1:Y:S01]  /*6a4b0*/  MUFU.RCP64H R3, R15 ;  /* 0x0000000f00037308 */ /* 0x000e620000001800 */
[----:B------:R-:W-:Y:S01]  /*6a4c0*/  IMAD.MOV.U32 R2, RZ, RZ, 0x1 ;  /* 0x00000001ff027424 */ /* 0x000fe200078e00ff */
[----:B------:R-:W-:-:S10]  /*6a4d0*/  DMUL R12, R22, R12 ;  /* 0x0000000c160c7228 */ /* 0x000fd40000000000 */
        /* <DEDUP_REMOVED lines=18> */
.L_x_5167:
[----:B------:R-:W-:-:S11]  /*6a600*/  DADD R24, -R4, 1 ;  /* 0x3ff0000004187429 */ /* 0x000fd60000000100 */
.L_x_4587:
[----:B------:R-:W-:Y:S05]  /*6a610*/  BSYNC.RECONVERGENT B0 ;  /* 0x0000000000007941 */ /* 0x000fea0003800200 */
.L_x_4586:
[----:B------:R-:W-:Y:S01]  /*6a620*/  MOV R2, R45 ;  /* 0x0000002d00027202 */ /* 0x000fe20000000f00 */
[----:B------:R-:W-:Y:S01]  /*6a630*/  IMAD.MOV.U32 R3, RZ, RZ, 0x0 ;  /* 0x00000000ff037424 */ /* 0x000fe200078e00ff */
[----:B------:R-:W-:Y:S01]  /*6a640*/  MOV R4, R24 ;  /* 0x0000001800047202 */ /* 0x000fe20000000f00 */
[----:B------:R-:W-:Y:S02]  /*6a650*/  IMAD.MOV.U32 R5, RZ, RZ, R25 ;  /* 0x000000ffff057224 */ /* 0x000fe400078e0019 */
[----:B0-----:R-:W-:Y:S05]  /*6a660*/  RET.REL.NODEC R2 `(_ZN2at6native18elementwise_kernelILi128ELi4EZNS0_15gpu_kernel_implIN48_GLOBAL__N__08322988_15_IGammaKernel_cu_cb51a28d10CalcIgammaIdEEEEvRNS_18TensorIteratorBaseERKT_EUliE_EEviT1_) ;  /* 0xfffff95802647950 */ /* 0x001fea0003c3ffff */
        .weak           $__internal_14_$__cuda_sm20_dblrcp_rn_slowpath_v3
        .type           $__internal_14_$__cuda_sm20_dblrcp_rn_slowpath_v3,@function
        .size           $__internal_14_$__cuda_sm20_dblrcp_rn_slowpath_v3,($__internal_15_$__cuda_sm20_div_rn_f64_full - $__internal_14_$__cuda_sm20_dblrcp_rn_slowpath_v3)
$__internal_14_$__cuda_sm20_dblrcp_rn_slowpath_v3:
[----:B------:R-:W-:Y:S01]  /*6a670*/  DSETP.GTU.AND P0, PT, |R4|, +INF , PT ;  /* 0x7ff000000400742a */ /* 0x000fe20003f0c200 */
[----:B------:R-:W-:-:S13]  /*6a680*/  BSSY.RECONVERGENT B1, `(.L_x_5172) ;  /* 0x0000024000017945 */ /* 0x000fda0003800200 */
[----:B------:R-:W-:Y:S05]  /*6a690*/  @P0 BRA `(.L_x_5173) ;  /* 0x0000000000800947 */ /* 0x000fea0003800000 */
[----:B------:R-:W-:-:S04]  /*6a6a0*/  LOP3.LUT R9, R5, 0x7fffffff, RZ, 0xc0, !PT ;  /* 0x7fffffff05097812 */ /* 0x000fc800078ec0ff */
[----:B------:R-:W-:-:S04]  /*6a6b0*/  IADD3 R8, PT, PT, R9, -0x1, RZ ;  /* 0xffffffff09087810 */ /* 0x000fc80007ffe0ff */
[----:B------:R-:W-:-:S13]  /*6a6c0*/  ISETP.GE.U32.AND P0, PT, R8, 0x7fefffff, PT ;  /* 0x7fefffff0800780c */ /* 0x000fda0003f06070 */
[----:B------:R-:W-:Y:S01]  /*6a6d0*/  @P0 LOP3.LUT R11, R5, 0x7ff00000, RZ, 0x3c, !PT ;  /* 0x7ff00000050b0812 */ /* 0x000fe200078e3cff */
[----:B------:R-:W-:Y:S01]  /*6a6e0*/  @P0 IMAD.MOV.U32 R10, RZ, RZ, RZ ;  /* 0x000000ffff0a0224 */ /* 0x000fe200078e00ff */
[----:B------:R-:W-:Y:S06]  /*6a6f0*/  @P0 BRA `(.L_x_5174) ;  /* 0x0000000000700947 */ /* 0x000fec0003800000 */
[----:B------:R-:W-:-:S13]  /*6a700*/  ISETP.GE.U32.AND P0, PT, R9, 0x1000001, PT ;  /* 0x010000010900780c */ /* 0x000fda0003f06070 */
[----:B------:R-:W-:Y:S05]  /*6a710*/  @!P0 BRA `(.L_x_5175) ;  /* 0x0000000000388947 */ /* 0x000fea0003800000 */
[----:B------:R-:W-:Y:S01]  /*6a720*/  IADD3 R9, PT, PT, R5, -0x3fe00000, RZ ;  /* 0xc020000005097810 */ /* 0x000fe20007ffe0ff */
[----:B------:R-:W-:Y:S01]  /*6a730*/  IMAD.MOV.U32 R8, RZ, RZ, R4 ;  /* 0x000000ffff087224 */ /* 0x000fe200078e0004 */
[----:B------:R-:W-:Y:S02]  /*6a740*/  MOV R10, R29 ;  /* 0x0000001d000a7202 */ /* 0x000fe40000000f00 */
[----:B------:R-:W0:Y:S04]  /*6a750*/  MUFU.RCP64H R11, R9 ;  /* 0x00000009000b7308 */ /* 0x000e280000001800 */
[----:B0-----:R-:W-:-:S08]  /*6a760*/  DFMA R30, -R8, R10, 1 ;  /* 0x3ff00000081e742b */ /* 0x001fd0000000010a */
[----:B------:R-:W-:-:S08]  /*6a770*/  DFMA R30, R30, R30, R30 ;  /* 0x0000001e1e1e722b */ /* 0x000fd0000000001e */
[----:B------:R-:W-:-:S08]  /*6a780*/  DFMA R30, R10, R30, R10 ;  /* 0x0000001e0a1e722b */ /* 0x000fd0000000000a */
[----:B------:R-:W-:-:S08]  /*6a790*/  DFMA R10, -R8, R30, 1 ;  /* 0x3ff00000080a742b */ /* 0x000fd0000000011e */
[----:B------:R-:W-:-:S08]  /*6a7a0*/  DFMA R10, R30, R10, R30 ;  /* 0x0000000a1e0a722b */ /* 0x000fd0000000001e */
[----:B------:R-:W-:-:S08]  /*6a7b0*/  DMUL R10, R10, 2.2250738585072013831e-308 ;  /* 0x001000000a0a7828 */ /* 0x000fd00000000000 */
[----:B------:R-:W-:-:S08]  /*6a7c0*/  DFMA R4, -R4, R10, 1 ;  /* 0x3ff000000404742b */ /* 0x000fd0000000010a */
[----:B------:R-:W-:-:S08]  /*6a7d0*/  DFMA R4, R4, R4, R4 ;  /* 0x000000040404722b */ /* 0x000fd00000000004 */
[----:B------:R-:W-:Y:S01]  /*6a7e0*/  DFMA R10, R10, R4, R10 ;  /* 0x000000040a0a722b */ /* 0x000fe2000000000a */
[----:B------:R-:W-:Y:S10]  /*6a7f0*/  BRA `(.L_x_5174) ;  /* 0x0000000000307947 */ /* 0x000ff40003800000 */
.L_x_5175:
[----:B------:R-:W-:Y:S01]  /*6a800*/  DMUL R4, R4, 8.11296384146066816958e+31 ;  /* 0x4690000004047828 */ /* 0x000fe20000000000 */
[----:B------:R-:W-:-:S05]  /*6a810*/  IMAD.MOV.U32 R8, RZ, RZ, R29 ;  /* 0x000000ffff087224 */ /* 0x000fca00078e001d */
[----:B------:R-:W0:Y:S02]  /*6a820*/  MUFU.RCP64H R9, R5 ;  /* 0x0000000500097308 */ /* 0x000e240000001800 */
[----:B0-----:R-:W-:-:S08]  /*6a830*/  DFMA R10, -R4, R8, 1 ;  /* 0x3ff00000040a742b */ /* 0x001fd00000000108 */
[----:B------:R-:W-:-:S08]  /*6a840*/  DFMA R10, R10, R10, R10 ;  /* 0x0000000a0a0a722b */ /* 0x000fd0000000000a */
[----:B------:R-:W-:-:S08]  /*6a850*/  DFMA R10, R8, R10, R8 ;  /* 0x0000000a080a722b */ /* 0x000fd00000000008 */
[----:B------:R-:W-:-:S08]  /*6a860*/  DFMA R8, -R4, R10, 1 ;  /* 0x3ff000000408742b */ /* 0x000fd0000000010a */
[----:B------:R-:W-:-:S08]  /*6a870*/  DFMA R8, R10, R8, R10 ;  /* 0x000000080a08722b */ /* 0x000fd0000000000a */
[----:B------:R-:W-:Y:S01]  /*6a880*/  DMUL R10, R8, 8.11296384146066816958e+31 ;  /* 0x46900000080a7828 */ /* 0x000fe20000000000 */
[----:B------:R-:W-:Y:S10]  /*6a890*/  BRA `(.L_x_5174) ;  /* 0x0000000000087947 */ /* 0x000ff40003800000 */
.L_x_5173:
[----:B------:R-:W-:Y:S02]  /*6a8a0*/  LOP3.LUT R11, R5, 0x80000, RZ, 0xfc, !PT ;  /* 0x00080000050b7812 */ /* 0x000fe400078efcff */
[----:B------:R-:W-:-:S07]  /*6a8b0*/  MOV R10, R4 ;  /* 0x00000004000a7202 */ /* 0x000fce0000000f00 */
.L_x_5174:
[----:B------:R-:W-:Y:S05]  /*6a8c0*/  BSYNC.RECONVERGENT B1 ;  /* 0x0000000000017941 */ /* 0x000fea0003800200 */
.L_x_5172:
[----:B------:R-:W-:Y:S01]  /*6a8d0*/  IMAD.MOV.U32 R4, RZ, RZ, R6 ;  /* 0x000000ffff047224 */ /* 0x000fe200078e0006 */
[----:B------:R-:W-:-:S04]  /*6a8e0*/  MOV R5, 0x0 ;  /* 0x0000000000057802 */ /* 0x000fc80000000f00 */
[----:B------:R-:W-:Y:S05]  /*6a8f0*/  RET.REL.NODEC R4 `(_ZN2at6native18elementwise_kernelILi128ELi4EZNS0_15gpu_kernel_implIN48_GLOBAL__N__08322988_15_IGammaKernel_cu_cb51a28d10CalcIgammaIdEEEEvRNS_18TensorIteratorBaseERKT_EUliE_EEviT1_) ;  /* 0xfffff95404c07950 */ /* 0x000fea0003c3ffff */
        .weak           $__internal_15_$__cuda_sm20_div_rn_f64_full
        .type           $__internal_15_$__cuda_sm20_div_rn_f64_full,@function
        .size           $__internal_15_$__cuda_sm20_div_rn_f64_full,($__internal_16_$__cuda_sm20_dsqrt_rn_f64_mediumpath_v1 - $__internal_15_$__cuda_sm20_div_rn_f64_full)
$__internal_15_$__cuda_sm20_div_rn_f64_full:
[C---:B------:R-:W-:Y:S01]  /*6a900*/  FSETP.GEU.AND P0, PT, |R9|.reuse, 1.469367938527859385e-39, PT ;  /* 0x001000000900780b */ /* 0x040fe20003f0e200 */
[----:B------:R-:W-:Y:S01]  /*6a910*/  IMAD.MOV.U32 R41, RZ, RZ, R5 ;  /* 0x000000ffff297224 */ /* 0x000fe200078e0005 */
[----:B------:R-:W-:Y:S01]  /*6a920*/  LOP3.LUT R10, R9, 0x800fffff, RZ, 0xc0, !PT ;  /* 0x800fffff090a7812 */ /* 0x000fe200078ec0ff */
[----:B------:R-:W-:Y:S01]  /*6a930*/  HFMA2 R6, -RZ, RZ, 0, 5.9604644775390625e-08 ;  /* 0x00000001ff067431 */ /* 0x000fe200000001ff */
[----:B------:R-:W-:Y:S01]  /*6a940*/  MOV R40, R4 ;  /* 0x0000000400287202 */ /* 0x000fe20000000f00 */
[----:B------:R-:W-:Y:S01]  /*6a950*/  IMAD.MOV.U32 R47, RZ, RZ, 0x1ca00000 ;  /* 0x1ca00000ff2f7424 */ /* 0x000fe200078e00ff */
[----:B------:R-:W-:Y:S01]  /*6a960*/  LOP3.LUT R11, R10, 0x3ff00000, RZ, 0xfc, !PT ;  /* 0x3ff000000a0b7812 */ /* 0x000fe200078efcff */
[----:B------:R-:W-:Y:S01]  /*6a970*/  IMAD.MOV.U32 R10, RZ, RZ, R8 ;  /* 0x000000ffff0a7224 */ /* 0x000fe200078e0008 */
[C---:B------:R-:W-:Y:S01]  /*6a980*/  FSETP.GEU.AND P2, PT, |R41|.reuse, 1.469367938527859385e-39, PT ;  /* 0x001000002900780b */ /* 0x040fe20003f4e200 */
[----:B------:R-:W-:Y:S01]  /*6a990*/  BSSY.RECONVERGENT B1, `(.L_x_5176) ;  /* 0x0000055000017945 */ /* 0x000fe20003800200 */
[----:B------:R-:W-:-:S02]  /*6a9a0*/  LOP3.LUT R4, R41, 0x7ff00000, RZ, 0xc0, !PT ;  /* 0x7ff0000029047812 */ /* 0x000fc400078ec0ff */
[----:B------:R-:W-:Y:S01]  /*6a9b0*/  LOP3.LUT R5, R9, 0x7ff00000, RZ, 0xc0, !PT ;  /* 0x7ff0000009057812 */ /* 0x000fe200078ec0ff */
[----:B------:R-:W-:Y:S01]  /*6a9c0*/  @!P0 DMUL R10, R8, 8.98846567431157953865e+307 ;  /* 0x7fe00000080a8828 */ /* 0x000fe20000000000 */
[----:B------:R-:W-:Y:S02]  /*6a9d0*/  MOV R36, R40 ;  /* 0x0000002800247202 */ /* 0x000fe40000000f00 */
[----:B------:R-:W-:-:S03]  /*6a9e0*/  ISETP.GE.U32.AND P1, PT, R4, R5, PT ;  /* 0x000000050400720c */ /* 0x000fc60003f26070 */
[----:B------:R-:W0:Y:S02]  /*6a9f0*/  MUFU.RCP64H R7, R11 ;  /* 0x0000000b00077308 */ /* 0x000e240000001800 */
[----:B------:R-:W-:Y:S02]  /*6aa00*/  @!P2 LOP3.LUT R34, R9, 0x7ff00000, RZ, 0xc0, !PT ;  /* 0x7ff000000922a812 */ /* 0x000fe400078ec0ff */
[----:B------:R-:W-:Y:S02]  /*6aa10*/  @!P0 LOP3.LUT R5, R11, 0x7ff00000, RZ, 0xc0, !PT ;  /* 0x7ff000000b058812 */ /* 0x000fe400078ec0ff */
[----:B------:R-:W-:Y:S01]  /*6aa20*/  @!P2 ISETP.GE.U32.AND P3, PT, R4, R34, PT ;  /* 0x000000220400a20c */ /* 0x000fe20003f66070 */
[----:B0-----:R-:W-:-:S08]  /*6aa30*/  DFMA R38, R6, -R10, 1 ;  /* 0x3ff000000626742b */ /* 0x001fd0000000080a */
[----:B------:R-:W-:-:S08]  /*6aa40*/  DFMA R38, R38, R38, R38 ;  /* 0x000000262626722b */ /* 0x000fd00000000026 */
[----:B------:R-:W-:Y:S01]  /*6aa50*/  DFMA R38, R6, R38, R6 ;  /* 0x000000260626722b */ /* 0x000fe20000000006 */
[C---:B------:R-:W-:Y:S02]  /*6aa60*/  @!P2 SEL R6, R47.reuse, 0x63400000, !P3 ;  /* 0x634000002f06a807 */ /* 0x040fe40005800000 */
[----:B------:R-:W-:Y:S02]  /*6aa70*/  SEL R7, R47, 0x63400000, !P1 ;  /* 0x634000002f077807 */ /* 0x000fe40004800000 */
[--C-:B------:R-:W-:Y:S02]  /*6aa80*/  @!P2 LOP3.LUT R34, R6, 0x80000000, R41.reuse, 0xf8, !PT ;  /* 0x800000000622a812 */ /* 0x100fe400078ef829 */
[----:B------:R-:W-:Y:S01]  /*6aa90*/  LOP3.LUT R37, R7, 0x800fffff, R41, 0xf8, !PT ;  /* 0x800fffff07257812 */ /* 0x000fe200078ef829 */
[----:B------:R-:W-:Y:S01]  /*6aaa0*/  DFMA R6, R38, -R10, 1 ;  /* 0x3ff000002606742b */ /* 0x000fe2000000080a */
[----:B------:R-:W-:Y:S01]  /*6aab0*/  @!P2 LOP3.LUT R35, R34, 0x100000, RZ, 0xfc, !PT ;  /* 0x001000002223a812 */ /* 0x000fe200078efcff */
[----:B------:R-:W-:-:S06]  /*6aac0*/  @!P2 IMAD.MOV.U32 R34, RZ, RZ, RZ ;  /* 0x000000ffff22a224 */ /* 0x000fcc00078e00ff */
[----:B------:R-:W-:Y:S02]  /*6aad0*/  @!P2 DFMA R36, R36, 2, -R34 ;  /* 0x400000002424a82b */ /* 0x000fe40000000822 */
[----:B------:R-:W-:Y:S01]  /*6aae0*/  DFMA R38, R38, R6, R38 ;  /* 0x000000062626722b */ /* 0x000fe20000000026 */
[----:B------:R-:W-:Y:S02]  /*6aaf0*/  MOV R6, R4 ;  /* 0x0000000400067202 */ /* 0x000fe40000000f00 */
[----:B------:R-:W-:-:S05]  /*6ab00*/  IADD3 R7, PT, PT, R5, -0x1, RZ ;  /* 0xffffffff05077810 */ /* 0x000fca0007ffe0ff */
[----:B------:R-:W-:Y:S01]  /*6ab10*/  @!P2 LOP3.LUT R6, R37, 0x7ff00000, RZ, 0xc0, !PT ;  /* 0x7ff000002506a812 */ /* 0x000fe200078ec0ff */
[----:B------:R-:W-:-:S04]  /*6ab20*/  DMUL R34, R38, R36 ;  /* 0x0000002426227228 */ /* 0x000fc80000000000 */
[----:B------:R-:W-:-:S04]  /*6ab30*/  VIADD R44, R6, 0xffffffff ;  /* 0xffffffff062c7836 */ /* 0x000fc80000000000 */
[----:B------:R-:W-:Y:S01]  /*6ab40*/  DFMA R42, R34, -R10, R36 ;  /* 0x8000000a222a722b */ /* 0x000fe20000000024 */
[----:B------:R-:W-:-:S04]  /*6ab50*/  ISETP.GT.U32.AND P0, PT, R44, 0x7feffffe, PT ;  /* 0x7feffffe2c00780c */ /* 0x000fc80003f04070 */
[----:B------:R-:W-:-:S03]  /*6ab60*/  ISETP.GT.U32.OR P0, PT, R7, 0x7feffffe, P0 ;  /* 0x7feffffe0700780c */ /* 0x000fc60000704470 */
[----:B------:R-:W-:-:S10]  /*6ab70*/  DFMA R38, R38, R42, R34 ;  /* 0x0000002a2626722b */ /* 0x000fd40000000022 */
[----:B------:R-:W-:Y:S05]  /*6ab80*/  @P0 BRA `(.L_x_5177) ;  /* 0x0000000000740947 */ /* 0x000fea0003800000 */
[----:B------:R-:W-:-:S04]  /*6ab90*/  LOP3.LUT R5, R9, 0x7ff00000, RZ, 0xc0, !PT ;  /* 0x7ff0000009057812 */ /* 0x000fc800078ec0ff */
[CC--:B------:R-:W-:Y:S02]  /*6aba0*/  VIADDMNMX R6, R4.reuse, -R5.reuse, 0xb9600000, !PT ;  /* 0xb960000004067446 */ /* 0x0c0fe40007800905 */
[----:B------:R-:W-:Y:S02]  /*6abb0*/  ISETP.GE.U32.AND P0, PT, R4, R5, PT ;  /* 0x000000050400720c */ /* 0x000fe40003f06070 */
[----:B------:R-:W-:Y:S02]  /*6abc0*/  VIMNMX R6, PT, PT, R6, 0x46a00000, PT ;  /* 0x46a0000006067848 */ /* 0x000fe40003fe0100 */
[----:B------:R-:W-:-:S05]  /*6abd0*/  SEL R4, R47, 0x63400000, !P0 ;  /* 0x634000002f047807 */ /* 0x000fca0004000000 */
[----:B------:R-:W-:Y:S02]  /*6abe0*/  IMAD.IADD R4, R6, 0x1, -R4 ;  /* 0x0000000106047824 */ /* 0x000fe400078e0a04 */
[----:B------:R-:W-:-:S03]  /*6abf0*/  IMAD.MOV.U32 R6, RZ, RZ, RZ ;  /* 0x000000ffff067224 */ /* 0x000fc600078e00ff */
[----:B------:R-:W-:-:S06]  /*6ac00*/  IADD3 R7, PT, PT, R4, 0x7fe00000, RZ ;  /* 0x7fe0000004077810 */ /* 0x000fcc0007ffe0ff */
[----:B------:R-:W-:-:S10]  /*6ac10*/  DMUL R34, R38, R6 ;  /* 0x0000000626227228 */ /* 0x000fd40000000000 */
[----:B------:R-:W-:-:S13]  /*6ac20*/  FSETP.GTU.AND P0, PT, |R35|, 1.469367938527859385e-39, PT ;  /* 0x001000002300780b */ /* 0x000fda0003f0c200 */
[----:B------:R-:W-:Y:S05]  /*6ac30*/  @P0 BRA `(.L_x_5178) ;  /* 0x0000000000a80947 */ /* 0x000fea0003800000 */
[----:B------:R-:W-:-:S06]  /*6ac40*/  DFMA R10, R38, -R10, R36 ;  /* 0x8000000a260a722b */ /* 0x000fcc0000000024 */
[----:B------:R-:W-:-:S04]  /*6ac50*/  MOV R10, RZ ;  /* 0x000000ff000a7202 */ /* 0x000fc80000000f00 */
        /* <DEDUP_REMOVED lines=12> */
[----:B------:R-:W-:-:S03]  /*6ad20*/  FSEL R8, R8, R35, !P0 ;  /* 0x0000002308087208 */ /* 0x000fc60004000000 */
[----:B------:R-:W-:Y:S01]  /*6ad30*/  IMAD.MOV.U32 R34, RZ, RZ, R4 ;  /* 0x000000ffff227224 */ /* 0x000fe200078e0004 */
[----:B------:R-:W-:Y:S01]  /*6ad40*/  MOV R35, R8 ;  /* 0x0000000800237202 */ /* 0x000fe20000000f00 */
[----:B------:R-:W-:Y:S06]  /*6ad50*/  BRA `(.L_x_5178) ;  /* 0x0000000000607947 */ /* 0x000fec0003800000 */
.L_x_5177:
        /* <DEDUP_REMOVED lines=12> */
[----:B------:R-:W-:Y:S01]  /*6ae20*/  @!P0 IMAD.MOV.U32 R34, RZ, RZ, RZ ;  /* 0x000000ffff228224 */ /* 0x000fe200078e00ff */
[----:B------:R-:W-:Y:S01]  /*6ae30*/  @!P0 MOV R35, R8 ;  /* 0x0000000800238202 */ /* 0x000fe20000000f00 */
[----:B------:R-:W-:Y:S01]  /*6ae40*/  @P0 IMAD.MOV.U32 R34, RZ, RZ, RZ ;  /* 0x000000ffff220224 */ /* 0x000fe200078e00ff */
[----:B------:R-:W-:Y:S01]  /*6ae50*/  @P0 MOV R35, R4 ;  /* 0x0000000400230202 */ /* 0x000fe20000000f00 */
[----:B------:R-:W-:Y:S06]  /*6ae60*/  BRA `(.L_x_5178) ;  /* 0x00000000001c7947 */ /* 0x000fec0003800000 */
.L_x_5180:
[----:B------:R-:W-:Y:S01]  /*6ae70*/  LOP3.LUT R4, R9, 0x80000, RZ, 0xfc, !PT ;  /* 0x0008000009047812 */ /* 0x000fe200078efcff */
[----:B------:R-:W-:-:S03]  /*6ae80*/  IMAD.MOV.U32 R34, RZ, RZ, R8 ;  /* 0x000000ffff227224 */ /* 0x000fc600078e0008 */
[----:B------:R-:W-:Y:S01]  /*6ae90*/  MOV R35, R4 ;  /* 0x0000000400237202 */ /* 0x000fe20000000f00 */
[----:B------:R-:W-:Y:S06]  /*6aea0*/  BRA `(.L_x_5178) ;  /* 0x00000000000c7947 */ /* 0x000fec0003800000 */
.L_x_5179:
[----:B------:R-:W-:Y:S01]  /*6aeb0*/  LOP3.LUT R4, R41, 0x80000, RZ, 0xfc, !PT ;  /* 0x0008000029047812 */ /* 0x000fe200078efcff */
[----:B------:R-:W-:-:S03]  /*6aec0*/  IMAD.MOV.U32 R34, RZ, RZ, R40 ;  /* 0x000000ffff227224 */ /* 0x000fc600078e0028 */
[----:B------:R-:W-:-:S07]  /*6aed0*/  MOV R35, R4 ;  /* 0x0000000400237202 */ /* 0x000fce0000000f00 */
.L_x_5178:
[----:B------:R-:W-:Y:S05]  /*6aee0*/  BSYNC.RECONVERGENT B1 ;  /* 0x0000000000017941 */ /* 0x000fea0003800200 */
.L_x_5176:
[----:B------:R-:W-:Y:S02]  /*6aef0*/  HFMA2 R9, -RZ, RZ, 0, 0 ;  /* 0x00000000ff097431 */ /* 0x000fe400000001ff */
[----:B------:R-:W-:Y:S01]  /*6af00*/  IMAD.MOV.U32 R8, RZ, RZ, R0 ;  /* 0x000000ffff087224 */ /* 0x000fe200078e0000 */
[-C--:B------:R-:W-:Y:S01]  /*6af10*/  MOV R5, R35.reuse ;  /* 0x0000002300057202 */ /* 0x080fe20000000f00 */
[--C-:B------:R-:W-:Y:S01]  /*6af20*/  IMAD.MOV.U32 R4, RZ, RZ, R34.reuse ;  /* 0x000000ffff047224 */ /* 0x100fe200078e0022 */
[----:B------:R-:W-:Y:S01]  /*6af30*/  MOV R7, R35 ;  /* 0x0000002300077202 */ /* 0x000fe20000000f00 */
[----:B------:R-:W-:Y:S01]  /*6af40*/  IMAD.MOV.U32 R6, RZ, RZ, R34 ;  /* 0x000000ffff067224 */ /* 0x000fe200078e0022 */
[----:B------:R-:W-:Y:S06]  /*6af50*/  RET.REL.NODEC R8 `(_ZN2at6native18elementwise_kernelILi128ELi4EZNS0_15gpu_kernel_implIN48_GLOBAL__N__08322988_15_IGammaKernel_cu_cb51a28d10CalcIgammaIdEEEEvRNS_18TensorIteratorBaseERKT_EUliE_EEviT1_) ;  /* 0xfffff95008287950 */ /* 0x000fec0003c3ffff */
        .weak           $__internal_16_$__cuda_sm20_dsqrt_rn_f64_mediumpath_v1
        .type           $__internal_16_$__cuda_sm20_dsqrt_rn_f64_mediumpath_v1,@function
        .size           $__internal_16_$__cuda_sm20_dsqrt_rn_f64_mediumpath_v1,($_ZN2at6native18elementwise_kernelILi128ELi4EZNS0_15gpu_kernel_implIN48_GLOBAL__N__08322988_15_IGammaKernel_cu_cb51a28d10CalcIgammaIdEEEEvRNS_18TensorIteratorBaseERKT_EUliE_EEviT1_$__internal_accurate_pow - $__internal_16_$__cuda_sm20_dsqrt_rn_f64_mediumpath_v1)
$__internal_16_$__cuda_sm20_dsqrt_rn_f64_mediumpath_v1:
[----:B------:R-:W-:Y:S01]  /*6af60*/  ISETP.GE.U32.AND P0, PT, R10, -0x3400000, PT ;  /* 0xfcc000000a00780c */ /* 0x000fe20003f06070 */
[----:B------:R-:W-:Y:S01]  /*6af70*/  BSSY.RECONVERGENT B1, `(.L_x_5181) ;  /* 0x0000028000017945 */ /* 0x000fe20003800200 */
[----:B------:R-:W-:Y:S01]  /*6af80*/  IMAD.MOV.U32 R10, RZ, RZ, R4 ;  /* 0x000000ffff0a7224 */ /* 0x000fe200078e0004 */
[----:B------:R-:W-:Y:S01]  /*6af90*/  MOV R11, R9 ;  /* 0x00000009000b7202 */ /* 0x000fe20000000f00 */
[----:B------:R-:W-:Y:S01]  /*6afa0*/  IMAD.MOV.U32 R9, RZ, RZ, R7 ;  /* 0x000000ffff097224 */ /* 0x000fe200078e0007 */
[----:B------:R-:W-:Y:S01]  /*6afb0*/  MOV R32, R0 ;  /* 0x0000000000207202 */ /* 0x000fe20000000f00 */
[----:B------:R-:W-:-:S07]  /*6afc0*/  IMAD.MOV.U32 R4, RZ, RZ, R6 ;  /* 0x000000ffff047224 */ /* 0x000fce00078e0006 */
        /* <DEDUP_REMOVED lines=9> */
.L_x_5182:
        /* <DEDUP_REMOVED lines=9> */
[----:B------:R-:W-:Y:S01]  /*6b0f0*/  IMAD.MOV.U32 R6, RZ, RZ, RZ ;  /* 0x000000ffff067224 */ /* 0x000fe200078e00ff */
[----:B------:R-:W-:Y:S01]  /*6b100*/  MOV R10, 0x0 ;  /* 0x00000000000a7802 */ /* 0x000fe20000000f00 */
[----:B------:R-:W-:-:S03]  /*6b110*/  IMAD.MOV.U32 R11, RZ, RZ, 0x3fd80000 ;  /* 0x3fd80000ff0b7424 */ /* 0x000fc600078e00ff */
        /* <DEDUP_REMOVED lines=11> */
[----:B------:R-:W-:Y:S06]  /*6b1d0*/  BRA `(.L_x_5183) ;  /* 0x0000000000047947 */ /* 0x000fec0003800000 */
.L_x_5184:
[----:B------:R-:W-:-:S11]  /*6b1e0*/  DADD R4, R10, R10 ;  /* 0x000000000a047229 */ /* 0x000fd6000000000a */
.L_x_5183:
[----:B------:R-:W-:Y:S05]  /*6b1f0*/  BSYNC.RECONVERGENT B1 ;  /* 0x0000000000017941 */ /* 0x000fea0003800200 */
.L_x_5181:
[----:B------:R-:W-:Y:S01]  /*6b200*/  HFMA2 R31, -RZ, RZ, 0, 0 ;  /* 0x00000000ff1f7431 */ /* 0x000fe200000001ff */
[----:B------:R-:W-:Y:S01]  /*6b210*/  MOV R8, R4 ;  /* 0x0000000400087202 */ /* 0x000fe20000000f00 */
[----:B------:R-:W-:Y:S02]  /*6b220*/  IMAD.MOV.U32 R9, RZ, RZ, R5 ;  /* 0x000000ffff097224 */ /* 0x000fe400078e0005 */
[----:B------:R-:W-:Y:S05]  /*6b230*/  RET.REL.NODEC R30 `(_ZN2at6native18elementwise_kernelILi128ELi4EZNS0_15gpu_kernel_implIN48_GLOBAL__N__08322988_15_IGammaKernel_cu_cb51a28d10CalcIgammaIdEEEEvRNS_18TensorIteratorBaseERKT_EUliE_EEviT1_) ;  /* 0xfffff94c1e707950 */ /* 0x000fea0003c3ffff */
        .type           $_ZN2at6native18elementwise_kernelILi128ELi4EZNS0_15gpu_kernel_implIN48_GLOBAL__N__08322988_15_IGammaKernel_cu_cb51a28d10CalcIgammaIdEEEEvRNS_18TensorIteratorBaseERKT_EUliE_EEviT1_$__internal_accurate_pow,@function
        .size           $_ZN2at6native18elementwise_kernelILi128ELi4EZNS0_15gpu_kernel_implIN48_GLOBAL__N__08322988_15_IGammaKernel_cu_cb51a28d10CalcIgammaIdEEEEvRNS_18TensorIteratorBaseERKT_EUliE_EEviT1_$__internal_accurate_pow,($_ZN2at6native18elementwise_kernelILi128ELi4EZNS0_15gpu_kernel_implIN48_GLOBAL__N__08322988_15_IGammaKernel_cu_cb51a28d10CalcIgammaIdEEEEvRNS_18TensorIteratorBaseERKT_EUliE_EEviT1_$__internal_lgamma_pos - $_ZN2at6native18elementwise_kernelILi128ELi4EZNS0_15gpu_kernel_implIN48_GLOBAL__N__08322988_15_IGammaKernel_cu_cb51a28d10CalcIgammaIdEEEEvRNS_18TensorIteratorBaseERKT_EUliE_EEviT1_$__internal_accurate_pow)
$_ZN2at6native18elementwise_kernelILi128ELi4EZNS0_15gpu_kernel_implIN48_GLOBAL__N__08322988_15_IGammaKernel_cu_cb51a28d10CalcIgammaIdEEEEvRNS_18TensorIteratorBaseERKT_EUliE_EEviT1_$__internal_accurate_pow:
[----:B------:R-:W-:Y:S01]  /*6b240*/  ISETP.GT.U32.AND P0, PT, R11, 0xfffff, PT ;  /* 0x000fffff0b00780c */ /* 0x000fe20003f04070 */
[----:B------:R-:W-:Y:S01]  /*6b250*/  IMAD.MOV.U32 R8, RZ, RZ, R11 ;  /* 0x000000ffff087224 */ /* 0x000fe200078e000b */
[----:B------:R-:W-:Y:S01]  /*6b260*/  MOV R34, 0x41ad3b5a ;  /* 0x41ad3b5a00227802 */ /* 0x000fe20000000f00 */
[----:B------:R-:W-:Y:S01]  /*6b270*/  IMAD.MOV.U32 R30, RZ, RZ, RZ ;  /* 0x000000ffff1e7224 */ /* 0x000fe200078e00ff */
[----:B------:R-:W-:Y:S01]  /*6b280*/  UMOV UR4, 0x7d2cafe2 ;  /* 0x7d2cafe200047882 */ /* 0x000fe20000000000 */
[----:B------:R-:W-:Y:S01]  /*6b290*/  IMAD.MOV.U32 R35, RZ, RZ, 0x3ed0f5d2 ;  /* 0x3ed0f5d2ff237424 */ /* 0x000fe200078e00ff */
[----:B------:R-:W-:Y:S01]  /*6b2a0*/  UMOV UR5, 0x3eb0f5ff ;  /* 0x3eb0f5ff00057882 */ /* 0x000fe20000000000 */
[----:B------:R-:W-:Y:S01]  /*6b2b0*/  UMOV UR6, 0x3b39803f ;  /* 0x3b39803f00067882 */ /* 0x000fe20000000000 */
[----:B------:R-:W-:-:S05]  /*6b2c0*/  UMOV UR7, 0x3c7abc9e ;  /* 0x3c7abc9e00077882 */ /* 0x000fca0000000000 */
[----:B------:R-:W-:Y:S01]  /*6b2d0*/  @!P0 DMUL R42, R10, 1.80143985094819840000e+16 ;  /* 0x435000000a2a8828 */ /* 0x000fe20000000000 */
[----:B------:R-:W-:-:S09]  /*6b2e0*/  SHF.R.U32.HI R11, RZ, 0x14, R11 ;  /* 0x00000014ff0b7819 */ /* 0x000fd2000001160b */
[----:B------:R-:W-:Y:S02]  /*6b2f0*/  @!P0 MOV R8, R43 ;  /* 0x0000002b00088202 */ /* 0x000fe40000000f00 */
[----:B------:R-:W-:Y:S02]  /*6b300*/  @!P0 LEA.HI R11, R43, 0xffffffca, RZ, 0xc ;  /* 0xffffffca2b0b8811 */ /* 0x000fe400078f60ff */
[----:B------:R-:W-:-:S04]  /*6b310*/  LOP3.LUT R8, R8, 0x800fffff, RZ, 0xc0, !PT ;  /* 0x800fffff08087812 */ /* 0x000fc800078ec0ff */
[----:B------:R-:W-:Y:S01]  /*6b320*/  LOP3.LUT R9, R8, 0x3ff00000, RZ, 0xfc, !PT ;  /* 0x3ff0000008097812 */ /* 0x000fe200078efcff */
[----:B------:R-:W-:Y:S01]  /*6b330*/  IMAD.MOV.U32 R8, RZ, RZ, R10 ;  /* 0x000000ffff087224 */ /* 0x000fe200078e000a */
[----:B------:R-:W-:Y:S02]  /*6b340*/  @!P0 MOV R8, R42 ;  /* 0x0000002a00088202 */ /* 0x000fe40000000f00 */
[----:B------:R-:W-:Y:S02]  /*6b350*/  ISETP.GE.U32.AND P2, PT, R9, 0x3ff6a09f, PT ;  /* 0x3ff6a09f0900780c */ /* 0x000fe40003f46070 */
[----:B------:R-:W-:-:S11]  /*6b360*/  IADD3 R10, PT, PT, R11, -0x3ff, RZ ;  /* 0xfffffc010b0a7810 */ /* 0x000fd60007ffe0ff */
[----:B------:R-:W-:Y:S02]  /*6b370*/  @P2 VIADD R21, R9, 0xfff00000 ;  /* 0xfff0000009152836 */ /* 0x000fe40000000000 */
[----:B------:R-:W-:Y:S02]  /*6b380*/  @P2 VIADD R10, R11, 0xfffffc02 ;  /* 0xfffffc020b0a2836 */ /* 0x000fe40000000000 */
[----:B------:R-:W-:Y:S01]  /*6b390*/  HFMA2 R11, -RZ, RZ, 3.59375, 0 ;  /* 0x43300000ff0b7431 */ /* 0x000fe200000001ff */
[----:B------:R-:W-:Y:S02]  /*6b3a0*/  @P2 MOV R9, R21 ;  /* 0x0000001500092202 */ /* 0x000fe40000000f00 */
[----:B------:R-:W-:-:S04]  /*6b3b0*/  LOP3.LUT R10, R10, 0x80000000, RZ, 0x3c, !PT ;  /* 0x800000000a0a7812 */ /* 0x000fc800078e3cff */
[----:B------:R-:W-:-:S06]  /*6b3c0*/  DADD R28, R8, 1 ;  /* 0x3ff00000081c7429 */ /* 0x000fcc0000000000 */
[----:B------:R-:W0:Y:S02]  /*6b3d0*/  MUFU.RCP64H R31, R29 ;  /* 0x0000001d001f7308 */ /* 0x000e240000001800 */
[----:B0-----:R-:W-:-:S08]  /*6b3e0*/  DFMA R20, -R28, R30, 1 ;  /* 0x3ff000001c14742b */ /* 0x001fd0000000011e */
[----:B------:R-:W-:Y:S02]  /*6b3f0*/  DFMA R32, R20, R20, R20 ;  /* 0x000000141420722b */ /* 0x000fe40000000014 */
[----:B------:R-:W-:-:S06]  /*6b400*/  DADD R20, R8, -1 ;  /* 0xbff0000008147429 */ /* 0x000fcc0000000000 */
[----:B------:R-:W-:-:S08]  /*6b410*/  DFMA R32, R30, R32, R30 ;  /* 0x000000201e20722b */ /* 0x000fd0000000001e */
[----:B------:R-:W-:-:S08]  /*6b420*/  DMUL R8, R20, R32 ;  /* 0x0000002014087228 */ /* 0x000fd00000000000 */
[----:B------:R-:W-:-:S08]  /*6b430*/  DFMA R8, R20, R32, R8 ;  /* 0x000000201408722b */ /* 0x000fd00000000008 */
[CC--:B------:R-:W-:Y:S02]  /*6b440*/  DMUL R30, R8.reuse, R8.reuse ;  /* 0x00000008081e7228 */ /* 0x0c0fe40000000000 */
[----:B------:R-:W-:-:S06]  /*6b450*/  DMUL R40, R8, R8 ;  /* 0x0000000808287228 */ /* 0x000fcc0000000000 */
[----:B------:R-:W-:Y:S01]  /*6b460*/  DFMA R28, R30, UR4, R34 ;  /* 0x000000041e1c7c2b */ /* 0x000fe20008000022 */
[----:B------:R-:W-:Y:S01]  /*6b470*/  UMOV UR4, 0x75488a3f ;  /* 0x75488a3f00047882 */ /* 0x000fe20000000000 */
[----:B------:R-:W-:Y:S01]  /*6b480*/  UMOV UR5, 0x3ef3b20a ;  /* 0x3ef3b20a00057882 */ /* 0x000fe20000000000 */
[----:B------:R-:W-:Y:S02]  /*6b490*/  DADD R34, R20, -R8 ;  /* 0x0000000014227229 */ /* 0x000fe40000000808 */
[----:B------:R-:W-:-:S03]  /*6b4a0*/  DMUL R48, R8, R40 ;  /* 0x0000002808307228 */ /* 0x000fc60000000000 */
        /* <DEDUP_REMOVED lines=11> */
[----:B------:R-:W-:Y:S02]  /*6b560*/  DMUL R34, R32, R34 ;  /* 0x0000002220227228 */ /* 0x000fe40000000000 */
[----:B------:R-:W-:-:S03]  /*6b570*/  DFMA R32, R8, R40, -R48 ;  /* 0x000000280820722b */ /* 0x000fc60000000830 */
[----:B------:R-:W-:Y:S01]  /*6b580*/  DFMA R28, R30, R28, UR4 ;  /* 0x000000041e1c7e2b */ /* 0x000fe2000800001c */
[----:B------:R-:W-:Y:S01]  /*6b590*/  UMOV UR4, 0x99999dfb ;  /* 0x99999dfb00047882 */ /* 0x000fe20000000000 */
[----:B------:R-:W-:-:S03]  /*6b5a0*/  UMOV UR5, 0x3f899999 ;  /* 0x3f89999900057882 */ /* 0x000fc60000000000 */
[----:B------:R-:W-:-:S03]  /*6b5b0*/  DFMA R32, R34, R40, R32 ;  /* 0x000000282220722b */ /* 0x000fc60000000020 */
[----:B------:R-:W-:Y:S01]  /*6b5c0*/  DFMA R28, R30, R28, UR4 ;  /* 0x000000041e1c7e2b */ /* 0x000fe2000800001c */
[----:B------:R-:W-:Y:S01]  /*6b5d0*/  UMOV UR4, 0x55555555 ;  /* 0x5555555500047882 */ /* 0x000fe20000000000 */
[----:B------:R-:W-:-:S06]  /*6b5e0*/  UMOV UR5, 0x3fb55555 ;  /* 0x3fb5555500057882 */ /* 0x000fcc0000000000 */
[----:B------:R-:W-:-:S08]  /*6b5f0*/  DFMA R36, R30, R28, UR4 ;  /* 0x000000041e247e2b */ /* 0x000fd0000800001c */
[----:B------:R-:W-:Y:S01]  /*6b600*/  DADD R38, -R36, UR4 ;  /* 0x0000000424267e29 */ /* 0x000fe20008000100 */
[----:B------:R-:W-:Y:S01]  /*6b610*/  UMOV UR4, 0xb9e7b0 ;  /* 0x00b9e7b000047882 */ /* 0x000fe20000000000 */
[----:B------:R-:W-:-:S06]  /*6b620*/  UMOV UR5, 0x3c46a4cb ;  /* 0x3c46a4cb00057882 */ /* 0x000fcc0000000000 */
[----:B------:R-:W-:Y:S02]  /*6b630*/  DFMA R38, R30, R28, R38 ;  /* 0x0000001c1e26722b */ /* 0x000fe40000000026 */
[----:B------:R-:W-:Y:S01]  /*6b640*/  DFMA R28, R8, R8, -R40 ;  /* 0x00000008081c722b */ /* 0x000fe20000000828 */
[----:B------:R-:W-:Y:S01]  /*6b650*/  IADD3 R31, PT, PT, R35, 0x100000, RZ ;  /* 0x00100000231f7810 */ /* 0x000fe20007ffe0ff */
[----:B------:R-:W-:-:S04]  /*6b660*/  IMAD.MOV.U32 R30, RZ, RZ, R34 ;  /* 0x000000ffff1e7224 */ /* 0x000fc800078e0022 */
[----:B------:R-:W-:Y:S01]  /*6b670*/  DADD R38, R38, -UR4 ;  /* 0x8000000426267e29 */ /* 0x000fe20008000000 */
[----:B------:R-:W-:Y:S01]  /*6b680*/  UMOV UR4, 0x80000000 ;  /* 0x8000000000047882 */ /* 0x000fe20000000000 */
[----:B------:R-:W-:Y:S01]  /*6b690*/  DFMA R28, R8, R30, R28 ;  /* 0x0000001e081c722b */ /* 0x000fe2000000001c */
[----:B------:R-:W-:-:S05]  /*6b6a0*/  UMOV UR5, 0x43300000 ;  /* 0x4330000000057882 */ /* 0x000fca0000000000 */
[----:B------:R-:W-:Y:S02]  /*6b6b0*/  DADD R20, R36, R38 ;  /* 0x0000000024147229 */ /* 0x000fe40000000026 */
[----:B------:R-:W-:-:S06]  /*6b6c0*/  DFMA R28, R8, R28, R32 ;  /* 0x0000001c081c722b */ /* 0x000fcc0000000020 */
[----:B------:R-:W-:Y:S02]  /*6b6d0*/  DMUL R30, R20, R48 ;  /* 0x00000030141e7228 */ /* 0x000fe40000000000 */
[----:B------:R-:W-:-:S06]  /*6b6e0*/  DADD R36, R36, -R20 ;  /* 0x0000000024247229 */ /* 0x000fcc0000000814 */
[----:B------:R-:W-:Y:S02]  /*6b6f0*/  DFMA R32, R20, R48, -R30 ;  /* 0x000000301420722b */ /* 0x000fe4000000081e */
[----:B------:R-:W-:-:S06]  /*6b700*/  DADD R36, R38, R36 ;  /* 0x0000000026247229 */ /* 0x000fcc0000000024 */
[----:B------:R-:W-:-:S08]  /*6b710*/  DFMA R28, R20, R28, R32 ;  /* 0x0000001c141c722b */ /* 0x000fd00000000020 */
[----:B------:R-:W-:-:S08]  /*6b720*/  DFMA R28, R36, R48, R28 ;  /* 0x00000030241c722b */ /* 0x000fd0000000001c */
[----:B------:R-:W-:-:S08]  /*6b730*/  DADD R20, R30, R28 ;  /* 0x000000001e147229 */ /* 0x000fd0000000001c */
[--C-:B------:R-:W-:Y:S02]  /*6b740*/  DADD R32, R8, R20.reuse ;  /* 0x0000000008207229 */ /* 0x100fe40000000014 */
[----:B------:R-:W-:-:S06]  /*6b750*/  DADD R30, R30, -R20 ;  /* 0x000000001e1e7229 */ /* 0x000fcc0000000814 */
[----:B------:R-:W-:Y:S02]  /*6b760*/  DADD R8, R8, -R32 ;  /* 0x0000000008087229 */ /* 0x000fe40000000820 */
[----:B------:R-:W-:-:S06]  /*6b770*/  DADD R30, R28, R30 ;  /* 0x000000001c1e7229 */ /* 0x000fcc000000001e */
[----:B------:R-:W-:Y:S02]  /*6b780*/  DADD R8, R20, R8 ;  /* 0x0000000014087229 */ /* 0x000fe40000000008 */
[----:B------:R-:W-:Y:S01]  /*6b790*/  DADD R20, R10, -UR4 ;  /* 0x800000040a147e29 */ /* 0x000fe20008000000 */
[----:B------:R-:W-:Y:S01]  /*6b7a0*/  UMOV UR4, 0xfefa39ef ;  /* 0xfefa39ef00047882 */ /* 0x000fe20000000000 */
[----:B------:R-:W-:-:S04]  /*6b7b0*/  UMOV UR5, 0x3fe62e42 ;  /* 0x3fe62e4200057882 */ /* 0x000fc80000000000 */
[----:B------:R-:W-:-:S08]  /*6b7c0*/  DADD R8, R30, R8 ;  /* 0x000000001e087229 */ /* 0x000fd00000000008 */
[----:B------:R-:W-:-:S08]  /*6b7d0*/  DADD R8, R34, R8 ;  /* 0x0000000022087229 */ /* 0x000fd00000000008 */
[----:B------:R-:W-:-:S08]  /*6b7e0*/  DADD R10, R32, R8 ;  /* 0x00000000200a7229 */ /* 0x000fd00000000008 */
[--C-:B------:R-:W-:Y:S02]  /*6b7f0*/  DFMA R28, R20, UR4, R10.reuse ;  /* 0x00000004141c7c2b */ /* 0x100fe4000800000a */
[----:B------:R-:W-:-:S06]  /*6b800*/  DADD R32, R32, -R10 ;  /* 0x0000000020207229 */ /* 0x000fcc000000080a */
[----:B------:R-:W-:Y:S02]  /*6b810*/  DFMA R30, R20, -UR4, R28 ;  /* 0x80000004141e7c2b */ /* 0x000fe4000800001c */
[----:B------:R-:W-:Y:S01]  /*6b820*/  DADD R32, R8, R32 ;  /* 0x0000000008207229 */ /* 0x000fe20000000020 */
[----:B------:R-:W-:Y:S01]  /*6b830*/  MOV R9, R7 ;  /* 0x0000000700097202 */ /* 0x000fe20000000f00 */
[----:B------:R-:W-:-:S04]  /*6b840*/  IMAD.MOV.U32 R8, RZ, RZ, R6 ;  /* 0x000000ffff087224 */ /* 0x000fc800078e0006 */
[----:B------:R-:W-:Y:S01]  /*6b850*/  DADD R30, -R10, R30 ;  /* 0x000000000a1e7229 */ /* 0x000fe2000000011e */
[C---:B------:R-:W-:Y:S01]  /*6b860*/  IMAD.SHL.U32 R6, R9.reuse, 0x2, RZ ;  /* 0x0000000209067824 */ /* 0x040fe200078e00ff */
[----:B------:R-:W-:-:S04]  /*6b870*/  LOP3.LUT R11, R9, 0xff0fffff, RZ, 0xc0, !PT ;  /* 0xff0fffff090b7812 */ /* 0x000fc800078ec0ff */
[----:B------:R-:W-:Y:S02]  /*6b880*/  ISETP.GT.U32.AND P0, PT, R6, -0x2000001, PT ;  /* 0xfdffffff0600780c */ /* 0x000fe40003f04070 */
[----:B------:R-:W-:Y:S02]  /*6b890*/  DADD R30, R32, -R30 ;  /* 0x00000000201e7229 */ /* 0x000fe4000000081e */
[----:B------:R-:W-:-:S06]  /*6b8a0*/  SEL R9, R11, R9, P0 ;  /* 0x000000090b097207 */ /* 0x000fcc0000000000 */
[----:B------:R-:W-:-:S08]  /*6b8b0*/  DFMA R30, R20, UR6, R30 ;  /* 0x00000006141e7c2b */ /* 0x000fd0000800001e */
[----:B------:R-:W-:-:S08]  /*6b8c0*/  DADD R6, R28, R30 ;  /* 0x000000001c067229 */ /* 0x000fd0000000001e */
[----:B------:R-:W-:Y:S02]  /*6b8d0*/  DADD R28, R28, -R6 ;  /* 0x000000001c1c7229 */ /* 0x000fe40000000806 */
[----:B------:R-:W-:-:S06]  /*6b8e0*/  DMUL R10, R6, R8 ;  /* 0x00000008060a7228 */ /* 0x000fcc0000000000 */
[----:B------:R-:W-:Y:S02]  /*6b8f0*/  DADD R28, R30, R28 ;  /* 0x000000001e1c7229 */ /* 0x000fe4000000001c */
[----:B------:R-:W-:-:S08]  /*6b900*/  DFMA R6, R6, R8, -R10 ;  /* 0x000000080606722b */ /* 0x000fd0000000080a */
[----:B------:R-:W-:Y:S01]  /*6b910*/  DFMA R6, R28, R8, R6 ;  /* 0x000000081c06722b */ /* 0x000fe20000000006 */
[----:B------:R-:W-:Y:S01]  /*6b920*/  MOV R8, 0x652b82fe ;  /* 0x652b82fe00087802 */ /* 0x000fe20000000f00 */
[----:B------:R-:W-:-:S06]  /*6b930*/  IMAD.MOV.U32 R9, RZ, RZ, 0x3ff71547 ;  /* 0x3ff71547ff097424 */ /* 0x000fcc00078e00ff */
[----:B------:R-:W-:-:S08]  /*6b940*/  DADD R28, R10, R6 ;  /* 0x000000000a1c7229 */ /* 0x000fd00000000006 */
[----:B------:R-:W-:Y:S02]  /*6b950*/  DFMA R30, R28, R8, 6.75539944105574400000e+15 ;  /* 0x433800001c1e742b */ /* 0x000fe40000000008 */
[----:B------:R-:W-:Y:S01]  /*6b960*/  FSETP.GEU.FTZ.AND P0, PT, |R29|, 4.1917929649353027344, PT ;  /* 0x4086232b1d00780b */ /* 0x000fe20003f1e200 */
[----:B------:R-:W-:-:S05]  /*6b970*/  DADD R10, R10, -R28 ;  /* 0x000000000a0a7229 */ /* 0x000fca000000081c */
        /* <DEDUP_REMOVED lines=35> */
[----:B------:R-:W-:Y:S02]  /*6bbb0*/  DFMA R8, R20, R8, 1 ;  /* 0x3ff000001408742b */ /* 0x000fe40000000008 */
[----:B------:R-:W-:-:S08]  /*6bbc0*/  DADD R20, R6, R10 ;  /* 0x0000000006147229 */ /* 0x000fd0000000000a */
[----:B------:R-:W-:Y:S01]  /*6bbd0*/  LEA R7, R30, R9, 0x14 ;  /* 0x000000091e077211 */ /* 0x000fe200078ea0ff */
[----:B------:R-:W-:Y:S01]  /*6bbe0*/  IMAD.MOV.U32 R6, RZ, RZ, R8 ;  /* 0x000000ffff067224 */ /* 0x000fe200078e0008 */
        /* <DEDUP_REMOVED lines=13> */
.L_x_5185:
[----:B------:R-:W-:Y:S02]  /*6bcc0*/  DFMA R8, R20, R6, R6 ;  /* 0x000000061408722b */ /* 0x000fe40000000006 */
[----:B------:R-:W-:-:S08]  /*6bcd0*/  DSETP.NEU.AND P0, PT, |R6|, +INF , PT ;  /* 0x7ff000000600742a */ /* 0x000fd00003f0d200 */
[----:B------:R-:W-:Y:S01]  /*6bce0*/  FSEL R11, R6, R8, !P0 ;  /* 0x00000008060b7208 */ /* 0x000fe20004000000 */
[----:B------:R-:W-:Y:S01]  /*6bcf0*/  IMAD.MOV.U32 R6, RZ, RZ, R0 ;  /* 0x000000ffff067224 */ /* 0x000fe200078e0000 */
[----:B------:R-:W-:Y:S02]  /*6bd00*/  FSEL R10, R7, R9, !P0 ;  /* 0x00000009070a7208 */ /* 0x000fe40004000000 */
[----:B------:R-:W-:-:S04]  /*6bd10*/  MOV R7, 0x0 ;  /* 0x0000000000077802 */ /* 0x000fc80000000f00 */
[----:B------:R-:W-:Y:S05]  /*6bd20*/  RET.REL.NODEC R6 `(_ZN2at6native18elementwise_kernelILi128ELi4EZNS0_15gpu_kernel_implIN48_GLOBAL__N__08322988_15_IGammaKernel_cu_cb51a28d10CalcIgammaIdEEEEvRNS_18TensorIteratorBaseERKT_EUliE_EEviT1_) ;  /* 0xfffff94006b47950 */ /* 0x000fea0003c3ffff */
        .type           $_ZN2at6native18elementwise_kernelILi128ELi4EZNS0_15gpu_kernel_implIN48_GLOBAL__N__08322988_15_IGammaKernel_cu_cb51a28d10CalcIgammaIdEEEEvRNS_18TensorIteratorBaseERKT_EUliE_EEviT1_$__internal_lgamma_pos,@function
        .size           $_ZN2at6native18elementwise_kernelILi128ELi4EZNS0_15gpu_kernel_implIN48_GLOBAL__N__08322988_15_IGammaKernel_cu_cb51a28d10CalcIgammaIdEEEEvRNS_18TensorIteratorBaseERKT_EUliE_EEviT1_$__internal_lgamma_pos,(.L_x_11551 - $_ZN2at6native18elementwise_kernelILi128ELi4EZNS0_15gpu_kernel_implIN48_GLOBAL__N__08322988_15_IGammaKernel_cu_cb51a28d10CalcIgammaIdEEEEvRNS_18TensorIteratorBaseERKT_EUliE_EEviT1_$__internal_lgamma_pos)
$_ZN2at6native18elementwise_kernelILi128ELi4EZNS0_15gpu_kernel_implIN48_GLOBAL__N__08322988_15_IGammaKernel_cu_cb51a28d10CalcIgammaIdEEEEvRNS_18TensorIteratorBaseERKT_EUliE_EEviT1_$__internal_lgamma_pos:
[----:B------:R-:W-:Y:S01]  /*6bd30*/  ISETP.GE.AND P0, PT, R19, 0x40080000, PT ;  /* 0x400800001300780c */ /* 0x000fe20003f06270 */
[----:B------:R-:W-:-:S12]  /*6bd40*/  BSSY.RECONVERGENT B2, `(.L_x_5186) ;  /* 0x00001b8000027945 */ /* 0x000fd80003800200 */
[----:B------:R-:W-:Y:S05]  /*6bd50*/  @!P0 BRA `(.L_x_5187) ;  /* 0x0000000800c88947 */ /* 0x000fea0003800000 */
[----:B------:R-:W-:-:S13]  /*6bd60*/  ISETP.GE.U32.AND P0, PT, R19, 0x40200000, PT ;  /* 0x402000001300780c */ /* 0x000fda0003f06070 */
[----:B------:R-:W-:Y:S05]  /*6bd70*/  @!P0 BRA `(.L_x_5188) ;  /* 0x0000000400ac8947 */ /* 0x000fea0003800000 */
[----:B------:R-:W-:Y:S01]  /*6bd80*/  ISETP.GT.U32.AND P0, PT, R19, 0x7fefffff, PT ;  /* 0x7fefffff1300780c */ /* 0x000fe20003f04070 */
[----:B------:R-:W-:-:S12]  /*6bd90*/  BSSY.RECONVERGENT B1, `(.L_x_5189) ;  /* 0x0000046000017945 */ /* 0x000fd80003800200 */
[----:B------:R-:W-:Y:S05]  /*6bda0*/  @P0 BRA `(.L_x_5190) ;  /* 0x0000000400040947 */ /* 0x000fea0003800000 */
[----:B------:R-:W-:Y:S01]  /*6bdb0*/  LOP3.LUT R0, R19, 0xfffff, RZ, 0xc0, !PT ;  /* 0x000fffff13007812 */ /* 0x000fe200078ec0ff */
[----:B------:R-:W-:Y:S01]  /*6bdc0*/  IMAD.MOV.U32 R4, RZ, RZ, R18 ;  /* 0x000000ffff047224 */ /* 0x000fe200078e0012 */
[----:B------:R-:W-:Y:S01]  /*6bdd0*/  MOV R8, RZ ;  /* 0x000000ff00087202 */ /* 0x000fe20000000f00 */
[----:B------:R-:W-:Y:S01]  /*6bde0*/  IMAD.MOV.U32 R32, RZ, RZ, -0x748574fc ;  /* 0x8b7a8b04ff207424 */ /* 0x000fe200078e00ff */
[----:B------:R-:W-:Y:S01]  /*6bdf0*/  LOP3.LUT R5, R0, 0x3ff00000, RZ, 0xfc, !PT ;  /* 0x3ff0000000057812 */ /* 0x000fe200078efcff */
[----:B------:R-:W-:Y:S01]  /*6be00*/  UMOV UR4, 0x3ae80f1e ;  /* 0x3ae80f1e00047882 */ /* 0x000fe20000000000 */
[----:B------:R-:W-:Y:S01]  /*6be10*/  MOV R33, 0x3ed0ee25 ;  /* 0x3ed0ee2500217802 */ /* 0x000fe20000000f00 */
[----:B------:R-:W-:Y:S01]  /*6be20*/  UMOV UR5, 0x3eb1380b ;  /* 0x3eb1380b00057882 */ /* 0x000fe20000000000 */
[----:B------:R-:W-:Y:S01]  /*6be30*/  ISETP.GE.U32.AND P0, PT, R5, 0x3ff6a09f, PT ;  /* 0x3ff6a09f0500780c */ /* 0x000fe20003f06070 */
[----:B------:R-:W-:Y:S01]  /*6be40*/  IMAD.MOV.U32 R35, RZ, RZ, 0x43300000 ;  /* 0x43300000ff237424 */ /* 0x000fe200078e00ff */
[----:B------:R-:W-:Y:S01]  /*6be50*/  LEA.HI R34, R19, 0xfffffc01, RZ, 0xc ;  /* 0xfffffc0113227811 */ /* 0x000fe200078f60ff */
[----:B------:R-:W-:Y:S01]  /*6be60*/  UMOV UR6, 0x80000000 ;  /* 0x8000000000067882 */ /* 0x000fe20000000000 */
[----:B------:R-:W-:-:S09]  /*6be70*/  UMOV UR7, 0x43300000 ;  /* 0x4330000000077882 */ /* 0x000fd20000000000 */
[----:B------:R-:W-:Y:S02]  /*6be80*/  @P0 IADD3 R7, PT, PT, R5, -0x100000, RZ ;  /* 0xfff0000005070810 */ /* 0x000fe40007ffe0ff */
[----:B------:R-:W-:-:S03]  /*6be90*/  @P0 LEA.HI R34, R19, 0xfffffc02, RZ, 0xc ;  /* 0xfffffc0213220811 */ /* 0x000fc600078f60ff */
        /* <DEDUP_REMOVED lines=50> */
.L_x_5190:
[----:B------:R-:W-:Y:S01]  /*6c1c0*/  MOV R4, 0x0 ;  /* 0x0000000000047802 */ /* 0x000fe20000000f00 */
[----:B------:R-:W-:-:S06]  /*6c1d0*/  IMAD.MOV.U32 R5, RZ, RZ, 0x7ff00000 ;  /* 0x7ff00000ff057424 */ /* 0x000fcc00078e00ff */
[----:B------:R-:W-:-:S11]  /*6c1e0*/  DFMA R4, R18, R4, +INF ;  /* 0x7ff000001204742b */ /* 0x000fd60000000004 */
.L_x_5191:
[----:B------:R-:W-:Y:S05]  /*6c1f0*/  BSYNC.RECONVERGENT B1 ;  /* 0x0000000000017941 */ /* 0x000fea0003800200 */
.L_x_5189:
[----:B------:R-:W0:Y:S01]  /*6c200*/  MUFU.RCP64H R7, R19 ;  /* 0x0000001300077308 */ /* 0x000e220000001800 */
[----:B------:R-:W-:Y:S01]  /*6c210*/  MOV R6, RZ ;  /* 0x000000ff00067202 */ /* 0x000fe20000000f00 */
[----:B------:R-:W-:Y:S01]  /*6c220*/  IMAD.MOV.U32 R10, RZ, RZ, -0x6d8c7041 ;  /* 0x92738fbfff0a7424 */ /* 0x000fe200078e00ff */
[----:B------:R-:W-:Y:S01]  /*6c230*/  MOV R11, 0x3f4b68b9 ;  /* 0x3f4b68b9000b7802 */ /* 0x000fe20000000f00 */
[----:B------:R-:W-:Y:S01]  /*6c240*/  UMOV UR4, 0x34783f9 ;  /* 0x034783f900047882 */ /* 0x000fe20000000000 */
[----:B------:R-:W-:Y:S01]  /*6c250*/  UMOV UR5, 0x3f5ac321 ;  /* 0x3f5ac32100057882 */ /* 0x000fe20000000000 */
[----:B------:R-:W-:Y:S01]  /*6c260*/  VIADD R5, R5, 0xfff00000 ;  /* 0xfff0000005057836 */ /* 0x000fe20000000000 */
[C---:B------:R-:W-:Y:S02]  /*6c270*/  DSETP.NEU.AND P0, PT, R18.reuse, +INF , PT ;  /* 0x7ff000001200742a */ /* 0x040fe40003f0d000 */
[----:B0-----:R-:W-:-:S08]  /*6c280*/  DFMA R8, -R18, R6, 1 ;  /* 0x3ff000001208742b */ /* 0x001fd00000000106 */
[----:B------:R-:W-:-:S08]  /*6c290*/  DFMA R8, R8, R8, R8 ;  /* 0x000000080808722b */ /* 0x000fd00000000008 */
[----:B------:R-:W-:-:S08]  /*6c2a0*/  DFMA R8, R6, R8, R6 ;  /* 0x000000080608722b */ /* 0x000fd00000000006 */
[----:B------:R-:W-:-:S08]  /*6c2b0*/  DMUL R6, R8, R8 ;  /* 0x0000000808067228 */ /* 0x000fd00000000000 */
[----:B------:R-:W-:Y:S01]  /*6c2c0*/  DFMA R10, R6, -UR4, R10 ;  /* 0x80000004060a7c2b */ /* 0x000fe2000800000a */
        /* <DEDUP_REMOVED lines=13> */
[----:B------:R-:W-:Y:S01]  /*6c3a0*/  UMOV UR5, 0x3fed67f1 ;  /* 0x3fed67f100057882 */ /* 0x000fe20000000000 */
[----:B------:R-:W-:-:S05]  /*6c3b0*/  DADD R6, R18, -0.5 ;  /* 0xbfe0000012067429 */ /* 0x000fca0000000000 */
[----:B------:R-:W-:-:S03]  /*6c3c0*/  DFMA R10, R8, R10, UR4 ;  /* 0x00000004080a7e2b */ /* 0x000fc6000800000a */
[----:B------:R-:W-:-:S05]  /*6c3d0*/  DFMA R8, R4, R6, -R18 ;  /* 0x000000060408722b */ /* 0x000fca0000000812 */
[----:B------:R-:W-:-:S08]  /*6c3e0*/  DFMA R10, R4, R6, R10 ;  /* 0x00000006040a722b */ /* 0x000fd0000000000a */
[----:B------:R-:W-:-:S10]  /*6c3f0*/  DADD R8, R10, R8 ;  /* 0x000000000a087229 */ /* 0x000fd40000000008 */
[----:B------:R-:W-:Y:S02]  /*6c400*/  FSEL R6, R8, RZ, P0 ;  /* 0x000000ff08067208 */ /* 0x000fe40000000000 */
[----:B------:R-:W-:Y:S01]  /*6c410*/  FSEL R7, R9, +QNAN , P0 ;  /* 0x7ff0000009077808 */ /* 0x000fe20000000000 */
[----:B------:R-:W-:Y:S06]  /*6c420*/  BRA `(.L_x_5192) ;  /* 0x0000001400247947 */ /* 0x000fec0003800000 */
.L_x_5188:
[----:B------:R-:W-:Y:S01]  /*6c430*/  DADD R18, R18, -3 ;  /* 0xc008000012127429 */ /* 0x000fe20000000000 */
[----:B------:R-:W-:Y:S01]  /*6c440*/  UMOV UR4, 0xbe189fe ;  /* 0x0be189fe00047882 */ /* 0x000fe20000000000 */
[----:B------:R-:W-:Y:S01]  /*6c450*/  UMOV UR5, 0x408ff62e ;  /* 0x408ff62e00057882 */ /* 0x000fe20000000000 */
[----:B------:R-:W-:Y:S01]  /*6c460*/  MOV R6, 0x30207ef3 ;  /* 0x30207ef300067802 */ /* 0x000fe20000000f00 */
[----:B------:R-:W-:Y:S01]  /*6c470*/  IMAD.MOV.U32 R7, RZ, RZ, 0x41122b77 ;  /* 0x41122b77ff077424 */ /* 0x000fe200078e00ff */
[----:B------:R-:W-:Y:S03]  /*6c480*/  BSSY.RECONVERGENT B8, `(.L_x_5193) ;  /* 0x000003d000087945 */ /* 0x000fe60003800200 */
[----:B------:R-:W-:Y:S01]  /*6c490*/  DADD R4, R18, -UR4 ;  /* 0x8000000412047e29 */ /* 0x000fe20008000000 */
        /* <DEDUP_REMOVED lines=17> */
[C---:B------:R-:W-:Y:S01]  /*6c5b0*/  DFMA R30, R18.reuse, R4, -UR4 ;  /* 0x80000004121e7e2b */ /* 0x040fe20008000004 */
[----:B------:R-:W-:Y:S01]  /*6c5c0*/  UMOV UR4, 0xbb18fb05 ;  /* 0xbb18fb0500047882 */ /* 0x000fe20000000000 */
[----:B------:R-:W-:Y:S02]  /*6c5d0*/  UMOV UR5, 0x40af7040 ;  /* 0x40af704000057882 */ /* 0x000fe40000000000 */
[----:B------:R-:W-:Y:S01]  /*6c5e0*/  DFMA R4, R18, -UR4, -R6 ;  /* 0x8000000412047c2b */ /* 0x000fe20008000806 */
[----:B------:R-:W-:Y:S01]  /*6c5f0*/  UMOV UR4, 0xb81de7d0 ;  /* 0xb81de7d000047882 */ /* 0x000fe20000000000 */
[----:B------:R-:W0:Y:S01]  /*6c600*/  MUFU.RCP64H R7, R31 ;  /* 0x0000001f00077308 */ /* 0x000e220000001800 */
[----:B------:R-:W-:Y:S01]  /*6c610*/  UMOV UR5, 0x41585a0d ;  /* 0x41585a0d00057882 */ /* 0x000fe20000000000 */
[----:B------:R-:W-:-:S04]  /*6c620*/  MOV R6, 0x1 ;  /* 0x0000000100067802 */ /* 0x000fc80000000f00 */
[----:B------:R-:W-:Y:S01]  /*6c630*/  DFMA R4, R18, R4, -UR4 ;  /* 0x8000000412047e2b */ /* 0x000fe20008000004 */
[----:B------:R-:W-:Y:S01]  /*6c640*/  UMOV UR4, 0x8ba94677 ;  /* 0x8ba9467700047882 */ /* 0x000fe20000000000 */
[----:B------:R-:W-:-:S06]  /*6c650*/  UMOV UR5, 0x418a992b ;  /* 0x418a992b00057882 */ /* 0x000fcc0000000000 */
[----:B------:R-:W-:Y:S01]  /*6c660*/  DFMA R4, R18, R4, -UR4 ;  /* 0x8000000412047e2b */ /* 0x000fe20008000004 */
[----:B------:R-:W-:Y:S01]  /*6c670*/  UMOV UR4, 0x6957cc20 ;  /* 0x6957cc2000047882 */ /* 0x000fe20000000000 */
[----:B------:R-:W-:Y:S01]  /*6c680*/  UMOV UR5, 0x41aac5cb ;  /* 0x41aac5cb00057882 */ /* 0x000fe20000000000 */
[----:B0-----:R-:W-:-:S05]  /*6c690*/  DFMA R8, -R30, R6, 1 ;  /* 0x3ff000001e08742b */ /* 0x001fca0000000106 */
[----:B------:R-:W-:Y:S01]  /*6c6a0*/  DFMA R4, R18, R4, -UR4 ;  /* 0x8000000412047e2b */ /* 0x000fe20008000004 */
[----:B------:R-:W-:Y:S01]  /*6c6b0*/  UMOV UR4, 0x308774be ;  /* 0x308774be00047882 */ /* 0x000fe20000000000 */
[----:B------:R-:W-:Y:S01]  /*6c6c0*/  UMOV UR5, 0x41bc0e2b ;  /* 0x41bc0e2b00057882 */ /* 0x000fe20000000000 */
[----:B------:R-:W-:-:S05]  /*6c6d0*/  DFMA R8, R8, R8, R8 ;  /* 0x000000080808722b */ /* 0x000fca0000000008 */
[----:B------:R-:W-:Y:S01]  /*6c6e0*/  DFMA R4, R18, R4, -UR4 ;  /* 0x8000000412047e2b */ /* 0x000fe20008000004 */
[----:B------:R-:W-:Y:S01]  /*6c6f0*/  UMOV UR4, 0xdcae7f67 ;  /* 0xdcae7f6700047882 */ /* 0x000fe20000000000 */
[----:B------:R-:W-:Y:S01]  /*6c700*/  UMOV UR5, 0x41c6ba13 ;  /* 0x41c6ba1300057882 */ /* 0x000fe20000000000 */
[----:B------:R-:W-:-:S05]  /*6c710*/  DFMA R8, R6, R8, R6 ;  /* 0x000000080608722b */ /* 0x000fca0000000006 */
[----:B------:R-:W-:Y:S01]  /*6c720*/  DFMA R4, R18, R4, -UR4 ;  /* 0x8000000412047e2b */ /* 0x000fe20008000004 */
[----:B------:R-:W-:Y:S01]  /*6c730*/  UMOV UR4, 0x9c3d120c ;  /* 0x9c3d120c00047882 */ /* 0x000fe20000000000 */
[----:B------:R-:W-:Y:S01]  /*6c740*/  UMOV UR5, 0x41ccf33b ;  /* 0x41ccf33b00057882 */ /* 0x000fe20000000000 */
[----:B------:R-:W-:-:S05]  /*6c750*/  DFMA R6, -R30, R8, 1 ;  /* 0x3ff000001e06742b */ /* 0x000fca0000000108 */
[----:B------:R-:W-:-:S03]  /*6c760*/  DFMA R10, R18, R4, -UR4 ;  /* 0x80000004120a7e2b */ /* 0x000fc60008000004 */
[----:B------:R-:W-:-:S07]  /*6c770*/  DFMA R6, R8, R6, R8 ;  /* 0x000000060806722b */ /* 0x000fce0000000008 */
[----:B------:R-:W-:Y:S01]  /*6c780*/  FSETP.GEU.AND P1, PT, |R11|, 6.5827683646048100446e-37, PT ;  /* 0x036000000b00780b */ /* 0x000fe20003f2e200 */
        /* <DEDUP_REMOVED lines=12> */
.L_x_5194:
[----:B------:R-:W-:Y:S05]  /*6c850*/  BSYNC.RECONVERGENT B8 ;  /* 0x0000000000087941 */ /* 0x000fea0003800200 */
.L_x_5193:
[----:B------:R-:W-:Y:S01]  /*6c860*/  DADD R6, R18, R6 ;  /* 0x0000000012067229 */ /* 0x000fe20000000006 */
[----:B------:R-:W-:Y:S10]  /*6c870*/  BRA `(.L_x_5192) ;  /* 0x0000001000107947 */ /* 0x000ff40003800000 */
.L_x_5187:
[----:B------:R-:W-:-:S13]  /*6c880*/  ISETP.GE.AND P0, PT, R19, 0x3ff80000, PT ;  /* 0x3ff800001300780c */ /* 0x000fda0003f06270 */
[----:B------:R-:W-:Y:S05]  /*6c890*/  @!P0 BRA `(.L_x_5195) ;  /* 0x0000000000f88947 */ /* 0x000fea0003800000 */
[----:B------:R-:W-:Y:S01]  /*6c8a0*/  DADD R6, R18, -2 ;  /* 0xc000000012067429 */ /* 0x000fe20000000000 */
[----:B------:R-:W-:Y:S01]  /*6c8b0*/  IMAD.MOV.U32 R4, RZ, RZ, -0x2873f11e ;  /* 0xd78c0ee2ff047424 */ /* 0x000fe200078e00ff */
[----:B------:R-:W-:Y:S01]  /*6c8c0*/  MOV R5, 0x3e71fa71 ;  /* 0x3e71fa7100057802 */ /* 0x000fe20000000f00 */
[----:B------:R-:W-:Y:S01]  /*6c8d0*/  UMOV UR4, 0x124338b3 ;  /* 0x124338b300047882 */ /* 0x000fe20000000000 */
[----:B------:R-:W-:-:S04]  /*6c8e0*/  UMOV UR5, 0x3e452636 ;  /* 0x3e45263600057882 */ /* 0x000fc80000000000 */
[----:B------:R-:W-:Y:S01]  /*6c8f0*/  DFMA R4, R6, UR4, -R4 ;  /* 0x0000000406047c2b */ /* 0x000fe20008000804 */
        /* <DEDUP_REMOVED lines=53> */
[----:B------:R-:W-:-:S08]  /*6cc50*/  DFMA R4, R6, R4, UR4 ;  /* 0x0000000406047e2b */ /* 0x000fd00008000004 */
[----:B------:R-:W-:Y:S01]  /*6cc60*/  DMUL R6, R6, R4 ;  /* 0x0000000406067228 */ /* 0x000fe20000000000 */
[----:B------:R-:W-:Y:S10]  /*6cc70*/  BRA `(.L_x_5192) ;  /* 0x0000000c00107947 */ /* 0x000ff40003800000 */
.L_x_5195:
[----:B------:R-:W-:-:S13]  /*6cc80*/  ISETP.GE.AND P0, PT, R19, 0x3fe66666, PT ;  /* 0x3fe666661300780c */ /* 0x000fda0003f06270 */
[----:B------:R-:W-:Y:S05]  /*6cc90*/  @!P0 BRA `(.L_x_5196) ;  /* 0x0000000400108947 */ /* 0x000fea0003800000 */
[----:B------:R-:W-:Y:S01]  /*6cca0*/  DADD R6, -R18, 1 ;  /* 0x3ff0000012067429 */ /* 0x000fe20000000100 */
[----:B------:R-:W-:Y:S01]  /*6ccb0*/  IMAD.MOV.U32 R4, RZ, RZ, 0x4359eb88 ;  /* 0x4359eb88ff047424 */ /* 0x000fe200078e00ff */
[----:B------:R-:W-:Y:S01]  /*6ccc0*/  MOV R5, 0x3fa3eb50 ;  /* 0x3fa3eb5000057802 */ /* 0x000fe20000000f00 */
[----:B------:R-:W-:Y:S01]  /*6ccd0*/  UMOV UR4, 0x2a4c4310 ;  /* 0x2a4c431000047882 */ /* 0x000fe20000000000 */
[----:B------:R-:W-:-:S04]  /*6cce0*/  UMOV UR5, 0x3f881f6d ;  /* 0x3f881f6d00057882 */ /* 0x000fc80000000000 */
        /* <DEDUP_REMOVED lines=63> */
.L_x_5196:
[----:B------:R-:W-:Y:S01]  /*6d0e0*/  IMAD.MOV.U32 R4, RZ, RZ, -0x14f9da18 ;  /* 0xeb0625e8ff047424 */ /* 0x000fe200078e00ff */
[----:B------:R-:W-:Y:S01]  /*6d0f0*/  MOV R5, 0x3ea7b77c ;  /* 0x3ea7b77c00057802 */ /* 0x000fe20000000f00 */
[----:B------:R-:W-:Y:S01]  /*6d100*/  UMOV UR4, 0x8bfe6590 ;  /* 0x8bfe659000047882 */ /* 0x000fe20000000000 */
[----:B------:R-:W-:Y:S01]  /*6d110*/  UMOV UR5, 0x3e784498 ;  /* 0x3e78449800057882 */ /* 0x000fe20000000000 */
[----:B------:R-:W-:-:S03]  /*6d120*/  MOV R27, 0xfffffc01 ;  /* 0xfffffc01001b7802 */ /* 0x000fc60000000f00 */
[----:B------:R-:W-:Y:S01]  /*6d130*/  DFMA R4, R18, -UR4, R4 ;  /* 0x8000000412047c2b */ /* 0x000fe20008000004 */
        /* <DEDUP_REMOVED lines=35> */
[----:B------:R-:W-:-:S08]  /*6d370*/  DFMA R4, R18, R4, UR4 ;  /* 0x0000000412047e2b */ /* 0x000fd00008000004 */
[----:B------:R-:W-:-:S08]  /*6d380*/  DMUL R4, R18, R4 ;  /* 0x0000000412047228 */ /* 0x000fd00000000000 */
[----:B------:R-:W-:-:S10]  /*6d390*/  DFMA R4, R18, R4, R18 ;  /* 0x000000041204722b */ /* 0x000fd40000000012 */
        /* <DEDUP_REMOVED lines=75> */
.L_x_5197:
[----:B------:R-:W-:Y:S01]  /*6d850*/  MOV R4, 0x0 ;  /* 0x0000000000047802 */ /* 0x000fe20000000f00 */
[----:B------:R-:W-:Y:S01]  /*6d860*/  IMAD.MOV.U32 R5, RZ, RZ, 0x7ff00000 ;  /* 0x7ff00000ff057424 */ /* 0x000fe200078e00ff */
[----:B------:R-:W-:-:S05]  /*6d870*/  LOP3.LUT P0, RZ, R7, 0x7fffffff, RZ, 0xc0, !PT ;  /* 0x7fffffff07ff7812 */ /* 0x000fca000780c0ff */
[----:B------:R-:W-:-:S10]  /*6d880*/  DFMA R4, R6, R4, +INF ;  /* 0x7ff000000604742b */ /* 0x000fd40000000004 */
[----:B------:R-:W-:Y:S02]  /*6d890*/  FSEL R6, R4, RZ, P0 ;  /* 0x000000ff04067208 */ /* 0x000fe40000000000 */
[----:B------:R-:W-:-:S07]  /*6d8a0*/  FSEL R7, R5, -QNAN , P0 ;  /* 0xfff0000005077808 */ /* 0x000fce0000000000 */
.L_x_5198:
[----:B------:R-:W-:-:S11]  /*6d8b0*/  DADD R6, -RZ, -R6 ;  /* 0x00000000ff067229 */ /* 0x000fd60000000906 */
.L_x_5192:
[----:B------:R-:W-:Y:S05]  /*6d8c0*/  BSYNC.RECONVERGENT B2 ;  /* 0x0000000000027941 */ /* 0x000fea0003800200 */
.L_x_5186:
[----:B------:R-:W-:Y:S01]  /*6d8d0*/  HFMA2 R27, -RZ, RZ, 0, 0 ;  /* 0x00000000ff1b7431 */ /* 0x000fe200000001ff */
[----:B------:R-:W-:Y:S01]  /*6d8e0*/  MOV R18, R6 ;  /* 0x0000000600127202 */ /* 0x000fe20000000f00 */
[----:B------:R-:W-:Y:S02]  /*6d8f0*/  IMAD.MOV.U32 R19, RZ, RZ, R7 ;  /* 0x000000ffff137224 */ /* 0x000fe400078e0007 */
[----:B------:R-:W-:Y:S05]  /*6d900*/  RET.REL.NODEC R26 `(_ZN2at6native18elementwise_kernelILi128ELi4EZNS0_15gpu_kernel_implIN48_GLOBAL__N__08322988_15_IGammaKernel_cu_cb51a28d10CalcIgammaIdEEEEvRNS_18TensorIteratorBaseERKT_EUliE_EEviT1_) ;  /* 0xfffff9241abc7950 */ /* 0x000fea0003c3ffff */
.L_x_5199:
        /* <DEDUP_REMOVED lines=15> */
.L_x_11551:


//--------------------- .text._ZN2at6native27unrolled_elementwise_kernelIN48_GLOBAL__N__08322988_15_IGammaKernel_cu_cb51a28d10CalcIgammaIdEESt5arrayIPcLm3EELi4E23TrivialOffsetCalculatorILi2EjES8_ILi1EjENS0_6memory12LoadWithCastILi2EEENSB_13StoreWithCastILi1EEEEEviT_T0_T2_T3_T4_T5_ --------------------------
	.section	.text._ZN2at6native27unrolled_elementwise_kernelIN48_GLOBAL__N__08322988_15_IGammaKernel_cu_cb51a28d10CalcIgammaIdEESt5arrayIPcLm3EELi4E23TrivialOffsetCalculatorILi2EjES8_ILi1EjENS0_6memory12LoadWithCastILi2EEENSB_13StoreWithCastILi1EEEEEviT_T0_T2_T3_T4_T5_,"ax",@progbits
	.align	128
.text._ZN2at6native27unrolled_elementwise_kernelIN48_GLOBAL__N__08322988_15_IGammaKernel_cu_cb51a28d10CalcIgammaIdEESt5arrayIPcLm3EELi4E23TrivialOffsetCalculatorILi2EjES8_ILi1EjENS0_6memory12LoadWithCastILi2EEENSB_13StoreWithCastILi1EEEEEviT_T0_T2_T3_T4_T5_:
        .type           _ZN2at6native27unrolled_elementwise_kernelIN48_GLOBAL__N__08322988_15_IGammaKernel_cu_cb51a28d10CalcIgammaIdEESt5arrayIPcLm3EELi4E23TrivialOffsetCalculatorILi2EjES8_ILi1EjENS0_6memory12LoadWithCastILi2EEENSB_13StoreWithCastILi1EEEEEviT_T0_T2_T3_T4_T5_,@function
        .size           _ZN2at6native27unrolled_elementwise_kernelIN48_GLOBAL__N__08322988_15_IGammaKernel_cu_cb51a28d10CalcIgammaIdEESt5arrayIPcLm3EELi4E23TrivialOffsetCalculatorILi2EjES8_ILi1EjENS0_6memory12LoadWithCastILi2EEENSB_13StoreWithCastILi1EEEEEviT_T0_T2_T3_T4_T5_,(.L_x_11552 - _ZN2at6native27unrolled_elementwise_kernelIN48_GLOBAL__N__08322988_15_IGammaKernel_cu_cb51a28d10CalcIgammaIdEESt5arrayIPcLm3EELi4E23TrivialOffsetCalculatorILi2EjES8_ILi1EjENS0_6memory12LoadWithCastILi2EEENSB_13StoreWithCastILi1EEEEEviT_T0_T2_T3_T4_T5_)
        .other          _ZN2at6native27unrolled_elementwise_kernelIN48_GLOBAL__N__08322988_15_IGammaKernel_cu_cb51a28d10CalcIgammaIdEESt5arrayIPcLm3EELi4E23TrivialOffsetCalculatorILi2EjES8_ILi1EjENS0_6memory12LoadWithCastILi2EEENSB_13StoreWithCastILi1EEEEEviT_T0_T2_T3_T4_T5_,@"STO_CUDA_ENTRY STV_DEFAULT"
_ZN2at6native27unrolled_elementwise_kernelIN48_GLOBAL__N__08322988_15_IGammaKernel_cu_cb51a28d10CalcIgammaIdEESt5arrayIPcLm3EELi4E23TrivialOffsetCalculatorILi2EjES8_ILi1EjENS0_6memory12LoadWithCastILi2EEENSB_13StoreWithCastILi1EEEEEviT_T0_T2_T3_T4_T5_:
[----:B------:R-:W0:Y:S01]  /*0000*/  LDC R1, c[0x0][0x37c] ;  /* 0x0000df00ff017b82 */ /* 0x000e220000000800 */
[----:B------:R-:W1:Y:S07]  /*0010*/  S2R R63, SR_CTAID.X ;  /* 0x00000000003f7919 */ /* 0x000e6e0000002500 */
[----:B------:R-:W1:Y:S01]  /*0020*/  LDC R62, c[0x0][0x380] ;  /* 0x0000e000ff3e7b82 */ /* 0x000e620000000800 */
[----:B------:R-:W2:Y:S01]  /*0030*/  LDCU.64 UR36, c[0x0][0x358] ;  /* 0x00006b00ff2477ac */ /* 0x000ea20008000a00 */
[----:B------:R-:W-:Y:S01]  /*0040*/  BSSY.RECONVERGENT B6, `(.L_x_5200) ;  /* 0x00001ed000067945 */ /* 0x000fe20003800200 */
[----:B------:R-:W3:Y:S01]  /*0050*/  S2R R35, SR_TID.X ;  /* 0x0000000000237919 */ /* 0x000ee20000002100 */
[----:B0-----:R-:W-:Y:S01]  /*0060*/  VIADD R1, R1, 0xffffd760 ;  /* 0xffffd76001017836 */ /* 0x001fe20000000000 */
[----:B------:R-:W0:Y:S01]  /*0070*/  LDCU.U8 UR38, c[0x0][0x3a4] ;  /* 0x00007480ff2677ac */ /* 0x000e220008000000 */
[----:B------:R-:W-:-:S02]  /*0080*/  CS2R R30, SRZ ;  /* 0x00000000001e7805 */ /* 0x000fc4000001ff00 */
[----:B------:R-:W-:Y:S01]  /*0090*/  CS2R R32, SRZ ;  /* 0x0000000000207805 */ /* 0x000fe2000001ff00 */
[----:B------:R-:W4:Y:S01]  /*00a0*/  LDCU.U8 UR39, c[0x0][0x3a5] ;  /* 0x000074a0ff2777ac */ /* 0x000f220008000000 */
[----:B-1----:R-:W-:Y:S02]  /*00b0*/  IMAD R62, R63, -0x200, R62 ;  /* 0xfffffe003f3e7824 */ /* 0x002fe400078e023e */
        /* <DEDUP_REMOVED lines=24> */
.L_x_5206:
[----:B------:R-:W2:Y:S02]  /*0240*/  LDG.E.U8 R2, desc[UR36][R2.64] ;  /* 0x0000002402027981 */ /* 0x000ea4000c1e1100 */
[----:B--2---:R0:W1:Y:S01]  /*0250*/  I2F.F64.U16 R30, R2 ;  /* 0x00000002001e7312 */ /* 0x0040620000101800 */
[----:B------:R-:W-:Y:S05]  /*0260*/  BRA `(.L_x_5208) ;  /* 0x0000000c00607947 */ /* 0x000fea0003800000 */
.L_x_5205:
        /* <DEDUP_REMOVED lines=9> */
.L_x_5210:
[----:B------:R-:W2:Y:S02]  /*0300*/  LDG.E R2, desc[UR36][R2.64] ;  /* 0x0000002402027981 */ /* 0x000ea4000c1e1900 */
[----:B--2---:R1:W2:Y:S01]  /*0310*/  I2F.F64 R30, R2 ;  /* 0x00000002001e7312 */ /* 0x0042a20000201c00 */
[----:B------:R-:W-:Y:S05]  /*0320*/  BRA `(.L_x_5208) ;  /* 0x0000000c00307947 */ /* 0x000fea0003800000 */
.L_x_5209:
[----:B------:R-:W2:Y:S02]  /*0330*/  LDG.E.U16 R2, desc[UR36][R2.64] ;  /* 0x0000002402027981 */ /* 0x000ea4000c1e1500 */
[----:B--2---:R3:W4:Y:S01]  /*0340*/  I2F.F64.S16 R30, R2 ;  /* 0x00000002001e7312 */ /* 0x0047220000101c00 */
[----:B------:R-:W-:Y:S05]  /*0350*/  BRA `(.L_x_5208) ;  /* 0x0000000c00247947 */ /* 0x000fea0003800000 */
.L_x_5204:
        /* <DEDUP_REMOVED lines=10> */
.L_x_5212:
[----:B------:R-:W2:Y:S02]  /*0400*/  LDG.E.U16 R0, desc[UR36][R2.64] ;  /* 0x0000002402007981 */ /* 0x000ea4000c1e1500 */
[----:B--2---:R-:W-:-:S05]  /*0410*/  HADD2.F32 R0, -RZ, R0.H0_H0 ;  /* 0x20000000ff007230 */ /* 0x004fca0000004100 */
[----:B------:R-:W-:-:S04]  /*0420*/  FMUL.FTZ R0, R0, 1 ;  /* 0x3f80000000007820 */ /* 0x000fc80000410000 */
[----:B------:R0:W1:Y:S01]  /*0430*/  F2F.F64.F32 R30, R0 ;  /* 0x00000000001e7310 */ /* 0x0000620000201800 */
[----:B------:R-:W-:Y:S05]  /*0440*/  BRA `(.L_x_5208) ;  /* 0x0000000800e87947 */ /* 0x000fea0003800000 */
.L_x_5211:
        /* <DEDUP_REMOVED lines=10> */
.L_x_5214:
[----:B------:R-:W2:Y:S02]  /*04f0*/  LDG.E.U16 R2, desc[UR36][R2.64] ;  /* 0x0000002402027981 */ /* 0x000ea4000c1e1500 */
[----:B--2---:R-:W-:-:S05]  /*0500*/  HADD2.F32 R0, -RZ, R2.H0_H0 ;  /* 0x20000002ff007230 */ /* 0x004fca0000004100 */
[----:B------:R-:W-:-:S04]  /*0510*/  FMUL.FTZ R0, R0, 1 ;  /* 0x3f80000000007820 */ /* 0x000fc80000410000 */
[----:B------:R0:W1:Y:S01]  /*0520*/  F2F.F64.F32 R30, R0 ;  /* 0x00000000001e7310 */ /* 0x0000620000201800 */
[----:B------:R-:W-:Y:S05]  /*0530*/  BRA `(.L_x_5208) ;  /* 0x0000000800ac7947 */ /* 0x000fea0003800000 */
.L_x_5213:
[----:B------:R0:W5:Y:S01]  /*0540*/  LDG.E.64 R30, desc[UR36][R2.64] ;  /* 0x00000024021e7981 */ /* 0x000162000c1e1b00 */
[----:B------:R-:W-:Y:S05]  /*0550*/  BRA `(.L_x_5208) ;  /* 0x0000000800a47947 */ /* 0x000fea0003800000 */
.L_x_5203:
        /* <DEDUP_REMOVED lines=13> */
.L_x_5217:
[----:B------:R0:W5:Y:S01]  /*0630*/  LDG.E.64 R30, desc[UR36][R2.64] ;  /* 0x00000024021e7981 */ /* 0x000162000c1e1b00 */
[----:B------:R-:W-:Y:S05]  /*0640*/  BRA `(.L_x_5208) ;  /* 0x0000000800687947 */ /* 0x000fea0003800000 */
.L_x_5216:
        /* <DEDUP_REMOVED lines=27> */
.L_x_5219:
        /* <DEDUP_REMOVED lines=14> */
.L_x_5218:
[----:B------:R-:W2:Y:S02]  /*08e0*/  LDG.E.U16 R0, desc[UR36][R2.64] ;  /* 0x0000002402007981 */ /* 0x000ea4000c1e1500 */
[----:B--2---:R-:W-:-:S05]  /*08f0*/  SHF.L.U32 R0, R0, 0x10, RZ ;  /* 0x0000001000007819 */ /* 0x004fca00000006ff */
[----:B------:R-:W-:-:S04]  /*0900*/  FMUL.FTZ R0, R0, 1 ;  /* 0x3f80000000007820 */ /* 0x000fc80000410000 */
[----:B------:R0:W1:Y:S01]  /*0910*/  F2F.F64.F32 R30, R0 ;  /* 0x00000000001e7310 */ /* 0x0000620000201800 */
[----:B------:R-:W-:Y:S05]  /*0920*/  BRA `(.L_x_5208) ;  /* 0x0000000400b07947 */ /* 0x000fea0003800000 */
.L_x_5215:
        /* <DEDUP_REMOVED lines=11> */
.L_x_5222:
        /* <DEDUP_REMOVED lines=21> */
.L_x_5224:
[----:B------:R-:W-:Y:S05]  /*0b30*/  BSYNC.RECONVERGENT B0 ;  /* 0x0000000000007941 */ /* 0x000fea0003800200 */
.L_x_5223:
[----:B------:R-:W-:Y:S01]  /*0b40*/  IMAD.SHL.U32 R0, R0, 0x100000, RZ ;  /* 0x0010000000007824 */ /* 0x000fe200078e00ff */
[----:B------:R-:W-:-:S04]  /*0b50*/  LEA R2, R2, 0x3b800000, 0x17 ;  /* 0x3b80000002027811 */ /* 0x000fc800078eb8ff */
[----:B------:R-:W-:-:S05]  /*0b60*/  LOP3.LUT R0, R2, R0, R7, 0xfe, !PT ;  /* 0x0000000002007212 */ /* 0x000fca00078efe07 */
[----:B------:R-:W-:-:S04]  /*0b70*/  FMUL.FTZ R0, R0, 1 ;  /* 0x3f80000000007820 */ /* 0x000fc80000410000 */
[----:B------:R0:W1:Y:S01]  /*0b80*/  F2F.F64.F32 R30, R0 ;  /* 0x00000000001e7310 */ /* 0x0000620000201800 */
[----:B------:R-:W-:Y:S05]  /*0b90*/  BRA `(.L_x_5208) ;  /* 0x0000000400147947 */ /* 0x000fea0003800000 */
.L_x_5221:
        /* <DEDUP_REMOVED lines=21> */
.L_x_5226:
[----:B------:R-:W-:Y:S05]  /*0cf0*/  BSYNC.RECONVERGENT B0 ;  /* 0x0000000000007941 */ /* 0x000fea0003800200 */
.L_x_5225:
[----:B------:R-:W-:Y:S01]  /*0d00*/  IMAD.SHL.U32 R0, R0, 0x200000, RZ ;  /* 0x0020000000007824 */ /* 0x000fe200078e00ff */
[----:B------:R-:W-:-:S04]  /*0d10*/  LEA R2, R2, 0x37800000, 0x17 ;  /* 0x3780000002027811 */ /* 0x000fc800078eb8ff */
[----:B------:R-:W-:-:S05]  /*0d20*/  LOP3.LUT R0, R2, R0, R7, 0xfe, !PT ;  /* 0x0000000002007212 */ /* 0x000fca00078efe07 */
[----:B------:R-:W-:-:S04]  /*0d30*/  FMUL.FTZ R0, R0, 1 ;  /* 0x3f80000000007820 */ /* 0x000fc80000410000 */
[----:B------:R0:W1:Y:S01]  /*0d40*/  F2F.F64.F32 R30, R0 ;  /* 0x00000000001e7310 */ /* 0x0000620000201800 */
[----:B------:R-:W-:Y:S05]  /*0d50*/  BRA `(.L_x_5208) ;  /* 0x0000000000a47947 */ /* 0x000fea0003800000 */
.L_x_5220:
[----:B------:R-:W-:-:S09]  /*0d60*/  UISETP.NE.AND UP0, UPT, UR4, 0x1c, UPT ;  /* 0x0000001c0400788c */ /* 0x000fd2000bf05270 */
[----:B------:R-:W-:Y:S05]  /*0d70*/  BRA.U !UP0, `(.L_x_5227) ;  /* 0x0000000108947547 */ /* 0x000fea000b800000 */
[----:B------:R-:W-:-:S09]  /*0d80*/  UISETP.NE.AND UP0, UPT, UR4, 0x1d, UPT ;  /* 0x0000001d0400788c */ /* 0x000fd2000bf05270 */
[----:B------:R-:W-:Y:S05]  /*0d90*/  BRA.U !UP0, `(.L_x_5228) ;  /* 0x0000000108807547 */ /* 0x000fea000b800000 */
[----:B------:R-:W-:-:S09]  /*0da0*/  UISETP.NE.AND UP0, UPT, UR4, 0x2c, UPT ;  /* 0x0000002c0400788c */ /* 0x000fd2000bf05270 */
[----:B------:R-:W-:Y:S05]  /*0db0*/  BRA.U !UP0, `(.L_x_5229) ;  /* 0x0000000108487547 */ /* 0x000fea000b800000 */
.L_x_5207:
        /* <DEDUP_REMOVED lines=16> */
.L_x_5230:
[----:B------:R-:W-:Y:S01]  /*0ec0*/  CS2R R30, SRZ ;  /* 0x00000000001e7805 */ /* 0x000fe2000001ff00 */
[----:B------:R-:W-:Y:S06]  /*0ed0*/  BRA `(.L_x_5208) ;  /* 0x0000000000447947 */ /* 0x000fec0003800000 */
.L_x_5229:
        /* <DEDUP_REMOVED lines=12> */
.L_x_5228:
[----:B------:R-:W2:Y:S02]  /*0fa0*/  LDG.E.64 R30, desc[UR36][R2.64] ;  /* 0x00000024021e7981 */ /* 0x000ea4000c1e1b00 */
[----:B--2---:R-:W0:Y:S01]  /*0fb0*/  I2F.F64.U64 R30, R30 ;  /* 0x0000001e001e7312 */ /* 0x004e220000301800 */
[----:B------:R-:W-:Y:S05]  /*0fc0*/  BRA `(.L_x_5208) ;  /* 0x0000000000087947 */ /* 0x000fea0003800000 */
.L_x_5227:
[----:B------:R-:W2:Y:S02]  /*0fd0*/  LDG.E R2, desc[UR36][R2.64] ;  /* 0x0000002402027981 */ /* 0x000ea4000c1e1900 */
[----:B--2---:R0:W1:Y:S02]  /*0fe0*/  I2F.F64.U32 R30, R2 ;  /* 0x00000002001e7312 */ /* 0x0040640000201800 */
.L_x_5208:
[----:B------:R-:W-:Y:S05]  /*0ff0*/  BSYNC.RECONVERGENT B7 ;  /* 0x0000000000077941 */ /* 0x000fea0003800200 */
.L_x_5202:
[----:B01-3--:R-:W0:Y:S01]  /*1000*/  LDC.64 R2, c[0x0][0x398] ;  /* 0x0000e600ff027b82 */ /* 0x00be220000000a00 */
[----:B------:R-:W1:Y:S01]  /*1010*/  LDCU UR5, c[0x0][0x3ac] ;  /* 0x00007580ff0577ac */ /* 0x000e620008000800 */
        /* <DEDUP_REMOVED lines=15> */
[----:B------:R-:W3:Y:S02]  /*1110*/  LDG.E.S8 R2, desc[UR36][R2.64] ;  /* 0x0000002402027981 */ /* 0x000ee4000c1e1300 */
[----:B---3--:R0:W1:Y:S01]  /*1120*/  I2F.F64.S16 R32, R2 ;  /* 0x0000000200207312 */ /* 0x0080620000101c00 */
[----:B------:R-:W-:Y:S05]  /*1130*/  BRA `(.L_x_5237) ;  /* 0x0000000c006c7947 */ /* 0x000fea0003800000 */
.L_x_5235:
[----:B------:R-:W3:Y:S02]  /*1140*/  LDG.E.U8 R2, desc[UR36][R2.64] ;  /* 0x0000002402027981 */ /* 0x000ee4000c1e1100 */
[----:B---3--:R0:W1:Y:S01]  /*1150*/  I2F.F64.U16 R32, R2 ;  /* 0x0000000200207312 */ /* 0x0080620000101800 */
[----:B------:R-:W-:Y:S05]  /*1160*/  BRA `(.L_x_5237) ;  /* 0x0000000c00607947 */ /* 0x000fea0003800000 */
.L_x_5234:
[----:B------:R-:W-:-:S09]  /*1170*/  UISETP.NE.AND UP0, UPT, UR4, 0x2, UPT ;  /* 0x000000020400788c */ /* 0x000fd2000bf05270 */
[----:B------:R-:W-:Y:S05]  /*1180*/  BRA.U !UP0, `(.L_x_5238) ;  /* 0x0000000108287547 */ /* 0x000fea000b800000 */
[----:B------:R-:W-:-:S09]  /*1190*/  UISETP.NE.AND UP0, UPT, UR4, 0x3, UPT ;  /* 0x000000030400788c */ /* 0x000fd2000bf05270 */
[----:B------:R-:W-:Y:S05]  /*11a0*/  BRA.U !UP0, `(.L_x_5239) ;  /* 0x0000000108147547 */ /* 0x000fea000b800000 */
[----:B------:R-:W-:-:S09]  /*11b0*/  UISETP.NE.AND UP0, UPT, UR4, 0x4, UPT ;  /* 0x000000040400788c */ /* 0x000fd2000bf05270 */
[----:B------:R-:W-:Y:S05]  /*11c0*/  BRA.U UP0, `(.L_x_5236) ;  /* 0x0000000900bc7547 */ /* 0x000fea000b800000 */
[----:B------:R-:W3:Y:S02]  /*11d0*/  LDG.E.64 R32, desc[UR36][R2.64] ;  /* 0x0000002402207981 */ /* 0x000ee4000c1e1b00 */
[----:B---3--:R-:W0:Y:S01]  /*11e0*/  I2F.F64.S64 R32, R32 ;  /* 0x0000002000207312 */ /* 0x008e220000301c00 */
[----:B------:R-:W-:Y:S05]  /*11f0*/  BRA `(.L_x_5237) ;  /* 0x0000000c003c7947 */ /* 0x000fea0003800000 */
.L_x_5239:
[----:B------:R-:W3:Y:S02]  /*1200*/  LDG.E R2, desc[UR36][R2.64] ;  /* 0x0000002402027981 */ /* 0x000ee4000c1e1900 */
[----:B---3--:R0:W1:Y:S01]  /*1210*/  I2F.F64 R32, R2 ;  /* 0x0000000200207312 */ /* 0x0080620000201c00 */
[----:B------:R-:W-:Y:S05]  /*1220*/  BRA `(.L_x_5237) ;  /* 0x0000000c00307947 */ /* 0x000fea0003800000 */
.L_x_5238:
[----:B------:R-:W3:Y:S02]  /*1230*/  LDG.E.U16 R2, desc[UR36][R2.64] ;  /* 0x0000002402027981 */ /* 0x000ee4000c1e1500 */
[----:B---3--:R0:W1:Y:S01]  /*1240*/  I2F.F64.S16 R32, R2 ;  /* 0x0000000200207312 */ /* 0x0080620000101c00 */
[----:B------:R-:W-:Y:S05]  /*1250*/  BRA `(.L_x_5237) ;  /* 0x0000000c00247947 */ /* 0x000fea0003800000 */
.L_x_5233:
[----:B------:R-:W-:-:S09]  /*1260*/  UISETP.GT.AND UP0, UPT, UR4, 0x6, UPT ;  /* 0x000000060400788c */ /* 0x000fd2000bf04270 */
[----:B------:R-:W-:Y:S05]  /*1270*/  BRA.U UP0, `(.L_x_5240) ;  /* 0x0000000100347547 */ /* 0x000fea000b800000 */
[----:B------:R-:W-:-:S09]  /*1280*/  UISETP.NE.AND UP0, UPT, UR4, 0x5, UPT ;  /* 0x000000050400788c */ /* 0x000fd2000bf05270 */
[----:B------:R-:W-:Y:S05]  /*1290*/  BRA.U !UP0, `(.L_x_5241) ;  /* 0x0000000108187547 */ /* 0x000fea000b800000 */
[----:B------:R-:W-:-:S09]  /*12a0*/  UISETP.NE.AND UP0, UPT, UR4, 0x6, UPT ;  /* 0x000000060400788c */ /* 0x000fd2000bf05270 */
[----:B------:R-:W-:Y:S05]  /*12b0*/  BRA.U UP0, `(.L_x_5236) ;  /* 0x0000000900807547 */ /* 0x000fea000b800000 */
[----:B------:R-:W3:Y:S02]  /*12c0*/  LDG.E R32, desc[UR36][R2.64] ;  /* 0x0000002402207981 */ /* 0x000ee4000c1e1900 */
[----:B---3--:R-:W-:-:S06]  /*12d0*/  FMUL.FTZ R32, R32, 1 ;  /* 0x3f80000020207820 */ /* 0x008fcc0000410000 */
[----:B------:R-:W0:Y:S01]  /*12e0*/  F2F.F64.F32 R32, R32 ;  /* 0x0000002000207310 */ /* 0x000e220000201800 */
[----:B------:R-:W-:Y:S05]  /*12f0*/  BRA `(.L_x_5237) ;  /* 0x0000000800fc7947 */ /* 0x000fea0003800000 */
.L_x_5241:
[----:B------:R-:W3:Y:S02]  /*1300*/  LDG.E.U16 R0, desc[UR36][R2.64] ;  /* 0x0000002402007981 */ /* 0x000ee4000c1e1500 */
[----:B---3--:R-:W-:-:S05]  /*1310*/  HADD2.F32 R0, -RZ, R0.H0_H0 ;  /* 0x20000000ff007230 */ /* 0x008fca0000004100 */
[----:B------:R-:W-:-:S04]  /*1320*/  FMUL.FTZ R0, R0, 1 ;  /* 0x3f80000000007820 */ /* 0x000fc80000410000 */
[----:B------:R0:W1:Y:S01]  /*1330*/  F2F.F64.F32 R32, R0 ;  /* 0x0000000000207310 */ /* 0x0000620000201800 */
[----:B------:R-:W-:Y:S05]  /*1340*/  BRA `(.L_x_5237) ;  /* 0x0000000800e87947 */ /* 0x000fea0003800000 */
.L_x_5240:
[----:B------:R-:W-:-:S09]  /*1350*/  UISETP.NE.AND UP0, UPT, UR4, 0x7, UPT ;  /* 0x000000070400788c */ /* 0x000fd2000bf05270 */
[----:B------:R-:W-:Y:S05]  /*1360*/  BRA.U !UP0, `(.L_x_5242) ;  /* 0x0000000108347547 */ /* 0x000fea000b800000 */
        /* <DEDUP_REMOVED lines=8> */
.L_x_5243:
[----:B------:R-:W3:Y:S02]  /*13f0*/  LDG.E.U16 R2, desc[UR36][R2.64] ;  /* 0x0000002402027981 */ /* 0x000ee4000c1e1500 */
[----:B---3--:R-:W-:-:S05]  /*1400*/  HADD2.F32 R0, -RZ, R2.H0_H0 ;  /* 0x20000002ff007230 */ /* 0x008fca0000004100 */
[----:B------:R-:W-:-:S04]  /*1410*/  FMUL.FTZ R0, R0, 1 ;  /* 0x3f80000000007820 */ /* 0x000fc80000410000 */
[----:B------:R0:W1:Y:S01]  /*1420*/  F2F.F64.F32 R32, R0 ;  /* 0x0000000000207310 */ /* 0x0000620000201800 */
[----:B------:R-:W-:Y:S05]  /*1430*/  BRA `(.L_x_5237) ;  /* 0x0000000800ac7947 */ /* 0x000fea0003800000 */
.L_x_5242:
[----:B------:R0:W5:Y:S01]  /*1440*/  LDG.E.64 R32, desc[UR36][R2.64] ;  /* 0x0000002402207981 */ /* 0x000162000c1e1b00 */
[----:B------:R-:W-:Y:S05]  /*1450*/  BRA `(.L_x_5237) ;  /* 0x0000000800a47947 */ /* 0x000fea0003800000 */
.L_x_5232:
        /* <DEDUP_REMOVED lines=9> */
[----:B------:R-:W-:Y:S01]  /*14f0*/  IMAD.MOV.U32 R32, RZ, RZ, RZ ;  /* 0x000000ffff207224 */ /* 0x000fe200078e00ff */
[----:B---3--:R-:W-:-:S04]  /*1500*/  ISETP.NE.AND P0, PT, R2, RZ, PT ;  /* 0x000000ff0200720c */ /* 0x008fc80003f05270 */
[----:B------:R-:W-:Y:S01]  /*1510*/  FSEL R33, RZ, 1.875, !P0 ;  /* 0x3ff00000ff217808 */ /* 0x000fe20004000000 */
[----:B------:R-:W-:Y:S08]  /*1520*/  BRA `(.L_x_5237) ;  /* 0x0000000800707947 */ /* 0x000ff00003800000 */
.L_x_5246:
[----:B------:R0:W5:Y:S01]  /*1530*/  LDG.E.64 R32, desc[UR36][R2.64] ;  /* 0x0000002402207981 */ /* 0x000162000c1e1b00 */
[----:B------:R-:W-:Y:S05]  /*1540*/  BRA `(.L_x_5237) ;  /* 0x0000000800687947 */ /* 0x000fea0003800000 */
.L_x_5245:
[----:B------:R-:W-:-:S09]  /*1550*/  UISETP.NE.AND UP0, UPT, UR4, 0xf, UPT ;  /* 0x0000000f0400788c */ /* 0x000fd2000bf05270 */
[----:B------:R-:W-:Y:S05]  /*1560*/  BRA.U !UP0, `(.L_x_5247) ;  /* 0x00000001089c7547 */ /* 0x000fea000b800000 */
[----:B------:R-:W-:-:S09]  /*1570*/  UISETP.NE.AND UP0, UPT, UR4, 0x17, UPT ;  /* 0x000000170400788c */ /* 0x000fd2000bf05270 */
[----:B------:R-:W-:Y:S05]  /*1580*/  BRA.U !UP0, `(.L_x_5248) ;  /* 0x00000001085c7547 */ /* 0x000fea000b800000 */
[----:B------:R-:W-:-:S09]  /*1590*/  UISETP.NE.AND UP0, UPT, UR4, 0x18, UPT ;  /* 0x000000180400788c */ /* 0x000fd2000bf05270 */
[----:B------:R-:W-:Y:S05]  /*15a0*/  BRA.U UP0, `(.L_x_5236) ;  /* 0x0000000500c47547 */ /* 0x000fea000b800000 */
[----:B------:R-:W3:Y:S01]  /*15b0*/  LDG.E.U8 R0, desc[UR36][R2.64] ;  /* 0x0000002402007981 */ /* 0x000ee2000c1e1100 */
        /* <DEDUP_REMOVED lines=20> */
.L_x_5248:
[----:B------:R-:W3:Y:S02]  /*1700*/  LDG.E.U8 R2, desc[UR36][R2.64] ;  /* 0x0000002402027981 */ /* 0x000ee4000c1e1100 */
[C---:B---3--:R-:W-:Y:S02]  /*1710*/  IMAD.SHL.U32 R4, R2.reuse, 0x2000000, RZ ;  /* 0x0200000002047824 */ /* 0x048fe400078e00ff */
        /* <DEDUP_REMOVED lines=10> */
[----:B------:R3:W0:Y:S01]  /*17c0*/  F2F.F64.F32 R32, R0 ;  /* 0x0000000000207310 */ /* 0x0006220000201800 */
[----:B------:R-:W-:Y:S05]  /*17d0*/  BRA `(.L_x_5237) ;  /* 0x0000000400c47947 */ /* 0x000fea0003800000 */
.L_x_5247:
[----:B------:R-:W3:Y:S02]  /*17e0*/  LDG.E.U16 R0, desc[UR36][R2.64] ;  /* 0x0000002402007981 */ /* 0x000ee4000c1e1500 */
[----:B---3--:R-:W-:-:S05]  /*17f0*/  SHF.L.U32 R0, R0, 0x10, RZ ;  /* 0x0000001000007819 */ /* 0x008fca00000006ff */
[----:B------:R-:W-:-:S04]  /*1800*/  FMUL.FTZ R0, R0, 1 ;  /* 0x3f80000000007820 */ /* 0x000fc80000410000 */
[----:B------:R0:W1:Y:S01]  /*1810*/  F2F.F64.F32 R32, R0 ;  /* 0x0000000000207310 */ /* 0x0000620000201800 */
[----:B------:R-:W-:Y:S05]  /*1820*/  BRA `(.L_x_5237) ;  /* 0x0000000400b07947 */ /* 0x000fea0003800000 */
.L_x_5244:
        /* <DEDUP_REMOVED lines=8> */
[----:B------:R-:W3:Y:S02]  /*18b0*/  LDG.E.U16 R2, desc[UR36][R2.64] ;  /* 0x0000002402027981 */ /* 0x000ee4000c1e1500 */
[----:B---3--:R0:W1:Y:S01]  /*18c0*/  I2F.F64.U16 R32, R2 ;  /* 0x0000000200207312 */ /* 0x0080620000101800 */
[----:B------:R-:W-:Y:S05]  /*18d0*/  BRA `(.L_x_5237) ;  /* 0x0000000400847947 */ /* 0x000fea0003800000 */
.L_x_5251:
[----:B------:R-:W3:Y:S01]  /*18e0*/  LDG.E.U8 R3, desc[UR36][R2.64] ;  /* 0x0000002402037981 */ /* 0x000ee2000c1e1100 */
[----:B------:R-:W-:Y:S02]  /*18f0*/  CS2R R32, SRZ ;  /* 0x0000000000207805 */ /* 0x000fe4000001ff00 */
[----:B---3--:R-:W-:-:S13]  /*1900*/  ISETP.NE.AND P0, PT, R3, RZ, PT ;  /* 0x000000ff0300720c */ /* 0x008fda0003f05270 */
        /* <DEDUP_REMOVED lines=18> */
.L_x_5253:
[----:B------:R-:W-:Y:S05]  /*1a30*/  BSYNC.RECONVERGENT B0 ;  /* 0x0000000000007941 */ /* 0x000fea0003800200 */
.L_x_5252:
[----:B------:R-:W-:Y:S01]  /*1a40*/  IMAD.SHL.U32 R0, R0, 0x100000, RZ ;  /* 0x0010000000007824 */ /* 0x000fe200078e00ff */
[----:B------:R-:W-:-:S04]  /*1a50*/  LEA R2, R2, 0x3b800000, 0x17 ;  /* 0x3b80000002027811 */ /* 0x000fc800078eb8ff */
[----:B------:R-:W-:-:S05]  /*1a60*/  LOP3.LUT R0, R2, R0, R7, 0xfe, !PT ;  /* 0x0000000002007212 */ /* 0x000fca00078efe07 */
[----:B------:R-:W-:-:S04]  /*1a70*/  FMUL.FTZ R0, R0, 1 ;  /* 0x3f80000000007820 */ /* 0x000fc80000410000 */
[----:B------:R0:W1:Y:S01]  /*1a80*/  F2F.F64.F32 R32, R0 ;  /* 0x0000000000207310 */ /* 0x0000620000201800 */
[----:B------:R-:W-:Y:S05]  /*1a90*/  BRA `(.L_x_5237) ;  /* 0x0000000400147947 */ /* 0x000fea0003800000 */
.L_x_5250:
[----:B------:R-:W3:Y:S01]  /*1aa0*/  LDG.E.U8 R3, desc[UR36][R2.64] ;  /* 0x0000002402037981 */ /* 0x000ee2000c1e1100 */
[----:B------:R-:W-:Y:S02]  /*1ab0*/  CS2R R32, SRZ ;  /* 0x0000000000207805 */ /* 0x000fe4000001ff00 */
        /* <DEDUP_REMOVED lines=19> */
.L_x_5255:
[----:B------:R-:W-:Y:S05]  /*1bf0*/  BSYNC.RECONVERGENT B0 ;  /* 0x0000000000007941 */ /* 0x000fea0003800200 */
.L_x_5254:
[----:B------:R-:W-:Y:S01]  /*1c00*/  IMAD.SHL.U32 R0, R0, 0x200000, RZ ;  /* 0x0020000000007824 */ /* 0x000fe200078e00ff */
[----:B------:R-:W-:-:S04]  /*1c10*/  LEA R2, R2, 0x37800000, 0x17 ;  /* 0x3780000002027811 */ /* 0x000fc800078eb8ff */
[----:B------:R-:W-:-:S05]  /*1c20*/  LOP3.LUT R0, R2, R0, R7, 0xfe, !PT ;  /* 0x0000000002007212 */ /* 0x000fca00078efe07 */
[----:B------:R-:W-:-:S04]  /*1c30*/  FMUL.FTZ R0, R0, 1 ;  /* 0x3f80000000007820 */ /* 0x000fc80000410000 */
[----:B------:R0:W1:Y:S01]  /*1c40*/  F2F.F64.F32 R32, R0 ;  /* 0x0000000000207310 */ /* 0x0000620000201800 */
[----:B------:R-:W-:Y:S05]  /*1c50*/  BRA `(.L_x_5237) ;  /* 0x0000000000a47947 */ /* 0x000fea0003800000 */
.L_x_5249:
[----:B------:R-:W-:-:S09]  /*1c60*/  UISETP.NE.AND UP0, UPT, UR4, 0x1c, UPT ;  /* 0x0000001c0400788c */ /* 0x000fd2000bf05270 */
[----:B------:R-:W-:Y:S05]  /*1c70*/  BRA.U !UP0, `(.L_x_5256) ;  /* 0x0000000108947547 */ /* 0x000fea000b800000 */
[----:B------:R-:W-:-:S09]  /*1c80*/  UISETP.NE.AND UP0, UPT, UR4, 0x1d, UPT ;  /* 0x0000001d0400788c */ /* 0x000fd2000bf05270 */
[----:B------:R-:W-:Y:S05]  /*1c90*/  BRA.U !UP0, `(.L_x_5257) ;  /* 0x0000000108807547 */ /* 0x000fea000b800000 */
[----:B------:R-:W-:-:S09]  /*1ca0*/  UISETP.NE.AND UP0, UPT, UR4, 0x2c, UPT ;  /* 0x0000002c0400788c */ /* 0x000fd2000bf05270 */
[----:B------:R-:W-:Y:S05]  /*1cb0*/  BRA.U !UP0, `(.L_x_5258) ;  /* 0x0000000108487547 */ /* 0x000fea000b800000 */
.L_x_5236:
[----:B------:R-:W-:Y:S01]  /*1cc0*/  MOV R0, 0x0 ;  /* 0x0000000000007802 */ /* 0x000fe20000000f00 */
[----:B------:R-:W0:Y:S01]  /*1cd0*/  LDCU.64 UR4, c[0x4][0x108] ;  /* 0x01002100ff0477ac */ /* 0x000e220008000a00 */
[----:B------:R-:W-:Y:S02]  /*1ce0*/  HFMA2 R12, -RZ, RZ, 0, 5.9604644775390625e-08 ;  /* 0x00000001ff0c7431 */ /* 0x000fe400000001ff */
[----:B------:R-:W-:Y:S01]  /*1cf0*/  IMAD.MOV.U32 R8, RZ, RZ, 0x4e ;  /* 0x0000004eff087424 */ /* 0x000fe200078e00ff */
[----:B------:R1:W3:Y:S01]  /*1d00*/  LDC.64 R2, c[0x4][R0] ;  /* 0x0100000000027b82 */ /* 0x0002e20000000a00 */
[----:B------:R-:W2:Y:S01]  /*1d10*/  LDCU.64 UR6, c[0x4][0x110] ;  /* 0x01002200ff0677ac */ /* 0x000ea20008000a00 */
[----:B------:R-:W-:Y:S01]  /*1d20*/  IMAD.MOV.U32 R13, RZ, RZ, RZ ;  /* 0x000000ffff0d7224 */ /* 0x000fe200078e00ff */
[----:B------:R-:W4:Y:S01]  /*1d30*/  LDCU.64 UR8, c[0x4][0x8] ;  /* 0x01000100ff0877ac */ /* 0x000f220008000a00 */
[----:B0-----:R-:W-:Y:S01]  /*1d40*/  IMAD.U32 R4, RZ, RZ, UR4 ;  /* 0x00000004ff047e24 */ /* 0x001fe2000f8e00ff */
[----:B------:R-:W-:Y:S01]  /*1d50*/  MOV R5, UR5 ;  /* 0x0000000500057c02 */ /* 0x000fe20008000f00 */
[----:B--2---:R-:W-:-:S02]  /*1d60*/  IMAD.U32 R6, RZ, RZ, UR6 ;  /* 0x00000006ff067e24 */ /* 0x004fc4000f8e00ff */
[----:B------:R-:W-:Y:S01]  /*1d70*/  IMAD.U32 R7, RZ, RZ, UR7 ;  /* 0x00000007ff077e24 */ /* 0x000fe2000f8e00ff */
[----:B----4-:R-:W-:Y:S01]  /*1d80*/  MOV R10, UR8 ;  /* 0x00000008000a7c02 */ /* 0x010fe20008000f00 */
[----:B-1----:R-:W-:-:S07]  /*1d90*/  IMAD.U32 R11, RZ, RZ, UR9 ;  /* 0x00000009ff0b7e24 */ /* 0x002fce000f8e00ff */
[----:B------:R-:W-:-:S07]  /*1da0*/  LEPC R20, `(.L_x_5259) ;  /* 0x000000001014794e */ /* 0x000fce0000000000 */
[----:B---3-5:R-:W-:Y:S05]  /*1db0*/  CALL.ABS.NOINC R2 ;  /* 0x0000000002007343 */ /* 0x028fea0003c00000 */
.L_x_5259:
[----:B------:R-:W-:Y:S01]  /*1dc0*/  CS2R R32, SRZ ;  /* 0x0000000000207805 */ /* 0x000fe2000001ff00 */
[----:B------:R-:W-:Y:S06]  /*1dd0*/  BRA `(.L_x_5237) ;  /* 0x0000000000447947 */ /* 0x000fec0003800000 */
.L_x_5258:
[----:B------:R-:W3:Y:S01]  /*1de0*/  LDG.E.U8 R0, desc[UR36][R2.64] ;  /* 0x0000002402007981 */ /* 0x000ee2000c1e1100 */
[----:B------:R-:W-:Y:S01]  /*1df0*/  IMAD.MOV.U32 R32, RZ, RZ, 0x0 ;  /* 0x00000000ff207424 */ /* 0x000fe200078e00ff */
[----:B------:R-:W-:Y:S02]  /*1e00*/  MOV R33, 0x38000000 ;  /* 0x3800000000217802 */ /* 0x000fe40000000f00 */
        /* <DEDUP_REMOVED lines=9> */
.L_x_5257:
[----:B------:R-:W3:Y:S02]  /*1ea0*/  LDG.E.64 R32, desc[UR36][R2.64] ;  /* 0x0000002402207981 */ /* 0x000ee4000c1e1b00 */
[----:B---3--:R-:W0:Y:S01]  /*1eb0*/  I2F.F64.U64 R32, R32 ;  /* 0x0000002000207312 */ /* 0x008e220000301800 */
[----:B------:R-:W-:Y:S05]  /*1ec0*/  BRA `(.L_x_5237) ;  /* 0x0000000000087947 */ /* 0x000fea0003800000 */
.L_x_5256:
[----:B------:R-:W3:Y:S02]  /*1ed0*/  LDG.E R2, desc[UR36][R2.64] ;  /* 0x0000002402027981 */ /* 0x000ee4000c1e1900 */
[----:B---3--:R0:W1:Y:S02]  /*1ee0*/  I2F.F64.U32 R32, R2 ;  /* 0x0000000200207312 */ /* 0x0080640000201800 */
.L_x_5237:
[----:B------:R-:W-:Y:S05]  /*1ef0*/  BSYNC.RECONVERGENT B7 ;  /* 0x0000000000077941 */ /* 0x000fea0003800200 */
.L_x_5231:
[----:B------:R-:W-:-:S07]  /*1f00*/  VIADD R35, R57, 0x80 ;  /* 0x0000008039237836 */ /* 0x000fce0000000000 */
.L_x_5201:
[----:B------:R-:W-:Y:S05]  /*1f10*/  BSYNC.RECONVERGENT B6 ;  /* 0x0000000000067941 */ /* 0x000fea0003800200 */
.L_x_5200:
[----:B------:R-:W-:Y:S01]  /*1f20*/  ISETP.GE.AND P0, PT, R35, R62, PT ;  /* 0x0000003e2300720c */ /* 0x000fe20003f06270 */
[----:B------:R-:W-:Y:S01]  /*1f30*/  BSSY.RECONVERGENT B6, `(.L_x_5260) ;  /* 0x00001e6000067945 */ /* 0x000fe20003800200 */
[----:B------:R-:W-:Y:S02]  /*1f40*/  CS2R R28, SRZ ;  /* 0x00000000001c7805 */ /* 0x000fe4000001ff00 */
[----:B------:R-:W-:-:S09]  /*1f50*/  CS2R R26, SRZ ;  /* 0x00000000001a7805 */ /* 0x000fd2000001ff00 */
[----:B------:R-:W-:Y:S05]  /*1f60*/  @P0 BRA `(.L_x_5261) ;  /* 0x0000001c00880947 */ /* 0x000fea0003800000 */
[----:B0-----:R-:W0:Y:S01]  /*1f70*/  LDC.64 R2, c[0x0][0x390] ;  /* 0x0000e400ff027b82 */ /* 0x001e220000000a00 */
[----:B------:R-:W1:Y:S01]  /*1f80*/  LDCU UR5, c[0x0][0x3a8] ;  /* 0x00007500ff0577ac */ /* 0x000e620008000800 */
[----:B------:R-:W-:Y:S01]  /*1f90*/  IMAD R16, R63, 0x200, R35 ;  /* 0x000002003f107824 */ /* 0x000fe200078e0223 */
        /* <DEDUP_REMOVED lines=18> */
.L_x_5266:
[----:B------:R-:W2:Y:S02]  /*20c0*/  LDG.E.U8 R2, desc[UR36][R2.64] ;  /* 0x0000002402027981 */ /* 0x000ea4000c1e1100 */
[----:B--2---:R0:W1:Y:S01]  /*20d0*/  I2F.F64.U16 R28, R2 ;  /* 0x00000002001c7312 */ /* 0x0040620000101800 */
[----:B------:R-:W-:Y:S05]  /*20e0*/  BRA `(.L_x_5268) ;  /* 0x0000000c00607947 */ /* 0x000fea0003800000 */
.L_x_5265:
        /* <DEDUP_REMOVED lines=9> */
.L_x_5270:
[----:B------:R-:W2:Y:S02]  /*2180*/  LDG.E R2, desc[UR36][R2.64] ;  /* 0x0000002402027981 */ /* 0x000ea4000c1e1900 */
[----:B--2---:R0:W1:Y:S01]  /*2190*/  I2F.F64 R28, R2 ;  /* 0x00000002001c7312 */ /* 0x0040620000201c00 */
[----:B------:R-:W-:Y:S05]  /*21a0*/  BRA `(.L_x_5268) ;  /* 0x0000000c00307947 */ /* 0x000fea0003800000 */
.L_x_5269:
[----:B------:R-:W2:Y:S02]  /*21b0*/  LDG.E.U16 R2, desc[UR36][R2.64] ;  /* 0x0000002402027981 */ /* 0x000ea4000c1e1500 */
[----:B--2---:R0:W1:Y:S01]  /*21c0*/  I2F.F64.S16 R28, R2 ;  /* 0x00000002001c7312 */ /* 0x0040620000101c00 */
[----:B------:R-:W-:Y:S05]  /*21d0*/  BRA `(.L_x_5268) ;  /* 0x0000000c00247947 */ /* 0x000fea0003800000 */
.L_x_5264:
        /* <DEDUP_REMOVED lines=10> */
.L_x_5272:
[----:B---3--:R-:W3:Y:S02]  /*2280*/  LDG.E.U16 R0, desc[UR36][R2.64] ;  /* 0x0000002402007981 */ /* 0x008ee4000c1e1500 */
[----:B---3--:R-:W-:-:S05]  /*2290*/  HADD2.F32 R0, -RZ, R0.H0_H0 ;  /* 0x20000000ff007230 */ /* 0x008fca0000004100 */
[----:B------:R-:W-:-:S04]  /*22a0*/  FMUL.FTZ R0, R0, 1 ;  /* 0x3f80000000007820 */ /* 0x000fc80000410000 */
[----:B------:R0:W1:Y:S01]  /*22b0*/  F2F.F64.F32 R28, R0 ;  /* 0x00000000001c7310 */ /* 0x0000620000201800 */
[----:B------:R-:W-:Y:S05]  /*22c0*/  BRA `(.L_x_5268) ;  /* 0x0000000800e87947 */ /* 0x000fea0003800000 */
.L_x_5271:
        /* <DEDUP_REMOVED lines=10> */
.L_x_5274:
[----:B------:R-:W3:Y:S02]  /*2370*/  LDG.E.U16 R2, desc[UR36][R2.64] ;  /* 0x0000002402027981 */ /* 0x000ee4000c1e1500 */
[----:B---3--:R-:W-:-:S05]  /*2380*/  HADD2.F32 R0, -RZ, R2.H0_H0 ;  /* 0x20000002ff007230 */ /* 0x008fca0000004100 */
[----:B------:R-:W-:-:S04]  /*2390*/  FMUL.FTZ R0, R0, 1 ;  /* 0x3f80000000007820 */ /* 0x000fc80000410000 */
[----:B------:R0:W1:Y:S01]  /*23a0*/  F2F.F64.F32 R28, R0 ;  /* 0x00000000001c7310 */ /* 0x0000620000201800 */
[----:B------:R-:W-:Y:S05]  /*23b0*/  BRA `(.L_x_5268) ;  /* 0x0000000800ac7947 */ /* 0x000fea0003800000 */
.L_x_5273:
[----:B------:R0:W5:Y:S01]  /*23c0*/  LDG.E.64 R28, desc[UR36][R2.64] ;  /* 0x00000024021c7981 */ /* 0x000162000c1e1b00 */
[----:B------:R-:W-:Y:S05]  /*23d0*/  BRA `(.L_x_5268) ;  /* 0x0000000800a47947 */ /* 0x000fea0003800000 */
.L_x_5263:
        /* <DEDUP_REMOVED lines=13> */
.L_x_5277:
[----:B------:R0:W5:Y:S01]  /*24b0*/  LDG.E.64 R28, desc[UR36][R2.64] ;  /* 0x00000024021c7981 */ /* 0x000162000c1e1b00 */
[----:B------:R-:W-:Y:S05]  /*24c0*/  BRA `(.L_x_5268) ;  /* 0x0000000800687947 */ /* 0x000fea0003800000 */
.L_x_5276:
[----:B------:R-:W-:-:S09]  /*24d0*/  UISETP.NE.AND UP0, UPT, UR4, 0xf, UPT ;  /* 0x0000000f0400788c */ /* 0x000fd2000bf05270 */
[----:B------:R-:W-:Y:S05]  /*24e0*/  BRA.U !UP0, `(.L_x_5278) ;  /* 0x00000001089c7547 */ /* 0x000fea000b800000 */
[----:B------:R-:W-:-:S09]  /*24f0*/  UISETP.NE.AND UP0, UPT, UR4, 0x17, UPT ;  /* 0x000000170400788c */ /* 0x000fd2000bf05270 */
[----:B------:R-:W-:Y:S05]  /*2500*/  BRA.U !UP0, `(.L_x_5279) ;  /* 0x00000001085c7547 */ /* 0x000fea000b800000 */
[----:B------:R-:W-:-:S09]  /*2510*/  UISETP.NE.AND UP0, UPT, UR4, 0x18, UPT ;  /* 0x000000180400788c */ /* 0x000fd2000bf05270 */
[----:B------:R-:W-:Y:S05]  /*2520*/  BRA.U UP0, `(.L_x_5267) ;  /* 0x0000000500f47547 */ /* 0x000fea000b800000 */
[----:B---3--:R-:W3:Y:S01]  /*2530*/  LDG.E.U8 R0, desc[UR36][R2.64] ;  /* 0x0000002402007981 */ /* 0x008ee2000c1e1100 */
[----:B------:R-:W-:Y:S02]  /*2540*/  HFMA2 R6, -RZ, RZ, 0, 1.847743988037109375e-06 ;  /* 0x0000001fff067431 */ /* 0x000fe400000001ff */
        /* <DEDUP_REMOVED lines=19> */
.L_x_5279:
[----:B------:R-:W3:Y:S02]  /*2680*/  LDG.E.U8 R2, desc[UR36][R2.64] ;  /* 0x0000002402027981 */ /* 0x000ee4000c1e1100 */
        /* <DEDUP_REMOVED lines=13> */
.L_x_5278:
[----:B---3--:R-:W3:Y:S02]  /*2760*/  LDG.E.U16 R0, desc[UR36][R2.64] ;  /* 0x0000002402007981 */ /* 0x008ee4000c1e1500 */
[----:B---3--:R-:W-:-:S04]  /*2770*/  IMAD.U32 R0, R0, 0x10000, RZ ;  /* 0x0001000000007824 */ /* 0x008fc800078e00ff */
[----:B------:R-:W-:-:S04]  /*2780*/  FMUL.FTZ R0, R0, 1 ;  /* 0x3f80000000007820 */ /* 0x000fc80000410000 */
[----:B------:R0:W1:Y:S01]  /*2790*/  F2F.F64.F32 R28, R0 ;  /* 0x00000000001c7310 */ /* 0x0000620000201800 */
[----:B------:R-:W-:Y:S05]  /*27a0*/  BRA `(.L_x_5268) ;  /* 0x0000000400b07947 */ /* 0x000fea0003800000 */
.L_x_5275:
        /* <DEDUP_REMOVED lines=11> */
.L_x_5282:
        /* <DEDUP_REMOVED lines=8> */
[--C-:B---3--:R-:W-:Y:S01]  /*28e0*/  SHF.R.U32.HI R0, RZ, 0x3, R3.reuse ;  /* 0x00000003ff007819 */ /* 0x108fe20000011603 */
        /* <DEDUP_REMOVED lines=12> */
.L_x_5284:
[----:B------:R-:W-:Y:S05]  /*29b0*/  BSYNC.RECONVERGENT B0 ;  /* 0x0000000000007941 */ /* 0x000fea0003800200 */
.L_x_5283:
[----:B------:R-:W-:Y:S01]  /*29c0*/  IMAD.SHL.U32 R0, R0, 0x100000, RZ ;  /* 0x0010000000007824 */ /* 0x000fe200078e00ff */
[----:B------:R-:W-:-:S04]  /*29d0*/  LEA R2, R2, 0x3b800000, 0x17 ;  /* 0x3b80000002027811 */ /* 0x000fc800078eb8ff */
[----:B------:R-:W-:-:S05]  /*29e0*/  LOP3.LUT R0, R2, R0, R7, 0xfe, !PT ;  /* 0x0000000002007212 */ /* 0x000fca00078efe07 */
[----:B------:R-:W-:-:S04]  /*29f0*/  FMUL.FTZ R0, R0, 1 ;  /* 0x3f80000000007820 */ /* 0x000fc80000410000 */
[----:B------:R0:W1:Y:S01]  /*2a00*/  F2F.F64.F32 R28, R0 ;  /* 0x00000000001c7310 */ /* 0x0000620000201800 */
[----:B------:R-:W-:Y:S05]  /*2a10*/  BRA `(.L_x_5268) ;  /* 0x0000000400147947 */ /* 0x000fea0003800000 */
.L_x_5281:
        /* <DEDUP_REMOVED lines=21> */
.L_x_5286:
[----:B------:R-:W-:Y:S05]  /*2b70*/  BSYNC.RECONVERGENT B0 ;  /* 0x0000000000007941 */ /* 0x000fea0003800200 */
.L_x_5285:
[----:B------:R-:W-:Y:S02]  /*2b80*/  SHF.L.U32 R0, R0, 0x15, RZ ;  /* 0x0000001500007819 */ /* 0x000fe400000006ff */
[----:B------:R-:W-:-:S04]  /*2b90*/  LEA R2, R2, 0x37800000, 0x17 ;  /* 0x3780000002027811 */ /* 0x000fc800078eb8ff */
[----:B------:R-:W-:-:S05]  /*2ba0*/  LOP3.LUT R0, R2, R0, R7, 0xfe, !PT ;  /* 0x0000000002007212 */ /* 0x000fca00078efe07 */
[----:B------:R-:W-:-:S04]  /*2bb0*/  FMUL.FTZ R0, R0, 1 ;  /* 0x3f80000000007820 */ /* 0x000fc80000410000 */
[----:B------:R0:W1:Y:S01]  /*2bc0*/  F2F.F64.F32 R28, R0 ;  /* 0x00000000001c7310 */ /* 0x0000620000201800 */
[----:B------:R-:W-:Y:S05]  /*2bd0*/  BRA `(.L_x_5268) ;  /* 0x0000000000a47947 */ /* 0x000fea0003800000 */
.L_x_5280:
[----:B------:R-:W-:-:S09]  /*2be0*/  UISETP.NE.AND UP0, UPT, UR4, 0x1c, UPT ;  /* 0x0000001c0400788c */ /* 0x000fd2000bf05270 */
[----:B------:R-:W-:Y:S05]  /*2bf0*/  BRA.U !UP0, `(.L_x_5287) ;  /* 0x0000000108947547 */ /* 0x000fea000b800000 */
[----:B------:R-:W-:-:S09]  /*2c00*/  UISETP.NE.AND UP0, UPT, UR4, 0x1d, UPT ;  /* 0x0000001d0400788c */ /* 0x000fd2000bf05270 */
[----:B------:R-:W-:Y:S05]  /*2c10*/  BRA.U !UP0, `(.L_x_5288) ;  /* 0x0000000108807547 */ /* 0x000fea000b800000 */
[----:B------:R-:W-:-:S09]  /*2c20*/  UISETP.NE.AND UP0, UPT, UR4, 0x2c, UPT ;  /* 0x0000002c0400788c */ /* 0x000fd2000bf05270 */
[----:B------:R-:W-:Y:S05]  /*2c30*/  BRA.U UP0, `(.L_x_5267) ;  /* 0x0000000100307547 */ /* 0x000fea000b800000 */
[----:B---3--:R-:W3:Y:S01]  /*2c40*/  LDG.E.U8 R0, desc[UR36][R2.64] ;  /* 0x0000002402007981 */ /* 0x008ee2000c1e1100 */
        /* <DEDUP_REMOVED lines=9> */
[----:B------:R1:W0:Y:S01]  /*2ce0*/  @P0 F2F.F64.F32 R28, R0 ;  /* 0x00000000001c0310 */ /* 0x0002220000201800 */
[----:B------:R-:W-:Y:S05]  /*2cf0*/  BRA `(.L_x_5268) ;  /* 0x00000000005c7947 */ /* 0x000fea0003800000 */
.L_x_5267:
[----:B---3--:R-:W-:Y:S01]  /*2d00*/  MOV R0, 0x0 ;  /* 0x0000000000007802 */ /* 0x008fe20000000f00 */
[----:B------:R-:W0:Y:S01]  /*2d10*/  LDCU.64 UR4, c[0x4][0x108] ;  /* 0x01002100ff0477ac */ /* 0x000e220008000a00 */
[----:B------:R-:W-:Y:S02]  /*2d20*/  HFMA2 R8, -RZ, RZ, 0, 4.64916229248046875e-06 ;  /* 0x0000004eff087431 */ /* 0x000fe400000001ff */
[----:B------:R-:W-:Y:S01]  /*2d30*/  IMAD.MOV.U32 R12, RZ, RZ, 0x1 ;  /* 0x00000001ff0c7424 */ /* 0x000fe200078e00ff */
[----:B------:R1:W3:Y:S01]  /*2d40*/  LDC.64 R2, c[0x4][R0] ;  /* 0x0100000000027b82 */ /* 0x0002e20000000a00 */
        /* <DEDUP_REMOVED lines=8> */
[----:B-1----:R-:W-:-:S07]  /*2dd0*/  IMAD.U32 R11, RZ, RZ, UR9 ;  /* 0x00000009ff0b7e24 */ /* 0x002fce000f8e00ff */
[----:B------:R-:W-:-:S07]  /*2de0*/  LEPC R20, `(.L_x_5289) ;  /* 0x000000001014794e */ /* 0x000fce0000000000 */
[----:B---3-5:R-:W-:Y:S05]  /*2df0*/  CALL.ABS.NOINC R2 ;  /* 0x0000000002007343 */ /* 0x028fea0003c00000 */
.L_x_5289:
[----:B------:R-:W-:Y:S01]  /*2e00*/  CS2R R28, SRZ ;  /* 0x00000000001c7805 */ /* 0x000fe2000001ff00 */
[----:B------:R-:W-:Y:S06]  /*2e10*/  BRA `(.L_x_5268) ;  /* 0x0000000000147947 */ /* 0x000fec0003800000 */
.L_x_5288:
[----:B------:R-:W2:Y:S02]  /*2e20*/  LDG.E.64 R28, desc[UR36][R2.64] ;  /* 0x00000024021c7981 */ /* 0x000ea4000c1e1b00 */
[----:B--2---:R-:W0:Y:S01]  /*2e30*/  I2F.F64.U64 R28, R28 ;  /* 0x0000001c001c7312 */ /* 0x004e220000301800 */
[----:B------:R-:W-:Y:S05]  /*2e40*/  BRA `(.L_x_5268) ;  /* 0x0000000000087947 */ /* 0x000fea0003800000 */
.L_x_5287:
[----:B------:R-:W2:Y:S02]  /*2e50*/  LDG.E R2, desc[UR36][R2.64] ;  /* 0x0000002402027981 */ /* 0x000ea4000c1e1900 */
[----:B--2---:R0:W1:Y:S02]  /*2e60*/  I2F.F64.U32 R28, R2 ;  /* 0x00000002001c7312 */ /* 0x0040640000201800 */
.L_x_5268:
[----:B------:R-:W-:Y:S05]  /*2e70*/  BSYNC.RECONVERGENT B7 ;  /* 0x0000000000077941 */ /* 0x000fea0003800200 */
.L_x_5262:
[----:B0-----:R-:W0:Y:S01]  /*2e80*/  LDC.64 R2, c[0x0][0x398] ;  /* 0x0000e600ff027b82 */ /* 0x001e220000000a00 */
[----:B------:R-:W2:Y:S01]  /*2e90*/  LDCU UR5, c[0x0][0x3ac] ;  /* 0x00007580ff0577ac */ /* 0x000ea20008000800 */
        /* <DEDUP_REMOVED lines=16> */
[----:B--2---:R0:W2:Y:S01]  /*2fa0*/  I2F.F64.S16 R26, R2 ;  /* 0x00000002001a7312 */ /* 0x0040a20000101c00 */
[----:B------:R-:W-:Y:S05]  /*2fb0*/  BRA `(.L_x_5296) ;  /* 0x0000000c006c7947 */ /* 0x000fea0003800000 */
.L_x_5294:
[----:B------:R-:W2:Y:S02]  /*2fc0*/  LDG.E.U8 R2, desc[UR36][R2.64] ;  /* 0x0000002402027981 */ /* 0x000ea4000c1e1100 */
[----:B--2---:R0:W2:Y:S01]  /*2fd0*/  I2F.F64.U16 R26, R2 ;  /* 0x00000002001a7312 */ /* 0x0040a20000101800 */
[----:B------:R-:W-:Y:S05]  /*2fe0*/  BRA `(.L_x_5296) ;  /* 0x0000000c00607947 */ /* 0x000fea0003800000 */
.L_x_5293:
        /* <DEDUP_REMOVED lines=9> */
.L_x_5298:
[----:B------:R-:W2:Y:S02]  /*3080*/  LDG.E R2, desc[UR36][R2.64] ;  /* 0x0000002402027981 */ /* 0x000ea4000c1e1900 */
[----:B--2---:R0:W2:Y:S01]  /*3090*/  I2F.F64 R26, R2 ;  /* 0x00000002001a7312 */ /* 0x0040a20000201c00 */
[----:B------:R-:W-:Y:S05]  /*30a0*/  BRA `(.L_x_5296) ;  /* 0x0000000c00307947 */ /* 0x000fea0003800000 */
.L_x_5297:
[----:B------:R-:W2:Y:S02]  /*30b0*/  LDG.E.U16 R2, desc[UR36][R2.64] ;  /* 0x0000002402027981 */ /* 0x000ea4000c1e1500 */
[----:B--2---:R0:W2:Y:S01]  /*30c0*/  I2F.F64.S16 R26, R2 ;  /* 0x00000002001a7312 */ /* 0x0040a20000101c00 */
[----:B------:R-:W-:Y:S05]  /*30d0*/  BRA `(.L_x_5296) ;  /* 0x0000000c00247947 */ /* 0x000fea0003800000 */
.L_x_5292:
        /* <DEDUP_REMOVED lines=10> */
.L_x_5300:
[----:B-1-3--:R-:W2:Y:S02]  /*3180*/  LDG.E.U16 R0, desc[UR36][R2.64] ;  /* 0x0000002402007981 */ /* 0x00aea4000c1e1500 */
[----:B--2---:R-:W-:-:S05]  /*3190*/  HADD2.F32 R0, -RZ, R0.H0_H0 ;  /* 0x20000000ff007230 */ /* 0x004fca0000004100 */
[----:B------:R-:W-:-:S04]  /*31a0*/  FMUL.FTZ R0, R0, 1 ;  /* 0x3f80000000007820 */ /* 0x000fc80000410000 */
[----:B------:R0:W1:Y:S01]  /*31b0*/  F2F.F64.F32 R26, R0 ;  /* 0x00000000001a7310 */ /* 0x0000620000201800 */
[----:B------:R-:W-:Y:S05]  /*31c0*/  BRA `(.L_x_5296) ;  /* 0x0000000800e87947 */ /* 0x000fea0003800000 */
.L_x_5299:
        /* <DEDUP_REMOVED lines=10> */
.L_x_5302:
[----:B------:R-:W1:Y:S02]  /*3270*/  LDG.E.U16 R2, desc[UR36][R2.64] ;  /* 0x0000002402027981 */ /* 0x000e64000c1e1500 */
[----:B-1-3--:R-:W-:-:S05]  /*3280*/  HADD2.F32 R0, -RZ, R2.H0_H0 ;  /* 0x20000002ff007230 */ /* 0x00afca0000004100 */
[----:B------:R-:W-:-:S04]  /*3290*/  FMUL.FTZ R0, R0, 1 ;  /* 0x3f80000000007820 */ /* 0x000fc80000410000 */
[----:B------:R0:W1:Y:S01]  /*32a0*/  F2F.F64.F32 R26, R0 ;  /* 0x00000000001a7310 */ /* 0x0000620000201800 */
[----:B------:R-:W-:Y:S05]  /*32b0*/  BRA `(.L_x_5296) ;  /* 0x0000000800ac7947 */ /* 0x000fea0003800000 */
.L_x_5301:
[----:B------:R0:W5:Y:S01]  /*32c0*/  LDG.E.64 R26, desc[UR36][R2.64] ;  /* 0x00000024021a7981 */ /* 0x000162000c1e1b00 */
[----:B------:R-:W-:Y:S05]  /*32d0*/  BRA `(.L_x_5296) ;  /* 0x0000000800a47947 */ /* 0x000fea0003800000 */
.L_x_5291:
        /* <DEDUP_REMOVED lines=13> */
.L_x_5305:
[----:B------:R0:W5:Y:S01]  /*33b0*/  LDG.E.64 R26, desc[UR36][R2.64] ;  /* 0x00000024021a7981 */ /* 0x000162000c1e1b00 */
[----:B------:R-:W-:Y:S05]  /*33c0*/  BRA `(.L_x_5296) ;  /* 0x0000000800687947 */ /* 0x000fea0003800000 */
.L_x_5304:
[----:B------:R-:W-:-:S09]  /*33d0*/  UISETP.NE.AND UP0, UPT, UR4, 0xf, UPT ;  /* 0x0000000f0400788c */ /* 0x000fd2000bf05270 */
[----:B------:R-:W-:Y:S05]  /*33e0*/  BRA.U !UP0, `(.L_x_5306) ;  /* 0x00000001089c7547 */ /* 0x000fea000b800000 */
[----:B------:R-:W-:-:S09]  /*33f0*/  UISETP.NE.AND UP0, UPT, UR4, 0x17, UPT ;  /* 0x000000170400788c */ /* 0x000fd2000bf05270 */
[----:B------:R-:W-:Y:S05]  /*3400*/  BRA.U !UP0, `(.L_x_5307) ;  /* 0x00000001085c7547 */ /* 0x000fea000b800000 */
[----:B------:R-:W-:-:S09]  /*3410*/  UISETP.NE.AND UP0, UPT, UR4, 0x18, UPT ;  /* 0x000000180400788c */ /* 0x000fd2000bf05270 */
[----:B------:R-:W-:Y:S05]  /*3420*/  BRA.U UP0, `(.L_x_5295) ;  /* 0x0000000500f47547 */ /* 0x000fea000b800000 */
[----:B-1-3--:R-:W2:Y:S01]  /*3430*/  LDG.E.U8 R0, desc[UR36][R2.64] ;  /* 0x0000002402007981 */ /* 0x00aea2000c1e1100 */
        /* <DEDUP_REMOVED lines=20> */
.L_x_5307:
[----:B------:R-:W1:Y:S02]  /*3580*/  LDG.E.U8 R2, desc[UR36][R2.64] ;  /* 0x0000002402027981 */ /* 0x000e64000c1e1100 */
[C---:B-1-3--:R-:W-:Y:S01]  /*3590*/  SHF.L.U32 R0, R2.reuse, 0x19, RZ ;  /* 0x0000001902007819 */ /* 0x04afe200000006ff */
        /* <DEDUP_REMOVED lines=12> */
.L_x_5306:
[----:B-1-3--:R-:W2:Y:S02]  /*3660*/  LDG.E.U16 R0, desc[UR36][R2.64] ;  /* 0x0000002402007981 */ /* 0x00aea4000c1e1500 */
[----:B--2---:R-:W-:-:S04]  /*3670*/  IMAD.U32 R0, R0, 0x10000, RZ ;  /* 0x0001000000007824 */ /* 0x004fc800078e00ff */
[----:B------:R-:W-:-:S04]  /*3680*/  FMUL.FTZ R0, R0, 1 ;  /* 0x3f80000000007820 */ /* 0x000fc80000410000 */
[----:B------:R0:W1:Y:S01]  /*3690*/  F2F.F64.F32 R26, R0 ;  /* 0x00000000001a7310 */ /* 0x0000620000201800 */
[----:B------:R-:W-:Y:S05]  /*36a0*/  BRA `(.L_x_5296) ;  /* 0x0000000400b07947 */ /* 0x000fea0003800000 */
.L_x_5303:
        /* <DEDUP_REMOVED lines=9> */
[----:B--2---:R0:W2:Y:S01]  /*3740*/  I2F.F64.U16 R26, R2 ;  /* 0x00000002001a7312 */ /* 0x0040a20000101800 */
[----:B------:R-:W-:Y:S05]  /*3750*/  BRA `(.L_x_5296) ;  /* 0x0000000400847947 */ /* 0x000fea0003800000 */
.L_x_5310:
        /* <DEDUP_REMOVED lines=8> */
[--C-:B-1-3--:R-:W-:Y:S01]  /*37e0*/  SHF.R.U32.HI R0, RZ, 0x3, R3.reuse ;  /* 0x00000003ff007819 */ /* 0x10afe20000011603 */
        /* <DEDUP_REMOVED lines=12> */
.L_x_5312:
[----:B------:R-:W-:Y:S05]  /*38b0*/  BSYNC.RECONVERGENT B0 ;  /* 0x0000000000007941 */ /* 0x000fea0003800200 */
.L_x_5311:
[----:B------:R-:W-:Y:S01]  /*38c0*/  IMAD.SHL.U32 R0, R0, 0x100000, RZ ;  /* 0x0010000000007824 */ /* 0x000fe200078e00ff */
[----:B------:R-:W-:-:S04]  /*38d0*/  LEA R2, R2, 0x3b800000, 0x17 ;  /* 0x3b80000002027811 */ /* 0x000fc800078eb8ff */
[----:B------:R-:W-:-:S05]  /*38e0*/  LOP3.LUT R0, R2, R0, R7, 0xfe, !PT ;  /* 0x0000000002007212 */ /* 0x000fca00078efe07 */
[----:B------:R-:W-:-:S04]  /*38f0*/  FMUL.FTZ R0, R0, 1 ;  /* 0x3f80000000007820 */ /* 0x000fc80000410000 */
[----:B------:R0:W1:Y:S01]  /*3900*/  F2F.F64.F32 R26, R0 ;  /* 0x00000000001a7310 */ /* 0x0000620000201800 */
[----:B------:R-:W-:Y:S05]  /*3910*/  BRA `(.L_x_5296) ;  /* 0x0000000400147947 */ /* 0x000fea0003800000 */
.L_x_5309:
        /* <DEDUP_REMOVED lines=21> */
.L_x_5314:
[----:B------:R-:W-:Y:S05]  /*3a70*/  BSYNC.RECONVERGENT B0 ;  /* 0x0000000000007941 */ /* 0x000fea0003800200 */
.L_x_5313:
[----:B------:R-:W-:Y:S02]  /*3a80*/  SHF.L.U32 R0, R0, 0x15, RZ ;  /* 0x0000001500007819 */ /* 0x000fe400000006ff */
[----:B------:R-:W-:-:S04]  /*3a90*/  LEA R2, R2, 0x37800000, 0x17 ;  /* 0x3780000002027811 */ /* 0x000fc800078eb8ff */
[----:B------:R-:W-:-:S05]  /*3aa0*/  LOP3.LUT R0, R2, R0, R7, 0xfe, !PT ;  /* 0x0000000002007212 */ /* 0x000fca00078efe07 */
[----:B------:R-:W-:-:S04]  /*3ab0*/  FMUL.FTZ R0, R0, 1 ;  /* 0x3f80000000007820 */ /* 0x000fc80000410000 */
[----:B------:R0:W1:Y:S01]  /*3ac0*/  F2F.F64.F32 R26, R0 ;  /* 0x00000000001a7310 */ /* 0x0000620000201800 */
[----:B------:R-:W-:Y:S05]  /*3ad0*/  BRA `(.L_x_5296) ;  /* 0x0000000000a47947 */ /* 0x000fea0003800000 */
.L_x_5308:
[----:B------:R-:W-:-:S09]  /*3ae0*/  UISETP.NE.AND UP0, UPT, UR4, 0x1c, UPT ;  /* 0x0000001c0400788c */ /* 0x000fd2000bf05270 */
[----:B------:R-:W-:Y:S05]  /*3af0*/  BRA.U !UP0, `(.L_x_5315) ;  /* 0x0000000108947547 */ /* 0x000fea000b800000 */
[----:B------:R-:W-:-:S09]  /*3b00*/  UISETP.NE.AND UP0, UPT, UR4, 0x1d, UPT ;  /* 0x0000001d0400788c */ /* 0x000fd2000bf05270 */
[----:B------:R-:W-:Y:S05]  /*3b10*/  BRA.U !UP0, `(.L_x_5316) ;  /* 0x0000000108807547 */ /* 0x000fea000b800000 */
[----:B------:R-:W-:-:S09]  /*3b20*/  UISETP.NE.AND UP0, UPT, UR4, 0x2c, UPT ;  /* 0x0000002c0400788c */ /* 0x000fd2000bf05270 */
[----:B------:R-:W-:Y:S05]  /*3b30*/  BRA.U UP0, `(.L_x_5295) ;  /* 0x0000000100307547 */ /* 0x000fea000b800000 */
[----:B-1-3--:R-:W2:Y:S01]  /*3b40*/  LDG.E.U8 R0, desc[UR36][R2.64] ;  /* 0x0000002402007981 */ /* 0x00aea2000c1e1100 */
        /* <DEDUP_REMOVED lines=11> */
.L_x_5295:
[----:B-1-3--:R-:W-:Y:S01]  /*3c00*/  MOV R0, 0x0 ;  /* 0x0000000000007802 */ /* 0x00afe20000000f00 */
        /* <DEDUP_REMOVED lines=14> */
[----:B--2--5:R-:W-:Y:S05]  /*3cf0*/  CALL.ABS.NOINC R2 ;  /* 0x0000000002007343 */ /* 0x024fea0003c00000 */
.L_x_5317:
[----:B------:R-:W-:Y:S01]  /*3d00*/  CS2R R26, SRZ ;  /* 0x00000000001a7805 */ /* 0x000fe2000001ff00 */
[----:B------:R-:W-:Y:S06]  /*3d10*/  BRA `(.L_x_5296) ;  /* 0x0000000000147947 */ /* 0x000fec0003800000 */
.L_x_5316:
[----:B------:R-:W2:Y:S02]  /*3d20*/  LDG.E.64 R26, desc[UR36][R2.64] ;  /* 0x00000024021a7981 */ /* 0x000ea4000c1e1b00 */
[----:B--2---:R-:W0:Y:S01]  /*3d30*/  I2F.F64.U64 R26, R26 ;  /* 0x0000001a001a7312 */ /* 0x004e220000301800 */
[----:B------:R-:W-:Y:S05]  /*3d40*/  BRA `(.L_x_5296) ;  /* 0x0000000000087947 */ /* 0x000fea0003800000 */
.L_x_5315:
[----:B------:R-:W2:Y:S02]  /*3d50*/  LDG.E R2, desc[UR36][R2.64] ;  /* 0x0000002402027981 */ /* 0x000ea4000c1e1900 */
[----:B--2---:R0:W2:Y:S02]  /*3d60*/  I2F.F64.U32 R26, R2 ;  /* 0x00000002001a7312 */ /* 0x0040a40000201800 */
.L_x_5296:
[----:B------:R-:W-:Y:S05]  /*3d70*/  BSYNC.RECONVERGENT B7 ;  /* 0x0000000000077941 */ /* 0x000fea0003800200 */
.L_x_5290:
[----:B------:R-:W-:-:S07]  /*3d80*/  IADD3 R35, PT, PT, R35, 0x80, RZ ;  /* 0x0000008023237810 */ /* 0x000fce0007ffe0ff */
.L_x_5261:
[----:B------:R-:W-:Y:S05]  /*3d90*/  BSYNC.RECONVERGENT B6 ;  /* 0x0000000000067941 */ /* 0x000fea0003800200 */
.L_x_5260:
        /* <DEDUP_REMOVED lines=26> */
.L_x_5324:
[----:B------:R-:W2:Y:S02]  /*3f40*/  LDG.E.U8 R2, desc[UR36][R2.64] ;  /* 0x0000002402027981 */ /* 0x000ea4000c1e1100 */
[----:B--2---:R0:W1:Y:S01]  /*3f50*/  I2F.F64.U16 R24, R2 ;  /* 0x0000000200187312 */ /* 0x0040620000101800 */
[----:B------:R-:W-:Y:S05]  /*3f60*/  BRA `(.L_x_5326) ;  /* 0x0000000c00607947 */ /* 0x000fea0003800000 */
.L_x_5323:
        /* <DEDUP_REMOVED lines=9> */
.L_x_5328:
[----:B------:R-:W2:Y:S02]  /*4000*/  LDG.E R2, desc[UR36][R2.64] ;  /* 0x0000002402027981 */ /* 0x000ea4000c1e1900 */
[----:B--2---:R0:W1:Y:S01]  /*4010*/  I2F.F64 R24, R2 ;  /* 0x0000000200187312 */ /* 0x0040620000201c00 */
[----:B------:R-:W-:Y:S05]  /*4020*/  BRA `(.L_x_5326) ;  /* 0x0000000c00307947 */ /* 0x000fea0003800000 */
.L_x_5327:
[----:B------:R-:W2:Y:S02]  /*4030*/  LDG.E.U16 R2, desc[UR36][R2.64] ;  /* 0x0000002402027981 */ /* 0x000ea4000c1e1500 */
[----:B--2---:R0:W1:Y:S01]  /*4040*/  I2F.F64.S16 R24, R2 ;  /* 0x0000000200187312 */ /* 0x0040620000101c00 */
[----:B------:R-:W-:Y:S05]  /*4050*/  BRA `(.L_x_5326) ;  /* 0x0000000c00247947 */ /* 0x000fea0003800000 */
.L_x_5322:
        /* <DEDUP_REMOVED lines=10> */
.L_x_5330:
[----:B---3--:R-:W3:Y:S02]  /*4100*/  LDG.E.U16 R0, desc[UR36][R2.64] ;  /* 0x0000002402007981 */ /* 0x008ee4000c1e1500 */
[----:B---3--:R-:W-:-:S05]  /*4110*/  HADD2.F32 R0, -RZ, R0.H0_H0 ;  /* 0x20000000ff007230 */ /* 0x008fca0000004100 */
[----:B------:R-:W-:-:S04]  /*4120*/  FMUL.FTZ R0, R0, 1 ;  /* 0x3f80000000007820 */ /* 0x000fc80000410000 */
[----:B------:R0:W1:Y:S01]  /*4130*/  F2F.F64.F32 R24, R0 ;  /* 0x0000000000187310 */ /* 0x0000620000201800 */
[----:B------:R-:W-:Y:S05]  /*4140*/  BRA `(.L_x_5326) ;  /* 0x0000000800e87947 */ /* 0x000fea0003800000 */
.L_x_5329:
        /* <DEDUP_REMOVED lines=10> */
.L_x_5332:
[----:B------:R-:W3:Y:S02]  /*41f0*/  LDG.E.U16 R2, desc[UR36][R2.64] ;  /* 0x0000002402027981 */ /* 0x000ee4000c1e1500 */
[----:B---3--:R-:W-:-:S05]  /*4200*/  HADD2.F32 R0, -RZ, R2.H0_H0 ;  /* 0x20000002ff007230 */ /* 0x008fca0000004100 */
[----:B------:R-:W-:-:S04]  /*4210*/  FMUL.FTZ R0, R0, 1 ;  /* 0x3f80000000007820 */ /* 0x000fc80000410000 */
[----:B------:R0:W1:Y:S01]  /*4220*/  F2F.F64.F32 R24, R0 ;  /* 0x0000000000187310 */ /* 0x0000620000201800 */
[----:B------:R-:W-:Y:S05]  /*4230*/  BRA `(.L_x_5326) ;  /* 0x0000000800ac7947 */ /* 0x000fea0003800000 */
.L_x_5331:
[----:B------:R0:W5:Y:S01]  /*4240*/  LDG.E.64 R24, desc[UR36][R2.64] ;  /* 0x0000002402187981 */ /* 0x000162000c1e1b00 */
[----:B------:R-:W-:Y:S05]  /*4250*/  BRA `(.L_x_5326) ;  /* 0x0000000800a47947 */ /* 0x000fea0003800000 */
.L_x_5321:
        /* <DEDUP_REMOVED lines=9> */
[----:B------:R-:W-:Y:S02]  /*42f0*/  MOV R24, RZ ;  /* 0x000000ff00187202 */ /* 0x000fe40000000f00 */
[----:B--2---:R-:W-:-:S04]  /*4300*/  ISETP.NE.AND P0, PT, R2, RZ, PT ;  /* 0x000000ff0200720c */ /* 0x004fc80003f05270 */
[----:B------:R-:W-:Y:S01]  /*4310*/  FSEL R25, RZ, 1.875, !P0 ;  /* 0x3ff00000ff197808 */ /* 0x000fe20004000000 */
[----:B------:R-:W-:Y:S08]  /*4320*/  BRA `(.L_x_5326) ;  /* 0x0000000800707947 */ /* 0x000ff00003800000 */
.L_x_5335:
[----:B------:R0:W5:Y:S01]  /*4330*/  LDG.E.64 R24, desc[UR36][R2.64] ;  /* 0x0000002402187981 */ /* 0x000162000c1e1b00 */
[----:B------:R-:W-:Y:S05]  /*4340*/  BRA `(.L_x_5326) ;  /* 0x0000000800687947 */ /* 0x000fea0003800000 */
.L_x_5334:
        /* <DEDUP_REMOVED lines=8> */
[----:B---3--:R-:W-:-:S05]  /*43d0*/  IMAD.SHL.U32 R0, R0, 0x1000000, RZ ;  /* 0x0100000000007824 */ /* 0x008fca00078e00ff */
[C---:B------:R-:W-:Y:S02]  /*43e0*/  LOP3.LUT R4, R0.reuse, 0x7f000000, RZ, 0xc0, !PT ;  /* 0x7f00000000047812 */ /* 0x040fe400078ec0ff */
[----:B------:R-:W-:Y:S02]  /*43f0*/  LOP3.LUT P0, RZ, R0, 0x7f000000, RZ, 0xc0, !PT ;  /* 0x7f00000000ff7812 */ /* 0x000fe4000780c0ff */
[----:B------:R-:W0:Y:S02]  /*4400*/  FLO.U32 R5, R4 ;  /* 0x0000000400057300 */ /* 0x000e2400000e0000 */
[----:B0-----:R-:W-:-:S04]  /*4410*/  IADD3 R5, PT, PT, -R5, RZ, RZ ;  /* 0x000000ff05057210 */ /* 0x001fc80007ffe1ff */
[----:B------:R-:W-:-:S05]  /*4420*/  VIADDMNMX.U32 R5, R5, R6, 0x4, !PT ;  /* 0x0000000405057446 */ /* 0x000fca0007800006 */
[----:B------:R-:W-:-:S04]  /*4430*/  VIADD R5, R5, 0xfffffffc ;  /* 0xfffffffc05057836 */ /* 0x000fc80000000000 */
[----:B------:R-:W-:Y:S01]  /*4440*/  IMAD.SHL.U32 R7, R5, 0x800000, RZ ;  /* 0x0080000005077824 */ /* 0x000fe200078e00ff */
[C---:B------:R-:W-:Y:S02]  /*4450*/  SHF.L.U32 R6, R4.reuse, R5, RZ ;  /* 0x0000000504067219 */ /* 0x040fe400000006ff */
[----:B------:R-:W-:Y:S02]  /*4460*/  IADD3 R5, PT, PT, R4, 0x1000000, RZ ;  /* 0x0100000004057810 */ /* 0x000fe40007ffe0ff */
        /* <DEDUP_REMOVED lines=9> */
.L_x_5337:
[----:B------:R-:W3:Y:S02]  /*4500*/  LDG.E.U8 R2, desc[UR36][R2.64] ;  /* 0x0000002402027981 */ /* 0x000ee4000c1e1100 */
[C---:B---3--:R-:W-:Y:S01]  /*4510*/  IMAD.SHL.U32 R0, R2.reuse, 0x2000000, RZ ;  /* 0x0200000002007824 */ /* 0x048fe200078e00ff */
[----:B------:R-:W-:-:S04]  /*4520*/  SHF.L.U32 R5, R2, 0x8, RZ ;  /* 0x0000000802057819 */ /* 0x000fc800000006ff */
        /* <DEDUP_REMOVED lines=11> */
.L_x_5336:
[----:B---3--:R-:W3:Y:S02]  /*45e0*/  LDG.E.U16 R0, desc[UR36][R2.64] ;  /* 0x0000002402007981 */ /* 0x008ee4000c1e1500 */
[----:B---3--:R-:W-:-:S04]  /*45f0*/  IMAD.U32 R0, R0, 0x10000, RZ ;  /* 0x0001000000007824 */ /* 0x008fc800078e00ff */
[----:B------:R-:W-:-:S04]  /*4600*/  FMUL.FTZ R0, R0, 1 ;  /* 0x3f80000000007820 */ /* 0x000fc80000410000 */
[----:B------:R0:W1:Y:S01]  /*4610*/  F2F.F64.F32 R24, R0 ;  /* 0x0000000000187310 */ /* 0x0000620000201800 */
[----:B------:R-:W-:Y:S05]  /*4620*/  BRA `(.L_x_5326) ;  /* 0x0000000400b07947 */ /* 0x000fea0003800000 */
.L_x_5333:
        /* <DEDUP_REMOVED lines=11> */
.L_x_5340:
        /* <DEDUP_REMOVED lines=21> */
.L_x_5342:
[----:B------:R-:W-:Y:S05]  /*4830*/  BSYNC.RECONVERGENT B0 ;  /* 0x0000000000007941 */ /* 0x000fea0003800200 */
.L_x_5341:
[----:B------:R-:W-:Y:S02]  /*4840*/  SHF.L.U32 R0, R0, 0x14, RZ ;  /* 0x0000001400007819 */ /* 0x000fe400000006ff */
[----:B------:R-:W-:-:S04]  /*4850*/  LEA R2, R2, 0x3b800000, 0x17 ;  /* 0x3b80000002027811 */ /* 0x000fc800078eb8ff */
[----:B------:R-:W-:-:S05]  /*4860*/  LOP3.LUT R0, R2, R0, R7, 0xfe, !PT ;  /* 0x0000000002007212 */ /* 0x000fca00078efe07 */
[----:B------:R-:W-:-:S04]  /*4870*/  FMUL.FTZ R0, R0, 1 ;  /* 0x3f80000000007820 */ /* 0x000fc80000410000 */
[----:B------:R0:W1:Y:S01]  /*4880*/  F2F.F64.F32 R24, R0 ;  /* 0x0000000000187310 */ /* 0x0000620000201800 */
[----:B------:R-:W-:Y:S05]  /*4890*/  BRA `(.L_x_5326) ;  /* 0x0000000400147947 */ /* 0x000fea0003800000 */
.L_x_5339:
        /* <DEDUP_REMOVED lines=8> */
[--C-:B---3--:R-:W-:Y:S01]  /*4920*/  SHF.R.U32.HI R0, RZ, 0x2, R3.reuse ;  /* 0x00000002ff007819 */ /* 0x108fe20000011603 */
        /* <DEDUP_REMOVED lines=12> */
.L_x_5344:
[----:B------:R-:W-:Y:S05]  /*49f0*/  BSYNC.RECONVERGENT B0 ;  /* 0x0000000000007941 */ /* 0x000fea0003800200 */
.L_x_5343:
[----:B------:R-:W-:Y:S01]  /*4a00*/  IMAD.SHL.U32 R0, R0, 0x200000, RZ ;  /* 0x0020000000007824 */ /* 0x000fe200078e00ff */
[----:B------:R-:W-:-:S04]  /*4a10*/  LEA R2, R2, 0x37800000, 0x17 ;  /* 0x3780000002027811 */ /* 0x000fc800078eb8ff */
[----:B------:R-:W-:-:S05]  /*4a20*/  LOP3.LUT R0, R2, R0, R7, 0xfe, !PT ;  /* 0x0000000002007212 */ /* 0x000fca00078efe07 */
[----:B------:R-:W-:-:S04]  /*4a30*/  FMUL.FTZ R0, R0, 1 ;  /* 0x3f80000000007820 */ /* 0x000fc80000410000 */
[----:B------:R0:W1:Y:S01]  /*4a40*/  F2F.F64.F32 R24, R0 ;  /* 0x0000000000187310 */ /* 0x0000620000201800 */
[----:B------:R-:W-:Y:S05]  /*4a50*/  BRA `(.L_x_5326) ;  /* 0x0000000000a47947 */ /* 0x000fea0003800000 */
.L_x_5338:
[----:B------:R-:W-:-:S09]  /*4a60*/  UISETP.NE.AND UP0, UPT, UR4, 0x1c, UPT ;  /* 0x0000001c0400788c */ /* 0x000fd2000bf05270 */
[----:B------:R-:W-:Y:S05]  /*4a70*/  BRA.U !UP0, `(.L_x_5345) ;  /* 0x0000000108947547 */ /* 0x000fea000b800000 */
[----:B------:R-:W-:-:S09]  /*4a80*/  UISETP.NE.AND UP0, UPT, UR4, 0x1d, UPT ;  /* 0x0000001d0400788c */ /* 0x000fd2000bf05270 */
[----:B------:R-:W-:Y:S05]  /*4a90*/  BRA.U !UP0, `(.L_x_5346) ;  /* 0x0000000108807547 */ /* 0x000fea000b800000 */
[----:B------:R-:W-:-:S09]  /*4aa0*/  UISETP.NE.AND UP0, UPT, UR4, 0x2c, UPT ;  /* 0x0000002c0400788c */ /* 0x000fd2000bf05270 */
[----:B------:R-:W-:Y:S05]  /*4ab0*/  BRA.U UP0, `(.L_x_5325) ;  /* 0x0000000100307547 */ /* 0x000fea000b800000 */
[----:B---3--:R-:W3:Y:S01]  /*4ac0*/  LDG.E.U8 R0, desc[UR36][R2.64] ;  /* 0x0000002402007981 */ /* 0x008ee2000c1e1100 */
[----:B------:R-:W-:Y:S02]  /*4ad0*/  HFMA2 R24, -RZ, RZ, 0, 0 ;  /* 0x00000000ff187431 */ /* 0x000fe400000001ff */
        /* <DEDUP_REMOVED lines=10> */
.L_x_5325:
[----:B---3--:R-:W-:Y:S01]  /*4b80*/  MOV R0, 0x0 ;  /* 0x0000000000007802 */ /* 0x008fe20000000f00 */
        /* <DEDUP_REMOVED lines=15> */
.L_x_5347:
[----:B------:R-:W-:Y:S01]  /*4c80*/  CS2R R24, SRZ ;  /* 0x0000000000187805 */ /* 0x000fe2000001ff00 */
[----:B------:R-:W-:Y:S06]  /*4c90*/  BRA `(.L_x_5326) ;  /* 0x0000000000147947 */ /* 0x000fec0003800000 */
.L_x_5346:
[----:B------:R-:W2:Y:S02]  /*4ca0*/  LDG.E.64 R24, desc[UR36][R2.64] ;  /* 0x0000002402187981 */ /* 0x000ea4000c1e1b00 */
[----:B--2---:R-:W0:Y:S01]  /*4cb0*/  I2F.F64.U64 R24, R24 ;  /* 0x0000001800187312 */ /* 0x004e220000301800 */
[----:B------:R-:W-:Y:S05]  /*4cc0*/  BRA `(.L_x_5326) ;  /* 0x0000000000087947 */ /* 0x000fea0003800000 */
.L_x_5345:
[----:B------:R-:W2:Y:S02]  /*4cd0*/  LDG.E R2, desc[UR36][R2.64] ;  /* 0x0000002402027981 */ /* 0x000ea4000c1e1900 */
[----:B--2---:R0:W1:Y:S02]  /*4ce0*/  I2F.F64.U32 R24, R2 ;  /* 0x0000000200187312 */ /* 0x0040640000201800 */
.L_x_5326:
[----:B------:R-:W-:Y:S05]  /*4cf0*/  BSYNC.RECONVERGENT B7 ;  /* 0x0000000000077941 */ /* 0x000fea0003800200 */
.L_x_5320:
[----:B0-----:R-:W0:Y:S01]  /*4d00*/  LDC.64 R2, c[0x0][0x398] ;  /* 0x0000e600ff027b82 */ /* 0x001e220000000a00 */
[----:B------:R-:W3:Y:S01]  /*4d10*/  LDCU UR5, c[0x0][0x3ac] ;  /* 0x00007580ff0577ac */ /* 0x000ee20008000800 */
[----:B------:R-:W-:Y:S01]  /*4d20*/  BSSY.RECONVERGENT B7, `(.L_x_5348) ;  /* 0x00000ed000077945 */ /* 0x000fe20003800200 */
[----:B------:R-:W-:-:S04]  /*4d30*/  UPRMT UR4, UR39, 0x9910, URZ ;  /* 0x0000991027047896 */ /* 0x000fc800080000ff */
[----:B------:R-:W-:Y:S01]  /*4d40*/  UISETP.GT.AND UP0, UPT, UR4, 0x9, UPT ;  /* 0x000000090400788c */ /* 0x000fe2000bf04270 */
[----:B---3--:R-:W-:-:S05]  /*4d50*/  IMAD R5, R16, UR5, RZ ;  /* 0x0000000510057c24 */ /* 0x008fca000f8e02ff */
        /* <DEDUP_REMOVED lines=12> */
[----:B---3--:R0:W3:Y:S01]  /*4e20*/  I2F.F64.S16 R22, R2 ;  /* 0x0000000200167312 */ /* 0x0080e20000101c00 */
[----:B------:R-:W-:Y:S05]  /*4e30*/  BRA `(.L_x_5354) ;  /* 0x0000000c006c7947 */ /* 0x000fea0003800000 */
.L_x_5352:
[----:B------:R-:W3:Y:S02]  /*4e40*/  LDG.E.U8 R2, desc[UR36][R2.64] ;  /* 0x0000002402027981 */ /* 0x000ee4000c1e1100 */
[----:B---3--:R0:W3:Y:S01]  /*4e50*/  I2F.F64.U16 R22, R2 ;  /* 0x0000000200167312 */ /* 0x0080e20000101800 */
[----:B------:R-:W-:Y:S05]  /*4e60*/  BRA `(.L_x_5354) ;  /* 0x0000000c00607947 */ /* 0x000fea0003800000 */
.L_x_5351:
        /* <DEDUP_REMOVED lines=9> */
.L_x_5356:
[----:B------:R-:W3:Y:S02]  /*4f00*/  LDG.E R2, desc[UR36][R2.64] ;  /* 0x0000002402027981 */ /* 0x000ee4000c1e1900 */
[----:B---3--:R0:W3:Y:S01]  /*4f10*/  I2F.F64 R22, R2 ;  /* 0x0000000200167312 */ /* 0x0080e20000201c00 */
[----:B------:R-:W-:Y:S05]  /*4f20*/  BRA `(.L_x_5354) ;  /* 0x0000000c00307947 */ /* 0x000fea0003800000 */
.L_x_5355:
[----:B------:R-:W3:Y:S02]  /*4f30*/  LDG.E.U16 R2, desc[UR36][R2.64] ;  /* 0x0000002402027981 */ /* 0x000ee4000c1e1500 */
[----:B---3--:R0:W3:Y:S01]  /*4f40*/  I2F.F64.S16 R22, R2 ;  /* 0x0000000200167312 */ /* 0x0080e20000101c00 */
[----:B------:R-:W-:Y:S05]  /*4f50*/  BRA `(.L_x_5354) ;  /* 0x0000000c00247947 */ /* 0x000fea0003800000 */
.L_x_5350:
        /* <DEDUP_REMOVED lines=10> */
.L_x_5358:
[----:B------:R-:W3:Y:S02]  /*5000*/  LDG.E.U16 R0, desc[UR36][R2.64] ;  /* 0x0000002402007981 */ /* 0x000ee4000c1e1500 */
[----:B---3--:R-:W-:-:S05]  /*5010*/  HADD2.F32 R0, -RZ, R0.H0_H0 ;  /* 0x20000000ff007230 */ /* 0x008fca0000004100 */
[----:B------:R-:W-:-:S04]  /*5020*/  FMUL.FTZ R0, R0, 1 ;  /* 0x3f80000000007820 */ /* 0x000fc80000410000 */
[----:B------:R0:W3:Y:S01]  /*5030*/  F2F.F64.F32 R22, R0 ;  /* 0x0000000000167310 */ /* 0x0000e20000201800 */
[----:B------:R-:W-:Y:S05]  /*5040*/  BRA `(.L_x_5354) ;  /* 0x0000000800e87947 */ /* 0x000fea0003800000 */
.L_x_5357:
        /* <DEDUP_REMOVED lines=10> */
.L_x_5360:
[----:B------:R-:W3:Y:S02]  /*50f0*/  LDG.E.U16 R2, desc[UR36][R2.64] ;  /* 0x0000002402027981 */ /* 0x000ee4000c1e1500 */
[----:B---3--:R-:W-:-:S05]  /*5100*/  HADD2.F32 R0, -RZ, R2.H0_H0 ;  /* 0x20000002ff007230 */ /* 0x008fca0000004100 */
[----:B------:R-:W-:-:S04]  /*5110*/  FMUL.FTZ R0, R0, 1 ;  /* 0x3f80000000007820 */ /* 0x000fc80000410000 */
[----:B------:R0:W3:Y:S01]  /*5120*/  F2F.F64.F32 R22, R0 ;  /* 0x0000000000167310 */ /* 0x0000e20000201800 */
[----:B------:R-:W-:Y:S05]  /*5130*/  BRA `(.L_x_5354) ;  /* 0x0000000800ac7947 */ /* 0x000fea0003800000 */
.L_x_5359:
[----:B------:R0:W5:Y:S01]  /*5140*/  LDG.E.64 R22, desc[UR36][R2.64] ;  /* 0x0000002402167981 */ /* 0x000162000c1e1b00 */
[----:B------:R-:W-:Y:S05]  /*5150*/  BRA `(.L_x_5354) ;  /* 0x0000000800a47947 */ /* 0x000fea0003800000 */
.L_x_5349:
        /* <DEDUP_REMOVED lines=9> */
[----:B------:R-:W-:Y:S02]  /*51f0*/  MOV R22, RZ ;  /* 0x000000ff00167202 */ /* 0x000fe40000000f00 */
[----:B---3--:R-:W-:-:S04]  /*5200*/  ISETP.NE.AND P0, PT, R2, RZ, PT ;  /* 0x000000ff0200720c */ /* 0x008fc80003f05270 */
[----:B------:R-:W-:Y:S01]  /*5210*/  FSEL R23, RZ, 1.875, !P0 ;  /* 0x3ff00000ff177808 */ /* 0x000fe20004000000 */
[----:B------:R-:W-:Y:S08]  /*5220*/  BRA `(.L_x_5354) ;  /* 0x0000000800707947 */ /* 0x000ff00003800000 */
.L_x_5363:
[----:B------:R0:W5:Y:S01]  /*5230*/  LDG.E.64 R22, desc[UR36][R2.64] ;  /* 0x0000002402167981 */ /* 0x000162000c1e1b00 */
[----:B------:R-:W-:Y:S05]  /*5240*/  BRA `(.L_x_5354) ;  /* 0x0000000800687947 */ /* 0x000fea0003800000 */
.L_x_5362:
[----:B------:R-:W-:-:S09]  /*5250*/  UISETP.NE.AND UP0, UPT, UR4, 0xf, UPT ;  /* 0x0000000f0400788c */ /* 0x000fd2000bf05270 */
[----:B------:R-:W-:Y:S05]  /*5260*/  BRA.U !UP0, `(.L_x_5364) ;  /* 0x00000001089c7547 */ /* 0x000fea000b800000 */
[----:B------:R-:W-:-:S09]  /*5270*/  UISETP.NE.AND UP0, UPT, UR4, 0x17, UPT ;  /* 0x000000170400788c */ /* 0x000fd2000bf05270 */
[----:B------:R-:W-:Y:S05]  /*5280*/  BRA.U !UP0, `(.L_x_5365) ;  /* 0x00000001085c7547 */ /* 0x000fea000b800000 */
[----:B------:R-:W-:-:S09]  /*5290*/  UISETP.NE.AND UP0, UPT, UR4, 0x18, UPT ;  /* 0x000000180400788c */ /* 0x000fd2000bf05270 */
[----:B------:R-:W-:Y:S05]  /*52a0*/  BRA.U UP0, `(.L_x_5353) ;  /* 0x0000000500f47547 */ /* 0x000fea000b800000 */
[----:B------:R-:W3:Y:S01]  /*52b0*/  LDG.E.U8 R0, desc[UR36][R2.64] ;  /* 0x0000002402007981 */ /* 0x000ee2000c1e1100 */
        /* <DEDUP_REMOVED lines=18> */
[----:B------:R0:W3:Y:S01]  /*53e0*/  F2F.F64.F32 R22, R5 ;  /* 0x0000000500167310 */ /* 0x0000e20000201800 */
[----:B------:R-:W-:Y:S05]  /*53f0*/  BRA `(.L_x_5354) ;  /* 0x0000000400fc7947 */ /* 0x000fea0003800000 */
.L_x_5365:
        /* <DEDUP_REMOVED lines=14> */
.L_x_5364:
[----:B------:R-:W3:Y:S02]  /*54e0*/  LDG.E.U16 R0, desc[UR36][R2.64] ;  /* 0x0000002402007981 */ /* 0x000ee4000c1e1500 */
[----:B---3--:R-:W-:-:S04]  /*54f0*/  IMAD.U32 R0, R0, 0x10000, RZ ;  /* 0x0001000000007824 */ /* 0x008fc800078e00ff */
[----:B------:R-:W-:-:S04]  /*5500*/  FMUL.FTZ R0, R0, 1 ;  /* 0x3f80000000007820 */ /* 0x000fc80000410000 */
[----:B------:R0:W3:Y:S01]  /*5510*/  F2F.F64.F32 R22, R0 ;  /* 0x0000000000167310 */ /* 0x0000e20000201800 */
[----:B------:R-:W-:Y:S05]  /*5520*/  BRA `(.L_x_5354) ;  /* 0x0000000400b07947 */ /* 0x000fea0003800000 */
.L_x_5361:
        /* <DEDUP_REMOVED lines=9> */
[----:B---3--:R0:W3:Y:S01]  /*55c0*/  I2F.F64.U16 R22, R2 ;  /* 0x0000000200167312 */ /* 0x0080e20000101800 */
[----:B------:R-:W-:Y:S05]  /*55d0*/  BRA `(.L_x_5354) ;  /* 0x0000000400847947 */ /* 0x000fea0003800000 */
.L_x_5368:
[----:B------:R-:W3:Y:S01]  /*55e0*/  LDG.E.U8 R3, desc[UR36][R2.64] ;  /* 0x0000002402037981 */ /* 0x000ee2000c1e1100 */
[----:B------:R-:W-:Y:S02]  /*55f0*/  CS2R R22, SRZ ;  /* 0x0000000000167805 */ /* 0x000fe4000001ff00 */
        /* <DEDUP_REMOVED lines=19> */
.L_x_5370:
[----:B------:R-:W-:Y:S05]  /*5730*/  BSYNC.RECONVERGENT B0 ;  /* 0x0000000000007941 */ /* 0x000fea0003800200 */
.L_x_5369:
[----:B------:R-:W-:Y:S02]  /*5740*/  SHF.L.U32 R0, R0, 0x14, RZ ;  /* 0x0000001400007819 */ /* 0x000fe400000006ff */
[----:B------:R-:W-:-:S04]  /*5750*/  LEA R2, R2, 0x3b800000, 0x17 ;  /* 0x3b80000002027811 */ /* 0x000fc800078eb8ff */
[----:B------:R-:W-:-:S05]  /*5760*/  LOP3.LUT R0, R2, R0, R7, 0xfe, !PT ;  /* 0x0000000002007212 */ /* 0x000fca00078efe07 */
[----:B------:R-:W-:-:S04]  /*5770*/  FMUL.FTZ R0, R0, 1 ;  /* 0x3f80000000007820 */ /* 0x000fc80000410000 */
[----:B------:R0:W3:Y:S01]  /*5780*/  F2F.F64.F32 R22, R0 ;  /* 0x0000000000167310 */ /* 0x0000e20000201800 */
[----:B------:R-:W-:Y:S05]  /*5790*/  BRA `(.L_x_5354) ;  /* 0x0000000400147947 */ /* 0x000fea0003800000 */
.L_x_5367:
        /* <DEDUP_REMOVED lines=21> */
.L_x_5372:
[----:B------:R-:W-:Y:S05]  /*58f0*/  BSYNC.RECONVERGENT B0 ;  /* 0x0000000000007941 */ /* 0x000fea0003800200 */
.L_x_5371:
[----:B------:R-:W-:Y:S01]  /*5900*/  IMAD.SHL.U32 R0, R0, 0x200000, RZ ;  /* 0x0020000000007824 */ /* 0x000fe200078e00ff */
[----:B------:R-:W-:-:S04]  /*5910*/  LEA R2, R2, 0x37800000, 0x17 ;  /* 0x3780000002027811 */ /* 0x000fc800078eb8ff */
[----:B------:R-:W-:-:S05]  /*5920*/  LOP3.LUT R0, R2, R0, R7, 0xfe, !PT ;  /* 0x0000000002007212 */ /* 0x000fca00078efe07 */
[----:B------:R-:W-:-:S04]  /*5930*/  FMUL.FTZ R0, R0, 1 ;  /* 0x3f80000000007820 */ /* 0x000fc80000410000 */
[----:B------:R0:W3:Y:S01]  /*5940*/  F2F.F64.F32 R22, R0 ;  /* 0x0000000000167310 */ /* 0x0000e20000201800 */
[----:B------:R-:W-:Y:S05]  /*5950*/  BRA `(.L_x_5354) ;  /* 0x0000000000a47947 */ /* 0x000fea0003800000 */
.L_x_5366:
[----:B------:R-:W-:-:S09]  /*5960*/  UISETP.NE.AND UP0, UPT, UR4, 0x1c, UPT ;  /* 0x0000001c0400788c */ /* 0x000fd2000bf05270 */
[----:B------:R-:W-:Y:S05]  /*5970*/  BRA.U !UP0, `(.L_x_5373) ;  /* 0x0000000108947547 */ /* 0x000fea000b800000 */
[----:B------:R-:W-:-:S09]  /*5980*/  UISETP.NE.AND UP0, UPT, UR4, 0x1d, UPT ;  /* 0x0000001d0400788c */ /* 0x000fd2000bf05270 */
[----:B------:R-:W-:Y:S05]  /*5990*/  BRA.U !UP0, `(.L_x_5374) ;  /* 0x0000000108807547 */ /* 0x000fea000b800000 */
[----:B------:R-:W-:-:S09]  /*59a0*/  UISETP.NE.AND UP0, UPT, UR4, 0x2c, UPT ;  /* 0x0000002c0400788c */ /* 0x000fd2000bf05270 */
[----:B------:R-:W-:Y:S05]  /*59b0*/  BRA.U UP0, `(.L_x_5353) ;  /* 0x0000000100307547 */ /* 0x000fea000b800000 */
[----:B------:R-:W3:Y:S01]  /*59c0*/  LDG.E.U8 R0, desc[UR36][R2.64] ;  /* 0x0000002402007981 */ /* 0x000ee2000c1e1100 */
        /* <DEDUP_REMOVED lines=11> */
.L_x_5353:
[----:B------:R-:W-:Y:S01]  /*5a80*/  MOV R0, 0x0 ;  /* 0x0000000000007802 */ /* 0x000fe20000000f00 */
[----:B------:R-:W0:Y:S01]  /*5a90*/  LDCU.64 UR4, c[0x4][0x108] ;  /* 0x01002100ff0477ac */ /* 0x000e220008000a00 */
[----:B------:R-:W-:Y:S02]  /*5aa0*/  HFMA2 R12, -RZ, RZ, 0, 5.9604644775390625e-08 ;  /* 0x00000001ff0c7431 */ /* 0x000fe400000001ff */
[----:B------:R-:W-:Y:S01]  /*5ab0*/  IMAD.MOV.U32 R8, RZ, RZ, 0x4e ;  /* 0x0000004eff087424 */ /* 0x000fe200078e00ff */
[----:B------:R3:W1:Y:S01]  /*5ac0*/  LDC.64 R2, c[0x4][R0] ;  /* 0x0100000000027b82 */ /* 0x0006620000000a00 */
        /* <DEDUP_REMOVED lines=8> */
[----:B---3--:R-:W-:-:S07]  /*5b50*/  IMAD.U32 R11, RZ, RZ, UR9 ;  /* 0x00000009ff0b7e24 */ /* 0x008fce000f8e00ff */
[----:B------:R-:W-:-:S07]  /*5b60*/  LEPC R20, `(.L_x_5375) ;  /* 0x000000001014794e */ /* 0x000fce0000000000 */
[----:B-1---5:R-:W-:Y:S05]  /*5b70*/  CALL.ABS.NOINC R2 ;  /* 0x0000000002007343 */ /* 0x022fea0003c00000 */
.L_x_5375:
[----:B------:R-:W-:Y:S01]  /*5b80*/  CS2R R22, SRZ ;  /* 0x0000000000167805 */ /* 0x000fe2000001ff00 */
[----:B------:R-:W-:Y:S06]  /*5b90*/  BRA `(.L_x_5354) ;  /* 0x0000000000147947 */ /* 0x000fec0003800000 */
.L_x_5374:
[----:B------:R-:W3:Y:S02]  /*5ba0*/  LDG.E.64 R22, desc[UR36][R2.64] ;  /* 0x0000002402167981 */ /* 0x000ee4000c1e1b00 */
[----:B---3--:R-:W0:Y:S01]  /*5bb0*/  I2F.F64.U64 R22, R22 ;  /* 0x0000001600167312 */ /* 0x008e220000301800 */
[----:B------:R-:W-:Y:S05]  /*5bc0*/  BRA `(.L_x_5354) ;  /* 0x0000000000087947 */ /* 0x000fea0003800000 */
.L_x_5373:
[----:B------:R-:W3:Y:S02]  /*5bd0*/  LDG.E R2, desc[UR36][R2.64] ;  /* 0x0000002402027981 */ /* 0x000ee4000c1e1900 */
[----:B---3--:R0:W3:Y:S02]  /*5be0*/  I2F.F64.U32 R22, R2 ;  /* 0x0000000200167312 */ /* 0x0080e40000201800 */
.L_x_5354:
[----:B------:R-:W-:Y:S05]  /*5bf0*/  BSYNC.RECONVERGENT B7 ;  /* 0x0000000000077941 */ /* 0x000fea0003800200 */
.L_x_5348:
[----:B------:R-:W-:-:S07]  /*5c00*/  VIADD R35, R35, 0x80 ;  /* 0x0000008023237836 */ /* 0x000fce0000000000 */
.L_x_5319:
[----:B------:R-:W-:Y:S05]  /*5c10*/  BSYNC.RECONVERGENT B6 ;  /* 0x0000000000067941 */ /* 0x000fea0003800200 */
.L_x_5318:
[----:B------:R-:W0:Y:S01]  /*5c20*/  LDC.U8 R36, c[0x0][0x384] ;  /* 0x0000e100ff247b82 */ /* 0x000e220000000000 */
[----:B------:R-:W-:Y:S01]  /*5c30*/  ISETP.GE.AND P0, PT, R35, R62, PT ;  /* 0x0000003e2300720c */ /* 0x000fe20003f06270 */
[----:B------:R-:W-:Y:S01]  /*5c40*/  BSSY.RECONVERGENT B6, `(.L_x_5376) ;  /* 0x00001e0000067945 */ /* 0x000fe20003800200 */
[----:B------:R-:W-:Y:S02]  /*5c50*/  CS2R R18, SRZ ;  /* 0x0000000000127805 */ /* 0x000fe4000001ff00 */
[----:B------:R-:W-:-:S09]  /*5c60*/  CS2R R16, SRZ ;  /* 0x0000000000107805 */ /* 0x000fd2000001ff00 */
[----:B------:R-:W-:Y:S05]  /*5c70*/  @P0 BRA `(.L_x_5377) ;  /* 0x0000001c00700947 */ /* 0x000fea0003800000 */
[----:B0-----:R-:W0:Y:S01]  /*5c80*/  LDC.64 R2, c[0x0][0x390] ;  /* 0x0000e400ff027b82 */ /* 0x001e220000000a00 */
        /* <DEDUP_REMOVED lines=20> */
.L_x_5382:
[----:B------:R-:W2:Y:S02]  /*5dd0*/  LDG.E.U8 R2, desc[UR36][R2.64] ;  /* 0x0000002402027981 */ /* 0x000ea4000c1e1100 */
[----:B--2---:R0:W1:Y:S01]  /*5de0*/  I2F.F64.U16 R16, R2 ;  /* 0x0000000200107312 */ /* 0x0040620000101800 */
[----:B------:R-:W-:Y:S05]  /*5df0*/  BRA `(.L_x_5384) ;  /* 0x0000000c00607947 */ /* 0x000fea0003800000 */
.L_x_5381:
        /* <DEDUP_REMOVED lines=9> */
.L_x_5386:
[----:B------:R-:W2:Y:S02]  /*5e90*/  LDG.E R2, desc[UR36][R2.64] ;  /* 0x0000002402027981 */ /* 0x000ea4000c1e1900 */
[----:B--2---:R0:W1:Y:S01]  /*5ea0*/  I2F.F64 R16, R2 ;  /* 0x0000000200107312 */ /* 0x0040620000201c00 */
[----:B------:R-:W-:Y:S05]  /*5eb0*/  BRA `(.L_x_5384) ;  /* 0x0000000c00307947 */ /* 0x000fea0003800000 */
.L_x_5385:
[----:B------:R-:W2:Y:S02]  /*5ec0*/  LDG.E.U16 R2, desc[UR36][R2.64] ;  /* 0x0000002402027981 */ /* 0x000ea4000c1e1500 */
[----:B--2---:R0:W1:Y:S01]  /*5ed0*/  I2F.F64.S16 R16, R2 ;  /* 0x0000000200107312 */ /* 0x0040620000101c00 */
[----:B------:R-:W-:Y:S05]  /*5ee0*/  BRA `(.L_x_5384) ;  /* 0x0000000c00247947 */ /* 0x000fea0003800000 */
.L_x_5380:
        /* <DEDUP_REMOVED lines=10> */
.L_x_5388:
[----:B---3--:R-:W3:Y:S02]  /*5f90*/  LDG.E.U16 R0, desc[UR36][R2.64] ;  /* 0x0000002402007981 */ /* 0x008ee4000c1e1500 */
[----:B---3--:R-:W-:-:S05]  /*5fa0*/  HADD2.F32 R0, -RZ, R0.H0_H0 ;  /* 0x20000000ff007230 */ /* 0x008fca0000004100 */
[----:B------:R-:W-:-:S04]  /*5fb0*/  FMUL.FTZ R0, R0, 1 ;  /* 0x3f80000000007820 */ /* 0x000fc80000410000 */
[----:B------:R0:W1:Y:S01]  /*5fc0*/  F2F.F64.F32 R16, R0 ;  /* 0x0000000000107310 */ /* 0x0000620000201800 */
[----:B------:R-:W-:Y:S05]  /*5fd0*/  BRA `(.L_x_5384) ;  /* 0x0000000800e87947 */ /* 0x000fea0003800000 */
.L_x_5387:
        /* <DEDUP_REMOVED lines=10> */
.L_x_5390:
[----:B------:R-:W3:Y:S02]  /*6080*/  LDG.E.U16 R2, desc[UR36][R2.64] ;  /* 0x0000002402027981 */ /* 0x000ee4000c1e1500 */
[----:B---3--:R-:W-:-:S05]  /*6090*/  HADD2.F32 R0, -RZ, R2.H0_H0 ;  /* 0x20000002ff007230 */ /* 0x008fca0000004100 */
[----:B------:R-:W-:-:S04]  /*60a0*/  FMUL.FTZ R0, R0, 1 ;  /* 0x3f80000000007820 */ /* 0x000fc80000410000 */
[----:B------:R0:W1:Y:S01]  /*60b0*/  F2F.F64.F32 R16, R0 ;  /* 0x0000000000107310 */ /* 0x0000620000201800 */
[----:B------:R-:W-:Y:S05]  /*60c0*/  BRA `(.L_x_5384) ;  /* 0x0000000800ac7947 */ /* 0x000fea0003800000 */
.L_x_5389:
[----:B------:R0:W5:Y:S01]  /*60d0*/  LDG.E.64 R16, desc[UR36][R2.64] ;  /* 0x0000002402107981 */ /* 0x000162000c1e1b00 */
[----:B------:R-:W-:Y:S05]  /*60e0*/  BRA `(.L_x_5384) ;  /* 0x0000000800a47947 */ /* 0x000fea0003800000 */
.L_x_5379:
        /* <DEDUP_REMOVED lines=13> */
.L_x_5393:
[----:B------:R0:W5:Y:S01]  /*61c0*/  LDG.E.64 R16, desc[UR36][R2.64] ;  /* 0x0000002402107981 */ /* 0x000162000c1e1b00 */
[----:B------:R-:W-:Y:S05]  /*61d0*/  BRA `(.L_x_5384) ;  /* 0x0000000800687947 */ /* 0x000fea0003800000 */
.L_x_5392:
[----:B------:R-:W-:-:S09]  /*61e0*/  UISETP.NE.AND UP0, UPT, UR4, 0xf, UPT ;  /* 0x0000000f0400788c */ /* 0x000fd2000bf05270 */
[----:B------:R-:W-:Y:S05]  /*61f0*/  BRA.U !UP0, `(.L_x_5394) ;  /* 0x00000001089c7547 */ /* 0x000fea000b800000 */
[----:B------:R-:W-:-:S09]  /*6200*/  UISETP.NE.AND UP0, UPT, UR4, 0x17, UPT ;  /* 0x000000170400788c */ /* 0x000fd2000bf05270 */
[----:B------:R-:W-:Y:S05]  /*6210*/  BRA.U !UP0, `(.L_x_5395) ;  /* 0x00000001085c7547 */ /* 0x000fea000b800000 */
[----:B------:R-:W-:-:S09]  /*6220*/  UISETP.NE.AND UP0, UPT, UR4, 0x18, UPT ;  /* 0x000000180400788c */ /* 0x000fd2000bf05270 */
[----:B------:R-:W-:Y:S05]  /*6230*/  BRA.U UP0, `(.L_x_5383) ;  /* 0x0000000500f47547 */ /* 0x000fea000b800000 */
[----:B---3--:R-:W3:Y:S01]  /*6240*/  LDG.E.U8 R0, desc[UR36][R2.64] ;  /* 0x0000002402007981 */ /* 0x008ee2000c1e1100 */
        /* <DEDUP_REMOVED lines=20> */
.L_x_5395:
[----:B------:R-:W3:Y:S02]  /*6390*/  LDG.E.U8 R2, desc[UR36][R2.64] ;  /* 0x0000002402027981 */ /* 0x000ee4000c1e1100 */
[C---:B---3--:R-:W-:Y:S02]  /*63a0*/  IMAD.SHL.U32 R0, R2.reuse, 0x2000000, RZ ;  /* 0x0200000002007824 */ /* 0x048fe400078e00ff */
        /* <DEDUP_REMOVED lines=12> */
.L_x_5394:
[----:B---3--:R-:W3:Y:S02]  /*6470*/  LDG.E.U16 R0, desc[UR36][R2.64] ;  /* 0x0000002402007981 */ /* 0x008ee4000c1e1500 */
[----:B---3--:R-:W-:-:S05]  /*6480*/  SHF.L.U32 R0, R0, 0x10, RZ ;  /* 0x0000001000007819 */ /* 0x008fca00000006ff */
[----:B------:R-:W-:-:S04]  /*6490*/  FMUL.FTZ R0, R0, 1 ;  /* 0x3f80000000007820 */ /* 0x000fc80000410000 */
[----:B------:R0:W1:Y:S01]  /*64a0*/  F2F.F64.F32 R16, R0 ;  /* 0x0000000000107310 */ /* 0x0000620000201800 */
[----:B------:R-:W-:Y:S05]  /*64b0*/  BRA `(.L_x_5384) ;  /* 0x0000000400b07947 */ /* 0x000fea0003800000 */
.L_x_5391:
        /* <DEDUP_REMOVED lines=11> */
.L_x_5398:
        /* <DEDUP_REMOVED lines=21> */
.L_x_5400:
[----:B------:R-:W-:Y:S05]  /*66c0*/  BSYNC.RECONVERGENT B0 ;  /* 0x0000000000007941 */ /* 0x000fea0003800200 */
.L_x_5399:
[----:B------:R-:W-:Y:S01]  /*66d0*/  IMAD.SHL.U32 R0, R0, 0x100000, RZ ;  /* 0x0010000000007824 */ /* 0x000fe200078e00ff */
[----:B------:R-:W-:-:S04]  /*66e0*/  LEA R2, R2, 0x3b800000, 0x17 ;  /* 0x3b80000002027811 */ /* 0x000fc800078eb8ff */
[----:B------:R-:W-:-:S05]  /*66f0*/  LOP3.LUT R0, R2, R0, R7, 0xfe, !PT ;  /* 0x0000000002007212 */ /* 0x000fca00078efe07 */
[----:B------:R-:W-:-:S04]  /*6700*/  FMUL.FTZ R0, R0, 1 ;  /* 0x3f80000000007820 */ /* 0x000fc80000410000 */
[----:B------:R0:W1:Y:S01]  /*6710*/  F2F.F64.F32 R16, R0 ;  /* 0x0000000000107310 */ /* 0x0000620000201800 */
[----:B------:R-:W-:Y:S05]  /*6720*/  BRA `(.L_x_5384) ;  /* 0x0000000400147947 */ /* 0x000fea0003800000 */
.L_x_5397:
        /* <DEDUP_REMOVED lines=21> */
.L_x_5402:
[----:B------:R-:W-:Y:S05]  /*6880*/  BSYNC.RECONVERGENT B0 ;  /* 0x0000000000007941 */ /* 0x000fea0003800200 */
.L_x_5401:
[----:B------:R-:W-:Y:S01]  /*6890*/  IMAD.SHL.U32 R0, R0, 0x200000, RZ ;  /* 0x0020000000007824 */ /* 0x000fe200078e00ff */
[----:B------:R-:W-:-:S04]  /*68a0*/  LEA R2, R2, 0x37800000, 0x17 ;  /* 0x3780000002027811 */ /* 0x000fc800078eb8ff */
[----:B------:R-:W-:-:S05]  /*68b0*/  LOP3.LUT R0, R2, R0, R7, 0xfe, !PT ;  /* 0x0000000002007212 */ /* 0x000fca00078efe07 */
[----:B------:R-:W-:-:S04]  /*68c0*/  FMUL.FTZ R0, R0, 1 ;  /* 0x3f80000000007820 */ /* 0x000fc80000410000 */
[----:B------:R0:W1:Y:S01]  /*68d0*/  F2F.F64.F32 R16, R0 ;  /* 0x0000000000107310 */ /* 0x0000620000201800 */
[----:B------:R-:W-:Y:S05]  /*68e0*/  BRA `(.L_x_5384) ;  /* 0x0000000000a47947 */ /* 0x000fea0003800000 */
.L_x_5396:
[----:B------:R-:W-:-:S09]  /*68f0*/  UISETP.NE.AND UP0, UPT, UR4, 0x1c, UPT ;  /* 0x0000001c0400788c */ /* 0x000fd2000bf05270 */
[----:B------:R-:W-:Y:S05]  /*6900*/  BRA.U !UP0, `(.L_x_5403) ;  /* 0x0000000108947547 */ /* 0x000fea000b800000 */
[----:B------:R-:W-:-:S09]  /*6910*/  UISETP.NE.AND UP0, UPT, UR4, 0x1d, UPT ;  /* 0x0000001d0400788c */ /* 0x000fd2000bf05270 */
[----:B------:R-:W-:Y:S05]  /*6920*/  BRA.U !UP0, `(.L_x_5404) ;  /* 0x0000000108807547 */ /* 0x000fea000b800000 */
[----:B------:R-:W-:-:S09]  /*6930*/  UISETP.NE.AND UP0, UPT, UR4, 0x2c, UPT ;  /* 0x0000002c0400788c */ /* 0x000fd2000bf05270 */
[----:B------:R-:W-:Y:S05]  /*6940*/  BRA.U UP0, `(.L_x_5383) ;  /* 0x0000000100307547 */ /* 0x000fea000b800000 */
[----:B---3--:R-:W3:Y:S01]  /*6950*/  LDG.E.U8 R0, desc[UR36][R2.64] ;  /* 0x0000002402007981 */ /* 0x008ee2000c1e1100 */
        /* <DEDUP_REMOVED lines=11> */
.L_x_5383:
[----:B---3--:R-:W-:Y:S01]  /*6a10*/  MOV R0, 0x0 ;  /* 0x0000000000007802 */ /* 0x008fe20000000f00 */
        /* <DEDUP_REMOVED lines=15> */
.L_x_5405:
[----:B------:R-:W-:Y:S01]  /*6b10*/  CS2R R16, SRZ ;  /* 0x0000000000107805 */ /* 0x000fe2000001ff00 */
[----:B------:R-:W-:Y:S06]  /*6b20*/  BRA `(.L_x_5384) ;  /* 0x0000000000147947 */ /* 0x000fec0003800000 */
.L_x_5404:
[----:B------:R-:W2:Y:S02]  /*6b30*/  LDG.E.64 R16, desc[UR36][R2.64] ;  /* 0x0000002402107981 */ /* 0x000ea4000c1e1b00 */
[----:B--2---:R-:W0:Y:S01]  /*6b40*/  I2F.F64.U64 R16, R16 ;  /* 0x0000001000107312 */ /* 0x004e220000301800 */
[----:B------:R-:W-:Y:S05]  /*6b50*/  BRA `(.L_x_5384) ;  /* 0x0000000000087947 */ /* 0x000fea0003800000 */
.L_x_5403:
[----:B------:R-:W2:Y:S02]  /*6b60*/  LDG.E R2, desc[UR36][R2.64] ;  /* 0x0000002402027981 */ /* 0x000ea4000c1e1900 */
[----:B--2---:R0:W1:Y:S02]  /*6b70*/  I2F.F64.U32 R16, R2 ;  /* 0x0000000200107312 */ /* 0x0040640000201800 */
.L_x_5384:
[----:B------:R-:W-:Y:S05]  /*6b80*/  BSYNC.RECONVERGENT B7 ;  /* 0x0000000000077941 */ /* 0x000fea0003800200 */
.L_x_5378:
[----:B0-----:R-:W0:Y:S01]  /*6b90*/  LDC.64 R2, c[0x0][0x398] ;  /* 0x0000e600ff027b82 */ /* 0x001e220000000a00 */
[----:B------:R-:W3:Y:S01]  /*6ba0*/  LDCU UR5, c[0x0][0x3ac] ;  /* 0x00007580ff0577ac */ /* 0x000ee20008000800 */
        /* <DEDUP_REMOVED lines=17> */
.L_x_5409:
[----:B------:R-:W3:Y:S02]  /*6cc0*/  LDG.E.U8 R2, desc[UR36][R2.64] ;  /* 0x0000002402027981 */ /* 0x000ee4000c1e1100 */
[----:B---3--:R0:W3:Y:S01]  /*6cd0*/  I2F.F64.U16 R18, R2 ;  /* 0x0000000200127312 */ /* 0x0080e20000101800 */
[----:B------:R-:W-:Y:S05]  /*6ce0*/  BRA `(.L_x_5377) ;  /* 0x0000000c00547947 */ /* 0x000fea0003800000 */
.L_x_5408:
        /* <DEDUP_REMOVED lines=9> */
.L_x_5412:
[----:B------:R-:W3:Y:S02]  /*6d80*/  LDG.E R2, desc[UR36][R2.64] ;  /* 0x0000002402027981 */ /* 0x000ee4000c1e1900 */
[----:B---3--:R0:W3:Y:S01]  /*6d90*/  I2F.F64 R18, R2 ;  /* 0x0000000200127312 */ /* 0x0080e20000201c00 */
[----:B------:R-:W-:Y:S05]  /*6da0*/  BRA `(.L_x_5377) ;  /* 0x0000000c00247947 */ /* 0x000fea0003800000 */
.L_x_5411:
[----:B------:R-:W3:Y:S02]  /*6db0*/  LDG.E.U16 R2, desc[UR36][R2.64] ;  /* 0x0000002402027981 */ /* 0x000ee4000c1e1500 */
[----:B---3--:R0:W3:Y:S01]  /*6dc0*/  I2F.F64.S16 R18, R2 ;  /* 0x0000000200127312 */ /* 0x0080e20000101c00 */
[----:B------:R-:W-:Y:S05]  /*6dd0*/  BRA `(.L_x_5377) ;  /* 0x0000000c00187947 */ /* 0x000fea0003800000 */
.L_x_5407:
        /* <DEDUP_REMOVED lines=10> */
.L_x_5414:
[----:B------:R-:W3:Y:S02]  /*6e80*/  LDG.E.U16 R0, desc[UR36][R2.64] ;  /* 0x0000002402007981 */ /* 0x000ee4000c1e1500 */
[----:B---3--:R-:W-:-:S05]  /*6e90*/  HADD2.F32 R0, -RZ, R0.H0_H0 ;  /* 0x20000000ff007230 */ /* 0x008fca0000004100 */
[----:B------:R-:W-:-:S04]  /*6ea0*/  FMUL.FTZ R0, R0, 1 ;  /* 0x3f80000000007820 */ /* 0x000fc80000410000 */
[----:B------:R0:W3:Y:S01]  /*6eb0*/  F2F.F64.F32 R18, R0 ;  /* 0x0000000000127310 */ /* 0x0000e20000201800 */
[----:B------:R-:W-:Y:S05]  /*6ec0*/  BRA `(.L_x_5377) ;  /* 0x0000000800dc7947 */ /* 0x000fea0003800000 */
.L_x_5413:
        /* <DEDUP_REMOVED lines=10> */
.L_x_5416:
[----:B------:R-:W3:Y:S02]  /*6f70*/  LDG.E.U16 R2, desc[UR36][R2.64] ;  /* 0x0000002402027981 */ /* 0x000ee4000c1e1500 */
[----:B---3--:R-:W-:-:S05]  /*6f80*/  HADD2.F32 R0, -RZ, R2.H0_H0 ;  /* 0x20000002ff007230 */ /* 0x008fca0000004100 */
[----:B------:R-:W-:-:S04]  /*6f90*/  FMUL.FTZ R0, R0, 1 ;  /* 0x3f80000000007820 */ /* 0x000fc80000410000 */
[----:B------:R0:W3:Y:S01]  /*6fa0*/  F2F.F64.F32 R18, R0 ;  /* 0x0000000000127310 */ /* 0x0000e20000201800 */
[----:B------:R-:W-:Y:S05]  /*6fb0*/  BRA `(.L_x_5377) ;  /* 0x0000000800a07947 */ /* 0x000fea0003800000 */
.L_x_5415:
[----:B------:R0:W5:Y:S01]  /*6fc0*/  LDG.E.64 R18, desc[UR36][R2.64] ;  /* 0x0000002402127981 */ /* 0x000162000c1e1b00 */
[----:B------:R-:W-:Y:S05]  /*6fd0*/  BRA `(.L_x_5377) ;  /* 0x0000000800987947 */ /* 0x000fea0003800000 */
.L_x_5406:
        /* <DEDUP_REMOVED lines=13> */
.L_x_5419:
[----:B------:R0:W5:Y:S01]  /*70b0*/  LDG.E.64 R18, desc[UR36][R2.64] ;  /* 0x0000002402127981 */ /* 0x000162000c1e1b00 */
[----:B------:R-:W-:Y:S05]  /*70c0*/  BRA `(.L_x_5377) ;  /* 0x00000008005c7947 */ /* 0x000fea0003800000 */
.L_x_5418:
        /* <DEDUP_REMOVED lines=25> */
[----:B------:R0:W3:Y:S01]  /*7260*/  F2F.F64.F32 R18, R5 ;  /* 0x0000000500127310 */ /* 0x0000e20000201800 */
[----:B------:R-:W-:Y:S05]  /*7270*/  BRA `(.L_x_5377) ;  /* 0x0000000400f07947 */ /* 0x000fea0003800000 */
.L_x_5421:
        /* <DEDUP_REMOVED lines=14> */
.L_x_5420:
[----:B------:R-:W3:Y:S02]  /*7360*/  LDG.E.U16 R0, desc[UR36][R2.64] ;  /* 0x0000002402007981 */ /* 0x000ee4000c1e1500 */
[----:B---3--:R-:W-:-:S05]  /*7370*/  SHF.L.U32 R0, R0, 0x10, RZ ;  /* 0x0000001000007819 */ /* 0x008fca00000006ff */
[----:B------:R-:W-:-:S04]  /*7380*/  FMUL.FTZ R0, R0, 1 ;  /* 0x3f80000000007820 */ /* 0x000fc80000410000 */
[----:B------:R0:W3:Y:S01]  /*7390*/  F2F.F64.F32 R18, R0 ;  /* 0x0000000000127310 */ /* 0x0000e20000201800 */
[----:B------:R-:W-:Y:S05]  /*73a0*/  BRA `(.L_x_5377) ;  /* 0x0000000400a47947 */ /* 0x000fea0003800000 */
.L_x_5417:
        /* <DEDUP_REMOVED lines=11> */
.L_x_5424:
[----:B------:R-:W3:Y:S02]  /*7460*/  LDG.E.U8 R3, desc[UR36][R2.64] ;  /* 0x0000002402037981 */ /* 0x000ee4000c1e1100 */
        /* <DEDUP_REMOVED lines=19> */
.L_x_5426:
[----:B------:R-:W-:Y:S05]  /*75a0*/  BSYNC.RECONVERGENT B0 ;  /* 0x0000000000007941 */ /* 0x000fea0003800200 */
.L_x_5425:
[----:B------:R-:W-:Y:S01]  /*75b0*/  IMAD.SHL.U32 R0, R0, 0x100000, RZ ;  /* 0x0010000000007824 */ /* 0x000fe200078e00ff */
[----:B------:R-:W-:-:S04]  /*75c0*/  LEA R2, R2, 0x3b800000, 0x17 ;  /* 0x3b80000002027811 */ /* 0x000fc800078eb8ff */
[----:B------:R-:W-:-:S05]  /*75d0*/  LOP3.LUT R0, R2, R0, R7, 0xfe, !PT ;  /* 0x0000000002007212 */ /* 0x000fca00078efe07 */
[----:B------:R-:W-:-:S04]  /*75e0*/  FMUL.FTZ R0, R0, 1 ;  /* 0x3f80000000007820 */ /* 0x000fc80000410000 */
[----:B------:R0:W3:Y:S01]  /*75f0*/  F2F.F64.F32 R18, R0 ;  /* 0x0000000000127310 */ /* 0x0000e20000201800 */
[----:B------:R-:W-:Y:S05]  /*7600*/  BRA `(.L_x_5377) ;  /* 0x00000004000c7947 */ /* 0x000fea0003800000 */
.L_x_5423:
[----:B------:R-:W3:Y:S02]  /*7610*/  LDG.E.U8 R3, desc[UR36][R2.64] ;  /* 0x0000002402037981 */ /* 0x000ee4000c1e1100 */
        /* <DEDUP_REMOVED lines=19> */
.L_x_5428:
[----:B------:R-:W-:Y:S05]  /*7750*/  BSYNC.RECONVERGENT B0 ;  /* 0x0000000000007941 */ /* 0x000fea0003800200 */
.L_x_5427:
[----:B------:R-:W-:Y:S01]  /*7760*/  IMAD.SHL.U32 R0, R0, 0x200000, RZ ;  /* 0x0020000000007824 */ /* 0x000fe200078e00ff */
[----:B------:R-:W-:-:S04]  /*7770*/  LEA R2, R2, 0x37800000, 0x17 ;  /* 0x3780000002027811 */ /* 0x000fc800078eb8ff */
[----:B------:R-:W-:-:S05]  /*7780*/  LOP3.LUT R0, R2, R0, R7, 0xfe, !PT ;  /* 0x0000000002007212 */ /* 0x000fca00078efe07 */
[----:B------:R-:W-:-:S04]  /*7790*/  FMUL.FTZ R0, R0, 1 ;  /* 0x3f80000000007820 */ /* 0x000fc80000410000 */
[----:B------:R0:W3:Y:S01]  /*77a0*/  F2F.F64.F32 R18, R0 ;  /* 0x0000000000127310 */ /* 0x0000e20000201800 */
[----:B------:R-:W-:Y:S05]  /*77b0*/  BRA `(.L_x_5377) ;  /* 0x0000000000a07947 */ /* 0x000fea0003800000 */
.L_x_5422:
[----:B------:R-:W-:-:S09]  /*77c0*/  UISETP.NE.AND UP0, UPT, UR4, 0x1c, UPT ;  /* 0x0000001c0400788c */ /* 0x000fd2000bf05270 */
[----:B------:R-:W-:Y:S05]  /*77d0*/  BRA.U !UP0, `(.L_x_5429) ;  /* 0x0000000108907547 */ /* 0x000fea000b800000 */
[----:B------:R-:W-:-:S09]  /*77e0*/  UISETP.NE.AND UP0, UPT, UR4, 0x1d, UPT ;  /* 0x0000001d0400788c */ /* 0x000fd2000bf05270 */
[----:B------:R-:W-:Y:S05]  /*77f0*/  BRA.U !UP0, `(.L_x_5430) ;  /* 0x00000001087c7547 */ /* 0x000fea000b800000 */
[----:B------:R-:W-:-:S09]  /*7800*/  UISETP.NE.AND UP0, UPT, UR4, 0x2c, UPT ;  /* 0x0000002c0400788c */ /* 0x000fd2000bf05270 */
[----:B------:R-:W-:Y:S05]  /*7810*/  BRA.U UP0, `(.L_x_5410) ;  /* 0x0000000100307547 */ /* 0x000fea000b800000 */
[----:B------:R-:W3:Y:S01]  /*7820*/  LDG.E.U8 R0, desc[UR36][R2.64] ;  /* 0x0000002402007981 */ /* 0x000ee2000c1e1100 */
        /* <DEDUP_REMOVED lines=11> */
.L_x_5410:
[----:B------:R-:W-:Y:S01]  /*78e0*/  MOV R0, 0x0 ;  /* 0x0000000000007802 */ /* 0x000fe20000000f00 */
[----:B------:R-:W0:Y:S01]  /*78f0*/  LDCU.64 UR4, c[0x4][0x108] ;  /* 0x01002100ff0477ac */ /* 0x000e220008000a00 */
[----:B------:R-:W-:Y:S02]  /*7900*/  HFMA2 R13, -RZ, RZ, 0, 0 ;  /* 0x00000000ff0d7431 */ /* 0x000fe400000001ff */
[----:B------:R-:W-:Y:S01]  /*7910*/  IMAD.MOV.U32 R8, RZ, RZ, 0x4e ;  /* 0x0000004eff087424 */ /* 0x000fe200078e00ff */
[----:B------:R3:W1:Y:S01]  /*7920*/  LDC.64 R2, c[0x4][R0] ;  /* 0x0100000000027b82 */ /* 0x0006620000000a00 */
        /* <DEDUP_REMOVED lines=8> */
[----:B---3--:R-:W-:-:S07]  /*79b0*/  MOV R11, UR9 ;  /* 0x00000009000b7c02 */ /* 0x008fce0008000f00 */
[----:B------:R-:W-:-:S07]  /*79c0*/  LEPC R20, `(.L_x_5431) ;  /* 0x000000001014794e */ /* 0x000fce0000000000 */
[----:B-1---5:R-:W-:Y:S05]  /*79d0*/  CALL.ABS.NOINC R2 ;  /* 0x0000000002007343 */ /* 0x022fea0003c00000 */
.L_x_5431:
[----:B------:R-:W-:Y:S05]  /*79e0*/  BRA `(.L_x_5377) ;  /* 0x0000000000147947 */ /* 0x000fea0003800000 */
.L_x_5430:
[----:B------:R-:W3:Y:S02]  /*79f0*/  LDG.E.64 R18, desc[UR36][R2.64] ;  /* 0x0000002402127981 */ /* 0x000ee4000c1e1b00 */
[----:B---3--:R-:W0:Y:S01]  /*7a00*/  I2F.F64.U64 R18, R18 ;  /* 0x0000001200127312 */ /* 0x008e220000301800 */
[----:B------:R-:W-:Y:S05]  /*7a10*/  BRA `(.L_x_5377) ;  /* 0x0000000000087947 */ /* 0x000fea0003800000 */
.L_x_5429:
[----:B------:R-:W3:Y:S02]  /*7a20*/  LDG.E R2, desc[UR36][R2.64] ;  /* 0x0000002402027981 */ /* 0x000ee4000c1e1900 */
[----:B---3--:R0:W3:Y:S02]  /*7a30*/  I2F.F64.U32 R18, R2 ;  /* 0x0000000200127312 */ /* 0x0080e40000201800 */
.L_x_5377:
[----:B------:R-:W-:Y:S05]  /*7a40*/  BSYNC.RECONVERGENT B6 ;  /* 0x0000000000067941 */ /* 0x000fea0003800200 */
.L_x_5376:
[----:B0-----:R-:W-:Y:S01]  /*7a50*/  ISETP.NE.AND P0, PT, R36, RZ, PT ;  /* 0x000000ff2400720c */ /* 0x001fe20003f05270 */
[----:B------:R-:W-:-:S12]  /*7a60*/  BSSY.RECONVERGENT B2, `(.L_x_5432) ;  /* 0x0000067000027945 */ /* 0x000fd80003800200 */
[----:B------:R-:W-:Y:S05]  /*7a70*/  @P0 BRA `(.L_x_5433) ;  /* 0x0000000000d00947 */ /* 0x000fea0003800000 */
[----:B------:R-:W-:Y:S01]  /*7a80*/  ISETP.GE.AND P0, PT, R57, R62, PT ;  /* 0x0000003e3900720c */ /* 0x000fe20003f06270 */
[----:B------:R-:W-:-:S12]  /*7a90*/  BSSY.RECONVERGENT B6, `(.L_x_5434) ;  /* 0x000000a000067945 */ /* 0x000fd80003800200 */
[----:B------:R-:W-:Y:S05]  /*7aa0*/  @P0 BRA `(.L_x_5435) ;  /* 0x0000000000200947 */ /* 0x000fea0003800000 */
[----:B--2-45:R-:W-:Y:S01]  /*7ab0*/  IMAD.MOV.U32 R8, RZ, RZ, R30 ;  /* 0x000000ffff087224 */ /* 0x034fe200078e001e */
[----:B-1----:R-:W-:Y:S01]  /*7ac0*/  MOV R2, R32 ;  /* 0x0000002000027202 */ /* 0x002fe20000000f00 */
[----:B------:R-:W-:Y:S01]  /*7ad0*/  IMAD.MOV.U32 R9, RZ, RZ, R31 ;  /* 0x000000ffff097224 */ /* 0x000fe200078e001f */
[----:B------:R-:W-:Y:S01]  /*7ae0*/  MOV R59, 0x7b10 ;  /* 0x00007b10003b7802 */ /* 0x000fe20000000f00 */
[----:B------:R-:W-:-:S07]  /*7af0*/  IMAD.MOV.U32 R3, RZ, RZ, R33 ;  /* 0x000000ffff037224 */ /* 0x000fce00078e0021 */
[----:B---3--:R-:W-:Y:S05]  /*7b00*/  CALL.REL.NOINC `($_ZN2at6native27unrolled_elementwise_kernelIN48_GLOBAL__N__08322988_15_IGammaKernel_cu_cb51a28d10CalcIgammaIdEESt5arrayIPcLm3EELi4E23TrivialOffsetCalculatorILi2EjES8_ILi1EjENS0_6memory12LoadWithCastILi2EEENSB_13StoreWithCastILi1EEEEEviT_T0_T2_T3_T4_T5_$_ZN46_INTERNAL_08322988_15_IGammaKernel_cu_cb51a28d48_GLOBAL__N__08322988_15_IGammaKernel_cu_cb51a28d11calc_igammaIdEET_S2_S2_) ;  /* 0x0000004800d07944 */ /* 0x008fea0003c00000 */
[----:B------:R-:W-:Y:S01]  /*7b10*/  IMAD.MOV.U32 R52, RZ, RZ, R4 ;  /* 0x000000ffff347224 */ /* 0x000fe200078e0004 */
[----:B------:R-:W-:-:S07]  /*7b20*/  MOV R53, R5 ;  /* 0x0000000500357202 */ /* 0x000fce0000000f00 */
.L_x_5435:
[----:B------:R-:W-:Y:S05]  /*7b30*/  BSYNC.RECONVERGENT B6 ;  /* 0x0000000000067941 */ /* 0x000fea0003800200 */
.L_x_5434:
[----:B------:R-:W-:Y:S01]  /*7b40*/  VIADD R3, R57, 0x80 ;  /* 0x0000008039037836 */ /* 0x000fe20000000000 */
[----:B------:R-:W-:Y:S04]  /*7b50*/  BSSY.RECONVERGENT B6, `(.L_x_5436) ;  /* 0x000000b000067945 */ /* 0x000fe80003800200 */
[----:B------:R-:W-:-:S13]  /*7b60*/  ISETP.GE.AND P0, PT, R3, R62, PT ;  /* 0x0000003e0300720c */ /* 0x000fda0003f06270 */
[----:B------:R-:W-:Y:S05]  /*7b70*/  @P0 BRA `(.L_x_5437) ;  /* 0x0000000000200947 */ /* 0x000fea0003800000 */
[----:B-1---5:R-:W-:Y:S01]  /*7b80*/  IMAD.MOV.U32 R8, RZ, RZ, R28 ;  /* 0x000000ffff087224 */ /* 0x022fe200078e001c */
[----:B------:R-:W-:Y:S01]  /*7b90*/  MOV R9, R29 ;  /* 0x0000001d00097202 */ /* 0x000fe20000000f00 */
[----:B--2---:R-:W-:Y:S01]  /*7ba0*/  IMAD.MOV.U32 R2, RZ, RZ, R26 ;  /* 0x000000ffff027224 */ /* 0x004fe200078e001a */
[----:B------:R-:W-:Y:S01]  /*7bb0*/  MOV R59, 0x7be0 ;  /* 0x00007be0003b7802 */ /* 0x000fe20000000f00 */
[----:B------:R-:W-:-:S07]  /*7bc0*/  IMAD.MOV.U32 R3, RZ, RZ, R27 ;  /* 0x000000ffff037224 */ /* 0x000fce00078e001b */
[----:B---34-:R-:W-:Y:S05]  /*7bd0*/  CALL.REL.NOINC `($_ZN2at6native27unrolled_elementwise_kernelIN48_GLOBAL__N__08322988_15_IGammaKernel_cu_cb51a28d10CalcIgammaIdEESt5arrayIPcLm3EELi4E23TrivialOffsetCalculatorILi2EjES8_ILi1EjENS0_6memory12LoadWithCastILi2EEENSB_13StoreWithCastILi1EEEEEviT_T0_T2_T3_T4_T5_$_ZN46_INTERNAL_08322988_15_IGammaKernel_cu_cb51a28d48_GLOBAL__N__08322988_15_IGammaKernel_cu_cb51a28d11calc_igammaIdEET_S2_S2_) ;  /* 0x00000048009c7944 */ /* 0x018fea0003c00000 */
[----:B------:R-:W-:Y:S01]  /*7be0*/  MOV R28, R4 ;  /* 0x00000004001c7202 */ /* 0x000fe20000000f00 */
[----:B------:R-:W-:-:S07]  /*7bf0*/  IMAD.MOV.U32 R29, RZ, RZ, R5 ;  /* 0x000000ffff1d7224 */ /* 0x000fce00078e0005 */
.L_x_5437:
[----:B------:R-:W-:Y:S05]  /*7c00*/  BSYNC.RECONVERGENT B6 ;  /* 0x0000000000067941 */ /* 0x000fea0003800200 */
.L_x_5436:
[----:B------:R-:W-:Y:S01]  /*7c10*/  VIADD R3, R57, 0x100 ;  /* 0x0000010039037836 */ /* 0x000fe20000000000 */
[----:B------:R-:W-:Y:S04]  /*7c20*/  BSSY.RECONVERGENT B6, `(.L_x_5438) ;  /* 0x000000b000067945 */ /* 0x000fe80003800200 */
[----:B------:R-:W-:-:S13]  /*7c30*/  ISETP.GE.AND P0, PT, R3, R62, PT ;  /* 0x0000003e0300720c */ /* 0x000fda0003f06270 */
[----:B------:R-:W-:Y:S05]  /*7c40*/  @P0 BRA `(.L_x_5439) ;  /* 0x0000000000200947 */ /* 0x000fea0003800000 */
[----:B-12--5:R-:W-:Y:S01]  /*7c50*/  MOV R8, R24 ;  /* 0x0000001800087202 */ /* 0x026fe20000000f00 */
[----:B------:R-:W-:Y:S01]  /*7c60*/  IMAD.MOV.U32 R9, RZ, RZ, R25 ;  /* 0x000000ffff097224 */ /* 0x000fe200078e0019 */
[----:B---3--:R-:W-:Y:S01]  /*7c70*/  MOV R3, R23 ;  /* 0x0000001700037202 */ /* 0x008fe20000000f00 */
[----:B------:R-:W-:Y:S01]  /*7c80*/  IMAD.MOV.U32 R2, RZ, RZ, R22 ;  /* 0x000000ffff027224 */ /* 0x000fe200078e0016 */
[----:B------:R-:W-:-:S07]  /*7c90*/  MOV R59, 0x7cb0 ;  /* 0x00007cb0003b7802 */ /* 0x000fce0000000f00 */
[----:B----4-:R-:W-:Y:S05]  /*7ca0*/  CALL.REL.NOINC `($_ZN2at6native27unrolled_elementwise_kernelIN48_GLOBAL__N__08322988_15_IGammaKernel_cu_cb51a28d10CalcIgammaIdEESt5arrayIPcLm3EELi4E23TrivialOffsetCalculatorILi2EjES8_ILi1EjENS0_6memory12LoadWithCastILi2EEENSB_13StoreWithCastILi1EEEEEviT_T0_T2_T3_T4_T5_$_ZN46_INTERNAL_08322988_15_IGammaKernel_cu_cb51a28d48_GLOBAL__N__08322988_15_IGammaKernel_cu_cb51a28d11calc_igammaIdEET_S2_S2_) ;  /* 0x0000004800687944 */ /* 0x010fea0003c00000 */
[----:B------:R-:W-:Y:S02]  /*7cb0*/  IMAD.MOV.U32 R24, RZ, RZ, R4 ;  /* 0x000000ffff187224 */ /* 0x000fe400078e0004 */
[----:B------:R-:W-:-:S07]  /*7cc0*/  IMAD.MOV.U32 R25, RZ, RZ, R5 ;  /* 0x000000ffff197224 */ /* 0x000fce00078e0005 */
.L_x_5439:
[----:B------:R-:W-:Y:S05]  /*7cd0*/  BSYNC.RECONVERGENT B6 ;  /* 0x0000000000067941 */ /* 0x000fea0003800200 */
.L_x_5438:
[----:B------:R-:W-:-:S04]  /*7ce0*/  IADD3 R3, PT, PT, R57, 0x180, RZ ;  /* 0x0000018039037810 */ /* 0x000fc80007ffe0ff */
[----:B------:R-:W-:-:S13]  /*7cf0*/  ISETP.GE.AND P0, PT, R3, R62, PT ;  /* 0x0000003e0300720c */ /* 0x000fda0003f06270 */
[----:B------:R-:W-:Y:S05]  /*7d00*/  @P0 BRA `(.L_x_5440) ;  /* 0x0000000000f00947 */ /* 0x000fea0003800000 */
[----:B------:R-:W-:Y:S01]  /*7d10*/  BSSY.RECONVERGENT B6, `(.L_x_5441) ;  /* 0x0000007000067945 */ /* 0x000fe20003800200 */
[----:B-12--5:R-:W-:Y:S01]  /*7d20*/  IMAD.MOV.U32 R8, RZ, RZ, R16 ;  /* 0x000000ffff087224 */ /* 0x026fe200078e0010 */
[----:B---3--:R-:W-:Y:S01]  /*7d30*/  MOV R2, R18 ;  /* 0x0000001200027202 */ /* 0x008fe20000000f00 */
[----:B------:R-:W-:Y:S01]  /*7d40*/  IMAD.MOV.U32 R9, RZ, RZ, R17 ;  /* 0x000000ffff097224 */ /* 0x000fe200078e0011 */
[----:B------:R-:W-:Y:S01]  /*7d50*/  MOV R59, 0x7d80 ;  /* 0x00007d80003b7802 */ /* 0x000fe20000000f00 */
[----:B------:R-:W-:-:S07]  /*7d60*/  IMAD.MOV.U32 R3, RZ, RZ, R19 ;  /* 0x000000ffff037224 */ /* 0x000fce00078e0013 */
[----:B----4-:R-:W-:Y:S05]  /*7d70*/  CALL.REL.NOINC `($_ZN2at6native27unrolled_elementwise_kernelIN48_GLOBAL__N__08322988_15_IGammaKernel_cu_cb51a28d10CalcIgammaIdEESt5arrayIPcLm3EELi4E23TrivialOffsetCalculatorILi2EjES8_ILi1EjENS0_6memory12LoadWithCastILi2EEENSB_13StoreWithCastILi1EEEEEviT_T0_T2_T3_T4_T5_$_ZN46_INTERNAL_08322988_15_IGammaKernel_cu_cb51a28d48_GLOBAL__N__08322988_15_IGammaKernel_cu_cb51a28d11calc_igammaIdEET_S2_S2_) ;  /* 0x0000004800347944 */ /* 0x010fea0003c00000 */
[----:B------:R-:W-:Y:S05]  /*7d80*/  BSYNC.RECONVERGENT B6 ;  /* 0x0000000000067941 */ /* 0x000fea0003800200 */
.L_x_5441:
[----:B------:R-:W-:Y:S01]  /*7d90*/  IMAD.MOV.U32 R16, RZ, RZ, R4 ;  /* 0x000000ffff107224 */ /* 0x000fe200078e0004 */
[----:B------:R-:W-:Y:S01]  /*7da0*/  MOV R17, R5 ;  /* 0x0000000500117202 */ /* 0x000fe20000000f00 */
[----:B------:R-:W-:Y:S06]  /*7db0*/  BRA `(.L_x_5440) ;  /* 0x0000000000c47947 */ /* 0x000fec0003800000 */
.L_x_5433:
        /* <DEDUP_REMOVED lines=8> */
[----:B---3--:R-:W-:Y:S05]  /*7e40*/  CALL.REL.NOINC `($_ZN2at6native27unrolled_elementwise_kernelIN48_GLOBAL__N__08322988_15_IGammaKernel_cu_cb51a28d10CalcIgammaIdEESt5arrayIPcLm3EELi4E23TrivialOffsetCalculatorILi2EjES8_ILi1EjENS0_6memory12LoadWithCastILi2EEENSB_13StoreWithCastILi1EEEEEviT_T0_T2_T3_T4_T5_$_ZN46_INTERNAL_08322988_15_IGammaKernel_cu_cb51a28d48_GLOBAL__N__08322988_15_IGammaKernel_cu_cb51a28d12calc_igammacIdEET_S2_S2_) ;  /* 0x0000027800907944 */ /* 0x008fea0003c00000 */
[----:B------:R-:W-:Y:S01]  /*7e50*/  IMAD.MOV.U32 R52, RZ, RZ, R4 ;  /* 0x000000ffff347224 */ /* 0x000fe200078e0004 */
[----:B------:R-:W-:-:S07]  /*7e60*/  MOV R53, R5 ;  /* 0x0000000500357202 */ /* 0x000fce0000000f00 */
.L_x_5443:
[----:B------:R-:W-:Y:S05]  /*7e70*/  BSYNC.RECONVERGENT B1 ;  /* 0x0000000000017941 */ /* 0x000fea0003800200 */
.L_x_5442:
        /* <DEDUP_REMOVED lines=9> */
[----:B---34-:R-:W-:Y:S05]  /*7f10*/  CALL.REL.NOINC `($_ZN2at6native27unrolled_elementwise_kernelIN48_GLOBAL__N__08322988_15_IGammaKernel_cu_cb51a28d10CalcIgammaIdEESt5arrayIPcLm3EELi4E23TrivialOffsetCalculatorILi2EjES8_ILi1EjENS0_6memory12LoadWithCastILi2EEENSB_13StoreWithCastILi1EEEEEviT_T0_T2_T3_T4_T5_$_ZN46_INTERNAL_08322988_15_IGammaKernel_cu_cb51a28d48_GLOBAL__N__08322988_15_IGammaKernel_cu_cb51a28d12calc_igammacIdEET_S2_S2_) ;  /* 0x00000278005c7944 */ /* 0x018fea0003c00000 */
[----:B------:R-:W-:Y:S01]  /*7f20*/  MOV R28, R4 ;  /* 0x00000004001c7202 */ /* 0x000fe20000000f00 */
[----:B------:R-:W-:-:S07]  /*7f30*/  IMAD.MOV.U32 R29, RZ, RZ, R5 ;  /* 0x000000ffff1d7224 */ /* 0x000fce00078e0005 */
.L_x_5445:
[----:B------:R-:W-:Y:S05]  /*7f40*/  BSYNC.RECONVERGENT B1 ;  /* 0x0000000000017941 */ /* 0x000fea0003800200 */
.L_x_5444:
        /* <DEDUP_REMOVED lines=9> */
[----:B----4-:R-:W-:Y:S05]  /*7fe0*/  CALL.REL.NOINC `($_ZN2at6native27unrolled_elementwise_kernelIN48_GLOBAL__N__08322988_15_IGammaKernel_cu_cb51a28d10CalcIgammaIdEESt5arrayIPcLm3EELi4E23TrivialOffsetCalculatorILi2EjES8_ILi1EjENS0_6memory12LoadWithCastILi2EEENSB_13StoreWithCastILi1EEEEEviT_T0_T2_T3_T4_T5_$_ZN46_INTERNAL_08322988_15_IGammaKernel_cu_cb51a28d48_GLOBAL__N__08322988_15_IGammaKernel_cu_cb51a28d12calc_igammacIdEET_S2_S2_) ;  /* 0x0000027800287944 */ /* 0x010fea0003c00000 */
[----:B------:R-:W-:Y:S02]  /*7ff0*/  IMAD.MOV.U32 R24, RZ, RZ, R4 ;  /* 0x000000ffff187224 */ /* 0x000fe400078e0004 */
[----:B------:R-:W-:-:S07]  /*8000*/  IMAD.MOV.U32 R25, RZ, RZ, R5 ;  /* 0x000000ffff197224 */ /* 0x000fce00078e0005 */
.L_x_5447:
[----:B------:R-:W-:Y:S05]  /*8010*/  BSYNC.RECONVERGENT B1 ;  /* 0x0000000000017941 */ /* 0x000fea0003800200 */
.L_x_5446:
[----:B------:R-:W-:-:S04]  /*8020*/  IADD3 R3, PT, PT, R57, 0x180, RZ ;  /* 0x0000018039037810 */ /* 0x000fc80007ffe0ff */
[----:B------:R-:W-:-:S13]  /*8030*/  ISETP.GE.AND P0, PT, R3, R62, PT ;  /* 0x0000003e0300720c */ /* 0x000fda0003f06270 */
[----:B------:R-:W-:Y:S05]  /*8040*/  @P0 BRA `(.L_x_5440) ;  /* 0x0000000000200947 */ /* 0x000fea0003800000 */
[----:B-12--5:R-:W-:Y:S01]  /*8050*/  IMAD.MOV.U32 R8, RZ, RZ, R16 ;  /* 0x000000ffff087224 */ /* 0x026fe200078e0010 */
[----:B---3--:R-:W-:Y:S01]  /*8060*/  MOV R2, R18 ;  /* 0x0000001200027202 */ /* 0x008fe20000000f00 */
[----:B------:R-:W-:Y:S01]  /*8070*/  IMAD.MOV.U32 R9, RZ, RZ, R17 ;  /* 0x000000ffff097224 */ /* 0x000fe200078e0011 */
[----:B------:R-:W-:Y:S01]  /*8080*/  MOV R58, 0x80b0 ;  /* 0x000080b0003a7802 */ /* 0x000fe20000000f00 */
[----:B------:R-:W-:-:S07]  /*8090*/  IMAD.MOV.U32 R3, RZ, RZ, R19 ;  /* 0x000000ffff037224 */ /* 0x000fce00078e0013 */
[----:B----4-:R-:W-:Y:S05]  /*80a0*/  CALL.REL.NOINC `($_ZN2at6native27unrolled_elementwise_kernelIN48_GLOBAL__N__08322988_15_IGammaKernel_cu_cb51a28d10CalcIgammaIdEESt5arrayIPcLm3EELi4E23TrivialOffsetCalculatorILi2EjES8_ILi1EjENS0_6memory12LoadWithCastILi2EEENSB_13StoreWithCastILi1EEEEEviT_T0_T2_T3_T4_T5_$_ZN46_INTERNAL_08322988_15_IGammaKernel_cu_cb51a28d48_GLOBAL__N__08322988_15_IGammaKernel_cu_cb51a28d12calc_igammacIdEET_S2_S2_) ;  /* 0x0000027400f87944 */ /* 0x010fea0003c00000 */
[----:B------:R-:W-:Y:S01]  /*80b0*/  IMAD.MOV.U32 R16, RZ, RZ, R4 ;  /* 0x000000ffff107224 */ /* 0x000fe200078e0004 */
[----:B------:R-:W-:-:S07]  /*80c0*/  MOV R17, R5 ;  /* 0x0000000500117202 */ /* 0x000fce0000000f00 */
.L_x_5440:
[----:B------:R-:W-:Y:S05]  /*80d0*/  BSYNC.RECONVERGENT B2 ;  /* 0x0000000000027941 */ /* 0x000fea0003800200 */
.L_x_5432:
[----:B---3-5:R-:W0:Y:S01]  /*80e0*/  LDC.U8 R18, c[0x0][0x3b0] ;  /* 0x0000ec00ff127b82 */ /* 0x028e220000000000 */
[----:B------:R-:W-:Y:S01]  /*80f0*/  ISETP.GE.AND P0, PT, R57, R62, PT ;  /* 0x0000003e3900720c */ /* 0x000fe20003f06270 */
[----:B------:R-:W-:Y:S04]  /*8100*/  BSSY.RECONVERGENT B7, `(.L_x_5448) ;  /* 0x0000341000077945 */ /* 0x000fe80003800200 */
[----:B------:R-:W-:Y:S08]  /*8110*/  BSSY.RELIABLE B6, `(.L_x_5449) ;  /* 0x000022d000067945 */ /* 0x000ff00003800100 */
[----:B------:R-:W-:Y:S05]  /*8120*/  @P0 BRA `(.L_x_5450) ;  /* 0x0000002000a00947 */ /* 0x000fea0003800000 */
[----:B------:R-:W3:Y:S01]  /*8130*/  LDCU UR4, c[0x0][0x3b4] ;  /* 0x00007680ff0477ac */ /* 0x000ee20008000800 */
[----:B------:R-:W5:Y:S01]  /*8140*/  LDC.64 R2, c[0x0][0x388] ;  /* 0x0000e200ff027b82 */ /* 0x000f620000000a00 */
[----:B-1----:R-:W-:Y:S01]  /*8150*/  IMAD R0, R63, 0x200, R57 ;  /* 0x000002003f007824 */ /* 0x002fe200078e0239 */
[----:B0-----:R-:W-:-:S03]  /*8160*/  PRMT R4, R18, 0x9910, RZ ;  /* 0x0000991012047816 */ /* 0x001fc600000000ff */
[----:B---3--:R-:W-:Y:S02]  /*8170*/  IMAD R5, R0, UR4, RZ ;  /* 0x0000000400057c24 */ /* 0x008fe4000f8e02ff */
[----:B------:R-:W-:-:S05]  /*8180*/  IMAD.MOV.U32 R0, RZ, RZ, R4 ;  /* 0x000000ffff007224 */ /* 0x000fca00078e0004 */
[----:B------:R-:W-:Y:S02]  /*8190*/  ISETP.GT.AND P0, PT, R0, 0x9, PT ;  /* 0x000000090000780c */ /* 0x000fe40003f04270 */
[----:B-----5:R-:W-:-:S04]  /*81a0*/  IADD3 R2, P1, PT, R5, R2, RZ ;  /* 0x0000000205027210 */ /* 0x020fc80007f3e0ff */
        /* <DEDUP_REMOVED lines=10> */
[----:B------:R-:W0:Y:S02]  /*8250*/  F2I.F64.TRUNC R53, R52 ;  /* 0x0000003400357311 */ /* 0x000e24000030d100 */
[----:B0-----:R0:W-:Y:S01]  /*8260*/  STG.E.U8 desc[UR36][R2.64], R53 ;  /* 0x0000003502007986 */ /* 0x0011e2000c101124 */
[----:B------:R-:W-:Y:S05]  /*8270*/  BRA `(.L_x_5456) ;  /* 0x0000000c00f47947 */ /* 0x000fea0003800000 */
.L_x_5454:
[----:B------:R-:W0:Y:S02]  /*8280*/  F2I.S64.F64.TRUNC R52, R52 ;  /* 0x0000003400347311 */ /* 0x000e24000030d900 */
[----:B0-----:R-:W-:-:S05]  /*8290*/  IMAD.MOV.U32 R5, RZ, RZ, R52 ;  /* 0x000000ffff057224 */ /* 0x001fca00078e0034 */
[----:B------:R0:W-:Y:S01]  /*82a0*/  STG.E.U8 desc[UR36][R2.64], R5 ;  /* 0x0000000502007986 */ /* 0x0001e2000c101124 */
[----:B------:R-:W-:Y:S05]  /*82b0*/  BRA `(.L_x_5456) ;  /* 0x0000000c00e47947 */ /* 0x000fea0003800000 */
.L_x_5453:
[----:B------:R-:W-:-:S13]  /*82c0*/  ISETP.NE.AND P0, PT, R0, 0x2, PT ;  /* 0x000000020000780c */ /* 0x000fda0003f05270 */
[----:B------:R-:W-:Y:S05]  /*82d0*/  @!P0 BRA `(.L_x_5457) ;  /* 0x0000000000288947 */ /* 0x000fea0003800000 */
[----:B------:R-:W-:-:S13]  /*82e0*/  ISETP.NE.AND P0, PT, R0, 0x3, PT ;  /* 0x000000030000780c */ /* 0x000fda0003f05270 */
[----:B------:R-:W-:Y:S05]  /*82f0*/  @!P0 BRA `(.L_x_5458) ;  /* 0x0000000000148947 */ /* 0x000fea0003800000 */
[----:B------:R-:W-:-:S13]  /*8300*/  ISETP.NE.AND P0, PT, R0, 0x4, PT ;  /* 0x000000040000780c */ /* 0x000fda0003f05270 */
[----:B------:R-:W-:Y:S05]  /*8310*/  @P0 BRA `(.L_x_5455) ;  /* 0x0000000c00240947 */ /* 0x000fea0003800000 */
[----:B------:R-:W0:Y:S02]  /*8320*/  F2I.S64.F64.TRUNC R52, R52 ;  /* 0x0000003400347311 */ /* 0x000e24000030d900 */
[----:B0-----:R0:W-:Y:S01]  /*8330*/  STG.E.64 desc[UR36][R2.64], R52 ;  /* 0x0000003402007986 */ /* 0x0011e2000c101b24 */
[----:B------:R-:W-:Y:S05]  /*8340*/  BRA `(.L_x_5456) ;  /* 0x0000000c00c07947 */ /* 0x000fea0003800000 */
.L_x_5458:
[----:B------:R-:W0:Y:S02]  /*8350*/  F2I.F64.TRUNC R53, R52 ;  /* 0x0000003400357311 */ /* 0x000e24000030d100 */
[----:B0-----:R0:W-:Y:S01]  /*8360*/  STG.E desc[UR36][R2.64], R53 ;  /* 0x0000003502007986 */ /* 0x0011e2000c101924 */
[----:B------:R-:W-:Y:S05]  /*8370*/  BRA `(.L_x_5456) ;  /* 0x0000000c00b47947 */ /* 0x000fea0003800000 */
.L_x_5457:
[----:B------:R-:W0:Y:S02]  /*8380*/  F2I.F64.TRUNC R53, R52 ;  /* 0x0000003400357311 */ /* 0x000e24000030d100 */
[----:B0-----:R0:W-:Y:S01]  /*8390*/  STG.E.U16 desc[UR36][R2.64], R53 ;  /* 0x0000003502007986 */ /* 0x0011e2000c101524 */
[----:B------:R-:W-:Y:S05]  /*83a0*/  BRA `(.L_x_5456) ;  /* 0x0000000c00a87947 */ /* 0x000fea0003800000 */
.L_x_5452:
[----:B------:R-:W-:-:S13]  /*83b0*/  ISETP.GT.AND P0, PT, R0, 0x6, PT ;  /* 0x000000060000780c */ /* 0x000fda0003f04270 */
[----:B------:R-:W-:Y:S05]  /*83c0*/  @P0 BRA `(.L_x_5459) ;  /* 0x00000000004c0947 */ /* 0x000fea0003800000 */
[----:B------:R-:W-:-:S13]  /*83d0*/  ISETP.NE.AND P0, PT, R0, 0x5, PT ;  /* 0x000000050000780c */ /* 0x000fda0003f05270 */
[----:B------:R-:W-:Y:S05]  /*83e0*/  @!P0 BRA `(.L_x_5460) ;  /* 0x0000000000248947 */ /* 0x000fea0003800000 */
[----:B------:R-:W-:-:S13]  /*83f0*/  ISETP.NE.AND P0, PT, R0, 0x6, PT ;  /* 0x000000060000780c */ /* 0x000fda0003f05270 */
[----:B------:R-:W-:Y:S05]  /*8400*/  @P0 BRA `(.L_x_5455) ;  /* 0x0000000800e80947 */ /* 0x000fea0003800000 */
[----:B------:R-:W-:Y:S01]  /*8410*/  UMOV UR4, 0xf0000000 ;  /* 0xf000000000047882 */ /* 0x000fe20000000000 */
[----:B------:R-:W-:Y:S01]  /*8420*/  UMOV UR5, 0x380fffff ;  /* 0x380fffff00057882 */ /* 0x000fe20000000000 */
[----:B------:R-:W0:Y:S01]  /*8430*/  F2F.F32.F64 R5, R52 ;  /* 0x0000003400057310 */ /* 0x000e220000301000 */
[----:B------:R-:W-:-:S14]  /*8440*/  DSETP.GEU.AND P0, PT, |R52|, UR4, PT ;  /* 0x0000000434007e2a */ /* 0x000fdc000bf0e200 */
[----:B0-----:R-:W-:-:S05]  /*8450*/  @!P0 FMUL R5, R5, 1.175494350822287508e-38 ;  /* 0x0080000005058820 */ /* 0x001fca0000400000 */
[----:B------:R1:W-:Y:S01]  /*8460*/  STG.E desc[UR36][R2.64], R5 ;  /* 0x0000000502007986 */ /* 0x0003e2000c101924 */
[----:B------:R-:W-:Y:S05]  /*8470*/  BRA `(.L_x_5456) ;  /* 0x0000000c00747947 */ /* 0x000fea0003800000 */
.L_x_5460:
        /* <DEDUP_REMOVED lines=8> */
.L_x_5459:
[----:B------:R-:W-:-:S13]  /*8500*/  ISETP.NE.AND P0, PT, R0, 0x7, PT ;  /* 0x000000070000780c */ /* 0x000fda0003f05270 */
[----:B------:R-:W-:Y:S05]  /*8510*/  @!P0 BRA `(.L_x_5461) ;  /* 0x0000000000548947 */ /* 0x000fea0003800000 */
[----:B------:R-:W-:-:S13]  /*8520*/  ISETP.NE.AND P0, PT, R0, 0x8, PT ;  /* 0x000000080000780c */ /* 0x000fda0003f05270 */
[----:B------:R-:W-:Y:S05]  /*8530*/  @!P0 BRA `(.L_x_5462) ;  /* 0x0000000000288947 */ /* 0x000fea0003800000 */
[----:B------:R-:W-:-:S13]  /*8540*/  ISETP.NE.AND P0, PT, R0, 0x9, PT ;  /* 0x000000090000780c */ /* 0x000fda0003f05270 */
[----:B------:R-:W-:Y:S05]  /*8550*/  @P0 BRA `(.L_x_5455) ;  /* 0x0000000800940947 */ /* 0x000fea0003800000 */
        /* <DEDUP_REMOVED lines=8> */
.L_x_5462:
        /* <DEDUP_REMOVED lines=9> */
.L_x_5461:
[----:B------:R0:W-:Y:S01]  /*8670*/  STG.E.64 desc[UR36][R2.64], R52 ;  /* 0x0000003402007986 */ /* 0x0001e2000c101b24 */
[----:B------:R-:W-:Y:S05]  /*8680*/  BRA `(.L_x_5456) ;  /* 0x0000000800f07947 */ /* 0x000fea0003800000 */
.L_x_5451:
        /* <DEDUP_REMOVED lines=8> */
[----:B------:R-:W-:-:S06]  /*8710*/  DSETP.NEU.AND P0, PT, R52, RZ, PT ;  /* 0x000000ff3400722a */ /* 0x000fcc0003f0d000 */
[----:B------:R-:W-:-:S05]  /*8720*/  SEL R5, RZ, 0x1, !P0 ;  /* 0x00000001ff057807 */ /* 0x000fca0004000000 */
[----:B------:R0:W-:Y:S01]  /*8730*/  STG.E.U8 desc[UR36][R2.64], R5 ;  /* 0x0000000502007986 */ /* 0x0001e2000c101124 */
[----:B------:R-:W-:Y:S05]  /*8740*/  BRA `(.L_x_5456) ;  /* 0x0000000800c07947 */ /* 0x000fea0003800000 */
.L_x_5465:
[----:B------:R-:W-:-:S05]  /*8750*/  CS2R R54, SRZ ;  /* 0x0000000000367805 */ /* 0x000fca000001ff00 */
[----:B------:R0:W-:Y:S01]  /*8760*/  STG.E.128 desc[UR36][R2.64], R52 ;  /* 0x0000003402007986 */ /* 0x0001e2000c101d24 */
[----:B------:R-:W-:Y:S05]  /*8770*/  BRA `(.L_x_5456) ;  /* 0x0000000800b47947 */ /* 0x000fea0003800000 */
.L_x_5464:
        /* <DEDUP_REMOVED lines=23> */
.L_x_5469:
[----:B------:R-:W-:Y:S05]  /*88f0*/  BSYNC.RECONVERGENT B0 ;  /* 0x0000000000007941 */ /* 0x000fea0003800200 */
.L_x_5468:
[----:B------:R-:W-:-:S05]  /*8900*/  LOP3.LUT R5, R0, 0x80, R5, 0xf8, !PT ;  /* 0x0000008000057812 */ /* 0x000fca00078ef805 */
[----:B------:R0:W-:Y:S01]  /*8910*/  STG.E.U8 desc[UR36][R2.64], R5 ;  /* 0x0000000502007986 */ /* 0x0001e2000c101124 */
[----:B------:R-:W-:Y:S05]  /*8920*/  BRA `(.L_x_5456) ;  /* 0x0000000800487947 */ /* 0x000fea0003800000 */
.L_x_5467:
        /* <DEDUP_REMOVED lines=19> */
.L_x_5471:
[----:B------:R-:W-:Y:S05]  /*8a60*/  BSYNC.RECONVERGENT B0 ;  /* 0x0000000000007941 */ /* 0x000fea0003800200 */
.L_x_5470:
[----:B------:R-:W-:-:S05]  /*8a70*/  LOP3.LUT R5, R0, 0x80, R5, 0xf8, !PT ;  /* 0x0000008000057812 */ /* 0x000fca00078ef805 */
[----:B------:R0:W-:Y:S01]  /*8a80*/  STG.E.U8 desc[UR36][R2.64], R5 ;  /* 0x0000000502007986 */ /* 0x0001e2000c101124 */
[----:B------:R-:W-:Y:S05]  /*8a90*/  BRA `(.L_x_5456) ;  /* 0x0000000400ec7947 */ /* 0x000fea0003800000 */
.L_x_5466:
        /* <DEDUP_REMOVED lines=8> */
.L_x_5463:
        /* <DEDUP_REMOVED lines=8> */
[----:B------:R-:W0:Y:S02]  /*8ba0*/  F2I.U32.F64.TRUNC R53, R52 ;  /* 0x0000003400357311 */ /* 0x000e24000030d000 */
[----:B0-----:R0:W-:Y:S01]  /*8bb0*/  STG.E.U16 desc[UR36][R2.64], R53 ;  /* 0x0000003502007986 */ /* 0x0011e2000c101524 */
[----:B------:R-:W-:Y:S05]  /*8bc0*/  BRA `(.L_x_5456) ;  /* 0x0000000400a07947 */ /* 0x000fea0003800000 */
.L_x_5474:
        /* <DEDUP_REMOVED lines=17> */
.L_x_5477:
[----:B------:R-:W-:-:S04]  /*8ce0*/  SHF.R.U32.HI R0, RZ, 0x14, R5 ;  /* 0x00000014ff007819 */ /* 0x000fc80000011605 */
[----:B------:R-:W-:-:S04]  /*8cf0*/  LOP3.LUT R0, R0, 0x1, RZ, 0xc0, !PT ;  /* 0x0000000100007812 */ /* 0x000fc800078ec0ff */
[----:B------:R-:W-:-:S04]  /*8d00*/  IADD3 R0, PT, PT, R5, 0x487ffff, R0 ;  /* 0x0487ffff05007810 */ /* 0x000fc80007ffe000 */
[----:B------:R-:W-:-:S04]  /*8d10*/  SHF.R.U32.HI R0, RZ, 0x14, R0 ;  /* 0x00000014ff007819 */ /* 0x000fc80000011600 */
[----:B------:R-:W-:-:S07]  /*8d20*/  LOP3.LUT R4, R0, 0xff, RZ, 0xc0, !PT ;  /* 0x000000ff00047812 */ /* 0x000fce00078ec0ff */
.L_x_5478:
[----:B------:R-:W-:-:S04]  /*8d30*/  SHF.R.U32.HI R5, RZ, 0x18, R5 ;  /* 0x00000018ff057819 */ /* 0x000fc80000011605 */
[----:B------:R-:W-:-:S04]  /*8d40*/  LOP3.LUT R4, R4, 0x80, R5, 0xf8, !PT ;  /* 0x0000008004047812 */ /* 0x000fc800078ef805 */
[----:B------:R-:W-:-:S07]  /*8d50*/  PRMT R0, R4, 0x7610, R0 ;  /* 0x0000761004007816 */ /* 0x000fce0000000000 */
.L_x_5476:
[----:B------:R-:W-:Y:S05]  /*8d60*/  BSYNC.RECONVERGENT B0 ;  /* 0x0000000000007941 */ /* 0x000fea0003800200 */
.L_x_5475:
[----:B------:R0:W-:Y:S01]  /*8d70*/  STG.E.U8 desc[UR36][R2.64], R0 ;  /* 0x0000000002007986 */ /* 0x0001e2000c101124 */
[----:B------:R-:W-:Y:S05]  /*8d80*/  BRA `(.L_x_5456) ;  /* 0x0000000400307947 */ /* 0x000fea0003800000 */
.L_x_5473:
        /* <DEDUP_REMOVED lines=17> */
.L_x_5481:
[----:B------:R-:W-:-:S04]  /*8ea0*/  SHF.R.U32.HI R0, RZ, 0x15, R5 ;  /* 0x00000015ff007819 */ /* 0x000fc80000011605 */
[----:B------:R-:W-:-:S04]  /*8eb0*/  LOP3.LUT R0, R0, 0x1, RZ, 0xc0, !PT ;  /* 0x0000000100007812 */ /* 0x000fc800078ec0ff */
[----:B------:R-:W-:-:S04]  /*8ec0*/  IADD3 R0, PT, PT, R5, 0x88fffff, R0 ;  /* 0x088fffff05007810 */ /* 0x000fc80007ffe000 */
[----:B------:R-:W-:-:S04]  /*8ed0*/  SHF.R.U32.HI R0, RZ, 0x15, R0 ;  /* 0x00000015ff007819 */ /* 0x000fc80000011600 */
[----:B------:R-:W-:-:S07]  /*8ee0*/  LOP3.LUT R4, R0, 0xff, RZ, 0xc0, !PT ;  /* 0x000000ff00047812 */ /* 0x000fce00078ec0ff */
.L_x_5482:
[----:B------:R-:W-:-:S04]  /*8ef0*/  SHF.R.U32.HI R5, RZ, 0x18, R5 ;  /* 0x00000018ff057819 */ /* 0x000fc80000011605 */
[----:B------:R-:W-:-:S04]  /*8f00*/  LOP3.LUT R4, R4, 0x80, R5, 0xf8, !PT ;  /* 0x0000008004047812 */ /* 0x000fc800078ef805 */
[----:B------:R-:W-:-:S07]  /*8f10*/  PRMT R0, R4, 0x7610, R0 ;  /* 0x0000761004007816 */ /* 0x000fce0000000000 */
.L_x_5480:
[----:B------:R-:W-:Y:S05]  /*8f20*/  BSYNC.RECONVERGENT B0 ;  /* 0x0000000000007941 */ /* 0x000fea0003800200 */
.L_x_5479:
[----:B------:R0:W-:Y:S01]  /*8f30*/  STG.E.U8 desc[UR36][R2.64], R0 ;  /* 0x0000000002007986 */ /* 0x0001e2000c101124 */
[----:B------:R-:W-:Y:S05]  /*8f40*/  BRA `(.L_x_5456) ;  /* 0x0000000000c07947 */ /* 0x000fea0003800000 */
.L_x_5472:
[----:B------:R-:W-:-:S13]  /*8f50*/  ISETP.NE.AND P0, PT, R0, 0x1c, PT ;  /* 0x0000001c0000780c */ /* 0x000fda0003f05270 */
[----:B------:R-:W-:Y:S05]  /*8f60*/  @!P0 BRA `(.L_x_5483) ;  /* 0x0000000000b08947 */ /* 0x000fea0003800000 */
[----:B------:R-:W-:-:S13]  /*8f70*/  ISETP.NE.AND P0, PT, R0, 0x1d, PT ;  /* 0x0000001d0000780c */ /* 0x000fda0003f05270 */
[----:B------:R-:W-:Y:S05]  /*8f80*/  @!P0 BRA `(.L_x_5484) ;  /* 0x00000000009c8947 */ /* 0x000fea0003800000 */
[----:B------:R-:W-:-:S13]  /*8f90*/  ISETP.NE.AND P0, PT, R0, 0x2c, PT ;  /* 0x0000002c0000780c */ /* 0x000fda0003f05270 */
[----:B------:R-:W-:Y:S05]  /*8fa0*/  @!P0 BRA `(.L_x_5485) ;  /* 0x0000000000448947 */ /* 0x000fea0003800000 */
.L_x_5455:
[----:B------:R-:W-:Y:S01]  /*8fb0*/  MOV R0, 0x0 ;  /* 0x0000000000007802 */ /* 0x000fe20000000f00 */
[----:B------:R-:W0:Y:S01]  /*8fc0*/  LDCU.64 UR6, c[0x4][0x108] ;  /* 0x01002100ff0677ac */ /* 0x000e220008000a00 */
[----:B------:R-:W-:Y:S02]  /*8fd0*/  HFMA2 R13, -RZ, RZ, 0, 0 ;  /* 0x00000000ff0d7431 */ /* 0x000fe400000001ff */
[----:B------:R-:W-:Y:S01]  /*8fe0*/  IMAD.MOV.U32 R8, RZ, RZ, 0x65 ;  /* 0x00000065ff087424 */ /* 0x000fe200078e00ff */
[----:B------:R1:W3:Y:S01]  /*8ff0*/  LDC.64 R2, c[0x4][R0] ;  /* 0x0100000000027b82 */ /* 0x0002e20000000a00 */
[----:B------:R-:W5:Y:S01]  /*9000*/  LDCU.64 UR8, c[0x4][0x110] ;  /* 0x01002200ff0877ac */ /* 0x000f620008000a00 */
[----:B------:R-:W-:Y:S01]  /*9010*/  IMAD.MOV.U32 R12, RZ, RZ, 0x1 ;  /* 0x00000001ff0c7424 */ /* 0x000fe200078e00ff */
[----:B------:R-:W2:Y:S01]  /*9020*/  LDCU.64 UR4, c[0x4][0x10] ;  /* 0x01000200ff0477ac */ /* 0x000ea20008000a00 */
[----:B0-----:R-:W-:Y:S02]  /*9030*/  IMAD.U32 R4, RZ, RZ, UR6 ;  /* 0x00000006ff047e24 */ /* 0x001fe4000f8e00ff */
[----:B------:R-:W-:Y:S01]  /*9040*/  IMAD.U32 R5, RZ, RZ, UR7 ;  /* 0x00000007ff057e24 */ /* 0x000fe2000f8e00ff */
[----:B-----5:R-:W-:Y:S01]  /*9050*/  MOV R6, UR8 ;  /* 0x0000000800067c02 */ /* 0x020fe20008000f00 */
[----:B------:R-:W-:-:S02]  /*9060*/  IMAD.U32 R7, RZ, RZ, UR9 ;  /* 0x00000009ff077e24 */ /* 0x000fc4000f8e00ff */
[----:B--2---:R-:W-:Y:S01]  /*9070*/  IMAD.U32 R10, RZ, RZ, UR4 ;  /* 0x00000004ff0a7e24 */ /* 0x004fe2000f8e00ff */
[----:B-1----:R-:W-:-:S07]  /*9080*/  MOV R11, UR5 ;  /* 0x00000005000b7c02 */ /* 0x002fce0008000f00 */
[----:B------:R-:W-:-:S07]  /*9090*/  LEPC R20, `(.L_x_5486) ;  /* 0x000000001014794e */ /* 0x000fce0000000000 */
[----:B---34-:R-:W-:Y:S05]  /*90a0*/  CALL.ABS.NOINC R2 ;  /* 0x0000000002007343 */ /* 0x018fea0003c00000 */
.L_x_5486:
[----:B------:R-:W-:Y:S05]  /*90b0*/  BRA `(.L_x_5456) ;  /* 0x0000000000647947 */ /* 0x000fea0003800000 */
.L_x_5485:
        /* <DEDUP_REMOVED lines=20> */
.L_x_5484:
[----:B------:R-:W0:Y:S02]  /*9200*/  F2I.U64.F64.TRUNC R52, R52 ;  /* 0x0000003400347311 */ /* 0x000e24000030d800 */
[----:B0-----:R0:W-:Y:S01]  /*9210*/  STG.E.64 desc[UR36][R2.64], R52 ;  /* 0x0000003402007986 */ /* 0x0011e2000c101b24 */
[----:B------:R-:W-:Y:S05]  /*9220*/  BRA `(.L_x_5456) ;  /* 0x0000000000087947 */ /* 0x000fea0003800000 */
.L_x_5483:
[----:B------:R-:W0:Y:S02]  /*9230*/  F2I.U32.F64.TRUNC R53, R52 ;  /* 0x0000003400357311 */ /* 0x000e24000030d000 */
[----:B0-----:R0:W-:Y:S02]  /*9240*/  STG.E desc[UR36][R2.64], R53 ;  /* 0x0000003502007986 */ /* 0x0011e4000c101924 */
.L_x_5456:
[----:B------:R-:W-:-:S05]  /*9250*/  VIADD R57, R57, 0x80 ;  /* 0x0000008039397836 */ /* 0x000fca0000000000 */
[----:B------:R-:W-:-:S13]  /*9260*/  ISETP.GE.AND P0, PT, R57, R62, PT ;  /* 0x0000003e3900720c */ /* 0x000fda0003f06270 */
[----:B------:R-:W-:Y:S05]  /*9270*/  @P0 BREAK.RELIABLE B6 ;  /* 0x0000000000060942 */ /* 0x000fea0003800100 */
[----:B------:R-:W-:Y:S05]  /*9280*/  @P0 BRA `(.L_x_5487) ;  /* 0x0000002000a00947 */ /* 0x000fea0003800000 */
[----:B------:R-:W5:Y:S01]  /*9290*/  LDCU UR4, c[0x0][0x3b4] ;  /* 0x00007680ff0477ac */ /* 0x000f620008000800 */
[----:B01-3--:R-:W0:Y:S01]  /*92a0*/  LDC.64 R2, c[0x0][0x388] ;  /* 0x0000e200ff027b82 */ /* 0x00be220000000a00 */
[----:B------:R-:W-:Y:S02]  /*92b0*/  LEA R0, R63, R57, 0x9 ;  /* 0x000000393f007211 */ /* 0x000fe400078e48ff */
[----:B------:R-:W-:-:S03]  /*92c0*/  PRMT R4, R18, 0x9910, RZ ;  /* 0x0000991012047816 */ /* 0x000fc600000000ff */
[----:B-----5:R-:W-:Y:S02]  /*92d0*/  IMAD R5, R0, UR4, RZ ;  /* 0x0000000400057c24 */ /* 0x020fe4000f8e02ff */
[----:B------:R-:W-:-:S05]  /*92e0*/  IMAD.MOV.U32 R0, RZ, RZ, R4 ;  /* 0x000000ffff007224 */ /* 0x000fca00078e0004 */
        /* <DEDUP_REMOVED lines=15> */
.L_x_5491:
[----:B------:R-:W0:Y:S02]  /*93e0*/  F2I.S64.F64.TRUNC R28, R28 ;  /* 0x0000001c001c7311 */ /* 0x000e24000030d900 */
[----:B0-----:R-:W-:-:S05]  /*93f0*/  MOV R5, R28 ;  /* 0x0000001c00057202 */ /* 0x001fca0000000f00 */
[----:B------:R0:W-:Y:S01]  /*9400*/  STG.E.U8 desc[UR36][R2.64], R5 ;  /* 0x0000000502007986 */ /* 0x0001e2000c101124 */
[----:B------:R-:W-:Y:S05]  /*9410*/  BRA `(.L_x_5493) ;  /* 0x0000000c00e07947 */ /* 0x000fea0003800000 */
.L_x_5490:
        /* <DEDUP_REMOVED lines=9> */
.L_x_5495:
[----:B------:R-:W0:Y:S02]  /*94b0*/  F2I.F64.TRUNC R29, R28 ;  /* 0x0000001c001d7311 */ /* 0x000e24000030d100 */
[----:B0-----:R3:W-:Y:S01]  /*94c0*/  STG.E desc[UR36][R2.64], R29 ;  /* 0x0000001d02007986 */ /* 0x0017e2000c101924 */
[----:B------:R-:W-:Y:S05]  /*94d0*/  BRA `(.L_x_5493) ;  /* 0x0000000c00b07947 */ /* 0x000fea0003800000 */
.L_x_5494:
[----:B------:R-:W0:Y:S02]  /*94e0*/  F2I.F64.TRUNC R29, R28 ;  /* 0x0000001c001d7311 */ /* 0x000e24000030d100 */
[----:B0-----:R0:W-:Y:S01]  /*94f0*/  STG.E.U16 desc[UR36][R2.64], R29 ;  /* 0x0000001d02007986 */ /* 0x0011e2000c101524 */
[----:B------:R-:W-:Y:S05]  /*9500*/  BRA `(.L_x_5493) ;  /* 0x0000000c00a47947 */ /* 0x000fea0003800000 */
.L_x_5489:
        /* <DEDUP_REMOVED lines=13> */
.L_x_5497:
        /* <DEDUP_REMOVED lines=8> */
.L_x_5496:
        /* <DEDUP_REMOVED lines=14> */
.L_x_5499:
        /* <DEDUP_REMOVED lines=9> */
.L_x_5498:
[----:B------:R0:W-:Y:S01]  /*97d0*/  STG.E.64 desc[UR36][R2.64], R28 ;  /* 0x0000001c02007986 */ /* 0x0001e2000c101b24 */
[----:B------:R-:W-:Y:S05]  /*97e0*/  BRA `(.L_x_5493) ;  /* 0x0000000800ec7947 */ /* 0x000fea0003800000 */
.L_x_5488:
        /* <DEDUP_REMOVED lines=13> */
.L_x_5503:
        /* <DEDUP_REMOVED lines=22> */
.L_x_5506:
[----:B------:R-:W-:-:S04]  /*9a20*/  SHF.R.U32.HI R5, RZ, 0x18, R5 ;  /* 0x00000018ff057819 */ /* 0x000fc80000011605 */
[----:B------:R-:W-:-:S07]  /*9a30*/  LOP3.LUT R0, R0, 0x80, R5, 0xf8, !PT ;  /* 0x0000008000007812 */ /* 0x000fce00078ef805 */
.L_x_5505:
[----:B------:R-:W-:Y:S05]  /*9a40*/  BSYNC.RECONVERGENT B0 ;  /* 0x0000000000007941 */ /* 0x000fea0003800200 */
.L_x_5504:
[----:B------:R0:W-:Y:S01]  /*9a50*/  STG.E.U8 desc[UR36][R2.64], R0 ;  /* 0x0000000002007986 */ /* 0x0001e2000c101124 */
[----:B------:R-:W-:Y:S05]  /*9a60*/  BRA `(.L_x_5493) ;  /* 0x00000008004c7947 */ /* 0x000fea0003800000 */
.L_x_5502:
        /* <DEDUP_REMOVED lines=22> */
.L_x_5509:
[----:B------:R-:W-:-:S04]  /*9bd0*/  SHF.R.U32.HI R5, RZ, 0x18, R5 ;  /* 0x00000018ff057819 */ /* 0x000fc80000011605 */
[----:B------:R-:W-:-:S07]  /*9be0*/  LOP3.LUT R0, R0, 0x80, R5, 0xf8, !PT ;  /* 0x0000008000007812 */ /* 0x000fce00078ef805 */
.L_x_5508:
[----:B------:R-:W-:Y:S05]  /*9bf0*/  BSYNC.RECONVERGENT B0 ;  /* 0x0000000000007941 */ /* 0x000fea0003800200 */
.L_x_5507:
[----:B------:R0:W-:Y:S01]  /*9c00*/  STG.E.U8 desc[UR36][R2.64], R0 ;  /* 0x0000000002007986 */ /* 0x0001e2000c101124 */
[----:B------:R-:W-:Y:S05]  /*9c10*/  BRA `(.L_x_5493) ;  /* 0x0000000400e07947 */ /* 0x000fea0003800000 */
.L_x_5501:
        /* <DEDUP_REMOVED lines=22> */
[----:B------:R-:W-:-:S05]  /*9d80*/  @!P0 IMAD.MOV R0, RZ, RZ, R4 ;  /* 0x000000ffff008224 */ /* 0x000fca00078e0204 */
[----:B------:R-:W-:-:S05]  /*9d90*/  @P2 MOV R5, R0 ;  /* 0x0000000000052202 */ /* 0x000fca0000000f00 */
[----:B------:R0:W-:Y:S01]  /*9da0*/  STG.E.U8 desc[UR36][R2.64], R5 ;  /* 0x0000000502007986 */ /* 0x0001e2000c101124 */
[----:B------:R-:W-:Y:S05]  /*9db0*/  BRA `(.L_x_5493) ;  /* 0x0000000400787947 */ /* 0x000fea0003800000 */
.L_x_5511:
[----:B------:R-:W0:Y:S02]  /*9dc0*/  F2I.U64.F64.TRUNC R28, R28 ;  /* 0x0000001c001c7311 */ /* 0x000e24000030d800 */
[----:B0-----:R0:W-:Y:S01]  /*9dd0*/  STG.E.64 desc[UR36][R2.64], R28 ;  /* 0x0000001c02007986 */ /* 0x0011e2000c101b24 */
[----:B------:R-:W-:Y:S05]  /*9de0*/  BRA `(.L_x_5493) ;  /* 0x00000004006c7947 */ /* 0x000fea0003800000 */
.L_x_5510:
[----:B------:R-:W0:Y:S02]  /*9df0*/  F2I.U32.F64.TRUNC R29, R28 ;  /* 0x0000001c001d7311 */ /* 0x000e24000030d000 */
[----:B0-----:R0:W-:Y:S01]  /*9e00*/  STG.E desc[UR36][R2.64], R29 ;  /* 0x0000001d02007986 */ /* 0x0011e2000c101924 */
[----:B------:R-:W-:Y:S05]  /*9e10*/  BRA `(.L_x_5493) ;  /* 0x0000000400607947 */ /* 0x000fea0003800000 */
.L_x_5500:
        /* <DEDUP_REMOVED lines=10> */
.L_x_5513:
[----:B--2-4-:R-:W-:-:S05]  /*9ec0*/  CS2R R30, SRZ ;  /* 0x00000000001e7805 */ /* 0x014fca000001ff00 */
[----:B------:R0:W-:Y:S01]  /*9ed0*/  STG.E.128 desc[UR36][R2.64], R28 ;  /* 0x0000001c02007986 */ /* 0x0001e2000c101d24 */
[----:B------:R-:W-:Y:S05]  /*9ee0*/  BRA `(.L_x_5493) ;  /* 0x00000004002c7947 */ /* 0x000fea0003800000 */
.L_x_5512:
[----:B------:R-:W-:-:S13]  /*9ef0*/  ISETP.NE.AND P0, PT, R0, 0xf, PT ;  /* 0x0000000f0000780c */ /* 0x000fda0003f05270 */
[----:B------:R-:W-:Y:S05]  /*9f00*/  @!P0 BRA `(.L_x_5514) ;  /* 0x0000000400088947 */ /* 0x000fea0003800000 */
[----:B------:R-:W-:-:S13]  /*9f10*/  ISETP.NE.AND P0, PT, R0, 0x17, PT ;  /* 0x000000170000780c */ /* 0x000fda0003f05270 */
[----:B------:R-:W-:Y:S05]  /*9f20*/  @!P0 BRA `(.L_x_5515) ;  /* 0x0000000000a08947 */ /* 0x000fea0003800000 */
[----:B------:R-:W-:-:S13]  /*9f30*/  ISETP.NE.AND P0, PT, R0, 0x18, PT ;  /* 0x000000180000780c */ /* 0x000fda0003f05270 */
[----:B------:R-:W-:Y:S05]  /*9f40*/  @!P0 BRA `(.L_x_5516) ;  /* 0x0000000000448947 */ /* 0x000fea0003800000 */
.L_x_5492:
        /* <DEDUP_REMOVED lines=16> */
.L_x_5517:
[----:B------:R-:W-:Y:S05]  /*a050*/  BRA `(.L_x_5493) ;  /* 0x0000000000d07947 */ /* 0x000fea0003800000 */
.L_x_5516:
        /* <DEDUP_REMOVED lines=17> */
.L_x_5519:
[----:B------:R-:W-:Y:S05]  /*a170*/  BSYNC.RECONVERGENT B0 ;  /* 0x0000000000007941 */ /* 0x000fea0003800200 */
.L_x_5518:
[----:B------:R-:W-:-:S05]  /*a180*/  LOP3.LUT R5, R0, 0x80, R5, 0xf8, !PT ;  /* 0x0000008000057812 */ /* 0x000fca00078ef805 */
[----:B------:R0:W-:Y:S01]  /*a190*/  STG.E.U8 desc[UR36][R2.64], R5 ;  /* 0x0000000502007986 */ /* 0x0001e2000c101124 */
[----:B------:R-:W-:Y:S05]  /*a1a0*/  BRA `(.L_x_5493) ;  /* 0x00000000007c7947 */ /* 0x000fea0003800000 */
.L_x_5515:
        /* <DEDUP_REMOVED lines=16> */
.L_x_5521:
[----:B------:R-:W-:Y:S01]  /*a2b0*/  IMAD.MOV.U32 R0, RZ, RZ, 0x7f ;  /* 0x0000007fff007424 */ /* 0x000fe200078e00ff */
[----:B------:R-:W-:-:S04]  /*a2c0*/  ISETP.GT.U32.AND P0, PT, R4, 0x7f800000, PT ;  /* 0x7f8000000400780c */ /* 0x000fc80003f04070 */
[----:B------:R-:W-:-:S09]  /*a2d0*/  SEL R0, R0, 0x7c, P0 ;  /* 0x0000007c00007807 */ /* 0x000fd20000000000 */
.L_x_5522:
[----:B------:R-:W-:Y:S05]  /*a2e0*/  BSYNC.RECONVERGENT B0 ;  /* 0x0000000000007941 */ /* 0x000fea0003800200 */
.L_x_5520:
[----:B------:R-:W-:-:S04]  /*a2f0*/  SHF.R.U32.HI R5, RZ, 0x18, R5 ;  /* 0x00000018ff057819 */ /* 0x000fc80000011605 */
[----:B------:R-:W-:-:S05]  /*a300*/  LOP3.LUT R5, R0, 0x80, R5, 0xf8, !PT ;  /* 0x0000008000057812 */ /* 0x000fca00078ef805 */
[----:B------:R0:W-:Y:S01]  /*a310*/  STG.E.U8 desc[UR36][R2.64], R5 ;  /* 0x0000000502007986 */ /* 0x0001e2000c101124 */
[----:B------:R-:W-:Y:S05]  /*a320*/  BRA `(.L_x_5493) ;  /* 0x00000000001c7947 */ /* 0x000fea0003800000 */
.L_x_5514:
[----:B------:R-:W-:Y:S01]  /*a330*/  UMOV UR4, 0xf0000000 ;  /* 0xf000000000047882 */ /* 0x000fe20000000000 */
[----:B------:R-:W-:Y:S01]  /*a340*/  UMOV UR5, 0x380fffff ;  /* 0x380fffff00057882 */ /* 0x000fe20000000000 */
[----:B------:R-:W0:Y:S01]  /*a350*/  F2F.F32.F64 R0, R28 ;  /* 0x0000001c00007310 */ /* 0x000e220000301000 */
[----:B------:R-:W-:-:S14]  /*a360*/  DSETP.GEU.AND P0, PT, |R28|, UR4, PT ;  /* 0x000000041c007e2a */ /* 0x000fdc000bf0e200 */
[----:B0-----:R-:W-:-:S05]  /*a370*/  @!P0 FMUL R0, R0, 1.175494350822287508e-38 ;  /* 0x0080000000008820 */ /* 0x001fca0000400000 */
[----:B------:R-:W-:-:S05]  /*a380*/  F2FP.BF16.F32.PACK_AB R0, RZ, R0 ;  /* 0x00000000ff00723e */ /* 0x000fca00000010ff */
[----:B------:R0:W-:Y:S02]  /*a390*/  STG.E.U16 desc[UR36][R2.64], R0 ;  /* 0x0000000002007986 */ /* 0x0001e4000c101524 */
.L_x_5493:
[----:B------:R-:W-:-:S07]  /*a3a0*/  IADD3 R57, PT, PT, R57, 0x80, RZ ;  /* 0x0000008039397810 */ /* 0x000fce0007ffe0ff */
.L_x_5450:
[----:B------:R-:W-:-:S13]  /*a3b0*/  ISETP.GE.AND P0, PT, R57, R62, PT ;  /* 0x0000003e3900720c */ /* 0x000fda0003f06270 */
[----:B------:R-:W-:Y:S05]  /*a3c0*/  @P0 BREAK.RELIABLE B6 ;  /* 0x0000000000060942 */ /* 0x000fea0003800100 */
[----:B------:R-:W-:Y:S05]  /*a3d0*/  @P0 BRA `(.L_x_5487) ;  /* 0x00000010004c0947 */ /* 0x000fea0003800000 */
[----:B------:R-:W-:Y:S05]  /*a3e0*/  BSYNC.RELIABLE B6 ;  /* 0x0000000000067941 */ /* 0x000fea0003800100 */
.L_x_5449:
[----:B------:R-:W5:Y:S01]  /*a3f0*/  LDCU UR4, c[0x0][0x3b4] ;  /* 0x00007680ff0477ac */ /* 0x000f620008000800 */
[----:B01-3--:R-:W0:Y:S01]  /*a400*/  LDC.64 R2, c[0x0][0x388] ;  /* 0x0000e200ff027b82 */ /* 0x00be220000000a00 */
[----:B------:R-:W-:Y:S01]  /*a410*/  IMAD R0, R63, 0x200, R57 ;  /* 0x000002003f007824 */ /* 0x000fe200078e0239 */
        /* <DEDUP_REMOVED lines=15> */
[----:B--2---:R-:W0:Y:S02]  /*a510*/  F2I.F64.TRUNC R25, R24 ;  /* 0x0000001800197311 */ /* 0x004e24000030d100 */
[----:B0-----:R0:W-:Y:S01]  /*a520*/  STG.E.U8 desc[UR36][R2.64], R25 ;  /* 0x0000001902007986 */ /* 0x0011e2000c101124 */
[----:B------:R-:W-:Y:S05]  /*a530*/  BRA `(.L_x_5528) ;  /* 0x0000000c00f07947 */ /* 0x000fea0003800000 */
.L_x_5526:
[----:B--2---:R-:W0:Y:S02]  /*a540*/  F2I.S64.F64.TRUNC R24, R24 ;  /* 0x0000001800187311 */ /* 0x004e24000030d900 */
[----:B0-----:R-:W-:-:S05]  /*a550*/  IMAD.MOV.U32 R5, RZ, RZ, R24 ;  /* 0x000000ffff057224 */ /* 0x001fca00078e0018 */
[----:B------:R0:W-:Y:S01]  /*a560*/  STG.E.U8 desc[UR36][R2.64], R5 ;  /* 0x0000000502007986 */ /* 0x0001e2000c101124 */
[----:B------:R-:W-:Y:S05]  /*a570*/  BRA `(.L_x_5528) ;  /* 0x0000000c00e07947 */ /* 0x000fea0003800000 */
.L_x_5525:
[----:B------:R-:W-:-:S13]  /*a580*/  ISETP.NE.AND P0, PT, R0, 0x2, PT ;  /* 0x000000020000780c */ /* 0x000fda0003f05270 */
[----:B------:R-:W-:Y:S05]  /*a590*/  @!P0 BRA `(.L_x_5529) ;  /* 0x0000000000288947 */ /* 0x000fea0003800000 */
[----:B------:R-:W-:-:S13]  /*a5a0*/  ISETP.NE.AND P0, PT, R0, 0x3, PT ;  /* 0x000000030000780c */ /* 0x000fda0003f05270 */
[----:B------:R-:W-:Y:S05]  /*a5b0*/  @!P0 BRA `(.L_x_5530) ;  /* 0x0000000000148947 */ /* 0x000fea0003800000 */
[----:B------:R-:W-:-:S13]  /*a5c0*/  ISETP.NE.AND P0, PT, R0, 0x4, PT ;  /* 0x000000040000780c */ /* 0x000fda0003f05270 */
[----:B------:R-:W-:Y:S05]  /*a5d0*/  @P0 BRA `(.L_x_5527) ;  /* 0x0000000800b40947 */ /* 0x000fea0003800000 */
[----:B--2---:R-:W0:Y:S02]  /*a5e0*/  F2I.S64.F64.TRUNC R24, R24 ;  /* 0x0000001800187311 */ /* 0x004e24000030d900 */
[----:B0-----:R0:W-:Y:S01]  /*a5f0*/  STG.E.64 desc[UR36][R2.64], R24 ;  /* 0x0000001802007986 */ /* 0x0011e2000c101b24 */
[----:B------:R-:W-:Y:S05]  /*a600*/  BRA `(.L_x_5528) ;  /* 0x0000000c00bc7947 */ /* 0x000fea0003800000 */
.L_x_5530:
[----:B--2---:R-:W0:Y:S02]  /*a610*/  F2I.F64.TRUNC R25, R24 ;  /* 0x0000001800197311 */ /* 0x004e24000030d100 */
[----:B0-----:R0:W-:Y:S01]  /*a620*/  STG.E desc[UR36][R2.64], R25 ;  /* 0x0000001902007986 */ /* 0x0011e2000c101924 */
[----:B------:R-:W-:Y:S05]  /*a630*/  BRA `(.L_x_5528) ;  /* 0x0000000c00b07947 */ /* 0x000fea0003800000 */
.L_x_5529:
[----:B--2---:R-:W0:Y:S02]  /*a640*/  F2I.F64.TRUNC R25, R24 ;  /* 0x0000001800197311 */ /* 0x004e24000030d100 */
[----:B0-----:R0:W-:Y:S01]  /*a650*/  STG.E.U16 desc[UR36][R2.64], R25 ;  /* 0x0000001902007986 */ /* 0x0011e2000c101524 */
[----:B------:R-:W-:Y:S05]  /*a660*/  BRA `(.L_x_5528) ;  /* 0x0000000c00a47947 */ /* 0x000fea0003800000 */
.L_x_5524:
        /* <DEDUP_REMOVED lines=8> */
[----:B--2---:R-:W0:Y:S01]  /*a6f0*/  F2F.F32.F64 R5, R24 ;  /* 0x0000001800057310 */ /* 0x004e220000301000 */
[----:B------:R-:W-:-:S14]  /*a700*/  DSETP.GEU.AND P0, PT, |R24|, UR4, PT ;  /* 0x0000000418007e2a */ /* 0x000fdc000bf0e200 */
[----:B0-----:R-:W-:-:S05]  /*a710*/  @!P0 FMUL R5, R5, 1.175494350822287508e-38 ;  /* 0x0080000005058820 */ /* 0x001fca0000400000 */
[----:B------:R0:W-:Y:S01]  /*a720*/  STG.E desc[UR36][R2.64], R5 ;  /* 0x0000000502007986 */ /* 0x0001e2000c101924 */
[----:B------:R-:W-:Y:S05]  /*a730*/  BRA `(.L_x_5528) ;  /* 0x0000000c00707947 */ /* 0x000fea0003800000 */
.L_x_5532:
[----:B------:R-:W-:Y:S01]  /*a740*/  UMOV UR4, 0xf0000000 ;  /* 0xf000000000047882 */ /* 0x000fe20000000000 */
[----:B------:R-:W-:Y:S01]  /*a750*/  UMOV UR5, 0x380fffff ;  /* 0x380fffff00057882 */ /* 0x000fe20000000000 */
[----:B--2---:R-:W0:Y:S01]  /*a760*/  F2F.F32.F64 R0, R24 ;  /* 0x0000001800007310 */ /* 0x004e220000301000 */
[----:B------:R-:W-:-:S14]  /*a770*/  DSETP.GEU.AND P0, PT, |R24|, UR4, PT ;  /* 0x0000000418007e2a */ /* 0x000fdc000bf0e200 */
[----:B0-----:R-:W-:-:S05]  /*a780*/  @!P0 FMUL R0, R0, 1.175494350822287508e-38 ;  /* 0x0080000000008820 */ /* 0x001fca0000400000 */
[----:B------:R-:W-:-:S05]  /*a790*/  F2FP.F16.F32.PACK_AB R0, RZ, R0 ;  /* 0x00000000ff00723e */ /* 0x000fca00000000ff */
[----:B------:R1:W-:Y:S01]  /*a7a0*/  STG.E.U16 desc[UR36][R2.64], R0 ;  /* 0x0000000002007986 */ /* 0x0003e2000c101524 */
[----:B------:R-:W-:Y:S05]  /*a7b0*/  BRA `(.L_x_5528) ;  /* 0x0000000c00507947 */ /* 0x000fea0003800000 */
.L_x_5531:
        /* <DEDUP_REMOVED lines=8> */
[----:B--2---:R-:W0:Y:S01]  /*a840*/  F2F.F32.F64 R4, R24 ;  /* 0x0000001800047310 */ /* 0x004e220000301000 */
[----:B------:R-:W-:Y:S01]  /*a850*/  DSETP.GEU.AND P0, PT, |R24|, UR4, PT ;  /* 0x0000000418007e2a */ /* 0x000fe2000bf0e200 */
[----:B------:R-:W-:-:S13]  /*a860*/  IMAD.MOV.U32 R5, RZ, RZ, RZ ;  /* 0x000000ffff057224 */ /* 0x000fda00078e00ff */
[----:B0-----:R-:W-:-:S05]  /*a870*/  @!P0 FMUL R4, R4, 1.175494350822287508e-38 ;  /* 0x0080000004048820 */ /* 0x001fca0000400000 */
[----:B------:R3:W-:Y:S01]  /*a880*/  STG.E.64 desc[UR36][R2.64], R4 ;  /* 0x0000000402007986 */ /* 0x0007e2000c101b24 */
[----:B------:R-:W-:Y:S05]  /*a890*/  BRA `(.L_x_5528) ;  /* 0x0000000c00187947 */ /* 0x000fea0003800000 */
.L_x_5534:
[----:B------:R-:W-:Y:S01]  /*a8a0*/  UMOV UR4, 0xf0000000 ;  /* 0xf000000000047882 */ /* 0x000fe20000000000 */
[----:B------:R-:W-:Y:S01]  /*a8b0*/  UMOV UR5, 0x380fffff ;  /* 0x380fffff00057882 */ /* 0x000fe20000000000 */
[----:B--2---:R-:W0:Y:S01]  /*a8c0*/  F2F.F32.F64 R0, R24 ;  /* 0x0000001800007310 */ /* 0x004e220000301000 */
[----:B------:R-:W-:-:S14]  /*a8d0*/  DSETP.GEU.AND P0, PT, |R24|, UR4, PT ;  /* 0x0000000418007e2a */ /* 0x000fdc000bf0e200 */
[----:B0-----:R-:W-:-:S05]  /*a8e0*/  @!P0 FMUL R0, R0, 1.175494350822287508e-38 ;  /* 0x0080000000008820 */ /* 0x001fca0000400000 */
[----:B------:R-:W-:-:S04]  /*a8f0*/  F2FP.F16.F32.PACK_AB R5, RZ, R0 ;  /* 0x00000000ff05723e */ /* 0x000fc800000000ff */
[----:B------:R-:W-:-:S05]  /*a900*/  PRMT R5, R5, 0x5410, RZ ;  /* 0x0000541005057816 */ /* 0x000fca00000000ff */
[----:B------:R0:W-:Y:S01]  /*a910*/  STG.E desc[UR36][R2.64], R5 ;  /* 0x0000000502007986 */ /* 0x0001e2000c101924 */
[----:B------:R-:W-:Y:S05]  /*a920*/  BRA `(.L_x_5528) ;  /* 0x0000000800f47947 */ /* 0x000fea0003800000 */
.L_x_5533:
[----:B--2---:R2:W-:Y:S01]  /*a930*/  STG.E.64 desc[UR36][R2.64], R24 ;  /* 0x0000001802007986 */ /* 0x0045e2000c101b24 */
[----:B------:R-:W-:Y:S05]  /*a940*/  BRA `(.L_x_5528) ;  /* 0x0000000800ec7947 */ /* 0x000fea0003800000 */
.L_x_5523:
        /* <DEDUP_REMOVED lines=10> */
[----:B--2---:R-:W0:Y:S02]  /*a9f0*/  F2I.U32.F64.TRUNC R25, R24 ;  /* 0x0000001800197311 */ /* 0x004e24000030d000 */
[----:B0-----:R0:W-:Y:S01]  /*aa00*/  STG.E.U16 desc[UR36][R2.64], R25 ;  /* 0x0000001902007986 */ /* 0x0011e2000c101524 */
[----:B------:R-:W-:Y:S05]  /*aa10*/  BRA `(.L_x_5528) ;  /* 0x0000000800b87947 */ /* 0x000fea0003800000 */
.L_x_5538:
[----:B------:R-:W-:Y:S01]  /*aa20*/  UMOV UR4, 0xf0000000 ;  /* 0xf000000000047882 */ /* 0x000fe20000000000 */
[----:B------:R-:W-:Y:S01]  /*aa30*/  UMOV UR5, 0x380fffff ;  /* 0x380fffff00057882 */ /* 0x000fe20000000000 */
[----:B--2---:R-:W0:Y:S01]  /*aa40*/  F2F.F32.F64 R5, R24 ;  /* 0x0000001800057310 */ /* 0x004e220000301000 */
        /* <DEDUP_REMOVED lines=19> */
.L_x_5541:
[----:B------:R-:W-:-:S04]  /*ab80*/  SHF.R.U32.HI R5, RZ, 0x18, R5 ;  /* 0x00000018ff057819 */ /* 0x000fc80000011605 */
[----:B------:R-:W-:-:S07]  /*ab90*/  LOP3.LUT R0, R0, 0x80, R5, 0xf8, !PT ;  /* 0x0000008000007812 */ /* 0x000fce00078ef805 */
.L_x_5540:
[----:B------:R-:W-:Y:S05]  /*aba0*/  BSYNC.RECONVERGENT B0 ;  /* 0x0000000000007941 */ /* 0x000fea0003800200 */
.L_x_5539:
[----:B------:R0:W-:Y:S01]  /*abb0*/  STG.E.U8 desc[UR36][R2.64], R0 ;  /* 0x0000000002007986 */ /* 0x0001e2000c101124 */
[----:B------:R-:W-:Y:S05]  /*abc0*/  BRA `(.L_x_5528) ;  /* 0x00000008004c7947 */ /* 0x000fea0003800000 */
.L_x_5537:
[----:B------:R-:W-:Y:S01]  /*abd0*/  UMOV UR4, 0xf0000000 ;  /* 0xf000000000047882 */ /* 0x000fe20000000000 */
[----:B------:R-:W-:Y:S01]  /*abe0*/  UMOV UR5, 0x380fffff ;  /* 0x380fffff00057882 */ /* 0x000fe20000000000 */
[----:B--2---:R-:W0:Y:S01]  /*abf0*/  F2F.F32.F64 R5, R24 ;  /* 0x0000001800057310 */ /* 0x004e220000301000 */
        /* <DEDUP_REMOVED lines=19> */
.L_x_5544:
[----:B------:R-:W-:-:S04]  /*ad30*/  SHF.R.U32.HI R5, RZ, 0x18, R5 ;  /* 0x00000018ff057819 */ /* 0x000fc80000011605 */
[----:B------:R-:W-:-:S07]  /*ad40*/  LOP3.LUT R0, R0, 0x80, R5, 0xf8, !PT ;  /* 0x0000008000007812 */ /* 0x000fce00078ef805 */
.L_x_5543:
[----:B------:R-:W-:Y:S05]  /*ad50*/  BSYNC.RECONVERGENT B0 ;  /* 0x0000000000007941 */ /* 0x000fea0003800200 */
.L_x_5542:
[----:B------:R0:W-:Y:S01]  /*ad60*/  STG.E.U8 desc[UR36][R2.64], R0 ;  /* 0x0000000002007986 */ /* 0x0001e2000c101124 */
[----:B------:R-:W-:Y:S05]  /*ad70*/  BRA `(.L_x_5528) ;  /* 0x0000000400e07947 */ /* 0x000fea0003800000 */
.L_x_5536:
        /* <DEDUP_REMOVED lines=26> */
.L_x_5546:
[----:B--2---:R-:W0:Y:S02]  /*af20*/  F2I.U64.F64.TRUNC R24, R24 ;  /* 0x0000001800187311 */ /* 0x004e24000030d800 */
[----:B0-----:R0:W-:Y:S01]  /*af30*/  STG.E.64 desc[UR36][R2.64], R24 ;  /* 0x0000001802007986 */ /* 0x0011e2000c101b24 */
[----:B------:R-:W-:Y:S05]  /*af40*/  BRA `(.L_x_5528) ;  /* 0x00000004006c7947 */ /* 0x000fea0003800000 */
.L_x_5545:
[----:B--2---:R-:W0:Y:S02]  /*af50*/  F2I.U32.F64.TRUNC R25, R24 ;  /* 0x0000001800197311 */ /* 0x004e24000030d000 */
[----:B0-----:R0:W-:Y:S01]  /*af60*/  STG.E desc[UR36][R2.64], R25 ;  /* 0x0000001902007986 */ /* 0x0011e2000c101924 */
[----:B------:R-:W-:Y:S05]  /*af70*/  BRA `(.L_x_5528) ;  /* 0x0000000400607947 */ /* 0x000fea0003800000 */
.L_x_5535:
[----:B------:R-:W-:-:S13]  /*af80*/  ISETP.GT.AND P0, PT, R0, 0xe, PT ;  /* 0x0000000e0000780c */ /* 0x000fda0003f04270 */
[----:B------:R-:W-:Y:S05]  /*af90*/  @P0 BRA `(.L_x_5547) ;  /* 0x00000000002c0947 */ /* 0x000fea0003800000 */
[----:B------:R-:W-:-:S13]  /*afa0*/  ISETP.NE.AND P0, PT, R0, 0xa, PT ;  /* 0x0000000a0000780c */ /* 0x000fda0003f05270 */
[----:B------:R-:W-:Y:S05]  /*afb0*/  @!P0 BRA `(.L_x_5548) ;  /* 0x0000000000188947 */ /* 0x000fea0003800000 */
[----:B------:R-:W-:-:S13]  /*afc0*/  ISETP.NE.AND P0, PT, R0, 0xb, PT ;  /* 0x0000000b0000780c */ /* 0x000fda0003f05270 */
[----:B------:R-:W-:Y:S05]  /*afd0*/  @P0 BRA `(.L_x_5527) ;  /* 0x0000000000340947 */ /* 0x000fea0003800000 */
[----:B--2---:R-:W-:-:S06]  /*afe0*/  DSETP.NEU.AND P0, PT, R24, RZ, PT ;  /* 0x000000ff1800722a */ /* 0x004fcc0003f0d000 */
[----:B------:R-:W-:-:S05]  /*aff0*/  SEL R5, RZ, 0x1, !P0 ;  /* 0x00000001ff057807 */ /* 0x000fca0004000000 */
[----:B------:R0:W-:Y:S01]  /*b000*/  STG.E.U8 desc[UR36][R2.64], R5 ;  /* 0x0000000502007986 */ /* 0x0001e2000c101124 */
[----:B------:R-:W-:Y:S05]  /*b010*/  BRA `(.L_x_5528) ;  /* 0x0000000400387947 */ /* 0x000fea0003800000 */
.L_x_5548:
[----:B--2---:R-:W-:-:S05]  /*b020*/  CS2R R26, SRZ ;  /* 0x00000000001a7805 */ /* 0x004fca000001ff00 */
[----:B------:R0:W-:Y:S01]  /*b030*/  STG.E.128 desc[UR36][R2.64], R24 ;  /* 0x0000001802007986 */ /* 0x0001e2000c101d24 */
[----:B------:R-:W-:Y:S05]  /*b040*/  BRA `(.L_x_5528) ;  /* 0x00000004002c7947 */ /* 0x000fea0003800000 */
.L_x_5547:
[----:B------:R-:W-:-:S13]  /*b050*/  ISETP.NE.AND P0, PT, R0, 0xf, PT ;  /* 0x0000000f0000780c */ /* 0x000fda0003f05270 */
[----:B------:R-:W-:Y:S05]  /*b060*/  @!P0 BRA `(.L_x_5549) ;  /* 0x0000000400088947 */ /* 0x000fea0003800000 */
[----:B------:R-:W-:-:S13]  /*b070*/  ISETP.NE.AND P0, PT, R0, 0x17, PT ;  /* 0x000000170000780c */ /* 0x000fda0003f05270 */
[----:B------:R-:W-:Y:S05]  /*b080*/  @!P0 BRA `(.L_x_5550) ;  /* 0x0000000000a08947 */ /* 0x000fea0003800000 */
[----:B------:R-:W-:-:S13]  /*b090*/  ISETP.NE.AND P0, PT, R0, 0x18, PT ;  /* 0x000000180000780c */ /* 0x000fda0003f05270 */
[----:B------:R-:W-:Y:S05]  /*b0a0*/  @!P0 BRA `(.L_x_5551) ;  /* 0x0000000000448947 */ /* 0x000fea0003800000 */
.L_x_5527:
[----:B------:R-:W-:Y:S01]  /*b0b0*/  MOV R0, 0x0 ;  /* 0x0000000000007802 */ /* 0x000fe20000000f00 */
[----:B------:R-:W0:Y:S01]  /*b0c0*/  LDCU.64 UR4, c[0x4][0x108] ;  /* 0x01002100ff0477ac */ /* 0x000e220008000a00 */
[----:B------:R-:W-:Y:S02]  /*b0d0*/  HFMA2 R12, -RZ, RZ, 0, 5.9604644775390625e-08 ;  /* 0x00000001ff0c7431 */ /* 0x000fe400000001ff */
[----:B------:R-:W-:Y:S01]  /*b0e0*/  IMAD.MOV.U32 R8, RZ, RZ, 0x65 ;  /* 0x00000065ff087424 */ /* 0x000fe200078e00ff */
[----:B------:R1:W3:Y:S01]  /*b0f0*/  LDC.64 R2, c[0x4][R0] ;  /* 0x0100000000027b82 */ /* 0x0002e20000000a00 */
[----:B------:R-:W5:Y:S01]  /*b100*/  LDCU.64 UR6, c[0x4][0x110] ;  /* 0x01002200ff0677ac */ /* 0x000f620008000a00 */
[----:B------:R-:W-:Y:S01]  /*b110*/  IMAD.MOV.U32 R13, RZ, RZ, RZ ;  /* 0x000000ffff0d7224 */ /* 0x000fe200078e00ff */
[----:B------:R-:W2:Y:S01]  /*b120*/  LDCU.64 UR8, c[0x4][0x10] ;  /* 0x01000200ff0877ac */ /* 0x000ea20008000a00 */
[----:B0-----:R-:W-:Y:S01]  /*b130*/  IMAD.U32 R4, RZ, RZ, UR4 ;  /* 0x00000004ff047e24 */ /* 0x001fe2000f8e00ff */
[----:B------:R-:W-:Y:S01]  /*b140*/  MOV R5, UR5 ;  /* 0x0000000500057c02 */ /* 0x000fe20008000f00 */
[----:B-----5:R-:W-:-:S02]  /*b150*/  IMAD.U32 R6, RZ, RZ, UR6 ;  /* 0x00000006ff067e24 */ /* 0x020fc4000f8e00ff */
[----:B------:R-:W-:Y:S01]  /*b160*/  IMAD.U32 R7, RZ, RZ, UR7 ;  /* 0x00000007ff077e24 */ /* 0x000fe2000f8e00ff */
[----:B--2---:R-:W-:Y:S01]  /*b170*/  MOV R10, UR8 ;  /* 0x00000008000a7c02 */ /* 0x004fe20008000f00 */
[----:B-1----:R-:W-:-:S07]  /*b180*/  IMAD.U32 R11, RZ, RZ, UR9 ;  /* 0x00000009ff0b7e24 */ /* 0x002fce000f8e00ff */
[----:B------:R-:W-:-:S07]  /*b190*/  LEPC R20, `(.L_x_5552) ;  /* 0x000000001014794e */ /* 0x000fce0000000000 */
[----:B---34-:R-:W-:Y:S05]  /*b1a0*/  CALL.ABS.NOINC R2 ;  /* 0x0000000002007343 */ /* 0x018fea0003c00000 */
.L_x_5552:
[----:B------:R-:W-:Y:S05]  /*b1b0*/  BRA `(.L_x_5528) ;  /* 0x0000000000d07947 */ /* 0x000fea0003800000 */
.L_x_5551:
[----:B------:R-:W-:Y:S01]  /*b1c0*/  UMOV UR4, 0xf0000000 ;  /* 0xf000000000047882 */ /* 0x000fe20000000000 */
[----:B------:R-:W-:Y:S01]  /*b1d0*/  UMOV UR5, 0x380fffff ;  /* 0x380fffff00057882 */ /* 0x000fe20000000000 */
[----:B--2---:R-:W0:Y:S01]  /*b1e0*/  F2F.F32.F64 R7, R24 ;  /* 0x0000001800077310 */ /* 0x004e220000301000 */
        /* <DEDUP_REMOVED lines=14> */
.L_x_5554:
[----:B------:R-:W-:Y:S05]  /*b2d0*/  BSYNC.RECONVERGENT B0 ;  /* 0x0000000000007941 */ /* 0x000fea0003800200 */
.L_x_5553:
[----:B------:R-:W-:-:S05]  /*b2e0*/  LOP3.LUT R5, R0, 0x80, R5, 0xf8, !PT ;  /* 0x0000008000057812 */ /* 0x000fca00078ef805 */
[----:B------:R0:W-:Y:S01]  /*b2f0*/  STG.E.U8 desc[UR36][R2.64], R5 ;  /* 0x0000000502007986 */ /* 0x0001e2000c101124 */
[----:B------:R-:W-:Y:S05]  /*b300*/  BRA `(.L_x_5528) ;  /* 0x00000000007c7947 */ /* 0x000fea0003800000 */
.L_x_5550:
[----:B------:R-:W-:Y:S01]  /*b310*/  UMOV UR4, 0xf0000000 ;  /* 0xf000000000047882 */ /* 0x000fe20000000000 */
[----:B------:R-:W-:Y:S01]  /*b320*/  UMOV UR5, 0x380fffff ;  /* 0x380fffff00057882 */ /* 0x000fe20000000000 */
[----:B--2---:R-:W0:Y:S01]  /*b330*/  F2F.F32.F64 R5, R24 ;  /* 0x0000001800057310 */ /* 0x004e220000301000 */
        /* <DEDUP_REMOVED lines=13> */
.L_x_5556:
[----:B------:R-:W-:Y:S02]  /*b410*/  ISETP.GT.U32.AND P0, PT, R4, 0x7f800000, PT ;  /* 0x7f8000000400780c */ /* 0x000fe40003f04070 */
[----:B------:R-:W-:-:S04]  /*b420*/  MOV R0, 0x7f ;  /* 0x0000007f00007802 */ /* 0x000fc80000000f00 */
[----:B------:R-:W-:-:S07]  /*b430*/  SEL R0, R0, 0x7c, P0 ;  /* 0x0000007c00007807 */ /* 0x000fce0000000000 */
.L_x_5557:
[----:B------:R-:W-:Y:S05]  /*b440*/  BSYNC.RECONVERGENT B0 ;  /* 0x0000000000007941 */ /* 0x000fea0003800200 */
.L_x_5555:
[----:B------:R-:W-:-:S04]  /*b450*/  SHF.R.U32.HI R5, RZ, 0x18, R5 ;  /* 0x00000018ff057819 */ /* 0x000fc80000011605 */
[----:B------:R-:W-:-:S05]  /*b460*/  LOP3.LUT R5, R0, 0x80, R5, 0xf8, !PT ;  /* 0x0000008000057812 */ /* 0x000fca00078ef805 */
[----:B------:R0:W-:Y:S01]  /*b470*/  STG.E.U8 desc[UR36][R2.64], R5 ;  /* 0x0000000502007986 */ /* 0x0001e2000c101124 */
[----:B------:R-:W-:Y:S05]  /*b480*/  BRA `(.L_x_5528) ;  /* 0x00000000001c7947 */ /* 0x000fea0003800000 */
.L_x_5549:
[----:B------:R-:W-:Y:S01]  /*b490*/  UMOV UR4, 0xf0000000 ;  /* 0xf000000000047882 */ /* 0x000fe20000000000 */
[----:B------:R-:W-:Y:S01]  /*b4a0*/  UMOV UR5, 0x380fffff ;  /* 0x380fffff00057882 */ /* 0x000fe20000000000 */
[----:B--2---:R-:W0:Y:S01]  /*b4b0*/  F2F.F32.F64 R0, R24 ;  /* 0x0000001800007310 */ /* 0x004e220000301000 */
[----:B------:R-:W-:-:S14]  /*b4c0*/  DSETP.GEU.AND P0, PT, |R24|, UR4, PT ;  /* 0x0000000418007e2a */ /* 0x000fdc000bf0e200 */
[----:B0-----:R-:W-:-:S05]  /*b4d0*/  @!P0 FMUL R0, R0, 1.175494350822287508e-38 ;  /* 0x0080000000008820 */ /* 0x001fca0000400000 */
[----:B------:R-:W-:-:S05]  /*b4e0*/  F2FP.BF16.F32.PACK_AB R0, RZ, R0 ;  /* 0x00000000ff00723e */ /* 0x000fca00000010ff */
[----:B------:R0:W-:Y:S02]  /*b4f0*/  STG.E.U16 desc[UR36][R2.64], R0 ;  /* 0x0000000002007986 */ /* 0x0001e4000c101524 */
.L_x_5528:
[----:B------:R-:W-:-:S07]  /*b500*/  VIADD R57, R57, 0x80 ;  /* 0x0000008039397836 */ /* 0x000fce0000000000 */
.L_x_5487:
[----:B------:R-:W-:Y:S05]  /*b510*/  BSYNC.RECONVERGENT B7 ;  /* 0x0000000000077941 */ /* 0x000fea0003800200 */
.L_x_5448:
[----:B------:R-:W-:-:S13]  /*b520*/  ISETP.GE.AND P0, PT, R57, R62, PT ;  /* 0x0000003e3900720c */ /* 0x000fda0003f06270 */
[----:B------:R-:W-:Y:S05]  /*b530*/  @P0 EXIT ;  /* 0x000000000000094d */ /* 0x000fea0003800000 */
[----:B0123--:R-:W0:Y:S01]  /*b540*/  LDC.64 R2, c[0x0][0x388] ;  /* 0x0000e200ff027b82 */ /* 0x00fe220000000a00 */
        /* <DEDUP_REMOVED lines=17> */
[----:B0-----:R-:W-:Y:S01]  /*b660*/  STG.E.U8 desc[UR36][R2.64], R17 ;  /* 0x0000001102007986 */ /* 0x001fe2000c101124 */
[----:B------:R-:W-:Y:S05]  /*b670*/  EXIT ;  /* 0x000000000000794d */ /* 0x000fea0003800000 */
.L_x_5561:
[----:B------:R-:W0:Y:S02]  /*b680*/  F2I.S64.F64.TRUNC R16, R16 ;  /* 0x0000001000107311 */ /* 0x000e24000030d900 */
[----:B0-----:R-:W-:-:S05]  /*b690*/  IMAD.MOV.U32 R5, RZ, RZ, R16 ;  /* 0x000000ffff057224 */ /* 0x001fca00078e0010 */
[----:B------:R-:W-:Y:S01]  /*b6a0*/  STG.E.U8 desc[UR36][R2.64], R5 ;  /* 0x0000000502007986 */ /* 0x000fe2000c101124 */
[----:B------:R-:W-:Y:S05]  /*b6b0*/  EXIT ;  /* 0x000000000000794d */ /* 0x000fea0003800000 */
.L_x_5560:
[----:B------:R-:W-:-:S13]  /*b6c0*/  ISETP.NE.AND P0, PT, R0, 0x2, PT ;  /* 0x000000020000780c */ /* 0x000fda0003f05270 */
[----:B------:R-:W-:Y:S05]  /*b6d0*/  @!P0 BRA `(.L_x_5563) ;  /* 0x0000000000288947 */ /* 0x000fea0003800000 */
[----:B------:R-:W-:-:S13]  /*b6e0*/  ISETP.NE.AND P0, PT, R0, 0x3, PT ;  /* 0x000000030000780c */ /* 0x000fda0003f05270 */
[----:B------:R-:W-:Y:S05]  /*b6f0*/  @!P0 BRA `(.L_x_5564) ;  /* 0x0000000000148947 */ /* 0x000fea0003800000 */
[----:B------:R-:W-:-:S13]  /*b700*/  ISETP.NE.AND P0, PT, R0, 0x4, PT ;  /* 0x000000040000780c */ /* 0x000fda0003f05270 */
[----:B------:R-:W-:Y:S05]  /*b710*/  @P0 BRA `(.L_x_5562) ;  /* 0x0000000800b40947 */ /* 0x000fea0003800000 */
[----:B------:R-:W0:Y:S02]  /*b720*/  F2I.S64.F64.TRUNC R16, R16 ;  /* 0x0000001000107311 */ /* 0x000e24000030d900 */
[----:B0-----:R-:W-:Y:S01]  /*b730*/  STG.E.64 desc[UR36][R2.64], R16 ;  /* 0x0000001002007986 */ /* 0x001fe2000c101b24 */
[----:B------:R-:W-:Y:S05]  /*b740*/  EXIT ;  /* 0x000000000000794d */ /* 0x000fea0003800000 */
.L_x_5564:
[----:B------:R-:W0:Y:S02]  /*b750*/  F2I.F64.TRUNC R17, R16 ;  /* 0x0000001000117311 */ /* 0x000e24000030d100 */
[----:B0-----:R-:W-:Y:S01]  /*b760*/  STG.E desc[UR36][R2.64], R17 ;  /* 0x0000001102007986 */ /* 0x001fe2000c101924 */
[----:B------:R-:W-:Y:S05]  /*b770*/  EXIT ;  /* 0x000000000000794d */ /* 0x000fea0003800000 */
.L_x_5563:
[----:B------:R-:W0:Y:S02]  /*b780*/  F2I.F64.TRUNC R17, R16 ;  /* 0x0000001000117311 */ /* 0x000e24000030d100 */
[----:B0-----:R-:W-:Y:S01]  /*b790*/  STG.E.U16 desc[UR36][R2.64], R17 ;  /* 0x0000001102007986 */ /* 0x001fe2000c101524 */
[----:B------:R-:W-:Y:S05]  /*b7a0*/  EXIT ;  /* 0x000000000000794d */ /* 0x000fea0003800000 */
.L_x_5559:
        /* <DEDUP_REMOVED lines=11> */
[----:B------:R-:W-:Y:S01]  /*b860*/  STG.E desc[UR36][R2.64], R5 ;  /* 0x0000000502007986 */ /* 0x000fe2000c101924 */
[----:B------:R-:W-:Y:S05]  /*b870*/  EXIT ;  /* 0x000000000000794d */ /* 0x000fea0003800000 */
.L_x_5566:
        /* <DEDUP_REMOVED lines=8> */
.L_x_5565:
        /* <DEDUP_REMOVED lines=14> */
.L_x_5568:
        /* <DEDUP_REMOVED lines=9> */
.L_x_5567:
[----:B------:R-:W-:Y:S01]  /*ba70*/  STG.E.64 desc[UR36][R2.64], R16 ;  /* 0x0000001002007986 */ /* 0x000fe2000c101b24 */
[----:B------:R-:W-:Y:S05]  /*ba80*/  EXIT ;  /* 0x000000000000794d */ /* 0x000fea0003800000 */
.L_x_5558:
        /* <DEDUP_REMOVED lines=11> */
[----:B0-----:R-:W-:Y:S01]  /*bb40*/  STG.E.U16 desc[UR36][R2.64], R17 ;  /* 0x0000001102007986 */ /* 0x001fe2000c101524 */
[----:B------:R-:W-:Y:S05]  /*bb50*/  EXIT ;  /* 0x000000000000794d */ /* 0x000fea0003800000 */
.L_x_5572:
        /* <DEDUP_REMOVED lines=22> */
.L_x_5575:
[----:B------:R-:W-:-:S04]  /*bcc0*/  SHF.R.U32.HI R5, RZ, 0x18, R5 ;  /* 0x00000018ff057819 */ /* 0x000fc80000011605 */
[----:B------:R-:W-:-:S07]  /*bcd0*/  LOP3.LUT R0, R0, 0x80, R5, 0xf8, !PT ;  /* 0x0000008000007812 */ /* 0x000fce00078ef805 */
.L_x_5574:
[----:B------:R-:W-:Y:S05]  /*bce0*/  BSYNC.RECONVERGENT B0 ;  /* 0x0000000000007941 */ /* 0x000fea0003800200 */
.L_x_5573:
[----:B------:R-:W-:Y:S01]  /*bcf0*/  STG.E.U8 desc[UR36][R2.64], R0 ;  /* 0x0000000002007986 */ /* 0x000fe2000c101124 */
[----:B------:R-:W-:Y:S05]  /*bd00*/  EXIT ;  /* 0x000000000000794d */ /* 0x000fea0003800000 */
.L_x_5571:
        /* <DEDUP_REMOVED lines=22> */
.L_x_5578:
[----:B------:R-:W-:-:S04]  /*be70*/  SHF.R.U32.HI R5, RZ, 0x18, R5 ;  /* 0x00000018ff057819 */ /* 0x000fc80000011605 */
[----:B------:R-:W-:-:S07]  /*be80*/  LOP3.LUT R0, R0, 0x80, R5, 0xf8, !PT ;  /* 0x0000008000007812 */ /* 0x000fce00078ef805 */
.L_x_5577:
[----:B------:R-:W-:Y:S05]  /*be90*/  BSYNC.RECONVERGENT B0 ;  /* 0x0000000000007941 */ /* 0x000fea0003800200 */
.L_x_5576:
[----:B------:R-:W-:Y:S01]  /*bea0*/  STG.E.U8 desc[UR36][R2.64], R0 ;  /* 0x0000000002007986 */ /* 0x000fe2000c101124 */
[----:B------:R-:W-:Y:S05]  /*beb0*/  EXIT ;  /* 0x000000000000794d */ /* 0x000fea0003800000 */
.L_x_5570:
        /* <DEDUP_REMOVED lines=26> */
.L_x_5580:
[----:B------:R-:W0:Y:S02]  /*c060*/  F2I.U64.F64.TRUNC R16, R16 ;  /* 0x0000001000107311 */ /* 0x000e24000030d800 */
[----:B0-----:R-:W-:Y:S01]  /*c070*/  STG.E.64 desc[UR36][R2.64], R16 ;  /* 0x0000001002007986 */ /* 0x001fe2000c101b24 */
[----:B------:R-:W-:Y:S05]  /*c080*/  EXIT ;  /* 0x000000000000794d */ /* 0x000fea0003800000 */
.L_x_5579:
[----:B------:R-:W0:Y:S02]  /*c090*/  F2I.U32.F64.TRUNC R17, R16 ;  /* 0x0000001000117311 */ /* 0x000e24000030d000 */
[----:B0-----:R-:W-:Y:S01]  /*c0a0*/  STG.E desc[UR36][R2.64], R17 ;  /* 0x0000001102007986 */ /* 0x001fe2000c101924 */
[----:B------:R-:W-:Y:S05]  /*c0b0*/  EXIT ;  /* 0x000000000000794d */ /* 0x000fea0003800000 */
.L_x_5569:
        /* <DEDUP_REMOVED lines=8> */
[----:B------:R-:W-:Y:S01]  /*c140*/  STG.E.U8 desc[UR36][R2.64], R5 ;  /* 0x0000000502007986 */ /* 0x000fe2000c101124 */
[----:B------:R-:W-:Y:S05]  /*c150*/  EXIT ;  /* 0x000000000000794d */ /* 0x000fea0003800000 */
.L_x_5582:
[----:B------:R-:W-:-:S05]  /*c160*/  CS2R R18, SRZ ;  /* 0x0000000000127805 */ /* 0x000fca000001ff00 */
[----:B------:R-:W-:Y:S01]  /*c170*/  STG.E.128 desc[UR36][R2.64], R16 ;  /* 0x0000001002007986 */ /* 0x000fe2000c101d24 */
[----:B------:R-:W-:Y:S05]  /*c180*/  EXIT ;  /* 0x000000000000794d */ /* 0x000fea0003800000 */
.L_x_5581:
[----:B------:R-:W-:-:S13]  /*c190*/  ISETP.NE.AND P0, PT, R0, 0xf, PT ;  /* 0x0000000f0000780c */ /* 0x000fda0003f05270 */
[----:B------:R-:W-:Y:S05]  /*c1a0*/  @!P0 BRA `(.L_x_5583) ;  /* 0x0000000400088947 */ /* 0x000fea0003800000 */
[----:B------:R-:W-:-:S13]  /*c1b0*/  ISETP.NE.AND P0, PT, R0, 0x17, PT ;  /* 0x000000170000780c */ /* 0x000fda0003f05270 */
[----:B------:R-:W-:Y:S05]  /*c1c0*/  @!P0 BRA `(.L_x_5584) ;  /* 0x0000000000a08947 */ /* 0x000fea0003800000 */
[----:B------:R-:W-:-:S13]  /*c1d0*/  ISETP.NE.AND P0, PT, R0, 0x18, PT ;  /* 0x000000180000780c */ /* 0x000fda0003f05270 */
[----:B------:R-:W-:Y:S05]  /*c1e0*/  @!P0 BRA `(.L_x_5585) ;  /* 0x0000000000448947 */ /* 0x000fea0003800000 */
.L_x_5562:
[----:B------:R-:W-:Y:S01]  /*c1f0*/  MOV R0, 0x0 ;  /* 0x0000000000007802 */ /* 0x000fe20000000f00 */
[----:B------:R-:W0:Y:S01]  /*c200*/  LDCU.64 UR4, c[0x4][0x108] ;  /* 0x01002100ff0477ac */ /* 0x000e220008000a00 */
[----:B------:R-:W-:Y:S02]  /*c210*/  HFMA2 R12, -RZ, RZ, 0, 5.9604644775390625e-08 ;  /* 0x00000001ff0c7431 */ /* 0x000fe400000001ff */
[----:B------:R-:W-:Y:S01]  /*c220*/  IMAD.MOV.U32 R8, RZ, RZ, 0x65 ;  /* 0x00000065ff087424 */ /* 0x000fe200078e00ff */
[----:B------:R1:W2:Y:S01]  /*c230*/  LDC.64 R2, c[0x4][R0] ;  /* 0x0100000000027b82 */ /* 0x0002a20000000a00 */
[----:B------:R-:W3:Y:S01]  /*c240*/  LDCU.64 UR6, c[0x4][0x110] ;  /* 0x01002200ff0677ac */ /* 0x000ee20008000a00 */
[----:B------:R-:W-:Y:S01]  /*c250*/  IMAD.MOV.U32 R13, RZ, RZ, RZ ;  /* 0x000000ffff0d7224 */ /* 0x000fe200078e00ff */
[----:B------:R-:W5:Y:S01]  /*c260*/  LDCU.64 UR8, c[0x4][0x10] ;  /* 0x01000200ff0877ac */ /* 0x000f620008000a00 */
[----:B0-----:R-:W-:Y:S01]  /*c270*/  IMAD.U32 R4, RZ, RZ, UR4 ;  /* 0x00000004ff047e24 */ /* 0x001fe2000f8e00ff */
[----:B------:R-:W-:Y:S01]  /*c280*/  MOV R5, UR5 ;  /* 0x0000000500057c02 */ /* 0x000fe20008000f00 */
[----:B---3--:R-:W-:-:S02]  /*c290*/  IMAD.U32 R6, RZ, RZ, UR6 ;  /* 0x00000006ff067e24 */ /* 0x008fc4000f8e00ff */
[----:B------:R-:W-:Y:S01]  /*c2a0*/  IMAD.U32 R7, RZ, RZ, UR7 ;  /* 0x00000007ff077e24 */ /* 0x000fe2000f8e00ff */
[----:B-----5:R-:W-:Y:S01]  /*c2b0*/  MOV R10, UR8 ;  /* 0x00000008000a7c02 */ /* 0x020fe20008000f00 */
[----:B-1----:R-:W-:-:S07]  /*c2c0*/  IMAD.U32 R11, RZ, RZ, UR9 ;  /* 0x00000009ff0b7e24 */ /* 0x002fce000f8e00ff */
[----:B------:R-:W-:-:S07]  /*c2d0*/  LEPC R20, `(.L_x_5586) ;  /* 0x000000001014794e */ /* 0x000fce0000000000 */
[----:B--2-4-:R-:W-:Y:S05]  /*c2e0*/  CALL.ABS.NOINC R2 ;  /* 0x0000000002007343 */ /* 0x014fea0003c00000 */
.L_x_5586:
[----:B------:R-:W-:Y:S05]  /*c2f0*/  EXIT ;  /* 0x000000000000794d */ /* 0x000fea0003800000 */
.L_x_5585:
        /* <DEDUP_REMOVED lines=17> */
.L_x_5588:
[----:B------:R-:W-:Y:S05]  /*c410*/  BSYNC.RECONVERGENT B0 ;  /* 0x0000000000007941 */ /* 0x000fea0003800200 */
.L_x_5587:
[----:B------:R-:W-:-:S05]  /*c420*/  LOP3.LUT R5, R0, 0x80, R5, 0xf8, !PT ;  /* 0x0000008000057812 */ /* 0x000fca00078ef805 */
[----:B------:R-:W-:Y:S01]  /*c430*/  STG.E.U8 desc[UR36][R2.64], R5 ;  /* 0x0000000502007986 */ /* 0x000fe2000c101124 */
[----:B------:R-:W-:Y:S05]  /*c440*/  EXIT ;  /* 0x000000000000794d */ /* 0x000fea0003800000 */
.L_x_5584:
        /* <DEDUP_REMOVED lines=16> */
.L_x_5590:
[----:B------:R-:W-:Y:S02]  /*c550*/  ISETP.GT.U32.AND P0, PT, R4, 0x7f800000, PT ;  /* 0x7f8000000400780c */ /* 0x000fe40003f04070 */
[----:B------:R-:W-:-:S04]  /*c560*/  MOV R0, 0x7f ;  /* 0x0000007f00007802 */ /* 0x000fc80000000f00 */
[----:B------:R-:W-:-:S07]  /*c570*/  SEL R0, R0, 0x7c, P0 ;  /* 0x0000007c00007807 */ /* 0x000fce0000000000 */
.L_x_5591:
[----:B------:R-:W-:Y:S05]  /*c580*/  BSYNC.RECONVERGENT B0 ;  /* 0x0000000000007941 */ /* 0x000fea0003800200 */
.L_x_5589:
[----:B------:R-:W-:-:S04]  /*c590*/  SHF.R.U32.HI R5, RZ, 0x18, R5 ;  /* 0x00000018ff057819 */ /* 0x000fc80000011605 */
[----:B------:R-:W-:-:S05]  /*c5a0*/  LOP3.LUT R5, R0, 0x80, R5, 0xf8, !PT ;  /* 0x0000008000057812 */ /* 0x000fca00078ef805 */
[----:B------:R-:W-:Y:S01]  /*c5b0*/  STG.E.U8 desc[UR36][R2.64], R5 ;  /* 0x0000000502007986 */ /* 0x000fe2000c101124 */
[----:B------:R-:W-:Y:S05]  /*c5c0*/  EXIT ;  /* 0x000000000000794d */ /* 0x000fea0003800000 */
.L_x_5583:
        /* <DEDUP_REMOVED lines=8> */
        .type           $_ZN2at6native27unrolled_elementwise_kernelIN48_GLOBAL__N__08322988_15_IGammaKernel_cu_cb51a28d10CalcIgammaIdEESt5arrayIPcLm3EELi4E23TrivialOffsetCalculatorILi2EjES8_ILi1EjENS0_6memory12LoadWithCastILi2EEENSB_13StoreWithCastILi1EEEEEviT_T0_T2_T3_T4_T5_$_ZN46_INTERNAL_08322988_15_IGammaKernel_cu_cb51a28d48_GLOBAL__N__08322988_15_IGammaKernel_cu_cb51a28d11calc_igammaIdEET_S2_S2_,@function
        .size           $_ZN2at6native27unrolled_elementwise_kernelIN48_GLOBAL__N__08322988_15_IGammaKernel_cu_cb51a28d10CalcIgammaIdEESt5arrayIPcLm3EELi4E23TrivialOffsetCalculatorILi2EjES8_ILi1EjENS0_6memory12LoadWithCastILi2EEENSB_13StoreWithCastILi1EEEEEviT_T0_T2_T3_T4_T5_$_ZN46_INTERNAL_08322988_15_IGammaKernel_cu_cb51a28d48_GLOBAL__N__08322988_15_IGammaKernel_cu_cb51a28d11calc_igammaIdEET_S2_S2_,($_ZN2at6native27unrolled_elementwise_kernelIN48_GLOBAL__N__08322988_15_IGammaKernel_cu_cb51a28d10CalcIgammaIdEESt5arrayIPcLm3EELi4E23TrivialOffsetCalculatorILi2EjES8_ILi1EjENS0_6memory12LoadWithCastILi2EEENSB_13StoreWithCastILi1EEEEEviT_T0_T2_T3_T4_T5_$_ZN46_INTERNAL_08322988_15_IGammaKernel_cu_cb51a28d48_GLOBAL__N__08322988_15_IGammaKernel_cu_cb51a28d12calc_igammacIdEET_S2_S2_ - $_ZN2at6native27unrolled_elementwise_kernelIN48_GLOBAL__N__08322988_15_IGammaKernel_cu_cb51a28d10CalcIgammaIdEESt5arrayIPcLm3EELi4E23TrivialOffsetCalculatorILi2EjES8_ILi1EjENS0_6memory12LoadWithCastILi2EEENSB_13StoreWithCastILi1EEEEEviT_T0_T2_T3_T4_T5_$_ZN46_INTERNAL_08322988_15_IGammaKernel_cu_cb51a28d48_GLOBAL__N__08322988_15_IGammaKernel_cu_cb51a28d11calc_igammaIdEET_S2_S2_)
$_ZN2at6native27unrolled_elementwise_kernelIN48_GLOBAL__N__08322988_15_IGammaKernel_cu_cb51a28d10CalcIgammaIdEESt5arrayIPcLm3EELi4E23TrivialOffsetCalculatorILi2EjES8_ILi1EjENS0_6memory12LoadWithCastILi2EEENSB_13StoreWithCastILi1EEEEEviT_T0_T2_T3_T4_T5_$_ZN46_INTERNAL_08322988_15_IGammaKernel_cu_cb51a28d48_GLOBAL__N__08322988_15_IGammaKernel_cu_cb51a28d11calc_igammaIdEET_S2_S2_:
[----:B------:R-:W-:Y:S01]  /*c650*/  DSETP.MIN.AND P0, P1, R8, R2, PT ;  /* 0x000000020800722a */ /* 0x000fe20003900000 */
[----:B------:R-:W-:Y:S01]  /*c660*/  IMAD.MOV.U32 R0, RZ, RZ, R9 ;  /* 0x000000ffff007224 */ /* 0x000fe200078e0009 */
[----:B------:R-:W-:Y:S01]  /*c670*/  BSSY.RECONVERGENT B1, `(.L_x_5592) ;  /* 0x000231e000017945 */ /* 0x000fe20003800200 */
[----:B------:R-:W-:Y:S02]  /*c680*/  IMAD.MOV.U32 R7, RZ, RZ, R3 ;  /* 0x000000ffff077224 */ /* 0x000fe400078e0003 */
[----:B------:R-:W-:-:S03]  /*c690*/  IMAD.MOV.U32 R5, RZ, RZ, R2 ;  /* 0x000000ffff057224 */ /* 0x000fc600078e0002 */
[----:B------:R-:W-:Y:S02]  /*c6a0*/  FSEL R11, R0, R7, P0 ;  /* 0x00000007000b7208 */ /* 0x000fe40000000000 */
[----:B------:R-:W-:-:S04]  /*c6b0*/  MOV R0, R8 ;  /* 0x0000000800007202 */ /* 0x000fc80000000f00 */
[----:B------:R-:W-:Y:S02]  /*c6c0*/  @P1 LOP3.LUT R11, R7, 0x80000, RZ, 0xfc, !PT ;  /* 0x00080000070b1812 */ /* 0x000fe400078efcff */
[----:B------:R-:W-:-:S03]  /*c6d0*/  SEL R4, R0, R5, P0 ;  /* 0x0000000500047207 */ /* 0x000fc60000000000 */
[----:B------:R-:W-:-:S06]  /*c6e0*/  IMAD.MOV.U32 R5, RZ, RZ, R11 ;  /* 0x000000ffff057224 */ /* 0x000fcc00078e000b */
[----:B------:R-:W-:Y:S01]  /*c6f0*/  DSETP.GEU.AND P0, PT, R4, RZ, PT ;  /* 0x000000ff0400722a */ /* 0x000fe20003f0e000 */
[----:B------:R-:W-:Y:S01]  /*c700*/  MOV R4, 0x0 ;  /* 0x0000000000047802 */ /* 0x000fe20000000f00 */
[----:B------:R-:W-:-:S12]  /*c710*/  IMAD.MOV.U32 R5, RZ, RZ, 0x7ff80000 ;  /* 0x7ff80000ff057424 */ /* 0x000fd800078e00ff */
[----:B------:R-:W-:Y:S05]  /*c720*/  @!P0 BRA `(.L_x_5593) ;  /* 0x0000023000488947 */ /* 0x000fea0003800000 */
[----:B------:R-:W-:-:S14]  /*c730*/  DSETP.NEU.AND P1, PT, R8, RZ, PT ;  /* 0x000000ff0800722a */ /* 0x000fdc0003f2d000 */
[----:B------:R-:W-:Y:S01]  /*c740*/  @!P1 DSETP.GT.AND P0, PT, R2, RZ, PT ;  /* 0x000000ff0200922a */ /* 0x000fe20003f04000 */
[----:B------:R-:W-:-:S05]  /*c750*/  @!P1 IMAD.MOV.U32 R4, RZ, RZ, 0x3ff00000 ;  /* 0x3ff00000ff049424 */ /* 0x000fca00078e00ff */
[----:B------:R-:W-:Y:S02]  /*c760*/  @!P1 FSEL R5, R4, +QNAN , P0 ;  /* 0x7ff8000004059808 */ /* 0x000fe40000000000 */
[----:B------:R-:W-:Y:S01]  /*c770*/  @!P1 MOV R4, RZ ;  /* 0x000000ff00049202 */ /* 0x000fe20000000f00 */
[----:B------:R-:W-:Y:S06]  /*c780*/  @!P1 BRA `(.L_x_5593) ;  /* 0x0000023000309947 */ /* 0x000fec0003800000 */
[----:B------:R-:W-:Y:S01]  /*c790*/  DSETP.NEU.AND P0, PT, R2, RZ, PT ;  /* 0x000000ff0200722a */ /* 0x000fe20003f0d000 */
[----:B------:R-:W-:-:S13]  /*c7a0*/  CS2R R4, SRZ ;  /* 0x0000000000047805 */ /* 0x000fda000001ff00 */
[----:B------:R-:W-:Y:S05]  /*c7b0*/  @!P0 BRA `(.L_x_5593) ;  /* 0x0000023000248947 */ /* 0x000fea0003800000 */
[----:B------:R-:W-:-:S14]  /*c7c0*/  DSETP.NEU.AND P1, PT, |R8|, +INF , PT ;  /* 0x7ff000000800742a */ /* 0x000fdc0003f2d200 */
[----:B------:R-:W-:Y:S01]  /*c7d0*/  @!P1 DSETP.NEU.AND P0, PT, |R2|, +INF , PT ;  /* 0x7ff000000200942a */ /* 0x000fe20003f0d200 */
[----:B------:R-:W-:-:S05]  /*c7e0*/  @!P1 IMAD.MOV.U32 R4, RZ, RZ, RZ ;  /* 0x000000ffff049224 */ /* 0x000fca00078e00ff */
[----:B------:R-:W-:Y:S01]  /*c7f0*/  @!P1 FSEL R5, RZ, +QNAN , P0 ;  /* 0x7ff80000ff059808 */ /* 0x000fe20000000000 */
[----:B------:R-:W-:Y:S07]  /*c800*/  @!P1 BRA `(.L_x_5593) ;  /* 0x0000023000109947 */ /* 0x000fee0003800000 */
[----:B------:R-:W-:Y:S01]  /*c810*/  DSETP.NEU.AND P0, PT, |R2|, +INF , PT ;  /* 0x7ff000000200742a */ /* 0x000fe20003f0d200 */
[----:B------:R-:W-:Y:S01]  /*c820*/  IMAD.MOV.U32 R4, RZ, RZ, 0x0 ;  /* 0x00000000ff047424 */ /* 0x000fe200078e00ff */
[----:B------:R-:W-:-:S12]  /*c830*/  MOV R5, 0x3ff00000 ;  /* 0x3ff0000000057802 */ /* 0x000fd80000000f00 */
[----:B------:R-:W-:Y:S05]  /*c840*/  @!P0 BRA `(.L_x_5593) ;  /* 0x0000023000008947 */ /* 0x000fea0003800000 */
[----:B------:R-:W0:Y:S01]  /*c850*/  MUFU.RCP64H R5, R9 ;  /* 0x0000000900057308 */ /* 0x000e220000001800 */
[----:B------:R-:W-:Y:S01]  /*c860*/  IMAD.MOV.U32 R4, RZ, RZ, 0x1 ;  /* 0x00000001ff047424 */ /* 0x000fe200078e00ff */
        /* <DEDUP_REMOVED lines=17> */
[----:B------:R-:W-:Y:S02]  /*c980*/  MOV R5, R9 ;  /* 0x0000000900057202 */ /* 0x000fe40000000f00 */
[----:B------:R-:W-:-:S07]  /*c990*/  MOV R0, 0xc9b0 ;  /* 0x0000c9b000007802 */ /* 0x000fce0000000f00 */
[----:B------:R-:W-:Y:S05]  /*c9a0*/  CALL.REL.NOINC `($__internal_18_$__cuda_sm20_div_rn_f64_full) ;  /* 0x0000058c002c7944 */ /* 0x000fea0003c00000 */
[----:B------:R-:W-:Y:S02]  /*c9b0*/  IMAD.MOV.U32 R14, RZ, RZ, R4 ;  /* 0x000000ffff0e7224 */ /* 0x000fe400078e0004 */
[----:B------:R-:W-:-:S07]  /*c9c0*/  IMAD.MOV.U32 R15, RZ, RZ, R5 ;  /* 0x000000ffff0f7224 */ /* 0x000fce00078e0005 */
.L_x_5595:
[----:B------:R-:W-:Y:S05]  /*c9d0*/  BSYNC.RECONVERGENT B0 ;  /* 0x0000000000007941 */ /* 0x000fea0003800200 */
.L_x_5594:
[----:B------:R-:W-:Y:S01]  /*c9e0*/  UMOV UR4, 0x33333333 ;  /* 0x3333333300047882 */ /* 0x000fe20000000000 */
[----:B------:R-:W-:Y:S02]  /*c9f0*/  UMOV UR5, 0x3fd33333 ;  /* 0x3fd3333300057882 */ /* 0x000fe40000000000 */
        /* <DEDUP_REMOVED lines=13> */
[----:B------:R-:W-:Y:S01]  /*cad0*/  IMAD.MOV.U32 R13, RZ, RZ, 0x3f52f684 ;  /* 0x3f52f684ff0d7424 */ /* 0x000fe200078e00ff */
        /* <DEDUP_REMOVED lines=20> */
[----:B------:R-:W-:Y:S01]  /*cc20*/  MOV R42, 0x1fd5f699 ;  /* 0x1fd5f699002a7802 */ /* 0x000fe20000000f00 */
[----:B---3--:R-:W-:Y:S01]  /*cc30*/  IMAD.MOV.U32 R12, RZ, RZ, -0x1480f261 ;  /* 0xeb7f0d9fff0c7424 */ /* 0x008fe200078e00ff */
[----:B------:R2:W-:Y:S01]  /*cc40*/  STL.64 [R1+0x48], R6 ;  /* 0x0000480601007387 */ /* 0x0005e20000100a00 */
[----:B------:R-:W-:Y:S01]  /*cc50*/  IMAD.MOV.U32 R13, RZ, RZ, 0x3e3ccf5c ;  /* 0x3e3ccf5cff0d7424 */ /* 0x000fe200078e00ff */
[----:B------:R-:W-:Y:S01]  /*cc60*/  FSETP.GEU.AND P1, PT, |R3|, 6.5827683646048100446e-37, PT ;  /* 0x036000000300780b */ /* 0x000fe20003f2e200 */
[----:B------:R-:W-:Y:S01]  /*cc70*/  IMAD.MOV.U32 R38, RZ, RZ, -0x73ca209b ;  /* 0x8c35df65ff267424 */ /* 0x000fe200078e00ff */
[----:B0-----:R-:W-:Y:S01]  /*cc80*/  MOV R15, 0xbe32d219 ;  /* 0xbe32d219000f7802 */ /* 0x001fe20000000f00 */
[----:B------:R-:W-:Y:S01]  /*cc90*/  IMAD.MOV.U32 R14, RZ, RZ, 0x7c7a2faa ;  /* 0x7c7a2faaff0e7424 */ /* 0x000fe200078e00ff */
[----:B------:R0:W-:Y:S01]  /*cca0*/  STL.64 [R1+0x50], R10 ;  /* 0x0000500a01007387 */ /* 0x0001e20000100a00 */
[----:B------:R-:W-:Y:S01]  /*ccb0*/  IMAD.MOV.U32 R39, RZ, RZ, 0x3f551ff4 ;  /* 0x3f551ff4ff277424 */ /* 0x000fe200078e00ff */
[----:B-1----:R-:W-:Y:S01]  /*ccc0*/  MOV R5, 0xbdd0070a ;  /* 0xbdd0070a00057802 */ /* 0x002fe20000000f00 */
[----:B------:R-:W-:Y:S01]  /*ccd0*/  IMAD.MOV.U32 R4, RZ, RZ, -0x78cbfbd8 ;  /* 0x87340428ff047424 */ /* 0x000fe200078e00ff */
[----:B------:R1:W-:Y:S01]  /*cce0*/  STL.64 [R1+0x58], R12 ;  /* 0x0000580c01007387 */ /* 0x0003e20000100a00 */
[----:B------:R-:W-:Y:S01]  /*ccf0*/  IMAD.MOV.U32 R43, RZ, RZ, 0x3f6966e5 ;  /* 0x3f6966e5ff2b7424 */ /* 0x000fe200078e00ff */
[----:B--2---:R-:W-:Y:S01]  /*cd00*/  MOV R6, 0x1fd754a ;  /* 0x01fd754a00067802 */ /* 0x004fe20000000f00 */
[----:B------:R-:W-:Y:S01]  /*cd10*/  IMAD.MOV.U32 R7, RZ, RZ, -0x4269e359 ;  /* 0xbd961ca7ff077424 */ /* 0x000fe200078e00ff */
[----:B------:R2:W-:Y:S01]  /*cd20*/  STL.64 [R1+0x68], R14 ;  /* 0x0000680e01007387 */ /* 0x0005e20000100a00 */
[----:B------:R-:W-:Y:S01]  /*cd30*/  BSSY.RECONVERGENT B0, `(.L_x_5597) ;  /* 0x000073b000007945 */ /* 0x000fe20003800200 */
[----:B0-----:R-:W-:Y:S01]  /*cd40*/  IMAD.MOV.U32 R10, RZ, RZ, 0x8f5eec2 ;  /* 0x08f5eec2ff0a7424 */ /* 0x001fe200078e00ff */
[----:B------:R-:W-:Y:S01]  /*cd50*/  MOV R11, 0x3d3ef980 ;  /* 0x3d3ef980000b7802 */ /* 0x000fe20000000f00 */
[----:B------:R0:W-:Y:S01]  /*cd60*/  STL.64 [R1+0x80], R4 ;  /* 0x0000800401007387 */ /* 0x0001e20000100a00 */
[----:B-1----:R-:W-:-:S02]  /*cd70*/  IMAD.MOV.U32 R12, RZ, RZ, 0x59769d7d ;  /* 0x59769d7dff0c7424 */ /* 0x002fc400078e00ff */
[----:B------:R-:W-:Y:S01]  /*cd80*/  IMAD.MOV.U32 R13, RZ, RZ, 0x3d57ba07 ;  /* 0x3d57ba07ff0d7424 */ /* 0x000fe200078e00ff */
[----:B------:R1:W-:Y:S01]  /*cd90*/  STL.64 [R1+0x90], R6 ;  /* 0x0000900601007387 */ /* 0x0003e20000100a00 */
[----:B--2---:R-:W-:Y:S01]  /*cda0*/  MOV R14, 0xebb193c0 ;  /* 0xebb193c0000e7802 */ /* 0x004fe20000000f00 */
[----:B------:R-:W-:Y:S02]  /*cdb0*/  IMAD.MOV.U32 R15, RZ, RZ, -0x42bc6765 ;  /* 0xbd43989bff0f7424 */ /* 0x000fe400078e00ff */
        /* <DEDUP_REMOVED lines=10> */
[----:B0-----:R-:W-:-:S03]  /*ce60*/  IMAD.MOV.U32 R12, RZ, RZ, 0x40e53dbc ;  /* 0x40e53dbcff0c7424 */ /* 0x001fc600078e00ff */
        /* <DEDUP_REMOVED lines=12> */
[----:B------:R-:W-:Y:S02]  /*cf30*/  IMAD.MOV.U32 R11, RZ, RZ, -0x41911dc3 ;  /* 0xbe6ee23dff0b7424 */ /* 0x000fe400078e00ff */
[----:B------:R1:W-:Y:S01]  /*cf40*/  STL.64 [R1+0x108], R4 ;  /* 0x0001080401007387 */ /* 0x0003e20000100a00 */
[----:B--2---:R-:W-:-:S03]  /*cf50*/  IMAD.MOV.U32 R12, RZ, RZ, -0x35c5c885 ;  /* 0xca3a377bff0c7424 */ /* 0x004fc600078e00ff */
[----:B------:R2:W-:Y:S01]  /*cf60*/  STL.64 [R1+0x28], R20 ;  /* 0x0000281401007387 */ /* 0x0005e20000100a00 */
[----:B------:R-:W-:Y:S01]  /*cf70*/  IMAD.MOV.U32 R13, RZ, RZ, -0x424cb605 ;  /* 0xbdb349fbff0d7424 */ /* 0x000fe200078e00ff */
[----:B0-----:R-:W-:Y:S01]  /*cf80*/  MOV R14, 0xcff73d58 ;  /* 0xcff73d58000e7802 */ /* 0x001fe20000000f00 */
[----:B------:R-:W-:Y:S01]  /*cf90*/  IMAD.MOV.U32 R15, RZ, RZ, -0x41eea9b2 ;  /* 0xbe11564eff0f7424 */ /* 0x000fe200078e00ff */
[----:B------:R0:W-:Y:S01]  /*cfa0*/  STL.64 [R1+0x110], R6 ;  /* 0x0001100601007387 */ /* 0x0001e20000100a00 */
[----:B-1----:R-:W-:-:S03]  /*cfb0*/  IMAD.MOV.U32 R4, RZ, RZ, 0x56f8ce45 ;  /* 0x56f8ce45ff047424 */ /* 0x002fc600078e00ff */
[----:B------:R1:W-:Y:S01]  /*cfc0*/  STL.64 [R1+0x120], R10 ;  /* 0x0001200a01007387 */ /* 0x0003e20000100a00 */
[----:B------:R-:W-:Y:S02]  /*cfd0*/  IMAD.MOV.U32 R5, RZ, RZ, -0x422875b0 ;  /* 0xbdd78a50ff057424 */ /* 0x000fe400078e00ff */
[----:B--2---:R-:W-:Y:S01]  /*cfe0*/  IMAD.MOV.U32 R20, RZ, RZ, -0x2db2a376 ;  /* 0xd24d5c8aff147424 */ /* 0x004fe200078e00ff */
[----:B------:R2:W-:Y:S01]  /*cff0*/  STL.64 [R1+0x130], R12 ;  /* 0x0001300c01007387 */ /* 0x0005e20000100a00 */
[----:B------:R-:W-:Y:S02]  /*d000*/  IMAD.MOV.U32 R21, RZ, RZ, 0x3e0f6e66 ;  /* 0x3e0f6e66ff157424 */ /* 0x000fe400078e00ff */
[----:B0-----:R-:W-:Y:S01]  /*d010*/  IMAD.MOV.U32 R6, RZ, RZ, -0x3aabf15e ;  /* 0xc5540ea2ff067424 */ /* 0x001fe200078e00ff */
[----:B------:R-:W-:Y:S01]  /*d020*/  MOV R7, 0x3d9f8041 ;  /* 0x3d9f804100077802 */ /* 0x000fe20000000f00 */
[----:B------:R0:W-:Y:S01]  /*d030*/  STL.64 [R1+0x30], R32 ;  /* 0x0000302001007387 */ /* 0x0001e20000100a00 */
[----:B-1----:R-:W-:-:S02]  /*d040*/  IMAD.MOV.U32 R10, RZ, RZ, -0x54b9f75 ;  /* 0xfab4608bff0a7424 */ /* 0x002fc400078e00ff */
[----:B------:R-:W-:Y:S01]  /*d050*/  IMAD.MOV.U32 R11, RZ, RZ, -0x4276330e ;  /* 0xbd89ccf2ff0b7424 */ /* 0x000fe200078e00ff */
[----:B------:R1:W-:Y:S01]  /*d060*/  STL.64 [R1+0x38], R34 ;  /* 0x0000382201007387 */ /* 0x0003e20000100a00 */
[----:B--2---:R-:W-:Y:S01]  /*d070*/  IMAD.MOV.U32 R12, RZ, RZ, 0x5dcd1851 ;  /* 0x5dcd1851ff0c7424 */ /* 0x004fe200078e00ff */
[----:B------:R-:W-:Y:S02]  /*d080*/  MOV R13, 0xbcaf3b7a ;  /* 0xbcaf3b7a000d7802 */ /* 0x000fe40000000f00 */
[----:B------:R2:W-:Y:S01]  /*d090*/  STL.64 [R1+0x138], R14 ;  /* 0x0001380e01007387 */ /* 0x0005e20000100a00 */
[----:B0-----:R-:W-:-:S03]  /*d0a0*/  MOV R32, 0x6edf2b0c ;  /* 0x6edf2b0c00207802 */ /* 0x001fc60000000f00 */
[----:B------:R0:W-:Y:S01]  /*d0b0*/  STL.64 [R1+0x148], R4 ;  /* 0x0001480401007387 */ /* 0x0001e20000100a00 */
[----:B------:R-:W-:Y:S02]  /*d0c0*/  IMAD.MOV.U32 R33, RZ, RZ, -0x4243f265 ;  /* 0xbdbc0d9bff217424 */ /* 0x000fe400078e00ff */
[----:B-1----:R-:W-:Y:S01]  /*d0d0*/  IMAD.MOV.U32 R34, RZ, RZ, 0x5c463659 ;  /* 0x5c463659ff227424 */ /* 0x002fe200078e00ff */
[----:B------:R1:W-:Y:S01]  /*d0e0*/  STL.64 [R1+0x70], R20 ;  /* 0x0000701401007387 */ /* 0x0003e20000100a00 */
[----:B------:R-:W-:Y:S01]  /*d0f0*/  IMAD.MOV.U32 R35, RZ, RZ, 0x3dbac947 ;  /* 0x3dbac947ff237424 */ /* 0x000fe200078e00ff */
[----:B--2---:R-:W-:Y:S01]  /*d100*/  MOV R14, 0xef5c1827 ;  /* 0xef5c1827000e7802 */ /* 0x004fe20000000f00 */
[----:B------:R-:W-:Y:S01]  /*d110*/  IMAD.MOV.U32 R15, RZ, RZ, 0x3d16d8a9 ;  /* 0x3d16d8a9ff0f7424 */ /* 0x000fe200078e00ff */
[----:B------:R2:W-:Y:S01]  /*d120*/  STL.64 [R1+0x158], R6 ;  /* 0x0001580601007387 */ /* 0x0005e20000100a00 */
[----:B0-----:R-:W-:Y:S01]  /*d130*/  IMAD.MOV.U32 R4, RZ, RZ, 0x783db2a2 ;  /* 0x783db2a2ff047424 */ /* 0x001fe200078e00ff */
        /* <DEDUP_REMOVED lines=11> */
[----:B-1----:R-:W-:Y:S01]  /*d1f0*/  MOV R12, 0xfaa1a933 ;  /* 0xfaa1a933000c7802 */ /* 0x002fe20000000f00 */
[----:B------:R-:W-:-:S02]  /*d200*/  IMAD.MOV.U32 R13, RZ, RZ, -0x40e3dac2 ;  /* 0xbf1c253eff0d7424 */ /* 0x000fc400078e00ff */
        /* <DEDUP_REMOVED lines=9> */
[----:B------:R-:W-:Y:S02]  /*d2a0*/  IMAD.MOV.U32 R35, RZ, RZ, 0x3f65ac05 ;  /* 0x3f65ac05ff237424 */ /* 0x000fe400078e00ff */
[----:B--2---:R-:W-:Y:S01]  /*d2b0*/  IMAD.MOV.U32 R14, RZ, RZ, 0x5890f2c3 ;  /* 0x5890f2c3ff0e7424 */ /* 0x004fe200078e00ff */
[----:B------:R1:W-:Y:S01]  /*d2c0*/  STL.64 [R1+0x198], R6 ;  /* 0x0001980601007387 */ /* 0x0003e20000100a00 */
[----:B------:R-:W-:-:S02]  /*d2d0*/  IMAD.MOV.U32 R15, RZ, RZ, -0x41153d30 ;  /* 0xbeeac2d0ff0f7424 */ /* 0x000fc400078e00ff */
[----:B---3--:R-:W-:Y:S01]  /*d2e0*/  IMAD.MOV.U32 R4, RZ, RZ, 0x29663936 ;  /* 0x29663936ff047424 */ /* 0x008fe200078e00ff */
[----:B------:R-:W-:Y:S01]  /*d2f0*/  MOV R5, 0x3eb70589 ;  /* 0x3eb7058900057802 */ /* 0x000fe20000000f00 */
        /* <DEDUP_REMOVED lines=23> */
[----:B------:R-:W-:Y:S01]  /*d470*/  MOV R15, 0xbe177c58 ;  /* 0xbe177c58000f7802 */ /* 0x000fe20000000f00 */
        /* <DEDUP_REMOVED lines=13> */
[----:B--2---:R-:W-:Y:S02]  /*d550*/  IMAD.MOV.U32 R12, RZ, RZ, 0x56b95f3b ;  /* 0x56b95f3bff0c7424 */ /* 0x004fe400078e00ff */
[----:B------:R-:W-:Y:S01]  /*d560*/  IMAD.MOV.U32 R13, RZ, RZ, 0x3d60675f ;  /* 0x3d60675fff0d7424 */ /* 0x000fe200078e00ff */
[----:B------:R2:W-:Y:S01]  /*d570*/  STL.64 [R1+0x128], R34 ;  /* 0x0001282201007387 */ /* 0x0005e20000100a00 */
[----:B0-----:R-:W-:Y:S01]  /*d580*/  MOV R36, 0xa466db9e ;  /* 0xa466db9e00247802 */ /* 0x001fe20000000f00 */
[----:B------:R-:W-:-:S02]  /*d590*/  IMAD.MOV.U32 R37, RZ, RZ, 0x3d3113e3 ;  /* 0x3d3113e3ff257424 */ /* 0x000fc400078e00ff */
[----:B------:R0:W-:Y:S01]  /*d5a0*/  STL.64 [R1+0x200], R14 ;  /* 0x0002000e01007387 */ /* 0x0001e20000100a00 */
[----:B-1----:R-:W-:-:S03]  /*d5b0*/  MOV R32, 0xa10cd82 ;  /* 0x0a10cd8200207802 */ /* 0x002fc60000000f00 */
[----:B------:R1:W-:Y:S01]  /*d5c0*/  STL.64 [R1+0x210], R4 ;  /* 0x0002100401007387 */ /* 0x0003e20000100a00 */
[----:B------:R-:W-:-:S03]  /*d5d0*/  IMAD.MOV.U32 R33, RZ, RZ, 0x3d651958 ;  /* 0x3d651958ff217424 */ /* 0x000fc600078e00ff */
[----:B------:R3:W-:Y:S01]  /*d5e0*/  STL.64 [R1+0x140], R20 ;  /* 0x0001401401007387 */ /* 0x0007e20000100a00 */
[----:B--2---:R-:W-:Y:S02]  /*d5f0*/  IMAD.MOV.U32 R34, RZ, RZ, 0x448455ea ;  /* 0x448455eaff227424 */ /* 0x004fe400078e00ff */
[----:B------:R-:W-:Y:S01]  /*d600*/  IMAD.MOV.U32 R35, RZ, RZ, -0x42d3f975 ;  /* 0xbd2c068bff237424 */ /* 0x000fe200078e00ff */
[----:B0-----:R-:W-:Y:S01]  /*d610*/  MOV R15, 0x3c75d3b4 ;  /* 0x3c75d3b4000f7802 */ /* 0x001fe20000000f00 */
[----:B------:R-:W-:Y:S01]  /*d620*/  IMAD.MOV.U32 R14, RZ, RZ, 0x2a398b8f ;  /* 0x2a398b8fff0e7424 */ /* 0x000fe200078e00ff */
[----:B------:R0:W-:Y:S01]  /*d630*/  STL.64 [R1+0x220], R6 ;  /* 0x0002200601007387 */ /* 0x0001e20000100a00 */
[----:B-1----:R-:W-:Y:S02]  /*d640*/  IMAD.MOV.U32 R4, RZ, RZ, 0x637bc2b8 ;  /* 0x637bc2b8ff047424 */ /* 0x002fe400078e00ff */
[----:B------:R-:W-:Y:S01]  /*d650*/  IMAD.MOV.U32 R5, RZ, RZ, 0x3d03f2fe ;  /* 0x3d03f2feff057424 */ /* 0x000fe200078e00ff */
        /* <DEDUP_REMOVED lines=21> */
[----:B------:R-:W-:Y:S01]  /*d7b0*/  IMAD.MOV.U32 R35, RZ, RZ, 0x3e626154 ;  /* 0x3e626154ff237424 */ /* 0x000fe200078e00ff */
[----:B0-----:R-:W-:Y:S01]  /*d7c0*/  MOV R14, 0x62204ef4 ;  /* 0x62204ef4000e7802 */ /* 0x001fe20000000f00 */
[----:B------:R-:W-:Y:S01]  /*d7d0*/  IMAD.MOV.U32 R15, RZ, RZ, 0x3ee73df4 ;  /* 0x3ee73df4ff0f7424 */ /* 0x000fe200078e00ff */
[----:B------:R0:W-:Y:S01]  /*d7e0*/  STL.64 [R1+0x260], R6 ;  /* 0x0002600601007387 */ /* 0x0001e20000100a00 */
[----:B---3--:R-:W-:-:S02]  /*d7f0*/  IMAD.MOV.U32 R4, RZ, RZ, 0x1539310e ;  /* 0x1539310eff047424 */ /* 0x008fc400078e00ff */
[----:B------:R-:W-:Y:S01]  /*d800*/  IMAD.MOV.U32 R5, RZ, RZ, 0x3eb7e020 ;  /* 0x3eb7e020ff057424 */ /* 0x000fe200078e00ff */
[----:B------:R2:W-:Y:S01]  /*d810*/  STL.64 [R1+0x270], R10 ;  /* 0x0002700a01007387 */ /* 0x0005e20000100a00 */
[----:B-1----:R-:W-:Y:S01]  /*d820*/  MOV R20, 0x1c15d3d7 ;  /* 0x1c15d3d700147802 */ /* 0x002fe20000000f00 */
[----:B------:R-:W-:Y:S02]  /*d830*/  IMAD.MOV.U32 R21, RZ, RZ, 0x3e832ac8 ;  /* 0x3e832ac8ff157424 */ /* 0x000fe400078e00ff */
[----:B------:R1:W-:Y:S01]  /*d840*/  STL.64 [R1+0x278], R12 ;  /* 0x0002780c01007387 */ /* 0x0003e20000100a00 */
[----:B0-----:R-:W-:Y:S01]  /*d850*/  MOV R6, 0x69c140a7 ;  /* 0x69c140a700067802 */ /* 0x001fe20000000f00 */
[----:B------:R-:W-:Y:S02]  /*d860*/  IMAD.MOV.U32 R7, RZ, RZ, -0x42415dce ;  /* 0xbdbea232ff077424 */ /* 0x000fe400078e00ff */
[----:B------:R0:W-:Y:S01]  /*d870*/  STL.64 [R1+0x1a0], R36 ;  /* 0x0001a02401007387 */ /* 0x0001e20000100a00 */
[----:B--2---:R-:W-:-:S03]  /*d880*/  IMAD.MOV.U32 R10, RZ, RZ, -0x10b3b239 ;  /* 0xef4c4dc7ff0a7424 */ /* 0x004fc600078e00ff */
[----:B------:R2:W-:Y:S01]  /*d890*/  STL.64 [R1+0x1b8], R32 ;  /* 0x0001b82001007387 */ /* 0x0005e20000100a00 */
[----:B------:R-:W-:Y:S02]  /*d8a0*/  IMAD.MOV.U32 R11, RZ, RZ, 0x3e75bde8 ;  /* 0x3e75bde8ff0b7424 */ /* 0x000fe400078e00ff */
[----:B-1----:R-:W-:Y:S01]  /*d8b0*/  IMAD.MOV.U32 R12, RZ, RZ, 0xdd501eb ;  /* 0x0dd501ebff0c7424 */ /* 0x002fe200078e00ff */
[----:B------:R-:W-:Y:S01]  /*d8c0*/  MOV R13, 0x3d850c3f ;  /* 0x3d850c3f000d7802 */ /* 0x000fe20000000f00 */
[----:B------:R1:W-:Y:S01]  /*d8d0*/  STL.64 [R1+0x1c8], R34 ;  /* 0x0001c82201007387 */ /* 0x0003e20000100a00 */
[----:B0-----:R-:W-:-:S03]  /*d8e0*/  IMAD.MOV.U32 R36, RZ, RZ, 0x43a46f5d ;  /* 0x43a46f5dff247424 */ /* 0x001fc600078e00ff */
[----:B------:R0:W-:Y:S01]  /*d8f0*/  STL.64 [R1+0x288], R14 ;  /* 0x0002880e01007387 */ /* 0x0001e20000100a00 */
[----:B------:R-:W-:Y:S02]  /*d900*/  IMAD.MOV.U32 R37, RZ, RZ, -0x41b1bc8d ;  /* 0xbe4e4373ff257424 */ /* 0x000fe400078e00ff */
[----:B--2---:R-:W-:Y:S01]  /*d910*/  IMAD.MOV.U32 R32, RZ, RZ, 0x74f638bb ;  /* 0x74f638bbff207424 */ /* 0x004fe200078e00ff */
[----:B------:R2:W-:Y:S01]  /*d920*/  STL.64 [R1+0x298], R4 ;  /* 0x0002980401007387 */ /* 0x0005e20000100a00 */
[----:B------:R-:W-:-:S03]  /*d930*/  IMAD.MOV.U32 R33, RZ, RZ, 0x3d709627 ;  /* 0x3d709627ff217424 */ /* 0x000fc600078e00ff */
[----:B------:R3:W-:Y:S01]  /*d940*/  STL.64 [R1+0x1e0], R20 ;  /* 0x0001e01401007387 */ /* 0x0007e20000100a00 */
[----:B-1----:R-:W-:Y:S01]  /*d950*/  IMAD.MOV.U32 R34, RZ, RZ, -0x2439ec8f ;  /* 0xdbc61371ff227424 */ /* 0x002fe200078e00ff */
[----:B------:R-:W-:Y:S01]  /*d960*/  MOV R35, 0xbdce9778 ;  /* 0xbdce977800237802 */ /* 0x000fe20000000f00 */
[----:B0-----:R-:W-:Y:S01]  /*d970*/  IMAD.MOV.U32 R14, RZ, RZ, 0x39794ba9 ;  /* 0x39794ba9ff0e7424 */ /* 0x001fe200078e00ff */
[----:B------:R0:W-:Y:S01]  /*d980*/  STL.64 [R1+0x2a0], R6 ;  /* 0x0002a00601007387 */ /* 0x0001e20000100a00 */
[----:B------:R-:W-:Y:S02]  /*d990*/  IMAD.MOV.U32 R15, RZ, RZ, 0x3e21b66a ;  /* 0x3e21b66aff0f7424 */ /* 0x000fe400078e00ff */
[----:B--2---:R-:W-:Y:S01]  /*d9a0*/  IMAD.MOV.U32 R4, RZ, RZ, 0x465daec1 ;  /* 0x465daec1ff047424 */ /* 0x004fe200078e00ff */
[----:B------:R-:W-:Y:S01]  /*d9b0*/  MOV R5, 0x3ded9b15 ;  /* 0x3ded9b1500057802 */ /* 0x000fe20000000f00 */
[----:B------:R1:W-:Y:S01]  /*d9c0*/  STL.64 [R1+0x2b0], R10 ;  /* 0x0002b00a01007387 */ /* 0x0003e20000100a00 */
[----:B---3--:R-:W-:Y:S01]  /*d9d0*/  IMAD.MOV.U32 R20, RZ, RZ, -0x9a39112 ;  /* 0xf65c6eeeff147424 */ /* 0x008fe200078e00ff */
[----:B------:R-:W-:-:S02]  /*d9e0*/  MOV R21, 0xbd733f39 ;  /* 0xbd733f3900157802 */ /* 0x000fc40000000f00 */
[----:B------:R2:W-:Y:S01]  /*d9f0*/  STL.64 [R1+0x2c0], R12 ;  /* 0x0002c00c01007387 */ /* 0x0005e20000100a00 */
[----:B0-----:R-:W-:Y:S01]  /*da00*/  MOV R6, 0xd94d533b ;  /* 0xd94d533b00067802 */ /* 0x001fe20000000f00 */
[----:B------:R-:W-:Y:S02]  /*da10*/  IMAD.MOV.U32 R7, RZ, RZ, -0x4247ed2d ;  /* 0xbdb812d3ff077424 */ /* 0x000fe400078e00ff */
[----:B------:R0:W-:Y:S01]  /*da20*/  STL.64 [R1+0x1f0], R36 ;  /* 0x0001f02401007387 */ /* 0x0001e20000100a00 */
[----:B-1----:R-:W-:Y:S01]  /*da30*/  IMAD.MOV.U32 R10, RZ, RZ, -0x583e5998 ;  /* 0xa7c1a668ff0a7424 */ /* 0x002fe200078e00ff */
[----:B------:R-:W-:Y:S02]  /*da40*/  MOV R11, 0x3da587d7 ;  /* 0x3da587d7000b7802 */ /* 0x000fe40000000f00 */
        /* <DEDUP_REMOVED lines=14> */
[----:B0-----:R-:W-:Y:S02]  /*db30*/  IMAD.MOV.U32 R14, RZ, RZ, -0x2c94b624 ;  /* 0xd36b49dcff0e7424 */ /* 0x001fe400078e00ff */
[----:B------:R-:W-:Y:S01]  /*db40*/  IMAD.MOV.U32 R15, RZ, RZ, -0x42c5b272 ;  /* 0xbd3a4d8eff0f7424 */ /* 0x000fe200078e00ff */
[----:B---3--:R-:W-:Y:S01]  /*db50*/  MOV R4, 0x8dcfddd0 ;  /* 0x8dcfddd000047802 */ /* 0x008fe20000000f00 */
[----:B------:R-:W-:Y:S01]  /*db60*/  IMAD.MOV.U32 R5, RZ, RZ, 0x3d17075e ;  /* 0x3d17075eff057424 */ /* 0x000fe200078e00ff */
[----:B------:R0:W-:Y:S01]  /*db70*/  STL.64 [R1+0x2f0], R10 ;  /* 0x0002f00a01007387 */ /* 0x0001e20000100a00 */
[----:B-1----:R-:W-:-:S02]  /*db80*/  IMAD.MOV.U32 R20, RZ, RZ, 0x1871f27a ;  /* 0x1871f27aff147424 */ /* 0x002fc400078e00ff */
[----:B------:R-:W-:Y:S01]  /*db90*/  IMAD.MOV.U32 R21, RZ, RZ, -0x416fead6 ;  /* 0xbe90152aff157424 */ /* 0x000fe200078e00ff */
[----:B------:R1:W-:Y:S01]  /*dba0*/  STL.64 [R1+0x300], R12 ;  /* 0x0003000c01007387 */ /* 0x0003e20000100a00 */
[----:B--2---:R-:W-:Y:S02]  /*dbb0*/  IMAD.MOV.U32 R6, RZ, RZ, 0x6874f2c4 ;  /* 0x6874f2c4ff067424 */ /* 0x004fe400078e00ff */
[----:B------:R-:W-:Y:S01]  /*dbc0*/  IMAD.MOV.U32 R7, RZ, RZ, 0x3f49b0ff ;  /* 0x3f49b0ffff077424 */ /* 0x000fe200078e00ff */
[----:B------:R2:W-:Y:S01]  /*dbd0*/  STL.64 [R1+0x240], R36 ;  /* 0x0002402401007387 */ /* 0x0005e20000100a00 */
[----:B0-----:R-:W-:Y:S01]  /*dbe0*/  IMAD.MOV.U32 R10, RZ, RZ, -0x1e210630 ;  /* 0xe1def9d0ff0a7424 */ /* 0x001fe200078e00ff */
[----:B------:R-:W-:Y:S02]  /*dbf0*/  MOV R11, 0xbeb88f2a ;  /* 0xbeb88f2a000b7802 */ /* 0x000fe40000000f00 */
[----:B------:R0:W-:Y:S01]  /*dc00*/  STL.64 [R1+0x258], R32 ;  /* 0x0002582001007387 */ /* 0x0001e20000100a00 */
[----:B-1----:R-:W-:-:S03]  /*dc10*/  IMAD.MOV.U32 R12, RZ, RZ, -0x4b731fa8 ;  /* 0xb48ce058ff0c7424 */ /* 0x002fc600078e00ff */
[----:B------:R1:W-:Y:S01]  /*dc20*/  STL.64 [R1+0x268], R34 ;  /* 0x0002682201007387 */ /* 0x0003e20000100a00 */
[----:B------:R-:W-:Y:S02]  /*dc30*/  IMAD.MOV.U32 R13, RZ, RZ, 0x3f116908 ;  /* 0x3f116908ff0d7424 */ /* 0x000fe400078e00ff */
[----:B--2---:R-:W-:Y:S01]  /*dc40*/  IMAD.MOV.U32 R36, RZ, RZ, 0x27b3f020 ;  /* 0x27b3f020ff247424 */ /* 0x004fe200078e00ff */
[----:B------:R2:W-:Y:S01]  /*dc50*/  STL.64 [R1+0x310], R14 ;  /* 0x0003100e01007387 */ /* 0x0005e20000100a00 */
[----:B------:R-:W-:-:S03]  /*dc60*/  MOV R37, 0xbed7cd6f ;  /* 0xbed7cd6f00257802 */ /* 0x000fc60000000f00 */
[----:B------:R3:W-:Y:S01]  /*dc70*/  STL.64 [R1+0x318], R4 ;  /* 0x0003180401007387 */ /* 0x0007e20000100a00 */
[----:B0-----:R-:W-:Y:S01]  /*dc80*/  IMAD.MOV.U32 R32, RZ, RZ, -0x410111 ;  /* 0xffbefeefff207424 */ /* 0x001fe200078e00ff */
[----:B------:R-:W-:Y:S02]  /*dc90*/  MOV R33, 0xbe86c2dc ;  /* 0xbe86c2dc00217802 */ /* 0x000fe40000000f00 */
[----:B------:R0:W-:Y:S01]  /*dca0*/  STL.64 [R1+0x280], R20 ;  /* 0x0002801401007387 */ /* 0x0001e20000100a00 */
[----:B-1----:R-:W-:Y:S01]  /*dcb0*/  MOV R34, 0xed169327 ;  /* 0xed16932700227802 */ /* 0x002fe20000000f00 */
[----:B------:R-:W-:Y:S02]  /*dcc0*/  IMAD.MOV.U32 R35, RZ, RZ, -0x41ab7ac4 ;  /* 0xbe54853cff237424 */ /* 0x000fe400078e00ff */
[----:B--2---:R-:W-:Y:S01]  /*dcd0*/  IMAD.MOV.U32 R14, RZ, RZ, 0x2846e81 ;  /* 0x02846e81ff0e7424 */ /* 0x004fe200078e00ff */
[----:B------:R-:W-:Y:S01]  /*dce0*/  MOV R15, 0x3ee7db4c ;  /* 0x3ee7db4c000f7802 */ /* 0x000fe20000000f00 */
[----:B------:R1:W-:Y:S01]  /*dcf0*/  STL.64 [R1+0x328], R6 ;  /* 0x0003280601007387 */ /* 0x0003e20000100a00 */
[----:B---3--:R-:W-:Y:S01]  /*dd00*/  MOV R4, 0x74985d3f ;  /* 0x74985d3f00047802 */ /* 0x008fe20000000f00 */
[----:B------:R-:W-:-:S02]  /*dd10*/  IMAD.MOV.U32 R5, RZ, RZ, -0x41438e40 ;  /* 0xbebc71c0ff057424 */ /* 0x000fc400078e00ff */
        /* <DEDUP_REMOVED lines=10> */
[----:B0-----:R-:W-:Y:S02]  /*ddc0*/  IMAD.MOV.U32 R12, RZ, RZ, 0x49f4e3be ;  /* 0x49f4e3beff0c7424 */ /* 0x001fe400078e00ff */
[----:B------:R-:W-:Y:S01]  /*ddd0*/  IMAD.MOV.U32 R13, RZ, RZ, -0x41b1871c ;  /* 0xbe4e78e4ff0d7424 */ /* 0x000fe200078e00ff */
[----:B------:R0:W-:Y:S01]  /*dde0*/  STL.64 [R1+0x2b8], R34 ;  /* 0x0002b82201007387 */ /* 0x0001e20000100a00 */
[----:B-1----:R-:W-:-:S03]  /*ddf0*/  IMAD.MOV.U32 R36, RZ, RZ, 0x7e1c9d1f ;  /* 0x7e1c9d1fff247424 */ /* 0x002fc600078e00ff */
[----:B------:R1:W-:Y:S01]  /*de00*/  STL.64 [R1+0x350], R14 ;  /* 0x0003500e01007387 */ /* 0x0003e20000100a00 */
[----:B------:R-:W-:Y:S02]  /*de10*/  IMAD.MOV.U32 R37, RZ, RZ, -0x42f0b9fb ;  /* 0xbd0f4605ff257424 */ /* 0x000fe400078e00ff */
[----:B--2---:R-:W-:Y:S01]  /*de20*/  IMAD.MOV.U32 R32, RZ, RZ, -0x20d1474a ;  /* 0xdf2eb8b6ff207424 */ /* 0x004fe200078e00ff */
[----:B------:R2:W-:Y:S01]  /*de30*/  STL.64 [R1+0x360], R4 ;  /* 0x0003600401007387 */ /* 0x0005e20000100a00 */
[----:B------:R-:W-:-:S03]  /*de40*/  IMAD.MOV.U32 R33, RZ, RZ, -0x427cd717 ;  /* 0xbd8328e9ff217424 */ /* 0x000fc600078e00ff */
[----:B------:R3:W-:Y:S01]  /*de50*/  STL.64 [R1+0x2d0], R20 ;  /* 0x0002d01401007387 */ /* 0x0007e20000100a00 */
[----:B0-----:R-:W-:Y:S01]  /*de60*/  IMAD.MOV.U32 R34, RZ, RZ, 0x46a086e5 ;  /* 0x46a086e5ff227424 */ /* 0x001fe200078e00ff */
[----:B------:R-:W-:Y:S02]  /*de70*/  MOV R35, 0x3d4def3f ;  /* 0x3d4def3f00237802 */ /* 0x000fe40000000f00 */
[----:B-1----:R-:W-:Y:S01]  /*de80*/  MOV R14, 0x1a8b7696 ;  /* 0x1a8b7696000e7802 */ /* 0x002fe20000000f00 */
[----:B------:R-:W-:Y:S01]  /*de90*/  IMAD.MOV.U32 R15, RZ, RZ, 0x3e2d9a9f ;  /* 0x3e2d9a9fff0f7424 */ /* 0x000fe200078e00ff */
[----:B------:R0:W-:Y:S01]  /*dea0*/  STL.64 [R1+0x368], R6 ;  /* 0x0003680601007387 */ /* 0x0001e20000100a00 */
[----:B--2---:R-:W-:Y:S02]  /*deb0*/  IMAD.MOV.U32 R4, RZ, RZ, 0x12618752 ;  /* 0x12618752ff047424 */ /* 0x004fe400078e00ff */
        /* <DEDUP_REMOVED lines=14> */
[----:B0-----:R-:W-:-:S03]  /*dfa0*/  MOV R36, 0x85a4237a ;  /* 0x85a4237a00247802 */ /* 0x001fc60000000f00 */
[----:B------:R0:W-:Y:S01]  /*dfb0*/  STL.64 [R1+0x390], R14 ;  /* 0x0003900e01007387 */ /* 0x0001e20000100a00 */
[----:B------:R-:W-:Y:S01]  /*dfc0*/  IMAD.MOV.U32 R37, RZ, RZ, -0x40cc6666 ;  /* 0xbf33999aff257424 */ /* 0x000fe200078e00ff */
[----:B-1----:R-:W-:Y:S02]  /*dfd0*/  MOV R32, 0xd902bcad ;  /* 0xd902bcad00207802 */ /* 0x002fe40000000f00 */
[----:B------:R1:W-:Y:S01]  /*dfe0*/  STL.64 [R1+0x3a0], R4 ;  /* 0x0003a00401007387 */ /* 0x0003e20000100a00 */
[----:B------:R-:W-:-:S03]  /*dff0*/  IMAD.MOV.U32 R33, RZ, RZ, -0x40fb31c1 ;  /* 0xbf04ce3fff217424 */ /* 0x000fc600078e00ff */
[----:B------:R3:W-:Y:S01]  /*e000*/  STL.64 [R1+0x320], R20 ;  /* 0x0003201401007387 */ /* 0x0007e20000100a00 */
[----:B--2---:R-:W-:Y:S02]  /*e010*/  IMAD.MOV.U32 R34, RZ, RZ, 0x5b7cb45e ;  /* 0x5b7cb45eff227424 */ /* 0x004fe400078e00ff */
[----:B------:R-:W-:Y:S01]  /*e020*/  IMAD.MOV.U32 R35, RZ, RZ, 0x3df13b3c ;  /* 0x3df13b3cff237424 */ /* 0x000fe200078e00ff */
[----:B0-----:R-:W-:Y:S01]  /*e030*/  MOV R14, 0xb9fd2152 ;  /* 0xb9fd2152000e7802 */ /* 0x001fe20000000f00 */
[----:B------:R-:W-:Y:S01]  /*e040*/  IMAD.MOV.U32 R15, RZ, RZ, -0x43a2c4b7 ;  /* 0xbc5d3b49ff0f7424 */ /* 0x000fe200078e00ff */
[----:B------:R0:W-:Y:S01]  /*e050*/  STL.64 [R1+0x3b0], R6 ;  /* 0x0003b00601007387 */ /* 0x0001e20000100a00 */
[----:B-1----:R-:W-:Y:S01]  /*e060*/  IMAD.MOV.U32 R4, RZ, RZ, -0x2d72fff ;  /* 0xfd28d001ff047424 */ /* 0x002fe200078e00ff */
[----:B------:R-:W-:Y:S02]  /*e070*/  MOV R5, 0xbd2c6716 ;  /* 0xbd2c671600057802 */ /* 0x000fe40000000f00 */
[----:B------:R1:W-:Y:S01]  /*e080*/  STL.64 [R1+0x3b8], R10 ;  /* 0x0003b80a01007387 */ /* 0x0003e20000100a00 */
[----:B---3--:R-:W-:-:S02]  /*e090*/  IMAD.MOV.U32 R20, RZ, RZ, -0x30cceac4 ;  /* 0xcf33153cff147424 */ /* 0x008fc400078e00ff */
        /* <DEDUP_REMOVED lines=8> */
[----:B--2---:R-:W-:Y:S01]  /*e120*/  MOV R12, 0xcb24760b ;  /* 0xcb24760b000c7802 */ /* 0x004fe20000000f00 */
[----:B------:R-:W-:-:S02]  /*e130*/  IMAD.MOV.U32 R13, RZ, RZ, 0x3f11d1e9 ;  /* 0x3f11d1e9ff0d7424 */ /* 0x000fc400078e00ff */
[----:B------:R2:W-:Y:S01]  /*e140*/  STL.64 [R1+0x358], R34 ;  /* 0x0003582201007387 */ /* 0x0005e20000100a00 */
[----:B0-----:R-:W-:-:S03]  /*e150*/  IMAD.MOV.U32 R36, RZ, RZ, 0x304ac16b ;  /* 0x304ac16bff247424 */ /* 0x001fc600078e00ff */
[----:B------:R0:W-:Y:S01]  /*e160*/  STL.64 [R1+0x3d8], R14 ;  /* 0x0003d80e01007387 */ /* 0x0001e20000100a00 */
[----:B------:R-:W-:-:S03]  /*e170*/  MOV R37, 0x3e5efe94 ;  /* 0x3e5efe9400257802 */ /* 0x000fc60000000f00 */
[----:B------:R3:W-:Y:S01]  /*e180*/  STL.64 [R1+0x3e0], R4 ;  /* 0x0003e00401007387 */ /* 0x0007e20000100a00 */
[----:B-1----:R-:W-:Y:S01]  /*e190*/  IMAD.MOV.U32 R32, RZ, RZ, 0x70791e5e ;  /* 0x70791e5eff207424 */ /* 0x002fe200078e00ff */
[----:B------:R-:W-:Y:S02]  /*e1a0*/  MOV R33, 0xbd5033ba ;  /* 0xbd5033ba00217802 */ /* 0x000fe40000000f00 */
[----:B------:R1:W-:Y:S01]  /*e1b0*/  STL.64 [R1+0x370], R20 ;  /* 0x0003701401007387 */ /* 0x0003e20000100a00 */
[----:B--2---:R-:W-:Y:S01]  /*e1c0*/  MOV R34, 0xbca7ce93 ;  /* 0xbca7ce9300227802 */ /* 0x004fe20000000f00 */
[----:B------:R-:W-:Y:S02]  /*e1d0*/  IMAD.MOV.U32 R35, RZ, RZ, 0x3de9911d ;  /* 0x3de9911dff237424 */ /* 0x000fe400078e00ff */
[----:B0-----:R-:W-:Y:S01]  /*e1e0*/  IMAD.MOV.U32 R14, RZ, RZ, -0x3e4c33ca ;  /* 0xc1b3cc36ff0e7424 */ /* 0x001fe200078e00ff */
[----:B------:R0:W-:Y:S01]  /*e1f0*/  STL.64 [R1+0x3f0], R6 ;  /* 0x0003f00601007387 */ /* 0x0001e20000100a00 */
[----:B------:R-:W-:-:S02]  /*e200*/  IMAD.MOV.U32 R15, RZ, RZ, -0x41137dc1 ;  /* 0xbeec823fff0f7424 */ /* 0x000fc400078e00ff */
[----:B---3--:R-:W-:Y:S01]  /*e210*/  IMAD.MOV.U32 R4, RZ, RZ, 0x19652fd9 ;  /* 0x19652fd9ff047424 */ /* 0x008fe200078e00ff */
[----:B------:R-:W-:Y:S01]  /*e220*/  MOV R5, 0xbec338eb ;  /* 0xbec338eb00057802 */ /* 0x000fe20000000f00 */
[----:B------:R2:W-:Y:S01]  /*e230*/  STL.64 [R1+0x400], R10 ;  /* 0x0004000a01007387 */ /* 0x0005e20000100a00 */
[----:B-1----:R-:W-:Y:S01]  /*e240*/  MOV R20, 0x337812c4 ;  /* 0x337812c400147802 */ /* 0x002fe20000000f00 */
[----:B------:R-:W-:Y:S02]  /*e250*/  IMAD.MOV.U32 R21, RZ, RZ, 0x3d949465 ;  /* 0x3d949465ff157424 */ /* 0x000fe400078e00ff */
[----:B------:R1:W-:Y:S01]  /*e260*/  STL.64 [R1+0x408], R12 ;  /* 0x0004080c01007387 */ /* 0x0003e20000100a00 */
[----:B0-----:R-:W-:-:S03]  /*e270*/  IMAD.MOV.U32 R6, RZ, RZ, -0x21f44d15 ;  /* 0xde0bb2ebff067424 */ /* 0x001fc600078e00ff */
[----:B------:R0:W-:Y:S01]  /*e280*/  STL.64 [R1+0x380], R36 ;  /* 0x0003802401007387 */ /* 0x0001e20000100a00 */
[----:B------:R-:W-:Y:S02]  /*e290*/  IMAD.MOV.U32 R7, RZ, RZ, -0x4209a631 ;  /* 0xbdf659cfff077424 */ /* 0x000fe400078e00ff */
[----:B--2---:R-:W-:Y:S01]  /*e2a0*/  IMAD.MOV.U32 R10, RZ, RZ, -0x4132f3f1 ;  /* 0xbecd0c0fff0a7424 */ /* 0x004fe200078e00ff */
[----:B------:R-:W-:Y:S01]  /*e2b0*/  MOV R11, 0xbe88c267 ;  /* 0xbe88c267000b7802 */ /* 0x000fe20000000f00 */
[----:B------:R2:W-:Y:S01]  /*e2c0*/  STL.64 [R1+0x398], R32 ;  /* 0x0003982001007387 */ /* 0x0005e20000100a00 */
[----:B-1----:R-:W-:Y:S01]  /*e2d0*/  MOV R12, 0x5ac40e35 ;  /* 0x5ac40e35000c7802 */ /* 0x002fe20000000f00 */
[----:B------:R-:W-:Y:S02]  /*e2e0*/  IMAD.MOV.U32 R13, RZ, RZ, -0x42ebbee4 ;  /* 0xbd14411cff0d7424 */ /* 0x000fe400078e00ff */
[----:B------:R1:W-:Y:S01]  /*e2f0*/  STL.64 [R1+0x3a8], R34 ;  /* 0x0003a82201007387 */ /* 0x0003e20000100a00 */
[----:B0-----:R-:W-:-:S03]  /*e300*/  IMAD.MOV.U32 R36, RZ, RZ, -0x2ee01d49 ;  /* 0xd11fe2b7ff247424 */ /* 0x001fc600078e00ff */
[----:B------:R0:W-:Y:S01]  /*e310*/  STL.64 [R1+0x418], R14 ;  /* 0x0004180e01007387 */ /* 0x0001e20000100a00 */
[----:B------:R-:W-:-:S03]  /*e320*/  IMAD.MOV.U32 R37, RZ, RZ, 0x3d614577 ;  /* 0x3d614577ff257424 */ /* 0x000fc600078e00ff */
[----:B------:R3:W-:Y:S01]  /*e330*/  STL.64 [R1+0x428], R4 ;  /* 0x0004280401007387 */ /* 0x0007e20000100a00 */
[----:B--2---:R-:W-:Y:S02]  /*e340*/  IMAD.MOV.U32 R32, RZ, RZ, -0x3a5b058f ;  /* 0xc5a4fa71ff207424 */ /* 0x004fe400078e00ff */
[----:B------:R-:W-:Y:S01]  /*e350*/  IMAD.MOV.U32 R33, RZ, RZ, -0x40c9ed76 ;  /* 0xbf36128aff217424 */ /* 0x000fe200078e00ff */
[----:B------:R2:W-:Y:S01]  /*e360*/  STL.64 [R1+0x3c0], R20 ;  /* 0x0003c01401007387 */ /* 0x0005e20000100a00 */
[----:B-1----:R-:W-:Y:S01]  /*e370*/  IMAD.MOV.U32 R34, RZ, RZ, 0x7360ef1f ;  /* 0x7360ef1fff227424 */ /* 0x002fe200078e00ff */
[----:B------:R-:W-:Y:S01]  /*e380*/  MOV R35, 0x3f322be8 ;  /* 0x3f322be800237802 */ /* 0x000fe20000000f00 */
[----:B0-----:R-:W-:Y:S01]  /*e390*/  IMAD.MOV.U32 R14, RZ, RZ, -0xccb373d ;  /* 0xf334c8c3ff0e7424 */ /* 0x001fe200078e00ff */
[----:B------:R-:W-:Y:S01]  /*e3a0*/  MOV R15, 0xbe3b15bb ;  /* 0xbe3b15bb000f7802 */ /* 0x000fe20000000f00 */
[----:B------:R0:W-:Y:S01]  /*e3b0*/  STL.64 [R1+0x430], R6 ;  /* 0x0004300601007387 */ /* 0x0001e20000100a00 */
[----:B---3--:R-:W-:Y:S01]  /*e3c0*/  MOV R4, 0x2d677057 ;  /* 0x2d67705700047802 */ /* 0x008fe20000000f00 */
[----:B------:R-:W-:-:S02]  /*e3d0*/  IMAD.MOV.U32 R5, RZ, RZ, -0x41f50f0d ;  /* 0xbe0af0f3ff057424 */ /* 0x000fc400078e00ff */
[----:B------:R1:W-:Y:S01]  /*e3e0*/  STL.64 [R1+0x440], R10 ;  /* 0x0004400a01007387 */ /* 0x0003e20000100a00 */
[----:B--2---:R-:W-:Y:S01]  /*e3f0*/  IMAD.MOV.U32 R20, RZ, RZ, -0xdf7f7f2 ;  /* 0xf208080eff147424 */ /* 0x004fe200078e00ff */
        /* <DEDUP_REMOVED lines=8> */
[----:B--2---:R-:W-:Y:S02]  /*e480*/  IMAD.MOV.U32 R12, RZ, RZ, -0x505ccbd0 ;  /* 0xafa33430ff0c7424 */ /* 0x004fe400078e00ff */
[----:B------:R-:W-:Y:S01]  /*e490*/  IMAD.MOV.U32 R13, RZ, RZ, -0x437ae403 ;  /* 0xbc851bfdff0d7424 */ /* 0x000fe200078e00ff */
        /* <DEDUP_REMOVED lines=9> */
[----:B------:R-:W-:Y:S01]  /*e530*/  IMAD.MOV.U32 R35, RZ, RZ, 0x3e69e630 ;  /* 0x3e69e630ff237424 */ /* 0x000fe200078e00ff */
[----:B0-----:R-:W-:Y:S01]  /*e540*/  MOV R15, 0x3d63fcc2 ;  /* 0x3d63fcc2000f7802 */ /* 0x001fe20000000f00 */
[----:B------:R-:W-:Y:S01]  /*e550*/  IMAD.MOV.U32 R14, RZ, RZ, 0x49cb50d9 ;  /* 0x49cb50d9ff0e7424 */ /* 0x000fe200078e00ff */
[----:B------:R0:W-:Y:S01]  /*e560*/  STL.64 [R1+0x478], R6 ;  /* 0x0004780601007387 */ /* 0x0001e20000100a00 */
[----:B-1----:R-:W-:Y:S02]  /*e570*/  IMAD.MOV.U32 R4, RZ, RZ, 0x6d7de31e ;  /* 0x6d7de31eff047424 */ /* 0x002fe400078e00ff */
[----:B------:R-:W-:Y:S01]  /*e580*/  IMAD.MOV.U32 R5, RZ, RZ, -0x42bd5a4f ;  /* 0xbd42a5b1ff057424 */ /* 0x000fe200078e00ff */
[----:B------:R1:W-:Y:S01]  /*e590*/  STL.64 [R1+0x480], R10 ;  /* 0x0004800a01007387 */ /* 0x0003e20000100a00 */
[----:B---3--:R-:W-:-:S02]  /*e5a0*/  IMAD.MOV.U32 R20, RZ, RZ, -0x24a79dc3 ;  /* 0xdb58623dff147424 */ /* 0x008fc400078e00ff */
[----:B------:R-:W-:Y:S01]  /*e5b0*/  IMAD.MOV.U32 R21, RZ, RZ, 0x3e2b2a3a ;  /* 0x3e2b2a3aff157424 */ /* 0x000fe200078e00ff */
[----:B------:R2:W-:Y:S01]  /*e5c0*/  STL.64 [R1+0x490], R12 ;  /* 0x0004900c01007387 */ /* 0x0005e20000100a00 */
[----:B0-----:R-:W-:Y:S01]  /*e5d0*/  IMAD.MOV.U32 R6, RZ, RZ, -0x424684b8 ;  /* 0xbdb97b48ff067424 */ /* 0x001fe200078e00ff */
[----:B------:R-:W-:Y:S02]  /*e5e0*/  MOV R7, 0xbf436773 ;  /* 0xbf43677300077802 */ /* 0x000fe40000000f00 */
[----:B------:R0:W-:Y:S01]  /*e5f0*/  STL.64 [R1+0x420], R36 ;  /* 0x0004202401007387 */ /* 0x0001e20000100a00 */
[----:B-1----:R-:W-:Y:S01]  /*e600*/  MOV R10, 0xda6cab49 ;  /* 0xda6cab49000a7802 */ /* 0x002fe20000000f00 */
[----:B------:R-:W-:Y:S02]  /*e610*/  IMAD.MOV.U32 R11, RZ, RZ, 0x3eaa8411 ;  /* 0x3eaa8411ff0b7424 */ /* 0x000fe400078e00ff */
[----:B------:R1:W-:Y:S01]  /*e620*/  STL.64 [R1+0x438], R32 ;  /* 0x0004382001007387 */ /* 0x0003e20000100a00 */
[----:B--2---:R-:W-:Y:S01]  /*e630*/  IMAD.MOV.U32 R12, RZ, RZ, 0x45495b37 ;  /* 0x45495b37ff0c7424 */ /* 0x004fe200078e00ff */
[----:B------:R-:W-:-:S02]  /*e640*/  MOV R13, 0xbf156009 ;  /* 0xbf156009000d7802 */ /* 0x000fc40000000f00 */
[----:B------:R2:W-:Y:S01]  /*e650*/  STL.64 [R1+0x448], R34 ;  /* 0x0004482201007387 */ /* 0x0005e20000100a00 */
[----:B0-----:R-:W-:-:S03]  /*e660*/  IMAD.MOV.U32 R36, RZ, RZ, 0x60bd9bda ;  /* 0x60bd9bdaff247424 */ /* 0x001fc600078e00ff */
[----:B------:R0:W-:Y:S01]  /*e670*/  STL.64 [R1+0x4a0], R14 ;  /* 0x0004a00e01007387 */ /* 0x0001e20000100a00 */
[----:B------:R-:W-:-:S03]  /*e680*/  MOV R37, 0x3cf762c0 ;  /* 0x3cf762c000257802 */ /* 0x000fc60000000f00 */
[----:B------:R3:W-:Y:S01]  /*e690*/  STL.64 [R1+0x4a8], R4 ;  /* 0x0004a80401007387 */ /* 0x0007e20000100a00 */
[----:B-1----:R-:W-:Y:S01]  /*e6a0*/  IMAD.MOV.U32 R32, RZ, RZ, -0x5998b4a1 ;  /* 0xa6674b5fff207424 */ /* 0x002fe200078e00ff */
[----:B------:R-:W-:Y:S02]  /*e6b0*/  MOV R33, 0x3da7bf5e ;  /* 0x3da7bf5e00217802 */ /* 0x000fe40000000f00 */
[----:B------:R1:W-:Y:S01]  /*e6c0*/  STL.64 [R1+0x460], R20 ;  /* 0x0004601401007387 */ /* 0x0003e20000100a00 */
[----:B--2---:R-:W-:Y:S01]  /*e6d0*/  MOV R34, 0x90f18db ;  /* 0x090f18db00227802 */ /* 0x004fe20000000f00 */
[----:B------:R-:W-:Y:S01]  /*e6e0*/  IMAD.MOV.U32 R35, RZ, RZ, -0x428ab295 ;  /* 0xbd754d6bff237424 */ /* 0x000fe200078e00ff */
[----:B0-----:R-:W-:Y:S01]  /*e6f0*/  MOV R14, 0x4cf48618 ;  /* 0x4cf48618000e7802 */ /* 0x001fe20000000f00 */
[----:B------:R-:W-:Y:S01]  /*e700*/  IMAD.MOV.U32 R15, RZ, RZ, -0x410cc7d1 ;  /* 0xbef3382fff0f7424 */ /* 0x000fe200078e00ff */
        /* <DEDUP_REMOVED lines=10> */
[----:B--2---:R-:W-:-:S03]  /*e7b0*/  IMAD.MOV.U32 R10, RZ, RZ, 0x9bf4b8b ;  /* 0x09bf4b8bff0a7424 */ /* 0x004fc600078e00ff */
[----:B------:R2:W-:Y:S01]  /*e7c0*/  STL.64 [R1+0x488], R32 ;  /* 0x0004882001007387 */ /* 0x0005e20000100a00 */
[----:B------:R-:W-:Y:S02]  /*e7d0*/  IMAD.MOV.U32 R11, RZ, RZ, 0x3d5074e7 ;  /* 0x3d5074e7ff0b7424 */ /* 0x000fe400078e00ff */
[----:B-1----:R-:W-:Y:S01]  /*e7e0*/  IMAD.MOV.U32 R12, RZ, RZ, 0x6d79bcc1 ;  /* 0x6d79bcc1ff0c7424 */ /* 0x002fe200078e00ff */
[----:B------:R-:W-:Y:S01]  /*e7f0*/  MOV R13, 0x3e69778c ;  /* 0x3e69778c000d7802 */ /* 0x000fe20000000f00 */
[----:B------:R1:W-:Y:S01]  /*e800*/  STL.64 [R1+0x498], R34 ;  /* 0x0004982201007387 */ /* 0x0003e20000100a00 */
[----:B0-----:R-:W-:-:S03]  /*e810*/  IMAD.MOV.U32 R36, RZ, RZ, 0xd3ecb9d ;  /* 0x0d3ecb9dff247424 */ /* 0x001fc600078e00ff */
[----:B------:R0:W-:Y:S01]  /*e820*/  STL.64 [R1+0x4e0], R14 ;  /* 0x0004e00e01007387 */ /* 0x0001e20000100a00 */
[----:B------:R-:W-:Y:S02]  /*e830*/  IMAD.MOV.U32 R37, RZ, RZ, 0x3f31c095 ;  /* 0x3f31c095ff257424 */ /* 0x000fe400078e00ff */
[----:B--2---:R-:W-:Y:S01]  /*e840*/  IMAD.MOV.U32 R32, RZ, RZ, -0x7cecf23f ;  /* 0x83130dc1ff207424 */ /* 0x004fe200078e00ff */
[----:B------:R2:W-:Y:S01]  /*e850*/  STL.64 [R1+0x4f0], R4 ;  /* 0x0004f00401007387 */ /* 0x0005e20000100a00 */
[----:B------:R-:W-:-:S03]  /*e860*/  IMAD.MOV.U32 R33, RZ, RZ, 0x3f0d6bdf ;  /* 0x3f0d6bdfff217424 */ /* 0x000fc600078e00ff */
[----:B------:R3:W-:Y:S01]  /*e870*/  STL.64 [R1+0x4b0], R20 ;  /* 0x0004b01401007387 */ /* 0x0007e20000100a00 */
[----:B-1----:R-:W-:Y:S01]  /*e880*/  IMAD.MOV.U32 R34, RZ, RZ, 0x3fa27729 ;  /* 0x3fa27729ff227424 */ /* 0x002fe200078e00ff */
[----:B------:R-:W-:Y:S01]  /*e890*/  MOV R35, 0xbe2a7424 ;  /* 0xbe2a742400237802 */ /* 0x000fe20000000f00 */
[----:B0-----:R-:W-:Y:S01]  /*e8a0*/  IMAD.MOV.U32 R14, RZ, RZ, 0x334cc20d ;  /* 0x334cc20dff0e7424 */ /* 0x001fe200078e00ff */
[----:B------:R0:W-:Y:S01]  /*e8b0*/  STL.64 [R1+0x4f8], R6 ;  /* 0x0004f80601007387 */ /* 0x0001e20000100a00 */
[----:B------:R-:W-:Y:S02]  /*e8c0*/  IMAD.MOV.U32 R15, RZ, RZ, -0x41b50f16 ;  /* 0xbe4af0eaff0f7424 */ /* 0x000fe400078e00ff */
[----:B--2---:R-:W-:Y:S01]  /*e8d0*/  IMAD.MOV.U32 R4, RZ, RZ, -0x605f8f44 ;  /* 0x9fa070bcff047424 */ /* 0x004fe200078e00ff */
[----:B------:R-:W-:Y:S01]  /*e8e0*/  MOV R5, 0x3e1cf0f9 ;  /* 0x3e1cf0f900057802 */ /* 0x000fe20000000f00 */
[----:B------:R1:W-:Y:S01]  /*e8f0*/  STL.64 [R1+0x508], R10 ;  /* 0x0005080a01007387 */ /* 0x0003e20000100a00 */
[----:B---3--:R-:W-:Y:S01]  /*e900*/  IMAD.MOV.U32 R20, RZ, RZ, 0x3447d35 ;  /* 0x03447d35ff147424 */ /* 0x008fe200078e00ff */
[----:B------:R-:W-:-:S02]  /*e910*/  MOV R21, 0x3ea36c89 ;  /* 0x3ea36c8900157802 */ /* 0x000fc40000000f00 */
[----:B------:R2:W-:Y:S01]  /*e920*/  STL.64 [R1+0x518], R12 ;  /* 0x0005180c01007387 */ /* 0x0005e20000100a00 */
[----:B0-----:R-:W-:Y:S01]  /*e930*/  MOV R6, 0x27a51b54 ;  /* 0x27a51b5400067802 */ /* 0x001fe20000000f00 */
[----:B------:R-:W-:Y:S02]  /*e940*/  IMAD.MOV.U32 R7, RZ, RZ, 0x3dedaf33 ;  /* 0x3dedaf33ff077424 */ /* 0x000fe400078e00ff */
[----:B------:R0:W-:Y:S01]  /*e950*/  STL.64 [R1+0x4c0], R36 ;  /* 0x0004c02401007387 */ /* 0x0001e20000100a00 */
[----:B-1----:R-:W-:Y:S01]  /*e960*/  IMAD.MOV.U32 R10, RZ, RZ, 0x3b581619 ;  /* 0x3b581619ff0a7424 */ /* 0x002fe200078e00ff */
        /* <DEDUP_REMOVED lines=17> */
[----:B---3--:R-:W-:Y:S01]  /*ea80*/  MOV R4, 0x4e8f487b ;  /* 0x4e8f487b00047802 */ /* 0x008fe20000000f00 */
[----:B------:R-:W-:Y:S01]  /*ea90*/  IMAD.MOV.U32 R5, RZ, RZ, 0x3d59f7d1 ;  /* 0x3d59f7d1ff057424 */ /* 0x000fe200078e00ff */
[----:B------:R0:W-:Y:S01]  /*eaa0*/  STL.64 [R1+0x548], R10 ;  /* 0x0005480a01007387 */ /* 0x0001e20000100a00 */
[----:B-1----:R-:W-:-:S02]  /*eab0*/  IMAD.MOV.U32 R20, RZ, RZ, 0x7ac2b965 ;  /* 0x7ac2b965ff147424 */ /* 0x002fc400078e00ff */
[----:B------:R-:W-:Y:S01]  /*eac0*/  IMAD.MOV.U32 R21, RZ, RZ, -0x4242b58f ;  /* 0xbdbd4a71ff157424 */ /* 0x000fe200078e00ff */
        /* <DEDUP_REMOVED lines=9> */
[----:B------:R-:W-:Y:S02]  /*eb60*/  IMAD.MOV.U32 R13, RZ, RZ, -0x40e339be ;  /* 0xbf1cc642ff0d7424 */ /* 0x000fe400078e00ff */
[----:B--2---:R-:W-:Y:S01]  /*eb70*/  IMAD.MOV.U32 R36, RZ, RZ, -0x16357e4 ;  /* 0xfe9ca81cff247424 */ /* 0x004fe200078e00ff */
        /* <DEDUP_REMOVED lines=12> */
[----:B------:R-:W-:-:S02]  /*ec40*/  IMAD.MOV.U32 R5, RZ, RZ, 0x3ed8467d ;  /* 0x3ed8467dff057424 */ /* 0x000fc400078e00ff */
        /* <DEDUP_REMOVED lines=10> */
[----:B0-----:R-:W-:Y:S02]  /*ecf0*/  IMAD.MOV.U32 R12, RZ, RZ, -0x12da6acc ;  /* 0xed259534ff0c7424 */ /* 0x001fe400078e00ff */
        /* <DEDUP_REMOVED lines=15> */
[----:B------:R-:W-:Y:S01]  /*edf0*/  IMAD.MOV.U32 R5, RZ, RZ, 0x3e30b283 ;  /* 0x3e30b283ff057424 */ /* 0x000fe200078e00ff */
[----:B------:R1:W-:Y:S01]  /*ee00*/  STL.64 [R1+0x5d0], R10 ;  /* 0x0005d00a01007387 */ /* 0x0003e20000100a00 */
[----:B---3--:R-:W-:Y:S01]  /*ee10*/  IMAD.MOV.U32 R20, RZ, RZ, -0x3a2e351f ;  /* 0xc5d1cae1ff147424 */ /* 0x008fe200078e00ff */
        /* <DEDUP_REMOVED lines=45> */
[----:B--2---:R-:W-:Y:S02]  /*f0f0*/  IMAD.MOV.U32 R34, RZ, RZ, -0x2c0a7c33 ;  /* 0xd3f583cdff227424 */ /* 0x004fe400078e00ff */
[----:B------:R-:W-:Y:S01]  /*f100*/  IMAD.MOV.U32 R35, RZ, RZ, 0x3f084637 ;  /* 0x3f084637ff237424 */ /* 0x000fe200078e00ff */
[----:B------:R2:W-:Y:S01]  /*f110*/  STL.64 [R1+0x648], R6 ;  /* 0x0006480601007387 */ /* 0x0005e20000100a00 */
[----:B0-----:R-:W-:Y:S01]  /*f120*/  MOV R14, 0x92ec9b02 ;  /* 0x92ec9b02000e7802 */ /* 0x001fe20000000f00 */
[----:B------:R-:W-:-:S02]  /*f130*/  IMAD.MOV.U32 R15, RZ, RZ, 0x3e339379 ;  /* 0x3e339379ff0f7424 */ /* 0x000fc400078e00ff */
[----:B------:R0:W-:Y:S01]  /*f140*/  STL.64 [R1+0x658], R10 ;  /* 0x0006580a01007387 */ /* 0x0001e20000100a00 */
[----:B---3--:R-:W-:Y:S01]  /*f150*/  IMAD.MOV.U32 R4, RZ, RZ, -0x653de63 ;  /* 0xf9ac219dff047424 */ /* 0x008fe200078e00ff */
[----:B------:R-:W-:Y:S02]  /*f160*/  MOV R5, 0xbee6384a ;  /* 0xbee6384a00057802 */ /* 0x000fe40000000f00 */
[----:B------:R3:W-:Y:S01]  /*f170*/  STL.64 [R1+0x660], R12 ;  /* 0x0006600c01007387 */ /* 0x0007e20000100a00 */
[----:B-1----:R-:W-:Y:S01]  /*f180*/  MOV R20, 0x9530a7ad ;  /* 0x9530a7ad00147802 */ /* 0x002fe20000000f00 */
[----:B------:R-:W-:Y:S02]  /*f190*/  IMAD.MOV.U32 R21, RZ, RZ, -0x413e5214 ;  /* 0xbec1adecff157424 */ /* 0x000fe400078e00ff */
[----:B--2---:R-:W-:Y:S01]  /*f1a0*/  IMAD.MOV.U32 R6, RZ, RZ, 0x198ab550 ;  /* 0x198ab550ff067424 */ /* 0x004fe200078e00ff */
[----:B------:R1:W-:Y:S01]  /*f1b0*/  STL.64 [R1+0x678], R14 ;  /* 0x0006780e01007387 */ /* 0x0003e20000100a00 */
[----:B------:R-:W-:-:S02]  /*f1c0*/  IMAD.MOV.U32 R7, RZ, RZ, 0x3edc738f ;  /* 0x3edc738fff077424 */ /* 0x000fc400078e00ff */
[----:B0-----:R-:W-:Y:S01]  /*f1d0*/  IMAD.MOV.U32 R10, RZ, RZ, 0x70ac9b03 ;  /* 0x70ac9b03ff0a7424 */ /* 0x001fe200078e00ff */
[----:B------:R0:W-:Y:S01]  /*f1e0*/  STL.64 [R1+0x668], R32 ;  /* 0x0006682001007387 */ /* 0x0001e20000100a00 */
[----:B------:R-:W-:Y:S01]  /*f1f0*/  IMAD.MOV.U32 R11, RZ, RZ, 0x3e9952f9 ;  /* 0x3e9952f9ff0b7424 */ /* 0x000fe200078e00ff */
[----:B---3--:R-:W-:Y:S01]  /*f200*/  MOV R12, 0x3b2187a2 ;  /* 0x3b2187a2000c7802 */ /* 0x008fe20000000f00 */
[----:B------:R-:W-:Y:S01]  /*f210*/  IMAD.MOV.U32 R13, RZ, RZ, -0x4172a662 ;  /* 0xbe8d599eff0d7424 */ /* 0x000fe200078e00ff */
[----:B------:R2:W-:Y:S01]  /*f220*/  STL.64 [R1+0x688], R6 ;  /* 0x0006880601007387 */ /* 0x0005e20000100a00 */
[----:B-1----:R-:W-:Y:S01]  /*f230*/  IMAD.MOV.U32 R14, RZ, RZ, 0x393d4893 ;  /* 0x393d4893ff0e7424 */ /* 0x002fe200078e00ff */
[----:B------:R-:W-:Y:S02]  /*f240*/  MOV R15, 0x3e70b282 ;  /* 0x3e70b282000f7802 */ /* 0x000fe40000000f00 */
[----:B------:R1:W-:Y:S01]  /*f250*/  STL.64 [R1+0x6a0], R10 ;  /* 0x0006a00a01007387 */ /* 0x0003e20000100a00 */
[----:B0-----:R-:W-:-:S03]  /*f260*/  IMAD.MOV.U32 R32, RZ, RZ, -0x3aaf42b5 ;  /* 0xc550bd4bff207424 */ /* 0x001fc600078e00ff */
[----:B------:R0:W-:Y:S01]  /*f270*/  STL.64 [R1+0x6a8], R12 ;  /* 0x0006a80c01007387 */ /* 0x0001e20000100a00 */
[----:B------:R-:W-:Y:S02]  /*f280*/  IMAD.MOV.U32 R33, RZ, RZ, 0x3cc7c54e ;  /* 0x3cc7c54eff217424 */ /* 0x000fe400078e00ff */
[----:B--2---:R-:W-:Y:S01]  /*f290*/  IMAD.MOV.U32 R6, RZ, RZ, -0xf204d96 ;  /* 0xf0dfb26aff067424 */ /* 0x004fe200078e00ff */
[----:B------:R2:W-:Y:S01]  /*f2a0*/  STL.64 [R1+0x6b0], R14 ;  /* 0x0006b00e01007387 */ /* 0x0005e20000100a00 */
[----:B------:R-:W-:Y:S01]  /*f2b0*/  IMAD.MOV.U32 R7, RZ, RZ, -0x41e7f670 ;  /* 0xbe180990ff077424 */ /* 0x000fe200078e00ff */
[----:B-1----:R-:W-:Y:S01]  /*f2c0*/  MOV R10, 0xc0552a81 ;  /* 0xc0552a81000a7802 */ /* 0x002fe20000000f00 */
[----:B------:R-:W-:-:S03]  /*f2d0*/  IMAD.MOV.U32 R11, RZ, RZ, 0x3cc36412 ;  /* 0x3cc36412ff0b7424 */ /* 0x000fc600078e00ff */
[----:B------:R1:W-:Y:S01]  /*f2e0*/  STL.64 [R1+0x6d0], R6 ;  /* 0x0006d00601007387 */ /* 0x0003e20000100a00 */
[----:B0-----:R-:W-:Y:S01]  /*f2f0*/  MOV R12, 0xe5de78aa ;  /* 0xe5de78aa000c7802 */ /* 0x001fe20000000f00 */
[----:B------:R-:W-:Y:S02]  /*f300*/  IMAD.MOV.U32 R13, RZ, RZ, 0x3dbcac1e ;  /* 0x3dbcac1eff0d7424 */ /* 0x000fe400078e00ff */
[----:B------:R0:W-:Y:S01]  /*f310*/  STL.64 [R1+0x6d8], R10 ;  /* 0x0006d80a01007387 */ /* 0x0001e20000100a00 */
[----:B--2---:R-:W-:Y:S01]  /*f320*/  IMAD.MOV.U32 R14, RZ, RZ, -0x59a8d1f7 ;  /* 0xa6572e09ff0e7424 */ /* 0x004fe200078e00ff */
[----:B------:R-:W-:Y:S02]  /*f330*/  MOV R15, 0xbc5779b4 ;  /* 0xbc5779b4000f7802 */ /* 0x000fe40000000f00 */
        /* <DEDUP_REMOVED lines=10> */
[----:B-1----:R-:W-:Y:S01]  /*f3e0*/  IMAD.MOV.U32 R14, RZ, RZ, 0x36172b0 ;  /* 0x036172b0ff0e7424 */ /* 0x002fe200078e00ff */
[----:B------:R-:W-:-:S02]  /*f3f0*/  MOV R15, 0x3f100120 ;  /* 0x3f100120000f7802 */ /* 0x000fc40000000f00 */
[----:B------:R1:W-:Y:S01]  /*f400*/  STL.64 [R1+0x720], R10 ;  /* 0x0007200a01007387 */ /* 0x0003e20000100a00 */
[----:B0-----:R-:W-:-:S03]  /*f410*/  IMAD.MOV.U32 R4, RZ, RZ, 0x6d84752e ;  /* 0x6d84752eff047424 */ /* 0x001fc600078e00ff */
        /* <DEDUP_REMOVED lines=8> */
[----:B0-----:R-:W-:Y:S01]  /*f4a0*/  IMAD.MOV.U32 R12, RZ, RZ, -0x7f8eef2e ;  /* 0x807110d2ff0c7424 */ /* 0x001fe200078e00ff */
[----:B------:R-:W-:-:S02]  /*f4b0*/  MOV R13, 0x3d903901 ;  /* 0x3d903901000d7802 */ /* 0x000fc40000000f00 */
[----:B------:R0:W-:Y:S01]  /*f4c0*/  STL.64 [R1+0x768], R10 ;  /* 0x0007680a01007387 */ /* 0x0001e20000100a00 */
[----:B--2---:R-:W-:-:S03]  /*f4d0*/  IMAD.MOV.U32 R14, RZ, RZ, -0x564902fc ;  /* 0xa9b6fd04ff0e7424 */ /* 0x004fc600078e00ff */
[----:B------:R2:W-:Y:S01]  /*f4e0*/  STL.64 [R1+0x770], R12 ;  /* 0x0007700c01007387 */ /* 0x0005e20000100a00 */
[----:B------:R-:W-:Y:S01]  /*f4f0*/  IMAD.MOV.U32 R15, RZ, RZ, -0x417b679b ;  /* 0xbe849865ff0f7424 */ /* 0x000fe200078e00ff */
[----:B-1----:R-:W-:Y:S01]  /*f500*/  MOV R6, 0x16605be3 ;  /* 0x16605be300067802 */ /* 0x002fe20000000f00 */
[----:B------:R-:W-:Y:S01]  /*f510*/  IMAD.MOV.U32 R7, RZ, RZ, 0x3e30bcbd ;  /* 0x3e30bcbdff077424 */ /* 0x000fe200078e00ff */
        /* <DEDUP_REMOVED lines=16> */
[----:B---3--:R-:W-:Y:S01]  /*f620*/  MOV R32, 0x1cc96982 ;  /* 0x1cc9698200207802 */ /* 0x008fe20000000f00 */
[----:B------:R-:W-:Y:S01]  /*f630*/  IMAD.MOV.U32 R33, RZ, RZ, -0x40bc7201 ;  /* 0xbf438dffff217424 */ /* 0x000fe200078e00ff */
[----:B------:R2:W-:Y:S01]  /*f640*/  STL.64 [R1+0x798], R6 ;  /* 0x0007980601007387 */ /* 0x0005e20000100a00 */
[----:B-1----:R-:W-:Y:S02]  /*f650*/  IMAD.MOV.U32 R4, RZ, RZ, 0x13f7775a ;  /* 0x13f7775aff047424 */ /* 0x002fe400078e00ff */
[----:B------:R-:W-:Y:S01]  /*f660*/  IMAD.MOV.U32 R5, RZ, RZ, -0x4272569a ;  /* 0xbd8da966ff057424 */ /* 0x000fe200078e00ff */
[----:B------:R1:W-:Y:S01]  /*f670*/  STL.64 [R1+0x7a0], R10 ;  /* 0x0007a00a01007387 */ /* 0x0003e20000100a00 */
[----:B0-----:R-:W-:-:S02]  /*f680*/  IMAD.MOV.U32 R14, RZ, RZ, -0x7738c013 ;  /* 0x88c73fedff0e7424 */ /* 0x001fc400078e00ff */
[----:B------:R-:W-:Y:S01]  /*f690*/  IMAD.MOV.U32 R15, RZ, RZ, 0x3dc74cd6 ;  /* 0x3dc74cd6ff0f7424 */ /* 0x000fe200078e00ff */
[----:B------:R0:W-:Y:S01]  /*f6a0*/  STL.64 [R1+0x7b8], R12 ;  /* 0x0007b80c01007387 */ /* 0x0001e20000100a00 */
[----:B--2---:R-:W-:Y:S01]  /*f6b0*/  MOV R6, 0xf1b46951 ;  /* 0xf1b4695100067802 */ /* 0x004fe20000000f00 */
[----:B------:R-:W-:Y:S02]  /*f6c0*/  IMAD.MOV.U32 R7, RZ, RZ, 0x3f522b37 ;  /* 0x3f522b37ff077424 */ /* 0x000fe400078e00ff */
[----:B------:R2:W-:Y:S01]  /*f6d0*/  STL.64 [R1+0x698], R36 ;  /* 0x0006982401007387 */ /* 0x0005e20000100a00 */
[----:B-1----:R-:W-:Y:S01]  /*f6e0*/  IMAD.MOV.U32 R10, RZ, RZ, 0x61e90004 ;  /* 0x61e90004ff0a7424 */ /* 0x002fe200078e00ff */
[----:B------:R-:W-:Y:S02]  /*f6f0*/  MOV R11, 0x3eb0a9ef ;  /* 0x3eb0a9ef000b7802 */ /* 0x000fe40000000f00 */
[----:B------:R1:W-:Y:S01]  /*f700*/  STL.64 [R1+0x6c0], R34 ;  /* 0x0006c02201007387 */ /* 0x0003e20000100a00 */
[----:B0-----:R-:W-:-:S02]  /*f710*/  IMAD.MOV.U32 R12, RZ, RZ, -0x675acd41 ;  /* 0x98a532bfff0c7424 */ /* 0x001fc400078e00ff */
[----:B------:R-:W-:Y:S01]  /*f720*/  IMAD.MOV.U32 R13, RZ, RZ, -0x40bf5457 ;  /* 0xbf40aba9ff0d7424 */ /* 0x000fe200078e00ff */
[----:B------:R0:W-:Y:S01]  /*f730*/  STL.64 [R1+0x6e0], R20 ;  /* 0x0006e01401007387 */ /* 0x0001e20000100a00 */
[----:B--2---:R-:W-:-:S03]  /*f740*/  IMAD.MOV.U32 R36, RZ, RZ, -0xfb74e6c ;  /* 0xf048b194ff247424 */ /* 0x004fc600078e00ff */
[----:B------:R2:W-:Y:S01]  /*f750*/  STL.64 [R1+0x700], R4 ;  /* 0x0007000401007387 */ /* 0x0005e20000100a00 */
[----:B------:R-:W-:Y:S02]  /*f760*/  IMAD.MOV.U32 R37, RZ, RZ, -0x4224298f ;  /* 0xbddbd671ff257424 */ /* 0x000fe400078e00ff */
[----:B-1----:R-:W-:Y:S01]  /*f770*/  IMAD.MOV.U32 R34, RZ, RZ, -0x6486ec16 ;  /* 0x9b7913eaff227424 */ /* 0x002fe200078e00ff */
[----:B------:R1:W-:Y:S01]  /*f780*/  STL.64 [R1+0x708], R32 ;  /* 0x0007082001007387 */ /* 0x0003e20000100a00 */
[----:B------:R-:W-:-:S03]  /*f790*/  MOV R35, 0xbf12e31f ;  /* 0xbf12e31f00237802 */ /* 0x000fc60000000f00 */
[----:B------:R3:W-:Y:S01]  /*f7a0*/  STL.64 [R1+0x7c0], R14 ;  /* 0x0007c00e01007387 */ /* 0x0007e20000100a00 */
[----:B0-----:R-:W-:Y:S02]  /*f7b0*/  IMAD.MOV.U32 R20, RZ, RZ, -0x373140ea ;  /* 0xc8cebf16ff147424 */ /* 0x001fe400078e00ff */
[----:B------:R-:W-:Y:S01]  /*f7c0*/  IMAD.MOV.U32 R21, RZ, RZ, 0x3e886c71 ;  /* 0x3e886c71ff157424 */ /* 0x000fe200078e00ff */
[----:B------:R0:W-:Y:S01]  /*f7d0*/  STL.64 [R1+0x7e0], R6 ;  /* 0x0007e00601007387 */ /* 0x0001e20000100a00 */
[----:B--2---:R-:W-:Y:S02]  /*f7e0*/  IMAD.MOV.U32 R4, RZ, RZ, -0x3b72c844 ;  /* 0xc48d37bcff047424 */ /* 0x004fe400078e00ff */
[----:B------:R-:W-:Y:S01]  /*f7f0*/  IMAD.MOV.U32 R5, RZ, RZ, -0x4109e704 ;  /* 0xbef618fcff057424 */ /* 0x000fe200078e00ff */
[----:B-1----:R-:W-:Y:S01]  /*f800*/  MOV R33, 0x3ed2fe63 ;  /* 0x3ed2fe6300217802 */ /* 0x002fe20000000f00 */
[----:B------:R-:W-:Y:S01]  /*f810*/  IMAD.MOV.U32 R32, RZ, RZ, -0x276d1e57 ;  /* 0xd892e1a9ff207424 */ /* 0x000fe200078e00ff */
[----:B------:R1:W-:Y:S01]  /*f820*/  STL.64 [R1+0x7e8], R10 ;  /* 0x0007e80a01007387 */ /* 0x0003e20000100a00 */
[----:B---3--:R-:W-:-:S02]  /*f830*/  IMAD.MOV.U32 R14, RZ, RZ, 0x6f571329 ;  /* 0x6f571329ff0e7424 */ /* 0x008fc400078e00ff */
[----:B------:R-:W-:Y:S01]  /*f840*/  IMAD.MOV.U32 R15, RZ, RZ, -0x41be8a62 ;  /* 0xbe41759eff0f7424 */ /* 0x000fe200078e00ff */
[----:B------:R2:W-:Y:S01]  /*f850*/  STL.64 [R1+0x7f0], R12 ;  /* 0x0007f00c01007387 */ /* 0x0005e20000100a00 */
[----:B0-----:R-:W-:Y:S01]  /*f860*/  IMAD.MOV.U32 R6, RZ, RZ, 0x761692a2 ;  /* 0x761692a2ff067424 */ /* 0x001fe200078e00ff */
[----:B------:R-:W-:Y:S02]  /*f870*/  MOV R7, 0xbf00650f ;  /* 0xbf00650f00077802 */ /* 0x000fe40000000f00 */
[----:B------:R0:W-:Y:S01]  /*f880*/  STL.64 [R1+0x6e8], R36 ;  /* 0x0006e82401007387 */ /* 0x0001e20000100a00 */
[----:B-1----:R-:W-:Y:S01]  /*f890*/  IMAD.MOV.U32 R10, RZ, RZ, -0x738ddf49 ;  /* 0x8c7220b7ff0a7424 */ /* 0x002fe200078e00ff */
[----:B------:R-:W-:Y:S02]  /*f8a0*/  MOV R11, 0xbec20558 ;  /* 0xbec20558000b7802 */ /* 0x000fe40000000f00 */
[----:B------:R1:W-:Y:S01]  /*f8b0*/  STL.64 [R1+0x710], R34 ;  /* 0x0007102201007387 */ /* 0x0003e20000100a00 */
[----:B--2---:R-:W-:-:S03]  /*f8c0*/  IMAD.MOV.U32 R12, RZ, RZ, 0x71a80133 ;  /* 0x71a80133ff0c7424 */ /* 0x004fc600078e00ff */
[----:B------:R2:W-:Y:S01]  /*f8d0*/  STL.64 [R1+0x730], R20 ;  /* 0x0007301401007387 */ /* 0x0005e20000100a00 */
[----:B------:R-:W-:Y:S01]  /*f8e0*/  IMAD.MOV.U32 R13, RZ, RZ, 0x3eb64d99 ;  /* 0x3eb64d99ff0d7424 */ /* 0x000fe200078e00ff */
[----:B0-----:R-:W-:Y:S02]  /*f8f0*/  MOV R36, 0x3aebc9b7 ;  /* 0x3aebc9b700247802 */ /* 0x001fe40000000f00 */
[----:B------:R0:W-:Y:S01]  /*f900*/  STL.64 [R1+0x748], R4 ;  /* 0x0007480401007387 */ /* 0x0001e20000100a00 */
[----:B------:R-:W-:-:S03]  /*f910*/  IMAD.MOV.U32 R37, RZ, RZ, -0x40e9c580 ;  /* 0xbf163a80ff257424 */ /* 0x000fc600078e00ff */
[----:B------:R3:W-:Y:S01]  /*f920*/  STL.64 [R1+0x758], R32 ;  /* 0x0007582001007387 */ /* 0x0007e20000100a00 */
[----:B-1----:R-:W-:Y:S02]  /*f930*/  IMAD.MOV.U32 R34, RZ, RZ, -0x576e2746 ;  /* 0xa891d8baff227424 */ /* 0x002fe400078e00ff */
[----:B------:R-:W-:Y:S01]  /*f940*/  IMAD.MOV.U32 R35, RZ, RZ, -0x4138272d ;  /* 0xbec7d8d3ff237424 */ /* 0x000fe200078e00ff */
[----:B------:R1:W-:Y:S01]  /*f950*/  STL.64 [R1+0x808], R14 ;  /* 0x0008080e01007387 */ /* 0x0003e20000100a00 */
[----:B--2---:R-:W-:Y:S01]  /*f960*/  MOV R20, 0xa4d350ce ;  /* 0xa4d350ce00147802 */ /* 0x004fe20000000f00 */
[----:B------:R-:W-:Y:S02]  /*f970*/  IMAD.MOV.U32 R21, RZ, RZ, 0x3e77ca3d ;  /* 0x3e77ca3dff157424 */ /* 0x000fe400078e00ff */
[----:B0-----:R-:W-:Y:S01]  /*f980*/  IMAD.MOV.U32 R4, RZ, RZ, 0x44652279 ;  /* 0x44652279ff047424 */ /* 0x001fe200078e00ff */
[----:B------:R0:W-:Y:S01]  /*f990*/  STL.64 [R1+0x818], R6 ;  /* 0x0008180601007387 */ /* 0x0001e20000100a00 */
[----:B------:R-:W-:-:S02]  /*f9a0*/  IMAD.MOV.U32 R5, RZ, RZ, -0x42f8f92a ;  /* 0xbd0706d6ff057424 */ /* 0x000fc400078e00ff */
[----:B---3--:R-:W-:Y:S01]  /*f9b0*/  IMAD.MOV.U32 R32, RZ, RZ, -0x6523334a ;  /* 0x9adcccb6ff207424 */ /* 0x008fe200078e00ff */
[----:B------:R2:W-:Y:S01]  /*f9c0*/  STL.64 [R1+0x830], R10 ;  /* 0x0008300a01007387 */ /* 0x0005e20000100a00 */
[----:B------:R-:W-:Y:S01]  /*f9d0*/  IMAD.MOV.U32 R33, RZ, RZ, 0x3e03b654 ;  /* 0x3e03b654ff217424 */ /* 0x000fe200078e00ff */
[----:B-1----:R-:W-:Y:S01]  /*f9e0*/  MOV R14, 0x52fc4d58 ;  /* 0x52fc4d58000e7802 */ /* 0x002fe20000000f00 */
[----:B------:R-:W-:Y:S01]  /*f9f0*/  IMAD.MOV.U32 R15, RZ, RZ, -0x4164f541 ;  /* 0xbe9b0abfff0f7424 */ /* 0x000fe200078e00ff */
[----:B------:R1:W-:Y:S01]  /*fa00*/  STL.64 [R1+0x838], R12 ;  /* 0x0008380c01007387 */ /* 0x0003e20000100a00 */
[----:B0-----:R-:W-:Y:S01]  /*fa10*/  IMAD.MOV.U32 R6, RZ, RZ, -0x4b790f26 ;  /* 0xb486f0daff067424 */ /* 0x001fe200078e00ff */
[----:B------:R-:W-:Y:S02]  /*fa20*/  MOV R7, 0x3e48a3e9 ;  /* 0x3e48a3e900077802 */ /* 0x000fe40000000f00 */
[----:B------:R0:W-:Y:S01]  /*fa30*/  STL.64 [R1+0x738], R36 ;  /* 0x0007382401007387 */ /* 0x0001e20000100a00 */
[----:B--2---:R-:W-:-:S02]  /*fa40*/  IMAD.MOV.U32 R10, RZ, RZ, -0x7e8459e1 ;  /* 0x817ba61fff0a7424 */ /* 0x004fc400078e00ff */
[----:B------:R-:W-:Y:S01]  /*fa50*/  IMAD.MOV.U32 R11, RZ, RZ, 0x3c524830 ;  /* 0x3c524830ff0b7424 */ /* 0x000fe200078e00ff */
[----:B------:R2:W-:Y:S01]  /*fa60*/  STL.64 [R1+0x760], R34 ;  /* 0x0007602201007387 */ /* 0x0005e20000100a00 */
[----:B-1----:R-:W-:Y:S02]  /*fa70*/  IMAD.MOV.U32 R12, RZ, RZ, -0x4408c63a ;  /* 0xbbf739c6ff0c7424 */ /* 0x002fe400078e00ff */
[----:B------:R-:W-:Y:S01]  /*fa80*/  IMAD.MOV.U32 R13, RZ, RZ, -0x420ddaba ;  /* 0xbdf22546ff0d7424 */ /* 0x000fe200078e00ff */
[----:B------:R1:W-:Y:S01]  /*fa90*/  STL.64 [R1+0x780], R20 ;  /* 0x0007801401007387 */ /* 0x0003e20000100a00 */
[----:B0-----:R-:W-:Y:S01]  /*faa0*/  IMAD.MOV.U32 R36, RZ, RZ, -0x62cef27b ;  /* 0x9d310d85ff247424 */ /* 0x001fe200078e00ff */
[----:B------:R-:W-:Y:S02]  /*fab0*/  MOV R37, 0xbe5b0abf ;  /* 0xbe5b0abf00257802 */ /* 0x000fe40000000f00 */
[----:B------:R0:W-:Y:S01]  /*fac0*/  STL.64 [R1+0x790], R4 ;  /* 0x0007900401007387 */ /* 0x0001e20000100a00 */
[----:B--2---:R-:W-:-:S03]  /*fad0*/  MOV R34, 0xa0bc6bce ;  /* 0xa0bc6bce00227802 */ /* 0x004fc60000000f00 */
[----:B------:R2:W-:Y:S01]  /*fae0*/  STL.64 [R1+0x7a8], R32 ;  /* 0x0007a82001007387 */ /* 0x0005e20000100a00 */
[----:B------:R-:W-:-:S03]  /*faf0*/  IMAD.MOV.U32 R35, RZ, RZ, -0x43f42449 ;  /* 0xbc0bdbb7ff237424 */ /* 0x000fc600078e00ff */
[----:B------:R3:W-:Y:S01]  /*fb00*/  STL.64 [R1+0x840], R14 ;  /* 0x0008400e01007387 */ /* 0x0007e20000100a00 */
[----:B-1----:R-:W-:Y:S01]  /*fb10*/  IMAD.MOV.U32 R20, RZ, RZ, 0x684527bf ;  /* 0x684527bfff147424 */ /* 0x002fe200078e00ff */
[----:B------:R-:W-:Y:S02]  /*fb20*/  MOV R21, 0x3f55d4ae ;  /* 0x3f55d4ae00157802 */ /* 0x000fe40000000f00 */
[----:B0-----:R-:W-:Y:S01]  /*fb30*/  MOV R4, 0xa872b284 ;  /* 0xa872b28400047802 */ /* 0x001fe20000000f00 */
[----:B------:R-:W-:Y:S01]  /*fb40*/  IMAD.MOV.U32 R5, RZ, RZ, -0x4257ce4d ;  /* 0xbda831b3ff057424 */ /* 0x000fe200078e00ff */
[----:B------:R0:W-:Y:S01]  /*fb50*/  STL.64 [R1+0x860], R6 ;  /* 0x0008600601007387 */ /* 0x0001e20000100a00 */
[----:B--2---:R-:W-:Y:S01]  /*fb60*/  MOV R32, 0xb52c3345 ;  /* 0xb52c334500207802 */ /* 0x004fe20000000f00 */
[----:B------:R-:W-:Y:S02]  /*fb70*/  IMAD.MOV.U32 R33, RZ, RZ, 0x3f3c01c0 ;  /* 0x3f3c01c0ff217424 */ /* 0x000fe400078e00ff */
[----:B------:R1:W-:Y:S01]  /*fb80*/  STL.64 [R1+0x868], R10 ;  /* 0x0008680a01007387 */ /* 0x0003e20000100a00 */
[----:B---3--:R-:W-:Y:S01]  /*fb90*/  MOV R14, 0x8d3701a6 ;  /* 0x8d3701a6000e7802 */ /* 0x008fe20000000f00 */
[----:B------:R-:W-:-:S02]  /*fba0*/  IMAD.MOV.U32 R15, RZ, RZ, 0x3c5ab961 ;  /* 0x3c5ab961ff0f7424 */ /* 0x000fc400078e00ff */
[----:B------:R2:W-:Y:S01]  /*fbb0*/  STL.64 [R1+0x880], R12 ;  /* 0x0008800c01007387 */ /* 0x0005e20000100a00 */
[----:B0-----:R-:W-:Y:S01]  /*fbc0*/  IMAD.MOV.U32 R6, RZ, RZ, 0x5b5e0240 ;  /* 0x5b5e0240ff067424 */ /* 0x001fe200078e00ff */
[----:B------:R-:W-:Y:S02]  /*fbd0*/  MOV R7, 0xbf60e724 ;  /* 0xbf60e72400077802 */ /* 0x000fe40000000f00 */
[----:B------:R0:W-:Y:S01]  /*fbe0*/  STL.64 [R1+0x788], R36 ;  /* 0x0007882401007387 */ /* 0x0001e20000100a00 */
[----:B-1----:R-:W-:Y:S02]  /*fbf0*/  IMAD.MOV.U32 R10, RZ, RZ, 0x8721041 ;  /* 0x08721041ff0a7424 */ /* 0x002fe400078e00ff */
[----:B------:R-:W-:Y:S01]  /*fc00*/  IMAD.MOV.U32 R11, RZ, RZ, 0x3f6185be ;  /* 0x3f6185beff0b7424 */ /* 0x000fe200078e00ff */
[----:B------:R1:W-:Y:S01]  /*fc10*/  STL.64 [R1+0x7b0], R34 ;  /* 0x0007b02201007387 */ /* 0x0003e20000100a00 */
[----:B--2---:R-:W-:Y:S01]  /*fc20*/  MOV R12, 0x4cc4d9d6 ;  /* 0x4cc4d9d6000c7802 */ /* 0x004fe20000000f00 */
[----:B------:R-:W-:-:S02]  /*fc30*/  IMAD.MOV.U32 R13, RZ, RZ, -0x40af702a ;  /* 0xbf508fd6ff0d7424 */ /* 0x000fc400078e00ff */
[----:B------:R2:W-:Y:S01]  /*fc40*/  STL.64 [R1+0x7c8], R4 ;  /* 0x0007c80401007387 */ /* 0x0005e20000100a00 */
[----:B0-----:R-:W-:-:S03]  /*fc50*/  IMAD.MOV.U32 R36, RZ, RZ, -0x508a9322 ;  /* 0xaf756cdeff247424 */ /* 0x001fc600078e00ff */
[----:B------:R0:W-:Y:S01]  /*fc60*/  STL.64 [R1+0x7d0], R20 ;  /* 0x0007d01401007387 */ /* 0x0001e20000100a00 */
[----:B------:R-:W-:-:S03]  /*fc70*/  IMAD.MOV.U32 R37, RZ, RZ, -0x40a0a244 ;  /* 0xbf5f5dbcff257424 */ /* 0x000fc600078e00ff */
[----:B------:R3:W-:Y:S01]  /*fc80*/  STL.64 [R1+0x7f8], R32 ;  /* 0x0007f82001007387 */ /* 0x0007e20000100a00 */
[----:B-1----:R-:W-:Y:S01]  /*fc90*/  IMAD.MOV.U32 R34, RZ, RZ, -0x7d062dd6 ;  /* 0x82f9d22aff227424 */ /* 0x002fe200078e00ff */
[----:B------:R-:W-:Y:S02]  /*fca0*/  MOV R35, 0xbf2618e4 ;  /* 0xbf2618e400237802 */ /* 0x000fe40000000f00 */
[----:B------:R1:W-:Y:S01]  /*fcb0*/  STL.64 [R1+0x888], R14 ;  /* 0x0008880e01007387 */ /* 0x0003e20000100a00 */
[----:B--2---:R-:W-:Y:S01]  /*fcc0*/  MOV R4, 0x37b4e130 ;  /* 0x37b4e13000047802 */ /* 0x004fe20000000f00 */
[----:B------:R-:W-:Y:S02]  /*fcd0*/  IMAD.MOV.U32 R5, RZ, RZ, 0x3f07bdf8 ;  /* 0x3f07bdf8ff057424 */ /* 0x000fe400078e00ff */
[----:B0-----:R-:W-:Y:S01]  /*fce0*/  IMAD.MOV.U32 R20, RZ, RZ, -0x9f8794f ;  /* 0xf60786b1ff147424 */ /* 0x001fe200078e00ff */
[----:B------:R0:W-:Y:S01]  /*fcf0*/  STL.64 [R1+0x8a8], R6 ;  /* 0x0008a80601007387 */ /* 0x0001e20000100a00 */
[----:B------:R-:W-:-:S02]  /*fd00*/  IMAD.MOV.U32 R21, RZ, RZ, 0x3ee5ea3a ;  /* 0x3ee5ea3aff157424 */ /* 0x000fc400078e00ff */
[----:B---3--:R-:W-:Y:S01]  /*fd10*/  IMAD.MOV.U32 R32, RZ, RZ, -0x48aac0bd ;  /* 0xb7553f43ff207424 */ /* 0x008fe200078e00ff */
[----:B------:R-:W-:Y:S01]  /*fd20*/  MOV R33, 0xbd48b97e ;  /* 0xbd48b97e00217802 */ /* 0x000fe20000000f00 */
[----:B------:R2:W-:Y:S01]  /*fd30*/  STL.64 [R1+0x8b0], R10 ;  /* 0x0008b00a01007387 */ /* 0x0005e20000100a00 */
[----:B-1----:R-:W-:Y:S01]  /*fd40*/  MOV R14, 0x5d1a742a ;  /* 0x5d1a742a000e7802 */ /* 0x002fe20000000f00 */
[----:B------:R-:W-:Y:S02]  /*fd50*/  IMAD.MOV.U32 R15, RZ, RZ, -0x40cd8e3d ;  /* 0xbf3271c3ff0f7424 */ /* 0x000fe400078e00ff */
[----:B------:R1:W-:Y:S01]  /*fd60*/  STL.64 [R1+0x8b8], R12 ;  /* 0x0008b80c01007387 */ /* 0x0003e20000100a00 */
[----:B0-----:R-:W-:-:S03]  /*fd70*/  IMAD.MOV.U32 R6, RZ, RZ, -0x4b782bd7 ;  /* 0xb487d429ff067424 */ /* 0x001fc600078e00ff */
[----:B------:R0:W-:Y:S01]  /*fd80*/  STL.64 [R1+0x7d8], R36 ;  /* 0x0007d82401007387 */ /* 0x0001e20000100a00 */
[----:B------:R-:W-:Y:S02]  /*fd90*/  IMAD.MOV.U32 R7, RZ, RZ, 0x3e223870 ;  /* 0x3e223870ff077424 */ /* 0x000fe400078e00ff */
[----:B--2---:R-:W-:Y:S01]  /*fda0*/  IMAD.MOV.U32 R10, RZ, RZ, 0x22d07b2 ;  /* 0x022d07b2ff0a7424 */ /* 0x004fe200078e00ff */
[----:B------:R2:W-:Y:S01]  /*fdb0*/  STL.64 [R1+0x800], R34 ;  /* 0x0008002201007387 */ /* 0x0005e20000100a00 */
[----:B------:R-:W-:Y:S01]  /*fdc0*/  IMAD.MOV.U32 R11, RZ, RZ, -0x4128569e ;  /* 0xbed7a962ff0b7424 */ /* 0x000fe200078e00ff */
[----:B-1----:R-:W-:Y:S01]  /*fdd0*/  MOV R12, 0xf727e2fe ;  /* 0xf727e2fe000c7802 */ /* 0x002fe20000000f00 */
[----:B------:R-:W-:Y:S01]  /*fde0*/  IMAD.MOV.U32 R13, RZ, RZ, -0x4257c1dd ;  /* 0xbda83e23ff0d7424 */ /* 0x000fe200078e00ff */
[----:B------:R1:W-:Y:S01]  /*fdf0*/  STL.64 [R1+0x810], R4 ;  /* 0x0008100401007387 */ /* 0x0003e20000100a00 */
[----:B0-----:R-:W-:Y:S01]  /*fe00*/  MOV R36, 0xef89a12a ;  /* 0xef89a12a00247802 */ /* 0x001fe20000000f00 */
[----:B------:R-:W-:-:S02]  /*fe10*/  IMAD.MOV.U32 R37, RZ, RZ, 0x3dcaa0a6 ;  /* 0x3dcaa0a6ff257424 */ /* 0x000fc400078e00ff */
[----:B------:R0:W-:Y:S01]  /*fe20*/  STL.64 [R1+0x820], R20 ;  /* 0x0008201401007387 */ /* 0x0001e20000100a00 */
[----:B--2---:R-:W-:-:S03]  /*fe30*/  IMAD.MOV.U32 R34, RZ, RZ, -0x59bf0808 ;  /* 0xa640f7f8ff227424 */ /* 0x004fc600078e00ff */
[----:B------:R2:W-:Y:S01]  /*fe40*/  STL.64 [R1+0x848], R32 ;  /* 0x0008482001007387 */ /* 0x0005e20000100a00 */
[----:B------:R-:W-:-:S03]  /*fe50*/  IMAD.MOV.U32 R35, RZ, RZ, 0x3e72d454 ;  /* 0x3e72d454ff237424 */ /* 0x000fc600078e00ff */
[----:B------:R3:W-:Y:S01]  /*fe60*/  STL.64 [R1+0x8d0], R14 ;  /* 0x0008d00e01007387 */ /* 0x0007e20000100a00 */
[----:B-1----:R-:W-:Y:S01]  /*fe70*/  MOV R4, 0xcac0a663 ;  /* 0xcac0a66300047802 */ /* 0x002fe20000000f00 */
[----:B------:R-:W-:Y:S01]  /*fe80*/  IMAD.MOV.U32 R5, RZ, RZ, -0x419a4e63 ;  /* 0xbe65b19dff057424 */ /* 0x000fe200078e00ff */
[----:B0-----:R-:W-:Y:S01]  /*fe90*/  MOV R20, 0xd57d29c3 ;  /* 0xd57d29c300147802 */ /* 0x001fe20000000f00 */
[----:B------:R-:W-:Y:S01]  /*fea0*/  IMAD.MOV.U32 R21, RZ, RZ, -0x41e1694f ;  /* 0xbe1e96b1ff157424 */ /* 0x000fe200078e00ff */
[----:B------:R0:W-:Y:S01]  /*feb0*/  STL.64 [R1+0x8e0], R6 ;  /* 0x0008e00601007387 */ /* 0x0001e20000100a00 */
[----:B--2---:R-:W-:Y:S02]  /*fec0*/  IMAD.MOV.U32 R32, RZ, RZ, -0x5713a6fc ;  /* 0xa8ec5904ff207424 */ /* 0x004fe400078e00ff */
[----:B------:R-:W-:Y:S01]  /*fed0*/  IMAD.MOV.U32 R33, RZ, RZ, 0x3f59e1db ;  /* 0x3f59e1dbff217424 */ /* 0x000fe200078e00ff */
[----:B------:R1:W-:Y:S01]  /*fee0*/  STL.64 [R1+0x8f8], R10 ;  /* 0x0008f80a01007387 */ /* 0x0003e20000100a00 */
[----:B---3--:R-:W-:Y:S01]  /*fef0*/  IMAD.MOV.U32 R14, RZ, RZ, -0x6cceab4f ;  /* 0x933154b1ff0e7424 */ /* 0x008fe200078e00ff */
[----:B------:R-:W-:-:S02]  /*ff00*/  MOV R15, 0x3eb2d456 ;  /* 0x3eb2d456000f7802 */ /* 0x000fc40000000f00 */
[----:B------:R2:W-:Y:S01]  /*ff10*/  STL.64 [R1+0x900], R12 ;  /* 0x0009000c01007387 */ /* 0x0005e20000100a00 */
[----:B0-----:R-:W-:-:S03]  /*ff20*/  IMAD.MOV.U32 R6, RZ, RZ, 0x7c2057dd ;  /* 0x7c2057ddff067424 */ /* 0x001fc600078e00ff */
[----:B------:R0:W-:Y:S01]  /*ff30*/  STL.64 [R1+0x828], R36 ;  /* 0x0008282401007387 */ /* 0x0001e20000100a00 */
[----:B------:R-:W-:Y:S01]  /*ff40*/  IMAD.MOV.U32 R7, RZ, RZ, -0x419ce1d1 ;  /* 0xbe631e2fff077424 */ /* 0x000fe200078e00ff */
[----:B-1----:R-:W-:Y:S01]  /*ff50*/  MOV R10, 0x6207f6ce ;  /* 0x6207f6ce000a7802 */ /* 0x002fe20000000f00 */
[----:B------:R-:W-:Y:S01]  /*ff60*/  IMAD.MOV.U32 R11, RZ, RZ, 0x3e55fafc ;  /* 0x3e55fafcff0b7424 */ /* 0x000fe200078e00ff */
[----:B------:R1:W-:Y:S01]  /*ff70*/  STL.64 [R1+0x850], R34 ;  /* 0x0008502201007387 */ /* 0x0003e20000100a00 */
[----:B--2---:R-:W-:Y:S01]  /*ff80*/  MOV R12, 0xd0370f00 ;  /* 0xd0370f00000c7802 */ /* 0x004fe20000000f00 */
[----:B------:R-:W-:Y:S02]  /*ff90*/  IMAD.MOV.U32 R13, RZ, RZ, 0x3e0f0bac ;  /* 0x3e0f0bacff0d7424 */ /* 0x000fe400078e00ff */
[----:B------:R2:W-:Y:S01]  /*ffa0*/  STL.64 [R1+0x858], R4 ;  /* 0x0008580401007387 */ /* 0x0005e20000100a00 */
[----:B0-----:R-:W-:Y:S01]  /*ffb0*/  IMAD.MOV.U32 R36, RZ, RZ, 0x2f6afa8a ;  /* 0x2f6afa8aff247424 */ /* 0x001fe200078e00ff */
[----:B------:R-:W-:-:S02]  /*ffc0*/  MOV R37, 0x3e10bf3a ;  /* 0x3e10bf3a00257802 */ /* 0x000fc40000000f00 */
[----:B------:R0:W-:Y:S04]  /*ffd0*/  STL.64 [R1+0x870], R20 ;  /* 0x0008701401007387 */ /* 0x0001e80000100a00 */
[----:B------:R3:W-:Y:S01]  /*ffe0*/  STL.64 [R1+0x898], R32 ;  /* 0x0008982001007387 */ /* 0x0007e20000100a00 */
[----:B-1----:R-:W-:Y:S01]  /*fff0*/  MOV R34, 0x1144693f ;  /* 0x1144693f00227802 */ /* 0x002fe20000000f00 */
[----:B------:R-:W-:Y:S02]  /*10000*/  IMAD.MOV.U32 R35, RZ, RZ, 0x3f254d24 ;  /* 0x3f254d24ff237424 */ /* 0x000fe400078e00ff */
[----:B------:R1:W-:Y:S01]  /*10010*/  STL.64 [R1+0x908], R14 ;  /* 0x0009080e01007387 */ /* 0x0003e20000100a00 */
[----:B--2---:R-:W-:Y:S01]  /*10020*/  IMAD.MOV.U32 R4, RZ, RZ, 0x207b9023 ;  /* 0x207b9023ff047424 */ /* 0x004fe200078e00ff */
[----:B------:R-:W-:Y:S01]  /*10030*/  MOV R5, 0x3dc4b273 ;  /* 0x3dc4b27300057802 */ /* 0x000fe20000000f00 */
[----:B0-----:R-:W-:Y:S01]  /*10040*/  IMAD.MOV.U32 R20, RZ, RZ, 0x5a61360f ;  /* 0x5a61360fff147424 */ /* 0x001fe200078e00ff */
[----:B------:R-:W-:Y:S01]  /*10050*/  MOV R21, 0xbe9ac8f3 ;  /* 0xbe9ac8f300157802 */ /* 0x000fe20000000f00 */
[----:B------:R0:W-:Y:S01]  /*10060*/  STL.64 [R1+0x928], R6 ;  /* 0x0009280601007387 */ /* 0x0001e20000100a00 */
[----:B---3--:R-:W-:Y:S01]  /*10070*/  MOV R32, 0x1069b36a ;  /* 0x1069b36a00207802 */ /* 0x008fe20000000f00 */
[----:B------:R-:W-:-:S02]  /*10080*/  IMAD.MOV.U32 R33, RZ, RZ, -0x4104f7e4 ;  /* 0xbefb081cff217424 */ /* 0x000fc400078e00ff */
[----:B------:R2:W-:Y:S01]  /*10090*/  STL.64 [R1+0x930], R10 ;  /* 0x0009300a01007387 */ /* 0x0005e20000100a00 */
[----:B-1----:R-:W-:Y:S01]  /*100a0*/  IMAD.MOV.U32 R14, RZ, RZ, 0x4ad52eba ;  /* 0x4ad52ebaff0e7424 */ /* 0x002fe200078e00ff */
[----:B------:R-:W-:Y:S02]  /*100b0*/  MOV R15, 0xbe010ac1 ;  /* 0xbe010ac1000f7802 */ /* 0x000fe40000000f00 */
[----:B------:R1:W-:Y:S01]  /*100c0*/  STL.64 [R1+0x948], R12 ;  /* 0x0009480c01007387 */ /* 0x0003e20000100a00 */
[----:B0-----:R-:W-:-:S03]  /*100d0*/  IMAD.MOV.U32 R6, RZ, RZ, 0x6f5e0e ;  /* 0x006f5e0eff067424 */ /* 0x001fc600078e00ff */
[----:B------:R0:W-:Y:S01]  /*100e0*/  STL.64 [R1+0x878], R36 ;  /* 0x0008782401007387 */ /* 0x0001e20000100a00 */
[----:B------:R-:W-:Y:S01]  /*100f0*/  IMAD.MOV.U32 R7, RZ, RZ, -0x408f72b0 ;  /* 0xbf708d50ff077424 */ /* 0x000fe200078e00ff */
[----:B--2---:R-:W-:Y:S01]  /*10100*/  MOV R10, 0xcdea1eeb ;  /* 0xcdea1eeb000a7802 */ /* 0x004fe20000000f00 */
[----:B------:R-:W-:Y:S01]  /*10110*/  IMAD.MOV.U32 R11, RZ, RZ, -0x413dae79 ;  /* 0xbec25187ff0b7424 */ /* 0x000fe200078e00ff */
[----:B------:R2:W-:Y:S01]  /*10120*/  STL.64 [R1+0x890], R4 ;  /* 0x0008900401007387 */ /* 0x0005e20000100a00 */
[----:B-1----:R-:W-:Y:S01]  /*10130*/  IMAD.MOV.U32 R12, RZ, RZ, 0x14eb1812 ;  /* 0x14eb1812ff0c7424 */ /* 0x002fe200078e00ff */
[----:B------:R-:W-:Y:S02]  /*10140*/  MOV R13, 0x3f61cf4d ;  /* 0x3f61cf4d000d7802 */ /* 0x000fe40000000f00 */
[----:B------:R1:W-:Y:S01]  /*10150*/  STL.64 [R1+0x8a0], R34 ;  /* 0x0008a02201007387 */ /* 0x0003e20000100a00 */
[----:B0-----:R-:W-:-:S03]  /*10160*/  IMAD.MOV.U32 R36, RZ, RZ, 0x7a227118 ;  /* 0x7a227118ff247424 */ /* 0x001fc600078e00ff */
[----:B------:R0:W-:Y:S01]  /*10170*/  STL.64 [R1+0x8c0], R20 ;  /* 0x0008c01401007387 */ /* 0x0001e20000100a00 */
[----:B------:R-:W-:-:S03]  /*10180*/  IMAD.MOV.U32 R37, RZ, RZ, 0x3f37bf3a ;  /* 0x3f37bf3aff257424 */ /* 0x000fc600078e00ff */
[----:B------:R3:W-:Y:S01]  /*10190*/  STL.64 [R1+0x8e8], R32 ;  /* 0x0008e82001007387 */ /* 0x0007e20000100a00 */
[----:B--2---:R-:W-:Y:S01]  /*101a0*/  IMAD.MOV.U32 R4, RZ, RZ, -0x4746e29f ;  /* 0xb8b91d61ff047424 */ /* 0x004fe200078e00ff */
[----:B------:R-:W-:Y:S02]  /*101b0*/  MOV R5, 0x3f1b648c ;  /* 0x3f1b648c00057802 */ /* 0x000fe40000000f00 */
[----:B------:R2:W-:Y:S01]  /*101c0*/  STL.64 [R1+0x950], R14 ;  /* 0x0009500e01007387 */ /* 0x0005e20000100a00 */
[----:B-1----:R-:W-:Y:S01]  /*101d0*/  IMAD.MOV.U32 R34, RZ, RZ, -0x71bd4ab3 ;  /* 0x8e42b54dff227424 */ /* 0x002fe200078e00ff */
[----:B------:R-:W-:Y:S01]  /*101e0*/  MOV R35, 0x3ef21f0d ;  /* 0x3ef21f0d00237802 */ /* 0x000fe20000000f00 */
[----:B0-----:R-:W-:Y:S01]  /*101f0*/  IMAD.MOV.U32 R20, RZ, RZ, -0x3d13f3ae ;  /* 0xc2ec0c52ff147424 */ /* 0x001fe200078e00ff */
[----:B------:R0:W-:Y:S01]  /*10200*/  STL.64 [R1+0x970], R6 ;  /* 0x0009700601007387 */ /* 0x0001e20000100a00 */
[----:B------:R-:W-:Y:S02]  /*10210*/  IMAD.MOV.U32 R21, RZ, RZ, -0x4158f349 ;  /* 0xbea70cb7ff157424 */ /* 0x000fe400078e00ff */
[----:B---3--:R-:W-:Y:S01]  /*10220*/  IMAD.MOV.U32 R32, RZ, RZ, 0x13f0801a ;  /* 0x13f0801aff207424 */ /* 0x008fe200078e00ff */
        /* <DEDUP_REMOVED lines=8> */
[----:B-1----:R-:W-:Y:S01]  /*102b0*/  MOV R10, 0xa3747641 ;  /* 0xa3747641000a7802 */ /* 0x002fe20000000f00 */
[----:B------:R-:W-:Y:S02]  /*102c0*/  IMAD.MOV.U32 R11, RZ, RZ, 0x3ef079cb ;  /* 0x3ef079cbff0b7424 */ /* 0x000fe400078e00ff */
[----:B------:R1:W-:Y:S01]  /*102d0*/  STL.64 [R1+0x8d8], R4 ;  /* 0x0008d80401007387 */ /* 0x0003e20000100a00 */
[----:B--2---:R-:W-:Y:S01]  /*102e0*/  IMAD.MOV.U32 R12, RZ, RZ, 0x2daecc91 ;  /* 0x2daecc91ff0c7424 */ /* 0x004fe200078e00ff */
[----:B------:R-:W-:-:S02]  /*102f0*/  MOV R13, 0xbee59bec ;  /* 0xbee59bec000d7802 */ /* 0x000fc40000000f00 */
[----:B------:R2:W-:Y:S01]  /*10300*/  STL.64 [R1+0x8f0], R34 ;  /* 0x0008f02201007387 */ /* 0x0005e20000100a00 */
[----:B0-----:R-:W-:-:S03]  /*10310*/  MOV R36, 0xefbb7c49 ;  /* 0xefbb7c4900247802 */ /* 0x001fc60000000f00 */
[----:B------:R0:W-:Y:S01]  /*10320*/  STL.64 [R1+0x910], R20 ;  /* 0x0009101401007387 */ /* 0x0001e20000100a00 */
[----:B------:R-:W-:-:S03]  /*10330*/  IMAD.MOV.U32 R37, RZ, RZ, 0x3e8bb865 ;  /* 0x3e8bb865ff257424 */ /* 0x000fc600078e00ff */
[----:B------:R3:W-:Y:S01]  /*10340*/  STL.64 [R1+0x938], R32 ;  /* 0x0009382001007387 */ /* 0x0007e20000100a00 */
[----:B-1----:R-:W-:Y:S01]  /*10350*/  IMAD.MOV.U32 R4, RZ, RZ, -0x1908a676 ;  /* 0xe6f7598aff047424 */ /* 0x002fe200078e00ff */
[----:B------:R-:W-:Y:S02]  /*10360*/  MOV R5, 0x3d2a4c4e ;  /* 0x3d2a4c4e00057802 */ /* 0x000fe40000000f00 */
[----:B------:R1:W-:Y:S01]  /*10370*/  STL.64 [R1+0x998], R14 ;  /* 0x0009980e01007387 */ /* 0x0003e20000100a00 */
[----:B--2---:R-:W-:Y:S02]  /*10380*/  IMAD.MOV.U32 R34, RZ, RZ, 0x1d7f8951 ;  /* 0x1d7f8951ff227424 */ /* 0x004fe400078e00ff */
[----:B------:R-:W-:Y:S01]  /*10390*/  IMAD.MOV.U32 R35, RZ, RZ, -0x435ccac2 ;  /* 0xbca3353eff237424 */ /* 0x000fe200078e00ff */
[----:B0-----:R-:W-:Y:S01]  /*103a0*/  MOV R20, 0xa5daa127 ;  /* 0xa5daa12700147802 */ /* 0x001fe20000000f00 */
[----:B------:R-:W-:Y:S01]  /*103b0*/  IMAD.MOV.U32 R21, RZ, RZ, -0x408f51aa ;  /* 0xbf70ae56ff157424 */ /* 0x000fe200078e00ff */
[----:B------:R0:W-:Y:S01]  /*103c0*/  STL.64 [R1+0x9a8], R6 ;  /* 0x0009a80601007387 */ /* 0x0001e20000100a00 */
[----:B---3--:R-:W-:-:S02]  /*103d0*/  IMAD.MOV.U32 R32, RZ, RZ, 0x58c76530 ;  /* 0x58c76530ff207424 */ /* 0x008fc400078e00ff */
[----:B------:R-:W-:Y:S01]  /*103e0*/  IMAD.MOV.U32 R33, RZ, RZ, -0x409fdc85 ;  /* 0xbf60237bff217424 */ /* 0x000fe200078e00ff */
[----:B------:R2:W-:Y:S01]  /*103f0*/  STL.64 [R1+0x9c0], R10 ;  /* 0x0009c00a01007387 */ /* 0x0005e20000100a00 */
[----:B-1----:R-:W-:Y:S02]  /*10400*/  IMAD.MOV.U32 R14, RZ, RZ, -0x2530bc46 ;  /* 0xdacf43baff0e7424 */ /* 0x002fe400078e00ff */
[----:B------:R-:W-:Y:S01]  /*10410*/  IMAD.MOV.U32 R15, RZ, RZ, 0x3ecbb865 ;  /* 0x3ecbb865ff0f7424 */ /* 0x000fe200078e00ff */
[----:B------:R1:W-:Y:S01]  /*10420*/  STL.64 [R1+0x9c8], R12 ;  /* 0x0009c80c01007387 */ /* 0x0003e20000100a00 */
[----:B0-----:R-:W-:Y:S01]  /*10430*/  MOV R6, 0x553e9943 ;  /* 0x553e994300067802 */ /* 0x001fe20000000f00 */
[----:B------:R-:W-:Y:S02]  /*10440*/  IMAD.MOV.U32 R7, RZ, RZ, -0x4180cfef ;  /* 0xbe7f3011ff077424 */ /* 0x000fe400078e00ff */
[----:B------:R0:W-:Y:S01]  /*10450*/  STL.64 [R1+0x918], R36 ;  /* 0x0009182401007387 */ /* 0x0001e20000100a00 */
[----:B--2---:R-:W-:Y:S01]  /*10460*/  IMAD.MOV.U32 R10, RZ, RZ, 0x554e1fc0 ;  /* 0x554e1fc0ff0a7424 */ /* 0x004fe200078e00ff */
[----:B------:R-:W-:-:S02]  /*10470*/  MOV R11, 0xbce95f1e ;  /* 0xbce95f1e000b7802 */ /* 0x000fc40000000f00 */
[----:B------:R2:W-:Y:S01]  /*10480*/  STL.64 [R1+0x920], R4 ;  /* 0x0009200401007387 */ /* 0x0005e20000100a00 */
[----:B-1----:R-:W-:Y:S01]  /*10490*/  IMAD.MOV.U32 R12, RZ, RZ, -0x2d6249d2 ;  /* 0xd29db62eff0c7424 */ /* 0x002fe200078e00ff */
[----:B------:R-:W-:Y:S02]  /*104a0*/  MOV R13, 0x3e2bcb20 ;  /* 0x3e2bcb20000d7802 */ /* 0x000fe40000000f00 */
[----:B------:R1:W-:Y:S01]  /*104b0*/  STL.64 [R1+0x940], R34 ;  /* 0x0009402201007387 */ /* 0x0003e20000100a00 */
[----:B0-----:R-:W-:-:S03]  /*104c0*/  IMAD.MOV.U32 R36, RZ, RZ, -0x60b5bfe5 ;  /* 0x9f4a401bff247424 */ /* 0x001fc600078e00ff */
[----:B------:R0:W-:Y:S01]  /*104d0*/  STL.64 [R1+0x960], R20 ;  /* 0x0009601401007387 */ /* 0x0001e20000100a00 */
[----:B------:R-:W-:-:S03]  /*104e0*/  MOV R37, 0x3f7a3a69 ;  /* 0x3f7a3a6900257802 */ /* 0x000fc60000000f00 */
[----:B------:R3:W-:Y:S01]  /*104f0*/  STL.64 [R1+0x988], R32 ;  /* 0x0009882001007387 */ /* 0x0007e20000100a00 */
[----:B--2---:R-:W-:Y:S02]  /*10500*/  IMAD.MOV.U32 R4, RZ, RZ, 0x3785de06 ;  /* 0x3785de06ff047424 */ /* 0x004fe400078e00ff */
[----:B------:R-:W-:Y:S01]  /*10510*/  IMAD.MOV.U32 R5, RZ, RZ, 0x3de2876b ;  /* 0x3de2876bff057424 */ /* 0x000fe200078e00ff */
[----:B------:R2:W-:Y:S01]  /*10520*/  STL.64 [R1+0x9d0], R14 ;  /* 0x0009d00e01007387 */ /* 0x0005e20000100a00 */
[----:B-1----:R-:W-:Y:S01]  /*10530*/  MOV R34, 0xb161ed3 ;  /* 0x0b161ed300227802 */ /* 0x002fe20000000f00 */
[----:B------:R-:W-:Y:S02]  /*10540*/  IMAD.MOV.U32 R35, RZ, RZ, 0x3f4b647f ;  /* 0x3f4b647fff237424 */ /* 0x000fe400078e00ff */
[----:B0-----:R-:W-:Y:S01]  /*10550*/  IMAD.MOV.U32 R20, RZ, RZ, 0x35d225d ;  /* 0x035d225dff147424 */ /* 0x001fe200078e00ff */
[----:B------:R-:W-:Y:S01]  /*10560*/  MOV R21, 0xbf11bf09 ;  /* 0xbf11bf0900157802 */ /* 0x000fe20000000f00 */
[----:B------:R0:W-:Y:S01]  /*10570*/  STL.64 [R1+0x9f0], R6 ;  /* 0x0009f00601007387 */ /* 0x0001e20000100a00 */
[----:B---3--:R-:W-:Y:S01]  /*10580*/  MOV R32, 0xf2213dbe ;  /* 0xf2213dbe00207802 */ /* 0x008fe20000000f00 */
[----:B------:R-:W-:-:S02]  /*10590*/  IMAD.MOV.U32 R33, RZ, RZ, 0x3d6c166c ;  /* 0x3d6c166cff217424 */ /* 0x000fc400078e00ff */
[----:B------:R1:W-:Y:S01]  /*105a0*/  STL.64 [R1+0x9f8], R10 ;  /* 0x0009f80a01007387 */ /* 0x0003e20000100a00 */
[----:B--2---:R-:W-:Y:S02]  /*105b0*/  IMAD.MOV.U32 R14, RZ, RZ, 0x2e8ed281 ;  /* 0x2e8ed281ff0e7424 */ /* 0x004fe400078e00ff */
[----:B------:R-:W-:Y:S01]  /*105c0*/  IMAD.MOV.U32 R15, RZ, RZ, 0x3be8a683 ;  /* 0x3be8a683ff0f7424 */ /* 0x000fe200078e00ff */
[----:B------:R2:W-:Y:S01]  /*105d0*/  STL.64 [R1+0xa10], R12 ;  /* 0x000a100c01007387 */ /* 0x0005e20000100a00 */
[----:B0-----:R-:W-:Y:S01]  /*105e0*/  MOV R6, 0x98f1553a ;  /* 0x98f1553a00067802 */ /* 0x001fe20000000f00 */
[----:B------:R-:W-:Y:S02]  /*105f0*/  IMAD.MOV.U32 R7, RZ, RZ, 0x3f820109 ;  /* 0x3f820109ff077424 */ /* 0x000fe400078e00ff */
[----:B------:R0:W-:Y:S01]  /*10600*/  STL.64 [R1+0x958], R4 ;  /* 0x0009580401007387 */ /* 0x0001e20000100a00 */
[----:B-1----:R-:W-:Y:S01]  /*10610*/  IMAD.MOV.U32 R10, RZ, RZ, -0x16b644bd ;  /* 0xe949bb43ff0a7424 */ /* 0x002fe200078e00ff */
[----:B------:R-:W-:-:S02]  /*10620*/  MOV R11, 0xbf84303c ;  /* 0xbf84303c000b7802 */ /* 0x000fc40000000f00 */
[----:B------:R1:W-:Y:S01]  /*10630*/  STL.64 [R1+0x968], R36 ;  /* 0x0009682401007387 */ /* 0x0003e20000100a00 */
[----:B--2---:R-:W-:-:S03]  /*10640*/  IMAD.MOV.U32 R12, RZ, RZ, -0x71d6bcb ;  /* 0xf8e29435ff0c7424 */ /* 0x004fc600078e00ff */
[----:B------:R2:W-:Y:S01]  /*10650*/  STL.64 [R1+0x990], R34 ;  /* 0x0009902201007387 */ /* 0x0005e20000100a00 */
[----:B------:R-:W-:-:S03]  /*10660*/  IMAD.MOV.U32 R13, RZ, RZ, 0x3f748900 ;  /* 0x3f748900ff0d7424 */ /* 0x000fc600078e00ff */
[----:B------:R3:W-:Y:S01]  /*10670*/  STL.64 [R1+0x9b0], R20 ;  /* 0x0009b01401007387 */ /* 0x0007e20000100a00 */
[----:B0-----:R-:W-:Y:S02]  /*10680*/  IMAD.MOV.U32 R4, RZ, RZ, 0x3ef55b59 ;  /* 0x3ef55b59ff047424 */ /* 0x001fe400078e00ff */
[----:B------:R-:W-:Y:S01]  /*10690*/  IMAD.MOV.U32 R5, RZ, RZ, -0x40cf1af0 ;  /* 0xbf30e510ff057424 */ /* 0x000fe200078e00ff */
[----:B------:R0:W-:Y:S01]  /*106a0*/  STL.64 [R1+0x9d8], R32 ;  /* 0x0009d82001007387 */ /* 0x0001e20000100a00 */
[----:B-1----:R-:W-:Y:S02]  /*106b0*/  IMAD.MOV.U32 R36, RZ, RZ, 0x49a65517 ;  /* 0x49a65517ff247424 */ /* 0x002fe400078e00ff */
[----:B------:R-:W-:Y:S01]  /*106c0*/  IMAD.MOV.U32 R37, RZ, RZ, -0x421c2728 ;  /* 0xbde3d8d8ff257424 */ /* 0x000fe200078e00ff */
[----:B------:R1:W-:Y:S01]  /*106d0*/  STL.64 [R1+0xa18], R14 ;  /* 0x000a180e01007387 */ /* 0x0003e20000100a00 */
[----:B--2---:R-:W-:Y:S01]  /*106e0*/  IMAD.MOV.U32 R34, RZ, RZ, 0x664ec1e3 ;  /* 0x664ec1e3ff227424 */ /* 0x004fe200078e00ff */
[----:B------:R-:W-:Y:S01]  /*106f0*/  MOV R35, 0xbea581f5 ;  /* 0xbea581f500237802 */ /* 0x000fe20000000f00 */
[----:B---3--:R-:W-:Y:S01]  /*10700*/  IMAD.MOV.U32 R20, RZ, RZ, -0x31d6da23 ;  /* 0xce2925ddff147424 */ /* 0x008fe200078e00ff */
[----:B------:R2:W-:Y:S01]  /*10710*/  STL.64 [R1+0xa38], R6 ;  /* 0x000a380601007387 */ /* 0x0005e20000100a00 */
[----:B------:R-:W-:-:S02]  /*10720*/  IMAD.MOV.U32 R21, RZ, RZ, 0x3e555806 ;  /* 0x3e555806ff157424 */ /* 0x000fc400078e00ff */
[----:B0-----:R-:W-:Y:S01]  /*10730*/  IMAD.MOV.U32 R32, RZ, RZ, -0x343a03ee ;  /* 0xcbc5fc12ff207424 */ /* 0x001fe200078e00ff */
[----:B------:R-:W-:Y:S01]  /*10740*/  MOV R33, 0xbf785c7c ;  /* 0xbf785c7c00217802 */ /* 0x000fe20000000f00 */
        /* <DEDUP_REMOVED lines=10> */
[----:B-1----:R-:W-:-:S03]  /*107f0*/  IMAD.MOV.U32 R12, RZ, RZ, 0x2b27e94c ;  /* 0x2b27e94cff0c7424 */ /* 0x002fc600078e00ff */
[----:B------:R1:W-:Y:S01]  /*10800*/  STL.64 [R1+0x9e0], R34 ;  /* 0x0009e02201007387 */ /* 0x0003e20000100a00 */
[----:B------:R-:W-:Y:S02]  /*10810*/  IMAD.MOV.U32 R13, RZ, RZ, 0x3dc60251 ;  /* 0x3dc60251ff0d7424 */ /* 0x000fe400078e00ff */
[----:B--2---:R-:W-:Y:S01]  /*10820*/  IMAD.MOV.U32 R4, RZ, RZ, -0x500bb542 ;  /* 0xaff44abeff047424 */ /* 0x004fe200078e00ff */
[----:B------:R2:W-:Y:S01]  /*10830*/  STL.64 [R1+0xa00], R20 ;  /* 0x000a001401007387 */ /* 0x0005e20000100a00 */
[----:B------:R-:W-:-:S03]  /*10840*/  IMAD.MOV.U32 R5, RZ, RZ, 0x3e9a1a0b ;  /* 0x3e9a1a0bff057424 */ /* 0x000fc600078e00ff */
[----:B------:R3:W-:Y:S01]  /*10850*/  STL.64 [R1+0xa28], R32 ;  /* 0x000a282001007387 */ /* 0x0007e20000100a00 */
[----:B0-----:R-:W-:Y:S01]  /*10860*/  MOV R36, 0xdac1bcf1 ;  /* 0xdac1bcf100247802 */ /* 0x001fe20000000f00 */
[----:B------:R-:W-:Y:S02]  /*10870*/  IMAD.MOV.U32 R37, RZ, RZ, -0x41b7808b ;  /* 0xbe487f75ff257424 */ /* 0x000fe400078e00ff */
[----:B------:R0:W-:Y:S01]  /*10880*/  STL.64 [R1+0xa60], R14 ;  /* 0x000a600e01007387 */ /* 0x0001e20000100a00 */
[----:B-1----:R-:W-:Y:S02]  /*10890*/  IMAD.MOV.U32 R34, RZ, RZ, 0x19b3e6f ;  /* 0x019b3e6fff227424 */ /* 0x002fe400078e00ff */
[----:B------:R-:W-:Y:S01]  /*108a0*/  IMAD.MOV.U32 R35, RZ, RZ, -0x40be4cc5 ;  /* 0xbf41b33bff237424 */ /* 0x000fe200078e00ff */
[----:B--2---:R-:W-:Y:S01]  /*108b0*/  MOV R20, 0xe9a6596f ;  /* 0xe9a6596f00147802 */ /* 0x004fe20000000f00 */
[----:B------:R-:W-:Y:S01]  /*108c0*/  IMAD.MOV.U32 R21, RZ, RZ, 0x3eb57cc9 ;  /* 0x3eb57cc9ff157424 */ /* 0x000fe200078e00ff */
[----:B------:R1:W-:Y:S01]  /*108d0*/  STL.64 [R1+0xa70], R6 ;  /* 0x000a700601007387 */ /* 0x0003e20000100a00 */
[----:B---3--:R-:W-:-:S02]  /*108e0*/  IMAD.MOV.U32 R32, RZ, RZ, 0x2cc02754 ;  /* 0x2cc02754ff207424 */ /* 0x008fc400078e00ff */
[----:B------:R-:W-:Y:S01]  /*108f0*/  IMAD.MOV.U32 R33, RZ, RZ, 0x3f28b6bb ;  /* 0x3f28b6bbff217424 */ /* 0x000fe200078e00ff */
[----:B------:R2:W-:Y:S01]  /*10900*/  STL.64 [R1+0xa88], R10 ;  /* 0x000a880a01007387 */ /* 0x0005e20000100a00 */
[----:B0-----:R-:W-:Y:S01]  /*10910*/  MOV R14, 0x34675d03 ;  /* 0x34675d03000e7802 */ /* 0x001fe20000000f00 */
[----:B------:R-:W-:Y:S02]  /*10920*/  IMAD.MOV.U32 R15, RZ, RZ, -0x411a7e0a ;  /* 0xbee581f6ff0f7424 */ /* 0x000fe400078e00ff */
[----:B------:R0:W-:Y:S01]  /*10930*/  STL.64 [R1+0xa90], R12 ;  /* 0x000a900c01007387 */ /* 0x0001e20000100a00 */
[----:B-1----:R-:W-:Y:S01]  /*10940*/  IMAD.MOV.U32 R6, RZ, RZ, -0x5a0d4773 ;  /* 0xa5f2b88dff067424 */ /* 0x002fe200078e00ff */
[----:B------:R-:W-:Y:S02]  /*10950*/  MOV R7, 0x3e9aae08 ;  /* 0x3e9aae0800077802 */ /* 0x000fe40000000f00 */
[----:B------:R1:W-:Y:S01]  /*10960*/  STL.64 [R1+0x9e8], R4 ;  /* 0x0009e80401007387 */ /* 0x0003e20000100a00 */
[----:B--2---:R-:W-:-:S03]  /*10970*/  IMAD.MOV.U32 R10, RZ, RZ, 0x585a3e12 ;  /* 0x585a3e12ff0a7424 */ /* 0x004fc600078e00ff */
[----:B------:R2:W-:Y:S01]  /*10980*/  STL.64 [R1+0xa08], R36 ;  /* 0x000a082401007387 */ /* 0x0005e20000100a00 */
[----:B------:R-:W-:Y:S02]  /*10990*/  IMAD.MOV.U32 R11, RZ, RZ, -0x416fec5b ;  /* 0xbe9013a5ff0b7424 */ /* 0x000fe400078e00ff */
[----:B0-----:R-:W-:Y:S01]  /*109a0*/  IMAD.MOV.U32 R12, RZ, RZ, 0x5cf292a0 ;  /* 0x5cf292a0ff0c7424 */ /* 0x001fe200078e00ff */
[----:B------:R0:W-:Y:S01]  /*109b0*/  STL.64 [R1+0xa30], R34 ;  /* 0x000a302201007387 */ /* 0x0001e20000100a00 */
[----:B------:R-:W-:-:S03]  /*109c0*/  IMAD.MOV.U32 R13, RZ, RZ, -0x41b6031b ;  /* 0xbe49fce5ff0d7424 */ /* 0x000fc600078e00ff */
        /* <DEDUP_REMOVED lines=8> */
[----:B------:R-:W-:-:S02]  /*10a50*/  IMAD.MOV.U32 R35, RZ, RZ, -0x40de7150 ;  /* 0xbf218eb0ff237424 */ /* 0x000fc400078e00ff */
[----:B---3--:R-:W-:Y:S01]  /*10a60*/  IMAD.MOV.U32 R20, RZ, RZ, 0x7672b130 ;  /* 0x7672b130ff147424 */ /* 0x008fe200078e00ff */
[----:B------:R-:W-:Y:S01]  /*10a70*/  MOV R21, 0x3edbbbac ;  /* 0x3edbbbac00157802 */ /* 0x000fe20000000f00 */
[----:B------:R0:W-:Y:S01]  /*10a80*/  STL.64 [R1+0xab8], R6 ;  /* 0x000ab80601007387 */ /* 0x0001e20000100a00 */
[----:B-1----:R-:W-:Y:S01]  /*10a90*/  MOV R32, 0x87133284 ;  /* 0x8713328400207802 */ /* 0x002fe20000000f00 */
[----:B------:R-:W-:Y:S02]  /*10aa0*/  IMAD.MOV.U32 R33, RZ, RZ, 0x3e731ba6 ;  /* 0x3e731ba6ff217424 */ /* 0x000fe400078e00ff */
[----:B------:R1:W-:Y:S01]  /*10ab0*/  STL.64 [R1+0xac0], R10 ;  /* 0x000ac00a01007387 */ /* 0x0003e20000100a00 */
[----:B--2---:R-:W-:Y:S01]  /*10ac0*/  MOV R14, 0x5d9a0e3b ;  /* 0x5d9a0e3b000e7802 */ /* 0x004fe20000000f00 */
[----:B------:R-:W-:Y:S02]  /*10ad0*/  IMAD.MOV.U32 R15, RZ, RZ, 0x3e3dc92e ;  /* 0x3e3dc92eff0f7424 */ /* 0x000fe400078e00ff */
[----:B------:R2:W-:Y:S01]  /*10ae0*/  STL.64 [R1+0xad8], R12 ;  /* 0x000ad80c01007387 */ /* 0x0005e20000100a00 */
[----:B0-----:R-:W-:Y:S01]  /*10af0*/  IMAD.MOV.U32 R6, RZ, RZ, -0x10012ac2 ;  /* 0xeffed53eff067424 */ /* 0x001fe200078e00ff */
[----:B------:R-:W-:-:S02]  /*10b00*/  MOV R7, 0x3f9486e7 ;  /* 0x3f9486e700077802 */ /* 0x000fc40000000f00 */
[----:B------:R0:W-:Y:S01]  /*10b10*/  STL.64 [R1+0xa20], R4 ;  /* 0x000a200401007387 */ /* 0x0001e20000100a00 */
[----:B-1----:R-:W-:Y:S02]  /*10b20*/  IMAD.MOV.U32 R10, RZ, RZ, -0x7f415c4b ;  /* 0x80bea3b5ff0a7424 */ /* 0x002fe400078e00ff */
[----:B------:R-:W-:Y:S01]  /*10b30*/  IMAD.MOV.U32 R11, RZ, RZ, 0x3edd7b47 ;  /* 0x3edd7b47ff0b7424 */ /* 0x000fe200078e00ff */
[----:B------:R1:W-:Y:S01]  /*10b40*/  STL.64 [R1+0xa58], R36 ;  /* 0x000a582401007387 */ /* 0x0003e20000100a00 */
[----:B--2---:R-:W-:Y:S01]  /*10b50*/  MOV R12, 0xe63486fe ;  /* 0xe63486fe000c7802 */ /* 0x004fe20000000f00 */
[----:B------:R-:W-:Y:S02]  /*10b60*/  IMAD.MOV.U32 R13, RZ, RZ, -0x4076a7b8 ;  /* 0xbf895848ff0d7424 */ /* 0x000fe400078e00ff */
[----:B------:R2:W-:Y:S01]  /*10b70*/  STL.64 [R1+0xa80], R34 ;  /* 0x000a802201007387 */ /* 0x0005e20000100a00 */
[----:B0-----:R-:W-:-:S03]  /*10b80*/  MOV R4, 0xc560282d ;  /* 0xc560282d00047802 */ /* 0x001fc60000000f00 */
[----:B------:R0:W-:Y:S01]  /*10b90*/  STL.64 [R1+0xaa0], R20 ;  /* 0x000aa01401007387 */ /* 0x0001e20000100a00 */
[----:B------:R-:W-:-:S03]  /*10ba0*/  IMAD.MOV.U32 R5, RZ, RZ, -0x40b9d14f ;  /* 0xbf462eb1ff057424 */ /* 0x000fc600078e00ff */
[----:B------:R3:W-:Y:S01]  /*10bb0*/  STL.64 [R1+0xac8], R32 ;  /* 0x000ac82001007387 */ /* 0x0007e20000100a00 */
[----:B-1----:R-:W-:Y:S02]  /*10bc0*/  IMAD.MOV.U32 R36, RZ, RZ, -0x7498b2aa ;  /* 0x8b674d56ff247424 */ /* 0x002fe400078e00ff */
[----:B------:R-:W-:Y:S01]  /*10bd0*/  IMAD.MOV.U32 R37, RZ, RZ, -0x413e74f7 ;  /* 0xbec18b09ff257424 */ /* 0x000fe200078e00ff */
[----:B------:R1:W-:Y:S01]  /*10be0*/  STL.64 [R1+0xae0], R14 ;  /* 0x000ae00e01007387 */ /* 0x0003e20000100a00 */
[----:B--2---:R-:W-:Y:S01]  /*10bf0*/  IMAD.MOV.U32 R34, RZ, RZ, -0x1c06cc2a ;  /* 0xe3f933d6ff227424 */ /* 0x004fe200078e00ff */
        /* <DEDUP_REMOVED lines=8> */
[----:B------:R-:W-:-:S02]  /*10c80*/  IMAD.MOV.U32 R15, RZ, RZ, -0x418f02af ;  /* 0xbe70fd51ff0f7424 */ /* 0x000fc400078e00ff */
[----:B------:R1:W-:Y:S01]  /*10c90*/  STL.64 [R1+0xb10], R12 ;  /* 0x000b100c01007387 */ /* 0x0003e20000100a00 */
[----:B0-----:R-:W-:-:S03]  /*10ca0*/  IMAD.MOV.U32 R6, RZ, RZ, -0x1e4736f7 ;  /* 0xe1b8c909ff067424 */ /* 0x001fc600078e00ff */
[----:B------:R0:W-:Y:S01]  /*10cb0*/  STL.64 [R1+0xa68], R4 ;  /* 0x000a680401007387 */ /* 0x0001e20000100a00 */
[----:B------:R-:W-:Y:S02]  /*10cc0*/  IMAD.MOV.U32 R7, RZ, RZ, -0x40a7dbcf ;  /* 0xbf582431ff077424 */ /* 0x000fe400078e00ff */
[----:B--2---:R-:W-:Y:S01]  /*10cd0*/  IMAD.MOV.U32 R10, RZ, RZ, 0x61a9f916 ;  /* 0x61a9f916ff0a7424 */ /* 0x004fe200078e00ff */
[----:B------:R2:W-:Y:S01]  /*10ce0*/  STL.64 [R1+0xaa8], R36 ;  /* 0x000aa82401007387 */ /* 0x0005e20000100a00 */
[----:B------:R-:W-:Y:S01]  /*10cf0*/  IMAD.MOV.U32 R11, RZ, RZ, -0x40dd2e49 ;  /* 0xbf22d1b7ff0b7424 */ /* 0x000fe200078e00ff */
[----:B-1----:R-:W-:Y:S01]  /*10d00*/  MOV R12, 0xa4a27ea0 ;  /* 0xa4a27ea0000c7802 */ /* 0x002fe20000000f00 */
[----:B------:R-:W-:Y:S01]  /*10d10*/  IMAD.MOV.U32 R13, RZ, RZ, 0x3f19fff1 ;  /* 0x3f19fff1ff0d7424 */ /* 0x000fe200078e00ff */
[----:B------:R1:W-:Y:S01]  /*10d20*/  STL.64 [R1+0xad0], R34 ;  /* 0x000ad02201007387 */ /* 0x0003e20000100a00 */
[----:B0-----:R-:W-:Y:S01]  /*10d30*/  MOV R4, 0x376be54f ;  /* 0x376be54f00047802 */ /* 0x001fe20000000f00 */
[----:B------:R-:W-:-:S02]  /*10d40*/  IMAD.MOV.U32 R5, RZ, RZ, -0x42b28354 ;  /* 0xbd4d7cacff057424 */ /* 0x000fc400078e00ff */
[----:B------:R0:W-:Y:S01]  /*10d50*/  STL.64 [R1+0xaf0], R20 ;  /* 0x000af01401007387 */ /* 0x0001e20000100a00 */
[----:B--2---:R-:W-:-:S03]  /*10d60*/  MOV R36, 0x8bed86bc ;  /* 0x8bed86bc00247802 */ /* 0x004fc60000000f00 */
[----:B------:R2:W-:Y:S01]  /*10d70*/  STL.64 [R1+0xb18], R32 ;  /* 0x000b182001007387 */ /* 0x0005e20000100a00 */
[----:B------:R-:W-:-:S03]  /*10d80*/  IMAD.MOV.U32 R37, RZ, RZ, -0x4061c372 ;  /* 0xbf9e3c8eff257424 */ /* 0x000fc600078e00ff */
[----:B------:R3:W-:Y:S01]  /*10d90*/  STL.64 [R1+0xb28], R14 ;  /* 0x000b280e01007387 */ /* 0x0007e20000100a00 */
[----:B-1----:R-:W-:Y:S02]  /*10da0*/  IMAD.MOV.U32 R34, RZ, RZ, 0x168d2782 ;  /* 0x168d2782ff227424 */ /* 0x002fe400078e00ff */
[----:B------:R-:W-:Y:S01]  /*10db0*/  IMAD.MOV.U32 R35, RZ, RZ, -0x4089d154 ;  /* 0xbf762eacff237424 */ /* 0x000fe200078e00ff */
[----:B0-----:R-:W-:Y:S01]  /*10dc0*/  MOV R20, 0xf1a3a0db ;  /* 0xf1a3a0db00147802 */ /* 0x001fe20000000f00 */
[----:B------:R-:W-:Y:S01]  /*10dd0*/  IMAD.MOV.U32 R21, RZ, RZ, 0x3f423100 ;  /* 0x3f423100ff157424 */ /* 0x000fe200078e00ff */
[----:B------:R0:W-:Y:S01]  /*10de0*/  STL.64 [R1+0xb38], R6 ;  /* 0x000b380601007387 */ /* 0x0001e20000100a00 */
[----:B--2---:R-:W-:Y:S02]  /*10df0*/  IMAD.MOV.U32 R32, RZ, RZ, -0x5047a8aa ;  /* 0xafb85756ff207424 */ /* 0x004fe400078e00ff */
[----:B------:R-:W-:Y:S01]  /*10e00*/  IMAD.MOV.U32 R33, RZ, RZ, -0x42708c81 ;  /* 0xbd8f737fff217424 */ /* 0x000fe200078e00ff */
[----:B------:R1:W-:Y:S01]  /*10e10*/  STL.64 [R1+0xb50], R10 ;  /* 0x000b500a01007387 */ /* 0x0003e20000100a00 */
[----:B---3--:R-:W-:Y:S01]  /*10e20*/  IMAD.MOV.U32 R14, RZ, RZ, -0x78f15f33 ;  /* 0x870ea0cdff0e7424 */ /* 0x008fe200078e00ff */
[----:B------:R-:W-:-:S02]  /*10e30*/  MOV R15, 0xbf018b09 ;  /* 0xbf018b09000f7802 */ /* 0x000fc40000000f00 */
[----:B------:R2:W-:Y:S01]  /*10e40*/  STL.64 [R1+0xb58], R12 ;  /* 0x000b580c01007387 */ /* 0x0005e20000100a00 */
[----:B0-----:R-:W-:-:S03]  /*10e50*/  IMAD.MOV.U32 R6, RZ, RZ, 0x28144e09 ;  /* 0x28144e09ff067424 */ /* 0x001fc600078e00ff */
[----:B------:R0:W-:Y:S01]  /*10e60*/  STL.64 [R1+0xab0], R4 ;  /* 0x000ab00401007387 */ /* 0x0001e20000100a00 */
[----:B------:R-:W-:Y:S01]  /*10e70*/  IMAD.MOV.U32 R7, RZ, RZ, 0x3eb7e290 ;  /* 0x3eb7e290ff077424 */ /* 0x000fe200078e00ff */
[----:B-1----:R-:W-:Y:S01]  /*10e80*/  MOV R10, 0x83fd9af1 ;  /* 0x83fd9af1000a7802 */ /* 0x002fe20000000f00 */
[----:B------:R-:W-:Y:S01]  /*10e90*/  IMAD.MOV.U32 R11, RZ, RZ, 0x3d152ba3 ;  /* 0x3d152ba3ff0b7424 */ /* 0x000fe200078e00ff */
[----:B------:R1:W-:Y:S01]  /*10ea0*/  STL.64 [R1+0xaf8], R36 ;  /* 0x000af82401007387 */ /* 0x0003e20000100a00 */
[----:B--2---:R-:W-:Y:S01]  /*10eb0*/  MOV R12, 0x1300d859 ;  /* 0x1300d859000c7802 */ /* 0x004fe20000000f00 */
[----:B------:R-:W-:Y:S02]  /*10ec0*/  IMAD.MOV.U32 R13, RZ, RZ, -0x4196aa99 ;  /* 0xbe695567ff0d7424 */ /* 0x000fe400078e00ff */
[----:B------:R2:W-:Y:S01]  /*10ed0*/  STL.64 [R1+0xb20], R34 ;  /* 0x000b202201007387 */ /* 0x0005e20000100a00 */
[----:B0-----:R-:W-:Y:S01]  /*10ee0*/  IMAD.MOV.U32 R4, RZ, RZ, 0xcc2ec99 ;  /* 0x0cc2ec99ff047424 */ /* 0x001fe200078e00ff */
[----:B------:R-:W-:-:S02]  /*10ef0*/  MOV R5, 0xbe20e39a ;  /* 0xbe20e39a00057802 */ /* 0x000fc40000000f00 */
[----:B------:R0:W-:Y:S04]  /*10f00*/  STL.64 [R1+0xb40], R20 ;  /* 0x000b401401007387 */ /* 0x0001e80000100a00 */
[----:B------:R3:W-:Y:S01]  /*10f10*/  STL.64 [R1+0xb60], R14 ;  /* 0x000b600e01007387 */ /* 0x0007e20000100a00 */
[----:B-1----:R-:W-:Y:S01]  /*10f20*/  IMAD.MOV.U32 R36, RZ, RZ, -0x1645b3 ;  /* 0xffe9ba4dff247424 */ /* 0x002fe200078e00ff */
[----:B------:R-:W-:Y:S02]  /*10f30*/  MOV R37, 0x3e0201c0 ;  /* 0x3e0201c000257802 */ /* 0x000fe40000000f00 */
[----:B------:R1:W-:Y:S01]  /*10f40*/  STL.64 [R1+0xb68], R32 ;  /* 0x000b682001007387 */ /* 0x0003e20000100a00 */
[----:B--2---:R-:W-:Y:S01]  /*10f50*/  MOV R34, 0xb879aefc ;  /* 0xb879aefc00227802 */ /* 0x004fe20000000f00 */
[----:B------:R-:W-:-:S02]  /*10f60*/  IMAD.MOV.U32 R35, RZ, RZ, 0x3ede03c9 ;  /* 0x3ede03c9ff237424 */ /* 0x000fc400078e00ff */
[----:B0-----:R-:W-:Y:S01]  /*10f70*/  IMAD.MOV.U32 R20, RZ, RZ, -0x504dba13 ;  /* 0xafb245edff147424 */ /* 0x001fe200078e00ff */
[----:B------:R-:W-:Y:S01]  /*10f80*/  MOV R21, 0xbe91dddd ;  /* 0xbe91dddd00157802 */ /* 0x000fe20000000f00 */
[----:B------:R0:W-:Y:S01]  /*10f90*/  STL.64 [R1+0xb80], R6 ;  /* 0x000b800601007387 */ /* 0x0001e20000100a00 */
[----:B---3--:R-:W-:Y:S01]  /*10fa0*/  IMAD.MOV.U32 R14, RZ, RZ, -0xd47a6ac ;  /* 0xf2b85954ff0e7424 */ /* 0x008fe200078e00ff */
[----:B------:R-:W-:Y:S02]  /*10fb0*/  MOV R15, 0xbc92c41c ;  /* 0xbc92c41c000f7802 */ /* 0x000fe40000000f00 */
[----:B------:R2:W-:Y:S01]  /*10fc0*/  STL.64 [R1+0xb88], R10 ;  /* 0x000b880a01007387 */ /* 0x0005e20000100a00 */
[----:B-1----:R-:W-:Y:S01]  /*10fd0*/  MOV R32, 0x5c03d2e9 ;  /* 0x5c03d2e900207802 */ /* 0x002fe20000000f00 */
[----:B------:R-:W-:Y:S02]  /*10fe0*/  IMAD.MOV.U32 R33, RZ, RZ, 0x3f9ef9a0 ;  /* 0x3f9ef9a0ff217424 */ /* 0x000fe400078e00ff */
        /* <DEDUP_REMOVED lines=17> */
[----:B-1----:R-:W-:Y:S01]  /*11100*/  IMAD.MOV.U32 R34, RZ, RZ, -0xccb32e3 ;  /* 0xf334cd1dff227424 */ /* 0x002fe200078e00ff */
[----:B------:R-:W-:Y:S02]  /*11110*/  MOV R35, 0x3f645497 ;  /* 0x3f64549700237802 */ /* 0x000fe40000000f00 */
[----:B------:R1:W-:Y:S01]  /*11120*/  STL.64 [R1+0xbc8], R6 ;  /* 0x000bc80601007387 */ /* 0x0003e20000100a00 */
[----:B0-----:R-:W-:Y:S02]  /*11130*/  IMAD.MOV.U32 R20, RZ, RZ, 0x1b78f2fd ;  /* 0x1b78f2fdff147424 */ /* 0x001fe400078e00ff */
[----:B------:R-:W-:Y:S01]  /*11140*/  IMAD.MOV.U32 R21, RZ, RZ, -0x412800ce ;  /* 0xbed7ff32ff157424 */ /* 0x000fe200078e00ff */
[----:B---3--:R-:W-:Y:S01]  /*11150*/  MOV R15, 0xbf8b28c0 ;  /* 0xbf8b28c0000f7802 */ /* 0x008fe20000000f00 */
[----:B------:R-:W-:Y:S01]  /*11160*/  IMAD.MOV.U32 R14, RZ, RZ, -0x38c59a22 ;  /* 0xc73a65deff0e7424 */ /* 0x000fe200078e00ff */
[----:B------:R0:W-:Y:S01]  /*11170*/  STL.64 [R1+0xbd0], R10 ;  /* 0x000bd00a01007387 */ /* 0x0001e20000100a00 */
[----:B--2---:R-:W-:-:S02]  /*11180*/  IMAD.MOV.U32 R32, RZ, RZ, 0x7be56cf6 ;  /* 0x7be56cf6ff207424 */ /* 0x004fc400078e00ff */
        /* <DEDUP_REMOVED lines=8> */
[----:B--2---:R-:W-:Y:S01]  /*11210*/  IMAD.MOV.U32 R12, RZ, RZ, -0x67b76f61 ;  /* 0x9848909fff0c7424 */ /* 0x004fe200078e00ff */
[----:B------:R-:W-:-:S02]  /*11220*/  MOV R13, 0xbde927a7 ;  /* 0xbde927a7000d7802 */ /* 0x000fc40000000f00 */
        /* <DEDUP_REMOVED lines=8> */
[----:B--2---:R-:W-:Y:S01]  /*112b0*/  IMAD.MOV.U32 R34, RZ, RZ, -0x53a2d366 ;  /* 0xac5d2c9aff227424 */ /* 0x004fe200078e00ff */
[----:B------:R-:W-:Y:S02]  /*112c0*/  MOV R35, 0xbf5c3a98 ;  /* 0xbf5c3a9800237802 */ /* 0x000fe40000000f00 */
[----:B------:R2:W-:Y:S01]  /*112d0*/  STL.64 [R1+0xc00], R6 ;  /* 0x000c000601007387 */ /* 0x0005e20000100a00 */
[----:B-1----:R-:W-:Y:S01]  /*112e0*/  MOV R20, 0xa0ce370e ;  /* 0xa0ce370e00147802 */ /* 0x002fe20000000f00 */
[----:B------:R-:W-:Y:S02]  /*112f0*/  IMAD.MOV.U32 R21, RZ, RZ, -0x40ebb737 ;  /* 0xbf1448c9ff157424 */ /* 0x000fe400078e00ff */
[----:B0-----:R-:W-:Y:S01]  /*11300*/  IMAD.MOV.U32 R14, RZ, RZ, 0x2f459ca1 ;  /* 0x2f459ca1ff0e7424 */ /* 0x001fe200078e00ff */
[----:B------:R0:W-:Y:S01]  /*11310*/  STL.64 [R1+0xc18], R10 ;  /* 0x000c180a01007387 */ /* 0x0001e20000100a00 */
[----:B------:R-:W-:-:S02]  /*11320*/  IMAD.MOV.U32 R15, RZ, RZ, 0x3f1e03ca ;  /* 0x3f1e03caff0f7424 */ /* 0x000fc400078e00ff */
[----:B---3--:R-:W-:Y:S01]  /*11330*/  IMAD.MOV.U32 R32, RZ, RZ, 0x5a7d9ac5 ;  /* 0x5a7d9ac5ff207424 */ /* 0x008fe200078e00ff */
[----:B------:R1:W-:Y:S01]  /*11340*/  STL.64 [R1+0xc20], R12 ;  /* 0x000c200c01007387 */ /* 0x0003e20000100a00 */
[----:B------:R-:W-:Y:S01]  /*11350*/  IMAD.MOV.U32 R33, RZ, RZ, 0x3d72f0a6 ;  /* 0x3d72f0a6ff217424 */ /* 0x000fe200078e00ff */
[----:B--2---:R-:W-:Y:S01]  /*11360*/  MOV R6, 0x261131ce ;  /* 0x261131ce00067802 */ /* 0x004fe20000000f00 */
[----:B------:R-:W-:Y:S01]  /*11370*/  IMAD.MOV.U32 R7, RZ, RZ, -0x4129aaab ;  /* 0xbed65555ff077424 */ /* 0x000fe200078e00ff */
[----:B------:R2:W-:Y:S01]  /*11380*/  STL.64 [R1+0xb78], R4 ;  /* 0x000b780401007387 */ /* 0x0005e20000100a00 */
[----:B0-----:R-:W-:Y:S01]  /*11390*/  IMAD.MOV.U32 R10, RZ, RZ, 0x3d88fea7 ;  /* 0x3d88fea7ff0a7424 */ /* 0x001fe200078e00ff */
[----:B------:R-:W-:Y:S02]  /*113a0*/  MOV R11, 0x3ecc1949 ;  /* 0x3ecc1949000b7802 */ /* 0x000fe40000000f00 */
        /* <DEDUP_REMOVED lines=21> */
[----:B------:R-:W-:Y:S01]  /*11500*/  IMAD.MOV.U32 R21, RZ, RZ, 0x3e62116d ;  /* 0x3e62116dff157424 */ /* 0x000fe200078e00ff */
[----:B-1----:R-:W-:Y:S01]  /*11510*/  MOV R32, 0x5f50d178 ;  /* 0x5f50d17800207802 */ /* 0x002fe20000000f00 */
[----:B------:R-:W-:Y:S01]  /*11520*/  IMAD.MOV.U32 R33, RZ, RZ, -0x4046a498 ;  /* 0xbfb95b68ff217424 */ /* 0x000fe200078e00ff */
[----:B------:R1:W-:Y:S01]  /*11530*/  STL.64 [R1+0xc68], R12 ;  /* 0x000c680c01007387 */ /* 0x0003e20000100a00 */
[----:B--2---:R-:W-:Y:S01]  /*11540*/  IMAD.MOV.U32 R6, RZ, RZ, -0x5673743c ;  /* 0xa98c8bc4ff067424 */ /* 0x004fe200078e00ff */
[----:B------:R-:W-:-:S02]  /*11550*/  MOV R7, 0x3fc6fb2b ;  /* 0x3fc6fb2b00077802 */ /* 0x000fc40000000f00 */
[----:B------:R2:W-:Y:S01]  /*11560*/  STL.64 [R1+0xbb0], R4 ;  /* 0x000bb00401007387 */ /* 0x0005e20000100a00 */
[----:B0-----:R-:W-:-:S03]  /*11570*/  IMAD.MOV.U32 R10, RZ, RZ, 0x29064247 ;  /* 0x29064247ff0a7424 */ /* 0x001fc600078e00ff */
[----:B------:R0:W-:Y:S01]  /*11580*/  STL.64 [R1+0xc38], R36 ;  /* 0x000c382401007387 */ /* 0x0001e20000100a00 */
[----:B------:R-:W-:Y:S02]  /*11590*/  IMAD.MOV.U32 R11, RZ, RZ, -0x403f5f91 ;  /* 0xbfc0a06fff0b7424 */ /* 0x000fe400078e00ff */
[----:B-1----:R-:W-:Y:S01]  /*115a0*/  IMAD.MOV.U32 R12, RZ, RZ, 0x7a744982 ;  /* 0x7a744982ff0c7424 */ /* 0x002fe200078e00ff */
[----:B------:R-:W-:Y:S01]  /*115b0*/  MOV R13, 0x3fb72bb4 ;  /* 0x3fb72bb4000d7802 */ /* 0x000fe20000000f00 */
[----:B------:R1:W-:Y:S01]  /*115c0*/  STL.64 [R1+0xc58], R34 ;  /* 0x000c582201007387 */ /* 0x0003e20000100a00 */
[----:B--2---:R-:W2:Y:S01]  /*115d0*/  MUFU.RCP64H R5, R9 ;  /* 0x0000000900057308 */ /* 0x004ea20000001800 */
[----:B------:R-:W-:Y:S02]  /*115e0*/  IMAD.MOV.U32 R4, RZ, RZ, 0x1 ;  /* 0x00000001ff047424 */ /* 0x000fe400078e00ff */
[----:B------:R3:W-:Y:S01]  /*115f0*/  STL.64 [R1+0xc60], R38 ;  /* 0x000c602601007387 */ /* 0x0007e20000100a00 */
[----:B0-----:R-:W-:-:S03]  /*11600*/  IMAD.MOV.U32 R36, RZ, RZ, 0x3cf8dfb4 ;  /* 0x3cf8dfb4ff247424 */ /* 0x001fc600078e00ff */
[----:B------:R0:W-:Y:S01]  /*11610*/  STL.64 [R1+0xc70], R14 ;  /* 0x000c700e01007387 */ /* 0x0001e20000100a00 */
[----:B------:R-:W-:-:S03]  /*11620*/  IMAD.MOV.U32 R37, RZ, RZ, -0x40483c5f ;  /* 0xbfb7c3a1ff257424 */ /* 0x000fc600078e00ff */
[----:B------:R4:W-:Y:S01]  /*11630*/  STL.64 [R1+0xc78], R20 ;  /* 0x000c781401007387 */ /* 0x0009e20000100a00 */
[----:B-1----:R-:W-:Y:S01]  /*11640*/  MOV R34, 0xd4f69d94 ;  /* 0xd4f69d9400227802 */ /* 0x002fe20000000f00 */
[----:B------:R-:W-:Y:S02]  /*11650*/  IMAD.MOV.U32 R35, RZ, RZ, -0x40ff7efb ;  /* 0xbf008105ff237424 */ /* 0x000fe400078e00ff */
[----:B------:R1:W-:Y:S01]  /*11660*/  STL.64 [R1+0xc80], R32 ;  /* 0x000c802001007387 */ /* 0x0003e20000100a00 */
[----:B---3--:R-:W-:Y:S02]  /*11670*/  IMAD.MOV.U32 R38, RZ, RZ, -0x4ddbedfe ;  /* 0xb2241202ff267424 */ /* 0x008fe400078e00ff */
[----:B------:R-:W-:Y:S01]  /*11680*/  IMAD.MOV.U32 R39, RZ, RZ, -0x41db6b2d ;  /* 0xbe2494d3ff277424 */ /* 0x000fe200078e00ff */
[----:B------:R3:W-:Y:S01]  /*11690*/  STL.64 [R1+0xc88], R6 ;  /* 0x000c880601007387 */ /* 0x0007e20000100a00 */
[----:B0-----:R-:W-:Y:S01]  /*116a0*/  MOV R14, 0x38631744 ;  /* 0x38631744000e7802 */ /* 0x001fe20000000f00 */
[----:B------:R-:W-:Y:S01]  /*116b0*/  IMAD.MOV.U32 R15, RZ, RZ, 0x3fa6bd2f ;  /* 0x3fa6bd2fff0f7424 */ /* 0x000fe200078e00ff */
[----:B--2---:R-:W-:Y:S01]  /*116c0*/  DFMA R40, -R8, R4, 1 ;  /* 0x3ff000000828742b */ /* 0x004fe20000000104 */
[----:B------:R0:W-:Y:S01]  /*116d0*/  STL.64 [R1+0xc90], R10 ;  /* 0x000c900a01007387 */ /* 0x0001e20000100a00 */
[----:B----4-:R-:W-:Y:S01]  /*116e0*/  IMAD.MOV.U32 R20, RZ, RZ, -0x442fe938 ;  /* 0xbbd016c8ff147424 */ /* 0x010fe200078e00ff */
[----:B------:R-:W-:-:S02]  /*116f0*/  MOV R21, 0x3e92a46f ;  /* 0x3e92a46f00157802 */ /* 0x000fc40000000f00 */
[----:B------:R2:W-:Y:S01]  /*11700*/  STL.64 [R1+0xca0], R12 ;  /* 0x000ca00c01007387 */ /* 0x0005e20000100a00 */
[----:B-1----:R-:W-:Y:S01]  /*11710*/  IMAD.MOV.U32 R32, RZ, RZ, 0x69432cef ;  /* 0x69432cefff207424 */ /* 0x002fe200078e00ff */
[----:B------:R-:W-:Y:S01]  /*11720*/  MOV R33, 0xbf77067b ;  /* 0xbf77067b00217802 */ /* 0x000fe20000000f00 */
[----:B------:R-:W-:Y:S01]  /*11730*/  DFMA R40, R40, R40, R40 ;  /* 0x000000282828722b */ /* 0x000fe20000000028 */
[----:B---3--:R-:W-:Y:S01]  /*11740*/  IMAD.MOV.U32 R6, RZ, RZ, 0x1cad78b9 ;  /* 0x1cad78b9ff067424 */ /* 0x008fe200078e00ff */
[----:B------:R1:W-:Y:S01]  /*11750*/  STL.64 [R1+0xcb0], R14 ;  /* 0x000cb00e01007387 */ /* 0x0003e20000100a00 */
[----:B------:R-:W-:Y:S01]  /*11760*/  IMAD.MOV.U32 R7, RZ, RZ, -0x406e5b61 ;  /* 0xbf91a49fff077424 */ /* 0x000fe200078e00ff */
[----:B0-----:R-:W-:Y:S01]  /*11770*/  MOV R10, 0xfa0aa57b ;  /* 0xfa0aa57b000a7802 */ /* 0x001fe20000000f00 */
[----:B------:R-:W-:Y:S01]  /*11780*/  IMAD.MOV.U32 R11, RZ, RZ, 0x3f8d0bef ;  /* 0x3f8d0befff0b7424 */ /* 0x000fe200078e00ff */
[----:B------:R0:W-:Y:S02]  /*11790*/  STL.64 [R1+0xcb8], R20 ;  /* 0x000cb81401007387 */ /* 0x0001e40000100a00 */
[----:B------:R-:W-:Y:S01]  /*117a0*/  DFMA R4, R4, R40, R4 ;  /* 0x000000280404722b */ /* 0x000fe20000000004 */
[----:B--2---:R-:W-:Y:S01]  /*117b0*/  IMAD.MOV.U32 R12, RZ, RZ, 0x3c40f6a ;  /* 0x03c40f6aff0c7424 */ /* 0x004fe200078e00ff */
[----:B------:R-:W-:Y:S01]  /*117c0*/  MOV R13, 0xbf53043d ;  /* 0xbf53043d000d7802 */ /* 0x000fe20000000f00 */
[----:B------:R2:W-:Y:S01]  /*117d0*/  STL.64 [R1+0xcc0], R6 ;  /* 0x000cc00601007387 */ /* 0x0005e20000100a00 */
[----:B-1----:R-:W-:-:S03]  /*117e0*/  IMAD.MOV.U32 R14, RZ, RZ, 0xc4df7f1 ;  /* 0x0c4df7f1ff0e7424 */ /* 0x002fc600078e00ff */
[----:B------:R1:W-:Y:S01]  /*117f0*/  STL.64 [R1+0xcc8], R10 ;  /* 0x000cc80a01007387 */ /* 0x0003e20000100a00 */
[----:B------:R-:W-:Y:S01]  /*11800*/  IMAD.MOV.U32 R15, RZ, RZ, 0x3f3adee2 ;  /* 0x3f3adee2ff0f7424 */ /* 0x000fe200078e00ff */
[----:B------:R-:W-:Y:S02]  /*11810*/  DFMA R40, -R8, R4, 1 ;  /* 0x3ff000000828742b */ /* 0x000fe40000000104 */
[----:B------:R3:W-:Y:S01]  /*11820*/  STL.64 [R1+0xce8], R12 ;  /* 0x000ce80c01007387 */ /* 0x0007e20000100a00 */
[----:B0-----:R-:W-:Y:S01]  /*11830*/  MOV R20, 0x6a382e07 ;  /* 0x6a382e0700147802 */ /* 0x001fe20000000f00 */
[----:B------:R-:W-:Y:S02]  /*11840*/  IMAD.MOV.U32 R21, RZ, RZ, 0x3db43183 ;  /* 0x3db43183ff157424 */ /* 0x000fe400078e00ff */
[----:B--2---:R-:W-:Y:S01]  /*11850*/  IMAD.MOV.U32 R6, RZ, RZ, 0x7c4544c3 ;  /* 0x7c4544c3ff067424 */ /* 0x004fe200078e00ff */
[----:B------:R0:W-:Y:S01]  /*11860*/  STL.64 [R1+0xcf0], R14 ;  /* 0x000cf00e01007387 */ /* 0x0001e20000100a00 */
[----:B------:R-:W-:Y:S01]  /*11870*/  IMAD.MOV.U32 R7, RZ, RZ, 0x3f10af03 ;  /* 0x3f10af03ff077424 */ /* 0x000fe200078e00ff */
[----:B------:R-:W-:Y:S01]  /*11880*/  DFMA R4, R4, R40, R4 ;  /* 0x000000280404722b */ /* 0x000fe20000000004 */
[----:B-1----:R-:W-:Y:S01]  /*11890*/  MOV R10, 0x909bc462 ;  /* 0x909bc462000a7802 */ /* 0x002fe20000000f00 */
[----:B------:R-:W-:Y:S01]  /*118a0*/  IMAD.MOV.U32 R11, RZ, RZ, -0x410a3a9c ;  /* 0xbef5c564ff0b7424 */ /* 0x000fe200078e00ff */
[----:B------:R1:W-:Y:S01]  /*118b0*/  STL.64 [R1+0xcf8], R20 ;  /* 0x000cf81401007387 */ /* 0x0003e20000100a00 */
[----:B------:R-:W-:Y:S01]  /*118c0*/  IMAD.MOV.U32 R40, RZ, RZ, 0xf314c0d ;  /* 0x0f314c0dff287424 */ /* 0x000fe200078e00ff */
[----:B---3--:R-:W-:Y:S01]  /*118d0*/  MOV R13, 0x3eab1a24 ;  /* 0x3eab1a24000d7802 */ /* 0x008fe20000000f00 */
[----:B------:R-:W-:Y:S01]  /*118e0*/  IMAD.MOV.U32 R12, RZ, RZ, -0x458bb1e4 ;  /* 0xba744e1cff0c7424 */ /* 0x000fe200078e00ff */
[----:B------:R2:W-:Y:S01]  /*118f0*/  STL.64 [R1+0xd08], R6 ;  /* 0x000d080601007387 */ /* 0x0005e20000100a00 */
[----:B------:R-:W-:Y:S01]  /*11900*/  MOV R41, 0x404727bb ;  /* 0x404727bb00297802 */ /* 0x000fe20000000f00 */
[----:B0-----:R-:W-:-:S02]  /*11910*/  IMAD.MOV.U32 R14, RZ, RZ, -0xa078040 ;  /* 0xf5f87fc0ff0e7424 */ /* 0x001fc400078e00ff */
[----:B------:R0:W-:Y:S01]  /*11920*/  STL.64 [R1+0xd10], R10 ;  /* 0x000d100a01007387 */ /* 0x0001e20000100a00 */
[----:B------:R-:W-:-:S03]  /*11930*/  IMAD.MOV.U32 R15, RZ, RZ, 0x3cc5a9a2 ;  /* 0x3cc5a9a2ff0f7424 */ /* 0x000fc600078e00ff */
[----:B------:R3:W-:Y:S01]  /*11940*/  STL.64 [R1+0xd30], R12 ;  /* 0x000d300c01007387 */ /* 0x0007e20000100a00 */
[----:B-1----:R-:W-:Y:S01]  /*11950*/  IMAD.MOV.U32 R20, RZ, RZ, -0x3bccff5e ;  /* 0xc43300a2ff147424 */ /* 0x002fe200078e00ff */
[----:B------:R-:W-:Y:S02]  /*11960*/  MOV R21, 0xbfc997cf ;  /* 0xbfc997cf00157802 */ /* 0x000fe40000000f00 */
[----:B--2---:R-:W-:Y:S01]  /*11970*/  MOV R6, 0x66be9669 ;  /* 0x66be966900067802 */ /* 0x004fe20000000f00 */
[----:B------:R-:W-:Y:S01]  /*11980*/  IMAD.MOV.U32 R7, RZ, RZ, -0x417c3ae7 ;  /* 0xbe83c519ff077424 */ /* 0x000fe200078e00ff */
[----:B------:R1:W-:Y:S01]  /*11990*/  STL.64 [R1+0xd38], R14 ;  /* 0x000d380e01007387 */ /* 0x0003e20000100a00 */
[----:B0-----:R-:W-:Y:S01]  /*119a0*/  MOV R10, 0xb67ecf48 ;  /* 0xb67ecf48000a7802 */ /* 0x001fe20000000f00 */
[----:B------:R-:W-:Y:S02]  /*119b0*/  IMAD.MOV.U32 R11, RZ, RZ, 0x3fd75748 ;  /* 0x3fd75748ff0b7424 */ /* 0x000fe400078e00ff */
[----:B------:R0:W-:Y:S01]  /*119c0*/  STL.64 [R1+0xd40], R6 ;  /* 0x000d400601007387 */ /* 0x0001e20000100a00 */
[----:B---3--:R-:W-:-:S02]  /*119d0*/  IMAD.MOV.U32 R12, RZ, RZ, -0x359d8d2a ;  /* 0xca6272d6ff0c7424 */ /* 0x008fc400078e00ff */
[----:B------:R-:W-:Y:S01]  /*119e0*/  IMAD.MOV.U32 R13, RZ, RZ, 0x3fd10cd9 ;  /* 0x3fd10cd9ff0d7424 */ /* 0x000fe200078e00ff */
[----:B------:R2:W-:Y:S01]  /*119f0*/  STL.64 [R1+0xd58], R10 ;  /* 0x000d580a01007387 */ /* 0x0005e20000100a00 */
[----:B-1----:R-:W-:-:S03]  /*11a00*/  IMAD.MOV.U32 R14, RZ, RZ, 0x4744ccfb ;  /* 0x4744ccfbff0e7424 */ /* 0x002fc600078e00ff */
[----:B------:R1:W-:Y:S01]  /*11a10*/  STL.64 [R1+0xd68], R12 ;  /* 0x000d680c01007387 */ /* 0x0003e20000100a00 */
[----:B------:R-:W-:Y:S01]  /*11a20*/  IMAD.MOV.U32 R15, RZ, RZ, 0x3fc056ba ;  /* 0x3fc056baff0f7424 */ /* 0x000fe200078e00ff */
[----:B0-----:R-:W-:Y:S01]  /*11a30*/  MOV R6, 0x182c4e01 ;  /* 0x182c4e0100067802 */ /* 0x001fe20000000f00 */
[----:B------:R-:W-:Y:S01]  /*11a40*/  IMAD.MOV.U32 R7, RZ, RZ, -0x405337f1 ;  /* 0xbfacc80fff077424 */ /* 0x000fe200078e00ff */
[----:B------:R0:W-:Y:S01]  /*11a50*/  STL.64 [R1+0xc98], R34 ;  /* 0x000c982201007387 */ /* 0x0001e20000100a00 */
[----:B--2---:R-:W-:Y:S01]  /*11a60*/  IMAD.MOV.U32 R10, RZ, RZ, -0x2c454e17 ;  /* 0xd3bab1e9ff0a7424 */ /* 0x004fe200078e00ff */
[----:B------:R-:W-:Y:S02]  /*11a70*/  MOV R11, 0xbe8787c7 ;  /* 0xbe8787c7000b7802 */ /* 0x000fe40000000f00 */
[----:B------:R2:W-:Y:S01]  /*11a80*/  STL.64 [R1+0xd48], R20 ;  /* 0x000d481401007387 */ /* 0x0005e20000100a00 */
[----:B-1----:R-:W-:Y:S02]  /*11a90*/  IMAD.MOV.U32 R12, RZ, RZ, -0x793f6ca ;  /* 0xf86c0936ff0c7424 */ /* 0x002fe400078e00ff */
[----:B------:R-:W-:Y:S01]  /*11aa0*/  IMAD.MOV.U32 R13, RZ, RZ, 0x3e123fc5 ;  /* 0x3e123fc5ff0d7424 */ /* 0x000fe200078e00ff */
[----:B------:R1:W-:Y:S01]  /*11ab0*/  STL.64 [R1+0xd80], R14 ;  /* 0x000d800e01007387 */ /* 0x0003e20000100a00 */
[----:B0-----:R-:W-:Y:S01]  /*11ac0*/  MOV R34, 0xe25cd11c ;  /* 0xe25cd11c00227802 */ /* 0x001fe20000000f00 */
[----:B------:R-:W-:-:S02]  /*11ad0*/  IMAD.MOV.U32 R35, RZ, RZ, 0x3f5a4350 ;  /* 0x3f5a4350ff237424 */ /* 0x000fc400078e00ff */
[----:B------:R0:W-:Y:S01]  /*11ae0*/  STL.64 [R1+0xd88], R6 ;  /* 0x000d880601007387 */ /* 0x0001e20000100a00 */
[----:B--2---:R-:W-:-:S03]  /*11af0*/  IMAD.MOV.U32 R20, RZ, RZ, -0x35537826 ;  /* 0xcaac87daff147424 */ /* 0x004fc600078e00ff */
[----:B------:R2:W-:Y:S01]  /*11b00*/  STL.64 [R1+0xd90], R10 ;  /* 0x000d900a01007387 */ /* 0x0005e20000100a00 */
[----:B------:R-:W-:Y:S01]  /*11b10*/  IMAD.MOV.U32 R21, RZ, RZ, 0x3f93b27e ;  /* 0x3f93b27eff157424 */ /* 0x000fe200078e00ff */
[----:B-1----:R-:W-:Y:S01]  /*11b20*/  MOV R14, 0xf755a2c9 ;  /* 0xf755a2c9000e7802 */ /* 0x002fe20000000f00 */
[----:B------:R-:W-:Y:S01]  /*11b30*/  IMAD.MOV.U32 R15, RZ, RZ, -0x40a6e001 ;  /* 0xbf591fffff0f7424 */ /* 0x000fe200078e00ff */
[----:B------:R1:W-:Y:S01]  /*11b40*/  STL.64 [R1+0xdb0], R12 ;  /* 0x000db00c01007387 */ /* 0x0003e20000100a00 */
[----:B0-----:R-:W-:Y:S01]  /*11b50*/  MOV R6, 0x9ec22641 ;  /* 0x9ec2264100067802 */ /* 0x001fe20000000f00 */
[----:B------:R-:W-:Y:S02]  /*11b60*/  IMAD.MOV.U32 R7, RZ, RZ, -0x4262e5d2 ;  /* 0xbd9d1a2eff077424 */ /* 0x000fe400078e00ff */
[----:B------:R0:W-:Y:S01]  /*11b70*/  STL.64 [R1+0xca8], R36 ;  /* 0x000ca82401007387 */ /* 0x0001e20000100a00 */
[----:B--2---:R-:W-:Y:S01]  /*11b80*/  IMAD.MOV.U32 R10, RZ, RZ, -0x13909c81 ;  /* 0xec6f637fff0a7424 */ /* 0x004fe200078e00ff */
[----:B------:R-:W-:-:S02]  /*11b90*/  MOV R11, 0x3f1616d5 ;  /* 0x3f1616d5000b7802 */ /* 0x000fc40000000f00 */
[----:B------:R2:W-:Y:S01]  /*11ba0*/  STL.64 [R1+0xcd0], R32 ;  /* 0x000cd02001007387 */ /* 0x0005e20000100a00 */
[----:B-1----:R-:W-:-:S03]  /*11bb0*/  IMAD.MOV.U32 R12, RZ, RZ, 0x1ad67669 ;  /* 0x1ad67669ff0c7424 */ /* 0x002fc600078e00ff */
[----:B------:R1:W-:Y:S01]  /*11bc0*/  STL.64 [R1+0xcd8], R38 ;  /* 0x000cd82601007387 */ /* 0x0003e20000100a00 */
[----:B------:R-:W-:Y:S02]  /*11bd0*/  IMAD.MOV.U32 R13, RZ, RZ, -0x4132585a ;  /* 0xbecda7a6ff0d7424 */ /* 0x000fe400078e00ff */
[----:B0-----:R-:W-:Y:S01]  /*11be0*/  IMAD.MOV.U32 R36, RZ, RZ, -0x35cf944b ;  /* 0xca306bb5ff247424 */ /* 0x001fe200078e00ff */
[----:B------:R0:W-:Y:S01]  /*11bf0*/  STL.64 [R1+0xce0], R34 ;  /* 0x000ce02201007387 */ /* 0x0001e20000100a00 */
[----:B------:R-:W-:Y:S01]  /*11c00*/  MOV R37, 0xbf191fff ;  /* 0xbf191fff00257802 */ /* 0x000fe20000000f00 */
[----:B--2---:R-:W-:Y:S02]  /*11c10*/  IMAD.MOV.U32 R32, RZ, RZ, 0x3b45ff81 ;  /* 0x3b45ff81ff207424 */ /* 0x004fe400078e00ff */
[----:B------:R2:W-:Y:S01]  /*11c20*/  STL.64 [R1+0xd98], R20 ;  /* 0x000d981401007387 */ /* 0x0005e20000100a00 */
[----:B------:R-:W-:-:S03]  /*11c30*/  MOV R33, 0xbd409d91 ;  /* 0xbd409d9100217802 */ /* 0x000fc60000000f00 */
[----:B------:R3:W-:Y:S01]  /*11c40*/  STL.64 [R1+0xdb8], R14 ;  /* 0x000db80e01007387 */ /* 0x0007e20000100a00 */
[----:B-1----:R-:W-:Y:S01]  /*11c50*/  MOV R38, 0xfc6f6d3d ;  /* 0xfc6f6d3d00267802 */ /* 0x002fe20000000f00 */
[----:B------:R-:W-:Y:S02]  /*11c60*/  IMAD.MOV.U32 R39, RZ, RZ, -0x4139f83b ;  /* 0xbec607c5ff277424 */ /* 0x000fe400078e00ff */
[----:B------:R1:W-:Y:S01]  /*11c70*/  STL.64 [R1+0xdd0], R6 ;  /* 0x000dd00601007387 */ /* 0x0003e20000100a00 */
[----:B0-----:R-:W-:Y:S02]  /*11c80*/  IMAD.MOV.U32 R34, RZ, RZ, 0x539275a7 ;  /* 0x539275a7ff227424 */ /* 0x001fe400078e00ff */
[----:B------:R-:W-:Y:S01]  /*11c90*/  IMAD.MOV.U32 R35, RZ, RZ, 0x3ed1abde ;  /* 0x3ed1abdeff237424 */ /* 0x000fe200078e00ff */
[----:B------:R0:W-:Y:S01]  /*11ca0*/  STL.64 [R1+0xdd8], R10 ;  /* 0x000dd80a01007387 */ /* 0x0001e20000100a00 */
[----:B--2---:R-:W-:Y:S02]  /*11cb0*/  IMAD.MOV.U32 R20, RZ, RZ, -0x24814352 ;  /* 0xdb7ebcaeff147424 */ /* 0x004fe400078e00ff */
[----:B------:R-:W-:Y:S01]  /*11cc0*/  IMAD.MOV.U32 R21, RZ, RZ, -0x40f315cd ;  /* 0xbf0cea33ff157424 */ /* 0x000fe200078e00ff */
[----:B---3--:R-:W-:Y:S01]  /*11cd0*/  MOV R14, 0xd57a6a06 ;  /* 0xd57a6a06000e7802 */ /* 0x008fe20000000f00 */
        /* <DEDUP_REMOVED lines=8> */
[----:B--2---:R-:W-:Y:S01]  /*11d60*/  MOV R12, 0x127046e4 ;  /* 0x127046e4000c7802 */ /* 0x004fe20000000f00 */
[----:B------:R-:W-:Y:S02]  /*11d70*/  IMAD.MOV.U32 R13, RZ, RZ, -0x401588c4 ;  /* 0xbfea773cff0d7424 */ /* 0x000fe400078e00ff */
[----:B------:R2:W-:Y:S01]  /*11d80*/  STL.64 [R1+0xd20], R34 ;  /* 0x000d202201007387 */ /* 0x0005e20000100a00 */
[----:B-1----:R-:W-:-:S03]  /*11d90*/  IMAD.MOV.U32 R36, RZ, RZ, 0x48e4f389 ;  /* 0x48e4f389ff247424 */ /* 0x002fc600078e00ff */
[----:B------:R1:W-:Y:S01]  /*11da0*/  STL.64 [R1+0xd28], R38 ;  /* 0x000d282601007387 */ /* 0x0003e20000100a00 */
[----:B------:R-:W-:Y:S01]  /*11db0*/  IMAD.MOV.U32 R37, RZ, RZ, -0x40712a43 ;  /* 0xbf8ed5bdff257424 */ /* 0x000fe200078e00ff */
[----:B0-----:R-:W-:Y:S01]  /*11dc0*/  MOV R33, 0xbfddb7f1 ;  /* 0xbfddb7f100217802 */ /* 0x001fe20000000f00 */
[----:B------:R-:W-:Y:S01]  /*11dd0*/  IMAD.MOV.U32 R32, RZ, RZ, 0x20e7ea15 ;  /* 0x20e7ea15ff207424 */ /* 0x000fe200078e00ff */
[----:B------:R0:W-:Y:S04]  /*11de0*/  STL.64 [R1+0xde0], R20 ;  /* 0x000de01401007387 */ /* 0x0001e80000100a00 */
[----:B------:R3:W-:Y:S01]  /*11df0*/  STL.64 [R1+0xe00], R14 ;  /* 0x000e000e01007387 */ /* 0x0007e20000100a00 */
[----:B--2---:R-:W-:Y:S01]  /*11e00*/  MOV R34, 0xea4a1955 ;  /* 0xea4a195500227802 */ /* 0x004fe20000000f00 */
[----:B------:R-:W-:-:S02]  /*11e10*/  IMAD.MOV.U32 R35, RZ, RZ, 0x3f01d889 ;  /* 0x3f01d889ff237424 */ /* 0x000fc400078e00ff */
[----:B------:R2:W-:Y:S01]  /*11e20*/  STL.64 [R1+0xe08], R6 ;  /* 0x000e080601007387 */ /* 0x0005e20000100a00 */
[----:B-1----:R-:W-:Y:S01]  /*11e30*/  IMAD.MOV.U32 R38, RZ, RZ, 0x23c48dc0 ;  /* 0x23c48dc0ff267424 */ /* 0x002fe200078e00ff */
[----:B------:R-:W-:Y:S01]  /*11e40*/  MOV R39, 0xbfc1a4da ;  /* 0xbfc1a4da00277802 */ /* 0x000fe20000000f00 */
[----:B0-----:R-:W-:Y:S01]  /*11e50*/  IMAD.MOV.U32 R20, RZ, RZ, 0x14ed9543 ;  /* 0x14ed9543ff147424 */ /* 0x001fe200078e00ff */
[----:B------:R0:W-:Y:S01]  /*11e60*/  STL.64 [R1+0xe20], R10 ;  /* 0x000e200a01007387 */ /* 0x0001e20000100a00 */
[----:B------:R-:W-:Y:S01]  /*11e70*/  IMAD.MOV.U32 R21, RZ, RZ, 0x3f289765 ;  /* 0x3f289765ff157424 */ /* 0x000fe200078e00ff */
[----:B---3--:R-:W-:Y:S01]  /*11e80*/  MOV R14, 0x881c041d ;  /* 0x881c041d000e7802 */ /* 0x008fe20000000f00 */
[----:B------:R-:W-:Y:S01]  /*11e90*/  IMAD.MOV.U32 R15, RZ, RZ, -0x4144f9ed ;  /* 0xbebb0613ff0f7424 */ /* 0x000fe200078e00ff */
[----:B------:R1:W-:Y:S01]  /*11ea0*/  STL.64 [R1+0xe30], R12 ;  /* 0x000e300c01007387 */ /* 0x0003e20000100a00 */
[----:B--2---:R-:W-:Y:S01]  /*11eb0*/  IMAD.MOV.U32 R6, RZ, RZ, 0x41653f05 ;  /* 0x41653f05ff067424 */ /* 0x004fe200078e00ff */
        /* <DEDUP_REMOVED lines=18> */
[----:B--2---:R-:W-:Y:S02]  /*11fe0*/  IMAD.MOV.U32 R38, RZ, RZ, 0x172c9899 ;  /* 0x172c9899ff267424 */ /* 0x004fe400078e00ff */
[----:B------:R-:W-:Y:S01]  /*11ff0*/  IMAD.MOV.U32 R39, RZ, RZ, -0x40c781ef ;  /* 0xbf387e11ff277424 */ /* 0x000fe200078e00ff */
[----:B------:R2:W-:Y:S01]  /*12000*/  STL.64 [R1+0xe58], R10 ;  /* 0x000e580a01007387 */ /* 0x0005e20000100a00 */
[----:B0-----:R-:W-:-:S02]  /*12010*/  IMAD.MOV.U32 R20, RZ, RZ, -0xa3c9470 ;  /* 0xf5c36b90ff147424 */ /* 0x001fc400078e00ff */
[----:B------:R-:W-:Y:S01]  /*12020*/  IMAD.MOV.U32 R21, RZ, RZ, -0x406a0401 ;  /* 0xbf95fbffff157424 */ /* 0x000fe200078e00ff */
[----:B---3--:R-:W-:Y:S01]  /*12030*/  MOV R15, 0xbf787e11 ;  /* 0xbf787e11000f7802 */ /* 0x008fe20000000f00 */
[----:B------:R-:W-:Y:S01]  /*12040*/  IMAD.MOV.U32 R14, RZ, RZ, 0x163a4d10 ;  /* 0x163a4d10ff0e7424 */ /* 0x000fe200078e00ff */
        /* <DEDUP_REMOVED lines=8> */
[----:B------:R-:W-:-:S02]  /*120d0*/  IMAD.MOV.U32 R13, RZ, RZ, -0x410f2f9e ;  /* 0xbef0d062ff0d7424 */ /* 0x000fc400078e00ff */
[----:B------:R0:W-:Y:S01]  /*120e0*/  STL.64 [R1+0xdc0], R34 ;  /* 0x000dc02201007387 */ /* 0x0001e20000100a00 */
[----:B-1----:R-:W-:Y:S01]  /*120f0*/  IMAD.MOV.U32 R36, RZ, RZ, -0x79aa5638 ;  /* 0x8655a9c8ff247424 */ /* 0x002fe200078e00ff */
[----:B------:R-:W-:Y:S02]  /*12100*/  MOV R37, 0x3d25dbb1 ;  /* 0x3d25dbb100257802 */ /* 0x000fe40000000f00 */
[----:B------:R1:W-:Y:S01]  /*12110*/  STL.64 [R1+0xdc8], R38 ;  /* 0x000dc82601007387 */ /* 0x0003e20000100a00 */
[----:B--2---:R-:W-:-:S03]  /*12120*/  MOV R32, 0x3f1f53aa ;  /* 0x3f1f53aa00207802 */ /* 0x004fc60000000f00 */
[----:B------:R2:W-:Y:S01]  /*12130*/  STL.64 [R1+0xe70], R20 ;  /* 0x000e701401007387 */ /* 0x0005e20000100a00 */
[----:B------:R-:W-:-:S03]  /*12140*/  IMAD.MOV.U32 R33, RZ, RZ, 0x3ef2a1f9 ;  /* 0x3ef2a1f9ff217424 */ /* 0x000fc600078e00ff */
[----:B------:R3:W-:Y:S01]  /*12150*/  STL.64 [R1+0xe80], R14 ;  /* 0x000e800e01007387 */ /* 0x0007e20000100a00 */
[----:B0-----:R-:W-:Y:S02]  /*12160*/  IMAD.MOV.U32 R34, RZ, RZ, -0x45e261fc ;  /* 0xba1d9e04ff227424 */ /* 0x001fe400078e00ff */
[----:B------:R-:W-:Y:S01]  /*12170*/  IMAD.MOV.U32 R35, RZ, RZ, 0x3fe72e2b ;  /* 0x3fe72e2bff237424 */ /* 0x000fe200078e00ff */
[----:B------:R0:W-:Y:S01]  /*12180*/  STL.64 [R1+0xe98], R6 ;  /* 0x000e980601007387 */ /* 0x0001e20000100a00 */
[----:B-1----:R-:W-:Y:S01]  /*12190*/  MOV R38, 0x3921c967 ;  /* 0x3921c96700267802 */ /* 0x002fe20000000f00 */
[----:B------:R-:W-:Y:S01]  /*121a0*/  IMAD.MOV.U32 R39, RZ, RZ, -0x4009bb2f ;  /* 0xbff644d1ff277424 */ /* 0x000fe200078e00ff */
[----:B--2---:R-:W-:Y:S01]  /*121b0*/  MOV R20, 0x664ed58b ;  /* 0x664ed58b00147802 */ /* 0x004fe20000000f00 */
[----:B------:R-:W-:Y:S01]  /*121c0*/  IMAD.MOV.U32 R21, RZ, RZ, 0x3d6cbf45 ;  /* 0x3d6cbf45ff157424 */ /* 0x000fe200078e00ff */
[----:B------:R1:W-:Y:S01]  /*121d0*/  STL.64 [R1+0xea0], R10 ;  /* 0x000ea00a01007387 */ /* 0x0003e20000100a00 */
[----:B---3--:R-:W-:Y:S01]  /*121e0*/  IMAD.MOV.U32 R14, RZ, RZ, -0x18f0abe5 ;  /* 0xe70f541bff0e7424 */ /* 0x008fe200078e00ff */
[----:B------:R-:W-:-:S02]  /*121f0*/  MOV R15, 0x3d0c1417 ;  /* 0x3d0c1417000f7802 */ /* 0x000fc40000000f00 */
[----:B------:R2:W-:Y:S01]  /*12200*/  STL.64 [R1+0xec0], R12 ;  /* 0x000ec00c01007387 */ /* 0x0005e20000100a00 */
[----:B0-----:R-:W-:Y:S02]  /*12210*/  IMAD.MOV.U32 R6, RZ, RZ, -0x2584fef8 ;  /* 0xda7b0108ff067424 */ /* 0x001fe400078e00ff */
[----:B------:R-:W-:Y:S01]  /*12220*/  IMAD.MOV.U32 R7, RZ, RZ, 0x3eca5076 ;  /* 0x3eca5076ff077424 */ /* 0x000fe200078e00ff */
[----:B------:R0:W-:Y:S01]  /*12230*/  STL.64 [R1+0xde8], R32 ;  /* 0x000de82001007387 */ /* 0x0001e20000100a00 */
[----:B-1----:R-:W-:-:S03]  /*12240*/  IMAD.MOV.U32 R10, RZ, RZ, -0x7d41b984 ;  /* 0x82be467cff0a7424 */ /* 0x002fc600078e00ff */
[----:B------:R1:W-:Y:S01]  /*12250*/  STL.64 [R1+0xdf0], R36 ;  /* 0x000df02401007387 */ /* 0x0003e20000100a00 */
[----:B------:R-:W-:Y:S02]  /*12260*/  IMAD.MOV.U32 R11, RZ, RZ, -0x3ff55e8a ;  /* 0xc00aa176ff0b7424 */ /* 0x000fe400078e00ff */
[----:B--2---:R-:W-:Y:S01]  /*12270*/  IMAD.MOV.U32 R12, RZ, RZ, 0x12bad9bf ;  /* 0x12bad9bfff0c7424 */ /* 0x004fe200078e00ff */
[----:B------:R-:W-:Y:S01]  /*12280*/  MOV R13, 0xc0059508 ;  /* 0xc0059508000d7802 */ /* 0x000fe20000000f00 */
[----:B------:R2:W-:Y:S01]  /*12290*/  STL.64 [R1+0xe10], R34 ;  /* 0x000e102201007387 */ /* 0x0005e20000100a00 */
[----:B0-----:R-:W-:-:S03]  /*122a0*/  IMAD.MOV.U32 R32, RZ, RZ, 0x57cf058f ;  /* 0x57cf058fff207424 */ /* 0x001fc600078e00ff */
[----:B------:R0:W-:Y:S01]  /*122b0*/  STL.64 [R1+0xe18], R38 ;  /* 0x000e182601007387 */ /* 0x0001e20000100a00 */
[----:B------:R-:W-:Y:S01]  /*122c0*/  MOV R33, 0x3fec97c0 ;  /* 0x3fec97c000217802 */ /* 0x000fe20000000f00 */
[----:B-1----:R-:W-:Y:S02]  /*122d0*/  IMAD.MOV.U32 R36, RZ, RZ, -0x616e0a62 ;  /* 0x9e91f59eff247424 */ /* 0x002fe400078e00ff */
        /* <DEDUP_REMOVED lines=8> */
[----:B-1----:R-:W-:Y:S01]  /*12360*/  MOV R20, 0x7f446f75 ;  /* 0x7f446f7500147802 */ /* 0x002fe20000000f00 */
[----:B------:R-:W-:Y:S01]  /*12370*/  IMAD.MOV.U32 R21, RZ, RZ, 0x4011e07e ;  /* 0x4011e07eff157424 */ /* 0x000fe200078e00ff */
[----:B------:R0:W-:Y:S01]  /*12380*/  STL.64 [R1+0xee8], R10 ;  /* 0x000ee80a01007387 */ /* 0x0001e20000100a00 */
[----:B---3--:R-:W-:Y:S01]  /*12390*/  IMAD.MOV.U32 R14, RZ, RZ, -0x1e30139f ;  /* 0xe1cfec61ff0e7424 */ /* 0x008fe200078e00ff */
        /* <DEDUP_REMOVED lines=26> */
[----:B0-----:R-:W-:-:S02]  /*12540*/  IMAD.MOV.U32 R14, RZ, RZ, -0x4060f7e2 ;  /* 0xbf9f081eff0e7424 */ /* 0x001fc400078e00ff */
[----:B------:R-:W-:Y:S01]  /*12550*/  IMAD.MOV.U32 R15, RZ, RZ, 0x3f98d9b0 ;  /* 0x3f98d9b0ff0f7424 */ /* 0x000fe200078e00ff */
[----:B------:R0:W-:Y:S01]  /*12560*/  STL.64 [R1+0xf40], R12 ;  /* 0x000f400c01007387 */ /* 0x0001e20000100a00 */
[----:B-1----:R-:W-:Y:S02]  /*12570*/  IMAD.MOV.U32 R6, RZ, RZ, -0x7c1f5c1b ;  /* 0x83e0a3e5ff067424 */ /* 0x002fe400078e00ff */
[----:B------:R-:W-:Y:S01]  /*12580*/  IMAD.MOV.U32 R7, RZ, RZ, 0x3dcb2cc4 ;  /* 0x3dcb2cc4ff077424 */ /* 0x000fe200078e00ff */
        /* <DEDUP_REMOVED lines=12> */
[----:B------:R-:W-:-:S03]  /*12650*/  MOV R37, 0x3fbdd5fa ;  /* 0x3fbdd5fa00257802 */ /* 0x000fc60000000f00 */
[----:B------:R3:W-:Y:S01]  /*12660*/  STL.64 [R1+0xf48], R14 ;  /* 0x000f480e01007387 */ /* 0x0007e20000100a00 */
[----:B0-----:R-:W-:Y:S02]  /*12670*/  IMAD.MOV.U32 R34, RZ, RZ, 0x57317fb1 ;  /* 0x57317fb1ff227424 */ /* 0x001fe400078e00ff */
[----:B------:R-:W-:Y:S01]  /*12680*/  IMAD.MOV.U32 R35, RZ, RZ, -0x40cef4ce ;  /* 0xbf310b32ff237424 */ /* 0x000fe200078e00ff */
[----:B------:R0:W-:Y:S01]  /*12690*/  STL.64 [R1+0xf60], R6 ;  /* 0x000f600601007387 */ /* 0x0001e20000100a00 */
[----:B-1----:R-:W-:Y:S01]  /*126a0*/  MOV R38, 0x741b2958 ;  /* 0x741b295800267802 */ /* 0x002fe20000000f00 */
[----:B------:R-:W-:Y:S02]  /*126b0*/  IMAD.MOV.U32 R39, RZ, RZ, 0x3ff89f57 ;  /* 0x3ff89f57ff277424 */ /* 0x000fe400078e00ff */
[----:B--2---:R-:W-:Y:S01]  /*126c0*/  IMAD.MOV.U32 R20, RZ, RZ, -0x1d9556fb ;  /* 0xe26aa905ff147424 */ /* 0x004fe200078e00ff */
[----:B------:R-:W-:Y:S01]  /*126d0*/  MOV R21, 0x3f514daf ;  /* 0x3f514daf00157802 */ /* 0x000fe20000000f00 */
[----:B------:R1:W-:Y:S01]  /*126e0*/  STL.64 [R1+0xf68], R10 ;  /* 0x000f680a01007387 */ /* 0x0003e20000100a00 */
[----:B---3--:R-:W-:-:S02]  /*126f0*/  IMAD.MOV.U32 R14, RZ, RZ, 0x115cc480 ;  /* 0x115cc480ff0e7424 */ /* 0x008fc400078e00ff */
[----:B------:R-:W-:Y:S01]  /*12700*/  IMAD.MOV.U32 R15, RZ, RZ, -0x40f6bc84 ;  /* 0xbf09437cff0f7424 */ /* 0x000fe200078e00ff */
[----:B------:R2:W-:Y:S01]  /*12710*/  STL.64 [R1+0xf88], R12 ;  /* 0x000f880c01007387 */ /* 0x0005e20000100a00 */
[----:B0-----:R-:W-:Y:S01]  /*12720*/  MOV R6, 0x428cf51e ;  /* 0x428cf51e00067802 */ /* 0x001fe20000000f00 */
[----:B------:R-:W-:Y:S02]  /*12730*/  IMAD.MOV.U32 R7, RZ, RZ, 0x3eefef14 ;  /* 0x3eefef14ff077424 */ /* 0x000fe400078e00ff */
[----:B------:R0:W-:Y:S01]  /*12740*/  STL.64 [R1+0xed8], R32 ;  /* 0x000ed82001007387 */ /* 0x0001e20000100a00 */
[----:B-1----:R-:W-:Y:S01]  /*12750*/  MOV R10, 0xc342f48f ;  /* 0xc342f48f000a7802 */ /* 0x002fe20000000f00 */
[----:B------:R-:W-:Y:S02]  /*12760*/  IMAD.MOV.U32 R11, RZ, RZ, -0x3fda6bdb ;  /* 0xc0259425ff0b7424 */ /* 0x000fe400078e00ff */
[----:B------:R1:W-:Y:S01]  /*12770*/  STL.64 [R1+0xee0], R36 ;  /* 0x000ee02401007387 */ /* 0x0003e20000100a00 */
[----:B--2---:R-:W-:-:S03]  /*12780*/  IMAD.MOV.U32 R12, RZ, RZ, 0x33a9e5be ;  /* 0x33a9e5beff0c7424 */ /* 0x004fc600078e00ff */
[----:B------:R2:W-:Y:S01]  /*12790*/  STL.64 [R1+0xf00], R34 ;  /* 0x000f002201007387 */ /* 0x0005e20000100a00 */
[----:B------:R-:W-:Y:S02]  /*127a0*/  IMAD.MOV.U32 R13, RZ, RZ, 0x4022777c ;  /* 0x4022777cff0d7424 */ /* 0x000fe400078e00ff */
[----:B0-----:R-:W-:Y:S01]  /*127b0*/  IMAD.MOV.U32 R32, RZ, RZ, 0x542640 ;  /* 0x00542640ff207424 */ /* 0x001fe200078e00ff */
[----:B------:R0:W-:Y:S01]  /*127c0*/  STL.64 [R1+0xf08], R38 ;  /* 0x000f082601007387 */ /* 0x0001e20000100a00 */
[----:B------:R-:W-:-:S03]  /*127d0*/  MOV R33, 0xbfd07d01 ;  /* 0xbfd07d0100217802 */ /* 0x000fc60000000f00 */
[----:B------:R3:W-:Y:S01]  /*127e0*/  STL.64 [R1+0xf70], R20 ;  /* 0x000f701401007387 */ /* 0x0007e20000100a00 */
[----:B-1----:R-:W-:Y:S02]  /*127f0*/  IMAD.MOV.U32 R36, RZ, RZ, 0x5866b19f ;  /* 0x5866b19fff247424 */ /* 0x002fe400078e00ff */
[----:B------:R-:W-:Y:S01]  /*12800*/  IMAD.MOV.U32 R37, RZ, RZ, 0x3fcb0149 ;  /* 0x3fcb0149ff257424 */ /* 0x000fe200078e00ff */
[----:B------:R1:W-:Y:S01]  /*12810*/  STL.64 [R1+0xf90], R14 ;  /* 0x000f900e01007387 */ /* 0x0003e20000100a00 */
[----:B--2---:R-:W-:Y:S01]  /*12820*/  MOV R34, 0xb77934eb ;  /* 0xb77934eb00227802 */ /* 0x004fe20000000f00 */
[----:B------:R-:W-:Y:S02]  /*12830*/  IMAD.MOV.U32 R35, RZ, RZ, -0x406dc241 ;  /* 0xbf923dbfff237424 */ /* 0x000fe400078e00ff */
[----:B------:R2:W-:Y:S01]  /*12840*/  STL.64 [R1+0xf98], R6 ;  /* 0x000f980601007387 */ /* 0x0005e20000100a00 */
[----:B0-----:R-:W-:Y:S01]  /*12850*/  IMAD.MOV.U32 R38, RZ, RZ, 0x7b186dc8 ;  /* 0x7b186dc8ff267424 */ /* 0x001fe200078e00ff */
[----:B------:R-:W-:Y:S01]  /*12860*/  MOV R39, 0x3f7a33c6 ;  /* 0x3f7a33c600277802 */ /* 0x000fe20000000f00 */
[----:B---3--:R-:W-:Y:S01]  /*12870*/  IMAD.MOV.U32 R20, RZ, RZ, -0x674527d3 ;  /* 0x98bad82dff147424 */ /* 0x008fe200078e00ff */
        /* <DEDUP_REMOVED lines=30> */
[----:B------:R-:W-:-:S02]  /*12a60*/  IMAD.MOV.U32 R15, RZ, RZ, 0x3fba33c6 ;  /* 0x3fba33c6ff0f7424 */ /* 0x000fc400078e00ff */
[----:B------:R0:W-:Y:S01]  /*12a70*/  STL.64 [R1+0x1008], R12 ;  /* 0x0010080c01007387 */ /* 0x0001e20000100a00 */
[----:B-1----:R-:W-:Y:S01]  /*12a80*/  MOV R6, 0xdcd22bf3 ;  /* 0xdcd22bf300067802 */ /* 0x002fe20000000f00 */
[----:B------:R-:W-:Y:S02]  /*12a90*/  IMAD.MOV.U32 R7, RZ, RZ, 0x3f948c40 ;  /* 0x3f948c40ff077424 */ /* 0x000fe400078e00ff */
[----:B------:R1:W-:Y:S01]  /*12aa0*/  STL.64 [R1+0xf78], R32 ;  /* 0x000f782001007387 */ /* 0x0003e20000100a00 */
[----:B--2---:R-:W-:Y:S01]  /*12ab0*/  IMAD.MOV.U32 R10, RZ, RZ, 0x6b540e4a ;  /* 0x6b540e4aff0a7424 */ /* 0x004fe200078e00ff */
[----:B------:R-:W-:Y:S02]  /*12ac0*/  MOV R11, 0xbf7ce629 ;  /* 0xbf7ce629000b7802 */ /* 0x000fe40000000f00 */
[----:B------:R2:W-:Y:S01]  /*12ad0*/  STL.64 [R1+0xf80], R36 ;  /* 0x000f802401007387 */ /* 0x0005e20000100a00 */
[----:B0-----:R-:W-:Y:S02]  /*12ae0*/  IMAD.MOV.U32 R12, RZ, RZ, 0x31e8c834 ;  /* 0x31e8c834ff0c7424 */ /* 0x001fe400078e00ff */
[----:B------:R-:W-:Y:S01]  /*12af0*/  IMAD.MOV.U32 R13, RZ, RZ, 0x3f37f34f ;  /* 0x3f37f34fff0d7424 */ /* 0x000fe200078e00ff */
[----:B------:R0:W-:Y:S01]  /*12b00*/  STL.64 [R1+0xfa0], R34 ;  /* 0x000fa02201007387 */ /* 0x0001e20000100a00 */
[----:B-1----:R-:W-:Y:S01]  /*12b10*/  MOV R32, 0x4a89b561 ;  /* 0x4a89b56100207802 */ /* 0x002fe20000000f00 */
[----:B------:R-:W-:-:S02]  /*12b20*/  IMAD.MOV.U32 R33, RZ, RZ, -0x3fdb163f ;  /* 0xc024e9c1ff217424 */ /* 0x000fc400078e00ff */
        /* <DEDUP_REMOVED lines=9> */
[----:B------:R-:W-:Y:S02]  /*12bc0*/  IMAD.MOV.U32 R39, RZ, RZ, -0x4184993b ;  /* 0xbe7b66c5ff277424 */ /* 0x000fe400078e00ff */
[----:B--2---:R-:W-:Y:S01]  /*12bd0*/  IMAD.MOV.U32 R20, RZ, RZ, -0x1e36eb88 ;  /* 0xe1c91478ff147424 */ /* 0x004fe200078e00ff */
        /* <DEDUP_REMOVED lines=8> */
[----:B-1----:R-:W-:Y:S01]  /*12c60*/  IMAD.MOV.U32 R10, RZ, RZ, 0x47565b8b ;  /* 0x47565b8bff0a7424 */ /* 0x002fe200078e00ff */
[----:B------:R-:W-:Y:S02]  /*12c70*/  MOV R11, 0x404290e4 ;  /* 0x404290e4000b7802 */ /* 0x000fe40000000f00 */
[----:B------:R1:W-:Y:S01]  /*12c80*/  STL.64 [R1+0xfd0], R36 ;  /* 0x000fd02401007387 */ /* 0x0003e20000100a00 */
[----:B--2---:R-:W-:Y:S01]  /*12c90*/  MOV R12, 0xddff7151 ;  /* 0xddff7151000c7802 */ /* 0x004fe20000000f00 */
[----:B------:R-:W-:Y:S02]  /*12ca0*/  IMAD.MOV.U32 R13, RZ, RZ, 0x4040877f ;  /* 0x4040877fff0d7424 */ /* 0x000fe400078e00ff */
[----:B------:R2:W-:Y:S01]  /*12cb0*/  STL.64 [R1+0xff0], R34 ;  /* 0x000ff02201007387 */ /* 0x0005e20000100a00 */
[----:B0-----:R-:W-:Y:S01]  /*12cc0*/  IMAD.MOV.U32 R32, RZ, RZ, -0x493b40ef ;  /* 0xb6c4bf11ff207424 */ /* 0x001fe200078e00ff */
[----:B------:R-:W-:-:S02]  /*12cd0*/  MOV R33, 0x3e0cf9b8 ;  /* 0x3e0cf9b800217802 */ /* 0x000fc40000000f00 */
[----:B------:R0:W-:Y:S01]  /*12ce0*/  STL.64 [R1+0xff8], R38 ;  /* 0x000ff82601007387 */ /* 0x0001e20000100a00 */
[----:B-1----:R-:W-:-:S03]  /*12cf0*/  IMAD.MOV.U32 R36, RZ, RZ, 0x18f65fc2 ;  /* 0x18f65fc2ff247424 */ /* 0x002fc600078e00ff */
[----:B------:R1:W-:Y:S01]  /*12d00*/  STL.64 [R1+0x1038], R20 ;  /* 0x0010381401007387 */ /* 0x0003e20000100a00 */
[----:B------:R-:W-:-:S03]  /*12d10*/  IMAD.MOV.U32 R37, RZ, RZ, -0x4063546b ;  /* 0xbf9cab95ff257424 */ /* 0x000fc600078e00ff */
[----:B------:R3:W-:Y:S01]  /*12d20*/  STL.64 [R1+0x1058], R14 ;  /* 0x0010580e01007387 */ /* 0x0007e20000100a00 */
[----:B--2---:R-:W-:Y:S01]  /*12d30*/  MOV R34, 0x918990d6 ;  /* 0x918990d600227802 */ /* 0x004fe20000000f00 */
[----:B------:R-:W-:Y:S02]  /*12d40*/  IMAD.MOV.U32 R35, RZ, RZ, 0x3f5b22fa ;  /* 0x3f5b22faff237424 */ /* 0x000fe400078e00ff */
[----:B------:R2:W-:Y:S01]  /*12d50*/  STL.64 [R1+0x1060], R6 ;  /* 0x0010600601007387 */ /* 0x0005e20000100a00 */
[----:B0-----:R-:W-:Y:S01]  /*12d60*/  IMAD.MOV.U32 R38, RZ, RZ, 0x2c7988e6 ;  /* 0x2c7988e6ff267424 */ /* 0x001fe200078e00ff */
[----:B------:R-:W-:Y:S01]  /*12d70*/  MOV R39, 0xbf522881 ;  /* 0xbf52288100277802 */ /* 0x000fe20000000f00 */
[----:B-1----:R-:W-:Y:S01]  /*12d80*/  IMAD.MOV.U32 R20, RZ, RZ, -0x414a6413 ;  /* 0xbeb59bedff147424 */ /* 0x002fe200078e00ff */
[----:B------:R0:W-:Y:S01]  /*12d90*/  STL.64 [R1+0x1078], R10 ;  /* 0x0010780a01007387 */ /* 0x0001e20000100a00 */
[----:B------:R-:W-:Y:S01]  /*12da0*/  IMAD.MOV.U32 R21, RZ, RZ, -0x3fb5d9d3 ;  /* 0xc04a262dff157424 */ /* 0x000fe200078e00ff */
[----:B---3--:R-:W-:Y:S01]  /*12db0*/  MOV R14, 0x9704f557 ;  /* 0x9704f557000e7802 */ /* 0x008fe20000000f00 */
[----:B------:R-:W-:Y:S01]  /*12dc0*/  IMAD.MOV.U32 R15, RZ, RZ, 0x4034e300 ;  /* 0x4034e300ff0f7424 */ /* 0x000fe200078e00ff */
[----:B------:R1:W-:Y:S01]  /*12dd0*/  STL.64 [R1+0x1088], R12 ;  /* 0x0010880c01007387 */ /* 0x0003e20000100a00 */
[----:B--2---:R-:W-:Y:S01]  /*12de0*/  IMAD.MOV.U32 R6, RZ, RZ, -0x7db2eaba ;  /* 0x824d1546ff067424 */ /* 0x004fe200078e00ff */
[----:B------:R-:W-:-:S02]  /*12df0*/  MOV R7, 0xc0241766 ;  /* 0xc024176600077802 */ /* 0x000fc40000000f00 */
[----:B------:R2:W-:Y:S01]  /*12e00*/  STL.64 [R1+0x1018], R32 ;  /* 0x0010182001007387 */ /* 0x0005e20000100a00 */
[----:B0-----:R-:W-:-:S03]  /*12e10*/  IMAD.MOV.U32 R10, RZ, RZ, -0x6936a9cb ;  /* 0x96c95635ff0a7424 */ /* 0x001fc600078e00ff */
[----:B------:R0:W-:Y:S01]  /*12e20*/  STL.64 [R1+0x1020], R36 ;  /* 0x0010202401007387 */ /* 0x0001e20000100a00 */
[----:B------:R-:W-:Y:S01]  /*12e30*/  IMAD.MOV.U32 R11, RZ, RZ, -0x4116555b ;  /* 0xbee9aaa5ff0b7424 */ /* 0x000fe200078e00ff */
[----:B-1----:R-:W-:Y:S01]  /*12e40*/  MOV R12, 0xe3f45c35 ;  /* 0xe3f45c35000c7802 */ /* 0x002fe20000000f00 */
[----:B------:R-:W-:Y:S01]  /*12e50*/  IMAD.MOV.U32 R13, RZ, RZ, 0x3e7327d0 ;  /* 0x3e7327d0ff0d7424 */ /* 0x000fe200078e00ff */
[----:B------:R1:W-:Y:S01]  /*12e60*/  STL.64 [R1+0x1040], R34 ;  /* 0x0010402201007387 */ /* 0x0003e20000100a00 */
[----:B--2---:R-:W-:-:S03]  /*12e70*/  IMAD.MOV.U32 R32, RZ, RZ, 0x4df23f8f ;  /* 0x4df23f8fff207424 */ /* 0x004fc600078e00ff */
[----:B------:R2:W-:Y:S01]  /*12e80*/  STL.64 [R1+0x1048], R38 ;  /* 0x0010482601007387 */ /* 0x0005e20000100a00 */
[----:B------:R-:W-:Y:S01]  /*12e90*/  IMAD.MOV.U32 R33, RZ, RZ, -0x3fcee326 ;  /* 0xc0311cdaff217424 */ /* 0x000fe200078e00ff */
[----:B0-----:R-:W-:Y:S01]  /*12ea0*/  MOV R36, 0xa9756022 ;  /* 0xa975602200247802 */ /* 0x001fe20000000f00 */
[----:B------:R-:W-:Y:S01]  /*12eb0*/  IMAD.MOV.U32 R37, RZ, RZ, -0x400e1130 ;  /* 0xbff1eed0ff257424 */ /* 0x000fe200078e00ff */
[----:B------:R0:W-:Y:S04]  /*12ec0*/  STL.64 [R1+0x1080], R20 ;  /* 0x0010801401007387 */ /* 0x0001e80000100a00 */
[----:B------:R3:W-:Y:S01]  /*12ed0*/  STL.64 [R1+0x10a0], R14 ;  /* 0x0010a00e01007387 */ /* 0x0007e20000100a00 */
[----:B-1----:R-:W-:Y:S01]  /*12ee0*/  IMAD.MOV.U32 R34, RZ, RZ, -0x455996d3 ;  /* 0xbaa6692dff227424 */ /* 0x002fe200078e00ff */
[----:B------:R-:W-:-:S02]  /*12ef0*/  MOV R35, 0x3f644f1c ;  /* 0x3f644f1c00237802 */ /* 0x000fc40000000f00 */
[----:B------:R1:W-:Y:S01]  /*12f00*/  STL.64 [R1+0x10a8], R6 ;  /* 0x0010a80601007387 */ /* 0x0003e20000100a00 */
[----:B--2---:R-:W-:Y:S02]  /*12f10*/  IMAD.MOV.U32 R38, RZ, RZ, -0x72d62748 ;  /* 0x8d29d8b8ff267424 */ /* 0x004fe400078e00ff */
[----:B------:R-:W-:Y:S01]  /*12f20*/  IMAD.MOV.U32 R39, RZ, RZ, -0x3fcb639d ;  /* 0xc0349c63ff277424 */ /* 0x000fe200078e00ff */
[----:B------:R2:W-:Y:S01]  /*12f30*/  STL.64 [R1+0x10b0], R10 ;  /* 0x0010b00a01007387 */ /* 0x0005e20000100a00 */
[----:B0-----:R-:W-:Y:S02]  /*12f40*/  IMAD.MOV.U32 R20, RZ, RZ, -0x799944c9 ;  /* 0x8666bb37ff147424 */ /* 0x001fe400078e00ff */
[----:B------:R-:W-:Y:S01]  /*12f50*/  IMAD.MOV.U32 R21, RZ, RZ, 0x3ff6ed4d ;  /* 0x3ff6ed4dff157424 */ /* 0x000fe200078e00ff */
[----:B---3--:R-:W-:Y:S01]  /*12f60*/  MOV R15, 0xbfdcab95 ;  /* 0xbfdcab95000f7802 */ /* 0x008fe20000000f00 */
[----:B------:R-:W-:Y:S01]  /*12f70*/  IMAD.MOV.U32 R14, RZ, RZ, 0x261f4c56 ;  /* 0x261f4c56ff0e7424 */ /* 0x000fe200078e00ff */
[----:B------:R0:W-:Y:S01]  /*12f80*/  STL.64 [R1+0x10d0], R12 ;  /* 0x0010d00c01007387 */ /* 0x0001e20000100a00 */
[----:B-1----:R-:W-:Y:S01]  /*12f90*/  IMAD.MOV.U32 R6, RZ, RZ, -0x4c63ea59 ;  /* 0xb39c15a7ff067424 */ /* 0x002fe200078e00ff */
        /* <DEDUP_REMOVED lines=8> */
[----:B-1----:R-:W-:Y:S01]  /*13020*/  MOV R32, 0x9ba085fd ;  /* 0x9ba085fd00207802 */ /* 0x002fe20000000f00 */
[----:B------:R-:W-:-:S02]  /*13030*/  IMAD.MOV.U32 R33, RZ, RZ, 0x40104edc ;  /* 0x40104edcff217424 */ /* 0x000fc400078e00ff */
[----:B------:R1:W-:Y:S01]  /*13040*/  STL.64 [R1+0x1098], R38 ;  /* 0x0010982601007387 */ /* 0x0003e20000100a00 */
[----:B--2---:R-:W-:-:S03]  /*13050*/  IMAD.MOV.U32 R36, RZ, RZ, 0x1cae7f61 ;  /* 0x1cae7f61ff247424 */ /* 0x004fc600078e00ff */
[----:B------:R2:W-:Y:S01]  /*13060*/  STL.64 [R1+0x10c8], R20 ;  /* 0x0010c81401007387 */ /* 0x0005e20000100a00 */
[----:B------:R-:W-:-:S03]  /*13070*/  MOV R37, 0xc00bca12 ;  /* 0xc00bca1200257802 */ /* 0x000fc60000000f00 */
[----:B------:R3:W-:Y:S01]  /*13080*/  STL.64 [R1+0x10d8], R14 ;  /* 0x0010d80e01007387 */ /* 0x0007e20000100a00 */
[----:B0-----:R-:W-:Y:S02]  /*13090*/  IMAD.MOV.U32 R34, RZ, RZ, -0x1502ba8a ;  /* 0xeafd4576ff227424 */ /* 0x001fe400078e00ff */
[----:B------:R-:W-:Y:S01]  /*130a0*/  IMAD.MOV.U32 R35, RZ, RZ, 0x3fd5d504 ;  /* 0x3fd5d504ff237424 */ /* 0x000fe200078e00ff */
[----:B------:R0:W-:Y:S01]  /*130b0*/  STL.64 [R1+0x10f0], R6 ;  /* 0x0010f00601007387 */ /* 0x0001e20000100a00 */
[----:B-1----:R-:W-:Y:S01]  /*130c0*/  MOV R38, 0x4ab1cf11 ;  /* 0x4ab1cf1100267802 */ /* 0x002fe20000000f00 */
[----:B------:R-:W-:Y:S01]  /*130d0*/  IMAD.MOV.U32 R39, RZ, RZ, -0x403fbe89 ;  /* 0xbfc04177ff277424 */ /* 0x000fe200078e00ff */
[----:B--2---:R-:W-:Y:S01]  /*130e0*/  MOV R20, 0x8a65ffac ;  /* 0x8a65ffac00147802 */ /* 0x004fe20000000f00 */
[----:B------:R-:W-:Y:S01]  /*130f0*/  IMAD.MOV.U32 R21, RZ, RZ, -0x40682ad7 ;  /* 0xbf97d529ff157424 */ /* 0x000fe200078e00ff */
[----:B------:R1:W-:Y:S01]  /*13100*/  STL.64 [R1+0x10f8], R10 ;  /* 0x0010f80a01007387 */ /* 0x0003e20000100a00 */
[----:B---3--:R-:W-:Y:S01]  /*13110*/  IMAD.MOV.U32 R14, RZ, RZ, -0x50d8d6c ;  /* 0xfaf27294ff0e7424 */ /* 0x008fe200078e00ff */
[----:B------:R-:W-:-:S02]  /*13120*/  MOV R15, 0x3f53d694 ;  /* 0x3f53d694000f7802 */ /* 0x000fc40000000f00 */
[----:B------:R2:W-:Y:S01]  /*13130*/  STL.64 [R1+0x1118], R12 ;  /* 0x0011180c01007387 */ /* 0x0005e20000100a00 */
[----:B0-----:R-:W-:Y:S02]  /*13140*/  IMAD.MOV.U32 R6, RZ, RZ, -0x6f5a202a ;  /* 0x90a5dfd6ff067424 */ /* 0x001fe400078e00ff */
[----:B------:R-:W-:Y:S01]  /*13150*/  IMAD.MOV.U32 R7, RZ, RZ, -0x40c6205e ;  /* 0xbf39dfa2ff077424 */ /* 0x000fe200078e00ff */
[----:B------:R0:W-:Y:S01]  /*13160*/  STL.64 [R1+0x10b8], R32 ;  /* 0x0010b82001007387 */ /* 0x0001e20000100a00 */
[----:B-1----:R-:W-:-:S03]  /*13170*/  IMAD.MOV.U32 R10, RZ, RZ, -0x282f4bff ;  /* 0xd7d0b401ff0a7424 */ /* 0x002fc600078e00ff */
[----:B------:R1:W-:Y:S01]  /*13180*/  STL.64 [R1+0x10c0], R36 ;  /* 0x0010c02401007387 */ /* 0x0003e20000100a00 */
[----:B------:R-:W-:Y:S02]  /*13190*/  IMAD.MOV.U32 R11, RZ, RZ, 0x406086f7 ;  /* 0x406086f7ff0b7424 */ /* 0x000fe400078e00ff */
[----:B--2---:R-:W-:Y:S01]  /*131a0*/  IMAD.MOV.U32 R12, RZ, RZ, -0x267437c0 ;  /* 0xd98bc840ff0c7424 */ /* 0x004fe200078e00ff */
        /* <DEDUP_REMOVED lines=41> */
[----:B---3--:R-:W-:Y:S01]  /*13440*/  MOV R20, 0x8095cabe ;  /* 0x8095cabe00147802 */ /* 0x008fe20000000f00 */
[----:B------:R-:W-:Y:S01]  /*13450*/  IMAD.MOV.U32 R21, RZ, RZ, -0x3fe6e9de ;  /* 0xc0191622ff157424 */ /* 0x000fe200078e00ff */
[----:B------:R2:W-:Y:S01]  /*13460*/  STL.64 [R1+0x1178], R10 ;  /* 0x0011780a01007387 */ /* 0x0005e20000100a00 */
[----:B0-----:R-:W-:-:S02]  /*13470*/  IMAD.MOV.U32 R14, RZ, RZ, 0x4a8e94a0 ;  /* 0x4a8e94a0ff0e7424 */ /* 0x001fc400078e00ff */
[----:B------:R-:W-:Y:S01]  /*13480*/  IMAD.MOV.U32 R15, RZ, RZ, -0x3fffbe89 ;  /* 0xc0004177ff0f7424 */ /* 0x000fe200078e00ff */
[----:B------:R0:W-:Y:S01]  /*13490*/  STL.64 [R1+0x1198], R12 ;  /* 0x0011980c01007387 */ /* 0x0001e20000100a00 */
[----:B-1----:R-:W-:Y:S02]  /*134a0*/  IMAD.MOV.U32 R6, RZ, RZ, 0x54519e31 ;  /* 0x54519e31ff067424 */ /* 0x002fe400078e00ff */
[----:B------:R-:W-:Y:S01]  /*134b0*/  IMAD.MOV.U32 R7, RZ, RZ, -0x4023b2df ;  /* 0xbfdc4d21ff077424 */ /* 0x000fe200078e00ff */
[----:B------:R1:W-:Y:S01]  /*134c0*/  STL.64 [R1+0x1158], R32 ;  /* 0x0011582001007387 */ /* 0x0003e20000100a00 */
[----:B--2---:R-:W-:Y:S01]  /*134d0*/  MOV R10, 0xeaf4767 ;  /* 0x0eaf4767000a7802 */ /* 0x004fe20000000f00 */
[----:B------:R-:W-:Y:S02]  /*134e0*/  IMAD.MOV.U32 R11, RZ, RZ, 0x3fc49518 ;  /* 0x3fc49518ff0b7424 */ /* 0x000fe400078e00ff */
[----:B------:R2:W-:Y:S01]  /*134f0*/  STL.64 [R1+0x1160], R36 ;  /* 0x0011602401007387 */ /* 0x0005e20000100a00 */
[----:B0-----:R-:W-:Y:S01]  /*13500*/  IMAD.MOV.U32 R12, RZ, RZ, -0x1383e024 ;  /* 0xec7c1fdcff0c7424 */ /* 0x001fe200078e00ff */
[----:B------:R-:W-:-:S02]  /*13510*/  MOV R13, 0xbf8367b9 ;  /* 0xbf8367b9000d7802 */ /* 0x000fc40000000f00 */
[----:B------:R0:W-:Y:S01]  /*13520*/  STL.64 [R1+0x1180], R34 ;  /* 0x0011802201007387 */ /* 0x0001e20000100a00 */
[----:B-1----:R-:W-:Y:S01]  /*13530*/  MOV R32, 0x3c3db77e ;  /* 0x3c3db77e00207802 */ /* 0x002fe20000000f00 */
[----:B------:R-:W-:Y:S02]  /*13540*/  IMAD.MOV.U32 R33, RZ, RZ, -0x41cabca0 ;  /* 0xbe354360ff217424 */ /* 0x000fe400078e00ff */
[----:B------:R1:W-:Y:S01]  /*13550*/  STL.64 [R1+0x1188], R38 ;  /* 0x0011882601007387 */ /* 0x0003e20000100a00 */
[----:B--2---:R-:W-:-:S03]  /*13560*/  IMAD.MOV.U32 R36, RZ, RZ, 0x2ef2633d ;  /* 0x2ef2633dff247424 */ /* 0x004fc600078e00ff */
        /* <DEDUP_REMOVED lines=8> */
[----:B--2---:R-:W-:Y:S01]  /*135f0*/  IMAD.MOV.U32 R20, RZ, RZ, 0x79502d77 ;  /* 0x79502d77ff147424 */ /* 0x004fe200078e00ff */
[----:B------:R-:W-:Y:S01]  /*13600*/  MOV R21, 0xbe5a8ec5 ;  /* 0xbe5a8ec500157802 */ /* 0x000fe20000000f00 */
[----:B------:R1:W-:Y:S01]  /*13610*/  STL.64 [R1+0x11c0], R10 ;  /* 0x0011c00a01007387 */ /* 0x0003e20000100a00 */
[----:B---3--:R-:W-:-:S02]  /*13620*/  IMAD.MOV.U32 R14, RZ, RZ, -0x368a72c3 ;  /* 0xc9758d3dff0e7424 */ /* 0x008fc400078e00ff */
        /* <DEDUP_REMOVED lines=12> */
[----:B------:R0:W-:Y:S01]  /*136f0*/  STL.64 [R1+0x11d0], R34 ;  /* 0x0011d02201007387 */ /* 0x0001e20000100a00 */
[----:B------:R-:W-:-:S03]  /*13700*/  MOV R33, 0x406a8563 ;  /* 0x406a856300217802 */ /* 0x000fc60000000f00 */
[----:B------:R3:W-:Y:S01]  /*13710*/  STL.64 [R1+0x11d8], R38 ;  /* 0x0011d82601007387 */ /* 0x0007e20000100a00 */
[----:B-1----:R-:W-:Y:S02]  /*13720*/  IMAD.MOV.U32 R36, RZ, RZ, -0x2d8aadfe ;  /* 0xd2755202ff247424 */ /* 0x002fe400078e00ff */
[----:B------:R-:W-:Y:S01]  /*13730*/  IMAD.MOV.U32 R37, RZ, RZ, 0x402a3739 ;  /* 0x402a3739ff257424 */ /* 0x000fe200078e00ff */
[----:B------:R1:W-:Y:S01]  /*13740*/  STL.64 [R1+0x11e8], R14 ;  /* 0x0011e80e01007387 */ /* 0x0003e20000100a00 */
[----:B--2---:R-:W-:Y:S01]  /*13750*/  IMAD.MOV.U32 R20, RZ, RZ, 0x4564ae7d ;  /* 0x4564ae7dff147424 */ /* 0x004fe200078e00ff */
[----:B------:R-:W-:Y:S02]  /*13760*/  MOV R21, 0x4086d9ba ;  /* 0x4086d9ba00157802 */ /* 0x000fe40000000f00 */
[----:B------:R2:W-:Y:S01]  /*13770*/  STL.64 [R1+0x11f0], R6 ;  /* 0x0011f00601007387 */ /* 0x0005e20000100a00 */
[----:B0-----:R-:W-:Y:S01]  /*13780*/  MOV R34, 0xd2c96715 ;  /* 0xd2c9671500227802 */ /* 0x001fe20000000f00 */
[----:B------:R-:W-:-:S02]  /*13790*/  IMAD.MOV.U32 R35, RZ, RZ, -0x40627dbc ;  /* 0xbf9d8244ff237424 */ /* 0x000fc400078e00ff */
[----:B------:R0:W-:Y:S01]  /*137a0*/  STL.64 [R1+0x1208], R10 ;  /* 0x0012080a01007387 */ /* 0x0001e20000100a00 */
[----:B---3--:R-:W-:Y:S01]  /*137b0*/  IMAD.MOV.U32 R38, RZ, RZ, -0x22ea8a14 ;  /* 0xdd1575ecff267424 */ /* 0x008fe200078e00ff */
[----:B------:R-:W-:Y:S01]  /*137c0*/  MOV R39, 0x407462ac ;  /* 0x407462ac00277802 */ /* 0x000fe20000000f00 */
[----:B-1----:R-:W-:Y:S01]  /*137d0*/  IMAD.MOV.U32 R14, RZ, RZ, 0x60bc3e58 ;  /* 0x60bc3e58ff0e7424 */ /* 0x002fe200078e00ff */
[----:B------:R1:W-:Y:S01]  /*137e0*/  STL.64 [R1+0x1218], R12 ;  /* 0x0012180c01007387 */ /* 0x0003e20000100a00 */
[----:B------:R-:W-:Y:S01]  /*137f0*/  IMAD.MOV.U32 R15, RZ, RZ, -0x3f8a81b5 ;  /* 0xc0757e4bff0f7424 */ /* 0x000fe200078e00ff */
[----:B--2---:R-:W-:Y:S01]  /*13800*/  MOV R6, 0x482a6b51 ;  /* 0x482a6b5100067802 */ /* 0x004fe20000000f00 */
[----:B------:R-:W-:Y:S01]  /*13810*/  IMAD.MOV.U32 R7, RZ, RZ, 0x40657e76 ;  /* 0x40657e76ff077424 */ /* 0x000fe200078e00ff */
[----:B------:R2:W-:Y:S01]  /*13820*/  STL.64 [R1+0x11f8], R32 ;  /* 0x0011f82001007387 */ /* 0x0005e20000100a00 */
[----:B0-----:R-:W-:Y:S01]  /*13830*/  IMAD.MOV.U32 R10, RZ, RZ, -0x55d2c28c ;  /* 0xaa2d3d74ff0a7424 */ /* 0x001fe200078e00ff */
[----:B------:R-:W-:-:S02]  /*13840*/  MOV R11, 0x3f226665 ;  /* 0x3f226665000b7802 */ /* 0x000fc40000000f00 */
[----:B------:R0:W-:Y:S01]  /*13850*/  STL.64 [R1+0x1200], R36 ;  /* 0x0012002401007387 */ /* 0x0001e20000100a00 */
[----:B-1----:R-:W-:-:S03]  /*13860*/  IMAD.MOV.U32 R12, RZ, RZ, -0x16b3f2be ;  /* 0xe94c0d42ff0c7424 */ /* 0x002fc600078e00ff */
[----:B------:R1:W-:Y:S01]  /*13870*/  STL.64 [R1+0x1210], R20 ;  /* 0x0012101401007387 */ /* 0x0003e20000100a00 */
[----:B------:R-:W-:-:S03]  /*13880*/  IMAD.MOV.U32 R13, RZ, RZ, -0x415673e2 ;  /* 0xbea98c1eff0d7424 */ /* 0x000fc600078e00ff */
[----:B------:R3:W-:Y:S01]  /*13890*/  STL.64 [R1+0x1220], R34 ;  /* 0x0012202201007387 */ /* 0x0007e20000100a00 */
[----:B--2---:R-:W-:Y:S02]  /*138a0*/  IMAD.MOV.U32 R32, RZ, RZ, 0x549f7d79 ;  /* 0x549f7d79ff207424 */ /* 0x004fe400078e00ff */
[----:B------:R-:W-:Y:S01]  /*138b0*/  IMAD.MOV.U32 R33, RZ, RZ, -0x3fad2f66 ;  /* 0xc052d09aff217424 */ /* 0x000fe200078e00ff */
[----:B------:R2:W-:Y:S01]  /*138c0*/  STL.64 [R1+0x1228], R38 ;  /* 0x0012282601007387 */ /* 0x0005e20000100a00 */
[----:B0-----:R-:W-:Y:S01]  /*138d0*/  MOV R36, 0xc323ba44 ;  /* 0xc323ba4400247802 */ /* 0x001fe20000000f00 */
[----:B------:R-:W-:Y:S02]  /*138e0*/  IMAD.MOV.U32 R37, RZ, RZ, 0x4050a142 ;  /* 0x4050a142ff257424 */ /* 0x000fe400078e00ff */
[----:B------:R0:W-:Y:S01]  /*138f0*/  STL.64 [R1+0x1230], R14 ;  /* 0x0012300e01007387 */ /* 0x0001e20000100a00 */
[----:B-1----:R-:W-:Y:S01]  /*13900*/  IMAD.MOV.U32 R20, RZ, RZ, -0x58855efb ;  /* 0xa77aa105ff147424 */ /* 0x002fe200078e00ff */
[----:B------:R-:W-:-:S02]  /*13910*/  MOV R21, 0xc03c7290 ;  /* 0xc03c729000157802 */ /* 0x000fc40000000f00 */
[----:B------:R1:W-:Y:S01]  /*13920*/  STL.64 [R1+0x1238], R6 ;  /* 0x0012380601007387 */ /* 0x0003e20000100a00 */
[----:B---3--:R-:W-:Y:S01]  /*13930*/  IMAD.MOV.U32 R34, RZ, RZ, 0x69db732d ;  /* 0x69db732dff227424 */ /* 0x008fe200078e00ff */
[----:B------:R-:W-:Y:S02]  /*13940*/  MOV R35, 0xc01e11f3 ;  /* 0xc01e11f300237802 */ /* 0x000fe40000000f00 */
[----:B------:R3:W-:Y:S01]  /*13950*/  STL.64 [R1+0x1240], R10 ;  /* 0x0012400a01007387 */ /* 0x0007e20000100a00 */
[----:B--2---:R-:W-:Y:S02]  /*13960*/  IMAD.MOV.U32 R38, RZ, RZ, 0xf4b0bff ;  /* 0x0f4b0bffff267424 */ /* 0x004fe400078e00ff */
[----:B------:R-:W-:Y:S01]  /*13970*/  IMAD.MOV.U32 R39, RZ, RZ, 0x400727bb ;  /* 0x400727bbff277424 */ /* 0x000fe200078e00ff */
[----:B0-----:R-:W-:Y:S01]  /*13980*/  MOV R14, 0x33c28106 ;  /* 0x33c28106000e7802 */ /* 0x001fe20000000f00 */
[----:B------:R-:W-:Y:S01]  /*13990*/  IMAD.MOV.U32 R15, RZ, RZ, 0x40231498 ;  /* 0x40231498ff0f7424 */ /* 0x000fe200078e00ff */
[----:B------:R0:W-:Y:S01]  /*139a0*/  STL.64 [R1+0x1260], R12 ;  /* 0x0012600c01007387 */ /* 0x0001e20000100a00 */
[----:B-1----:R-:W-:Y:S01]  /*139b0*/  MOV R6, 0x413bd03 ;  /* 0x0413bd0300067802 */ /* 0x002fe20000000f00 */
[----:B------:R-:W-:-:S02]  /*139c0*/  IMAD.MOV.U32 R7, RZ, RZ, -0x4160b816 ;  /* 0xbe9f47eaff077424 */ /* 0x000fc400078e00ff */
[----:B------:R1:W-:Y:S01]  /*139d0*/  STL.64 [R1+0x1248], R32 ;  /* 0x0012482001007387 */ /* 0x0003e20000100a00 */
[----:B---3--:R-:W-:Y:S01]  /*139e0*/  IMAD.MOV.U32 R10, RZ, RZ, 0x38dc7845 ;  /* 0x38dc7845ff0a7424 */ /* 0x008fe200078e00ff */
[----:B------:R-:W-:Y:S02]  /*139f0*/  MOV R11, 0xbfe9cbfe ;  /* 0xbfe9cbfe000b7802 */ /* 0x000fe40000000f00 */
[----:B------:R2:W-:Y:S01]  /*13a00*/  STL.64 [R1+0x1250], R36 ;  /* 0x0012502401007387 */ /* 0x0005e20000100a00 */
[----:B0-----:R-:W-:-:S03]  /*13a10*/  IMAD.MOV.U32 R12, RZ, RZ, -0x68f25d89 ;  /* 0x970da277ff0c7424 */ /* 0x001fc600078e00ff */
[----:B------:R0:W-:Y:S01]  /*13a20*/  STL.64 [R1+0x1258], R20 ;  /* 0x0012581401007387 */ /* 0x0001e20000100a00 */
[----:B------:R-:W-:Y:S01]  /*13a30*/  IMAD.MOV.U32 R13, RZ, RZ, 0x3faa1cba ;  /* 0x3faa1cbaff0d7424 */ /* 0x000fe200078e00ff */
[----:B-1----:R-:W-:Y:S02]  /*13a40*/  MOV R32, 0xa50d9b0e ;  /* 0xa50d9b0e00207802 */ /* 0x002fe40000000f00 */
[----:B------:R1:W-:Y:S01]  /*13a50*/  STL.64 [R1+0x1268], R14 ;  /* 0x0012680e01007387 */ /* 0x0003e20000100a00 */
[----:B------:R-:W-:Y:S02]  /*13a60*/  IMAD.MOV.U32 R33, RZ, RZ, -0x40355161 ;  /* 0xbfcaae9fff217424 */ /* 0x000fe400078e00ff */
[----:B--2---:R-:W-:Y:S01]  /*13a70*/  IMAD.MOV.U32 R36, RZ, RZ, 0x30c9aff6 ;  /* 0x30c9aff6ff247424 */ /* 0x004fe200078e00ff */
        /* <DEDUP_REMOVED lines=9> */
[----:B--2---:R-:W-:Y:S02]  /*13b10*/  IMAD.MOV.U32 R34, RZ, RZ, 0x7d9b7a22 ;  /* 0x7d9b7a22ff227424 */ /* 0x004fe400078e00ff */
[----:B------:R-:W-:Y:S01]  /*13b20*/  IMAD.MOV.U32 R35, RZ, RZ, -0x3f71133b ;  /* 0xc08eecc5ff237424 */ /* 0x000fe200078e00ff */
[----:B---3--:R-:W-:Y:S01]  /*13b30*/  MOV R38, 0x6f39f917 ;  /* 0x6f39f91700267802 */ /* 0x008fe20000000f00 */
[----:B------:R-:W-:Y:S01]  /*13b40*/  IMAD.MOV.U32 R39, RZ, RZ, 0x40a1211c ;  /* 0x40a1211cff277424 */ /* 0x000fe200078e00ff */
[----:B------:R2:W-:Y:S01]  /*13b50*/  STL.64 [R1+0x12a8], R12 ;  /* 0x0012a80c01007387 */ /* 0x0005e20000100a00 */
[----:B0-----:R-:W-:Y:S01]  /*13b60*/  IMAD.MOV.U32 R6, RZ, RZ, 0x3f907c55 ;  /* 0x3f907c55ff067424 */ /* 0x001fe200078e00ff */
        /* <DEDUP_REMOVED lines=8> */
[----:B0-----:R-:W-:-:S03]  /*13bf0*/  IMAD.MOV.U32 R20, RZ, RZ, -0x42008b47 ;  /* 0xbdff74b9ff147424 */ /* 0x001fc600078e00ff */
[----:B------:R0:W-:Y:S01]  /*13c00*/  STL.64 [R1+0x12b0], R14 ;  /* 0x0012b00e01007387 */ /* 0x0001e20000100a00 */
[----:B------:R-:W-:Y:S01]  /*13c10*/  IMAD.MOV.U32 R21, RZ, RZ, -0x403b9d75 ;  /* 0xbfc4628bff157424 */ /* 0x000fe200078e00ff */
[----:B-1----:R-:W-:Y:S01]  /*13c20*/  MOV R33, 0xc0a2ce80 ;  /* 0xc0a2ce8000217802 */ /* 0x002fe20000000f00 */
[----:B------:R-:W-:Y:S01]  /*13c30*/  IMAD.MOV.U32 R32, RZ, RZ, -0x3e789b85 ;  /* 0xc187647bff207424 */ /* 0x000fe200078e00ff */
[----:B------:R1:W-:Y:S04]  /*13c40*/  STL.64 [R1+0x12b8], R6 ;  /* 0x0012b80601007387 */ /* 0x0003e80000100a00 */
[----:B------:R3:W-:Y:S01]  /*13c50*/  STL.64 [R1+0x12c0], R34 ;  /* 0x0012c02201007387 */ /* 0x0007e20000100a00 */
[----:B--2---:R-:W-:Y:S02]  /*13c60*/  IMAD.MOV.U32 R36, RZ, RZ, -0x39628573 ;  /* 0xc69d7a8dff247424 */ /* 0x004fe400078e00ff */
[----:B------:R-:W-:Y:S01]  /*13c70*/  IMAD.MOV.U32 R37, RZ, RZ, 0x4086ddbb ;  /* 0x4086ddbbff257424 */ /* 0x000fe200078e00ff */
[----:B------:R2:W-:Y:S01]  /*13c80*/  STL.64 [R1+0x12c8], R38 ;  /* 0x0012c82601007387 */ /* 0x0005e20000100a00 */
[----:B0-----:R-:W-:Y:S01]  /*13c90*/  MOV R14, 0x61d37922 ;  /* 0x61d37922000e7802 */ /* 0x001fe20000000f00 */
[----:B------:R-:W-:-:S02]  /*13ca0*/  IMAD.MOV.U32 R15, RZ, RZ, 0x3f552b59 ;  /* 0x3f552b59ff0f7424 */ /* 0x000fc400078e00ff */
[----:B------:R0:W-:Y:S01]  /*13cb0*/  STL.64 [R1+0x12d0], R10 ;  /* 0x0012d00a01007387 */ /* 0x0001e20000100a00 */
[----:B-1----:R-:W-:Y:S02]  /*13cc0*/  IMAD.MOV.U32 R6, RZ, RZ, -0x3e818735 ;  /* 0xc17e78cbff067424 */ /* 0x002fe400078e00ff */
[----:B------:R-:W-:Y:S01]  /*13cd0*/  IMAD.MOV.U32 R7, RZ, RZ, 0x40957e75 ;  /* 0x40957e75ff077424 */ /* 0x000fe200078e00ff */
[----:B------:R1:W-:Y:S01]  /*13ce0*/  STL.64 [R1+0x12e0], R12 ;  /* 0x0012e00c01007387 */ /* 0x0003e20000100a00 */
[----:B---3--:R-:W-:Y:S01]  /*13cf0*/  IMAD.MOV.U32 R34, RZ, RZ, -0x22f680c9 ;  /* 0xdd097f37ff227424 */ /* 0x008fe200078e00ff */
[----:B------:R-:W-:Y:S02]  /*13d00*/  MOV R35, 0xc08784c0 ;  /* 0xc08784c000237802 */ /* 0x000fe40000000f00 */
[----:B------:R3:W-:Y:S01]  /*13d10*/  STL.64 [R1+0x12f0], R6 ;  /* 0x0012f00601007387 */ /* 0x0007e20000100a00 */
[----:B--2---:R-:W-:Y:S01]  /*13d20*/  MOV R38, 0x7b2e5ff5 ;  /* 0x7b2e5ff500267802 */ /* 0x004fe20000000f00 */
[----:B------:R-:W-:-:S02]  /*13d30*/  IMAD.MOV.U32 R39, RZ, RZ, -0x3f8aaa14 ;  /* 0xc07555ecff277424 */ /* 0x000fc400078e00ff */
[----:B------:R2:W-:Y:S01]  /*13d40*/  STL.64 [R1+0x12d8], R20 ;  /* 0x0012d81401007387 */ /* 0x0005e20000100a00 */
[----:B0-----:R-:W-:Y:S01]  /*13d50*/  IMAD.MOV.U32 R10, RZ, RZ, -0x7a866d55 ;  /* 0x857992abff0a7424 */ /* 0x001fe200078e00ff */
[----:B------:R-:W-:Y:S01]  /*13d60*/  MOV R11, 0xbee4f10d ;  /* 0xbee4f10d000b7802 */ /* 0x000fe20000000f00 */
[----:B-1----:R-:W-:Y:S01]  /*13d70*/  DMUL R12, R2, R4 ;  /* 0x00000004020c7228 */ /* 0x002fe20000000000 */
[----:B------:R0:W-:Y:S04]  /*13d80*/  STL.64 [R1+0x12e8], R32 ;  /* 0x0012e82001007387 */ /* 0x0001e80000100a00 */
[----:B------:R1:W-:Y:S03]  /*13d90*/  STL.64 [R1+0x12f8], R14 ;  /* 0x0012f80e01007387 */ /* 0x0003e60000100a00 */
[----:B---3--:R-:W-:Y:S01]  /*13da0*/  DFMA R6, -R8, R12, R2 ;  /* 0x0000000c0806722b */ /* 0x008fe20000000102 */
[----:B--2---:R-:W-:Y:S01]  /*13db0*/  IMAD.MOV.U32 R20, RZ, RZ, 0x2d01f9ee ;  /* 0x2d01f9eeff147424 */ /* 0x004fe200078e00ff */
[----:B------:R2:W-:Y:S01]  /*13dc0*/  STL.64 [R1+0x1300], R34 ;  /* 0x0013002201007387 */ /* 0x0005e20000100a00 */
[----:B------:R-:W-:Y:S01]  /*13dd0*/  IMAD.MOV.U32 R21, RZ, RZ, 0x4060b205 ;  /* 0x4060b205ff157424 */ /* 0x000fe200078e00ff */
[----:B0-----:R-:W-:Y:S01]  /*13de0*/  MOV R32, 0x33000f3b ;  /* 0x33000f3b00207802 */ /* 0x001fe20000000f00 */
[----:B------:R-:W-:Y:S01]  /*13df0*/  IMAD.MOV.U32 R33, RZ, RZ, -0x3fa3cf2c ;  /* 0xc05c30d4ff217424 */ /* 0x000fe200078e00ff */
[----:B------:R0:W-:Y:S02]  /*13e00*/  STL.64 [R1+0x1308], R36 ;  /* 0x0013082401007387 */ /* 0x0001e40000100a00 */
[----:B------:R-:W-:Y:S01]  /*13e10*/  DFMA R12, R4, R6, R12 ;  /* 0x00000006040c722b */ /* 0x000fe2000000000c */
[----:B-1----:R-:W-:Y:S01]  /*13e20*/  IMAD.MOV.U32 R14, RZ, RZ, 0x5b39c078 ;  /* 0x5b39c078ff0e7424 */ /* 0x002fe200078e00ff */
[----:B------:R-:W-:Y:S01]  /*13e30*/  MOV R5, 0x3ff1f3c0 ;  /* 0x3ff1f3c000057802 */ /* 0x000fe20000000f00 */
[----:B------:R1:W-:Y:S01]  /*13e40*/  STL.64 [R1+0x1310], R38 ;  /* 0x0013102601007387 */ /* 0x0003e20000100a00 */
[----:B------:R-:W-:Y:S01]  /*13e50*/  IMAD.MOV.U32 R15, RZ, RZ, -0x411f61fa ;  /* 0xbee09e06ff0f7424 */ /* 0x000fe200078e00ff */
[----:B--2---:R-:W-:-:S02]  /*13e60*/  MOV R34, 0xfff1769d ;  /* 0xfff1769d00227802 */ /* 0x004fc40000000f00 */
[----:B------:R2:W-:Y:S01]  /*13e70*/  STL.64 [R1+0x1318], R10 ;  /* 0x0013180a01007387 */ /* 0x0005e20000100a00 */
[----:B------:R-:W-:Y:S02]  /*13e80*/  IMAD.MOV.U32 R35, RZ, RZ, -0x3fd2fa83 ;  /* 0xc02d057dff237424 */ /* 0x000fe400078e00ff */
[----:B------:R-:W-:Y:S01]  /*13e90*/  IMAD.MOV.U32 R4, RZ, RZ, 0x47d911f2 ;  /* 0x47d911f2ff047424 */ /* 0x000fe200078e00ff */
[----:B------:R3:W-:Y:S01]  /*13ea0*/  STL.64 [R1+0x1320], R20 ;  /* 0x0013201401007387 */ /* 0x0007e20000100a00 */
[----:B0-----:R-:W-:Y:S01]  /*13eb0*/  IMAD.MOV.U32 R36, RZ, RZ, 0x14be7336 ;  /* 0x14be7336ff247424 */ /* 0x001fe200078e00ff */
[----:B------:R-:W-:Y:S01]  /*13ec0*/  MOV R37, 0x4026393a ;  /* 0x4026393a00257802 */ /* 0x000fe20000000f00 */
[----:B------:R-:W-:Y:S01]  /*13ed0*/  IMAD.MOV.U32 R6, RZ, RZ, 0x1b50cc3 ;  /* 0x01b50cc3ff067424 */ /* 0x000fe200078e00ff */
[----:B------:R0:W-:Y:S01]  /*13ee0*/  STL.64 [R1+0x1328], R32 ;  /* 0x0013282001007387 */ /* 0x0001e20000100a00 */
[----:B-1----:R-:W-:Y:S02]  /*13ef0*/  IMAD.MOV.U32 R38, RZ, RZ, -0x38d8a0ef ;  /* 0xc7275f11ff267424 */ /* 0x002fe400078e00ff */
[----:B------:R-:W-:Y:S01]  /*13f00*/  FFMA R0, RZ, R9, R13 ;  /* 0x00000009ff007223 */ /* 0x000fe2000000000d */
[----:B------:R-:W-:Y:S01]  /*13f10*/  IMAD.MOV.U32 R39, RZ, RZ, -0x3fef52dd ;  /* 0xc010ad23ff277424 */ /* 0x000fe200078e00ff */
[----:B--2---:R-:W-:Y:S01]  /*13f20*/  MOV R10, 0x6fac42ee ;  /* 0x6fac42ee000a7802 */ /* 0x004fe20000000f00 */
[----:B------:R-:W-:Y:S01]  /*13f30*/  IMAD.MOV.U32 R7, RZ, RZ, -0x4017a9ca ;  /* 0xbfe85636ff077424 */ /* 0x000fe200078e00ff */
[----:B------:R1:W-:Y:S01]  /*13f40*/  STL.64 [R1+0x1330], R40 ;  /* 0x0013302801007387 */ /* 0x0003e20000100a00 */
[----:B------:R-:W-:Y:S01]  /*13f50*/  IMAD.MOV.U32 R11, RZ, RZ, 0x3fd73534 ;  /* 0x3fd73534ff0b7424 */ /* 0x000fe200078e00ff */
[----:B---3--:R-:W-:Y:S01]  /*13f60*/  MOV R21, 0x3fcc603b ;  /* 0x3fcc603b00157802 */ /* 0x008fe20000000f00 */
[----:B------:R-:W-:Y:S01]  /*13f70*/  IMAD.MOV.U32 R20, RZ, RZ, 0x728f44d1 ;  /* 0x728f44d1ff147424 */ /* 0x000fe200078e00ff */
[----:B------:R1:W-:Y:S01]  /*13f80*/  STL.64 [R1+0x1338], R14 ;  /* 0x0013380e01007387 */ /* 0x0003e20000100a00 */
[----:B------:R-:W-:Y:S01]  /*13f90*/  FSETP.GT.AND P0, PT, |R0|, 1.469367938527859385e-39, PT ;  /* 0x001000000000780b */ /* 0x000fe20003f04200 */
[----:B0-----:R-:W-:-:S02]  /*13fa0*/  IMAD.MOV.U32 R32, RZ, RZ, -0x5fb49ca2 ;  /* 0xa04b635eff207424 */ /* 0x001fc400078e00ff */
[----:B------:R-:W-:Y:S01]  /*13fb0*/  IMAD.MOV.U32 R33, RZ, RZ, 0x3fdf284b ;  /* 0x3fdf284bff217424 */ /* 0x000fe200078e00ff */
[----:B------:R1:W-:Y:S04]  /*13fc0*/  STL.64 [R1+0x1340], R34 ;  /* 0x0013402201007387 */ /* 0x0003e80000100a00 */
        /* <DEDUP_REMOVED lines=14> */
[----:B------:R-:W-:Y:S05]  /*140b0*/  CALL.REL.NOINC `($__internal_18_$__cuda_sm20_div_rn_f64_full) ;  /* 0x0000051400687944 */ /* 0x000fea0003c00000 */
[----:B------:R-:W-:Y:S02]  /*140c0*/  IMAD.MOV.U32 R12, RZ, RZ, R4 ;  /* 0x000000ffff0c7224 */ /* 0x000fe400078e0004 */
[----:B------:R-:W-:-:S07]  /*140d0*/  IMAD.MOV.U32 R13, RZ, RZ, R5 ;  /* 0x000000ffff0d7224 */ /* 0x000fce00078e0005 */
.L_x_5598:
[----:B------:R-:W-:Y:S05]  /*140e0*/  BSYNC.RECONVERGENT B0 ;  /* 0x0000000000007941 */ /* 0x000fea0003800200 */
.L_x_5597:
        /* <DEDUP_REMOVED lines=21> */
[----:B------:R-:W-:Y:S05]  /*14240*/  CALL.REL.NOINC `($__internal_18_$__cuda_sm20_div_rn_f64_full) ;  /* 0x0000051400047944 */ /* 0x000fea0003c00000 */
[----:B------:R-:W-:Y:S01]  /*14250*/  MOV R14, R4 ;  /* 0x00000004000e7202 */ /* 0x000fe20000000f00 */
[----:B------:R-:W-:-:S07]  /*14260*/  IMAD.MOV.U32 R15, RZ, RZ, R5 ;  /* 0x000000ffff0f7224 */ /* 0x000fce00078e0005 */
.L_x_5600:
[----:B------:R-:W-:Y:S05]  /*14270*/  BSYNC.RECONVERGENT B0 ;  /* 0x0000000000007941 */ /* 0x000fea0003800200 */
.L_x_5599:
        /* <DEDUP_REMOVED lines=57> */
.L_x_5606:
[----:B------:R-:W-:Y:S05]  /*14610*/  BSYNC.RECONVERGENT B5 ;  /* 0x0000000000057941 */ /* 0x000fea0003800200 */
.L_x_5605:
        /* <DEDUP_REMOVED lines=30> */
.L_x_5604:
[----:B0-----:R-:W-:Y:S01]  /*14800*/  DADD R2, R14, 1 ;  /* 0x3ff000000e027429 */ /* 0x001fe20000000000 */
[----:B------:R-:W-:-:S09]  /*14810*/  IMAD.MOV.U32 R31, RZ, RZ, -0x3ff ;  /* 0xfffffc01ff1f7424 */ /* 0x000fd200078e00ff */
[----:B------:R-:W-:Y:S01]  /*14820*/  ISETP.GT.AND P0, PT, R3, 0xfffff, PT ;  /* 0x000fffff0300780c */ /* 0x000fe20003f04270 */
[--C-:B------:R-:W-:Y:S01]  /*14830*/  IMAD.MOV.U32 R4, RZ, RZ, R2.reuse ;  /* 0x000000ffff047224 */ /* 0x100fe200078e0002 */
[----:B------:R-:W-:Y:S01]  /*14840*/  MOV R5, R3 ;  /* 0x0000000300057202 */ /* 0x000fe20000000f00 */
[----:B------:R-:W-:Y:S02]  /*14850*/  IMAD.MOV.U32 R0, RZ, RZ, R3 ;  /* 0x000000ffff007224 */ /* 0x000fe400078e0003 */
[----:B------:R-:W-:-:S08]  /*14860*/  IMAD.MOV.U32 R10, RZ, RZ, R2 ;  /* 0x000000ffff0a7224 */ /* 0x000fd000078e0002 */
        /* <DEDUP_REMOVED lines=12> */
[----:B------:R-:W-:Y:S01]  /*14930*/  UMOV UR4, 0x3ae80f1e ;  /* 0x3ae80f1e00047882 */ /* 0x000fe20000000000 */
[----:B------:R-:W-:Y:S01]  /*14940*/  UMOV UR5, 0x3eb1380b ;  /* 0x3eb1380b00057882 */ /* 0x000fe20000000000 */
[----:B------:R-:W-:Y:S01]  /*14950*/  LEA.HI R31, R0, R31, RZ, 0xc ;  /* 0x0000001f001f7211 */ /* 0x000fe200078f60ff */
[----:B------:R-:W-:Y:S01]  /*14960*/  UMOV UR6, 0x80000000 ;  /* 0x8000000000067882 */ /* 0x000fe20000000000 */
[----:B------:R-:W-:Y:S01]  /*14970*/  ISETP.GE.U32.AND P0, PT, R11, 0x3ff6a09f, PT ;  /* 0x3ff6a09f0b00780c */ /* 0x000fe20003f06070 */
[----:B------:R-:W-:-:S12]  /*14980*/  UMOV UR7, 0x43300000 ;  /* 0x4330000000077882 */ /* 0x000fd80000000000 */
        /* <DEDUP_REMOVED lines=53> */
.L_x_5608:
[----:B------:R-:W-:Y:S01]  /*14ce0*/  MOV R2, 0x0 ;  /* 0x0000000000027802 */ /* 0x000fe20000000f00 */
[----:B------:R-:W-:Y:S01]  /*14cf0*/  IMAD.MOV.U32 R3, RZ, RZ, 0x7ff00000 ;  /* 0x7ff00000ff037424 */ /* 0x000fe200078e00ff */
[----:B------:R-:W-:-:S05]  /*14d00*/  LOP3.LUT P0, RZ, R5, 0x7fffffff, RZ, 0xc0, !PT ;  /* 0x7fffffff05ff7812 */ /* 0x000fca000780c0ff */
[----:B------:R-:W-:-:S10]  /*14d10*/  DFMA R2, R4, R2, +INF ;  /* 0x7ff000000402742b */ /* 0x000fd40000000002 */
[----:B------:R-:W-:Y:S02]  /*14d20*/  FSEL R10, R2, RZ, P0 ;  /* 0x000000ff020a7208 */ /* 0x000fe40000000000 */
[----:B------:R-:W-:-:S07]  /*14d30*/  FSEL R11, R3, -QNAN , P0 ;  /* 0xfff00000030b7808 */ /* 0x000fce0000000000 */
.L_x_5607:
[----:B------:R-:W-:Y:S05]  /*14d40*/  BSYNC.RECONVERGENT B4 ;  /* 0x0000000000047941 */ /* 0x000fea0003800200 */
.L_x_5603:
        /* <DEDUP_REMOVED lines=27> */
[----:B------:R-:W-:Y:S05]  /*14f00*/  CALL.REL.NOINC `($__internal_19_$__cuda_sm20_dsqrt_rn_f64_mediumpath_v1) ;  /* 0x0000050c00687944 */ /* 0x000fea0003c00000 */
.L_x_5610:
[----:B------:R-:W-:Y:S05]  /*14f10*/  BSYNC.RECONVERGENT B4 ;  /* 0x0000000000047941 */ /* 0x000fea0003800200 */
.L_x_5609:
[----:B------:R-:W-:Y:S01]  /*14f20*/  IMAD.MOV.U32 R2, RZ, RZ, R10 ;  /* 0x000000ffff027224 */ /* 0x000fe200078e000a */
[----:B------:R-:W-:Y:S01]  /*14f30*/  MOV R3, R11 ;  /* 0x0000000b00037202 */ /* 0x000fe20000000f00 */
[----:B------:R-:W-:Y:S06]  /*14f40*/  BRA `(.L_x_5611) ;  /* 0x0000000800c07947 */ /* 0x000fec0003800000 */
.L_x_5602:
[----:B------:R-:W-:Y:S01]  /*14f50*/  DSETP.GEU.AND P0, PT, R12, 1, PT ;  /* 0x3ff000000c00742a */ /* 0x000fe20003f0e000 */
[----:B0-----:R-:W-:-:S13]  /*14f60*/  CS2R R2, SRZ ;  /* 0x0000000000027805 */ /* 0x001fda000001ff00 */
[----:B------:R-:W-:Y:S05]  /*14f70*/  @P0 BRA `(.L_x_5611) ;  /* 0x0000000800b40947 */ /* 0x000fea0003800000 */
        /* <DEDUP_REMOVED lines=27> */
.L_x_5615:
[----:B------:R-:W-:Y:S05]  /*15130*/  BSYNC.RECONVERGENT B5 ;  /* 0x0000000000057941 */ /* 0x000fea0003800200 */
.L_x_5614:
        /* <DEDUP_REMOVED lines=30> */
.L_x_5613:
[----:B------:R-:W-:Y:S01]  /*15320*/  DADD R4, R14, 1 ;  /* 0x3ff000000e047429 */ /* 0x000fe20000000000 */
        /* <DEDUP_REMOVED lines=77> */
.L_x_5617:
[----:B------:R-:W-:Y:S01]  /*15800*/  MOV R4, 0x0 ;  /* 0x0000000000047802 */ /* 0x000fe20000000f00 */
[----:B------:R-:W-:Y:S01]  /*15810*/  IMAD.MOV.U32 R5, RZ, RZ, 0x7ff00000 ;  /* 0x7ff00000ff057424 */ /* 0x000fe200078e00ff */
[----:B------:R-:W-:-:S05]  /*15820*/  LOP3.LUT P0, RZ, R3, 0x7fffffff, RZ, 0xc0, !PT ;  /* 0x7fffffff03ff7812 */ /* 0x000fca000780c0ff */
[----:B------:R-:W-:-:S10]  /*15830*/  DFMA R4, R2, R4, +INF ;  /* 0x7ff000000204742b */ /* 0x000fd40000000004 */
[----:B------:R-:W-:Y:S02]  /*15840*/  FSEL R10, R4, RZ, P0 ;  /* 0x000000ff040a7208 */ /* 0x000fe40000000000 */
[----:B------:R-:W-:-:S07]  /*15850*/  FSEL R11, R5, -QNAN , P0 ;  /* 0xfff00000050b7808 */ /* 0x000fce0000000000 */
.L_x_5616:
[----:B------:R-:W-:Y:S05]  /*15860*/  BSYNC.RECONVERGENT B4 ;  /* 0x0000000000047941 */ /* 0x000fea0003800200 */
.L_x_5612:
        /* <DEDUP_REMOVED lines=28> */
.L_x_5619:
[----:B------:R-:W-:Y:S05]  /*15a30*/  BSYNC.RECONVERGENT B4 ;  /* 0x0000000000047941 */ /* 0x000fea0003800200 */
.L_x_5618:
[----:B------:R-:W-:-:S11]  /*15a40*/  DADD R2, -RZ, -R10 ;  /* 0x00000000ff027229 */ /* 0x000fd6000000090a */
.L_x_5611:
[----:B------:R-:W-:Y:S05]  /*15a50*/  BSYNC.RECONVERGENT B0 ;  /* 0x0000000000007941 */ /* 0x000fea0003800200 */
.L_x_5601:
[----:B------:R-:W-:Y:S01]  /*15a60*/  DMUL R12, R8, 0.5 ;  /* 0x3fe00000080c7828 */ /* 0x000fe20000000000 */
[----:B------:R-:W-:Y:S01]  /*15a70*/  MOV R10, 0x0 ;  /* 0x00000000000a7802 */ /* 0x000fe20000000f00 */
        /* <DEDUP_REMOVED lines=25> */
.L_x_5621:
[----:B------:R-:W-:Y:S05]  /*15c10*/  BSYNC.RECONVERGENT B0 ;  /* 0x0000000000007941 */ /* 0x000fea0003800200 */
.L_x_5620:
[----:B------:R-:W-:Y:S01]  /*15c20*/  DMUL R32, R10, -R2 ;  /* 0x800000020a207228 */ /* 0x000fe20000000000 */
[----:B------:R-:W-:Y:S01]  /*15c30*/  BSSY.RECONVERGENT B0, `(.L_x_5622) ;  /* 0x0000017000007945 */ /* 0x000fe20003800200 */
[----:B------:R-:W-:Y:S01]  /*15c40*/  IMAD.MOV.U32 R14, RZ, RZ, RZ ;  /* 0x000000ffff0e7224 */ /* 0x000fe200078e00ff */
[----:B------:R-:W-:Y:S01]  /*15c50*/  MOV R0, 0x1 ;  /* 0x0000000100007802 */ /* 0x000fe20000000f00 */
[----:B------:R-:W-:Y:S02]  /*15c60*/  IMAD.MOV.U32 R20, RZ, RZ, 0x55555555 ;  /* 0x55555555ff147424 */ /* 0x000fe400078e00ff */
[----:B------:R-:W-:-:S07]  /*15c70*/  IMAD.MOV.U32 R21, RZ, RZ, -0x402aaaab ;  /* 0xbfd55555ff157424 */ /* 0x000fce00078e00ff */
.L_x_5623:
        /* <DEDUP_REMOVED lines=19> */
.L_x_5622:
        /* <DEDUP_REMOVED lines=20> */
[----:B------:R-:W-:Y:S05]  /*15ef0*/  CALL.REL.NOINC `($__internal_17_$__cuda_sm20_dblrcp_rn_slowpath_v3) ;  /* 0x000004f400307944 */ /* 0x000fea0003c00000 */
[----:B------:R-:W-:-:S07]  /*15f00*/  IMAD.MOV.U32 R7, RZ, RZ, R0 ;  /* 0x000000ffff077224 */ /* 0x000fce00078e0000 */
.L_x_5627:
[----:B------:R-:W-:Y:S05]  /*15f10*/  BSYNC.RECONVERGENT B4 ;  /* 0x0000000000047941 */ /* 0x000fea0003800200 */
.L_x_5626:
[----:B------:R-:W-:Y:S01]  /*15f20*/  BSSY.RECONVERGENT B3, `(.L_x_5628) ;  /* 0x0000016000037945 */ /* 0x000fe20003800200 */
[----:B------:R-:W-:Y:S01]  /*15f30*/  IMAD.MOV.U32 R0, RZ, RZ, 0x1 ;  /* 0x00000001ff007424 */ /* 0x000fe200078e00ff */
[----:B------:R-:W-:Y:S01]  /*15f40*/  MOV R30, 0xc901e574 ;  /* 0xc901e574001e7802 */ /* 0x000fe20000000f00 */
[----:B------:R-:W-:-:S07]  /*15f50*/  IMAD.MOV.U32 R31, RZ, RZ, -0x40a1a8c6 ;  /* 0xbf5e573aff1f7424 */ /* 0x000fce00078e00ff */
.L_x_5629:
        /* <DEDUP_REMOVED lines=19> */
.L_x_5628:
        /* <DEDUP_REMOVED lines=25> */
[----:B------:R-:W-:Y:S05]  /*16220*/  CALL.REL.NOINC `($__internal_18_$__cuda_sm20_div_rn_f64_full) ;  /* 0x000004f4000c7944 */ /* 0x000fea0003c00000 */
.L_x_5631:
[----:B------:R-:W-:Y:S05]  /*16230*/  BSYNC.RECONVERGENT B4 ;  /* 0x0000000000047941 */ /* 0x000fea0003800200 */
.L_x_5630:
[----:B------:R-:W-:Y:S01]  /*16240*/  BSSY.RECONVERGENT B3, `(.L_x_5632) ;  /* 0x0000016000037945 */ /* 0x000fe20003800200 */
[----:B------:R-:W-:Y:S01]  /*16250*/  IMAD.MOV.U32 R0, RZ, RZ, 0x1 ;  /* 0x00000001ff007424 */ /* 0x000fe200078e00ff */
[----:B------:R-:W-:Y:S01]  /*16260*/  MOV R20, 0x3b990ee6 ;  /* 0x3b990ee600147802 */ /* 0x000fe20000000f00 */
[----:B------:R-:W-:-:S07]  /*16270*/  IMAD.MOV.U32 R21, RZ, RZ, 0x3f70ee64 ;  /* 0x3f70ee64ff157424 */ /* 0x000fce00078e00ff */
.L_x_5633:
        /* <DEDUP_REMOVED lines=19> */
.L_x_5632:
        /* <DEDUP_REMOVED lines=27> */
[----:B------:R-:W-:Y:S05]  /*16560*/  CALL.REL.NOINC `($__internal_18_$__cuda_sm20_div_rn_f64_full) ;  /* 0x000004f0003c7944 */ /* 0x000fea0003c00000 */
[----:B------:R-:W-:Y:S02]  /*16570*/  IMAD.MOV.U32 R6, RZ, RZ, R4 ;  /* 0x000000ffff067224 */ /* 0x000fe400078e0004 */
[----:B------:R-:W-:-:S07]  /*16580*/  IMAD.MOV.U32 R7, RZ, RZ, R5 ;  /* 0x000000ffff077224 */ /* 0x000fce00078e0005 */
.L_x_5635:
[----:B------:R-:W-:Y:S05]  /*16590*/  BSYNC.RECONVERGENT B4 ;  /* 0x0000000000047941 */ /* 0x000fea0003800200 */
.L_x_5634:
[----:B------:R-:W-:Y:S01]  /*165a0*/  BSSY.RECONVERGENT B3, `(.L_x_5636) ;  /* 0x0000016000037945 */ /* 0x000fe20003800200 */
[----:B------:R-:W-:Y:S01]  /*165b0*/  MOV R0, 0x1 ;  /* 0x0000000100007802 */ /* 0x000fe20000000f00 */
[----:B------:R-:W-:Y:S02]  /*165c0*/  IMAD.MOV.U32 R30, RZ, RZ, 0x3b34e2b6 ;  /* 0x3b34e2b6ff1e7424 */ /* 0x000fe400078e00ff */
[----:B------:R-:W-:-:S07]  /*165d0*/  IMAD.MOV.U32 R31, RZ, RZ, 0x3f4547d9 ;  /* 0x3f4547d9ff1f7424 */ /* 0x000fce00078e00ff */
.L_x_5637:
        /* <DEDUP_REMOVED lines=19> */
.L_x_5636:
        /* <DEDUP_REMOVED lines=25> */
[----:B------:R-:W-:Y:S05]  /*168a0*/  CALL.REL.NOINC `($__internal_18_$__cuda_sm20_div_rn_f64_full) ;  /* 0x000004ec006c7944 */ /* 0x000fea0003c00000 */
.L_x_5639:
[----:B------:R-:W-:Y:S05]  /*168b0*/  BSYNC.RECONVERGENT B4 ;  /* 0x0000000000047941 */ /* 0x000fea0003800200 */
.L_x_5638:
[----:B------:R-:W-:Y:S01]  /*168c0*/  BSSY.RECONVERGENT B3, `(.L_x_5640) ;  /* 0x0000016000037945 */ /* 0x000fe20003800200 */
[----:B------:R-:W-:Y:S01]  /*168d0*/  MOV R0, 0x1 ;  /* 0x0000000100007802 */ /* 0x000fe20000000f00 */
[----:B------:R-:W-:Y:S02]  /*168e0*/  IMAD.MOV.U32 R20, RZ, RZ, 0x2da7bf9 ;  /* 0x02da7bf9ff147424 */ /* 0x000fe400078e00ff */
[----:B------:R-:W-:-:S07]  /*168f0*/  IMAD.MOV.U32 R21, RZ, RZ, -0x40b3c1f5 ;  /* 0xbf4c3e0bff157424 */ /* 0x000fce00078e00ff */
.L_x_5641:
        /* <DEDUP_REMOVED lines=19> */
.L_x_5640:
        /* <DEDUP_REMOVED lines=28> */
[----:B------:R-:W-:Y:S01]  /*16bf0*/  IMAD.MOV.U32 R6, RZ, RZ, R4 ;  /* 0x000000ffff067224 */ /* 0x000fe200078e0004 */
[----:B------:R-:W-:-:S07]  /*16c00*/  MOV R7, R5 ;  /* 0x0000000500077202 */ /* 0x000fce0000000f00 */
.L_x_5643:
[----:B------:R-:W-:Y:S05]  /*16c10*/  BSYNC.RECONVERGENT B4 ;  /* 0x0000000000047941 */ /* 0x000fea0003800200 */
.L_x_5642:
[----:B------:R-:W-:Y:S01]  /*16c20*/  HFMA2 R31, -RZ, RZ, -1.802734375, 0.00079822540283203125 ;  /* 0xbf36128aff1f7431 */ /* 0x000fe200000001ff */
[----:B------:R-:W-:Y:S01]  /*16c30*/  BSSY.RECONVERGENT B3, `(.L_x_5644) ;  /* 0x0000015000037945 */ /* 0x000fe20003800200 */
[----:B------:R-:W-:Y:S02]  /*16c40*/  IMAD.MOV.U32 R0, RZ, RZ, 0x1 ;  /* 0x00000001ff007424 */ /* 0x000fe400078e00ff */
[----:B------:R-:W-:-:S07]  /*16c50*/  IMAD.MOV.U32 R30, RZ, RZ, -0x3a5b058f ;  /* 0xc5a4fa71ff1e7424 */ /* 0x000fce00078e00ff */
.L_x_5645:
        /* <DEDUP_REMOVED lines=19> */
.L_x_5644:
        /* <DEDUP_REMOVED lines=25> */
[----:B------:R-:W-:Y:S05]  /*16f20*/  CALL.REL.NOINC `($__internal_18_$__cuda_sm20_div_rn_f64_full) ;  /* 0x000004e400cc7944 */ /* 0x000fea0003c00000 */
.L_x_5647:
[----:B------:R-:W-:Y:S05]  /*16f30*/  BSYNC.RECONVERGENT B4 ;  /* 0x0000000000047941 */ /* 0x000fea0003800200 */
.L_x_5646:
[----:B------:R-:W-:Y:S01]  /*16f40*/  BSSY.RECONVERGENT B3, `(.L_x_5648) ;  /* 0x0000016000037945 */ /* 0x000fe20003800200 */
[----:B------:R-:W-:Y:S01]  /*16f50*/  IMAD.MOV.U32 R0, RZ, RZ, 0x1 ;  /* 0x00000001ff007424 */ /* 0x000fe200078e00ff */
[----:B------:R-:W-:Y:S01]  /*16f60*/  MOV R21, 0x3f4168ef ;  /* 0x3f4168ef00157802 */ /* 0x000fe20000000f00 */
[----:B------:R-:W-:-:S07]  /*16f70*/  IMAD.MOV.U32 R20, RZ, RZ, 0x1b0931c8 ;  /* 0x1b0931c8ff147424 */ /* 0x000fce00078e00ff */
.L_x_5649:
        /* <DEDUP_REMOVED lines=19> */
.L_x_5648:
        /* <DEDUP_REMOVED lines=30> */
.L_x_5651:
[----:B------:R-:W-:Y:S05]  /*17290*/  BSYNC.RECONVERGENT B4 ;  /* 0x0000000000047941 */ /* 0x000fea0003800200 */
.L_x_5650:
[----:B------:R-:W-:Y:S01]  /*172a0*/  HFMA2 R30, -RZ, RZ, -0.003910064697265625, -7888 ;  /* 0x9c01efb4ff1e7431 */ /* 0x000fe200000001ff */
[----:B------:R-:W-:Y:S01]  /*172b0*/  BSSY.RECONVERGENT B3, `(.L_x_5652) ;  /* 0x0000015000037945 */ /* 0x000fe20003800200 */
[----:B------:R-:W-:Y:S02]  /*172c0*/  IMAD.MOV.U32 R0, RZ, RZ, 0x1 ;  /* 0x00000001ff007424 */ /* 0x000fe400078e00ff */
[----:B------:R-:W-:-:S07]  /*172d0*/  IMAD.MOV.U32 R31, RZ, RZ, 0x3f369187 ;  /* 0x3f369187ff1f7424 */ /* 0x000fce00078e00ff */
.L_x_5653:
        /* <DEDUP_REMOVED lines=19> */
.L_x_5652:
        /* <DEDUP_REMOVED lines=26> */
.L_x_5655:
[----:B------:R-:W-:Y:S05]  /*175b0*/  BSYNC.RECONVERGENT B4 ;  /* 0x0000000000047941 */ /* 0x000fea0003800200 */
.L_x_5654:
[----:B------:R-:W-:Y:S01]  /*175c0*/  BSSY.RECONVERGENT B3, `(.L_x_5656) ;  /* 0x0000016000037945 */ /* 0x000fe20003800200 */
[----:B------:R-:W-:Y:S01]  /*175d0*/  IMAD.MOV.U32 R0, RZ, RZ, 0x1 ;  /* 0x00000001ff007424 */ /* 0x000fe200078e00ff */
[----:B------:R-:W-:Y:S01]  /*175e0*/  MOV R20, 0x3187b744 ;  /* 0x3187b74400147802 */ /* 0x000fe20000000f00 */
[----:B------:R-:W-:-:S07]  /*175f0*/  IMAD.MOV.U32 R21, RZ, RZ, -0x40ba9d65 ;  /* 0xbf45629bff157424 */ /* 0x000fce00078e00ff */
.L_x_5657:
        /* <DEDUP_REMOVED lines=19> */
.L_x_5656:
        /* <DEDUP_REMOVED lines=30> */
.L_x_5659:
[----:B------:R-:W-:Y:S05]  /*17910*/  BSYNC.RECONVERGENT B4 ;  /* 0x0000000000047941 */ /* 0x000fea0003800200 */
.L_x_5658:
[----:B------:R-:W-:Y:S01]  /*17920*/  BSSY.RECONVERGENT B3, `(.L_x_5660) ;  /* 0x0000016000037945 */ /* 0x000fe20003800200 */
[----:B------:R-:W-:Y:S01]  /*17930*/  MOV R0, 0x1 ;  /* 0x0000000100007802 */ /* 0x000fe20000000f00 */
[----:B------:R-:W-:Y:S02]  /*17940*/  IMAD.MOV.U32 R30, RZ, RZ, 0x1cc96982 ;  /* 0x1cc96982ff1e7424 */ /* 0x000fe400078e00ff */
[----:B------:R-:W-:-:S07]  /*17950*/  IMAD.MOV.U32 R31, RZ, RZ, -0x40bc7201 ;  /* 0xbf438dffff1f7424 */ /* 0x000fce00078e00ff */
.L_x_5661:
        /* <DEDUP_REMOVED lines=19> */
.L_x_5660:
        /* <DEDUP_REMOVED lines=26> */
.L_x_5663:
[----:B------:R-:W-:Y:S05]  /*17c30*/  BSYNC.RECONVERGENT B4 ;  /* 0x0000000000047941 */ /* 0x000fea0003800200 */
.L_x_5662:
[----:B------:R-:W-:Y:S01]  /*17c40*/  BSSY.RECONVERGENT B3, `(.L_x_5664) ;  /* 0x0000016000037945 */ /* 0x000fe20003800200 */
[----:B------:R-:W-:Y:S01]  /*17c50*/  MOV R0, 0x1 ;  /* 0x0000000100007802 */ /* 0x000fe20000000f00 */
[----:B------:R-:W-:Y:S02]  /*17c60*/  IMAD.MOV.U32 R20, RZ, RZ, 0x684527bf ;  /* 0x684527bfff147424 */ /* 0x000fe400078e00ff */
[----:B------:R-:W-:-:S07]  /*17c70*/  IMAD.MOV.U32 R21, RZ, RZ, 0x3f55d4ae ;  /* 0x3f55d4aeff157424 */ /* 0x000fce00078e00ff */
.L_x_5665:
        /* <DEDUP_REMOVED lines=19> */
.L_x_5664:
        /* <DEDUP_REMOVED lines=30> */
.L_x_5667:
[----:B------:R-:W-:Y:S05]  /*17f90*/  BSYNC.RECONVERGENT B4 ;  /* 0x0000000000047941 */ /* 0x000fea0003800200 */
.L_x_5666:
[----:B------:R-:W-:Y:S01]  /*17fa0*/  HFMA2 R31, -RZ, RZ, 1.8369140625, -749.5 ;  /* 0x3f59e1dbff1f7431 */ /* 0x000fe200000001ff */
[----:B------:R-:W-:Y:S01]  /*17fb0*/  BSSY.RECONVERGENT B3, `(.L_x_5668) ;  /* 0x0000015000037945 */ /* 0x000fe20003800200 */
[----:B------:R-:W-:Y:S02]  /*17fc0*/  IMAD.MOV.U32 R0, RZ, RZ, 0x1 ;  /* 0x00000001ff007424 */ /* 0x000fe400078e00ff */
[----:B------:R-:W-:-:S07]  /*17fd0*/  IMAD.MOV.U32 R30, RZ, RZ, -0x5713a6fc ;  /* 0xa8ec5904ff1e7424 */ /* 0x000fce00078e00ff */
.L_x_5669:
        /* <DEDUP_REMOVED lines=19> */
.L_x_5668:
        /* <DEDUP_REMOVED lines=26> */
.L_x_5671:
[----:B------:R-:W-:Y:S05]  /*182b0*/  BSYNC.RECONVERGENT B4 ;  /* 0x0000000000047941 */ /* 0x000fea0003800200 */
.L_x_5670:
[----:B------:R-:W-:Y:S01]  /*182c0*/  BSSY.RECONVERGENT B3, `(.L_x_5672) ;  /* 0x0000016000037945 */ /* 0x000fe20003800200 */
[----:B------:R-:W-:Y:S01]  /*182d0*/  IMAD.MOV.U32 R0, RZ, RZ, 0x1 ;  /* 0x00000001ff007424 */ /* 0x000fe200078e00ff */
[----:B------:R-:W-:Y:S01]  /*182e0*/  MOV R21, 0xbf70ae56 ;  /* 0xbf70ae5600157802 */ /* 0x000fe20000000f00 */
[----:B------:R-:W-:-:S07]  /*182f0*/  IMAD.MOV.U32 R20, RZ, RZ, -0x5a255ed9 ;  /* 0xa5daa127ff147424 */ /* 0x000fce00078e00ff */
.L_x_5673:
        /* <DEDUP_REMOVED lines=19> */
.L_x_5672:
        /* <DEDUP_REMOVED lines=30> */
.L_x_5675:
[----:B------:R-:W-:Y:S05]  /*18610*/  BSYNC.RECONVERGENT B4 ;  /* 0x0000000000047941 */ /* 0x000fea0003800200 */
.L_x_5674:
[----:B------:R-:W-:Y:S01]  /*18620*/  BSSY.RECONVERGENT B3, `(.L_x_5676) ;  /* 0x0000016000037945 */ /* 0x000fe20003800200 */
[----:B------:R-:W-:Y:S01]  /*18630*/  IMAD.MOV.U32 R0, RZ, RZ, 0x1 ;  /* 0x00000001ff007424 */ /* 0x000fe200078e00ff */
[----:B------:R-:W-:Y:S01]  /*18640*/  MOV R30, 0xcbc5fc12 ;  /* 0xcbc5fc12001e7802 */ /* 0x000fe20000000f00 */
[----:B------:R-:W-:-:S07]  /*18650*/  IMAD.MOV.U32 R31, RZ, RZ, -0x4087a384 ;  /* 0xbf785c7cff1f7424 */ /* 0x000fce00078e00ff */
.L_x_5677:
        /* <DEDUP_REMOVED lines=19> */
.L_x_5676:
        /* <DEDUP_REMOVED lines=26> */
.L_x_5679:
[----:B------:R-:W-:Y:S05]  /*18930*/  BSYNC.RECONVERGENT B4 ;  /* 0x0000000000047941 */ /* 0x000fea0003800200 */
.L_x_5678:
[----:B------:R-:W-:Y:S01]  /*18940*/  BSSY.RECONVERGENT B3, `(.L_x_5680) ;  /* 0x0000016000037945 */ /* 0x000fe20003800200 */
[----:B------:R-:W-:Y:S01]  /*18950*/  IMAD.MOV.U32 R0, RZ, RZ, 0x1 ;  /* 0x00000001ff007424 */ /* 0x000fe200078e00ff */
[----:B------:R-:W-:Y:S01]  /*18960*/  MOV R20, 0x50ed0c93 ;  /* 0x50ed0c9300147802 */ /* 0x000fe20000000f00 */
[----:B------:R-:W-:-:S07]  /*18970*/  IMAD.MOV.U32 R21, RZ, RZ, 0x3f91d1d6 ;  /* 0x3f91d1d6ff157424 */ /* 0x000fce00078e00ff */
.L_x_5681:
        /* <DEDUP_REMOVED lines=19> */
.L_x_5680:
        /* <DEDUP_REMOVED lines=30> */
.L_x_5683:
[----:B------:R-:W-:Y:S05]  /*18c90*/  BSYNC.RECONVERGENT B4 ;  /* 0x0000000000047941 */ /* 0x000fea0003800200 */
.L_x_5682:
[----:B------:R-:W-:Y:S01]  /*18ca0*/  BSSY.RECONVERGENT B3, `(.L_x_5684) ;  /* 0x0000016000037945 */ /* 0x000fe20003800200 */
[----:B------:R-:W-:Y:S01]  /*18cb0*/  MOV R0, 0x1 ;  /* 0x0000000100007802 */ /* 0x000fe20000000f00 */
[----:B------:R-:W-:Y:S02]  /*18cc0*/  IMAD.MOV.U32 R30, RZ, RZ, 0x5c03d2e9 ;  /* 0x5c03d2e9ff1e7424 */ /* 0x000fe400078e00ff */
[----:B------:R-:W-:-:S07]  /*18cd0*/  IMAD.MOV.U32 R31, RZ, RZ, 0x3f9ef9a0 ;  /* 0x3f9ef9a0ff1f7424 */ /* 0x000fce00078e00ff */
.L_x_5685:
        /* <DEDUP_REMOVED lines=19> */
.L_x_5684:
        /* <DEDUP_REMOVED lines=26> */
.L_x_5687:
[----:B------:R-:W-:Y:S05]  /*18fb0*/  BSYNC.RECONVERGENT B4 ;  /* 0x0000000000047941 */ /* 0x000fea0003800200 */
.L_x_5686:
[----:B------:R-:W-:Y:S01]  /*18fc0*/  BSSY.RECONVERGENT B3, `(.L_x_5688) ;  /* 0x0000016000037945 */ /* 0x000fe20003800200 */
[----:B------:R-:W-:Y:S01]  /*18fd0*/  MOV R0, 0x1 ;  /* 0x0000000100007802 */ /* 0x000fe20000000f00 */
[----:B------:R-:W-:Y:S02]  /*18fe0*/  IMAD.MOV.U32 R20, RZ, RZ, 0x5f50d178 ;  /* 0x5f50d178ff147424 */ /* 0x000fe400078e00ff */
[----:B------:R-:W-:-:S07]  /*18ff0*/  IMAD.MOV.U32 R21, RZ, RZ, -0x4046a498 ;  /* 0xbfb95b68ff157424 */ /* 0x000fce00078e00ff */
.L_x_5689:
        /* <DEDUP_REMOVED lines=19> */
.L_x_5688:
        /* <DEDUP_REMOVED lines=30> */
.L_x_5691:
[----:B------:R-:W-:Y:S05]  /*19310*/  BSYNC.RECONVERGENT B4 ;  /* 0x0000000000047941 */ /* 0x000fea0003800200 */
.L_x_5690:
[----:B------:R-:W-:Y:S01]  /*19320*/  HFMA2 R31, -RZ, RZ, -1.9462890625, -0.00190639495849609375 ;  /* 0xbfc997cfff1f7431 */ /* 0x000fe200000001ff */
[----:B------:R-:W-:Y:S01]  /*19330*/  BSSY.RECONVERGENT B3, `(.L_x_5692) ;  /* 0x0000015000037945 */ /* 0x000fe20003800200 */
[----:B------:R-:W-:Y:S02]  /*19340*/  IMAD.MOV.U32 R0, RZ, RZ, 0x1 ;  /* 0x00000001ff007424 */ /* 0x000fe400078e00ff */
[----:B------:R-:W-:-:S07]  /*19350*/  IMAD.MOV.U32 R30, RZ, RZ, -0x3bccff5e ;  /* 0xc43300a2ff1e7424 */ /* 0x000fce00078e00ff */
.L_x_5693:
        /* <DEDUP_REMOVED lines=19> */
.L_x_5692:
        /* <DEDUP_REMOVED lines=26> */
.L_x_5695:
[----:B------:R-:W-:Y:S05]  /*19630*/  BSYNC.RECONVERGENT B4 ;  /* 0x0000000000047941 */ /* 0x000fea0003800200 */
.L_x_5694:
[----:B------:R-:W-:Y:S01]  /*19640*/  BSSY.RECONVERGENT B3, `(.L_x_5696) ;  /* 0x0000016000037945 */ /* 0x000fe20003800200 */
[----:B------:R-:W-:Y:S01]  /*19650*/  IMAD.MOV.U32 R0, RZ, RZ, 0x1 ;  /* 0x00000001ff007424 */ /* 0x000fe200078e00ff */
[----:B------:R-:W-:Y:S01]  /*19660*/  MOV R21, 0x3fe72e2b ;  /* 0x3fe72e2b00157802 */ /* 0x000fe20000000f00 */
[----:B------:R-:W-:-:S07]  /*19670*/  IMAD.MOV.U32 R20, RZ, RZ, -0x45e261fc ;  /* 0xba1d9e04ff147424 */ /* 0x000fce00078e00ff */
.L_x_5697:
        /* <DEDUP_REMOVED lines=19> */
.L_x_5696:
        /* <DEDUP_REMOVED lines=30> */
.L_x_5699:
[----:B------:R-:W-:Y:S05]  /*19990*/  BSYNC.RECONVERGENT B4 ;  /* 0x0000000000047941 */ /* 0x000fea0003800200 */
.L_x_5698:
[----:B------:R-:W-:Y:S01]  /*199a0*/  HFMA2 R30, -RZ, RZ, 0.000501155853271484375, -0.44384765625 ;  /* 0x101bb71aff1e7431 */ /* 0x000fe200000001ff */
[----:B------:R-:W-:Y:S01]  /*199b0*/  BSSY.RECONVERGENT B3, `(.L_x_5700) ;  /* 0x0000015000037945 */ /* 0x000fe20003800200 */
[----:B------:R-:W-:Y:S02]  /*199c0*/  IMAD.MOV.U32 R0, RZ, RZ, 0x1 ;  /* 0x00000001ff007424 */ /* 0x000fe400078e00ff */
[----:B------:R-:W-:-:S07]  /*199d0*/  IMAD.MOV.U32 R31, RZ, RZ, 0x3ffaab9a ;  /* 0x3ffaab9aff1f7424 */ /* 0x000fce00078e00ff */
.L_x_5701:
        /* <DEDUP_REMOVED lines=19> */
.L_x_5700:
        /* <DEDUP_REMOVED lines=26> */
.L_x_5703:
[----:B------:R-:W-:Y:S05]  /*19cb0*/  BSYNC.RECONVERGENT B4 ;  /* 0x0000000000047941 */ /* 0x000fea0003800200 */
.L_x_5702:
[----:B------:R-:W-:Y:S01]  /*19cc0*/  BSSY.RECONVERGENT B3, `(.L_x_5704) ;  /* 0x0000016000037945 */ /* 0x000fe20003800200 */
[----:B------:R-:W-:Y:S01]  /*19cd0*/  IMAD.MOV.U32 R0, RZ, RZ, 0x1 ;  /* 0x00000001ff007424 */ /* 0x000fe200078e00ff */
[----:B------:R-:W-:Y:S01]  /*19ce0*/  MOV R20, 0x8aaafd02 ;  /* 0x8aaafd0200147802 */ /* 0x000fe20000000f00 */
[----:B------:R-:W-:-:S07]  /*19cf0*/  IMAD.MOV.U32 R21, RZ, RZ, -0x3fe58652 ;  /* 0xc01a79aeff157424 */ /* 0x000fce00078e00ff */
.L_x_5705:
        /* <DEDUP_REMOVED lines=19> */
.L_x_5704:
        /* <DEDUP_REMOVED lines=30> */
.L_x_5707:
[----:B------:R-:W-:Y:S05]  /*1a010*/  BSYNC.RECONVERGENT B4 ;  /* 0x0000000000047941 */ /* 0x000fea0003800200 */
.L_x_5706:
[----:B------:R-:W-:Y:S01]  /*1a020*/  BSSY.RECONVERGENT B3, `(.L_x_5708) ;  /* 0x0000016000037945 */ /* 0x000fe20003800200 */
[----:B------:R-:W-:Y:S01]  /*1a030*/  MOV R0, 0x1 ;  /* 0x0000000100007802 */ /* 0x000fe20000000f00 */
[----:B------:R-:W-:Y:S02]  /*1a040*/  IMAD.MOV.U32 R30, RZ, RZ, 0x4df23f8f ;  /* 0x4df23f8fff1e7424 */ /* 0x000fe400078e00ff */
[----:B------:R-:W-:-:S07]  /*1a050*/  IMAD.MOV.U32 R31, RZ, RZ, -0x3fcee326 ;  /* 0xc0311cdaff1f7424 */ /* 0x000fce00078e00ff */
.L_x_5709:
        /* <DEDUP_REMOVED lines=19> */
.L_x_5708:
        /* <DEDUP_REMOVED lines=26> */
.L_x_5711:
[----:B------:R-:W-:Y:S05]  /*1a330*/  BSYNC.RECONVERGENT B4 ;  /* 0x0000000000047941 */ /* 0x000fea0003800200 */
.L_x_5710:
[----:B------:R-:W-:Y:S01]  /*1a340*/  BSSY.RECONVERGENT B3, `(.L_x_5712) ;  /* 0x0000016000037945 */ /* 0x000fe20003800200 */
[----:B------:R-:W-:Y:S01]  /*1a350*/  MOV R0, 0x1 ;  /* 0x0000000100007802 */ /* 0x000fe20000000f00 */
[----:B------:R-:W-:Y:S02]  /*1a360*/  IMAD.MOV.U32 R20, RZ, RZ, 0x311f1460 ;  /* 0x311f1460ff147424 */ /* 0x000fe400078e00ff */
[----:B------:R-:W-:-:S07]  /*1a370*/  IMAD.MOV.U32 R21, RZ, RZ, 0x405278fb ;  /* 0x405278fbff157424 */ /* 0x000fce00078e00ff */
.L_x_5713:
        /* <DEDUP_REMOVED lines=19> */
.L_x_5712:
        /* <DEDUP_REMOVED lines=30> */
.L_x_5715:
[----:B------:R-:W-:Y:S05]  /*1a690*/  BSYNC.RECONVERGENT B4 ;  /* 0x0000000000047941 */ /* 0x000fea0003800200 */
.L_x_5714:
[----:B------:R-:W-:Y:S01]  /*1a6a0*/  HFMA2 R31, -RZ, RZ, 2.20703125, -8.2194805145263671875e-05 ;  /* 0x406a8563ff1f7431 */ /* 0x000fe200000001ff */
[----:B------:R-:W-:Y:S01]  /*1a6b0*/  BSSY.RECONVERGENT B3, `(.L_x_5716) ;  /* 0x0000015000037945 */ /* 0x000fe20003800200 */
[----:B------:R-:W-:Y:S02]  /*1a6c0*/  IMAD.MOV.U32 R0, RZ, RZ, 0x1 ;  /* 0x00000001ff007424 */ /* 0x000fe400078e00ff */
[----:B------:R-:W-:-:S07]  /*1a6d0*/  IMAD.MOV.U32 R30, RZ, RZ, 0x4b8ba3fd ;  /* 0x4b8ba3fdff1e7424 */ /* 0x000fce00078e00ff */
.L_x_5717:
        /* <DEDUP_REMOVED lines=19> */
.L_x_5716:
        /* <DEDUP_REMOVED lines=11> */
.L_x_5719:
        /* <DEDUP_REMOVED lines=19> */
.L_x_5718:
        /* <DEDUP_REMOVED lines=19> */
.L_x_5721:
[----:B------:R-:W-:Y:S05]  /*1ab20*/  BSYNC.RECONVERGENT B4 ;  /* 0x0000000000047941 */ /* 0x000fea0003800200 */
.L_x_5720:
[----:B------:R-:W-:-:S08]  /*1ab30*/  DMUL R4, R20, R4 ;  /* 0x0000000414047228 */ /* 0x000fd00000000000 */
[----:B------:R-:W-:-:S14]  /*1ab40*/  DSETP.GT.AND P0, PT, |R4|, |R30|, PT ;  /* 0x4000001e0400722a */ /* 0x000fdc0003f04200 */
[----:B------:R-:W-:-:S11]  /*1ab50*/  @!P0 DADD R12, R12, R4 ;  /* 0x000000000c0c8229 */ /* 0x000fd60000000004 */
.L_x_5625:
[----:B------:R-:W-:Y:S05]  /*1ab60*/  BSYNC.RECONVERGENT B0 ;  /* 0x0000000000007941 */ /* 0x000fea0003800200 */
.L_x_5624:
        /* <DEDUP_REMOVED lines=10> */
[----:B------:R-:W-:Y:S01]  /*1ac10*/  DADD R10, R4, 4 ;  /* 0x40100000040a7429 */ /* 0x000fe20000000000 */
[----:B------:R-:W-:-:S05]  /*1ac20*/  ISETP.GT.U32.AND P0, PT, R5, 0x403b4000, PT ;  /* 0x403b40000500780c */ /* 0x000fca0003f04070 */
[----:B------:R-:W0:Y:S02]  /*1ac30*/  MUFU.RCP64H R15, R11 ;  /* 0x0000000b000f7308 */ /* 0x000e240000001800 */
[----:B0-----:R-:W-:Y:S01]  /*1ac40*/  DFMA R6, -R10, R14, 1 ;  /* 0x3ff000000a06742b */ /* 0x001fe2000000010e */
[----:B------:R-:W-:Y:S01]  /*1ac50*/  MOV R10, 0xfd03d328 ;  /* 0xfd03d328000a7802 */ /* 0x000fe20000000f00 */
[----:B------:R-:W-:-:S06]  /*1ac60*/  IMAD.MOV.U32 R11, RZ, RZ, 0x3e44e1c6 ;  /* 0x3e44e1c6ff0b7424 */ /* 0x000fcc00078e00ff */
[----:B------:R-:W-:Y:S02]  /*1ac70*/  DFMA R20, R6, R6, R6 ;  /* 0x000000060614722b */ /* 0x000fe40000000006 */
[----:B------:R-:W-:-:S06]  /*1ac80*/  DADD R6, R4, -4 ;  /* 0xc010000004067429 */ /* 0x000fcc0000000000 */
[----:B------:R-:W-:-:S08]  /*1ac90*/  DFMA R20, R14, R20, R14 ;  /* 0x000000140e14722b */ /* 0x000fd0000000000e */
[----:B------:R-:W-:-:S08]  /*1aca0*/  DMUL R6, R6, R20 ;  /* 0x0000001406067228 */ /* 0x000fd00000000000 */
[----:B------:R-:W-:-:S08]  /*1acb0*/  DADD R14, R6, 1 ;  /* 0x3ff00000060e7429 */ /* 0x000fd00000000000 */
[----:B------:R-:W-:-:S08]  /*1acc0*/  DFMA R14, R14, -4, R4 ;  /* 0xc01000000e0e782b */ /* 0x000fd00000000004 */
[----:B------:R-:W-:-:S08]  /*1acd0*/  DFMA R14, R4, -R6, R14 ;  /* 0x80000006040e722b */ /* 0x000fd0000000000e */
[----:B------:R-:W-:-:S08]  /*1ace0*/  DFMA R6, R20, R14, R6 ;  /* 0x0000000e1406722b */ /* 0x000fd00000000006 */
        /* <DEDUP_REMOVED lines=23> */
[----:B------:R-:W-:Y:S01]  /*1ae60*/  DMUL R10, R4, -R4 ;  /* 0x80000004040a7228 */ /* 0x000fe20000000000 */
[----:B------:R-:W-:-:S05]  /*1ae70*/  UMOV UR5, 0x3ef995b4 ;  /* 0x3ef995b400057882 */ /* 0x000fca0000000000 */
[----:B------:R-:W-:Y:S01]  /*1ae80*/  DFMA R20, R6, R14, -UR4 ;  /* 0x8000000406147e2b */ /* 0x000fe2000800000e */
[----:B------:R-:W-:Y:S01]  /*1ae90*/  UMOV UR4, 0xcf0a29b2 ;  /* 0xcf0a29b200047882 */ /* 0x000fe20000000000 */
[----:B------:R-:W-:Y:S01]  /*1aea0*/  DFMA R14, R10, R30, 6.75539944105574400000e+15 ;  /* 0x433800000a0e742b */ /* 0x000fe2000000001e */
[----:B------:R-:W-:-:S05]  /*1aeb0*/  UMOV UR5, 0x3f23be27 ;  /* 0x3f23be2700057882 */ /* 0x000fca0000000000 */
[----:B------:R-:W-:Y:S01]  /*1aec0*/  DFMA R20, R6, R20, UR4 ;  /* 0x0000000406147e2b */ /* 0x000fe20008000014 */
[----:B------:R-:W-:Y:S01]  /*1aed0*/  UMOV UR4, 0x3e81672e ;  /* 0x3e81672e00047882 */ /* 0x000fe20000000000 */
[----:B------:R-:W-:Y:S01]  /*1aee0*/  DADD R34, R14, -6.75539944105574400000e+15 ;  /* 0xc33800000e227429 */ /* 0x000fe20000000000 */
[----:B------:R-:W-:Y:S01]  /*1aef0*/  UMOV UR5, 0x3f2a1def ;  /* 0x3f2a1def00057882 */ /* 0x000fe20000000000 */
[----:B------:R-:W-:-:S04]  /*1af00*/  LEA.HI R0, R14, R14, RZ, 0x1 ;  /* 0x0000000e0e007211 */ /* 0x000fc800078f08ff */
[----:B------:R-:W-:Y:S01]  /*1af10*/  DFMA R20, R6, R20, -UR4 ;  /* 0x8000000406147e2b */ /* 0x000fe20008000014 */
[----:B------:R-:W-:Y:S01]  /*1af20*/  UMOV UR4, 0xfefa39ef ;  /* 0xfefa39ef00047882 */ /* 0x000fe20000000000 */
[----:B------:R-:W-:Y:S01]  /*1af30*/  UMOV UR5, 0x3fe62e42 ;  /* 0x3fe62e4200057882 */ /* 0x000fe20000000000 */
[----:B------:R-:W-:Y:S01]  /*1af40*/  SHF.R.S32.HI R15, RZ, 0x1, R0 ;  /* 0x00000001ff0f7819 */ /* 0x000fe20000011400 */
[--C-:B------:R-:W-:Y:S01]  /*1af50*/  DFMA R36, R34, -UR4, R10.reuse ;  /* 0x8000000422247c2b */ /* 0x100fe2000800000a */
[----:B------:R-:W-:Y:S01]  /*1af60*/  UMOV UR4, 0xe68c1713 ;  /* 0xe68c171300047882 */ /* 0x000fe20000000000 */
[----:B------:R-:W-:Y:S01]  /*1af70*/  UMOV UR5, 0x3f48d4ab ;  /* 0x3f48d4ab00057882 */ /* 0x000fe20000000000 */
[----:B------:R-:W-:Y:S01]  /*1af80*/  IADD3 R14, PT, PT, R14, -R15, RZ ;  /* 0x8000000f0e0e7210 */ /* 0x000fe20007ffe0ff */
[----:B------:R-:W-:Y:S01]  /*1af90*/  DFMA R30, R6, R20, -UR4 ;  /* 0x80000004061e7e2b */ /* 0x000fe20008000014 */
[----:B------:R-:W-:Y:S01]  /*1afa0*/  UMOV UR4, 0x3b39803f ;  /* 0x3b39803f00047882 */ /* 0x000fe20000000000 */
[----:B------:R-:W-:Y:S01]  /*1afb0*/  UMOV UR5, 0x3c7abc9e ;  /* 0x3c7abc9e00057882 */ /* 0x000fe20000000000 */
[----:B------:R-:W-:-:S02]  /*1afc0*/  DFMA R10, -R4, R4, -R10 ;  /* 0x00000004040a722b */ /* 0x000fc4000000090a */
[----:B------:R-:W-:Y:S01]  /*1afd0*/  DFMA R20, R34, -UR4, R36 ;  /* 0x8000000422147c2b */ /* 0x000fe20008000024 */
[----:B------:R-:W-:Y:S01]  /*1afe0*/  UMOV UR4, 0x210dd6b4 ;  /* 0x210dd6b400047882 */ /* 0x000fe20000000000 */
[----:B------:R-:W-:Y:S01]  /*1aff0*/  UMOV UR5, 0x3f749c67 ;  /* 0x3f749c6700057882 */ /* 0x000fe20000000000 */
[----:B------:R-:W-:Y:S01]  /*1b000*/  IMAD.MOV.U32 R34, RZ, RZ, -0x35dec16 ;  /* 0xfca213eaff227424 */ /* 0x000fe200078e00ff */
[----:B------:R-:W-:Y:S01]  /*1b010*/  DFMA R30, R6, R30, UR4 ;  /* 0x00000004061e7e2b */ /* 0x000fe2000800001e */
[----:B------:R-:W-:Y:S01]  /*1b020*/  IMAD.MOV.U32 R35, RZ, RZ, 0x3e928af3 ;  /* 0x3e928af3ff237424 */ /* 0x000fe200078e00ff */
[----:B------:R-:W-:Y:S01]  /*1b030*/  UMOV UR4, 0x69ce2bdf ;  /* 0x69ce2bdf00047882 */ /* 0x000fe20000000000 */
[----:B------:R-:W-:Y:S01]  /*1b040*/  UMOV UR5, 0x3e5ade15 ;  /* 0x3e5ade1500057882 */ /* 0x000fe20000000000 */
[----:B------:R-:W-:Y:S02]  /*1b050*/  HFMA2 R36, -RZ, RZ, 0, 0 ;  /* 0x00000000ff247431 */ /* 0x000fe400000001ff */
[----:B------:R-:W-:Y:S01]  /*1b060*/  IMAD.MOV.U32 R37, RZ, RZ, 0x3ff00000 ;  /* 0x3ff00000ff257424 */ /* 0x000fe200078e00ff */
[----:B------:R-:W-:Y:S01]  /*1b070*/  DFMA R34, R20, UR4, R34 ;  /* 0x0000000414227c2b */ /* 0x000fe20008000022 */
[----:B------:R-:W-:Y:S01]  /*1b080*/  UMOV UR4, 0x8568e357 ;  /* 0x8568e35700047882 */ /* 0x000fe20000000000 */
[----:B------:R-:W-:-:S02]  /*1b090*/  UMOV UR5, 0x3f909623 ;  /* 0x3f90962300057882 */ /* 0x000fc40000000000 */
[----:B------:R-:W-:Y:S01]  /*1b0a0*/  DFMA R30, R6, R30, -UR4 ;  /* 0x80000004061e7e2b */ /* 0x000fe2000800001e */
[----:B------:R-:W-:Y:S01]  /*1b0b0*/  UMOV UR4, 0x62401315 ;  /* 0x6240131500047882 */ /* 0x000fe20000000000 */
[----:B------:R-:W-:Y:S01]  /*1b0c0*/  UMOV UR5, 0x3ec71dee ;  /* 0x3ec71dee00057882 */ /* 0x000fe20000000000 */
[----:B------:R-:W-:Y:S02]  /*1b0d0*/  DFMA R36, R4, 2, R36 ;  /* 0x400000000424782b */ /* 0x000fe40000000024 */
[----:B------:R-:W-:Y:S01]  /*1b0e0*/  DFMA R34, R20, R34, UR4 ;  /* 0x0000000414227e2b */ /* 0x000fe20008000022 */
        /* <DEDUP_REMOVED lines=22> */
[----:B------:R-:W-:Y:S01]  /*1b250*/  DFMA R34, R6, R34, -UR4 ;  /* 0x8000000406227e2b */ /* 0x000fe20008000022 */
[----:B------:R-:W-:Y:S01]  /*1b260*/  UMOV UR4, 0x11122322 ;  /* 0x1112232200047882 */ /* 0x000fe20000000000 */
[----:B------:R-:W-:-:S02]  /*1b270*/  UMOV UR5, 0x3f811111 ;  /* 0x3f81111100057882 */ /* 0x000fc40000000000 */
[----:B------:R-:W-:Y:S01]  /*1b280*/  DFMA R40, R20, R38, UR4 ;  /* 0x0000000414287e2b */ /* 0x000fe20008000026 */
        /* <DEDUP_REMOVED lines=16> */
[----:B------:R-:W-:Y:S01]  /*1b390*/  DFMA R34, R6, R34, -UR4 ;  /* 0x8000000406227e2b */ /* 0x000fe20008000022 */
[----:B------:R-:W-:Y:S01]  /*1b3a0*/  UMOV UR4, 0xb ;  /* 0x0000000b00047882 */ /* 0x000fe20000000000 */
[----:B------:R-:W-:-:S02]  /*1b3b0*/  UMOV UR5, 0x3fe00000 ;  /* 0x3fe0000000057882 */ /* 0x000fc40000000000 */
[----:B------:R-:W-:Y:S01]  /*1b3c0*/  DFMA R40, R20, R40, UR4 ;  /* 0x0000000414287e2b */ /* 0x000fe20008000028 */
[----:B------:R-:W-:Y:S01]  /*1b3d0*/  UMOV UR4, 0x16e9fd7f ;  /* 0x16e9fd7f00047882 */ /* 0x000fe20000000000 */
[----:B------:R-:W-:Y:S01]  /*1b3e0*/  UMOV UR5, 0x3ff3ba59 ;  /* 0x3ff3ba5900057882 */ /* 0x000fe20000000000 */
[----:B------:R-:W-:Y:S02]  /*1b3f0*/  DFMA R30, R30, R38, R30 ;  /* 0x000000261e1e722b */ /* 0x000fe4000000001e */
[----:B------:R-:W-:-:S03]  /*1b400*/  DFMA R34, R6, R34, UR4 ;  /* 0x0000000406227e2b */ /* 0x000fc60008000022 */
[----:B------:R-:W-:-:S05]  /*1b410*/  DFMA R40, R20, R40, 1 ;  /* 0x3ff000001428742b */ /* 0x000fca0000000028 */
[----:B------:R-:W-:-:S03]  /*1b420*/  DMUL R6, R34, R30 ;  /* 0x0000001e22067228 */ /* 0x000fc60000000000 */
[----:B------:R-:W-:-:S05]  /*1b430*/  DFMA R40, R20, R40, 1 ;  /* 0x3ff000001428742b */ /* 0x000fca0000000028 */
[----:B------:R-:W-:-:S05]  /*1b440*/  DMUL R20, R6, -2 ;  /* 0xc000000006147828 */ /* 0x000fca0000000000 */
[----:B------:R-:W-:Y:S01]  /*1b450*/  IMAD R41, R15, 0x100000, R41 ;  /* 0x001000000f297824 */ /* 0x000fe200078e0229 */
[----:B------:R-:W-:Y:S01]  /*1b460*/  LEA R15, R14, 0x3ff00000, 0x14 ;  /* 0x3ff000000e0f7811 */ /* 0x000fe200078ea0ff */
[----:B------:R-:W-:Y:S01]  /*1b470*/  IMAD.MOV.U32 R14, RZ, RZ, RZ ;  /* 0x000000ffff0e7224 */ /* 0x000fe200078e00ff */
[----:B------:R-:W-:-:S05]  /*1b480*/  DFMA R20, R4, R20, R34 ;  /* 0x000000140414722b */ /* 0x000fca0000000022 */
[----:B------:R-:W-:-:S03]  /*1b490*/  DMUL R14, R40, R14 ;  /* 0x0000000e280e7228 */ /* 0x000fc60000000000 */
[----:B------:R-:W-:-:S05]  /*1b4a0*/  DADD R20, -R6, R20 ;  /* 0x0000000006147229 */ /* 0x000fca0000000114 */
[----:B------:R-:W-:-:S03]  /*1b4b0*/  DFMA R10, R14, R10, R14 ;  /* 0x0000000a0e0a722b */ /* 0x000fc6000000000e */
        /* <DEDUP_REMOVED lines=9> */
.L_x_5723:
        /* <DEDUP_REMOVED lines=9> */
.L_x_5724:
[----:B------:R-:W-:Y:S05]  /*1b5e0*/  BSYNC.RECONVERGENT B0 ;  /* 0x0000000000007941 */ /* 0x000fea0003800200 */
.L_x_5722:
[----:B------:R-:W-:Y:S01]  /*1b5f0*/  DMUL R4, R8, -0.5 ;  /* 0xbfe0000008047828 */ /* 0x000fe20000000000 */
[----:B------:R-:W-:Y:S01]  /*1b600*/  UMOV UR4, 0xfefa39ef ;  /* 0xfefa39ef00047882 */ /* 0x000fe20000000000 */
[----:B------:R-:W-:Y:S01]  /*1b610*/  UMOV UR5, 0x3fe62e42 ;  /* 0x3fe62e4200057882 */ /* 0x000fe20000000000 */
[----:B------:R-:W-:Y:S05]  /*1b620*/  BSSY.RECONVERGENT B0, `(.L_x_5725) ;  /* 0x000003b000007945 */ /* 0x000fea0003800200 */
[----:B------:R-:W-:-:S08]  /*1b630*/  DMUL R4, R4, R2 ;  /* 0x0000000204047228 */ /* 0x000fd00000000000 */
[----:B------:R-:W-:Y:S01]  /*1b640*/  DMUL R2, R4, R2 ;  /* 0x0000000204027228 */ /* 0x000fe20000000000 */
[----:B------:R-:W-:Y:S01]  /*1b650*/  MOV R4, 0x652b82fe ;  /* 0x652b82fe00047802 */ /* 0x000fe20000000f00 */
[----:B------:R-:W-:-:S06]  /*1b660*/  IMAD.MOV.U32 R5, RZ, RZ, 0x3ff71547 ;  /* 0x3ff71547ff057424 */ /* 0x000fcc00078e00ff */
        /* <DEDUP_REMOVED lines=45> */
[----:B------:R-:W-:Y:S01]  /*1b940*/  @!P0 LEA.HI R0, R4, R4, RZ, 0x1 ;  /* 0x0000000404008211 */ /* 0x000fe200078f08ff */
[----:B------:R-:W-:Y:S01]  /*1b950*/  @!P0 IMAD.MOV.U32 R2, RZ, RZ, R6 ;  /* 0x000000ffff028224 */ /* 0x000fe200078e0006 */
[----:B------:R-:W-:Y:S02]  /*1b960*/  FSEL R11, R11, RZ, P1 ;  /* 0x000000ff0b0b7208 */ /* 0x000fe40000800000 */
[----:B------:R-:W-:-:S04]  /*1b970*/  @!P0 SHF.R.S32.HI R3, RZ, 0x1, R0 ;  /* 0x00000001ff038819 */ /* 0x000fc80000011400 */
[----:B------:R-:W-:Y:S01]  /*1b980*/  @!P0 IADD3 R4, PT, PT, R4, -R3, RZ ;  /* 0x8000000304048210 */ /* 0x000fe20007ffe0ff */
[----:B------:R-:W-:-:S03]  /*1b990*/  @!P0 IMAD R3, R3, 0x100000, R7 ;  /* 0x0010000003038824 */ /* 0x000fc600078e0207 */
[----:B------:R-:W-:Y:S02]  /*1b9a0*/  @!P0 LEA R5, R4, 0x3ff00000, 0x14 ;  /* 0x3ff0000004058811 */ /* 0x000fe400078ea0ff */
[----:B------:R-:W-:-:S06]  /*1b9b0*/  @!P0 MOV R4, RZ ;  /* 0x000000ff00048202 */ /* 0x000fcc0000000f00 */
[----:B------:R-:W-:-:S11]  /*1b9c0*/  @!P0 DMUL R10, R2, R4 ;  /* 0x00000004020a8228 */ /* 0x000fd60000000000 */
.L_x_5726:
[----:B------:R-:W-:Y:S05]  /*1b9d0*/  BSYNC.RECONVERGENT B0 ;  /* 0x0000000000007941 */ /* 0x000fea0003800200 */
.L_x_5725:
[----:B------:R-:W-:Y:S01]  /*1b9e0*/  UMOV UR4, 0x54411744 ;  /* 0x5441174400047882 */ /* 0x000fe20000000000 */
[----:B------:R-:W-:Y:S01]  /*1b9f0*/  UMOV UR5, 0x401921fb ;  /* 0x401921fb00057882 */ /* 0x000fe20000000000 */
[----:B------:R-:W-:Y:S01]  /*1ba00*/  IMAD.MOV.U32 R4, RZ, RZ, 0x0 ;  /* 0x00000000ff047424 */ /* 0x000fe200078e00ff */
[----:B------:R-:W-:Y:S01]  /*1ba10*/  DMUL R34, R8, UR4 ;  /* 0x0000000408227c28 */ /* 0x000fe20008000000 */
[----:B------:R-:W-:Y:S01]  /*1ba20*/  MOV R5, 0x3fd80000 ;  /* 0x3fd8000000057802 */ /* 0x000fe20000000f00 */
[----:B------:R-:W-:Y:S01]  /*1ba30*/  DMUL R12, R10, R12 ;  /* 0x0000000c0a0c7228 */ /* 0x000fe20000000000 */
        /* <DEDUP_REMOVED lines=23> */
.L_x_5728:
[----:B------:R-:W-:Y:S05]  /*1bbb0*/  BSYNC.RECONVERGENT B0 ;  /* 0x0000000000007941 */ /* 0x000fea0003800200 */
.L_x_5727:
        /* <DEDUP_REMOVED lines=21> */
.L_x_5730:
[----:B------:R-:W-:Y:S05]  /*1bd10*/  BSYNC.RECONVERGENT B0 ;  /* 0x0000000000007941 */ /* 0x000fea0003800200 */
.L_x_5729:
[----:B------:R-:W-:Y:S01]  /*1bd20*/  DFMA R4, R14, 0.5, -R4 ;  /* 0x3fe000000e04782b */ /* 0x000fe20000000804 */
[----:B------:R-:W-:Y:S10]  /*1bd30*/  BRA `(.L_x_5593) ;  /* 0x0000013800c47947 */ /* 0x000ff40003800000 */
.L_x_5596:
[----:B------:R-:W-:Y:S01]  /*1bd40*/  DSETP.GT.AND P0, PT, R8, 200, PT ;  /* 0x406900000800742a */ /* 0x000fe20003f04000 */
[----:B------:R-:W-:-:S13]  /*1bd50*/  BSSY.RELIABLE B0, `(.L_x_5731) ;  /* 0x0000f65000007945 */ /* 0x000fda0003800100 */
[----:B------:R-:W-:Y:S05]  /*1bd60*/  @!P0 BRA `(.L_x_5732) ;  /* 0x000000f4008c8947 */ /* 0x000fea0003800000 */
[----:B------:R-:W0:Y:S01]  /*1bd70*/  MUFU.RSQ64H R7, R9 ;  /* 0x0000000900077308 */ /* 0x000e220000001c00 */
[----:B------:R-:W-:Y:S01]  /*1bd80*/  VIADD R6, R9, 0xfcb00000 ;  /* 0xfcb0000009067836 */ /* 0x000fe20000000000 */
[----:B------:R-:W-:Y:S01]  /*1bd90*/  MOV R10, 0x0 ;  /* 0x00000000000a7802 */ /* 0x000fe20000000f00 */
[----:B------:R-:W-:Y:S01]  /*1bda0*/  IMAD.MOV.U32 R11, RZ, RZ, 0x3fd80000 ;  /* 0x3fd80000ff0b7424 */ /* 0x000fe200078e00ff */
[----:B------:R-:W-:Y:S02]  /*1bdb0*/  BSSY.RECONVERGENT B4, `(.L_x_5733) ;  /* 0x0000016000047945 */ /* 0x000fe40003800200 */
        /* <DEDUP_REMOVED lines=21> */
.L_x_5734:
[----:B------:R-:W-:Y:S05]  /*1bf10*/  BSYNC.RECONVERGENT B4 ;  /* 0x0000000000047941 */ /* 0x000fea0003800200 */
.L_x_5733:
[----:B------:R-:W0:Y:S01]  /*1bf20*/  MUFU.RCP64H R5, R11 ;  /* 0x0000000b00057308 */ /* 0x000e220000001800 */
[----:B------:R-:W-:Y:S01]  /*1bf30*/  IMAD.MOV.U32 R4, RZ, RZ, 0x1 ;  /* 0x00000001ff047424 */ /* 0x000fe200078e00ff */
        /* <DEDUP_REMOVED lines=12> */
[----:B------:R-:W-:Y:S01]  /*1c000*/  MOV R4, R10 ;  /* 0x0000000a00047202 */ /* 0x000fe20000000f00 */
[----:B------:R-:W-:Y:S01]  /*1c010*/  IMAD.MOV.U32 R5, RZ, RZ, R11 ;  /* 0x000000ffff057224 */ /* 0x000fe200078e000b */
[----:B------:R-:W-:Y:S01]  /*1c020*/  MOV R7, 0x40120000 ;  /* 0x4012000000077802 */ /* 0x000fe20000000f00 */
[----:B------:R-:W-:Y:S01]  /*1c030*/  IMAD.MOV.U32 R6, RZ, RZ, RZ ;  /* 0x000000ffff067224 */ /* 0x000fe200078e00ff */
[----:B------:R-:W-:-:S07]  /*1c040*/  MOV R0, 0x1c060 ;  /* 0x0001c06000007802 */ /* 0x000fce0000000f00 */
[----:B------:R-:W-:Y:S05]  /*1c050*/  CALL.REL.NOINC `($__internal_18_$__cuda_sm20_div_rn_f64_full) ;  /* 0x0000049400807944 */ /* 0x000fea0003c00000 */
.L_x_5736:
[----:B------:R-:W-:Y:S05]  /*1c060*/  BSYNC.RECONVERGENT B4 ;  /* 0x0000000000047941 */ /* 0x000fea0003800200 */
.L_x_5735:
[----:B------:R-:W-:-:S14]  /*1c070*/  DSETP.GEU.AND P0, PT, R14, R4, PT ;  /* 0x000000040e00722a */ /* 0x000fdc0003f0e000 */
[----:B------:R-:W-:Y:S05]  /*1c080*/  @!P0 BREAK.RELIABLE B0 ;  /* 0x0000000000008942 */ /* 0x000fea0003800100 */
[----:B------:R-:W-:Y:S05]  /*1c090*/  @P0 BRA `(.L_x_5732) ;  /* 0x000000f000c00947 */ /* 0x000fea0003800000 */
[----:B------:R-:W-:Y:S01]  /*1c0a0*/  IMAD.MOV.U32 R4, RZ, RZ, 0x55555555 ;  /* 0x55555555ff047424 */ /* 0x000fe200078e00ff */
        /* <DEDUP_REMOVED lines=22> */
[----:B------:R-:W-:Y:S01]  /*1c210*/  FSETP.GEU.AND P1, PT, |R3|, 6.5827683646048100446e-37, PT ;  /* 0x036000000300780b */ /* 0x000fe20003f2e200 */
[----:B-1----:R-:W-:Y:S01]  /*1c220*/  IMAD.MOV.U32 R6, RZ, RZ, 0x1e4b4109 ;  /* 0x1e4b4109ff067424 */ /* 0x002fe200078e00ff */
[----:B------:R1:W-:Y:S01]  /*1c230*/  STL.64 [R1+0x20], R14 ;  /* 0x0000200e01007387 */ /* 0x0003e20000100a00 */
[----:B------:R-:W-:Y:S01]  /*1c240*/  IMAD.MOV.U32 R7, RZ, RZ, 0x3eabd6d2 ;  /* 0x3eabd6d2ff077424 */ /* 0x000fe200078e00ff */
[----:B--2---:R-:W-:Y:S01]  /*1c250*/  MOV R10, 0xa2d0465c ;  /* 0xa2d0465c000a7802 */ /* 0x004fe20000000f00 */
[----:B------:R-:W-:Y:S01]  /*1c260*/  IMAD.MOV.U32 R11, RZ, RZ, -0x41784a07 ;  /* 0xbe87b5f9ff0b7424 */ /* 0x000fe200078e00ff */
[----:B------:R2:W-:Y:S01]  /*1c270*/  STL.64 [R1+0x40], R4 ;  /* 0x0000400401007387 */ /* 0x0005e20000100a00 */
[----:B------:R-:W-:Y:S01]  /*1c280*/  IMAD.MOV.U32 R36, RZ, RZ, 0x55c37c1c ;  /* 0x55c37c1cff247424 */ /* 0x000fe200078e00ff */
[----:B------:R-:W-:Y:S01]  /*1c290*/  BSSY.RECONVERGENT B4, `(.L_x_5737) ;  /* 0x000074b000047945 */ /* 0x000fe20003800200 */
[----:B------:R-:W-:Y:S01]  /*1c2a0*/  IMAD.MOV.U32 R37, RZ, RZ, 0x3e46097d ;  /* 0x3e46097dff257424 */ /* 0x000fe200078e00ff */
[----:B0-----:R-:W-:Y:S01]  /*1c2b0*/  MOV R13, 0x3e3ccf5c ;  /* 0x3e3ccf5c000d7802 */ /* 0x001fe20000000f00 */
[----:B------:R-:W-:Y:S01]  /*1c2c0*/  IMAD.MOV.U32 R12, RZ, RZ, -0x1480f261 ;  /* 0xeb7f0d9fff0c7424 */ /* 0x000fe200078e00ff */
[----:B------:R0:W-:Y:S01]  /*1c2d0*/  STL.64 [R1+0x48], R6 ;  /* 0x0000480601007387 */ /* 0x0001e20000100a00 */
[----:B------:R-:W-:Y:S01]  /*1c2e0*/  IMAD.MOV.U32 R38, RZ, RZ, -0x73ca209b ;  /* 0x8c35df65ff267424 */ /* 0x000fe200078e00ff */
[----:B-1----:R-:W-:Y:S01]  /*1c2f0*/  MOV R14, 0x7c7a2faa ;  /* 0x7c7a2faa000e7802 */ /* 0x002fe20000000f00 */
[----:B------:R-:W-:Y:S01]  /*1c300*/  IMAD.MOV.U32 R15, RZ, RZ, -0x41cd2de7 ;  /* 0xbe32d219ff0f7424 */ /* 0x000fe200078e00ff */
[----:B------:R1:W-:Y:S01]  /*1c310*/  STL.64 [R1+0x50], R10 ;  /* 0x0000500a01007387 */ /* 0x0003e20000100a00 */
[----:B--2---:R-:W-:Y:S01]  /*1c320*/  MOV R4, 0x87340428 ;  /* 0x8734042800047802 */ /* 0x004fe20000000f00 */
        /* <DEDUP_REMOVED lines=13> */
[----:B------:R-:W-:Y:S02]  /*1c400*/  IMAD.MOV.U32 R15, RZ, RZ, -0x42bc6765 ;  /* 0xbd43989bff0f7424 */ /* 0x000fe400078e00ff */
[----:B-1----:R-:W-:Y:S01]  /*1c410*/  IMAD.MOV.U32 R4, RZ, RZ, 0x4d71a27c ;  /* 0x4d71a27cff047424 */ /* 0x002fe200078e00ff */
[----:B------:R1:W-:Y:S01]  /*1c420*/  STL.64 [R1+0xa0], R12 ;  /* 0x0000a00c01007387 */ /* 0x0003e20000100a00 */
[----:B------:R-:W-:Y:S02]  /*1c430*/  IMAD.MOV.U32 R5, RZ, RZ, -0x431e356f ;  /* 0xbce1ca91ff057424 */ /* 0x000fe400078e00ff */
[----:B--2---:R-:W-:Y:S01]  /*1c440*/  IMAD.MOV.U32 R6, RZ, RZ, 0x1c71c71c ;  /* 0x1c71c71cff067424 */ /* 0x004fe200078e00ff */
[----:B------:R-:W-:Y:S01]  /*1c450*/  MOV R7, 0xbf6c71c7 ;  /* 0xbf6c71c700077802 */ /* 0x000fe20000000f00 */
[----:B------:R2:W-:Y:S01]  /*1c460*/  STL.64 [R1+0xa8], R14 ;  /* 0x0000a80e01007387 */ /* 0x0005e20000100a00 */
[----:B0-----:R-:W-:Y:S01]  /*1c470*/  MOV R10, 0x6f09e723 ;  /* 0x6f09e723000a7802 */ /* 0x001fe20000000f00 */
[----:B------:R-:W-:-:S02]  /*1c480*/  IMAD.MOV.U32 R11, RZ, RZ, -0x40afc6b1 ;  /* 0xbf50394fff0b7424 */ /* 0x000fc400078e00ff */
[----:B------:R0:W-:Y:S01]  /*1c490*/  STL.64 [R1+0xc0], R4 ;  /* 0x0000c00401007387 */ /* 0x0001e20000100a00 */
[----:B-1----:R-:W-:Y:S01]  /*1c4a0*/  IMAD.MOV.U32 R12, RZ, RZ, 0x40e53dbc ;  /* 0x40e53dbcff0c7424 */ /* 0x002fe200078e00ff */
[----:B------:R-:W-:Y:S02]  /*1c4b0*/  MOV R13, 0x3f2af834 ;  /* 0x3f2af834000d7802 */ /* 0x000fe40000000f00 */
[----:B------:R1:W-:Y:S01]  /*1c4c0*/  STL.64 [R1+0xd0], R6 ;  /* 0x0000d00601007387 */ /* 0x0003e20000100a00 */
[----:B--2---:R-:W-:-:S03]  /*1c4d0*/  IMAD.MOV.U32 R14, RZ, RZ, 0x40e53dbc ;  /* 0x40e53dbcff0e7424 */ /* 0x004fc600078e00ff */
[----:B------:R2:W-:Y:S01]  /*1c4e0*/  STL.64 [R1+0xe0], R10 ;  /* 0x0000e00a01007387 */ /* 0x0005e20000100a00 */
[----:B------:R-:W-:Y:S02]  /*1c4f0*/  IMAD.MOV.U32 R15, RZ, RZ, -0x416507cc ;  /* 0xbe9af834ff0f7424 */ /* 0x000fe400078e00ff */
[----:B0-----:R-:W-:Y:S01]  /*1c500*/  IMAD.MOV.U32 R4, RZ, RZ, -0x339d6346 ;  /* 0xcc629cbaff047424 */ /* 0x001fe200078e00ff */
[----:B------:R0:W-:Y:S01]  /*1c510*/  STL.64 [R1+0xe8], R12 ;  /* 0x0000e80c01007387 */ /* 0x0001e20000100a00 */
[----:B------:R-:W-:Y:S01]  /*1c520*/  IMAD.MOV.U32 R5, RZ, RZ, -0x4144f421 ;  /* 0xbebb0bdfff057424 */ /* 0x000fe200078e00ff */
[----:B-1----:R-:W-:Y:S01]  /*1c530*/  MOV R6, 0x30a8357c ;  /* 0x30a8357c00067802 */ /* 0x002fe20000000f00 */
[----:B------:R-:W-:Y:S01]  /*1c540*/  IMAD.MOV.U32 R7, RZ, RZ, 0x3e33f592 ;  /* 0x3e33f592ff077424 */ /* 0x000fe200078e00ff */
[----:B------:R1:W-:Y:S01]  /*1c550*/  STL.64 [R1+0xf0], R14 ;  /* 0x0000f00e01007387 */ /* 0x0003e20000100a00 */
[----:B--2---:R-:W-:Y:S02]  /*1c560*/  IMAD.MOV.U32 R10, RZ, RZ, 0xcba8aee ;  /* 0x0cba8aeeff0a7424 */ /* 0x004fe400078e00ff */
[----:B------:R-:W-:Y:S01]  /*1c570*/  IMAD.MOV.U32 R11, RZ, RZ, -0x41911dc3 ;  /* 0xbe6ee23dff0b7424 */ /* 0x000fe200078e00ff */
[----:B------:R2:W-:Y:S01]  /*1c580*/  STL.64 [R1+0x108], R4 ;  /* 0x0001080401007387 */ /* 0x0005e20000100a00 */
[----:B0-----:R-:W-:Y:S01]  /*1c590*/  IMAD.MOV.U32 R12, RZ, RZ, -0x35c5c885 ;  /* 0xca3a377bff0c7424 */ /* 0x001fe200078e00ff */
[----:B------:R-:W-:-:S02]  /*1c5a0*/  MOV R13, 0xbdb349fb ;  /* 0xbdb349fb000d7802 */ /* 0x000fc40000000f00 */
        /* <DEDUP_REMOVED lines=10> */
[----:B-1----:R-:W-:Y:S01]  /*1c650*/  MOV R6, 0xc5540ea2 ;  /* 0xc5540ea200067802 */ /* 0x002fe20000000f00 */
[----:B------:R-:W-:-:S02]  /*1c660*/  IMAD.MOV.U32 R7, RZ, RZ, 0x3d9f8041 ;  /* 0x3d9f8041ff077424 */ /* 0x000fc400078e00ff */
[----:B------:R1:W-:Y:S01]  /*1c670*/  STL.64 [R1+0x30], R32 ;  /* 0x0000302001007387 */ /* 0x0003e20000100a00 */
[----:B--2---:R-:W-:Y:S01]  /*1c680*/  IMAD.MOV.U32 R10, RZ, RZ, -0x54b9f75 ;  /* 0xfab4608bff0a7424 */ /* 0x004fe200078e00ff */
[----:B------:R-:W-:Y:S02]  /*1c690*/  MOV R11, 0xbd89ccf2 ;  /* 0xbd89ccf2000b7802 */ /* 0x000fe40000000f00 */
        /* <DEDUP_REMOVED lines=10> */
[----:B0-----:R-:W-:Y:S02]  /*1c740*/  IMAD.MOV.U32 R14, RZ, RZ, -0x10a3e7d9 ;  /* 0xef5c1827ff0e7424 */ /* 0x001fe400078e00ff */
[----:B------:R-:W-:Y:S01]  /*1c750*/  IMAD.MOV.U32 R15, RZ, RZ, 0x3d16d8a9 ;  /* 0x3d16d8a9ff0f7424 */ /* 0x000fe200078e00ff */
[----:B------:R0:W-:Y:S01]  /*1c760*/  STL.64 [R1+0x158], R6 ;  /* 0x0001580601007387 */ /* 0x0001e20000100a00 */
[----:B-1----:R-:W-:Y:S01]  /*1c770*/  MOV R4, 0x783db2a2 ;  /* 0x783db2a200047802 */ /* 0x002fe20000000f00 */
[----:B------:R-:W-:-:S02]  /*1c780*/  IMAD.MOV.U32 R5, RZ, RZ, -0x430d64fd ;  /* 0xbcf29b03ff057424 */ /* 0x000fc400078e00ff */
[----:B------:R1:W-:Y:S01]  /*1c790*/  STL.64 [R1+0x160], R10 ;  /* 0x0001600a01007387 */ /* 0x0003e20000100a00 */
[----:B--2---:R-:W-:Y:S01]  /*1c7a0*/  IMAD.MOV.U32 R20, RZ, RZ, 0x7950ad7b ;  /* 0x7950ad7bff147424 */ /* 0x004fe200078e00ff */
[----:B------:R-:W-:Y:S02]  /*1c7b0*/  MOV R21, 0xbcc283fe ;  /* 0xbcc283fe00157802 */ /* 0x000fe40000000f00 */
[----:B------:R2:W-:Y:S01]  /*1c7c0*/  STL.64 [R1+0x170], R12 ;  /* 0x0001700c01007387 */ /* 0x0005e20000100a00 */
[----:B0-----:R-:W-:-:S03]  /*1c7d0*/  IMAD.MOV.U32 R6, RZ, RZ, -0x71254b38 ;  /* 0x8edab4c8ff067424 */ /* 0x001fc600078e00ff */
[----:B------:R0:W-:Y:S01]  /*1c7e0*/  STL.64 [R1+0x60], R36 ;  /* 0x0000602401007387 */ /* 0x0001e20000100a00 */
[----:B------:R-:W-:Y:S02]  /*1c7f0*/  IMAD.MOV.U32 R7, RZ, RZ, -0x409a08da ;  /* 0xbf65f726ff077424 */ /* 0x000fe400078e00ff */
[----:B-1----:R-:W-:Y:S01]  /*1c800*/  IMAD.MOV.U32 R10, RZ, RZ, -0x5770b96a ;  /* 0xa88f4696ff0a7424 */ /* 0x002fe200078e00ff */
[----:B------:R-:W-:Y:S01]  /*1c810*/  MOV R11, 0x3ec0db20 ;  /* 0x3ec0db20000b7802 */ /* 0x000fe20000000f00 */
        /* <DEDUP_REMOVED lines=8> */
[----:B-1----:R-:W-:Y:S01]  /*1c8a0*/  MOV R32, 0xc901e574 ;  /* 0xc901e57400207802 */ /* 0x002fe20000000f00 */
[----:B------:R-:W-:Y:S02]  /*1c8b0*/  IMAD.MOV.U32 R33, RZ, RZ, -0x40a1a8c6 ;  /* 0xbf5e573aff217424 */ /* 0x000fe400078e00ff */
        /* <DEDUP_REMOVED lines=16> */
[----:B------:R-:W-:-:S02]  /*1c9c0*/  IMAD.MOV.U32 R11, RZ, RZ, -0x4213db43 ;  /* 0xbdec24bdff0b7424 */ /* 0x000fc400078e00ff */
[----:B------:R2:W-:Y:S01]  /*1c9d0*/  STL.64 [R1+0xc8], R32 ;  /* 0x0000c82001007387 */ /* 0x0005e20000100a00 */
[----:B-1----:R-:W-:Y:S02]  /*1c9e0*/  IMAD.MOV.U32 R12, RZ, RZ, 0x55e25360 ;  /* 0x55e25360ff0c7424 */ /* 0x002fe400078e00ff */
[----:B------:R-:W-:Y:S01]  /*1c9f0*/  IMAD.MOV.U32 R13, RZ, RZ, 0x3e3ac0d4 ;  /* 0x3e3ac0d4ff0d7424 */ /* 0x000fe200078e00ff */
[----:B------:R1:W-:Y:S01]  /*1ca00*/  STL.64 [R1+0xd8], R34 ;  /* 0x0000d82201007387 */ /* 0x0003e20000100a00 */
[----:B0-----:R-:W-:-:S03]  /*1ca10*/  IMAD.MOV.U32 R36, RZ, RZ, -0x542947c2 ;  /* 0xabd6b83eff247424 */ /* 0x001fc600078e00ff */
[----:B------:R0:W-:Y:S01]  /*1ca20*/  STL.64 [R1+0x1c0], R14 ;  /* 0x0001c00e01007387 */ /* 0x0001e20000100a00 */
[----:B------:R-:W-:Y:S01]  /*1ca30*/  MOV R37, 0x3ee00a9c ;  /* 0x3ee00a9c00257802 */ /* 0x000fe20000000f00 */
[----:B--2---:R-:W-:Y:S02]  /*1ca40*/  IMAD.MOV.U32 R32, RZ, RZ, -0x321c07b9 ;  /* 0xcde3f847ff207424 */ /* 0x004fe400078e00ff */
[----:B------:R2:W-:Y:S01]  /*1ca50*/  STL.64 [R1+0x1d0], R4 ;  /* 0x0001d00401007387 */ /* 0x0005e20000100a00 */
[----:B------:R-:W-:-:S03]  /*1ca60*/  MOV R33, 0x3e8280f2 ;  /* 0x3e8280f200217802 */ /* 0x000fc60000000f00 */
[----:B------:R3:W-:Y:S01]  /*1ca70*/  STL.64 [R1+0xf8], R20 ;  /* 0x0000f81401007387 */ /* 0x0007e20000100a00 */
[----:B-1----:R-:W-:Y:S01]  /*1ca80*/  MOV R34, 0x30de114c ;  /* 0x30de114c00227802 */ /* 0x002fe20000000f00 */
[----:B------:R-:W-:Y:S01]  /*1ca90*/  IMAD.MOV.U32 R35, RZ, RZ, 0x3e49aa7a ;  /* 0x3e49aa7aff237424 */ /* 0x000fe200078e00ff */
[----:B0-----:R-:W-:Y:S01]  /*1caa0*/  MOV R14, 0x29460138 ;  /* 0x29460138000e7802 */ /* 0x001fe20000000f00 */
[----:B------:R-:W-:Y:S01]  /*1cab0*/  IMAD.MOV.U32 R15, RZ, RZ, -0x41e883a8 ;  /* 0xbe177c58ff0f7424 */ /* 0x000fe200078e00ff */
[----:B------:R0:W-:Y:S01]  /*1cac0*/  STL.64 [R1+0x1d8], R6 ;  /* 0x0001d80601007387 */ /* 0x0001e20000100a00 */
[----:B--2---:R-:W-:Y:S02]  /*1cad0*/  IMAD.MOV.U32 R4, RZ, RZ, 0x6c188672 ;  /* 0x6c188672ff047424 */ /* 0x004fe400078e00ff */
[----:B------:R-:W-:Y:S01]  /*1cae0*/  IMAD.MOV.U32 R5, RZ, RZ, 0x3de1b105 ;  /* 0x3de1b105ff057424 */ /* 0x000fe200078e00ff */
[----:B------:R1:W-:Y:S01]  /*1caf0*/  STL.64 [R1+0x1e8], R10 ;  /* 0x0001e80a01007387 */ /* 0x0003e20000100a00 */
[----:B---3--:R-:W-:Y:S01]  /*1cb00*/  MOV R20, 0x4bf3c34e ;  /* 0x4bf3c34e00147802 */ /* 0x008fe20000000f00 */
[----:B------:R-:W-:-:S02]  /*1cb10*/  IMAD.MOV.U32 R21, RZ, RZ, 0x3dfc9b43 ;  /* 0x3dfc9b43ff157424 */ /* 0x000fc400078e00ff */
[----:B------:R2:W-:Y:S01]  /*1cb20*/  STL.64 [R1+0x1f8], R12 ;  /* 0x0001f80c01007387 */ /* 0x0005e20000100a00 */
[----:B0-----:R-:W-:Y:S01]  /*1cb30*/  IMAD.MOV.U32 R6, RZ, RZ, 0x34225759 ;  /* 0x34225759ff067424 */ /* 0x001fe200078e00ff */
        /* <DEDUP_REMOVED lines=8> */
[----:B0-----:R-:W-:-:S03]  /*1cbc0*/  IMAD.MOV.U32 R36, RZ, RZ, -0x5b992462 ;  /* 0xa466db9eff247424 */ /* 0x001fc600078e00ff */
[----:B------:R0:W-:Y:S01]  /*1cbd0*/  STL.64 [R1+0x200], R14 ;  /* 0x0002000e01007387 */ /* 0x0001e20000100a00 */
[----:B------:R-:W-:Y:S02]  /*1cbe0*/  IMAD.MOV.U32 R37, RZ, RZ, 0x3d3113e3 ;  /* 0x3d3113e3ff257424 */ /* 0x000fe400078e00ff */
[----:B-1----:R-:W-:Y:S01]  /*1cbf0*/  IMAD.MOV.U32 R32, RZ, RZ, 0xa10cd82 ;  /* 0x0a10cd82ff207424 */ /* 0x002fe200078e00ff */
[----:B------:R1:W-:Y:S01]  /*1cc00*/  STL.64 [R1+0x210], R4 ;  /* 0x0002100401007387 */ /* 0x0003e20000100a00 */
[----:B------:R-:W-:-:S03]  /*1cc10*/  IMAD.MOV.U32 R33, RZ, RZ, 0x3d651958 ;  /* 0x3d651958ff217424 */ /* 0x000fc600078e00ff */
[----:B------:R3:W-:Y:S01]  /*1cc20*/  STL.64 [R1+0x140], R20 ;  /* 0x0001401401007387 */ /* 0x0007e20000100a00 */
[----:B--2---:R-:W-:Y:S01]  /*1cc30*/  IMAD.MOV.U32 R34, RZ, RZ, 0x448455ea ;  /* 0x448455eaff227424 */ /* 0x004fe200078e00ff */
[----:B------:R-:W-:Y:S02]  /*1cc40*/  MOV R35, 0xbd2c068b ;  /* 0xbd2c068b00237802 */ /* 0x000fe40000000f00 */
[----:B0-----:R-:W-:Y:S01]  /*1cc50*/  MOV R14, 0x2a398b8f ;  /* 0x2a398b8f000e7802 */ /* 0x001fe20000000f00 */
[----:B------:R-:W-:Y:S01]  /*1cc60*/  IMAD.MOV.U32 R15, RZ, RZ, 0x3c75d3b4 ;  /* 0x3c75d3b4ff0f7424 */ /* 0x000fe200078e00ff */
[----:B------:R0:W-:Y:S01]  /*1cc70*/  STL.64 [R1+0x220], R6 ;  /* 0x0002200601007387 */ /* 0x0001e20000100a00 */
[----:B-1----:R-:W-:Y:S01]  /*1cc80*/  IMAD.MOV.U32 R4, RZ, RZ, 0x637bc2b8 ;  /* 0x637bc2b8ff047424 */ /* 0x002fe200078e00ff */
[----:B------:R-:W-:Y:S02]  /*1cc90*/  MOV R5, 0x3d03f2fe ;  /* 0x3d03f2fe00057802 */ /* 0x000fe40000000f00 */
[----:B------:R1:W-:Y:S01]  /*1cca0*/  STL.64 [R1+0x228], R10 ;  /* 0x0002280a01007387 */ /* 0x0003e20000100a00 */
[----:B---3--:R-:W-:Y:S01]  /*1ccb0*/  IMAD.MOV.U32 R20, RZ, RZ, 0x3b990ee6 ;  /* 0x3b990ee6ff147424 */ /* 0x008fe200078e00ff */
[----:B------:R-:W-:-:S02]  /*1ccc0*/  MOV R21, 0x3f70ee64 ;  /* 0x3f70ee6400157802 */ /* 0x000fc40000000f00 */
[----:B------:R2:W-:Y:S01]  /*1ccd0*/  STL.64 [R1+0x238], R12 ;  /* 0x0002380c01007387 */ /* 0x0005e20000100a00 */
[----:B0-----:R-:W-:Y:S01]  /*1cce0*/  MOV R6, 0x465fa859 ;  /* 0x465fa85900067802 */ /* 0x001fe20000000f00 */
[----:B------:R-:W-:Y:S02]  /*1ccf0*/  IMAD.MOV.U32 R7, RZ, RZ, 0x3f2e13ce ;  /* 0x3f2e13ceff077424 */ /* 0x000fe400078e00ff */
[----:B------:R0:W-:Y:S01]  /*1cd00*/  STL.64 [R1+0x150], R36 ;  /* 0x0001502401007387 */ /* 0x0001e20000100a00 */
[----:B-1----:R-:W-:Y:S02]  /*1cd10*/  IMAD.MOV.U32 R10, RZ, RZ, 0x5bf2d984 ;  /* 0x5bf2d984ff0a7424 */ /* 0x002fe400078e00ff */
[----:B------:R-:W-:Y:S01]  /*1cd20*/  IMAD.MOV.U32 R11, RZ, RZ, 0x3f318b9b ;  /* 0x3f318b9bff0b7424 */ /* 0x000fe200078e00ff */
[----:B------:R1:W-:Y:S01]  /*1cd30*/  STL.64 [R1+0x168], R32 ;  /* 0x0001682001007387 */ /* 0x0003e20000100a00 */
[----:B--2---:R-:W-:Y:S01]  /*1cd40*/  MOV R12, 0xa29b5d9d ;  /* 0xa29b5d9d000c7802 */ /* 0x004fe20000000f00 */
[----:B------:R-:W-:-:S02]  /*1cd50*/  IMAD.MOV.U32 R13, RZ, RZ, -0x40ec2d5d ;  /* 0xbf13d2a3ff0d7424 */ /* 0x000fc400078e00ff */
        /* <DEDUP_REMOVED lines=8> */
[----:B--2---:R-:W-:Y:S02]  /*1cde0*/  IMAD.MOV.U32 R34, RZ, RZ, -0x51c6eae3 ;  /* 0xae39151dff227424 */ /* 0x004fe400078e00ff */
[----:B------:R-:W-:Y:S01]  /*1cdf0*/  IMAD.MOV.U32 R35, RZ, RZ, 0x3e626154 ;  /* 0x3e626154ff237424 */ /* 0x000fe200078e00ff */
[----:B------:R2:W-:Y:S01]  /*1ce00*/  STL.64 [R1+0x260], R6 ;  /* 0x0002600601007387 */ /* 0x0005e20000100a00 */
[----:B0-----:R-:W-:Y:S02]  /*1ce10*/  IMAD.MOV.U32 R14, RZ, RZ, 0x62204ef4 ;  /* 0x62204ef4ff0e7424 */ /* 0x001fe400078e00ff */
[----:B------:R-:W-:Y:S01]  /*1ce20*/  IMAD.MOV.U32 R15, RZ, RZ, 0x3ee73df4 ;  /* 0x3ee73df4ff0f7424 */ /* 0x000fe200078e00ff */
[----:B---3--:R-:W-:Y:S01]  /*1ce30*/  MOV R5, 0x3eb7e020 ;  /* 0x3eb7e02000057802 */ /* 0x008fe20000000f00 */
[----:B------:R-:W-:Y:S01]  /*1ce40*/  IMAD.MOV.U32 R4, RZ, RZ, 0x1539310e ;  /* 0x1539310eff047424 */ /* 0x000fe200078e00ff */
[----:B------:R0:W-:Y:S01]  /*1ce50*/  STL.64 [R1+0x270], R10 ;  /* 0x0002700a01007387 */ /* 0x0001e20000100a00 */
[----:B-1----:R-:W-:-:S02]  /*1ce60*/  IMAD.MOV.U32 R20, RZ, RZ, 0x1c15d3d7 ;  /* 0x1c15d3d7ff147424 */ /* 0x002fc400078e00ff */
[----:B------:R-:W-:Y:S01]  /*1ce70*/  IMAD.MOV.U32 R21, RZ, RZ, 0x3e832ac8 ;  /* 0x3e832ac8ff157424 */ /* 0x000fe200078e00ff */
[----:B------:R1:W-:Y:S01]  /*1ce80*/  STL.64 [R1+0x278], R12 ;  /* 0x0002780c01007387 */ /* 0x0003e20000100a00 */
[----:B--2---:R-:W-:Y:S02]  /*1ce90*/  IMAD.MOV.U32 R6, RZ, RZ, 0x69c140a7 ;  /* 0x69c140a7ff067424 */ /* 0x004fe400078e00ff */
[----:B------:R-:W-:Y:S01]  /*1cea0*/  IMAD.MOV.U32 R7, RZ, RZ, -0x42415dce ;  /* 0xbdbea232ff077424 */ /* 0x000fe200078e00ff */
[----:B------:R2:W-:Y:S01]  /*1ceb0*/  STL.64 [R1+0x1a0], R36 ;  /* 0x0001a02401007387 */ /* 0x0005e20000100a00 */
[----:B0-----:R-:W-:Y:S01]  /*1cec0*/  IMAD.MOV.U32 R10, RZ, RZ, -0x10b3b239 ;  /* 0xef4c4dc7ff0a7424 */ /* 0x001fe200078e00ff */
[----:B------:R-:W-:Y:S02]  /*1ced0*/  MOV R11, 0x3e75bde8 ;  /* 0x3e75bde8000b7802 */ /* 0x000fe40000000f00 */
[----:B------:R0:W-:Y:S01]  /*1cee0*/  STL.64 [R1+0x1b8], R32 ;  /* 0x0001b82001007387 */ /* 0x0001e20000100a00 */
[----:B-1----:R-:W-:Y:S01]  /*1cef0*/  MOV R12, 0xdd501eb ;  /* 0x0dd501eb000c7802 */ /* 0x002fe20000000f00 */
[----:B------:R-:W-:-:S02]  /*1cf00*/  IMAD.MOV.U32 R13, RZ, RZ, 0x3d850c3f ;  /* 0x3d850c3fff0d7424 */ /* 0x000fc400078e00ff */
[----:B------:R1:W-:Y:S01]  /*1cf10*/  STL.64 [R1+0x1c8], R34 ;  /* 0x0001c82201007387 */ /* 0x0003e20000100a00 */
[----:B--2---:R-:W-:Y:S01]  /*1cf20*/  IMAD.MOV.U32 R36, RZ, RZ, 0x43a46f5d ;  /* 0x43a46f5dff247424 */ /* 0x004fe200078e00ff */
[----:B------:R-:W-:Y:S02]  /*1cf30*/  MOV R37, 0xbe4e4373 ;  /* 0xbe4e437300257802 */ /* 0x000fe40000000f00 */
[----:B------:R2:W-:Y:S01]  /*1cf40*/  STL.64 [R1+0x288], R14 ;  /* 0x0002880e01007387 */ /* 0x0005e20000100a00 */
[----:B0-----:R-:W-:-:S03]  /*1cf50*/  IMAD.MOV.U32 R32, RZ, RZ, 0x74f638bb ;  /* 0x74f638bbff207424 */ /* 0x001fc600078e00ff */
[----:B------:R0:W-:Y:S01]  /*1cf60*/  STL.64 [R1+0x298], R4 ;  /* 0x0002980401007387 */ /* 0x0001e20000100a00 */
[----:B------:R-:W-:-:S03]  /*1cf70*/  MOV R33, 0x3d709627 ;  /* 0x3d70962700217802 */ /* 0x000fc60000000f00 */
[----:B------:R3:W-:Y:S01]  /*1cf80*/  STL.64 [R1+0x1e0], R20 ;  /* 0x0001e01401007387 */ /* 0x0007e20000100a00 */
[----:B-1----:R-:W-:Y:S01]  /*1cf90*/  MOV R34, 0xdbc61371 ;  /* 0xdbc6137100227802 */ /* 0x002fe20000000f00 */
[----:B------:R-:W-:Y:S02]  /*1cfa0*/  IMAD.MOV.U32 R35, RZ, RZ, -0x42316888 ;  /* 0xbdce9778ff237424 */ /* 0x000fe400078e00ff */
[----:B--2---:R-:W-:Y:S01]  /*1cfb0*/  IMAD.MOV.U32 R14, RZ, RZ, 0x39794ba9 ;  /* 0x39794ba9ff0e7424 */ /* 0x004fe200078e00ff */
[----:B------:R-:W-:Y:S01]  /*1cfc0*/  MOV R15, 0x3e21b66a ;  /* 0x3e21b66a000f7802 */ /* 0x000fe20000000f00 */
[----:B------:R1:W-:Y:S01]  /*1cfd0*/  STL.64 [R1+0x2a0], R6 ;  /* 0x0002a00601007387 */ /* 0x0003e20000100a00 */
[----:B0-----:R-:W-:Y:S01]  /*1cfe0*/  MOV R4, 0x465daec1 ;  /* 0x465daec100047802 */ /* 0x001fe20000000f00 */
[----:B------:R-:W-:Y:S02]  /*1cff0*/  IMAD.MOV.U32 R5, RZ, RZ, 0x3ded9b15 ;  /* 0x3ded9b15ff057424 */ /* 0x000fe400078e00ff */
[----:B------:R0:W-:Y:S01]  /*1d000*/  STL.64 [R1+0x2b0], R10 ;  /* 0x0002b00a01007387 */ /* 0x0001e20000100a00 */
[----:B---3--:R-:W-:Y:S01]  /*1d010*/  MOV R20, 0xf65c6eee ;  /* 0xf65c6eee00147802 */ /* 0x008fe20000000f00 */
[----:B------:R-:W-:-:S02]  /*1d020*/  IMAD.MOV.U32 R21, RZ, RZ, -0x428cc0c7 ;  /* 0xbd733f39ff157424 */ /* 0x000fc400078e00ff */
[----:B------:R2:W-:Y:S01]  /*1d030*/  STL.64 [R1+0x2c0], R12 ;  /* 0x0002c00c01007387 */ /* 0x0005e20000100a00 */
[----:B-1----:R-:W-:-:S03]  /*1d040*/  IMAD.MOV.U32 R6, RZ, RZ, -0x26b2acc5 ;  /* 0xd94d533bff067424 */ /* 0x002fc600078e00ff */
[----:B------:R1:W-:Y:S01]  /*1d050*/  STL.64 [R1+0x1f0], R36 ;  /* 0x0001f02401007387 */ /* 0x0003e20000100a00 */
[----:B------:R-:W-:Y:S01]  /*1d060*/  IMAD.MOV.U32 R7, RZ, RZ, -0x4247ed2d ;  /* 0xbdb812d3ff077424 */ /* 0x000fe200078e00ff */
[----:B0-----:R-:W-:Y:S01]  /*1d070*/  MOV R10, 0xa7c1a668 ;  /* 0xa7c1a668000a7802 */ /* 0x001fe20000000f00 */
[----:B------:R-:W-:Y:S01]  /*1d080*/  IMAD.MOV.U32 R11, RZ, RZ, 0x3da587d7 ;  /* 0x3da587d7ff0b7424 */ /* 0x000fe200078e00ff */
[----:B------:R0:W-:Y:S01]  /*1d090*/  STL.64 [R1+0x208], R32 ;  /* 0x0002082001007387 */ /* 0x0001e20000100a00 */
[----:B--2---:R-:W-:Y:S02]  /*1d0a0*/  IMAD.MOV.U32 R12, RZ, RZ, -0x2455cbbd ;  /* 0xdbaa3443ff0c7424 */ /* 0x004fe400078e00ff */
[----:B------:R-:W-:Y:S01]  /*1d0b0*/  IMAD.MOV.U32 R13, RZ, RZ, 0x3c91e54c ;  /* 0x3c91e54cff0d7424 */ /* 0x000fe200078e00ff */
[----:B------:R2:W-:Y:S01]  /*1d0c0*/  STL.64 [R1+0x218], R34 ;  /* 0x0002182201007387 */ /* 0x0005e20000100a00 */
[----:B-1----:R-:W-:-:S03]  /*1d0d0*/  IMAD.MOV.U32 R36, RZ, RZ, -0x7d4ffe18 ;  /* 0x82b001e8ff247424 */ /* 0x002fc600078e00ff */
[----:B------:R1:W-:Y:S01]  /*1d0e0*/  STL.64 [R1+0x2c8], R14 ;  /* 0x0002c80e01007387 */ /* 0x0003e20000100a00 */
[----:B------:R-:W-:Y:S02]  /*1d0f0*/  IMAD.MOV.U32 R37, RZ, RZ, -0x42c41e9f ;  /* 0xbd3be161ff257424 */ /* 0x000fe400078e00ff */
[----:B0-----:R-:W-:Y:S01]  /*1d100*/  IMAD.MOV.U32 R32, RZ, RZ, 0x3b34e2b6 ;  /* 0x3b34e2b6ff207424 */ /* 0x001fe200078e00ff */
[----:B------:R0:W-:Y:S01]  /*1d110*/  STL.64 [R1+0x2d8], R4 ;  /* 0x0002d80401007387 */ /* 0x0001e20000100a00 */
[----:B------:R-:W-:-:S03]  /*1d120*/  IMAD.MOV.U32 R33, RZ, RZ, 0x3f4547d9 ;  /* 0x3f4547d9ff217424 */ /* 0x000fc600078e00ff */
[----:B------:R3:W-:Y:S01]  /*1d130*/  STL.64 [R1+0x230], R20 ;  /* 0x0002301401007387 */ /* 0x0007e20000100a00 */
[----:B--2---:R-:W-:Y:S01]  /*1d140*/  IMAD.MOV.U32 R34, RZ, RZ, -0x77483600 ;  /* 0x88b7ca00ff227424 */ /* 0x004fe200078e00ff */
[----:B------:R-:W-:Y:S01]  /*1d150*/  MOV R35, 0xbf3ebfb1 ;  /* 0xbf3ebfb100237802 */ /* 0x000fe20000000f00 */
[----:B-1----:R-:W-:Y:S01]  /*1d160*/  IMAD.MOV.U32 R14, RZ, RZ, -0x2c94b624 ;  /* 0xd36b49dcff0e7424 */ /* 0x002fe200078e00ff */
[----:B------:R-:W-:Y:S01]  /*1d170*/  MOV R15, 0xbd3a4d8e ;  /* 0xbd3a4d8e000f7802 */ /* 0x000fe20000000f00 */
[----:B------:R1:W-:Y:S01]  /*1d180*/  STL.64 [R1+0x2e8], R6 ;  /* 0x0002e80601007387 */ /* 0x0003e20000100a00 */
[----:B0-----:R-:W-:Y:S02]  /*1d190*/  IMAD.MOV.U32 R4, RZ, RZ, -0x72302230 ;  /* 0x8dcfddd0ff047424 */ /* 0x001fe400078e00ff */
[----:B------:R-:W-:Y:S01]  /*1d1a0*/  IMAD.MOV.U32 R5, RZ, RZ, 0x3d17075e ;  /* 0x3d17075eff057424 */ /* 0x000fe200078e00ff */
[----:B------:R0:W-:Y:S01]  /*1d1b0*/  STL.64 [R1+0x2f0], R10 ;  /* 0x0002f00a01007387 */ /* 0x0001e20000100a00 */
[----:B---3--:R-:W-:Y:S01]  /*1d1c0*/  IMAD.MOV.U32 R20, RZ, RZ, 0x1871f27a ;  /* 0x1871f27aff147424 */ /* 0x008fe200078e00ff */
[----:B------:R-:W-:-:S02]  /*1d1d0*/  MOV R21, 0xbe90152a ;  /* 0xbe90152a00157802 */ /* 0x000fc40000000f00 */
[----:B------:R2:W-:Y:S01]  /*1d1e0*/  STL.64 [R1+0x300], R12 ;  /* 0x0003000c01007387 */ /* 0x0005e20000100a00 */
[----:B-1----:R-:W-:Y:S01]  /*1d1f0*/  IMAD.MOV.U32 R6, RZ, RZ, 0x6874f2c4 ;  /* 0x6874f2c4ff067424 */ /* 0x002fe200078e00ff */
        /* <DEDUP_REMOVED lines=8> */
[----:B-1----:R-:W-:-:S03]  /*1d280*/  MOV R36, 0x27b3f020 ;  /* 0x27b3f02000247802 */ /* 0x002fc60000000f00 */
[----:B------:R1:W-:Y:S01]  /*1d290*/  STL.64 [R1+0x310], R14 ;  /* 0x0003100e01007387 */ /* 0x0003e20000100a00 */
[----:B------:R-:W-:-:S03]  /*1d2a0*/  IMAD.MOV.U32 R37, RZ, RZ, -0x41283291 ;  /* 0xbed7cd6fff257424 */ /* 0x000fc600078e00ff */
[----:B------:R3:W-:Y:S01]  /*1d2b0*/  STL.64 [R1+0x318], R4 ;  /* 0x0003180401007387 */ /* 0x0007e20000100a00 */
[----:B0-----:R-:W-:Y:S01]  /*1d2c0*/  MOV R32, 0xffbefeef ;  /* 0xffbefeef00207802 */ /* 0x001fe20000000f00 */
[----:B------:R-:W-:Y:S02]  /*1d2d0*/  IMAD.MOV.U32 R33, RZ, RZ, -0x41793d24 ;  /* 0xbe86c2dcff217424 */ /* 0x000fe400078e00ff */
[----:B------:R0:W-:Y:S01]  /*1d2e0*/  STL.64 [R1+0x280], R20 ;  /* 0x0002801401007387 */ /* 0x0001e20000100a00 */
[----:B--2---:R-:W-:Y:S02]  /*1d2f0*/  IMAD.MOV.U32 R34, RZ, RZ, -0x12e96cd9 ;  /* 0xed169327ff227424 */ /* 0x004fe400078e00ff */
[----:B------:R-:W-:Y:S01]  /*1d300*/  IMAD.MOV.U32 R35, RZ, RZ, -0x41ab7ac4 ;  /* 0xbe54853cff237424 */ /* 0x000fe200078e00ff */
[----:B-1----:R-:W-:Y:S01]  /*1d310*/  MOV R14, 0x2846e81 ;  /* 0x02846e81000e7802 */ /* 0x002fe20000000f00 */
[----:B------:R-:W-:Y:S01]  /*1d320*/  IMAD.MOV.U32 R15, RZ, RZ, 0x3ee7db4c ;  /* 0x3ee7db4cff0f7424 */ /* 0x000fe200078e00ff */
[----:B------:R1:W-:Y:S01]  /*1d330*/  STL.64 [R1+0x328], R6 ;  /* 0x0003280601007387 */ /* 0x0003e20000100a00 */
[----:B---3--:R-:W-:-:S02]  /*1d340*/  IMAD.MOV.U32 R4, RZ, RZ, 0x74985d3f ;  /* 0x74985d3fff047424 */ /* 0x008fc400078e00ff */
[----:B------:R-:W-:Y:S01]  /*1d350*/  IMAD.MOV.U32 R5, RZ, RZ, -0x41438e40 ;  /* 0xbebc71c0ff057424 */ /* 0x000fe200078e00ff */
[----:B------:R2:W-:Y:S01]  /*1d360*/  STL.64 [R1+0x338], R10 ;  /* 0x0003380a01007387 */ /* 0x0005e20000100a00 */
[----:B0-----:R-:W-:Y:S02]  /*1d370*/  IMAD.MOV.U32 R20, RZ, RZ, 0x3b2491f0 ;  /* 0x3b2491f0ff147424 */ /* 0x001fe400078e00ff */
[----:B------:R-:W-:Y:S01]  /*1d380*/  IMAD.MOV.U32 R21, RZ, RZ, -0x41efbf3b ;  /* 0xbe1040c5ff157424 */ /* 0x000fe200078e00ff */
[----:B------:R0:W-:Y:S01]  /*1d390*/  STL.64 [R1+0x340], R12 ;  /* 0x0003400c01007387 */ /* 0x0001e20000100a00 */
[----:B-1----:R-:W-:Y:S01]  /*1d3a0*/  MOV R6, 0x9f09164c ;  /* 0x9f09164c00067802 */ /* 0x002fe20000000f00 */
[----:B------:R-:W-:Y:S02]  /*1d3b0*/  IMAD.MOV.U32 R7, RZ, RZ, 0x3eade37d ;  /* 0x3eade37dff077424 */ /* 0x000fe400078e00ff */
[----:B------:R1:W-:Y:S01]  /*1d3c0*/  STL.64 [R1+0x290], R36 ;  /* 0x0002902401007387 */ /* 0x0003e20000100a00 */
[----:B--2---:R-:W-:-:S03]  /*1d3d0*/  IMAD.MOV.U32 R10, RZ, RZ, 0x5bab6ada ;  /* 0x5bab6adaff0a7424 */ /* 0x004fc600078e00ff */
[----:B------:R2:W-:Y:S01]  /*1d3e0*/  STL.64 [R1+0x2a8], R32 ;  /* 0x0002a82001007387 */ /* 0x0005e20000100a00 */
[----:B------:R-:W-:Y:S02]  /*1d3f0*/  IMAD.MOV.U32 R11, RZ, RZ, 0x3dc04151 ;  /* 0x3dc04151ff0b7424 */ /* 0x000fe400078e00ff */
[----:B0-----:R-:W-:Y:S01]  /*1d400*/  IMAD.MOV.U32 R12, RZ, RZ, 0x49f4e3be ;  /* 0x49f4e3beff0c7424 */ /* 0x001fe200078e00ff */
[----:B------:R-:W-:Y:S01]  /*1d410*/  MOV R13, 0xbe4e78e4 ;  /* 0xbe4e78e4000d7802 */ /* 0x000fe20000000f00 */
[----:B------:R0:W-:Y:S01]  /*1d420*/  STL.64 [R1+0x2b8], R34 ;  /* 0x0002b82201007387 */ /* 0x0001e20000100a00 */
[----:B-1----:R-:W-:-:S03]  /*1d430*/  IMAD.MOV.U32 R36, RZ, RZ, 0x7e1c9d1f ;  /* 0x7e1c9d1fff247424 */ /* 0x002fc600078e00ff */
[----:B------:R1:W-:Y:S01]  /*1d440*/  STL.64 [R1+0x350], R14 ;  /* 0x0003500e01007387 */ /* 0x0003e20000100a00 */
[----:B------:R-:W-:Y:S01]  /*1d450*/  MOV R37, 0xbd0f4605 ;  /* 0xbd0f460500257802 */ /* 0x000fe20000000f00 */
[----:B--2---:R-:W-:Y:S02]  /*1d460*/  IMAD.MOV.U32 R32, RZ, RZ, -0x20d1474a ;  /* 0xdf2eb8b6ff207424 */ /* 0x004fe400078e00ff */
[----:B------:R2:W-:Y:S01]  /*1d470*/  STL.64 [R1+0x360], R4 ;  /* 0x0003600401007387 */ /* 0x0005e20000100a00 */
[----:B------:R-:W-:-:S03]  /*1d480*/  MOV R33, 0xbd8328e9 ;  /* 0xbd8328e900217802 */ /* 0x000fc60000000f00 */
[----:B------:R3:W-:Y:S01]  /*1d490*/  STL.64 [R1+0x2d0], R20 ;  /* 0x0002d01401007387 */ /* 0x0007e20000100a00 */
[----:B0-----:R-:W-:Y:S01]  /*1d4a0*/  MOV R34, 0x46a086e5 ;  /* 0x46a086e500227802 */ /* 0x001fe20000000f00 */
[----:B------:R-:W-:Y:S02]  /*1d4b0*/  IMAD.MOV.U32 R35, RZ, RZ, 0x3d4def3f ;  /* 0x3d4def3fff237424 */ /* 0x000fe400078e00ff */
[----:B-1----:R-:W-:Y:S01]  /*1d4c0*/  IMAD.MOV.U32 R14, RZ, RZ, 0x1a8b7696 ;  /* 0x1a8b7696ff0e7424 */ /* 0x002fe200078e00ff */
[----:B------:R0:W-:Y:S01]  /*1d4d0*/  STL.64 [R1+0x368], R6 ;  /* 0x0003680601007387 */ /* 0x0001e20000100a00 */
[----:B------:R-:W-:Y:S02]  /*1d4e0*/  IMAD.MOV.U32 R15, RZ, RZ, 0x3e2d9a9f ;  /* 0x3e2d9a9fff0f7424 */ /* 0x000fe400078e00ff */
        /* <DEDUP_REMOVED lines=26> */
[----:B------:R-:W-:Y:S01]  /*1d690*/  IMAD.MOV.U32 R15, RZ, RZ, -0x43a2c4b7 ;  /* 0xbc5d3b49ff0f7424 */ /* 0x000fe200078e00ff */
[----:B---3--:R-:W-:Y:S01]  /*1d6a0*/  MOV R4, 0xfd28d001 ;  /* 0xfd28d00100047802 */ /* 0x008fe20000000f00 */
[----:B------:R-:W-:Y:S01]  /*1d6b0*/  IMAD.MOV.U32 R5, RZ, RZ, -0x42d398ea ;  /* 0xbd2c6716ff057424 */ /* 0x000fe200078e00ff */
[----:B------:R2:W-:Y:S01]  /*1d6c0*/  STL.64 [R1+0x3b8], R10 ;  /* 0x0003b80a01007387 */ /* 0x0005e20000100a00 */
[----:B-1----:R-:W-:Y:S01]  /*1d6d0*/  IMAD.MOV.U32 R20, RZ, RZ, -0x30cceac4 ;  /* 0xcf33153cff147424 */ /* 0x002fe200078e00ff */
[----:B------:R-:W-:-:S02]  /*1d6e0*/  MOV R21, 0xbe8ec676 ;  /* 0xbe8ec67600157802 */ /* 0x000fc40000000f00 */
[----:B------:R1:W-:Y:S01]  /*1d6f0*/  STL.64 [R1+0x3c8], R12 ;  /* 0x0003c80c01007387 */ /* 0x0003e20000100a00 */
[----:B0-----:R-:W-:-:S03]  /*1d700*/  IMAD.MOV.U32 R6, RZ, RZ, 0x4839c039 ;  /* 0x4839c039ff067424 */ /* 0x001fc600078e00ff */
[----:B------:R0:W-:Y:S01]  /*1d710*/  STL.64 [R1+0x330], R36 ;  /* 0x0003302401007387 */ /* 0x0001e20000100a00 */
[----:B------:R-:W-:Y:S02]  /*1d720*/  IMAD.MOV.U32 R7, RZ, RZ, -0x40edb8a0 ;  /* 0xbf124760ff077424 */ /* 0x000fe400078e00ff */
[----:B--2---:R-:W-:Y:S01]  /*1d730*/  IMAD.MOV.U32 R10, RZ, RZ, -0x3aeb71d9 ;  /* 0xc5148e27ff0a7424 */ /* 0x004fe200078e00ff */
[----:B------:R-:W-:Y:S01]  /*1d740*/  MOV R11, 0xbf2a2042 ;  /* 0xbf2a2042000b7802 */ /* 0x000fe20000000f00 */
[----:B------:R2:W-:Y:S01]  /*1d750*/  STL.64 [R1+0x348], R32 ;  /* 0x0003482001007387 */ /* 0x0005e20000100a00 */
[----:B-1----:R-:W-:Y:S02]  /*1d760*/  IMAD.MOV.U32 R12, RZ, RZ, -0x34db89f5 ;  /* 0xcb24760bff0c7424 */ /* 0x002fe400078e00ff */
[----:B------:R-:W-:Y:S01]  /*1d770*/  IMAD.MOV.U32 R13, RZ, RZ, 0x3f11d1e9 ;  /* 0x3f11d1e9ff0d7424 */ /* 0x000fe200078e00ff */
[----:B------:R1:W-:Y:S01]  /*1d780*/  STL.64 [R1+0x358], R34 ;  /* 0x0003582201007387 */ /* 0x0003e20000100a00 */
[----:B0-----:R-:W-:Y:S01]  /*1d790*/  MOV R36, 0x304ac16b ;  /* 0x304ac16b00247802 */ /* 0x001fe20000000f00 */
[----:B------:R-:W-:-:S02]  /*1d7a0*/  IMAD.MOV.U32 R37, RZ, RZ, 0x3e5efe94 ;  /* 0x3e5efe94ff257424 */ /* 0x000fc400078e00ff */
[----:B------:R0:W-:Y:S01]  /*1d7b0*/  STL.64 [R1+0x3d8], R14 ;  /* 0x0003d80e01007387 */ /* 0x0001e20000100a00 */
[----:B--2---:R-:W-:-:S03]  /*1d7c0*/  MOV R32, 0x70791e5e ;  /* 0x70791e5e00207802 */ /* 0x004fc60000000f00 */
[----:B------:R2:W-:Y:S01]  /*1d7d0*/  STL.64 [R1+0x3e0], R4 ;  /* 0x0003e00401007387 */ /* 0x0005e20000100a00 */
[----:B------:R-:W-:-:S03]  /*1d7e0*/  IMAD.MOV.U32 R33, RZ, RZ, -0x42afcc46 ;  /* 0xbd5033baff217424 */ /* 0x000fc600078e00ff */
[----:B------:R3:W-:Y:S01]  /*1d7f0*/  STL.64 [R1+0x370], R20 ;  /* 0x0003701401007387 */ /* 0x0007e20000100a00 */
[----:B-1----:R-:W-:Y:S02]  /*1d800*/  IMAD.MOV.U32 R34, RZ, RZ, -0x4358316d ;  /* 0xbca7ce93ff227424 */ /* 0x002fe400078e00ff */
[----:B------:R-:W-:Y:S01]  /*1d810*/  IMAD.MOV.U32 R35, RZ, RZ, 0x3de9911d ;  /* 0x3de9911dff237424 */ /* 0x000fe200078e00ff */
[----:B0-----:R-:W-:Y:S01]  /*1d820*/  MOV R15, 0xbeec823f ;  /* 0xbeec823f000f7802 */ /* 0x001fe20000000f00 */
[----:B------:R-:W-:Y:S01]  /*1d830*/  IMAD.MOV.U32 R14, RZ, RZ, -0x3e4c33ca ;  /* 0xc1b3cc36ff0e7424 */ /* 0x000fe200078e00ff */
[----:B------:R0:W-:Y:S01]  /*1d840*/  STL.64 [R1+0x3f0], R6 ;  /* 0x0003f00601007387 */ /* 0x0001e20000100a00 */
[----:B--2---:R-:W-:Y:S01]  /*1d850*/  MOV R4, 0x19652fd9 ;  /* 0x19652fd900047802 */ /* 0x004fe20000000f00 */
[----:B------:R-:W-:Y:S02]  /*1d860*/  IMAD.MOV.U32 R5, RZ, RZ, -0x413cc715 ;  /* 0xbec338ebff057424 */ /* 0x000fe400078e00ff */
[----:B------:R1:W-:Y:S01]  /*1d870*/  STL.64 [R1+0x400], R10 ;  /* 0x0004000a01007387 */ /* 0x0003e20000100a00 */
[----:B---3--:R-:W-:-:S02]  /*1d880*/  IMAD.MOV.U32 R20, RZ, RZ, 0x337812c4 ;  /* 0x337812c4ff147424 */ /* 0x008fc400078e00ff */
[----:B------:R-:W-:Y:S01]  /*1d890*/  IMAD.MOV.U32 R21, RZ, RZ, 0x3d949465 ;  /* 0x3d949465ff157424 */ /* 0x000fe200078e00ff */
        /* <DEDUP_REMOVED lines=9> */
[----:B------:R-:W-:-:S03]  /*1d930*/  IMAD.MOV.U32 R13, RZ, RZ, -0x42ebbee4 ;  /* 0xbd14411cff0d7424 */ /* 0x000fc600078e00ff */
[----:B------:R3:W-:Y:S01]  /*1d940*/  STL.64 [R1+0x418], R14 ;  /* 0x0004180e01007387 */ /* 0x0007e20000100a00 */
[----:B0-----:R-:W-:Y:S01]  /*1d950*/  IMAD.MOV.U32 R36, RZ, RZ, -0x2ee01d49 ;  /* 0xd11fe2b7ff247424 */ /* 0x001fe200078e00ff */
[----:B------:R-:W-:Y:S02]  /*1d960*/  MOV R37, 0x3d614577 ;  /* 0x3d61457700257802 */ /* 0x000fe40000000f00 */
[----:B------:R0:W-:Y:S01]  /*1d970*/  STL.64 [R1+0x428], R4 ;  /* 0x0004280401007387 */ /* 0x0001e20000100a00 */
[----:B-1----:R-:W-:Y:S01]  /*1d980*/  IMAD.MOV.U32 R32, RZ, RZ, -0x3a5b058f ;  /* 0xc5a4fa71ff207424 */ /* 0x002fe200078e00ff */
[----:B------:R-:W-:Y:S02]  /*1d990*/  MOV R33, 0xbf36128a ;  /* 0xbf36128a00217802 */ /* 0x000fe40000000f00 */
[----:B------:R1:W-:Y:S01]  /*1d9a0*/  STL.64 [R1+0x3c0], R20 ;  /* 0x0003c01401007387 */ /* 0x0003e20000100a00 */
[----:B--2---:R-:W-:Y:S01]  /*1d9b0*/  MOV R34, 0x7360ef1f ;  /* 0x7360ef1f00227802 */ /* 0x004fe20000000f00 */
[----:B------:R-:W-:Y:S01]  /*1d9c0*/  IMAD.MOV.U32 R35, RZ, RZ, 0x3f322be8 ;  /* 0x3f322be8ff237424 */ /* 0x000fe200078e00ff */
[----:B---3--:R-:W-:Y:S01]  /*1d9d0*/  MOV R14, 0xf334c8c3 ;  /* 0xf334c8c3000e7802 */ /* 0x008fe20000000f00 */
[----:B------:R-:W-:Y:S01]  /*1d9e0*/  IMAD.MOV.U32 R15, RZ, RZ, -0x41c4ea45 ;  /* 0xbe3b15bbff0f7424 */ /* 0x000fe200078e00ff */
[----:B------:R2:W-:Y:S01]  /*1d9f0*/  STL.64 [R1+0x430], R6 ;  /* 0x0004300601007387 */ /* 0x0005e20000100a00 */
[----:B0-----:R-:W-:-:S02]  /*1da00*/  IMAD.MOV.U32 R4, RZ, RZ, 0x2d677057 ;  /* 0x2d677057ff047424 */ /* 0x001fc400078e00ff */
[----:B------:R-:W-:Y:S01]  /*1da10*/  IMAD.MOV.U32 R5, RZ, RZ, -0x41f50f0d ;  /* 0xbe0af0f3ff057424 */ /* 0x000fe200078e00ff */
[----:B------:R0:W-:Y:S01]  /*1da20*/  STL.64 [R1+0x440], R10 ;  /* 0x0004400a01007387 */ /* 0x0001e20000100a00 */
[----:B-1----:R-:W-:Y:S01]  /*1da30*/  MOV R20, 0xf208080e ;  /* 0xf208080e00147802 */ /* 0x002fe20000000f00 */
[----:B------:R-:W-:Y:S02]  /*1da40*/  IMAD.MOV.U32 R21, RZ, RZ, 0x3e830bdc ;  /* 0x3e830bdcff157424 */ /* 0x000fe400078e00ff */
[----:B------:R1:W-:Y:S01]  /*1da50*/  STL.64 [R1+0x450], R12 ;  /* 0x0004500c01007387 */ /* 0x0003e20000100a00 */
[----:B--2---:R-:W-:Y:S01]  /*1da60*/  IMAD.MOV.U32 R6, RZ, RZ, -0x7ce7b624 ;  /* 0x831849dcff067424 */ /* 0x004fe200078e00ff */
[----:B------:R-:W-:Y:S02]  /*1da70*/  MOV R7, 0x3dd9b9c5 ;  /* 0x3dd9b9c500077802 */ /* 0x000fe40000000f00 */
[----:B------:R2:W-:Y:S01]  /*1da80*/  STL.64 [R1+0x3d0], R36 ;  /* 0x0003d02401007387 */ /* 0x0005e20000100a00 */
[----:B0-----:R-:W-:-:S03]  /*1da90*/  IMAD.MOV.U32 R10, RZ, RZ, 0x2b8692ba ;  /* 0x2b8692baff0a7424 */ /* 0x001fc600078e00ff */
[----:B------:R0:W-:Y:S01]  /*1daa0*/  STL.64 [R1+0x3e8], R32 ;  /* 0x0003e82001007387 */ /* 0x0001e20000100a00 */
[----:B------:R-:W-:Y:S02]  /*1dab0*/  IMAD.MOV.U32 R11, RZ, RZ, -0x42372feb ;  /* 0xbdc8d015ff0b7424 */ /* 0x000fe400078e00ff */
[----:B-1----:R-:W-:Y:S01]  /*1dac0*/  IMAD.MOV.U32 R12, RZ, RZ, -0x505ccbd0 ;  /* 0xafa33430ff0c7424 */ /* 0x002fe200078e00ff */
[----:B------:R-:W-:Y:S01]  /*1dad0*/  MOV R13, 0xbc851bfd ;  /* 0xbc851bfd000d7802 */ /* 0x000fe20000000f00 */
[----:B------:R1:W-:Y:S01]  /*1dae0*/  STL.64 [R1+0x3f8], R34 ;  /* 0x0003f82201007387 */ /* 0x0003e20000100a00 */
[----:B--2---:R-:W-:-:S03]  /*1daf0*/  IMAD.MOV.U32 R36, RZ, RZ, 0x29150428 ;  /* 0x29150428ff247424 */ /* 0x004fc600078e00ff */
[----:B------:R2:W-:Y:S01]  /*1db00*/  STL.64 [R1+0x458], R14 ;  /* 0x0004580e01007387 */ /* 0x0005e20000100a00 */
[----:B------:R-:W-:Y:S02]  /*1db10*/  IMAD.MOV.U32 R37, RZ, RZ, 0x3ee0d0e2 ;  /* 0x3ee0d0e2ff257424 */ /* 0x000fe400078e00ff */
[----:B0-----:R-:W-:Y:S01]  /*1db20*/  IMAD.MOV.U32 R32, RZ, RZ, 0x4e5c87c2 ;  /* 0x4e5c87c2ff207424 */ /* 0x001fe200078e00ff */
[----:B------:R0:W-:Y:S01]  /*1db30*/  STL.64 [R1+0x468], R4 ;  /* 0x0004680401007387 */ /* 0x0001e20000100a00 */
[----:B------:R-:W-:-:S03]  /*1db40*/  IMAD.MOV.U32 R33, RZ, RZ, 0x3e974150 ;  /* 0x3e974150ff217424 */ /* 0x000fc600078e00ff */
[----:B------:R3:W-:Y:S01]  /*1db50*/  STL.64 [R1+0x410], R20 ;  /* 0x0004101401007387 */ /* 0x0007e20000100a00 */
[----:B-1----:R-:W-:Y:S01]  /*1db60*/  IMAD.MOV.U32 R34, RZ, RZ, 0x225a095b ;  /* 0x225a095bff227424 */ /* 0x002fe200078e00ff */
[----:B------:R-:W-:Y:S02]  /*1db70*/  MOV R35, 0x3e69e630 ;  /* 0x3e69e63000237802 */ /* 0x000fe40000000f00 */
[----:B--2---:R-:W-:Y:S01]  /*1db80*/  MOV R14, 0x49cb50d9 ;  /* 0x49cb50d9000e7802 */ /* 0x004fe20000000f00 */
[----:B------:R-:W-:Y:S01]  /*1db90*/  IMAD.MOV.U32 R15, RZ, RZ, 0x3d63fcc2 ;  /* 0x3d63fcc2ff0f7424 */ /* 0x000fe200078e00ff */
[----:B------:R1:W-:Y:S01]  /*1dba0*/  STL.64 [R1+0x478], R6 ;  /* 0x0004780601007387 */ /* 0x0003e20000100a00 */
[----:B0-----:R-:W-:Y:S01]  /*1dbb0*/  IMAD.MOV.U32 R4, RZ, RZ, 0x6d7de31e ;  /* 0x6d7de31eff047424 */ /* 0x001fe200078e00ff */
[----:B------:R-:W-:Y:S02]  /*1dbc0*/  MOV R5, 0xbd42a5b1 ;  /* 0xbd42a5b100057802 */ /* 0x000fe40000000f00 */
[----:B------:R0:W-:Y:S01]  /*1dbd0*/  STL.64 [R1+0x480], R10 ;  /* 0x0004800a01007387 */ /* 0x0001e20000100a00 */
[----:B---3--:R-:W-:Y:S01]  /*1dbe0*/  IMAD.MOV.U32 R20, RZ, RZ, -0x24a79dc3 ;  /* 0xdb58623dff147424 */ /* 0x008fe200078e00ff */
[----:B------:R-:W-:-:S02]  /*1dbf0*/  MOV R21, 0x3e2b2a3a ;  /* 0x3e2b2a3a00157802 */ /* 0x000fc40000000f00 */
[----:B------:R2:W-:Y:S01]  /*1dc00*/  STL.64 [R1+0x490], R12 ;  /* 0x0004900c01007387 */ /* 0x0005e20000100a00 */
[----:B-1----:R-:W-:Y:S01]  /*1dc10*/  MOV R6, 0xbdb97b48 ;  /* 0xbdb97b4800067802 */ /* 0x002fe20000000f00 */
[----:B------:R-:W-:Y:S02]  /*1dc20*/  IMAD.MOV.U32 R7, RZ, RZ, -0x40bc988d ;  /* 0xbf436773ff077424 */ /* 0x000fe400078e00ff */
[----:B------:R1:W-:Y:S01]  /*1dc30*/  STL.64 [R1+0x420], R36 ;  /* 0x0004202401007387 */ /* 0x0003e20000100a00 */
[----:B0-----:R-:W-:Y:S02]  /*1dc40*/  IMAD.MOV.U32 R10, RZ, RZ, -0x259354b7 ;  /* 0xda6cab49ff0a7424 */ /* 0x001fe400078e00ff */
[----:B------:R-:W-:Y:S01]  /*1dc50*/  IMAD.MOV.U32 R11, RZ, RZ, 0x3eaa8411 ;  /* 0x3eaa8411ff0b7424 */ /* 0x000fe200078e00ff */
[----:B------:R0:W-:Y:S01]  /*1dc60*/  STL.64 [R1+0x438], R32 ;  /* 0x0004382001007387 */ /* 0x0001e20000100a00 */
[----:B--2---:R-:W-:Y:S01]  /*1dc70*/  MOV R12, 0x45495b37 ;  /* 0x45495b37000c7802 */ /* 0x004fe20000000f00 */
[----:B------:R-:W-:-:S02]  /*1dc80*/  IMAD.MOV.U32 R13, RZ, RZ, -0x40ea9ff7 ;  /* 0xbf156009ff0d7424 */ /* 0x000fc400078e00ff */
[----:B------:R2:W-:Y:S01]  /*1dc90*/  STL.64 [R1+0x448], R34 ;  /* 0x0004482201007387 */ /* 0x0005e20000100a00 */
[----:B-1----:R-:W-:-:S03]  /*1dca0*/  MOV R36, 0x60bd9bda ;  /* 0x60bd9bda00247802 */ /* 0x002fc60000000f00 */
[----:B------:R1:W-:Y:S01]  /*1dcb0*/  STL.64 [R1+0x4a0], R14 ;  /* 0x0004a00e01007387 */ /* 0x0003e20000100a00 */
[----:B------:R-:W-:-:S03]  /*1dcc0*/  IMAD.MOV.U32 R37, RZ, RZ, 0x3cf762c0 ;  /* 0x3cf762c0ff257424 */ /* 0x000fc600078e00ff */
[----:B------:R3:W-:Y:S01]  /*1dcd0*/  STL.64 [R1+0x4a8], R4 ;  /* 0x0004a80401007387 */ /* 0x0007e20000100a00 */
[----:B0-----:R-:W-:Y:S01]  /*1dce0*/  MOV R32, 0xa6674b5f ;  /* 0xa6674b5f00207802 */ /* 0x001fe20000000f00 */
[----:B------:R-:W-:Y:S02]  /*1dcf0*/  IMAD.MOV.U32 R33, RZ, RZ, 0x3da7bf5e ;  /* 0x3da7bf5eff217424 */ /* 0x000fe400078e00ff */
[----:B------:R0:W-:Y:S01]  /*1dd00*/  STL.64 [R1+0x460], R20 ;  /* 0x0004601401007387 */ /* 0x0001e20000100a00 */
[----:B--2---:R-:W-:Y:S02]  /*1dd10*/  IMAD.MOV.U32 R34, RZ, RZ, 0x90f18db ;  /* 0x090f18dbff227424 */ /* 0x004fe400078e00ff */
[----:B------:R-:W-:Y:S01]  /*1dd20*/  IMAD.MOV.U32 R35, RZ, RZ, -0x428ab295 ;  /* 0xbd754d6bff237424 */ /* 0x000fe200078e00ff */
[----:B------:R2:W-:Y:S01]  /*1dd30*/  STL.64 [R1+0x4b8], R6 ;  /* 0x0004b80601007387 */ /* 0x0005e20000100a00 */
[----:B-1----:R-:W-:Y:S02]  /*1dd40*/  IMAD.MOV.U32 R14, RZ, RZ, 0x4cf48618 ;  /* 0x4cf48618ff0e7424 */ /* 0x002fe400078e00ff */
[----:B------:R-:W-:Y:S01]  /*1dd50*/  IMAD.MOV.U32 R15, RZ, RZ, -0x410cc7d1 ;  /* 0xbef3382fff0f7424 */ /* 0x000fe200078e00ff */
[----:B---3--:R-:W-:Y:S01]  /*1dd60*/  MOV R5, 0x3ecd115d ;  /* 0x3ecd115d00057802 */ /* 0x008fe20000000f00 */
[----:B------:R-:W-:Y:S01]  /*1dd70*/  IMAD.MOV.U32 R4, RZ, RZ, 0x4f5dcc68 ;  /* 0x4f5dcc68ff047424 */ /* 0x000fe200078e00ff */
[----:B------:R1:W-:Y:S01]  /*1dd80*/  STL.64 [R1+0x4c8], R10 ;  /* 0x0004c80a01007387 */ /* 0x0003e20000100a00 */
[----:B0-----:R-:W-:-:S02]  /*1dd90*/  IMAD.MOV.U32 R20, RZ, RZ, 0x1b0931c8 ;  /* 0x1b0931c8ff147424 */ /* 0x001fc400078e00ff */
[----:B------:R-:W-:Y:S01]  /*1dda0*/  IMAD.MOV.U32 R21, RZ, RZ, 0x3f4168ef ;  /* 0x3f4168efff157424 */ /* 0x000fe200078e00ff */
[----:B------:R0:W-:Y:S01]  /*1ddb0*/  STL.64 [R1+0x4d0], R12 ;  /* 0x0004d00c01007387 */ /* 0x0001e20000100a00 */
[----:B--2---:R-:W-:Y:S02]  /*1ddc0*/  IMAD.MOV.U32 R6, RZ, RZ, -0x7ab034c9 ;  /* 0x854fcb37ff067424 */ /* 0x004fe400078e00ff */
[----:B------:R-:W-:Y:S01]  /*1ddd0*/  IMAD.MOV.U32 R7, RZ, RZ, -0x413efa79 ;  /* 0xbec10587ff077424 */ /* 0x000fe200078e00ff */
[----:B------:R2:W-:Y:S01]  /*1dde0*/  STL.64 [R1+0x470], R36 ;  /* 0x0004702401007387 */ /* 0x0005e20000100a00 */
[----:B-1----:R-:W-:Y:S01]  /*1ddf0*/  IMAD.MOV.U32 R10, RZ, RZ, 0x9bf4b8b ;  /* 0x09bf4b8bff0a7424 */ /* 0x002fe200078e00ff */
[----:B------:R-:W-:Y:S02]  /*1de00*/  MOV R11, 0x3d5074e7 ;  /* 0x3d5074e7000b7802 */ /* 0x000fe40000000f00 */
[----:B------:R1:W-:Y:S01]  /*1de10*/  STL.64 [R1+0x488], R32 ;  /* 0x0004882001007387 */ /* 0x0003e20000100a00 */
[----:B0-----:R-:W-:Y:S01]  /*1de20*/  MOV R12, 0x6d79bcc1 ;  /* 0x6d79bcc1000c7802 */ /* 0x001fe20000000f00 */
[----:B------:R-:W-:-:S02]  /*1de30*/  IMAD.MOV.U32 R13, RZ, RZ, 0x3e69778c ;  /* 0x3e69778cff0d7424 */ /* 0x000fc400078e00ff */
        /* <DEDUP_REMOVED lines=8> */
[----:B0-----:R-:W-:Y:S01]  /*1dec0*/  MOV R34, 0x3fa27729 ;  /* 0x3fa2772900227802 */ /* 0x001fe20000000f00 */
[----:B------:R-:W-:Y:S02]  /*1ded0*/  IMAD.MOV.U32 R35, RZ, RZ, -0x41d58bdc ;  /* 0xbe2a7424ff237424 */ /* 0x000fe400078e00ff */
[----:B--2---:R-:W-:Y:S01]  /*1dee0*/  IMAD.MOV.U32 R14, RZ, RZ, 0x334cc20d ;  /* 0x334cc20dff0e7424 */ /* 0x004fe200078e00ff */
[----:B------:R-:W-:Y:S01]  /*1def0*/  MOV R15, 0xbe4af0ea ;  /* 0xbe4af0ea000f7802 */ /* 0x000fe20000000f00 */
[----:B------:R0:W-:Y:S01]  /*1df00*/  STL.64 [R1+0x4f8], R6 ;  /* 0x0004f80601007387 */ /* 0x0001e20000100a00 */
[----:B-1----:R-:W-:Y:S01]  /*1df10*/  MOV R4, 0x9fa070bc ;  /* 0x9fa070bc00047802 */ /* 0x002fe20000000f00 */
[----:B------:R-:W-:Y:S02]  /*1df20*/  IMAD.MOV.U32 R5, RZ, RZ, 0x3e1cf0f9 ;  /* 0x3e1cf0f9ff057424 */ /* 0x000fe400078e00ff */
        /* <DEDUP_REMOVED lines=8> */
[----:B------:R-:W-:Y:S01]  /*1dfb0*/  IMAD.MOV.U32 R11, RZ, RZ, -0x43349209 ;  /* 0xbccb6df7ff0b7424 */ /* 0x000fe200078e00ff */
[----:B------:R1:W-:Y:S01]  /*1dfc0*/  STL.64 [R1+0x4d8], R32 ;  /* 0x0004d82001007387 */ /* 0x0003e20000100a00 */
[----:B--2---:R-:W-:Y:S02]  /*1dfd0*/  IMAD.MOV.U32 R12, RZ, RZ, -0x1c1d645b ;  /* 0xe3e29ba5ff0c7424 */ /* 0x004fe400078e00ff */
[----:B------:R-:W-:Y:S01]  /*1dfe0*/  IMAD.MOV.U32 R13, RZ, RZ, 0x3dacbb55 ;  /* 0x3dacbb55ff0d7424 */ /* 0x000fe200078e00ff */
[----:B------:R2:W-:Y:S01]  /*1dff0*/  STL.64 [R1+0x4e8], R34 ;  /* 0x0004e82201007387 */ /* 0x0005e20000100a00 */
[----:B0-----:R-:W-:-:S03]  /*1e000*/  IMAD.MOV.U32 R36, RZ, RZ, -0x21afacde ;  /* 0xde505322ff247424 */ /* 0x001fc600078e00ff */
[----:B------:R0:W-:Y:S01]  /*1e010*/  STL.64 [R1+0x520], R14 ;  /* 0x0005200e01007387 */ /* 0x0001e20000100a00 */
[----:B------:R-:W-:Y:S02]  /*1e020*/  IMAD.MOV.U32 R37, RZ, RZ, -0x41884d09 ;  /* 0xbe77b2f7ff257424 */ /* 0x000fe400078e00ff */
[----:B-1----:R-:W-:Y:S01]  /*1e030*/  IMAD.MOV.U32 R32, RZ, RZ, -0x697182fc ;  /* 0x968e7d04ff207424 */ /* 0x002fe200078e00ff */
[----:B------:R1:W-:Y:S01]  /*1e040*/  STL.64 [R1+0x530], R4 ;  /* 0x0005300401007387 */ /* 0x0003e20000100a00 */
[----:B------:R-:W-:-:S03]  /*1e050*/  IMAD.MOV.U32 R33, RZ, RZ, 0x3d3858ba ;  /* 0x3d3858baff217424 */ /* 0x000fc600078e00ff */
[----:B------:R3:W-:Y:S01]  /*1e060*/  STL.64 [R1+0x500], R20 ;  /* 0x0005001401007387 */ /* 0x0007e20000100a00 */
[----:B--2---:R-:W-:Y:S01]  /*1e070*/  IMAD.MOV.U32 R34, RZ, RZ, 0x5071f99b ;  /* 0x5071f99bff227424 */ /* 0x004fe200078e00ff */
[----:B------:R-:W-:Y:S01]  /*1e080*/  MOV R35, 0xbe0d7715 ;  /* 0xbe0d771500237802 */ /* 0x000fe20000000f00 */
[----:B0-----:R-:W-:Y:S01]  /*1e090*/  IMAD.MOV.U32 R14, RZ, RZ, 0x2acc211f ;  /* 0x2acc211fff0e7424 */ /* 0x001fe200078e00ff */
[----:B------:R-:W-:Y:S01]  /*1e0a0*/  MOV R15, 0x3c55b9bd ;  /* 0x3c55b9bd000f7802 */ /* 0x000fe20000000f00 */
[----:B------:R0:W-:Y:S01]  /*1e0b0*/  STL.64 [R1+0x540], R6 ;  /* 0x0005400601007387 */ /* 0x0001e20000100a00 */
[----:B-1----:R-:W-:Y:S02]  /*1e0c0*/  IMAD.MOV.U32 R4, RZ, RZ, 0x4e8f487b ;  /* 0x4e8f487bff047424 */ /* 0x002fe400078e00ff */
[----:B------:R-:W-:Y:S01]  /*1e0d0*/  IMAD.MOV.U32 R5, RZ, RZ, 0x3d59f7d1 ;  /* 0x3d59f7d1ff057424 */ /* 0x000fe200078e00ff */
[----:B------:R1:W-:Y:S01]  /*1e0e0*/  STL.64 [R1+0x548], R10 ;  /* 0x0005480a01007387 */ /* 0x0003e20000100a00 */
[----:B---3--:R-:W-:Y:S01]  /*1e0f0*/  IMAD.MOV.U32 R20, RZ, RZ, 0x7ac2b965 ;  /* 0x7ac2b965ff147424 */ /* 0x008fe200078e00ff */
[----:B------:R-:W-:-:S02]  /*1e100*/  MOV R21, 0xbdbd4a71 ;  /* 0xbdbd4a7100157802 */ /* 0x000fc40000000f00 */
        /* <DEDUP_REMOVED lines=19> */
[----:B0-----:R-:W-:Y:S01]  /*1e240*/  MOV R14, 0x30b113ab ;  /* 0x30b113ab000e7802 */ /* 0x001fe20000000f00 */
[----:B------:R-:W-:Y:S01]  /*1e250*/  IMAD.MOV.U32 R15, RZ, RZ, 0x3efd1798 ;  /* 0x3efd1798ff0f7424 */ /* 0x000fe200078e00ff */
[----:B------:R0:W-:Y:S01]  /*1e260*/  STL.64 [R1+0x580], R6 ;  /* 0x0005800601007387 */ /* 0x0001e20000100a00 */
[----:B---3--:R-:W-:-:S02]  /*1e270*/  IMAD.MOV.U32 R4, RZ, RZ, 0x794bd7f2 ;  /* 0x794bd7f2ff047424 */ /* 0x008fc400078e00ff */
[----:B------:R-:W-:Y:S01]  /*1e280*/  IMAD.MOV.U32 R5, RZ, RZ, 0x3ed8467d ;  /* 0x3ed8467dff057424 */ /* 0x000fe200078e00ff */
[----:B------:R2:W-:Y:S01]  /*1e290*/  STL.64 [R1+0x590], R10 ;  /* 0x0005900a01007387 */ /* 0x0005e20000100a00 */
[----:B-1----:R-:W-:Y:S02]  /*1e2a0*/  IMAD.MOV.U32 R20, RZ, RZ, 0x312e0a2 ;  /* 0x0312e0a2ff147424 */ /* 0x002fe400078e00ff */
[----:B------:R-:W-:Y:S01]  /*1e2b0*/  IMAD.MOV.U32 R21, RZ, RZ, -0x417ee639 ;  /* 0xbe8119c7ff157424 */ /* 0x000fe200078e00ff */
[----:B------:R1:W-:Y:S01]  /*1e2c0*/  STL.64 [R1+0x598], R12 ;  /* 0x0005980c01007387 */ /* 0x0003e20000100a00 */
[----:B0-----:R-:W-:Y:S01]  /*1e2d0*/  MOV R6, 0xa50cdaee ;  /* 0xa50cdaee00067802 */ /* 0x001fe20000000f00 */
[----:B------:R-:W-:Y:S02]  /*1e2e0*/  IMAD.MOV.U32 R7, RZ, RZ, 0x3e00f82d ;  /* 0x3e00f82dff077424 */ /* 0x000fe400078e00ff */
        /* <DEDUP_REMOVED lines=12> */
[----:B------:R-:W-:-:S03]  /*1e3b0*/  MOV R33, 0xbeb1c6ac ;  /* 0xbeb1c6ac00217802 */ /* 0x000fc60000000f00 */
[----:B------:R3:W-:Y:S01]  /*1e3c0*/  STL.64 [R1+0x5a0], R20 ;  /* 0x0005a01401007387 */ /* 0x0007e20000100a00 */
[----:B-1----:R-:W-:Y:S01]  /*1e3d0*/  MOV R34, 0x79607d63 ;  /* 0x79607d6300227802 */ /* 0x002fe20000000f00 */
[----:B------:R-:W-:Y:S02]  /*1e3e0*/  IMAD.MOV.U32 R35, RZ, RZ, -0x41786d69 ;  /* 0xbe879297ff237424 */ /* 0x000fe400078e00ff */
[----:B0-----:R-:W-:Y:S01]  /*1e3f0*/  IMAD.MOV.U32 R14, RZ, RZ, -0x420b6167 ;  /* 0xbdf49e99ff0e7424 */ /* 0x001fe200078e00ff */
        /* <DEDUP_REMOVED lines=28> */
[----:B------:R-:W-:Y:S01]  /*1e5c0*/  IMAD.MOV.U32 R15, RZ, RZ, -0x426ca279 ;  /* 0xbd935d87ff0f7424 */ /* 0x000fe200078e00ff */
[----:B---3--:R-:W-:Y:S01]  /*1e5d0*/  MOV R4, 0xba6216 ;  /* 0x00ba621600047802 */ /* 0x008fe20000000f00 */
[----:B------:R-:W-:Y:S01]  /*1e5e0*/  IMAD.MOV.U32 R5, RZ, RZ, 0x3d731d6a ;  /* 0x3d731d6aff057424 */ /* 0x000fe200078e00ff */
[----:B------:R2:W-:Y:S01]  /*1e5f0*/  STL.64 [R1+0x610], R10 ;  /* 0x0006100a01007387 */ /* 0x0005e20000100a00 */
[----:B-1----:R-:W-:Y:S01]  /*1e600*/  IMAD.MOV.U32 R20, RZ, RZ, 0x3187b744 ;  /* 0x3187b744ff147424 */ /* 0x002fe200078e00ff */
[----:B------:R-:W-:-:S02]  /*1e610*/  MOV R21, 0xbf45629b ;  /* 0xbf45629b00157802 */ /* 0x000fc40000000f00 */
[----:B------:R1:W-:Y:S01]  /*1e620*/  STL.64 [R1+0x620], R12 ;  /* 0x0006200c01007387 */ /* 0x0003e20000100a00 */
[----:B0-----:R-:W-:-:S03]  /*1e630*/  IMAD.MOV.U32 R6, RZ, RZ, -0x398f1970 ;  /* 0xc670e690ff067424 */ /* 0x001fc600078e00ff */
[----:B------:R0:W-:Y:S01]  /*1e640*/  STL.64 [R1+0x600], R36 ;  /* 0x0006002401007387 */ /* 0x0001e20000100a00 */
[----:B------:R-:W-:Y:S02]  /*1e650*/  IMAD.MOV.U32 R7, RZ, RZ, 0x3f4b8239 ;  /* 0x3f4b8239ff077424 */ /* 0x000fe400078e00ff */
[----:B--2---:R-:W-:Y:S01]  /*1e660*/  IMAD.MOV.U32 R10, RZ, RZ, 0x6b30cfd6 ;  /* 0x6b30cfd6ff0a7424 */ /* 0x004fe200078e00ff */
[----:B------:R-:W-:Y:S01]  /*1e670*/  MOV R11, 0xbea76267 ;  /* 0xbea76267000b7802 */ /* 0x000fe20000000f00 */
[----:B------:R2:W-:Y:S01]  /*1e680*/  STL.64 [R1+0x618], R32 ;  /* 0x0006182001007387 */ /* 0x0005e20000100a00 */
[----:B-1----:R-:W-:Y:S02]  /*1e690*/  IMAD.MOV.U32 R12, RZ, RZ, 0x7082916d ;  /* 0x7082916dff0c7424 */ /* 0x002fe400078e00ff */
        /* <DEDUP_REMOVED lines=16> */
[----:B------:R-:W-:-:S02]  /*1e7a0*/  IMAD.MOV.U32 R5, RZ, RZ, -0x4119c7b6 ;  /* 0xbee6384aff057424 */ /* 0x000fc400078e00ff */
[----:B------:R2:W-:Y:S01]  /*1e7b0*/  STL.64 [R1+0x660], R12 ;  /* 0x0006600c01007387 */ /* 0x0005e20000100a00 */
[----:B---3--:R-:W-:Y:S02]  /*1e7c0*/  IMAD.MOV.U32 R20, RZ, RZ, -0x6acf5853 ;  /* 0x9530a7adff147424 */ /* 0x008fe400078e00ff */
[----:B------:R-:W-:Y:S01]  /*1e7d0*/  IMAD.MOV.U32 R21, RZ, RZ, -0x413e5214 ;  /* 0xbec1adecff157424 */ /* 0x000fe200078e00ff */
[----:B-1----:R-:W-:Y:S01]  /*1e7e0*/  MOV R7, 0x3edc738f ;  /* 0x3edc738f00077802 */ /* 0x002fe20000000f00 */
[----:B------:R-:W-:Y:S01]  /*1e7f0*/  IMAD.MOV.U32 R6, RZ, RZ, 0x198ab550 ;  /* 0x198ab550ff067424 */ /* 0x000fe200078e00ff */
[----:B------:R1:W-:Y:S01]  /*1e800*/  STL.64 [R1+0x678], R14 ;  /* 0x0006780e01007387 */ /* 0x0003e20000100a00 */
[----:B0-----:R-:W-:Y:S01]  /*1e810*/  IMAD.MOV.U32 R10, RZ, RZ, 0x70ac9b03 ;  /* 0x70ac9b03ff0a7424 */ /* 0x001fe200078e00ff */
[----:B------:R-:W-:Y:S02]  /*1e820*/  MOV R11, 0x3e9952f9 ;  /* 0x3e9952f9000b7802 */ /* 0x000fe40000000f00 */
[----:B------:R0:W-:Y:S01]  /*1e830*/  STL.64 [R1+0x688], R6 ;  /* 0x0006880601007387 */ /* 0x0001e20000100a00 */
[----:B--2---:R-:W-:-:S02]  /*1e840*/  IMAD.MOV.U32 R12, RZ, RZ, 0x3b2187a2 ;  /* 0x3b2187a2ff0c7424 */ /* 0x004fc400078e00ff */
[----:B------:R-:W-:Y:S01]  /*1e850*/  IMAD.MOV.U32 R13, RZ, RZ, -0x4172a662 ;  /* 0xbe8d599eff0d7424 */ /* 0x000fe200078e00ff */
[----:B------:R2:W-:Y:S01]  /*1e860*/  STL.64 [R1+0x6a0], R10 ;  /* 0x0006a00a01007387 */ /* 0x0005e20000100a00 */
[----:B-1----:R-:W-:Y:S01]  /*1e870*/  MOV R14, 0x393d4893 ;  /* 0x393d4893000e7802 */ /* 0x002fe20000000f00 */
[----:B------:R-:W-:Y:S02]  /*1e880*/  IMAD.MOV.U32 R15, RZ, RZ, 0x3e70b282 ;  /* 0x3e70b282ff0f7424 */ /* 0x000fe400078e00ff */
[----:B------:R1:W-:Y:S01]  /*1e890*/  STL.64 [R1+0x6a8], R12 ;  /* 0x0006a80c01007387 */ /* 0x0003e20000100a00 */
[----:B0-----:R-:W-:Y:S01]  /*1e8a0*/  IMAD.MOV.U32 R6, RZ, RZ, -0xf204d96 ;  /* 0xf0dfb26aff067424 */ /* 0x001fe200078e00ff */
[----:B------:R-:W-:Y:S02]  /*1e8b0*/  MOV R7, 0xbe180990 ;  /* 0xbe18099000077802 */ /* 0x000fe40000000f00 */
[----:B------:R0:W-:Y:S01]  /*1e8c0*/  STL.64 [R1+0x6b0], R14 ;  /* 0x0006b00e01007387 */ /* 0x0001e20000100a00 */
[----:B--2---:R-:W-:-:S03]  /*1e8d0*/  IMAD.MOV.U32 R10, RZ, RZ, -0x3faad57f ;  /* 0xc0552a81ff0a7424 */ /* 0x004fc600078e00ff */
[----:B------:R2:W-:Y:S01]  /*1e8e0*/  STL.64 [R1+0x6d0], R6 ;  /* 0x0006d00601007387 */ /* 0x0005e20000100a00 */
[----:B------:R-:W-:Y:S02]  /*1e8f0*/  IMAD.MOV.U32 R11, RZ, RZ, 0x3cc36412 ;  /* 0x3cc36412ff0b7424 */ /* 0x000fe400078e00ff */
[----:B-1----:R-:W-:Y:S01]  /*1e900*/  IMAD.MOV.U32 R12, RZ, RZ, -0x1a218756 ;  /* 0xe5de78aaff0c7424 */ /* 0x002fe200078e00ff */
[----:B------:R1:W-:Y:S01]  /*1e910*/  STL.64 [R1+0x668], R32 ;  /* 0x0006682001007387 */ /* 0x0003e20000100a00 */
[----:B------:R-:W-:Y:S01]  /*1e920*/  IMAD.MOV.U32 R13, RZ, RZ, 0x3dbcac1e ;  /* 0x3dbcac1eff0d7424 */ /* 0x000fe200078e00ff */
[----:B0-----:R-:W-:Y:S01]  /*1e930*/  MOV R14, 0xa6572e09 ;  /* 0xa6572e09000e7802 */ /* 0x001fe20000000f00 */
[----:B------:R-:W-:Y:S01]  /*1e940*/  IMAD.MOV.U32 R15, RZ, RZ, -0x43a8864c ;  /* 0xbc5779b4ff0f7424 */ /* 0x000fe200078e00ff */
[----:B------:R0:W-:Y:S01]  /*1e950*/  STL.64 [R1+0x6d8], R10 ;  /* 0x0006d80a01007387 */ /* 0x0001e20000100a00 */
[----:B--2---:R-:W-:Y:S01]  /*1e960*/  IMAD.MOV.U32 R6, RZ, RZ, -0x447da7d7 ;  /* 0xbb825829ff067424 */ /* 0x004fe200078e00ff */
[----:B------:R-:W-:-:S02]  /*1e970*/  MOV R7, 0x3f463969 ;  /* 0x3f46396900077802 */ /* 0x000fc40000000f00 */
[----:B------:R2:W-:Y:S01]  /*1e980*/  STL.64 [R1+0x6f0], R12 ;  /* 0x0006f00c01007387 */ /* 0x0005e20000100a00 */
[----:B-1----:R-:W-:-:S03]  /*1e990*/  IMAD.MOV.U32 R32, RZ, RZ, -0x3aaf42b5 ;  /* 0xc550bd4bff207424 */ /* 0x002fc600078e00ff */
[----:B------:R1:W-:Y:S01]  /*1e9a0*/  STL.64 [R1+0x6f8], R14 ;  /* 0x0006f80e01007387 */ /* 0x0003e20000100a00 */
[----:B------:R-:W-:Y:S01]  /*1e9b0*/  MOV R33, 0x3cc7c54e ;  /* 0x3cc7c54e00217802 */ /* 0x000fe20000000f00 */
[----:B0-----:R-:W-:Y:S02]  /*1e9c0*/  IMAD.MOV.U32 R10, RZ, RZ, 0x582dd0a5 ;  /* 0x582dd0a5ff0a7424 */ /* 0x001fe400078e00ff */
        /* <DEDUP_REMOVED lines=8> */
[----:B0-----:R-:W-:-:S03]  /*1ea50*/  IMAD.MOV.U32 R6, RZ, RZ, -0x1741ccd0 ;  /* 0xe8be3330ff067424 */ /* 0x001fc600078e00ff */
[----:B------:R0:W-:Y:S01]  /*1ea60*/  STL.64 [R1+0x728], R12 ;  /* 0x0007280c01007387 */ /* 0x0001e20000100a00 */
[----:B------:R-:W-:-:S03]  /*1ea70*/  IMAD.MOV.U32 R7, RZ, RZ, -0x41f18fe8 ;  /* 0xbe0e7018ff077424 */ /* 0x000fc600078e00ff */
[----:B------:R3:W-:Y:S01]  /*1ea80*/  STL.64 [R1+0x740], R14 ;  /* 0x0007400e01007387 */ /* 0x0007e20000100a00 */
[----:B--2---:R-:W-:Y:S01]  /*1ea90*/  MOV R4, 0x6d84752e ;  /* 0x6d84752e00047802 */ /* 0x004fe20000000f00 */
[----:B------:R-:W-:Y:S02]  /*1eaa0*/  IMAD.MOV.U32 R5, RZ, RZ, 0x3e3663fd ;  /* 0x3e3663fdff057424 */ /* 0x000fe400078e00ff */
[----:B-1----:R-:W-:Y:S01]  /*1eab0*/  IMAD.MOV.U32 R10, RZ, RZ, -0xd84d818 ;  /* 0xf27b27e8ff0a7424 */ /* 0x002fe200078e00ff */
[----:B------:R1:W-:Y:S01]  /*1eac0*/  STL.64 [R1+0x750], R6 ;  /* 0x0007500601007387 */ /* 0x0003e20000100a00 */
[----:B------:R-:W-:Y:S01]  /*1ead0*/  IMAD.MOV.U32 R11, RZ, RZ, 0x3ead3850 ;  /* 0x3ead3850ff0b7424 */ /* 0x000fe200078e00ff */
[----:B0-----:R-:W-:Y:S01]  /*1eae0*/  MOV R12, 0x807110d2 ;  /* 0x807110d2000c7802 */ /* 0x001fe20000000f00 */
[----:B------:R-:W-:Y:S01]  /*1eaf0*/  IMAD.MOV.U32 R13, RZ, RZ, 0x3d903901 ;  /* 0x3d903901ff0d7424 */ /* 0x000fe200078e00ff */
[----:B------:R0:W-:Y:S01]  /*1eb00*/  STL.64 [R1+0x650], R36 ;  /* 0x0006502401007387 */ /* 0x0001e20000100a00 */
[----:B---3--:R-:W-:Y:S01]  /*1eb10*/  IMAD.MOV.U32 R14, RZ, RZ, -0x564902fc ;  /* 0xa9b6fd04ff0e7424 */ /* 0x008fe200078e00ff */
[----:B------:R-:W-:-:S02]  /*1eb20*/  MOV R15, 0xbe849865 ;  /* 0xbe849865000f7802 */ /* 0x000fc40000000f00 */
[----:B------:R2:W-:Y:S01]  /*1eb30*/  STL.64 [R1+0x768], R10 ;  /* 0x0007680a01007387 */ /* 0x0005e20000100a00 */
[----:B-1----:R-:W-:-:S03]  /*1eb40*/  IMAD.MOV.U32 R6, RZ, RZ, 0x16605be3 ;  /* 0x16605be3ff067424 */ /* 0x002fc600078e00ff */
[----:B------:R1:W-:Y:S01]  /*1eb50*/  STL.64 [R1+0x770], R12 ;  /* 0x0007700c01007387 */ /* 0x0003e20000100a00 */
[----:B------:R-:W-:-:S03]  /*1eb60*/  IMAD.MOV.U32 R7, RZ, RZ, 0x3e30bcbd ;  /* 0x3e30bcbdff077424 */ /* 0x000fc600078e00ff */
[----:B------:R3:W-:Y:S01]  /*1eb70*/  STL.64 [R1+0x670], R34 ;  /* 0x0006702201007387 */ /* 0x0007e20000100a00 */
[----:B0-----:R-:W-:Y:S01]  /*1eb80*/  MOV R36, 0x124b7492 ;  /* 0x124b749200247802 */ /* 0x001fe20000000f00 */
[----:B------:R-:W-:Y:S01]  /*1eb90*/  IMAD.MOV.U32 R37, RZ, RZ, -0x424d12c4 ;  /* 0xbdb2ed3cff257424 */ /* 0x000fe200078e00ff */
[----:B--2---:R-:W-:Y:S01]  /*1eba0*/  MOV R10, 0xd2fffd4f ;  /* 0xd2fffd4f000a7802 */ /* 0x004fe20000000f00 */
[----:B------:R-:W-:Y:S01]  /*1ebb0*/  IMAD.MOV.U32 R11, RZ, RZ, -0x41ddbb46 ;  /* 0xbe2244baff0b7424 */ /* 0x000fe200078e00ff */
[----:B------:R0:W-:Y:S01]  /*1ebc0*/  STL.64 [R1+0x690], R20 ;  /* 0x0006901401007387 */ /* 0x0001e20000100a00 */
[----:B-1----:R-:W-:Y:S01]  /*1ebd0*/  MOV R12, 0xfd72ae16 ;  /* 0xfd72ae16000c7802 */ /* 0x002fe20000000f00 */
[----:B------:R-:W-:Y:S02]  /*1ebe0*/  IMAD.MOV.U32 R13, RZ, RZ, -0x4229c0f4 ;  /* 0xbdd63f0cff0d7424 */ /* 0x000fe400078e00ff */
[----:B------:R1:W-:Y:S01]  /*1ebf0*/  STL.64 [R1+0x6b8], R32 ;  /* 0x0006b82001007387 */ /* 0x0003e20000100a00 */
[----:B---3--:R-:W-:-:S03]  /*1ec00*/  IMAD.MOV.U32 R34, RZ, RZ, -0x178d03aa ;  /* 0xe872fc56ff227424 */ /* 0x008fc600078e00ff */
[----:B------:R2:W-:Y:S01]  /*1ec10*/  STL.64 [R1+0x6c8], R4 ;  /* 0x0006c80401007387 */ /* 0x0005e20000100a00 */
[----:B------:R-:W-:-:S03]  /*1ec20*/  IMAD.MOV.U32 R35, RZ, RZ, -0x41bb67a2 ;  /* 0xbe44985eff237424 */ /* 0x000fc600078e00ff */
[----:B------:R3:W-:Y:S01]  /*1ec30*/  STL.64 [R1+0x778], R14 ;  /* 0x0007780e01007387 */ /* 0x0007e20000100a00 */
[----:B0-----:R-:W-:Y:S01]  /*1ec40*/  MOV R20, 0x9fc7363 ;  /* 0x09fc736300147802 */ /* 0x001fe20000000f00 */
[----:B------:R-:W-:Y:S02]  /*1ec50*/  IMAD.MOV.U32 R21, RZ, RZ, 0x3deac793 ;  /* 0x3deac793ff157424 */ /* 0x000fe400078e00ff */
[----:B-1----:R-:W-:Y:S01]  /*1ec60*/  IMAD.MOV.U32 R32, RZ, RZ, 0x1cc96982 ;  /* 0x1cc96982ff207424 */ /* 0x002fe200078e00ff */
[----:B------:R0:W-:Y:S01]  /*1ec70*/  STL.64 [R1+0x798], R6 ;  /* 0x0007980601007387 */ /* 0x0001e20000100a00 */
[----:B------:R-:W-:Y:S02]  /*1ec80*/  IMAD.MOV.U32 R33, RZ, RZ, -0x40bc7201 ;  /* 0xbf438dffff217424 */ /* 0x000fe400078e00ff */
[----:B--2---:R-:W-:Y:S01]  /*1ec90*/  IMAD.MOV.U32 R4, RZ, RZ, 0x13f7775a ;  /* 0x13f7775aff047424 */ /* 0x004fe200078e00ff */
[----:B------:R-:W-:Y:S01]  /*1eca0*/  MOV R5, 0xbd8da966 ;  /* 0xbd8da96600057802 */ /* 0x000fe20000000f00 */
[----:B------:R1:W-:Y:S01]  /*1ecb0*/  STL.64 [R1+0x7a0], R10 ;  /* 0x0007a00a01007387 */ /* 0x0003e20000100a00 */
[----:B---3--:R-:W-:Y:S01]  /*1ecc0*/  IMAD.MOV.U32 R14, RZ, RZ, -0x7738c013 ;  /* 0x88c73fedff0e7424 */ /* 0x008fe200078e00ff */
[----:B------:R-:W-:-:S02]  /*1ecd0*/  MOV R15, 0x3dc74cd6 ;  /* 0x3dc74cd6000f7802 */ /* 0x000fc40000000f00 */
[----:B------:R2:W-:Y:S01]  /*1ece0*/  STL.64 [R1+0x7b8], R12 ;  /* 0x0007b80c01007387 */ /* 0x0005e20000100a00 */
[----:B0-----:R-:W-:-:S03]  /*1ecf0*/  IMAD.MOV.U32 R6, RZ, RZ, -0xe4b96af ;  /* 0xf1b46951ff067424 */ /* 0x001fc600078e00ff */
        /* <DEDUP_REMOVED lines=12> */
[----:B-1----:R-:W-:Y:S01]  /*1edc0*/  MOV R34, 0x9b7913ea ;  /* 0x9b7913ea00227802 */ /* 0x002fe20000000f00 */
[----:B------:R-:W-:Y:S02]  /*1edd0*/  IMAD.MOV.U32 R35, RZ, RZ, -0x40ed1ce1 ;  /* 0xbf12e31fff237424 */ /* 0x000fe400078e00ff */
[----:B------:R1:W-:Y:S01]  /*1ede0*/  STL.64 [R1+0x7c0], R14 ;  /* 0x0007c00e01007387 */ /* 0x0003e20000100a00 */
[----:B--2---:R-:W-:Y:S01]  /*1edf0*/  IMAD.MOV.U32 R20, RZ, RZ, -0x373140ea ;  /* 0xc8cebf16ff147424 */ /* 0x004fe200078e00ff */
[----:B------:R-:W-:Y:S01]  /*1ee00*/  MOV R21, 0x3e886c71 ;  /* 0x3e886c7100157802 */ /* 0x000fe20000000f00 */
[----:B0-----:R-:W-:Y:S01]  /*1ee10*/  IMAD.MOV.U32 R4, RZ, RZ, -0x3b72c844 ;  /* 0xc48d37bcff047424 */ /* 0x001fe200078e00ff */
[----:B------:R-:W-:Y:S01]  /*1ee20*/  MOV R5, 0xbef618fc ;  /* 0xbef618fc00057802 */ /* 0x000fe20000000f00 */
[----:B------:R0:W-:Y:S01]  /*1ee30*/  STL.64 [R1+0x7e0], R6 ;  /* 0x0007e00601007387 */ /* 0x0001e20000100a00 */
[----:B---3--:R-:W-:Y:S01]  /*1ee40*/  MOV R32, 0xd892e1a9 ;  /* 0xd892e1a900207802 */ /* 0x008fe20000000f00 */
[----:B------:R-:W-:-:S02]  /*1ee50*/  IMAD.MOV.U32 R33, RZ, RZ, 0x3ed2fe63 ;  /* 0x3ed2fe63ff217424 */ /* 0x000fc400078e00ff */
[----:B------:R2:W-:Y:S01]  /*1ee60*/  STL.64 [R1+0x7e8], R10 ;  /* 0x0007e80a01007387 */ /* 0x0005e20000100a00 */
[----:B-1----:R-:W-:Y:S01]  /*1ee70*/  IMAD.MOV.U32 R14, RZ, RZ, 0x6f571329 ;  /* 0x6f571329ff0e7424 */ /* 0x002fe200078e00ff */
        /* <DEDUP_REMOVED lines=8> */
[----:B-1----:R-:W-:Y:S01]  /*1ef00*/  IMAD.MOV.U32 R12, RZ, RZ, 0x71a80133 ;  /* 0x71a80133ff0c7424 */ /* 0x002fe200078e00ff */
[----:B------:R-:W-:Y:S02]  /*1ef10*/  MOV R13, 0x3eb64d99 ;  /* 0x3eb64d99000d7802 */ /* 0x000fe40000000f00 */
[----:B------:R1:W-:Y:S04]  /*1ef20*/  STL.64 [R1+0x730], R20 ;  /* 0x0007301401007387 */ /* 0x0003e80000100a00 */
[----:B------:R3:W-:Y:S01]  /*1ef30*/  STL.64 [R1+0x748], R4 ;  /* 0x0007480401007387 */ /* 0x0007e20000100a00 */
[----:B0-----:R-:W-:Y:S02]  /*1ef40*/  IMAD.MOV.U32 R36, RZ, RZ, 0x3aebc9b7 ;  /* 0x3aebc9b7ff247424 */ /* 0x001fe400078e00ff */
[----:B------:R-:W-:Y:S01]  /*1ef50*/  IMAD.MOV.U32 R37, RZ, RZ, -0x40e9c580 ;  /* 0xbf163a80ff257424 */ /* 0x000fe200078e00ff */
[----:B------:R0:W-:Y:S01]  /*1ef60*/  STL.64 [R1+0x758], R32 ;  /* 0x0007582001007387 */ /* 0x0001e20000100a00 */
[----:B--2---:R-:W-:Y:S01]  /*1ef70*/  IMAD.MOV.U32 R34, RZ, RZ, -0x576e2746 ;  /* 0xa891d8baff227424 */ /* 0x004fe200078e00ff */
[----:B------:R-:W-:-:S02]  /*1ef80*/  MOV R35, 0xbec7d8d3 ;  /* 0xbec7d8d300237802 */ /* 0x000fc40000000f00 */
[----:B------:R2:W-:Y:S01]  /*1ef90*/  STL.64 [R1+0x808], R14 ;  /* 0x0008080e01007387 */ /* 0x0005e20000100a00 */
[----:B-1----:R-:W-:Y:S02]  /*1efa0*/  IMAD.MOV.U32 R20, RZ, RZ, -0x5b2caf32 ;  /* 0xa4d350ceff147424 */ /* 0x002fe400078e00ff */
[----:B------:R-:W-:Y:S01]  /*1efb0*/  IMAD.MOV.U32 R21, RZ, RZ, 0x3e77ca3d ;  /* 0x3e77ca3dff157424 */ /* 0x000fe200078e00ff */
[----:B---3--:R-:W-:Y:S01]  /*1efc0*/  MOV R5, 0xbd0706d6 ;  /* 0xbd0706d600057802 */ /* 0x008fe20000000f00 */
[----:B------:R-:W-:Y:S01]  /*1efd0*/  IMAD.MOV.U32 R4, RZ, RZ, 0x44652279 ;  /* 0x44652279ff047424 */ /* 0x000fe200078e00ff */
[----:B------:R1:W-:Y:S01]  /*1efe0*/  STL.64 [R1+0x818], R6 ;  /* 0x0008180601007387 */ /* 0x0003e20000100a00 */
[----:B0-----:R-:W-:Y:S01]  /*1eff0*/  IMAD.MOV.U32 R32, RZ, RZ, -0x6523334a ;  /* 0x9adcccb6ff207424 */ /* 0x001fe200078e00ff */
        /* <DEDUP_REMOVED lines=11> */
[----:B--2---:R-:W-:Y:S01]  /*1f0b0*/  IMAD.MOV.U32 R12, RZ, RZ, -0x4408c63a ;  /* 0xbbf739c6ff0c7424 */ /* 0x004fe200078e00ff */
[----:B------:R-:W-:-:S02]  /*1f0c0*/  MOV R13, 0xbdf22546 ;  /* 0xbdf22546000d7802 */ /* 0x000fc40000000f00 */
[----:B------:R2:W-:Y:S01]  /*1f0d0*/  STL.64 [R1+0x780], R20 ;  /* 0x0007801401007387 */ /* 0x0005e20000100a00 */
[----:B-1----:R-:W-:-:S03]  /*1f0e0*/  MOV R36, 0x9d310d85 ;  /* 0x9d310d8500247802 */ /* 0x002fc60000000f00 */
[----:B------:R1:W-:Y:S01]  /*1f0f0*/  STL.64 [R1+0x790], R4 ;  /* 0x0007900401007387 */ /* 0x0003e20000100a00 */
[----:B------:R-:W-:Y:S02]  /*1f100*/  IMAD.MOV.U32 R37, RZ, RZ, -0x41a4f541 ;  /* 0xbe5b0abfff257424 */ /* 0x000fe400078e00ff */
[----:B0-----:R-:W-:Y:S01]  /*1f110*/  IMAD.MOV.U32 R34, RZ, RZ, -0x5f439432 ;  /* 0xa0bc6bceff227424 */ /* 0x001fe200078e00ff */
[----:B------:R0:W-:Y:S01]  /*1f120*/  STL.64 [R1+0x7a8], R32 ;  /* 0x0007a82001007387 */ /* 0x0001e20000100a00 */
[----:B------:R-:W-:-:S03]  /*1f130*/  IMAD.MOV.U32 R35, RZ, RZ, -0x43f42449 ;  /* 0xbc0bdbb7ff237424 */ /* 0x000fc600078e00ff */
[----:B------:R3:W-:Y:S01]  /*1f140*/  STL.64 [R1+0x840], R14 ;  /* 0x0008400e01007387 */ /* 0x0007e20000100a00 */
[----:B--2---:R-:W-:Y:S01]  /*1f150*/  MOV R20, 0x684527bf ;  /* 0x684527bf00147802 */ /* 0x004fe20000000f00 */
[----:B------:R-:W-:Y:S02]  /*1f160*/  IMAD.MOV.U32 R21, RZ, RZ, 0x3f55d4ae ;  /* 0x3f55d4aeff157424 */ /* 0x000fe400078e00ff */
[----:B-1----:R-:W-:Y:S01]  /*1f170*/  IMAD.MOV.U32 R4, RZ, RZ, -0x578d4d7c ;  /* 0xa872b284ff047424 */ /* 0x002fe200078e00ff */
[----:B------:R1:W-:Y:S01]  /*1f180*/  STL.64 [R1+0x860], R6 ;  /* 0x0008600601007387 */ /* 0x0003e20000100a00 */
[----:B------:R-:W-:Y:S02]  /*1f190*/  IMAD.MOV.U32 R5, RZ, RZ, -0x4257ce4d ;  /* 0xbda831b3ff057424 */ /* 0x000fe400078e00ff */
[----:B0-----:R-:W-:Y:S01]  /*1f1a0*/  IMAD.MOV.U32 R32, RZ, RZ, -0x4ad3ccbb ;  /* 0xb52c3345ff207424 */ /* 0x001fe200078e00ff */
[----:B------:R0:W-:Y:S01]  /*1f1b0*/  STL.64 [R1+0x868], R10 ;  /* 0x0008680a01007387 */ /* 0x0001e20000100a00 */
[----:B------:R-:W-:-:S02]  /*1f1c0*/  IMAD.MOV.U32 R33, RZ, RZ, 0x3f3c01c0 ;  /* 0x3f3c01c0ff217424 */ /* 0x000fc400078e00ff */
[----:B---3--:R-:W-:Y:S01]  /*1f1d0*/  IMAD.MOV.U32 R14, RZ, RZ, -0x72c8fe5a ;  /* 0x8d3701a6ff0e7424 */ /* 0x008fe200078e00ff */
[----:B------:R2:W-:Y:S01]  /*1f1e0*/  STL.64 [R1+0x880], R12 ;  /* 0x0008800c01007387 */ /* 0x0005e20000100a00 */
[----:B------:R-:W-:Y:S01]  /*1f1f0*/  IMAD.MOV.U32 R15, RZ, RZ, 0x3c5ab961 ;  /* 0x3c5ab961ff0f7424 */ /* 0x000fe200078e00ff */
[----:B-1----:R-:W-:Y:S01]  /*1f200*/  MOV R6, 0x5b5e0240 ;  /* 0x5b5e024000067802 */ /* 0x002fe20000000f00 */
[----:B------:R-:W-:Y:S01]  /*1f210*/  IMAD.MOV.U32 R7, RZ, RZ, -0x409f18dc ;  /* 0xbf60e724ff077424 */ /* 0x000fe200078e00ff */
[----:B------:R1:W-:Y:S01]  /*1f220*/  STL.64 [R1+0x788], R36 ;  /* 0x0007882401007387 */ /* 0x0003e20000100a00 */
[----:B0-----:R-:W-:Y:S01]  /*1f230*/  IMAD.MOV.U32 R10, RZ, RZ, 0x8721041 ;  /* 0x08721041ff0a7424 */ /* 0x001fe200078e00ff */
[----:B------:R-:W-:Y:S02]  /*1f240*/  MOV R11, 0x3f6185be ;  /* 0x3f6185be000b7802 */ /* 0x000fe40000000f00 */
[----:B------:R0:W-:Y:S01]  /*1f250*/  STL.64 [R1+0x7b0], R34 ;  /* 0x0007b02201007387 */ /* 0x0001e20000100a00 */
[----:B--2---:R-:W-:-:S02]  /*1f260*/  IMAD.MOV.U32 R12, RZ, RZ, 0x4cc4d9d6 ;  /* 0x4cc4d9d6ff0c7424 */ /* 0x004fc400078e00ff */
[----:B------:R-:W-:Y:S01]  /*1f270*/  IMAD.MOV.U32 R13, RZ, RZ, -0x40af702a ;  /* 0xbf508fd6ff0d7424 */ /* 0x000fe200078e00ff */
[----:B------:R2:W-:Y:S01]  /*1f280*/  STL.64 [R1+0x7c8], R4 ;  /* 0x0007c80401007387 */ /* 0x0005e20000100a00 */
[----:B-1----:R-:W-:-:S03]  /*1f290*/  IMAD.MOV.U32 R36, RZ, RZ, -0x508a9322 ;  /* 0xaf756cdeff247424 */ /* 0x002fc600078e00ff */
[----:B------:R1:W-:Y:S01]  /*1f2a0*/  STL.64 [R1+0x7d0], R20 ;  /* 0x0007d01401007387 */ /* 0x0003e20000100a00 */
[----:B------:R-:W-:Y:S02]  /*1f2b0*/  MOV R37, 0xbf5f5dbc ;  /* 0xbf5f5dbc00257802 */ /* 0x000fe40000000f00 */
[----:B0-----:R-:W-:Y:S01]  /*1f2c0*/  MOV R34, 0x82f9d22a ;  /* 0x82f9d22a00227802 */ /* 0x001fe20000000f00 */
[----:B------:R0:W-:Y:S01]  /*1f2d0*/  STL.64 [R1+0x7f8], R32 ;  /* 0x0007f82001007387 */ /* 0x0001e20000100a00 */
[----:B------:R-:W-:-:S03]  /*1f2e0*/  IMAD.MOV.U32 R35, RZ, RZ, -0x40d9e71c ;  /* 0xbf2618e4ff237424 */ /* 0x000fc600078e00ff */
[----:B------:R3:W-:Y:S01]  /*1f2f0*/  STL.64 [R1+0x888], R14 ;  /* 0x0008880e01007387 */ /* 0x0007e20000100a00 */
[----:B--2---:R-:W-:Y:S02]  /*1f300*/  IMAD.MOV.U32 R4, RZ, RZ, 0x37b4e130 ;  /* 0x37b4e130ff047424 */ /* 0x004fe400078e00ff */
[----:B------:R-:W-:Y:S01]  /*1f310*/  IMAD.MOV.U32 R5, RZ, RZ, 0x3f07bdf8 ;  /* 0x3f07bdf8ff057424 */ /* 0x000fe200078e00ff */
[----:B-1----:R-:W-:Y:S01]  /*1f320*/  MOV R21, 0x3ee5ea3a ;  /* 0x3ee5ea3a00157802 */ /* 0x002fe20000000f00 */
[----:B------:R-:W-:Y:S01]  /*1f330*/  IMAD.MOV.U32 R20, RZ, RZ, -0x9f8794f ;  /* 0xf60786b1ff147424 */ /* 0x000fe200078e00ff */
[----:B------:R1:W-:Y:S01]  /*1f340*/  STL.64 [R1+0x8a8], R6 ;  /* 0x0008a80601007387 */ /* 0x0003e20000100a00 */
[----:B0-----:R-:W-:Y:S01]  /*1f350*/  MOV R32, 0xb7553f43 ;  /* 0xb7553f4300207802 */ /* 0x001fe20000000f00 */
[----:B------:R-:W-:Y:S02]  /*1f360*/  IMAD.MOV.U32 R33, RZ, RZ, -0x42b74682 ;  /* 0xbd48b97eff217424 */ /* 0x000fe400078e00ff */
[----:B------:R0:W-:Y:S01]  /*1f370*/  STL.64 [R1+0x8b0], R10 ;  /* 0x0008b00a01007387 */ /* 0x0001e20000100a00 */
[----:B---3--:R-:W-:-:S02]  /*1f380*/  IMAD.MOV.U32 R14, RZ, RZ, 0x5d1a742a ;  /* 0x5d1a742aff0e7424 */ /* 0x008fc400078e00ff */
[----:B------:R-:W-:Y:S01]  /*1f390*/  IMAD.MOV.U32 R15, RZ, RZ, -0x40cd8e3d ;  /* 0xbf3271c3ff0f7424 */ /* 0x000fe200078e00ff */
[----:B------:R2:W-:Y:S01]  /*1f3a0*/  STL.64 [R1+0x8b8], R12 ;  /* 0x0008b80c01007387 */ /* 0x0005e20000100a00 */
[----:B-1----:R-:W-:Y:S01]  /*1f3b0*/  IMAD.MOV.U32 R6, RZ, RZ, -0x4b782bd7 ;  /* 0xb487d429ff067424 */ /* 0x002fe200078e00ff */
[----:B------:R-:W-:Y:S02]  /*1f3c0*/  MOV R7, 0x3e223870 ;  /* 0x3e22387000077802 */ /* 0x000fe40000000f00 */
[----:B------:R1:W-:Y:S01]  /*1f3d0*/  STL.64 [R1+0x7d8], R36 ;  /* 0x0007d82401007387 */ /* 0x0003e20000100a00 */
[----:B0-----:R-:W-:Y:S01]  /*1f3e0*/  IMAD.MOV.U32 R10, RZ, RZ, 0x22d07b2 ;  /* 0x022d07b2ff0a7424 */ /* 0x001fe200078e00ff */
[----:B------:R-:W-:Y:S02]  /*1f3f0*/  MOV R11, 0xbed7a962 ;  /* 0xbed7a962000b7802 */ /* 0x000fe40000000f00 */
[----:B------:R0:W-:Y:S01]  /*1f400*/  STL.64 [R1+0x800], R34 ;  /* 0x0008002201007387 */ /* 0x0001e20000100a00 */
[----:B--2---:R-:W-:-:S03]  /*1f410*/  IMAD.MOV.U32 R12, RZ, RZ, -0x8d81d02 ;  /* 0xf727e2feff0c7424 */ /* 0x004fc600078e00ff */
[----:B------:R2:W-:Y:S01]  /*1f420*/  STL.64 [R1+0x810], R4 ;  /* 0x0008100401007387 */ /* 0x0005e20000100a00 */
[----:B------:R-:W-:-:S03]  /*1f430*/  IMAD.MOV.U32 R13, RZ, RZ, -0x4257c1dd ;  /* 0xbda83e23ff0d7424 */ /* 0x000fc600078e00ff */
[----:B------:R3:W-:Y:S01]  /*1f440*/  STL.64 [R1+0x820], R20 ;  /* 0x0008201401007387 */ /* 0x0007e20000100a00 */
[----:B-1----:R-:W-:Y:S02]  /*1f450*/  IMAD.MOV.U32 R36, RZ, RZ, -0x10765ed6 ;  /* 0xef89a12aff247424 */ /* 0x002fe400078e00ff */
[----:B------:R-:W-:Y:S01]  /*1f460*/  IMAD.MOV.U32 R37, RZ, RZ, 0x3dcaa0a6 ;  /* 0x3dcaa0a6ff257424 */ /* 0x000fe200078e00ff */
[----:B------:R1:W-:Y:S01]  /*1f470*/  STL.64 [R1+0x848], R32 ;  /* 0x0008482001007387 */ /* 0x0003e20000100a00 */
[----:B0-----:R-:W-:Y:S01]  /*1f480*/  IMAD.MOV.U32 R34, RZ, RZ, -0x59bf0808 ;  /* 0xa640f7f8ff227424 */ /* 0x001fe200078e00ff */
[----:B------:R-:W-:Y:S02]  /*1f490*/  MOV R35, 0x3e72d454 ;  /* 0x3e72d45400237802 */ /* 0x000fe40000000f00 */
[----:B------:R0:W-:Y:S01]  /*1f4a0*/  STL.64 [R1+0x8d0], R14 ;  /* 0x0008d00e01007387 */ /* 0x0001e20000100a00 */
[----:B--2---:R-:W-:Y:S02]  /*1f4b0*/  IMAD.MOV.U32 R4, RZ, RZ, -0x353f599d ;  /* 0xcac0a663ff047424 */ /* 0x004fe400078e00ff */
[----:B------:R-:W-:Y:S01]  /*1f4c0*/  IMAD.MOV.U32 R5, RZ, RZ, -0x419a4e63 ;  /* 0xbe65b19dff057424 */ /* 0x000fe200078e00ff */
[----:B------:R2:W-:Y:S01]  /*1f4d0*/  STL.64 [R1+0x8e0], R6 ;  /* 0x0008e00601007387 */ /* 0x0005e20000100a00 */
[----:B---3--:R-:W-:-:S02]  /*1f4e0*/  IMAD.MOV.U32 R20, RZ, RZ, -0x2a82d63d ;  /* 0xd57d29c3ff147424 */ /* 0x008fc400078e00ff */
[----:B------:R-:W-:Y:S01]  /*1f4f0*/  IMAD.MOV.U32 R21, RZ, RZ, -0x41e1694f ;  /* 0xbe1e96b1ff157424 */ /* 0x000fe200078e00ff */
[----:B-1----:R-:W-:Y:S01]  /*1f500*/  MOV R33, 0x3f59e1db ;  /* 0x3f59e1db00217802 */ /* 0x002fe20000000f00 */
[----:B------:R-:W-:Y:S01]  /*1f510*/  IMAD.MOV.U32 R32, RZ, RZ, -0x5713a6fc ;  /* 0xa8ec5904ff207424 */ /* 0x000fe200078e00ff */
[----:B------:R1:W-:Y:S01]  /*1f520*/  STL.64 [R1+0x8f8], R10 ;  /* 0x0008f80a01007387 */ /* 0x0003e20000100a00 */
[----:B0-----:R-:W-:Y:S01]  /*1f530*/  MOV R14, 0x933154b1 ;  /* 0x933154b1000e7802 */ /* 0x001fe20000000f00 */
[----:B------:R-:W-:Y:S02]  /*1f540*/  IMAD.MOV.U32 R15, RZ, RZ, 0x3eb2d456 ;  /* 0x3eb2d456ff0f7424 */ /* 0x000fe400078e00ff */
[----:B------:R0:W-:Y:S01]  /*1f550*/  STL.64 [R1+0x900], R12 ;  /* 0x0009000c01007387 */ /* 0x0001e20000100a00 */
[----:B--2---:R-:W-:Y:S01]  /*1f560*/  IMAD.MOV.U32 R6, RZ, RZ, 0x7c2057dd ;  /* 0x7c2057ddff067424 */ /* 0x004fe200078e00ff */
[----:B------:R-:W-:Y:S02]  /*1f570*/  MOV R7, 0xbe631e2f ;  /* 0xbe631e2f00077802 */ /* 0x000fe40000000f00 */
[----:B------:R2:W-:Y:S01]  /*1f580*/  STL.64 [R1+0x828], R36 ;  /* 0x0008282401007387 */ /* 0x0005e20000100a00 */
[----:B-1----:R-:W-:-:S03]  /*1f590*/  IMAD.MOV.U32 R10, RZ, RZ, 0x6207f6ce ;  /* 0x6207f6ceff0a7424 */ /* 0x002fc600078e00ff */
[----:B------:R1:W-:Y:S01]  /*1f5a0*/  STL.64 [R1+0x850], R34 ;  /* 0x0008502201007387 */ /* 0x0003e20000100a00 */
[----:B------:R-:W-:Y:S02]  /*1f5b0*/  IMAD.MOV.U32 R11, RZ, RZ, 0x3e55fafc ;  /* 0x3e55fafcff0b7424 */ /* 0x000fe400078e00ff */
[----:B0-----:R-:W-:Y:S01]  /*1f5c0*/  IMAD.MOV.U32 R12, RZ, RZ, -0x2fc8f100 ;  /* 0xd0370f00ff0c7424 */ /* 0x001fe200078e00ff */
[----:B------:R0:W-:Y:S01]  /*1f5d0*/  STL.64 [R1+0x858], R4 ;  /* 0x0008580401007387 */ /* 0x0001e20000100a00 */
[----:B------:R-:W-:Y:S01]  /*1f5e0*/  IMAD.MOV.U32 R13, RZ, RZ, 0x3e0f0bac ;  /* 0x3e0f0bacff0d7424 */ /* 0x000fe200078e00ff */
[----:B--2---:R-:W-:Y:S02]  /*1f5f0*/  MOV R36, 0x2f6afa8a ;  /* 0x2f6afa8a00247802 */ /* 0x004fe40000000f00 */
[----:B------:R2:W-:Y:S01]  /*1f600*/  STL.64 [R1+0x870], R20 ;  /* 0x0008701401007387 */ /* 0x0005e20000100a00 */
[----:B------:R-:W-:-:S03]  /*1f610*/  IMAD.MOV.U32 R37, RZ, RZ, 0x3e10bf3a ;  /* 0x3e10bf3aff257424 */ /* 0x000fc600078e00ff */
[----:B------:R3:W-:Y:S01]  /*1f620*/  STL.64 [R1+0x898], R32 ;  /* 0x0008982001007387 */ /* 0x0007e20000100a00 */
[----:B-1----:R-:W-:Y:S02]  /*1f630*/  IMAD.MOV.U32 R34, RZ, RZ, 0x1144693f ;  /* 0x1144693fff227424 */ /* 0x002fe400078e00ff */
[----:B------:R-:W-:Y:S01]  /*1f640*/  IMAD.MOV.U32 R35, RZ, RZ, 0x3f254d24 ;  /* 0x3f254d24ff237424 */ /* 0x000fe200078e00ff */
[----:B------:R1:W-:Y:S01]  /*1f650*/  STL.64 [R1+0x908], R14 ;  /* 0x0009080e01007387 */ /* 0x0003e20000100a00 */
[----:B0-----:R-:W-:Y:S01]  /*1f660*/  MOV R4, 0x207b9023 ;  /* 0x207b902300047802 */ /* 0x001fe20000000f00 */
[----:B------:R-:W-:Y:S01]  /*1f670*/  IMAD.MOV.U32 R5, RZ, RZ, 0x3dc4b273 ;  /* 0x3dc4b273ff057424 */ /* 0x000fe200078e00ff */
[----:B--2---:R-:W-:Y:S01]  /*1f680*/  MOV R20, 0x5a61360f ;  /* 0x5a61360f00147802 */ /* 0x004fe20000000f00 */
[----:B------:R-:W-:Y:S01]  /*1f690*/  IMAD.MOV.U32 R21, RZ, RZ, -0x4165370d ;  /* 0xbe9ac8f3ff157424 */ /* 0x000fe200078e00ff */
[----:B------:R0:W-:Y:S01]  /*1f6a0*/  STL.64 [R1+0x928], R6 ;  /* 0x0009280601007387 */ /* 0x0001e20000100a00 */
[----:B---3--:R-:W-:-:S02]  /*1f6b0*/  IMAD.MOV.U32 R32, RZ, RZ, 0x1069b36a ;  /* 0x1069b36aff207424 */ /* 0x008fc400078e00ff */
[----:B------:R-:W-:Y:S01]  /*1f6c0*/  IMAD.MOV.U32 R33, RZ, RZ, -0x4104f7e4 ;  /* 0xbefb081cff217424 */ /* 0x000fe200078e00ff */
        /* <DEDUP_REMOVED lines=11> */
[----:B------:R-:W-:Y:S01]  /*1f780*/  IMAD.MOV.U32 R13, RZ, RZ, 0x3f61cf4d ;  /* 0x3f61cf4dff0d7424 */ /* 0x000fe200078e00ff */
[----:B------:R1:W-:Y:S01]  /*1f790*/  STL.64 [R1+0x8a0], R34 ;  /* 0x0008a02201007387 */ /* 0x0003e20000100a00 */
[----:B0-----:R-:W-:-:S03]  /*1f7a0*/  IMAD.MOV.U32 R36, RZ, RZ, 0x7a227118 ;  /* 0x7a227118ff247424 */ /* 0x001fc600078e00ff */
        /* <DEDUP_REMOVED lines=11> */
[----:B--2---:R-:W-:Y:S01]  /*1f860*/  MOV R32, 0x13f0801a ;  /* 0x13f0801a00207802 */ /* 0x004fe20000000f00 */
[----:B------:R-:W-:Y:S02]  /*1f870*/  IMAD.MOV.U32 R33, RZ, RZ, -0x41c70cbf ;  /* 0xbe38f341ff217424 */ /* 0x000fe400078e00ff */
[----:B------:R1:W-:Y:S01]  /*1f880*/  STL.64 [R1+0x978], R10 ;  /* 0x0009780a01007387 */ /* 0x0003e20000100a00 */
[----:B---3--:R-:W-:Y:S01]  /*1f890*/  MOV R14, 0xb9ab4d6e ;  /* 0xb9ab4d6e000e7802 */ /* 0x008fe20000000f00 */
[----:B------:R-:W-:-:S02]  /*1f8a0*/  IMAD.MOV.U32 R15, RZ, RZ, 0x3e54e11f ;  /* 0x3e54e11fff0f7424 */ /* 0x000fc400078e00ff */
[----:B------:R2:W-:Y:S01]  /*1f8b0*/  STL.64 [R1+0x980], R12 ;  /* 0x0009800c01007387 */ /* 0x0005e20000100a00 */
[----:B0-----:R-:W-:-:S03]  /*1f8c0*/  IMAD.MOV.U32 R6, RZ, RZ, 0x7b1a5667 ;  /* 0x7b1a5667ff067424 */ /* 0x001fc600078e00ff */
        /* <DEDUP_REMOVED lines=13> */
[----:B------:R-:W-:-:S03]  /*1f9a0*/  IMAD.MOV.U32 R5, RZ, RZ, 0x3d2a4c4e ;  /* 0x3d2a4c4eff057424 */ /* 0x000fc600078e00ff */
[----:B------:R3:W-:Y:S01]  /*1f9b0*/  STL.64 [R1+0x998], R14 ;  /* 0x0009980e01007387 */ /* 0x0007e20000100a00 */
[----:B--2---:R-:W-:Y:S01]  /*1f9c0*/  IMAD.MOV.U32 R34, RZ, RZ, 0x1d7f8951 ;  /* 0x1d7f8951ff227424 */ /* 0x004fe200078e00ff */
[----:B------:R-:W-:Y:S01]  /*1f9d0*/  MOV R35, 0xbca3353e ;  /* 0xbca3353e00237802 */ /* 0x000fe20000000f00 */
[----:B0-----:R-:W-:Y:S01]  /*1f9e0*/  IMAD.MOV.U32 R20, RZ, RZ, -0x5a255ed9 ;  /* 0xa5daa127ff147424 */ /* 0x001fe200078e00ff */
[----:B------:R0:W-:Y:S01]  /*1f9f0*/  STL.64 [R1+0x9a8], R6 ;  /* 0x0009a80601007387 */ /* 0x0001e20000100a00 */
[----:B------:R-:W-:Y:S02]  /*1fa00*/  IMAD.MOV.U32 R21, RZ, RZ, -0x408f51aa ;  /* 0xbf70ae56ff157424 */ /* 0x000fe400078e00ff */
[----:B-1----:R-:W-:Y:S01]  /*1fa10*/  IMAD.MOV.U32 R32, RZ, RZ, 0x58c76530 ;  /* 0x58c76530ff207424 */ /* 0x002fe200078e00ff */
[----:B------:R-:W-:Y:S01]  /*1fa20*/  MOV R33, 0xbf60237b ;  /* 0xbf60237b00217802 */ /* 0x000fe20000000f00 */
        /* <DEDUP_REMOVED lines=15> */
[----:B------:R0:W-:Y:S04]  /*1fb20*/  STL.64 [R1+0x960], R20 ;  /* 0x0009601401007387 */ /* 0x0001e80000100a00 */
        /* <DEDUP_REMOVED lines=9> */
[----:B---3--:R-:W-:-:S02]  /*1fbc0*/  IMAD.MOV.U32 R32, RZ, RZ, -0xddec242 ;  /* 0xf2213dbeff207424 */ /* 0x008fc400078e00ff */
[----:B------:R-:W-:Y:S01]  /*1fbd0*/  IMAD.MOV.U32 R33, RZ, RZ, 0x3d6c166c ;  /* 0x3d6c166cff217424 */ /* 0x000fe200078e00ff */
[----:B------:R2:W-:Y:S01]  /*1fbe0*/  STL.64 [R1+0x9f8], R10 ;  /* 0x0009f80a01007387 */ /* 0x0005e20000100a00 */
[----:B-1----:R-:W-:Y:S01]  /*1fbf0*/  IMAD.MOV.U32 R14, RZ, RZ, 0x2e8ed281 ;  /* 0x2e8ed281ff0e7424 */ /* 0x002fe200078e00ff */
        /* <DEDUP_REMOVED lines=8> */
[----:B-1----:R-:W-:Y:S01]  /*1fc80*/  IMAD.MOV.U32 R12, RZ, RZ, -0x71d6bcb ;  /* 0xf8e29435ff0c7424 */ /* 0x002fe200078e00ff */
        /* <DEDUP_REMOVED lines=9> */
[----:B-1----:R-:W-:Y:S01]  /*1fd20*/  MOV R34, 0x664ec1e3 ;  /* 0x664ec1e300227802 */ /* 0x002fe20000000f00 */
[----:B------:R-:W-:-:S02]  /*1fd30*/  IMAD.MOV.U32 R35, RZ, RZ, -0x415a7e0b ;  /* 0xbea581f5ff237424 */ /* 0x000fc400078e00ff */
[----:B0-----:R-:W-:Y:S01]  /*1fd40*/  IMAD.MOV.U32 R20, RZ, RZ, -0x31d6da23 ;  /* 0xce2925ddff147424 */ /* 0x001fe200078e00ff */
[----:B------:R-:W-:Y:S01]  /*1fd50*/  MOV R21, 0x3e555806 ;  /* 0x3e55580600157802 */ /* 0x000fe20000000f00 */
[----:B------:R0:W-:Y:S01]  /*1fd60*/  STL.64 [R1+0xa38], R6 ;  /* 0x000a380601007387 */ /* 0x0001e20000100a00 */
[----:B---3--:R-:W-:Y:S01]  /*1fd70*/  MOV R32, 0xcbc5fc12 ;  /* 0xcbc5fc1200207802 */ /* 0x008fe20000000f00 */
[----:B------:R-:W-:Y:S02]  /*1fd80*/  IMAD.MOV.U32 R33, RZ, RZ, -0x4087a384 ;  /* 0xbf785c7cff217424 */ /* 0x000fe400078e00ff */
        /* <DEDUP_REMOVED lines=17> */
[----:B-1----:R-:W-:Y:S02]  /*1fea0*/  IMAD.MOV.U32 R36, RZ, RZ, -0x253e430f ;  /* 0xdac1bcf1ff247424 */ /* 0x002fe400078e00ff */
[----:B------:R-:W-:Y:S01]  /*1feb0*/  IMAD.MOV.U32 R37, RZ, RZ, -0x41b7808b ;  /* 0xbe487f75ff257424 */ /* 0x000fe200078e00ff */
[----:B------:R1:W-:Y:S01]  /*1fec0*/  STL.64 [R1+0xa60], R14 ;  /* 0x000a600e01007387 */ /* 0x0003e20000100a00 */
[----:B--2---:R-:W-:Y:S01]  /*1fed0*/  IMAD.MOV.U32 R34, RZ, RZ, 0x19b3e6f ;  /* 0x019b3e6fff227424 */ /* 0x004fe200078e00ff */
[----:B------:R-:W-:Y:S01]  /*1fee0*/  MOV R35, 0xbf41b33b ;  /* 0xbf41b33b00237802 */ /* 0x000fe20000000f00 */
[----:B---3--:R-:W-:Y:S01]  /*1fef0*/  IMAD.MOV.U32 R20, RZ, RZ, -0x1659a691 ;  /* 0xe9a6596fff147424 */ /* 0x008fe200078e00ff */
[----:B------:R2:W-:Y:S01]  /*1ff00*/  STL.64 [R1+0xa70], R6 ;  /* 0x000a700601007387 */ /* 0x0005e20000100a00 */
[----:B------:R-:W-:Y:S02]  /*1ff10*/  IMAD.MOV.U32 R21, RZ, RZ, 0x3eb57cc9 ;  /* 0x3eb57cc9ff157424 */ /* 0x000fe400078e00ff */
[----:B0-----:R-:W-:Y:S01]  /*1ff20*/  IMAD.MOV.U32 R32, RZ, RZ, 0x2cc02754 ;  /* 0x2cc02754ff207424 */ /* 0x001fe200078e00ff */
[----:B------:R-:W-:Y:S01]  /*1ff30*/  MOV R33, 0x3f28b6bb ;  /* 0x3f28b6bb00217802 */ /* 0x000fe20000000f00 */
[----:B------:R0:W-:Y:S01]  /*1ff40*/  STL.64 [R1+0xa88], R10 ;  /* 0x000a880a01007387 */ /* 0x0001e20000100a00 */
[----:B-1----:R-:W-:-:S02]  /*1ff50*/  IMAD.MOV.U32 R14, RZ, RZ, 0x34675d03 ;  /* 0x34675d03ff0e7424 */ /* 0x002fc400078e00ff */
        /* <DEDUP_REMOVED lines=11> */
[----:B--2---:R-:W-:-:S03]  /*20010*/  IMAD.MOV.U32 R4, RZ, RZ, -0x711724b7 ;  /* 0x8ee8db49ff047424 */ /* 0x004fc600078e00ff */
[----:B------:R2:W-:Y:S01]  /*20020*/  STL.64 [R1+0xa50], R20 ;  /* 0x000a501401007387 */ /* 0x0005e20000100a00 */
[----:B------:R-:W-:Y:S01]  /*20030*/  IMAD.MOV.U32 R5, RZ, RZ, -0x41feacbd ;  /* 0xbe015343ff057424 */ /* 0x000fe200078e00ff */
[----:B0-----:R-:W-:Y:S02]  /*20040*/  MOV R36, 0xfb46b154 ;  /* 0xfb46b15400247802 */ /* 0x001fe40000000f00 */
[----:B------:R0:W-:Y:S01]  /*20050*/  STL.64 [R1+0xa78], R32 ;  /* 0x000a782001007387 */ /* 0x0001e20000100a00 */
[----:B------:R-:W-:-:S03]  /*20060*/  IMAD.MOV.U32 R37, RZ, RZ, -0x409f1a6a ;  /* 0xbf60e596ff257424 */ /* 0x000fc600078e00ff */
[----:B------:R3:W-:Y:S01]  /*20070*/  STL.64 [R1+0xa98], R14 ;  /* 0x000a980e01007387 */ /* 0x0007e20000100a00 */
[----:B-1----:R-:W-:Y:S02]  /*20080*/  IMAD.MOV.U32 R34, RZ, RZ, 0x43924ff5 ;  /* 0x43924ff5ff227424 */ /* 0x002fe400078e00ff */
[----:B------:R-:W-:Y:S01]  /*20090*/  IMAD.MOV.U32 R35, RZ, RZ, -0x40de7150 ;  /* 0xbf218eb0ff237424 */ /* 0x000fe200078e00ff */
[----:B--2---:R-:W-:Y:S01]  /*200a0*/  MOV R20, 0x7672b130 ;  /* 0x7672b13000147802 */ /* 0x004fe20000000f00 */
[----:B------:R-:W-:Y:S01]  /*200b0*/  IMAD.MOV.U32 R21, RZ, RZ, 0x3edbbbac ;  /* 0x3edbbbacff157424 */ /* 0x000fe200078e00ff */
[----:B------:R1:W-:Y:S01]  /*200c0*/  STL.64 [R1+0xab8], R6 ;  /* 0x000ab80601007387 */ /* 0x0003e20000100a00 */
[----:B0-----:R-:W-:Y:S02]  /*200d0*/  IMAD.MOV.U32 R32, RZ, RZ, -0x78eccd7c ;  /* 0x87133284ff207424 */ /* 0x001fe400078e00ff */
        /* <DEDUP_REMOVED lines=8> */
[----:B0-----:R-:W-:Y:S01]  /*20160*/  IMAD.MOV.U32 R10, RZ, RZ, -0x7f415c4b ;  /* 0x80bea3b5ff0a7424 */ /* 0x001fe200078e00ff */
[----:B------:R-:W-:Y:S02]  /*20170*/  MOV R11, 0x3edd7b47 ;  /* 0x3edd7b47000b7802 */ /* 0x000fe40000000f00 */
[----:B------:R0:W-:Y:S01]  /*20180*/  STL.64 [R1+0xa58], R36 ;  /* 0x000a582401007387 */ /* 0x0001e20000100a00 */
[----:B--2---:R-:W-:-:S02]  /*20190*/  IMAD.MOV.U32 R12, RZ, RZ, -0x19cb7902 ;  /* 0xe63486feff0c7424 */ /* 0x004fc400078e00ff */
[----:B------:R-:W-:Y:S01]  /*201a0*/  IMAD.MOV.U32 R13, RZ, RZ, -0x4076a7b8 ;  /* 0xbf895848ff0d7424 */ /* 0x000fe200078e00ff */
[----:B------:R2:W-:Y:S01]  /*201b0*/  STL.64 [R1+0xa80], R34 ;  /* 0x000a802201007387 */ /* 0x0005e20000100a00 */
[----:B-1----:R-:W-:-:S03]  /*201c0*/  IMAD.MOV.U32 R4, RZ, RZ, -0x3a9fd7d3 ;  /* 0xc560282dff047424 */ /* 0x002fc600078e00ff */
[----:B------:R1:W-:Y:S01]  /*201d0*/  STL.64 [R1+0xaa0], R20 ;  /* 0x000aa01401007387 */ /* 0x0003e20000100a00 */
[----:B------:R-:W-:Y:S02]  /*201e0*/  IMAD.MOV.U32 R5, RZ, RZ, -0x40b9d14f ;  /* 0xbf462eb1ff057424 */ /* 0x000fe400078e00ff */
[----:B0-----:R-:W-:Y:S01]  /*201f0*/  IMAD.MOV.U32 R36, RZ, RZ, -0x7498b2aa ;  /* 0x8b674d56ff247424 */ /* 0x001fe200078e00ff */
[----:B------:R0:W-:Y:S01]  /*20200*/  STL.64 [R1+0xac8], R32 ;  /* 0x000ac82001007387 */ /* 0x0001e20000100a00 */
[----:B------:R-:W-:-:S03]  /*20210*/  MOV R37, 0xbec18b09 ;  /* 0xbec18b0900257802 */ /* 0x000fc60000000f00 */
[----:B------:R3:W-:Y:S01]  /*20220*/  STL.64 [R1+0xae0], R14 ;  /* 0x000ae00e01007387 */ /* 0x0007e20000100a00 */
[----:B--2---:R-:W-:Y:S01]  /*20230*/  MOV R34, 0xe3f933d6 ;  /* 0xe3f933d600227802 */ /* 0x004fe20000000f00 */
[----:B------:R-:W-:Y:S02]  /*20240*/  IMAD.MOV.U32 R35, RZ, RZ, 0x3cd01431 ;  /* 0x3cd01431ff237424 */ /* 0x000fe400078e00ff */
[----:B-1----:R-:W-:Y:S01]  /*20250*/  IMAD.MOV.U32 R20, RZ, RZ, 0x50ed0c93 ;  /* 0x50ed0c93ff147424 */ /* 0x002fe200078e00ff */
[----:B------:R-:W-:Y:S01]  /*20260*/  MOV R21, 0x3f91d1d6 ;  /* 0x3f91d1d600157802 */ /* 0x000fe20000000f00 */
[----:B------:R1:W-:Y:S01]  /*20270*/  STL.64 [R1+0xb00], R6 ;  /* 0x000b000601007387 */ /* 0x0003e20000100a00 */
[----:B0-----:R-:W-:Y:S01]  /*20280*/  MOV R32, 0xe55cc0cd ;  /* 0xe55cc0cd00207802 */ /* 0x001fe20000000f00 */
[----:B------:R-:W-:Y:S02]  /*20290*/  IMAD.MOV.U32 R33, RZ, RZ, 0x3f888706 ;  /* 0x3f888706ff217424 */ /* 0x000fe400078e00ff */
        /* <DEDUP_REMOVED lines=12> */
[----:B------:R-:W-:-:S03]  /*20360*/  IMAD.MOV.U32 R13, RZ, RZ, 0x3f19fff1 ;  /* 0x3f19fff1ff0d7424 */ /* 0x000fc600078e00ff */
[----:B------:R3:W-:Y:S01]  /*20370*/  STL.64 [R1+0xaf0], R20 ;  /* 0x000af01401007387 */ /* 0x0007e20000100a00 */
[----:B-1----:R-:W-:Y:S02]  /*20380*/  IMAD.MOV.U32 R4, RZ, RZ, 0x376be54f ;  /* 0x376be54fff047424 */ /* 0x002fe400078e00ff */
[----:B------:R-:W-:Y:S01]  /*20390*/  IMAD.MOV.U32 R5, RZ, RZ, -0x42b28354 ;  /* 0xbd4d7cacff057424 */ /* 0x000fe200078e00ff */
[----:B------:R1:W-:Y:S01]  /*203a0*/  STL.64 [R1+0xb18], R32 ;  /* 0x000b182001007387 */ /* 0x0003e20000100a00 */
[----:B0-----:R-:W-:Y:S02]  /*203b0*/  IMAD.MOV.U32 R36, RZ, RZ, -0x74127944 ;  /* 0x8bed86bcff247424 */ /* 0x001fe400078e00ff */
[----:B------:R-:W-:Y:S01]  /*203c0*/  IMAD.MOV.U32 R37, RZ, RZ, -0x4061c372 ;  /* 0xbf9e3c8eff257424 */ /* 0x000fe200078e00ff */
[----:B------:R0:W-:Y:S01]  /*203d0*/  STL.64 [R1+0xb28], R14 ;  /* 0x000b280e01007387 */ /* 0x0001e20000100a00 */
[----:B--2---:R-:W-:Y:S01]  /*203e0*/  IMAD.MOV.U32 R34, RZ, RZ, 0x168d2782 ;  /* 0x168d2782ff227424 */ /* 0x004fe200078e00ff */
[----:B------:R-:W-:Y:S01]  /*203f0*/  MOV R35, 0xbf762eac ;  /* 0xbf762eac00237802 */ /* 0x000fe20000000f00 */
[----:B---3--:R-:W-:Y:S01]  /*20400*/  IMAD.MOV.U32 R20, RZ, RZ, -0xe5c5f25 ;  /* 0xf1a3a0dbff147424 */ /* 0x008fe200078e00ff */
[----:B------:R2:W-:Y:S01]  /*20410*/  STL.64 [R1+0xb38], R6 ;  /* 0x000b380601007387 */ /* 0x0005e20000100a00 */
[----:B------:R-:W-:-:S02]  /*20420*/  IMAD.MOV.U32 R21, RZ, RZ, 0x3f423100 ;  /* 0x3f423100ff157424 */ /* 0x000fc400078e00ff */
[----:B-1----:R-:W-:Y:S01]  /*20430*/  IMAD.MOV.U32 R32, RZ, RZ, -0x5047a8aa ;  /* 0xafb85756ff207424 */ /* 0x002fe200078e00ff */
[----:B------:R-:W-:Y:S01]  /*20440*/  MOV R33, 0xbd8f737f ;  /* 0xbd8f737f00217802 */ /* 0x000fe20000000f00 */
[----:B------:R1:W-:Y:S01]  /*20450*/  STL.64 [R1+0xb50], R10 ;  /* 0x000b500a01007387 */ /* 0x0003e20000100a00 */
[----:B0-----:R-:W-:Y:S01]  /*20460*/  MOV R14, 0x870ea0cd ;  /* 0x870ea0cd000e7802 */ /* 0x001fe20000000f00 */
[----:B------:R-:W-:Y:S02]  /*20470*/  IMAD.MOV.U32 R15, RZ, RZ, -0x40fe74f7 ;  /* 0xbf018b09ff0f7424 */ /* 0x000fe400078e00ff */
[----:B------:R0:W-:Y:S01]  /*20480*/  STL.64 [R1+0xb58], R12 ;  /* 0x000b580c01007387 */ /* 0x0001e20000100a00 */
[----:B--2---:R-:W-:Y:S01]  /*20490*/  IMAD.MOV.U32 R6, RZ, RZ, 0x28144e09 ;  /* 0x28144e09ff067424 */ /* 0x004fe200078e00ff */
[----:B------:R-:W-:Y:S02]  /*204a0*/  MOV R7, 0x3eb7e290 ;  /* 0x3eb7e29000077802 */ /* 0x000fe40000000f00 */
[----:B------:R2:W-:Y:S01]  /*204b0*/  STL.64 [R1+0xab0], R4 ;  /* 0x000ab00401007387 */ /* 0x0005e20000100a00 */
[----:B-1----:R-:W-:-:S03]  /*204c0*/  IMAD.MOV.U32 R10, RZ, RZ, -0x7c02650f ;  /* 0x83fd9af1ff0a7424 */ /* 0x002fc600078e00ff */
[----:B------:R1:W-:Y:S01]  /*204d0*/  STL.64 [R1+0xaf8], R36 ;  /* 0x000af82401007387 */ /* 0x0003e20000100a00 */
[----:B------:R-:W-:Y:S02]  /*204e0*/  IMAD.MOV.U32 R11, RZ, RZ, 0x3d152ba3 ;  /* 0x3d152ba3ff0b7424 */ /* 0x000fe400078e00ff */
[----:B0-----:R-:W-:Y:S01]  /*204f0*/  IMAD.MOV.U32 R12, RZ, RZ, 0x1300d859 ;  /* 0x1300d859ff0c7424 */ /* 0x001fe200078e00ff */
[----:B------:R0:W-:Y:S01]  /*20500*/  STL.64 [R1+0xb20], R34 ;  /* 0x000b202201007387 */ /* 0x0001e20000100a00 */
[----:B------:R-:W-:-:S03]  /*20510*/  IMAD.MOV.U32 R13, RZ, RZ, -0x4196aa99 ;  /* 0xbe695567ff0d7424 */ /* 0x000fc600078e00ff */
[----:B------:R3:W-:Y:S01]  /*20520*/  STL.64 [R1+0xb40], R20 ;  /* 0x000b401401007387 */ /* 0x0007e20000100a00 */
[----:B--2---:R-:W-:Y:S01]  /*20530*/  MOV R4, 0xcc2ec99 ;  /* 0x0cc2ec9900047802 */ /* 0x004fe20000000f00 */
[----:B------:R-:W-:Y:S02]  /*20540*/  IMAD.MOV.U32 R5, RZ, RZ, -0x41df1c66 ;  /* 0xbe20e39aff057424 */ /* 0x000fe400078e00ff */
[----:B------:R2:W-:Y:S01]  /*20550*/  STL.64 [R1+0xb60], R14 ;  /* 0x000b600e01007387 */ /* 0x0005e20000100a00 */
[----:B-1----:R-:W-:Y:S01]  /*20560*/  MOV R36, 0xffe9ba4d ;  /* 0xffe9ba4d00247802 */ /* 0x002fe20000000f00 */
[----:B------:R-:W-:Y:S02]  /*20570*/  IMAD.MOV.U32 R37, RZ, RZ, 0x3e0201c0 ;  /* 0x3e0201c0ff257424 */ /* 0x000fe400078e00ff */
[----:B------:R1:W-:Y:S01]  /*20580*/  STL.64 [R1+0xb68], R32 ;  /* 0x000b682001007387 */ /* 0x0003e20000100a00 */
[----:B0-----:R-:W-:Y:S02]  /*20590*/  IMAD.MOV.U32 R34, RZ, RZ, -0x47865104 ;  /* 0xb879aefcff227424 */ /* 0x001fe400078e00ff */
[----:B------:R-:W-:Y:S01]  /*205a0*/  IMAD.MOV.U32 R35, RZ, RZ, 0x3ede03c9 ;  /* 0x3ede03c9ff237424 */ /* 0x000fe200078e00ff */
[----:B---3--:R-:W-:Y:S01]  /*205b0*/  MOV R20, 0xafb245ed ;  /* 0xafb245ed00147802 */ /* 0x008fe20000000f00 */
[----:B------:R-:W-:Y:S01]  /*205c0*/  IMAD.MOV.U32 R21, RZ, RZ, -0x416e2223 ;  /* 0xbe91ddddff157424 */ /* 0x000fe200078e00ff */
[----:B------:R0:W-:Y:S01]  /*205d0*/  STL.64 [R1+0xb80], R6 ;  /* 0x000b800601007387 */ /* 0x0001e20000100a00 */
[----:B--2---:R-:W-:Y:S01]  /*205e0*/  MOV R14, 0xf2b85954 ;  /* 0xf2b85954000e7802 */ /* 0x004fe20000000f00 */
[----:B------:R-:W-:-:S02]  /*205f0*/  IMAD.MOV.U32 R15, RZ, RZ, -0x436d3be4 ;  /* 0xbc92c41cff0f7424 */ /* 0x000fc400078e00ff */
[----:B------:R2:W-:Y:S01]  /*20600*/  STL.64 [R1+0xb88], R10 ;  /* 0x000b880a01007387 */ /* 0x0005e20000100a00 */
[----:B-1----:R-:W-:Y:S02]  /*20610*/  IMAD.MOV.U32 R32, RZ, RZ, 0x5c03d2e9 ;  /* 0x5c03d2e9ff207424 */ /* 0x002fe400078e00ff */
[----:B------:R-:W-:Y:S01]  /*20620*/  IMAD.MOV.U32 R33, RZ, RZ, 0x3f9ef9a0 ;  /* 0x3f9ef9a0ff217424 */ /* 0x000fe200078e00ff */
[----:B------:R1:W-:Y:S01]  /*20630*/  STL.64 [R1+0xba0], R12 ;  /* 0x000ba00c01007387 */ /* 0x0003e20000100a00 */
[----:B0-----:R-:W-:Y:S01]  /*20640*/  IMAD.MOV.U32 R6, RZ, RZ, 0x49d95e46 ;  /* 0x49d95e46ff067424 */ /* 0x001fe200078e00ff */
[----:B------:R-:W-:Y:S02]  /*20650*/  MOV R7, 0xbfa9919f ;  /* 0xbfa9919f00077802 */ /* 0x000fe40000000f00 */
[----:B------:R0:W-:Y:S01]  /*20660*/  STL.64 [R1+0xae8], R4 ;  /* 0x000ae80401007387 */ /* 0x0001e20000100a00 */
[----:B--2---:R-:W-:Y:S02]  /*20670*/  IMAD.MOV.U32 R10, RZ, RZ, 0x5e7cd1d3 ;  /* 0x5e7cd1d3ff0a7424 */ /* 0x004fe400078e00ff */
[----:B------:R-:W-:Y:S01]  /*20680*/  IMAD.MOV.U32 R11, RZ, RZ, 0x3faead43 ;  /* 0x3faead43ff0b7424 */ /* 0x000fe200078e00ff */
[----:B------:R2:W-:Y:S01]  /*20690*/  STL.64 [R1+0xb48], R36 ;  /* 0x000b482401007387 */ /* 0x0005e20000100a00 */
[----:B-1----:R-:W-:Y:S01]  /*206a0*/  MOV R12, 0x94a2e4b2 ;  /* 0x94a2e4b2000c7802 */ /* 0x002fe20000000f00 */
[----:B------:R-:W-:-:S02]  /*206b0*/  IMAD.MOV.U32 R13, RZ, RZ, -0x405f5e5d ;  /* 0xbfa0a1a3ff0d7424 */ /* 0x000fc400078e00ff */
[----:B------:R1:W-:Y:S01]  /*206c0*/  STL.64 [R1+0xb70], R34 ;  /* 0x000b702201007387 */ /* 0x0003e20000100a00 */
[----:B0-----:R-:W-:-:S03]  /*206d0*/  MOV R4, 0xe4a5f58f ;  /* 0xe4a5f58f00047802 */ /* 0x001fc60000000f00 */
[----:B------:R0:W-:Y:S01]  /*206e0*/  STL.64 [R1+0xb90], R20 ;  /* 0x000b901401007387 */ /* 0x0001e20000100a00 */
[----:B------:R-:W-:-:S03]  /*206f0*/  IMAD.MOV.U32 R5, RZ, RZ, 0x3f5ee468 ;  /* 0x3f5ee468ff057424 */ /* 0x000fc600078e00ff */
[----:B------:R3:W-:Y:S01]  /*20700*/  STL.64 [R1+0xba8], R14 ;  /* 0x000ba80e01007387 */ /* 0x0007e20000100a00 */
[----:B--2---:R-:W-:Y:S01]  /*20710*/  IMAD.MOV.U32 R36, RZ, RZ, 0x531b5ee8 ;  /* 0x531b5ee8ff247424 */ /* 0x004fe200078e00ff */
[----:B------:R-:W-:Y:S02]  /*20720*/  MOV R37, 0x3e856899 ;  /* 0x3e85689900257802 */ /* 0x000fe40000000f00 */
[----:B------:R2:W-:Y:S01]  /*20730*/  STL.64 [R1+0xbb8], R32 ;  /* 0x000bb82001007387 */ /* 0x0005e20000100a00 */
[----:B-1----:R-:W-:Y:S01]  /*20740*/  MOV R34, 0xf334cd1d ;  /* 0xf334cd1d00227802 */ /* 0x002fe20000000f00 */
[----:B------:R-:W-:Y:S02]  /*20750*/  IMAD.MOV.U32 R35, RZ, RZ, 0x3f645497 ;  /* 0x3f645497ff237424 */ /* 0x000fe400078e00ff */
[----:B------:R1:W-:Y:S01]  /*20760*/  STL.64 [R1+0xbc8], R6 ;  /* 0x000bc80601007387 */ /* 0x0003e20000100a00 */
[----:B0-----:R-:W-:Y:S01]  /*20770*/  IMAD.MOV.U32 R20, RZ, RZ, 0x1b78f2fd ;  /* 0x1b78f2fdff147424 */ /* 0x001fe200078e00ff */
[----:B------:R-:W-:-:S02]  /*20780*/  MOV R21, 0xbed7ff32 ;  /* 0xbed7ff3200157802 */ /* 0x000fc40000000f00 */
[----:B---3--:R-:W-:Y:S01]  /*20790*/  MOV R14, 0xc73a65de ;  /* 0xc73a65de000e7802 */ /* 0x008fe20000000f00 */
[----:B------:R-:W-:Y:S01]  /*207a0*/  IMAD.MOV.U32 R15, RZ, RZ, -0x4074d740 ;  /* 0xbf8b28c0ff0f7424 */ /* 0x000fe200078e00ff */
[----:B------:R0:W-:Y:S01]  /*207b0*/  STL.64 [R1+0xbd0], R10 ;  /* 0x000bd00a01007387 */ /* 0x0001e20000100a00 */
[----:B--2---:R-:W-:Y:S01]  /*207c0*/  IMAD.MOV.U32 R32, RZ, RZ, 0x7be56cf6 ;  /* 0x7be56cf6ff207424 */ /* 0x004fe200078e00ff */
[----:B------:R-:W-:Y:S02]  /*207d0*/  MOV R33, 0x3f76bd32 ;  /* 0x3f76bd3200217802 */ /* 0x000fe40000000f00 */
[----:B------:R2:W-:Y:S01]  /*207e0*/  STL.64 [R1+0xbd8], R12 ;  /* 0x000bd80c01007387 */ /* 0x0005e20000100a00 */
[----:B-1----:R-:W-:Y:S02]  /*207f0*/  IMAD.MOV.U32 R6, RZ, RZ, 0x10abeebc ;  /* 0x10abeebcff067424 */ /* 0x002fe400078e00ff */
[----:B------:R-:W-:Y:S01]  /*20800*/  IMAD.MOV.U32 R7, RZ, RZ, 0x3e603f57 ;  /* 0x3e603f57ff077424 */ /* 0x000fe200078e00ff */
[----:B------:R1:W-:Y:S01]  /*20810*/  STL.64 [R1+0xb30], R4 ;  /* 0x000b300401007387 */ /* 0x0003e20000100a00 */
[----:B0-----:R-:W-:-:S03]  /*20820*/  IMAD.MOV.U32 R10, RZ, RZ, 0x5f300209 ;  /* 0x5f300209ff0a7424 */ /* 0x001fc600078e00ff */
[----:B------:R0:W-:Y:S01]  /*20830*/  STL.64 [R1+0xb98], R36 ;  /* 0x000b982401007387 */ /* 0x0001e20000100a00 */
[----:B------:R-:W-:Y:S01]  /*20840*/  IMAD.MOV.U32 R11, RZ, RZ, -0x40c14cb1 ;  /* 0xbf3eb34fff0b7424 */ /* 0x000fe200078e00ff */
[----:B--2---:R-:W-:Y:S01]  /*20850*/  MOV R12, 0x9848909f ;  /* 0x9848909f000c7802 */ /* 0x004fe20000000f00 */
[----:B------:R-:W-:Y:S01]  /*20860*/  IMAD.MOV.U32 R13, RZ, RZ, -0x4216d859 ;  /* 0xbde927a7ff0d7424 */ /* 0x000fe200078e00ff */
[----:B------:R2:W-:Y:S01]  /*20870*/  STL.64 [R1+0xbc0], R34 ;  /* 0x000bc02201007387 */ /* 0x0005e20000100a00 */
[----:B-1----:R-:W-:-:S03]  /*20880*/  MOV R4, 0x57fe1a62 ;  /* 0x57fe1a6200047802 */ /* 0x002fc60000000f00 */
[----:B------:R1:W-:Y:S01]  /*20890*/  STL.64 [R1+0xbe0], R20 ;  /* 0x000be01401007387 */ /* 0x0003e20000100a00 */
[----:B------:R-:W-:Y:S02]  /*208a0*/  IMAD.MOV.U32 R5, RZ, RZ, -0x412ce8ac ;  /* 0xbed31754ff057424 */ /* 0x000fe400078e00ff */
[----:B0-----:R-:W-:Y:S01]  /*208b0*/  IMAD.MOV.U32 R36, RZ, RZ, 0x3853b987 ;  /* 0x3853b987ff247424 */ /* 0x001fe200078e00ff */
[----:B------:R0:W-:Y:S01]  /*208c0*/  STL.64 [R1+0xbf0], R14 ;  /* 0x000bf00e01007387 */ /* 0x0001e20000100a00 */
[----:B------:R-:W-:-:S03]  /*208d0*/  IMAD.MOV.U32 R37, RZ, RZ, 0x3f8ee504 ;  /* 0x3f8ee504ff257424 */ /* 0x000fc600078e00ff */
[----:B------:R3:W-:Y:S01]  /*208e0*/  STL.64 [R1+0xbf8], R32 ;  /* 0x000bf82001007387 */ /* 0x0007e20000100a00 */
[----:B--2---:R-:W-:Y:S01]  /*208f0*/  MOV R34, 0xac5d2c9a ;  /* 0xac5d2c9a00227802 */ /* 0x004fe20000000f00 */
[----:B------:R-:W-:Y:S02]  /*20900*/  IMAD.MOV.U32 R35, RZ, RZ, -0x40a3c568 ;  /* 0xbf5c3a98ff237424 */ /* 0x000fe400078e00ff */
[----:B------:R2:W-:Y:S01]  /*20910*/  STL.64 [R1+0xc00], R6 ;  /* 0x000c000601007387 */ /* 0x0005e20000100a00 */
[----:B-1----:R-:W-:Y:S02]  /*20920*/  IMAD.MOV.U32 R20, RZ, RZ, -0x5f31c8f2 ;  /* 0xa0ce370eff147424 */ /* 0x002fe400078e00ff */
[----:B------:R-:W-:Y:S01]  /*20930*/  IMAD.MOV.U32 R21, RZ, RZ, -0x40ebb737 ;  /* 0xbf1448c9ff157424 */ /* 0x000fe200078e00ff */
        /* <DEDUP_REMOVED lines=13> */
[----:B------:R-:W-:Y:S01]  /*20a10*/  IMAD.MOV.U32 R13, RZ, RZ, 0x3e89b42c ;  /* 0x3e89b42cff0d7424 */ /* 0x000fe200078e00ff */
        /* <DEDUP_REMOVED lines=16> */
[----:B---3--:R-:W-:Y:S01]  /*20b20*/  IMAD.MOV.U32 R20, RZ, RZ, -0x2e56537d ;  /* 0xd1a9ac83ff147424 */ /* 0x008fe200078e00ff */
[----:B------:R-:W-:Y:S01]  /*20b30*/  MOV R21, 0x3e62116d ;  /* 0x3e62116d00157802 */ /* 0x000fe20000000f00 */
[----:B------:R0:W-:Y:S01]  /*20b40*/  STL.64 [R1+0xc50], R10 ;  /* 0x000c500a01007387 */ /* 0x0001e20000100a00 */
[----:B-1----:R-:W-:Y:S02]  /*20b50*/  IMAD.MOV.U32 R32, RZ, RZ, 0x5f50d178 ;  /* 0x5f50d178ff207424 */ /* 0x002fe400078e00ff */
[----:B------:R-:W-:Y:S01]  /*20b60*/  IMAD.MOV.U32 R33, RZ, RZ, -0x4046a498 ;  /* 0xbfb95b68ff217424 */ /* 0x000fe200078e00ff */
[----:B------:R1:W-:Y:S01]  /*20b70*/  STL.64 [R1+0xc68], R12 ;  /* 0x000c680c01007387 */ /* 0x0003e20000100a00 */
[----:B--2---:R-:W-:Y:S01]  /*20b80*/  MOV R6, 0xa98c8bc4 ;  /* 0xa98c8bc400067802 */ /* 0x004fe20000000f00 */
[----:B------:R-:W-:Y:S02]  /*20b90*/  IMAD.MOV.U32 R7, RZ, RZ, 0x3fc6fb2b ;  /* 0x3fc6fb2bff077424 */ /* 0x000fe400078e00ff */
[----:B------:R2:W-:Y:S01]  /*20ba0*/  STL.64 [R1+0xbb0], R4 ;  /* 0x000bb00401007387 */ /* 0x0005e20000100a00 */
[----:B0-----:R-:W-:Y:S01]  /*20bb0*/  IMAD.MOV.U32 R10, RZ, RZ, 0x29064247 ;  /* 0x29064247ff0a7424 */ /* 0x001fe200078e00ff */
[----:B------:R-:W-:-:S02]  /*20bc0*/  MOV R11, 0xbfc0a06f ;  /* 0xbfc0a06f000b7802 */ /* 0x000fc40000000f00 */
[----:B------:R0:W-:Y:S01]  /*20bd0*/  STL.64 [R1+0xc38], R36 ;  /* 0x000c382401007387 */ /* 0x0001e20000100a00 */
[----:B-1----:R-:W-:Y:S01]  /*20be0*/  MOV R12, 0x7a744982 ;  /* 0x7a744982000c7802 */ /* 0x002fe20000000f00 */
[----:B------:R-:W-:Y:S02]  /*20bf0*/  IMAD.MOV.U32 R13, RZ, RZ, 0x3fb72bb4 ;  /* 0x3fb72bb4ff0d7424 */ /* 0x000fe400078e00ff */
[----:B------:R1:W-:Y:S01]  /*20c00*/  STL.64 [R1+0xc58], R34 ;  /* 0x000c582201007387 */ /* 0x0003e20000100a00 */
[----:B--2---:R-:W2:Y:S01]  /*20c10*/  MUFU.RCP64H R5, R9 ;  /* 0x0000000900057308 */ /* 0x004ea20000001800 */
[----:B------:R-:W-:Y:S02]  /*20c20*/  MOV R4, 0x1 ;  /* 0x0000000100047802 */ /* 0x000fe40000000f00 */
[----:B------:R3:W-:Y:S01]  /*20c30*/  STL.64 [R1+0xc60], R38 ;  /* 0x000c602601007387 */ /* 0x0007e20000100a00 */
[----:B0-----:R-:W-:-:S03]  /*20c40*/  IMAD.MOV.U32 R36, RZ, RZ, 0x3cf8dfb4 ;  /* 0x3cf8dfb4ff247424 */ /* 0x001fc600078e00ff */
[----:B------:R0:W-:Y:S01]  /*20c50*/  STL.64 [R1+0xc70], R14 ;  /* 0x000c700e01007387 */ /* 0x0001e20000100a00 */
[----:B------:R-:W-:-:S03]  /*20c60*/  MOV R37, 0xbfb7c3a1 ;  /* 0xbfb7c3a100257802 */ /* 0x000fc60000000f00 */
[----:B------:R4:W-:Y:S01]  /*20c70*/  STL.64 [R1+0xc78], R20 ;  /* 0x000c781401007387 */ /* 0x0009e20000100a00 */
[----:B-1----:R-:W-:Y:S02]  /*20c80*/  IMAD.MOV.U32 R34, RZ, RZ, -0x2b09626c ;  /* 0xd4f69d94ff227424 */ /* 0x002fe400078e00ff */
[----:B------:R-:W-:Y:S01]  /*20c90*/  IMAD.MOV.U32 R35, RZ, RZ, -0x40ff7efb ;  /* 0xbf008105ff237424 */ /* 0x000fe200078e00ff */
[----:B------:R1:W-:Y:S01]  /*20ca0*/  STL.64 [R1+0xc80], R32 ;  /* 0x000c802001007387 */ /* 0x0003e20000100a00 */
[----:B---3--:R-:W-:Y:S01]  /*20cb0*/  IMAD.MOV.U32 R38, RZ, RZ, -0x4ddbedfe ;  /* 0xb2241202ff267424 */ /* 0x008fe200078e00ff */
[----:B------:R-:W-:Y:S01]  /*20cc0*/  MOV R39, 0xbe2494d3 ;  /* 0xbe2494d300277802 */ /* 0x000fe20000000f00 */
[----:B--2---:R-:W-:Y:S01]  /*20cd0*/  DFMA R40, -R8, R4, 1 ;  /* 0x3ff000000828742b */ /* 0x004fe20000000104 */
[----:B------:R2:W-:Y:S01]  /*20ce0*/  STL.64 [R1+0xc88], R6 ;  /* 0x000c880601007387 */ /* 0x0005e20000100a00 */
[----:B0-----:R-:W-:Y:S02]  /*20cf0*/  IMAD.MOV.U32 R14, RZ, RZ, 0x38631744 ;  /* 0x38631744ff0e7424 */ /* 0x001fe400078e00ff */
[----:B------:R-:W-:Y:S01]  /*20d00*/  IMAD.MOV.U32 R15, RZ, RZ, 0x3fa6bd2f ;  /* 0x3fa6bd2fff0f7424 */ /* 0x000fe200078e00ff */
[----:B------:R0:W-:Y:S01]  /*20d10*/  STL.64 [R1+0xc90], R10 ;  /* 0x000c900a01007387 */ /* 0x0001e20000100a00 */
[----:B----4-:R-:W-:Y:S01]  /*20d20*/  MOV R20, 0xbbd016c8 ;  /* 0xbbd016c800147802 */ /* 0x010fe20000000f00 */
[----:B------:R-:W-:Y:S01]  /*20d30*/  IMAD.MOV.U32 R21, RZ, RZ, 0x3e92a46f ;  /* 0x3e92a46fff157424 */ /* 0x000fe200078e00ff */
[----:B------:R-:W-:Y:S01]  /*20d40*/  DFMA R40, R40, R40, R40 ;  /* 0x000000282828722b */ /* 0x000fe20000000028 */
[----:B------:R3:W-:Y:S01]  /*20d50*/  STL.64 [R1+0xca0], R12 ;  /* 0x000ca00c01007387 */ /* 0x0007e20000100a00 */
[----:B-1----:R-:W-:Y:S01]  /*20d60*/  MOV R32, 0x69432cef ;  /* 0x69432cef00207802 */ /* 0x002fe20000000f00 */
[----:B------:R-:W-:-:S02]  /*20d70*/  IMAD.MOV.U32 R33, RZ, RZ, -0x4088f985 ;  /* 0xbf77067bff217424 */ /* 0x000fc400078e00ff */
[----:B--2---:R-:W-:Y:S01]  /*20d80*/  IMAD.MOV.U32 R6, RZ, RZ, 0x1cad78b9 ;  /* 0x1cad78b9ff067424 */ /* 0x004fe200078e00ff */
[----:B------:R-:W-:Y:S01]  /*20d90*/  MOV R7, 0xbf91a49f ;  /* 0xbf91a49f00077802 */ /* 0x000fe20000000f00 */
[----:B------:R1:W-:Y:S01]  /*20da0*/  STL.64 [R1+0xcb0], R14 ;  /* 0x000cb00e01007387 */ /* 0x0003e20000100a00 */
[----:B------:R-:W-:Y:S01]  /*20db0*/  DFMA R4, R4, R40, R4 ;  /* 0x000000280404722b */ /* 0x000fe20000000004 */
[----:B0-----:R-:W-:Y:S02]  /*20dc0*/  IMAD.MOV.U32 R10, RZ, RZ, -0x5f55a85 ;  /* 0xfa0aa57bff0a7424 */ /* 0x001fe400078e00ff */
[----:B------:R-:W-:Y:S01]  /*20dd0*/  IMAD.MOV.U32 R11, RZ, RZ, 0x3f8d0bef ;  /* 0x3f8d0befff0b7424 */ /* 0x000fe200078e00ff */
[----:B------:R0:W-:Y:S01]  /*20de0*/  STL.64 [R1+0xcc0], R6 ;  /* 0x000cc00601007387 */ /* 0x0001e20000100a00 */
[----:B---3--:R-:W-:Y:S01]  /*20df0*/  MOV R12, 0x3c40f6a ;  /* 0x03c40f6a000c7802 */ /* 0x008fe20000000f00 */
[----:B------:R-:W-:Y:S02]  /*20e00*/  IMAD.MOV.U32 R13, RZ, RZ, -0x40acfbc3 ;  /* 0xbf53043dff0d7424 */ /* 0x000fe400078e00ff */
[----:B------:R2:W-:Y:S01]  /*20e10*/  STL.64 [R1+0xcc8], R10 ;  /* 0x000cc80a01007387 */ /* 0x0005e20000100a00 */
[----:B------:R-:W-:Y:S01]  /*20e20*/  DFMA R40, -R8, R4, 1 ;  /* 0x3ff000000828742b */ /* 0x000fe20000000104 */
[----:B-1----:R-:W-:Y:S01]  /*20e30*/  IMAD.MOV.U32 R14, RZ, RZ, 0xc4df7f1 ;  /* 0x0c4df7f1ff0e7424 */ /* 0x002fe200078e00ff */
[----:B------:R-:W-:Y:S01]  /*20e40*/  MOV R15, 0x3f3adee2 ;  /* 0x3f3adee2000f7802 */ /* 0x000fe20000000f00 */
[----:B------:R1:W-:Y:S01]  /*20e50*/  STL.64 [R1+0xce8], R12 ;  /* 0x000ce80c01007387 */ /* 0x0003e20000100a00 */
[----:B0-----:R-:W-:Y:S01]  /*20e60*/  IMAD.MOV.U32 R6, RZ, RZ, 0x7c4544c3 ;  /* 0x7c4544c3ff067424 */ /* 0x001fe200078e00ff */
[----:B------:R-:W-:-:S02]  /*20e70*/  MOV R7, 0x3f10af03 ;  /* 0x3f10af0300077802 */ /* 0x000fc40000000f00 */
[----:B------:R0:W-:Y:S01]  /*20e80*/  STL.64 [R1+0xcb8], R20 ;  /* 0x000cb81401007387 */ /* 0x0001e20000100a00 */
[----:B------:R-:W-:Y:S01]  /*20e90*/  DFMA R4, R4, R40, R4 ;  /* 0x000000280404722b */ /* 0x000fe20000000004 */
[----:B--2---:R-:W-:Y:S02]  /*20ea0*/  IMAD.MOV.U32 R10, RZ, RZ, -0x6f643b9e ;  /* 0x909bc462ff0a7424 */ /* 0x004fe400078e00ff */
[----:B------:R-:W-:Y:S01]  /*20eb0*/  IMAD.MOV.U32 R11, RZ, RZ, -0x410a3a9c ;  /* 0xbef5c564ff0b7424 */ /* 0x000fe200078e00ff */
[----:B------:R2:W-:Y:S01]  /*20ec0*/  STL.64 [R1+0xcf0], R14 ;  /* 0x000cf00e01007387 */ /* 0x0005e20000100a00 */
[----:B-1----:R-:W-:Y:S01]  /*20ed0*/  MOV R12, 0xba744e1c ;  /* 0xba744e1c000c7802 */ /* 0x002fe20000000f00 */
[----:B------:R-:W-:Y:S02]  /*20ee0*/  IMAD.MOV.U32 R13, RZ, RZ, 0x3eab1a24 ;  /* 0x3eab1a24ff0d7424 */ /* 0x000fe400078e00ff */
[----:B------:R1:W-:Y:S01]  /*20ef0*/  STL.64 [R1+0xd08], R6 ;  /* 0x000d080601007387 */ /* 0x0003e20000100a00 */
[----:B------:R-:W-:Y:S01]  /*20f00*/  DMUL R40, R2, R4 ;  /* 0x0000000402287228 */ /* 0x000fe20000000000 */
[----:B0-----:R-:W-:-:S02]  /*20f10*/  IMAD.MOV.U32 R20, RZ, RZ, 0x6a382e07 ;  /* 0x6a382e07ff147424 */ /* 0x001fc400078e00ff */
[----:B------:R0:W-:Y:S01]  /*20f20*/  STL.64 [R1+0xd10], R10 ;  /* 0x000d100a01007387 */ /* 0x0001e20000100a00 */
[----:B------:R-:W-:Y:S02]  /*20f30*/  IMAD.MOV.U32 R21, RZ, RZ, 0x3db43183 ;  /* 0x3db43183ff157424 */ /* 0x000fe400078e00ff */
[----:B--2---:R-:W-:Y:S01]  /*20f40*/  IMAD.MOV.U32 R14, RZ, RZ, -0xa078040 ;  /* 0xf5f87fc0ff0e7424 */ /* 0x004fe200078e00ff */
[----:B------:R-:W-:Y:S01]  /*20f50*/  MOV R15, 0x3cc5a9a2 ;  /* 0x3cc5a9a2000f7802 */ /* 0x000fe20000000f00 */
[----:B------:R2:W-:Y:S01]  /*20f60*/  STL.64 [R1+0xd30], R12 ;  /* 0x000d300c01007387 */ /* 0x0005e20000100a00 */
[----:B------:R-:W-:Y:S01]  /*20f70*/  DFMA R42, -R8, R40, R2 ;  /* 0x00000028082a722b */ /* 0x000fe20000000102 */
[----:B-1----:R-:W-:Y:S02]  /*20f80*/  IMAD.MOV.U32 R6, RZ, RZ, 0x66be9669 ;  /* 0x66be9669ff067424 */ /* 0x002fe400078e00ff */
[----:B------:R-:W-:Y:S01]  /*20f90*/  IMAD.MOV.U32 R7, RZ, RZ, -0x417c3ae7 ;  /* 0xbe83c519ff077424 */ /* 0x000fe200078e00ff */
[----:B------:R1:W-:Y:S01]  /*20fa0*/  STL.64 [R1+0xcf8], R20 ;  /* 0x000cf81401007387 */ /* 0x0003e20000100a00 */
[----:B0-----:R-:W-:-:S02]  /*20fb0*/  IMAD.MOV.U32 R10, RZ, RZ, -0x498130b8 ;  /* 0xb67ecf48ff0a7424 */ /* 0x001fc400078e00ff */
[----:B------:R-:W-:Y:S01]  /*20fc0*/  IMAD.MOV.U32 R11, RZ, RZ, 0x3fd75748 ;  /* 0x3fd75748ff0b7424 */ /* 0x000fe200078e00ff */
[----:B------:R0:W-:Y:S01]  /*20fd0*/  STL.64 [R1+0xd38], R14 ;  /* 0x000d380e01007387 */ /* 0x0001e20000100a00 */
[----:B--2---:R-:W-:Y:S01]  /*20fe0*/  IMAD.MOV.U32 R12, RZ, RZ, -0x359d8d2a ;  /* 0xca6272d6ff0c7424 */ /* 0x004fe200078e00ff */
[----:B------:R-:W-:Y:S02]  /*20ff0*/  MOV R13, 0x3fd10cd9 ;  /* 0x3fd10cd9000d7802 */ /* 0x000fe40000000f00 */
[----:B------:R2:W-:Y:S01]  /*21000*/  STL.64 [R1+0xd40], R6 ;  /* 0x000d400601007387 */ /* 0x0005e20000100a00 */
[----:B-1----:R-:W-:Y:S01]  /*21010*/  MOV R20, 0xc43300a2 ;  /* 0xc43300a200147802 */ /* 0x002fe20000000f00 */
[----:B------:R-:W-:Y:S02]  /*21020*/  IMAD.MOV.U32 R21, RZ, RZ, -0x40366831 ;  /* 0xbfc997cfff157424 */ /* 0x000fe400078e00ff */
[----:B------:R1:W-:Y:S01]  /*21030*/  STL.64 [R1+0xd58], R10 ;  /* 0x000d580a01007387 */ /* 0x0003e20000100a00 */
[----:B0-----:R-:W-:Y:S01]  /*21040*/  IMAD.MOV.U32 R14, RZ, RZ, 0x4744ccfb ;  /* 0x4744ccfbff0e7424 */ /* 0x001fe200078e00ff */
[----:B------:R-:W-:-:S02]  /*21050*/  MOV R15, 0x3fc056ba ;  /* 0x3fc056ba000f7802 */ /* 0x000fc40000000f00 */
[----:B------:R0:W-:Y:S01]  /*21060*/  STL.64 [R1+0xd68], R12 ;  /* 0x000d680c01007387 */ /* 0x0001e20000100a00 */
[----:B--2---:R-:W-:-:S03]  /*21070*/  IMAD.MOV.U32 R6, RZ, RZ, 0x182c4e01 ;  /* 0x182c4e01ff067424 */ /* 0x004fc600078e00ff */
[----:B------:R2:W-:Y:S01]  /*21080*/  STL.64 [R1+0xc98], R34 ;  /* 0x000c982201007387 */ /* 0x0005e20000100a00 */
[----:B------:R-:W-:Y:S01]  /*21090*/  IMAD.MOV.U32 R7, RZ, RZ, -0x405337f1 ;  /* 0xbfacc80fff077424 */ /* 0x000fe200078e00ff */
[----:B-1----:R-:W-:Y:S01]  /*210a0*/  MOV R10, 0xd3bab1e9 ;  /* 0xd3bab1e9000a7802 */ /* 0x002fe20000000f00 */
[----:B------:R-:W-:Y:S01]  /*210b0*/  IMAD.MOV.U32 R11, RZ, RZ, -0x41787839 ;  /* 0xbe8787c7ff0b7424 */ /* 0x000fe200078e00ff */
        /* <DEDUP_REMOVED lines=8> */
[----:B------:R-:W-:Y:S01]  /*21140*/  MOV R21, 0x3f93b27e ;  /* 0x3f93b27e00157802 */ /* 0x000fe20000000f00 */
[----:B------:R1:W-:Y:S01]  /*21150*/  STL.64 [R1+0xd90], R10 ;  /* 0x000d900a01007387 */ /* 0x0003e20000100a00 */
[----:B0-----:R-:W-:Y:S02]  /*21160*/  IMAD.MOV.U32 R14, RZ, RZ, -0x8aa5d37 ;  /* 0xf755a2c9ff0e7424 */ /* 0x001fe400078e00ff */
[----:B------:R-:W-:Y:S01]  /*21170*/  IMAD.MOV.U32 R15, RZ, RZ, -0x40a6e001 ;  /* 0xbf591fffff0f7424 */ /* 0x000fe200078e00ff */
[----:B------:R0:W-:Y:S01]  /*21180*/  STL.64 [R1+0xdb0], R12 ;  /* 0x000db00c01007387 */ /* 0x0001e20000100a00 */
[----:B--2---:R-:W-:-:S02]  /*21190*/  IMAD.MOV.U32 R6, RZ, RZ, -0x613dd9bf ;  /* 0x9ec22641ff067424 */ /* 0x004fc400078e00ff */
[----:B------:R-:W-:Y:S01]  /*211a0*/  IMAD.MOV.U32 R7, RZ, RZ, -0x4262e5d2 ;  /* 0xbd9d1a2eff077424 */ /* 0x000fe200078e00ff */
[----:B------:R2:W-:Y:S01]  /*211b0*/  STL.64 [R1+0xca8], R36 ;  /* 0x000ca82401007387 */ /* 0x0005e20000100a00 */
[----:B-1----:R-:W-:Y:S01]  /*211c0*/  MOV R10, 0xec6f637f ;  /* 0xec6f637f000a7802 */ /* 0x002fe20000000f00 */
[----:B------:R-:W-:Y:S02]  /*211d0*/  IMAD.MOV.U32 R11, RZ, RZ, 0x3f1616d5 ;  /* 0x3f1616d5ff0b7424 */ /* 0x000fe400078e00ff */
[----:B------:R1:W-:Y:S01]  /*211e0*/  STL.64 [R1+0xcd0], R32 ;  /* 0x000cd02001007387 */ /* 0x0003e20000100a00 */
[----:B0-----:R-:W-:Y:S01]  /*211f0*/  IMAD.MOV.U32 R12, RZ, RZ, 0x1ad67669 ;  /* 0x1ad67669ff0c7424 */ /* 0x001fe200078e00ff */
[----:B------:R-:W-:Y:S02]  /*21200*/  MOV R13, 0xbecda7a6 ;  /* 0xbecda7a6000d7802 */ /* 0x000fe40000000f00 */
[----:B------:R0:W-:Y:S01]  /*21210*/  STL.64 [R1+0xcd8], R38 ;  /* 0x000cd82601007387 */ /* 0x0001e20000100a00 */
[----:B--2---:R-:W-:Y:S01]  /*21220*/  MOV R36, 0xca306bb5 ;  /* 0xca306bb500247802 */ /* 0x004fe20000000f00 */
[----:B------:R-:W-:-:S02]  /*21230*/  IMAD.MOV.U32 R37, RZ, RZ, -0x40e6e001 ;  /* 0xbf191fffff257424 */ /* 0x000fc400078e00ff */
[----:B------:R2:W-:Y:S01]  /*21240*/  STL.64 [R1+0xce0], R34 ;  /* 0x000ce02201007387 */ /* 0x0005e20000100a00 */
[----:B-1----:R-:W-:-:S03]  /*21250*/  MOV R32, 0x3b45ff81 ;  /* 0x3b45ff8100207802 */ /* 0x002fc60000000f00 */
[----:B------:R1:W-:Y:S01]  /*21260*/  STL.64 [R1+0xd98], R20 ;  /* 0x000d981401007387 */ /* 0x0003e20000100a00 */
[----:B------:R-:W-:-:S03]  /*21270*/  IMAD.MOV.U32 R33, RZ, RZ, -0x42bf626f ;  /* 0xbd409d91ff217424 */ /* 0x000fc600078e00ff */
[----:B------:R3:W-:Y:S01]  /*21280*/  STL.64 [R1+0xdb8], R14 ;  /* 0x000db80e01007387 */ /* 0x0007e20000100a00 */
[----:B0-----:R-:W-:Y:S02]  /*21290*/  IMAD.MOV.U32 R38, RZ, RZ, -0x39092c3 ;  /* 0xfc6f6d3dff267424 */ /* 0x001fe400078e00ff */
[----:B------:R-:W-:Y:S01]  /*212a0*/  IMAD.MOV.U32 R39, RZ, RZ, -0x4139f83b ;  /* 0xbec607c5ff277424 */ /* 0x000fe200078e00ff */
[----:B------:R0:W-:Y:S01]  /*212b0*/  STL.64 [R1+0xdd0], R6 ;  /* 0x000dd00601007387 */ /* 0x0001e20000100a00 */
[----:B--2---:R-:W-:Y:S01]  /*212c0*/  IMAD.MOV.U32 R34, RZ, RZ, 0x539275a7 ;  /* 0x539275a7ff227424 */ /* 0x004fe200078e00ff */
[----:B------:R-:W-:Y:S01]  /*212d0*/  MOV R35, 0x3ed1abde ;  /* 0x3ed1abde00237802 */ /* 0x000fe20000000f00 */
[----:B-1----:R-:W-:Y:S01]  /*212e0*/  IMAD.MOV.U32 R20, RZ, RZ, -0x24814352 ;  /* 0xdb7ebcaeff147424 */ /* 0x002fe200078e00ff */
[----:B------:R-:W-:Y:S01]  /*212f0*/  MOV R21, 0xbf0cea33 ;  /* 0xbf0cea3300157802 */ /* 0x000fe20000000f00 */
[----:B------:R1:W-:Y:S01]  /*21300*/  STL.64 [R1+0xdd8], R10 ;  /* 0x000dd80a01007387 */ /* 0x0003e20000100a00 */
[----:B---3--:R-:W-:-:S02]  /*21310*/  IMAD.MOV.U32 R14, RZ, RZ, -0x2a8595fa ;  /* 0xd57a6a06ff0e7424 */ /* 0x008fc400078e00ff */
[----:B------:R-:W-:Y:S01]  /*21320*/  IMAD.MOV.U32 R15, RZ, RZ, 0x3ec257a6 ;  /* 0x3ec257a6ff0f7424 */ /* 0x000fe200078e00ff */
[----:B------:R2:W-:Y:S01]  /*21330*/  STL.64 [R1+0xdf8], R12 ;  /* 0x000df80c01007387 */ /* 0x0005e20000100a00 */
[----:B0-----:R-:W-:Y:S01]  /*21340*/  MOV R6, 0x18d848b8 ;  /* 0x18d848b800067802 */ /* 0x001fe20000000f00 */
[----:B------:R-:W-:Y:S02]  /*21350*/  IMAD.MOV.U32 R7, RZ, RZ, -0x415994d2 ;  /* 0xbea66b2eff077424 */ /* 0x000fe400078e00ff */
        /* <DEDUP_REMOVED lines=11> */
[----:B-1----:R-:W-:Y:S01]  /*21410*/  MOV R32, 0x20e7ea15 ;  /* 0x20e7ea1500207802 */ /* 0x002fe20000000f00 */
[----:B------:R-:W-:Y:S02]  /*21420*/  IMAD.MOV.U32 R33, RZ, RZ, -0x4022480f ;  /* 0xbfddb7f1ff217424 */ /* 0x000fe400078e00ff */
[----:B------:R1:W-:Y:S01]  /*21430*/  STL.64 [R1+0xe00], R14 ;  /* 0x000e000e01007387 */ /* 0x0003e20000100a00 */
[----:B--2---:R-:W-:Y:S02]  /*21440*/  IMAD.MOV.U32 R34, RZ, RZ, -0x15b5e6ab ;  /* 0xea4a1955ff227424 */ /* 0x004fe400078e00ff */
[----:B------:R-:W-:Y:S01]  /*21450*/  IMAD.MOV.U32 R35, RZ, RZ, 0x3f01d889 ;  /* 0x3f01d889ff237424 */ /* 0x000fe200078e00ff */
[----:B------:R2:W-:Y:S01]  /*21460*/  STL.64 [R1+0xe08], R6 ;  /* 0x000e080601007387 */ /* 0x0005e20000100a00 */
[----:B0-----:R-:W-:Y:S01]  /*21470*/  MOV R38, 0x23c48dc0 ;  /* 0x23c48dc000267802 */ /* 0x001fe20000000f00 */
[----:B------:R-:W-:-:S02]  /*21480*/  IMAD.MOV.U32 R39, RZ, RZ, -0x403e5b26 ;  /* 0xbfc1a4daff277424 */ /* 0x000fc400078e00ff */
[----:B---3--:R-:W-:Y:S01]  /*21490*/  IMAD.MOV.U32 R20, RZ, RZ, 0x14ed9543 ;  /* 0x14ed9543ff147424 */ /* 0x008fe200078e00ff */
[----:B------:R-:W-:Y:S01]  /*214a0*/  MOV R21, 0x3f289765 ;  /* 0x3f28976500157802 */ /* 0x000fe20000000f00 */
[----:B------:R0:W-:Y:S01]  /*214b0*/  STL.64 [R1+0xe20], R10 ;  /* 0x000e200a01007387 */ /* 0x0001e20000100a00 */
[----:B-1----:R-:W-:Y:S02]  /*214c0*/  IMAD.MOV.U32 R14, RZ, RZ, -0x77e3fbe3 ;  /* 0x881c041dff0e7424 */ /* 0x002fe400078e00ff */
        /* <DEDUP_REMOVED lines=8> */
[----:B-1----:R-:W-:-:S03]  /*21550*/  IMAD.MOV.U32 R12, RZ, RZ, 0x78d507d5 ;  /* 0x78d507d5ff0c7424 */ /* 0x002fc600078e00ff */
[----:B------:R1:W-:Y:S01]  /*21560*/  STL.64 [R1+0xd70], R34 ;  /* 0x000d702201007387 */ /* 0x0003e20000100a00 */
[----:B------:R-:W-:Y:S02]  /*21570*/  IMAD.MOV.U32 R13, RZ, RZ, 0x3f909e54 ;  /* 0x3f909e54ff0d7424 */ /* 0x000fe400078e00ff */
[----:B--2---:R-:W-:Y:S01]  /*21580*/  IMAD.MOV.U32 R36, RZ, RZ, 0x4f7ffc6f ;  /* 0x4f7ffc6fff247424 */ /* 0x004fe200078e00ff */
[----:B------:R2:W-:Y:S01]  /*21590*/  STL.64 [R1+0xd78], R38 ;  /* 0x000d782601007387 */ /* 0x0005e20000100a00 */
[----:B------:R-:W-:-:S03]  /*215a0*/  IMAD.MOV.U32 R37, RZ, RZ, -0x4071191d ;  /* 0xbf8ee6e3ff257424 */ /* 0x000fc600078e00ff */
        /* <DEDUP_REMOVED lines=8> */
[----:B------:R-:W-:Y:S01]  /*21630*/  MOV R39, 0xbf387e11 ;  /* 0xbf387e1100277802 */ /* 0x000fe20000000f00 */
[----:B---3--:R-:W-:Y:S01]  /*21640*/  IMAD.MOV.U32 R20, RZ, RZ, -0xa3c9470 ;  /* 0xf5c36b90ff147424 */ /* 0x008fe200078e00ff */
[----:B------:R-:W-:Y:S01]  /*21650*/  MOV R21, 0xbf95fbff ;  /* 0xbf95fbff00157802 */ /* 0x000fe20000000f00 */
        /* <DEDUP_REMOVED lines=20> */
[----:B0-----:R-:W-:Y:S01]  /*217a0*/  IMAD.MOV.U32 R34, RZ, RZ, -0x45e261fc ;  /* 0xba1d9e04ff227424 */ /* 0x001fe200078e00ff */
[----:B------:R-:W-:Y:S02]  /*217b0*/  MOV R35, 0x3fe72e2b ;  /* 0x3fe72e2b00237802 */ /* 0x000fe40000000f00 */
[----:B------:R0:W-:Y:S01]  /*217c0*/  STL.64 [R1+0xe98], R6 ;  /* 0x000e980601007387 */ /* 0x0001e20000100a00 */
[----:B-1----:R-:W-:Y:S02]  /*217d0*/  IMAD.MOV.U32 R38, RZ, RZ, 0x3921c967 ;  /* 0x3921c967ff267424 */ /* 0x002fe400078e00ff */
[----:B------:R-:W-:Y:S01]  /*217e0*/  IMAD.MOV.U32 R39, RZ, RZ, -0x4009bb2f ;  /* 0xbff644d1ff277424 */ /* 0x000fe200078e00ff */
[----:B------:R1:W-:Y:S01]  /*217f0*/  STL.64 [R1+0xea0], R10 ;  /* 0x000ea00a01007387 */ /* 0x0003e20000100a00 */
[----:B--2---:R-:W-:Y:S02]  /*21800*/  IMAD.MOV.U32 R20, RZ, RZ, 0x664ed58b ;  /* 0x664ed58bff147424 */ /* 0x004fe400078e00ff */
[----:B------:R-:W-:Y:S01]  /*21810*/  IMAD.MOV.U32 R21, RZ, RZ, 0x3d6cbf45 ;  /* 0x3d6cbf45ff157424 */ /* 0x000fe200078e00ff */
[----:B---3--:R-:W-:Y:S01]  /*21820*/  MOV R14, 0xe70f541b ;  /* 0xe70f541b000e7802 */ /* 0x008fe20000000f00 */
        /* <DEDUP_REMOVED lines=14> */
[----:B-1----:R-:W-:Y:S01]  /*21910*/  IMAD.MOV.U32 R36, RZ, RZ, -0x616e0a62 ;  /* 0x9e91f59eff247424 */ /* 0x002fe200078e00ff */
[----:B------:R-:W-:Y:S02]  /*21920*/  MOV R37, 0xbfdcc80c ;  /* 0xbfdcc80c00257802 */ /* 0x000fe40000000f00 */
[----:B------:R1:W-:Y:S04]  /*21930*/  STL.64 [R1+0xea8], R20 ;  /* 0x000ea81401007387 */ /* 0x0003e80000100a00 */
[----:B------:R3:W-:Y:S01]  /*21940*/  STL.64 [R1+0xec8], R14 ;  /* 0x000ec80e01007387 */ /* 0x0007e20000100a00 */
[----:B--2---:R-:W-:Y:S02]  /*21950*/  IMAD.MOV.U32 R34, RZ, RZ, -0x124e4a17 ;  /* 0xedb1b5e9ff227424 */ /* 0x004fe400078e00ff */
[----:B------:R-:W-:Y:S01]  /*21960*/  IMAD.MOV.U32 R35, RZ, RZ, 0x3fb1a243 ;  /* 0x3fb1a243ff237424 */ /* 0x000fe200078e00ff */
[----:B------:R2:W-:Y:S01]  /*21970*/  STL.64 [R1+0xed0], R6 ;  /* 0x000ed00601007387 */ /* 0x0005e20000100a00 */
[----:B0-----:R-:W-:Y:S01]  /*21980*/  MOV R38, 0x5f42d73e ;  /* 0x5f42d73e00267802 */ /* 0x001fe20000000f00 */
[----:B------:R-:W-:-:S02]  /*21990*/  IMAD.MOV.U32 R39, RZ, RZ, 0x3e4ddf27 ;  /* 0x3e4ddf27ff277424 */ /* 0x000fc400078e00ff */
[----:B-1----:R-:W-:Y:S01]  /*219a0*/  IMAD.MOV.U32 R20, RZ, RZ, 0x7f446f75 ;  /* 0x7f446f75ff147424 */ /* 0x002fe200078e00ff */
[----:B------:R0:W-:Y:S01]  /*219b0*/  STL.64 [R1+0xee8], R10 ;  /* 0x000ee80a01007387 */ /* 0x0001e20000100a00 */
[----:B------:R-:W-:Y:S01]  /*219c0*/  IMAD.MOV.U32 R21, RZ, RZ, 0x4011e07e ;  /* 0x4011e07eff157424 */ /* 0x000fe200078e00ff */
[----:B---3--:R-:W-:Y:S01]  /*219d0*/  MOV R14, 0xe1cfec61 ;  /* 0xe1cfec61000e7802 */ /* 0x008fe20000000f00 */
[----:B------:R-:W-:Y:S01]  /*219e0*/  IMAD.MOV.U32 R15, RZ, RZ, -0x4008196a ;  /* 0xbff7e696ff0f7424 */ /* 0x000fe200078e00ff */
        /* <DEDUP_REMOVED lines=17> */
[----:B-1----:R-:W-:Y:S01]  /*21b00*/  MOV R34, 0x326dba30 ;  /* 0x326dba3000227802 */ /* 0x002fe20000000f00 */
[----:B------:R-:W-:Y:S02]  /*21b10*/  IMAD.MOV.U32 R35, RZ, RZ, -0x40eb9cbe ;  /* 0xbf146342ff237424 */ /* 0x000fe400078e00ff */
[----:B------:R1:W-:Y:S01]  /*21b20*/  STL.64 [R1+0xf18], R6 ;  /* 0x000f180601007387 */ /* 0x0003e20000100a00 */
[----:B--2---:R-:W-:Y:S01]  /*21b30*/  IMAD.MOV.U32 R38, RZ, RZ, -0x2d24c015 ;  /* 0xd2db3febff267424 */ /* 0x004fe200078e00ff */
[----:B------:R-:W-:Y:S01]  /*21b40*/  MOV R39, 0x3f0a5dff ;  /* 0x3f0a5dff00277802 */ /* 0x000fe20000000f00 */
[----:B0-----:R-:W-:Y:S01]  /*21b50*/  IMAD.MOV.U32 R20, RZ, RZ, -0x49e4a63d ;  /* 0xb61b59c3ff147424 */ /* 0x001fe200078e00ff */
[----:B------:R0:W-:Y:S01]  /*21b60*/  STL.64 [R1+0xf20], R10 ;  /* 0x000f200a01007387 */ /* 0x0001e20000100a00 */
[----:B------:R-:W-:Y:S02]  /*21b70*/  IMAD.MOV.U32 R21, RZ, RZ, -0x404a91b2 ;  /* 0xbfb56e4eff157424 */ /* 0x000fe400078e00ff */
[----:B---3--:R-:W-:Y:S01]  /*21b80*/  IMAD.MOV.U32 R14, RZ, RZ, -0x4060f7e2 ;  /* 0xbf9f081eff0e7424 */ /* 0x008fe200078e00ff */
[----:B------:R-:W-:Y:S01]  /*21b90*/  MOV R15, 0x3f98d9b0 ;  /* 0x3f98d9b0000f7802 */ /* 0x000fe20000000f00 */
[----:B------:R2:W-:Y:S01]  /*21ba0*/  STL.64 [R1+0xf40], R12 ;  /* 0x000f400c01007387 */ /* 0x0005e20000100a00 */
[----:B-1----:R-:W-:Y:S01]  /*21bb0*/  IMAD.MOV.U32 R6, RZ, RZ, -0x7c1f5c1b ;  /* 0x83e0a3e5ff067424 */ /* 0x002fe200078e00ff */
[----:B------:R-:W-:-:S02]  /*21bc0*/  MOV R7, 0x3dcb2cc4 ;  /* 0x3dcb2cc400077802 */ /* 0x000fc40000000f00 */
[----:B------:R1:W-:Y:S01]  /*21bd0*/  STL.64 [R1+0xe88], R32 ;  /* 0x000e882001007387 */ /* 0x0003e20000100a00 */
[----:B0-----:R-:W-:-:S03]  /*21be0*/  IMAD.MOV.U32 R10, RZ, RZ, -0x3f0a6f3b ;  /* 0xc0f590c5ff0a7424 */ /* 0x001fc600078e00ff */
[----:B------:R0:W-:Y:S01]  /*21bf0*/  STL.64 [R1+0xe90], R36 ;  /* 0x000e902401007387 */ /* 0x0001e20000100a00 */
[----:B------:R-:W-:Y:S01]  /*21c00*/  IMAD.MOV.U32 R11, RZ, RZ, -0x40a683ee ;  /* 0xbf597c12ff0b7424 */ /* 0x000fe200078e00ff */
[----:B--2---:R-:W-:Y:S01]  /*21c10*/  MOV R12, 0x2408f7d0 ;  /* 0x2408f7d0000c7802 */ /* 0x004fe20000000f00 */
[----:B------:R-:W-:Y:S01]  /*21c20*/  IMAD.MOV.U32 R13, RZ, RZ, 0x3f13bc59 ;  /* 0x3f13bc59ff0d7424 */ /* 0x000fe200078e00ff */
[----:B------:R2:W-:Y:S01]  /*21c30*/  STL.64 [R1+0xeb0], R34 ;  /* 0x000eb02201007387 */ /* 0x0005e20000100a00 */
[----:B-1----:R-:W-:-:S03]  /*21c40*/  IMAD.MOV.U32 R32, RZ, RZ, 0x101bb71a ;  /* 0x101bb71aff207424 */ /* 0x002fc600078e00ff */
[----:B------:R1:W-:Y:S01]  /*21c50*/  STL.64 [R1+0xeb8], R38 ;  /* 0x000eb82601007387 */ /* 0x0003e20000100a00 */
[----:B------:R-:W-:Y:S01]  /*21c60*/  IMAD.MOV.U32 R33, RZ, RZ, 0x3ffaab9a ;  /* 0x3ffaab9aff217424 */ /* 0x000fe200078e00ff */
[----:B0-----:R-:W-:Y:S01]  /*21c70*/  MOV R36, 0xe771b94 ;  /* 0x0e771b9400247802 */ /* 0x001fe20000000f00 */
[----:B------:R-:W-:Y:S01]  /*21c80*/  IMAD.MOV.U32 R37, RZ, RZ, 0x3fbdd5fa ;  /* 0x3fbdd5faff257424 */ /* 0x000fe200078e00ff */
[----:B------:R0:W-:Y:S04]  /*21c90*/  STL.64 [R1+0xf38], R20 ;  /* 0x000f381401007387 */ /* 0x0001e80000100a00 */
[----:B------:R3:W-:Y:S01]  /*21ca0*/  STL.64 [R1+0xf48], R14 ;  /* 0x000f480e01007387 */ /* 0x0007e20000100a00 */
[----:B--2---:R-:W-:Y:S01]  /*21cb0*/  IMAD.MOV.U32 R34, RZ, RZ, 0x57317fb1 ;  /* 0x57317fb1ff227424 */ /* 0x004fe200078e00ff */
[----:B------:R-:W-:-:S02]  /*21cc0*/  MOV R35, 0xbf310b32 ;  /* 0xbf310b3200237802 */ /* 0x000fc40000000f00 */
[----:B------:R2:W-:Y:S01]  /*21cd0*/  STL.64 [R1+0xf60], R6 ;  /* 0x000f600601007387 */ /* 0x0005e20000100a00 */
[----:B-1----:R-:W-:Y:S02]  /*21ce0*/  IMAD.MOV.U32 R38, RZ, RZ, 0x741b2958 ;  /* 0x741b2958ff267424 */ /* 0x002fe400078e00ff */
[----:B------:R-:W-:Y:S01]  /*21cf0*/  IMAD.MOV.U32 R39, RZ, RZ, 0x3ff89f57 ;  /* 0x3ff89f57ff277424 */ /* 0x000fe200078e00ff */
[----:B0-----:R-:W-:Y:S01]  /*21d00*/  MOV R20, 0xe26aa905 ;  /* 0xe26aa90500147802 */ /* 0x001fe20000000f00 */
[----:B------:R-:W-:Y:S01]  /*21d10*/  IMAD.MOV.U32 R21, RZ, RZ, 0x3f514daf ;  /* 0x3f514dafff157424 */ /* 0x000fe200078e00ff */
[----:B------:R0:W-:Y:S01]  /*21d20*/  STL.64 [R1+0xf68], R10 ;  /* 0x000f680a01007387 */ /* 0x0001e20000100a00 */
[----:B---3--:R-:W-:Y:S01]  /*21d30*/  IMAD.MOV.U32 R14, RZ, RZ, 0x115cc480 ;  /* 0x115cc480ff0e7424 */ /* 0x008fe200078e00ff */
[----:B------:R-:W-:Y:S02]  /*21d40*/  MOV R15, 0xbf09437c ;  /* 0xbf09437c000f7802 */ /* 0x000fe40000000f00 */
[----:B------:R1:W-:Y:S01]  /*21d50*/  STL.64 [R1+0xf88], R12 ;  /* 0x000f880c01007387 */ /* 0x0003e20000100a00 */
[----:B--2---:R-:W-:-:S02]  /*21d60*/  IMAD.MOV.U32 R6, RZ, RZ, 0x428cf51e ;  /* 0x428cf51eff067424 */ /* 0x004fc400078e00ff */
[----:B------:R-:W-:Y:S01]  /*21d70*/  IMAD.MOV.U32 R7, RZ, RZ, 0x3eefef14 ;  /* 0x3eefef14ff077424 */ /* 0x000fe200078e00ff */
[----:B------:R2:W-:Y:S01]  /*21d80*/  STL.64 [R1+0xed8], R32 ;  /* 0x000ed82001007387 */ /* 0x0005e20000100a00 */
[----:B0-----:R-:W-:-:S03]  /*21d90*/  IMAD.MOV.U32 R10, RZ, RZ, -0x3cbd0b71 ;  /* 0xc342f48fff0a7424 */ /* 0x001fc600078e00ff */
[----:B------:R0:W-:Y:S01]  /*21da0*/  STL.64 [R1+0xee0], R36 ;  /* 0x000ee02401007387 */ /* 0x0001e20000100a00 */
[----:B------:R-:W-:Y:S02]  /*21db0*/  IMAD.MOV.U32 R11, RZ, RZ, -0x3fda6bdb ;  /* 0xc0259425ff0b7424 */ /* 0x000fe400078e00ff */
[----:B-1----:R-:W-:Y:S01]  /*21dc0*/  IMAD.MOV.U32 R12, RZ, RZ, 0x33a9e5be ;  /* 0x33a9e5beff0c7424 */ /* 0x002fe200078e00ff */
[----:B------:R-:W-:Y:S01]  /*21dd0*/  MOV R13, 0x4022777c ;  /* 0x4022777c000d7802 */ /* 0x000fe20000000f00 */
[----:B------:R1:W-:Y:S01]  /*21de0*/  STL.64 [R1+0xf00], R34 ;  /* 0x000f002201007387 */ /* 0x0003e20000100a00 */
[----:B--2---:R-:W-:-:S03]  /*21df0*/  MOV R32, 0x542640 ;  /* 0x0054264000207802 */ /* 0x004fc60000000f00 */
[----:B------:R2:W-:Y:S01]  /*21e00*/  STL.64 [R1+0xf08], R38 ;  /* 0x000f082601007387 */ /* 0x0005e20000100a00 */
[----:B------:R-:W-:Y:S02]  /*21e10*/  IMAD.MOV.U32 R33, RZ, RZ, -0x402f82ff ;  /* 0xbfd07d01ff217424 */ /* 0x000fe400078e00ff */
[----:B0-----:R-:W-:Y:S01]  /*21e20*/  IMAD.MOV.U32 R36, RZ, RZ, 0x5866b19f ;  /* 0x5866b19fff247424 */ /* 0x001fe200078e00ff */
[----:B------:R0:W-:Y:S01]  /*21e30*/  STL.64 [R1+0xf70], R20 ;  /* 0x000f701401007387 */ /* 0x0001e20000100a00 */
[----:B------:R-:W-:-:S03]  /*21e40*/  MOV R37, 0x3fcb0149 ;  /* 0x3fcb014900257802 */ /* 0x000fc60000000f00 */
[----:B------:R3:W-:Y:S01]  /*21e50*/  STL.64 [R1+0xf90], R14 ;  /* 0x000f900e01007387 */ /* 0x0007e20000100a00 */
[----:B-1----:R-:W-:Y:S02]  /*21e60*/  IMAD.MOV.U32 R34, RZ, RZ, -0x4886cb15 ;  /* 0xb77934ebff227424 */ /* 0x002fe400078e00ff */
[----:B------:R-:W-:Y:S01]  /*21e70*/  IMAD.MOV.U32 R35, RZ, RZ, -0x406dc241 ;  /* 0xbf923dbfff237424 */ /* 0x000fe200078e00ff */
[----:B------:R1:W-:Y:S01]  /*21e80*/  STL.64 [R1+0xf98], R6 ;  /* 0x000f980601007387 */ /* 0x0003e20000100a00 */
[----:B--2---:R-:W-:Y:S01]  /*21e90*/  MOV R38, 0x7b186dc8 ;  /* 0x7b186dc800267802 */ /* 0x004fe20000000f00 */
[----:B------:R-:W-:Y:S01]  /*21ea0*/  IMAD.MOV.U32 R39, RZ, RZ, 0x3f7a33c6 ;  /* 0x3f7a33c6ff277424 */ /* 0x000fe200078e00ff */
[----:B0-----:R-:W-:Y:S01]  /*21eb0*/  MOV R20, 0x98bad82d ;  /* 0x98bad82d00147802 */ /* 0x001fe20000000f00 */
[----:B------:R-:W-:Y:S01]  /*21ec0*/  IMAD.MOV.U32 R21, RZ, RZ, -0x40a87c3b ;  /* 0xbf5783c5ff157424 */ /* 0x000fe200078e00ff */
[----:B------:R0:W-:Y:S01]  /*21ed0*/  STL.64 [R1+0xfb0], R10 ;  /* 0x000fb00a01007387 */ /* 0x0001e20000100a00 */
[----:B---3--:R-:W-:Y:S01]  /*21ee0*/  IMAD.MOV.U32 R14, RZ, RZ, 0x683ce6df ;  /* 0x683ce6dfff0e7424 */ /* 0x008fe200078e00ff */
        /* <DEDUP_REMOVED lines=8> */
[----:B--2---:R-:W-:Y:S01]  /*21f70*/  IMAD.MOV.U32 R12, RZ, RZ, -0x448ac069 ;  /* 0xbb753f97ff0c7424 */ /* 0x004fe200078e00ff */
[----:B------:R-:W-:-:S02]  /*21f80*/  MOV R13, 0xbfd119e3 ;  /* 0xbfd119e3000d7802 */ /* 0x000fc40000000f00 */
[----:B------:R2:W-:Y:S01]  /*21f90*/  STL.64 [R1+0xf50], R34 ;  /* 0x000f502201007387 */ /* 0x0005e20000100a00 */
[----:B-1----:R-:W-:-:S03]  /*21fa0*/  IMAD.MOV.U32 R32, RZ, RZ, -0x76e7b570 ;  /* 0x89184a90ff207424 */ /* 0x002fc600078e00ff */
[----:B------:R1:W-:Y:S01]  /*21fb0*/  STL.64 [R1+0xf58], R38 ;  /* 0x000f582601007387 */ /* 0x0003e20000100a00 */
[----:B------:R-:W-:-:S03]  /*21fc0*/  MOV R33, 0xbf371e87 ;  /* 0xbf371e8700217802 */ /* 0x000fc60000000f00 */
[----:B------:R3:W-:Y:S01]  /*21fd0*/  STL.64 [R1+0xfb8], R20 ;  /* 0x000fb81401007387 */ /* 0x0007e20000100a00 */
[----:B0-----:R-:W-:Y:S02]  /*21fe0*/  IMAD.MOV.U32 R36, RZ, RZ, 0x43f4cecc ;  /* 0x43f4ceccff247424 */ /* 0x001fe400078e00ff */
[----:B------:R-:W-:Y:S01]  /*21ff0*/  IMAD.MOV.U32 R37, RZ, RZ, 0x3d3a2d86 ;  /* 0x3d3a2d86ff257424 */ /* 0x000fe200078e00ff */
[----:B------:R0:W-:Y:S01]  /*22000*/  STL.64 [R1+0xfd8], R14 ;  /* 0x000fd80e01007387 */ /* 0x0001e20000100a00 */
[----:B--2---:R-:W-:Y:S01]  /*22010*/  MOV R34, 0x8aaafd02 ;  /* 0x8aaafd0200227802 */ /* 0x004fe20000000f00 */
[----:B------:R-:W-:Y:S02]  /*22020*/  IMAD.MOV.U32 R35, RZ, RZ, -0x3fe58652 ;  /* 0xc01a79aeff237424 */ /* 0x000fe400078e00ff */
[----:B------:R2:W-:Y:S01]  /*22030*/  STL.64 [R1+0xfe0], R6 ;  /* 0x000fe00601007387 */ /* 0x0005e20000100a00 */
[----:B-1----:R-:W-:Y:S01]  /*22040*/  IMAD.MOV.U32 R38, RZ, RZ, -0x401bc200 ;  /* 0xbfe43e00ff267424 */ /* 0x002fe200078e00ff */
[----:B------:R-:W-:-:S02]  /*22050*/  MOV R39, 0x402acbc4 ;  /* 0x402acbc400277802 */ /* 0x000fc40000000f00 */
[----:B---3--:R-:W-:Y:S01]  /*22060*/  MOV R20, 0xa66267cb ;  /* 0xa66267cb00147802 */ /* 0x008fe20000000f00 */
[----:B------:R-:W-:Y:S01]  /*22070*/  IMAD.MOV.U32 R21, RZ, RZ, 0x3fd5be7a ;  /* 0x3fd5be7aff157424 */ /* 0x000fe200078e00ff */
[----:B------:R1:W-:Y:S01]  /*22080*/  STL.64 [R1+0xfe8], R10 ;  /* 0x000fe80a01007387 */ /* 0x0003e20000100a00 */
[----:B0-----:R-:W-:Y:S02]  /*22090*/  IMAD.MOV.U32 R14, RZ, RZ, 0x7aa334e1 ;  /* 0x7aa334e1ff0e7424 */ /* 0x001fe400078e00ff */
[----:B------:R-:W-:Y:S01]  /*220a0*/  IMAD.MOV.U32 R15, RZ, RZ, 0x3fba33c6 ;  /* 0x3fba33c6ff0f7424 */ /* 0x000fe200078e00ff */
[----:B------:R0:W-:Y:S01]  /*220b0*/  STL.64 [R1+0x1008], R12 ;  /* 0x0010080c01007387 */ /* 0x0001e20000100a00 */
[----:B--2---:R-:W-:Y:S02]  /*220c0*/  IMAD.MOV.U32 R6, RZ, RZ, -0x232dd40d ;  /* 0xdcd22bf3ff067424 */ /* 0x004fe400078e00ff */
[----:B------:R-:W-:Y:S01]  /*220d0*/  IMAD.MOV.U32 R7, RZ, RZ, 0x3f948c40 ;  /* 0x3f948c40ff077424 */ /* 0x000fe200078e00ff */
[----:B------:R2:W-:Y:S01]  /*220e0*/  STL.64 [R1+0xf78], R32 ;  /* 0x000f782001007387 */ /* 0x0005e20000100a00 */
[----:B-1----:R-:W-:Y:S01]  /*220f0*/  MOV R10, 0x6b540e4a ;  /* 0x6b540e4a000a7802 */ /* 0x002fe20000000f00 */
[----:B------:R-:W-:-:S02]  /*22100*/  IMAD.MOV.U32 R11, RZ, RZ, -0x408319d7 ;  /* 0xbf7ce629ff0b7424 */ /* 0x000fc400078e00ff */
[----:B------:R1:W-:Y:S01]  /*22110*/  STL.64 [R1+0xf80], R36 ;  /* 0x000f802401007387 */ /* 0x0003e20000100a00 */
[----:B0-----:R-:W-:Y:S01]  /*22120*/  IMAD.MOV.U32 R12, RZ, RZ, 0x31e8c834 ;  /* 0x31e8c834ff0c7424 */ /* 0x001fe200078e00ff */
[----:B------:R-:W-:Y:S02]  /*22130*/  MOV R13, 0x3f37f34f ;  /* 0x3f37f34f000d7802 */ /* 0x000fe40000000f00 */
[----:B------:R0:W-:Y:S01]  /*22140*/  STL.64 [R1+0xfa0], R34 ;  /* 0x000fa02201007387 */ /* 0x0001e20000100a00 */
[----:B--2---:R-:W-:-:S03]  /*22150*/  IMAD.MOV.U32 R32, RZ, RZ, 0x4a89b561 ;  /* 0x4a89b561ff207424 */ /* 0x004fc600078e00ff */
[----:B------:R2:W-:Y:S01]  /*22160*/  STL.64 [R1+0xfa8], R38 ;  /* 0x000fa82601007387 */ /* 0x0005e20000100a00 */
[----:B------:R-:W-:Y:S01]  /*22170*/  IMAD.MOV.U32 R33, RZ, RZ, -0x3fdb163f ;  /* 0xc024e9c1ff217424 */ /* 0x000fe200078e00ff */
[----:B-1----:R-:W-:Y:S02]  /*22180*/  MOV R36, 0x4d316e22 ;  /* 0x4d316e2200247802 */ /* 0x002fe40000000f00 */
[----:B------:R1:W-:Y:S01]  /*22190*/  STL.64 [R1+0x1000], R20 ;  /* 0x0010001401007387 */ /* 0x0003e20000100a00 */
[----:B------:R-:W-:-:S03]  /*221a0*/  IMAD.MOV.U32 R37, RZ, RZ, 0x40160ace ;  /* 0x40160aceff257424 */ /* 0x000fc600078e00ff */
[----:B------:R3:W-:Y:S01]  /*221b0*/  STL.64 [R1+0x1010], R14 ;  /* 0x0010100e01007387 */ /* 0x0007e20000100a00 */
[----:B0-----:R-:W-:Y:S01]  /*221c0*/  IMAD.MOV.U32 R34, RZ, RZ, 0x30da5a0 ;  /* 0x030da5a0ff227424 */ /* 0x001fe200078e00ff */
[----:B------:R-:W-:Y:S02]  /*221d0*/  MOV R35, 0xbff012bb ;  /* 0xbff012bb00237802 */ /* 0x000fe40000000f00 */
[----:B------:R0:W-:Y:S01]  /*221e0*/  STL.64 [R1+0x1028], R6 ;  /* 0x0010280601007387 */ /* 0x0001e20000100a00 */
[----:B--2---:R-:W-:Y:S02]  /*221f0*/  IMAD.MOV.U32 R38, RZ, RZ, 0x603144a ;  /* 0x0603144aff267424 */ /* 0x004fe400078e00ff */
[----:B------:R-:W-:Y:S01]  /*22200*/  IMAD.MOV.U32 R39, RZ, RZ, -0x4184993b ;  /* 0xbe7b66c5ff277424 */ /* 0x000fe200078e00ff */
[----:B-1----:R-:W-:Y:S01]  /*22210*/  MOV R21, 0x3d8110fe ;  /* 0x3d8110fe00157802 */ /* 0x002fe20000000f00 */
[----:B------:R-:W-:Y:S01]  /*22220*/  IMAD.MOV.U32 R20, RZ, RZ, -0x1e36eb88 ;  /* 0xe1c91478ff147424 */ /* 0x000fe200078e00ff */
[----:B------:R1:W-:Y:S01]  /*22230*/  STL.64 [R1+0x1030], R10 ;  /* 0x0010300a01007387 */ /* 0x0003e20000100a00 */
[----:B---3--:R-:W-:-:S02]  /*22240*/  IMAD.MOV.U32 R14, RZ, RZ, 0x272abdba ;  /* 0x272abdbaff0e7424 */ /* 0x008fc400078e00ff */
        /* <DEDUP_REMOVED lines=10> */
[----:B------:R-:W-:Y:S01]  /*222f0*/  IMAD.MOV.U32 R13, RZ, RZ, 0x4040877f ;  /* 0x4040877fff0d7424 */ /* 0x000fe200078e00ff */
        /* <DEDUP_REMOVED lines=9> */
[----:B------:R2:W-:Y:S01]  /*22390*/  STL.64 [R1+0x1060], R6 ;  /* 0x0010600601007387 */ /* 0x0005e20000100a00 */
[----:B0-----:R-:W-:Y:S01]  /*223a0*/  MOV R38, 0x2c7988e6 ;  /* 0x2c7988e600267802 */ /* 0x001fe20000000f00 */
[----:B------:R-:W-:-:S02]  /*223b0*/  IMAD.MOV.U32 R39, RZ, RZ, -0x40add77f ;  /* 0xbf522881ff277424 */ /* 0x000fc400078e00ff */
[----:B---3--:R-:W-:Y:S01]  /*223c0*/  IMAD.MOV.U32 R20, RZ, RZ, -0x414a6413 ;  /* 0xbeb59bedff147424 */ /* 0x008fe200078e00ff */
[----:B------:R-:W-:Y:S01]  /*223d0*/  MOV R21, 0xc04a262d ;  /* 0xc04a262d00157802 */ /* 0x000fe20000000f00 */
[----:B------:R0:W-:Y:S01]  /*223e0*/  STL.64 [R1+0x1078], R10 ;  /* 0x0010780a01007387 */ /* 0x0001e20000100a00 */
[----:B-1----:R-:W-:Y:S02]  /*223f0*/  IMAD.MOV.U32 R14, RZ, RZ, -0x68fb0aa9 ;  /* 0x9704f557ff0e7424 */ /* 0x002fe400078e00ff */
[----:B------:R-:W-:Y:S01]  /*22400*/  IMAD.MOV.U32 R15, RZ, RZ, 0x4034e300 ;  /* 0x4034e300ff0f7424 */ /* 0x000fe200078e00ff */
[----:B------:R1:W-:Y:S01]  /*22410*/  STL.64 [R1+0x1088], R12 ;  /* 0x0010880c01007387 */ /* 0x0003e20000100a00 */
[----:B--2---:R-:W-:Y:S01]  /*22420*/  MOV R6, 0x824d1546 ;  /* 0x824d154600067802 */ /* 0x004fe20000000f00 */
[----:B------:R-:W-:Y:S02]  /*22430*/  IMAD.MOV.U32 R7, RZ, RZ, -0x3fdbe89a ;  /* 0xc0241766ff077424 */ /* 0x000fe400078e00ff */
[----:B------:R2:W-:Y:S01]  /*22440*/  STL.64 [R1+0x1018], R32 ;  /* 0x0010182001007387 */ /* 0x0005e20000100a00 */
[----:B0-----:R-:W-:Y:S01]  /*22450*/  IMAD.MOV.U32 R10, RZ, RZ, -0x6936a9cb ;  /* 0x96c95635ff0a7424 */ /* 0x001fe200078e00ff */
[----:B------:R-:W-:-:S02]  /*22460*/  MOV R11, 0xbee9aaa5 ;  /* 0xbee9aaa5000b7802 */ /* 0x000fc40000000f00 */
        /* <DEDUP_REMOVED lines=14> */
[----:B--2---:R-:W-:Y:S01]  /*22550*/  IMAD.MOV.U32 R38, RZ, RZ, -0x72d62748 ;  /* 0x8d29d8b8ff267424 */ /* 0x004fe200078e00ff */
        /* <DEDUP_REMOVED lines=17> */
[----:B------:R-:W-:Y:S01]  /*22670*/  IMAD.MOV.U32 R33, RZ, RZ, 0x40104edc ;  /* 0x40104edcff217424 */ /* 0x000fe200078e00ff */
[----:B------:R1:W-:Y:S01]  /*22680*/  STL.64 [R1+0x1098], R38 ;  /* 0x0010982601007387 */ /* 0x0003e20000100a00 */
[----:B--2---:R-:W-:-:S03]  /*22690*/  MOV R36, 0x1cae7f61 ;  /* 0x1cae7f6100247802 */ /* 0x004fc60000000f00 */
[----:B------:R2:W-:Y:S01]  /*226a0*/  STL.64 [R1+0x10c8], R20 ;  /* 0x0010c81401007387 */ /* 0x0005e20000100a00 */
[----:B------:R-:W-:-:S03]  /*226b0*/  IMAD.MOV.U32 R37, RZ, RZ, -0x3ff435ee ;  /* 0xc00bca12ff257424 */ /* 0x000fc600078e00ff */
[----:B------:R3:W-:Y:S01]  /*226c0*/  STL.64 [R1+0x10d8], R14 ;  /* 0x0010d80e01007387 */ /* 0x0007e20000100a00 */
[----:B0-----:R-:W-:Y:S01]  /*226d0*/  IMAD.MOV.U32 R34, RZ, RZ, -0x1502ba8a ;  /* 0xeafd4576ff227424 */ /* 0x001fe200078e00ff */
[----:B------:R-:W-:Y:S02]  /*226e0*/  MOV R35, 0x3fd5d504 ;  /* 0x3fd5d50400237802 */ /* 0x000fe40000000f00 */
[----:B------:R0:W-:Y:S01]  /*226f0*/  STL.64 [R1+0x10f0], R6 ;  /* 0x0010f00601007387 */ /* 0x0001e20000100a00 */
[----:B-1----:R-:W-:Y:S02]  /*22700*/  IMAD.MOV.U32 R38, RZ, RZ, 0x4ab1cf11 ;  /* 0x4ab1cf11ff267424 */ /* 0x002fe400078e00ff */
[----:B------:R-:W-:Y:S01]  /*22710*/  IMAD.MOV.U32 R39, RZ, RZ, -0x403fbe89 ;  /* 0xbfc04177ff277424 */ /* 0x000fe200078e00ff */
[----:B------:R1:W-:Y:S01]  /*22720*/  STL.64 [R1+0x10f8], R10 ;  /* 0x0010f80a01007387 */ /* 0x0003e20000100a00 */
[----:B--2---:R-:W-:Y:S02]  /*22730*/  IMAD.MOV.U32 R20, RZ, RZ, -0x759a0054 ;  /* 0x8a65ffacff147424 */ /* 0x004fe400078e00ff */
[----:B------:R-:W-:Y:S01]  /*22740*/  IMAD.MOV.U32 R21, RZ, RZ, -0x40682ad7 ;  /* 0xbf97d529ff157424 */ /* 0x000fe200078e00ff */
        /* <DEDUP_REMOVED lines=19> */
[----:B--2---:R-:W-:Y:S02]  /*22880*/  IMAD.MOV.U32 R34, RZ, RZ, 0x311f1460 ;  /* 0x311f1460ff227424 */ /* 0x004fe400078e00ff */
[----:B------:R-:W-:Y:S01]  /*22890*/  IMAD.MOV.U32 R35, RZ, RZ, 0x405278fb ;  /* 0x405278fbff237424 */ /* 0x000fe200078e00ff */
[----:B------:R2:W-:Y:S01]  /*228a0*/  STL.64 [R1+0x1128], R6 ;  /* 0x0011280601007387 */ /* 0x0005e20000100a00 */
[----:B0-----:R-:W-:Y:S01]  /*228b0*/  MOV R38, 0x2c414c0d ;  /* 0x2c414c0d00267802 */ /* 0x001fe20000000f00 */
[----:B------:R-:W-:-:S02]  /*228c0*/  IMAD.MOV.U32 R39, RZ, RZ, -0x3f9c665b ;  /* 0xc06399a5ff277424 */ /* 0x000fc400078e00ff */
[----:B-1----:R-:W-:Y:S01]  /*228d0*/  IMAD.MOV.U32 R20, RZ, RZ, -0x2cfd698c ;  /* 0xd3029674ff147424 */ /* 0x002fe200078e00ff */
[----:B------:R0:W-:Y:S01]  /*228e0*/  STL.64 [R1+0x1140], R10 ;  /* 0x0011400a01007387 */ /* 0x0001e20000100a00 */
[----:B------:R-:W-:Y:S01]  /*228f0*/  IMAD.MOV.U32 R21, RZ, RZ, 0x3f8c0b02 ;  /* 0x3f8c0b02ff157424 */ /* 0x000fe200078e00ff */
[----:B---3--:R-:W-:Y:S01]  /*22900*/  MOV R14, 0xb29bdf67 ;  /* 0xb29bdf67000e7802 */ /* 0x008fe20000000f00 */
[----:B------:R-:W-:Y:S01]  /*22910*/  IMAD.MOV.U32 R15, RZ, RZ, -0x40e27ba5 ;  /* 0xbf1d845bff0f7424 */ /* 0x000fe200078e00ff */
[----:B------:R1:W-:Y:S01]  /*22920*/  STL.64 [R1+0x1150], R12 ;  /* 0x0011500c01007387 */ /* 0x0003e20000100a00 */
[----:B--2---:R-:W-:Y:S01]  /*22930*/  IMAD.MOV.U32 R6, RZ, RZ, -0x4ee5e7bf ;  /* 0xb11a1841ff067424 */ /* 0x004fe200078e00ff */
        /* <DEDUP_REMOVED lines=21> */
[----:B------:R0:W-:Y:S01]  /*22a90*/  STL.64 [R1+0x1178], R10 ;  /* 0x0011780a01007387 */ /* 0x0001e20000100a00 */
[----:B------:R-:W-:Y:S02]  /*22aa0*/  IMAD.MOV.U32 R21, RZ, RZ, -0x3fe6e9de ;  /* 0xc0191622ff157424 */ /* 0x000fe400078e00ff */
[----:B---3--:R-:W-:Y:S01]  /*22ab0*/  IMAD.MOV.U32 R14, RZ, RZ, 0x4a8e94a0 ;  /* 0x4a8e94a0ff0e7424 */ /* 0x008fe200078e00ff */
[----:B------:R-:W-:Y:S01]  /*22ac0*/  MOV R15, 0xc0004177 ;  /* 0xc0004177000f7802 */ /* 0x000fe20000000f00 */
[----:B------:R2:W-:Y:S01]  /*22ad0*/  STL.64 [R1+0x1198], R12 ;  /* 0x0011980c01007387 */ /* 0x0005e20000100a00 */
[----:B-1----:R-:W-:Y:S01]  /*22ae0*/  IMAD.MOV.U32 R6, RZ, RZ, 0x54519e31 ;  /* 0x54519e31ff067424 */ /* 0x002fe200078e00ff */
[----:B------:R-:W-:-:S02]  /*22af0*/  MOV R7, 0xbfdc4d21 ;  /* 0xbfdc4d2100077802 */ /* 0x000fc40000000f00 */
[----:B------:R1:W-:Y:S01]  /*22b00*/  STL.64 [R1+0x1158], R32 ;  /* 0x0011582001007387 */ /* 0x0003e20000100a00 */
[----:B0-----:R-:W-:-:S03]  /*22b10*/  IMAD.MOV.U32 R10, RZ, RZ, 0xeaf4767 ;  /* 0x0eaf4767ff0a7424 */ /* 0x001fc600078e00ff */
[----:B------:R0:W-:Y:S01]  /*22b20*/  STL.64 [R1+0x1160], R36 ;  /* 0x0011602401007387 */ /* 0x0001e20000100a00 */
[----:B------:R-:W-:Y:S01]  /*22b30*/  IMAD.MOV.U32 R11, RZ, RZ, 0x3fc49518 ;  /* 0x3fc49518ff0b7424 */ /* 0x000fe200078e00ff */
[----:B--2---:R-:W-:Y:S01]  /*22b40*/  MOV R12, 0xec7c1fdc ;  /* 0xec7c1fdc000c7802 */ /* 0x004fe20000000f00 */
[----:B------:R-:W-:Y:S01]  /*22b50*/  IMAD.MOV.U32 R13, RZ, RZ, -0x407c9847 ;  /* 0xbf8367b9ff0d7424 */ /* 0x000fe200078e00ff */
        /* <DEDUP_REMOVED lines=8> */
[----:B--2---:R-:W-:Y:S01]  /*22be0*/  IMAD.MOV.U32 R34, RZ, RZ, -0x393fe757 ;  /* 0xc6c018a9ff227424 */ /* 0x004fe200078e00ff */
[----:B------:R-:W-:-:S02]  /*22bf0*/  MOV R35, 0xbfa4a331 ;  /* 0xbfa4a33100237802 */ /* 0x000fc40000000f00 */
[----:B------:R2:W-:Y:S01]  /*22c00*/  STL.64 [R1+0x11b8], R6 ;  /* 0x0011b80601007387 */ /* 0x0005e20000100a00 */
[----:B-1----:R-:W-:Y:S02]  /*22c10*/  IMAD.MOV.U32 R38, RZ, RZ, 0x28bbd500 ;  /* 0x28bbd500ff267424 */ /* 0x002fe400078e00ff */
[----:B------:R-:W-:Y:S01]  /*22c20*/  IMAD.MOV.U32 R39, RZ, RZ, 0x3f9c8476 ;  /* 0x3f9c8476ff277424 */ /* 0x000fe200078e00ff */
[----:B0-----:R-:W-:Y:S01]  /*22c30*/  MOV R20, 0x79502d77 ;  /* 0x79502d7700147802 */ /* 0x001fe20000000f00 */
[----:B------:R-:W-:Y:S01]  /*22c40*/  IMAD.MOV.U32 R21, RZ, RZ, -0x41a5713b ;  /* 0xbe5a8ec5ff157424 */ /* 0x000fe200078e00ff */
[----:B------:R0:W-:Y:S01]  /*22c50*/  STL.64 [R1+0x11c0], R10 ;  /* 0x0011c00a01007387 */ /* 0x0001e20000100a00 */
[----:B---3--:R-:W-:Y:S01]  /*22c60*/  IMAD.MOV.U32 R14, RZ, RZ, -0x368a72c3 ;  /* 0xc9758d3dff0e7424 */ /* 0x008fe200078e00ff */
        /* <DEDUP_REMOVED lines=13> */
[----:B------:R-:W-:Y:S02]  /*22d40*/  IMAD.MOV.U32 R33, RZ, RZ, 0x406a8563 ;  /* 0x406a8563ff217424 */ /* 0x000fe400078e00ff */
[----:B0-----:R-:W-:Y:S01]  /*22d50*/  IMAD.MOV.U32 R36, RZ, RZ, -0x2d8aadfe ;  /* 0xd2755202ff247424 */ /* 0x001fe200078e00ff */
[----:B------:R0:W-:Y:S01]  /*22d60*/  STL.64 [R1+0x11d8], R38 ;  /* 0x0011d82601007387 */ /* 0x0001e20000100a00 */
[----:B------:R-:W-:-:S03]  /*22d70*/  MOV R37, 0x402a3739 ;  /* 0x402a373900257802 */ /* 0x000fc60000000f00 */
[----:B------:R3:W-:Y:S01]  /*22d80*/  STL.64 [R1+0x11e8], R14 ;  /* 0x0011e80e01007387 */ /* 0x0007e20000100a00 */
[----:B-1----:R-:W-:Y:S01]  /*22d90*/  MOV R20, 0x4564ae7d ;  /* 0x4564ae7d00147802 */ /* 0x002fe20000000f00 */
[----:B------:R-:W-:Y:S02]  /*22da0*/  IMAD.MOV.U32 R21, RZ, RZ, 0x4086d9ba ;  /* 0x4086d9baff157424 */ /* 0x000fe400078e00ff */
[----:B------:R1:W-:Y:S01]  /*22db0*/  STL.64 [R1+0x11f0], R6 ;  /* 0x0011f00601007387 */ /* 0x0003e20000100a00 */
[----:B--2---:R-:W-:Y:S02]  /*22dc0*/  IMAD.MOV.U32 R34, RZ, RZ, -0x2d3698eb ;  /* 0xd2c96715ff227424 */ /* 0x004fe400078e00ff */
[----:B------:R-:W-:Y:S01]  /*22dd0*/  IMAD.MOV.U32 R35, RZ, RZ, -0x40627dbc ;  /* 0xbf9d8244ff237424 */ /* 0x000fe200078e00ff */
[----:B------:R2:W-:Y:S01]  /*22de0*/  STL.64 [R1+0x1208], R10 ;  /* 0x0012080a01007387 */ /* 0x0005e20000100a00 */
[----:B0-----:R-:W-:Y:S01]  /*22df0*/  MOV R38, 0xdd1575ec ;  /* 0xdd1575ec00267802 */ /* 0x001fe20000000f00 */
[----:B------:R-:W-:-:S02]  /*22e00*/  IMAD.MOV.U32 R39, RZ, RZ, 0x407462ac ;  /* 0x407462acff277424 */ /* 0x000fc400078e00ff */
[----:B---3--:R-:W-:Y:S01]  /*22e10*/  IMAD.MOV.U32 R14, RZ, RZ, 0x60bc3e58 ;  /* 0x60bc3e58ff0e7424 */ /* 0x008fe200078e00ff */
[----:B------:R-:W-:Y:S01]  /*22e20*/  MOV R15, 0xc0757e4b ;  /* 0xc0757e4b000f7802 */ /* 0x000fe20000000f00 */
[----:B------:R0:W-:Y:S01]  /*22e30*/  STL.64 [R1+0x1218], R12 ;  /* 0x0012180c01007387 */ /* 0x0001e20000100a00 */
[----:B-1----:R-:W-:Y:S02]  /*22e40*/  IMAD.MOV.U32 R6, RZ, RZ, 0x482a6b51 ;  /* 0x482a6b51ff067424 */ /* 0x002fe400078e00ff */
[----:B------:R-:W-:Y:S01]  /*22e50*/  IMAD.MOV.U32 R7, RZ, RZ, 0x40657e76 ;  /* 0x40657e76ff077424 */ /* 0x000fe200078e00ff */
        /* <DEDUP_REMOVED lines=9> */
[----:B------:R-:W-:Y:S01]  /*22ef0*/  MOV R33, 0xc052d09a ;  /* 0xc052d09a00217802 */ /* 0x000fe20000000f00 */
[----:B--2---:R-:W-:Y:S02]  /*22f00*/  IMAD.MOV.U32 R36, RZ, RZ, -0x3cdc45bc ;  /* 0xc323ba44ff247424 */ /* 0x004fe400078e00ff */
[----:B------:R2:W-:Y:S01]  /*22f10*/  STL.64 [R1+0x1228], R38 ;  /* 0x0012282601007387 */ /* 0x0005e20000100a00 */
[----:B------:R-:W-:-:S03]  /*22f20*/  IMAD.MOV.U32 R37, RZ, RZ, 0x4050a142 ;  /* 0x4050a142ff257424 */ /* 0x000fc600078e00ff */
[----:B------:R3:W-:Y:S01]  /*22f30*/  STL.64 [R1+0x1230], R14 ;  /* 0x0012300e01007387 */ /* 0x0007e20000100a00 */
[----:B0-----:R-:W-:Y:S01]  /*22f40*/  MOV R20, 0xa77aa105 ;  /* 0xa77aa10500147802 */ /* 0x001fe20000000f00 */
[----:B------:R-:W-:Y:S02]  /*22f50*/  IMAD.MOV.U32 R21, RZ, RZ, -0x3fc38d70 ;  /* 0xc03c7290ff157424 */ /* 0x000fe400078e00ff */
[----:B------:R0:W-:Y:S01]  /*22f60*/  STL.64 [R1+0x1238], R6 ;  /* 0x0012380601007387 */ /* 0x0001e20000100a00 */
[----:B-1----:R-:W-:Y:S01]  /*22f70*/  MOV R34, 0x69db732d ;  /* 0x69db732d00227802 */ /* 0x002fe20000000f00 */
[----:B------:R-:W-:Y:S02]  /*22f80*/  IMAD.MOV.U32 R35, RZ, RZ, -0x3fe1ee0d ;  /* 0xc01e11f3ff237424 */ /* 0x000fe400078e00ff */
[----:B------:R1:W-:Y:S01]  /*22f90*/  STL.64 [R1+0x1240], R10 ;  /* 0x0012400a01007387 */ /* 0x0003e20000100a00 */
[----:B--2---:R-:W-:Y:S01]  /*22fa0*/  IMAD.MOV.U32 R38, RZ, RZ, 0xf4b0bff ;  /* 0x0f4b0bffff267424 */ /* 0x004fe200078e00ff */
[----:B------:R-:W-:Y:S01]  /*22fb0*/  MOV R39, 0x400727bb ;  /* 0x400727bb00277802 */ /* 0x000fe20000000f00 */
[----:B---3--:R-:W-:Y:S01]  /*22fc0*/  IMAD.MOV.U32 R14, RZ, RZ, 0x33c28106 ;  /* 0x33c28106ff0e7424 */ /* 0x008fe200078e00ff */
[----:B------:R2:W-:Y:S01]  /*22fd0*/  STL.64 [R1+0x1260], R12 ;  /* 0x0012600c01007387 */ /* 0x0005e20000100a00 */
[----:B------:R-:W-:-:S02]  /*22fe0*/  IMAD.MOV.U32 R15, RZ, RZ, 0x40231498 ;  /* 0x40231498ff0f7424 */ /* 0x000fc400078e00ff */
[----:B0-----:R-:W-:Y:S01]  /*22ff0*/  IMAD.MOV.U32 R6, RZ, RZ, 0x413bd03 ;  /* 0x0413bd03ff067424 */ /* 0x001fe200078e00ff */
[----:B------:R0:W-:Y:S01]  /*23000*/  STL.64 [R1+0x1248], R32 ;  /* 0x0012482001007387 */ /* 0x0001e20000100a00 */
[----:B------:R-:W-:Y:S01]  /*23010*/  IMAD.MOV.U32 R7, RZ, RZ, -0x4160b816 ;  /* 0xbe9f47eaff077424 */ /* 0x000fe200078e00ff */
        /* <DEDUP_REMOVED lines=19> */
[----:B-1----:R-:W-:Y:S01]  /*23150*/  IMAD.MOV.U32 R34, RZ, RZ, 0x7d9b7a22 ;  /* 0x7d9b7a22ff227424 */ /* 0x002fe200078e00ff */
[----:B------:R-:W-:Y:S01]  /*23160*/  MOV R35, 0xc08eecc5 ;  /* 0xc08eecc500237802 */ /* 0x000fe20000000f00 */
[----:B---3--:R-:W-:Y:S01]  /*23170*/  IMAD.MOV.U32 R38, RZ, RZ, 0x6f39f917 ;  /* 0x6f39f917ff267424 */ /* 0x008fe200078e00ff */
[----:B------:R1:W-:Y:S01]  /*23180*/  STL.64 [R1+0x12a8], R12 ;  /* 0x0012a80c01007387 */ /* 0x0003e20000100a00 */
[----:B------:R-:W-:Y:S01]  /*23190*/  IMAD.MOV.U32 R39, RZ, RZ, 0x40a1211c ;  /* 0x40a1211cff277424 */ /* 0x000fe200078e00ff */
[----:B--2---:R-:W-:Y:S01]  /*231a0*/  MOV R6, 0x3f907c55 ;  /* 0x3f907c5500067802 */ /* 0x004fe20000000f00 */
[----:B------:R-:W-:Y:S01]  /*231b0*/  IMAD.MOV.U32 R7, RZ, RZ, 0x3f8ef19b ;  /* 0x3f8ef19bff077424 */ /* 0x000fe200078e00ff */
[----:B------:R2:W-:Y:S01]  /*231c0*/  STL.64 [R1+0x1290], R20 ;  /* 0x0012901401007387 */ /* 0x0005e20000100a00 */
[----:B0-----:R-:W-:Y:S01]  /*231d0*/  MOV R10, 0x495b65de ;  /* 0x495b65de000a7802 */ /* 0x001fe20000000f00 */
[----:B------:R-:W-:-:S02]  /*231e0*/  IMAD.MOV.U32 R11, RZ, RZ, -0x3f61de91 ;  /* 0xc09e216fff0b7424 */ /* 0x000fc400078e00ff */
[----:B------:R0:W-:Y:S01]  /*231f0*/  STL.64 [R1+0x1298], R32 ;  /* 0x0012982001007387 */ /* 0x0001e20000100a00 */
[----:B-1----:R-:W-:-:S03]  /*23200*/  IMAD.MOV.U32 R12, RZ, RZ, -0x706b55d6 ;  /* 0x8f94aa2aff0c7424 */ /* 0x002fc600078e00ff */
[----:B------:R1:W-:Y:S01]  /*23210*/  STL.64 [R1+0x12a0], R36 ;  /* 0x0012a02401007387 */ /* 0x0003e20000100a00 */
[----:B------:R-:W-:-:S03]  /*23220*/  IMAD.MOV.U32 R13, RZ, RZ, 0x409e93fe ;  /* 0x409e93feff0d7424 */ /* 0x000fc600078e00ff */
[----:B------:R3:W-:Y:S01]  /*23230*/  STL.64 [R1+0x12b0], R14 ;  /* 0x0012b00e01007387 */ /* 0x0007e20000100a00 */
[----:B--2---:R-:W-:Y:S01]  /*23240*/  IMAD.MOV.U32 R20, RZ, RZ, -0x42008b47 ;  /* 0xbdff74b9ff147424 */ /* 0x004fe200078e00ff */
[----:B------:R-:W-:Y:S02]  /*23250*/  MOV R21, 0xbfc4628b ;  /* 0xbfc4628b00157802 */ /* 0x000fe40000000f00 */
[----:B------:R2:W-:Y:S01]  /*23260*/  STL.64 [R1+0x12b8], R6 ;  /* 0x0012b80601007387 */ /* 0x0005e20000100a00 */
[----:B0-----:R-:W-:Y:S01]  /*23270*/  MOV R32, 0xc187647b ;  /* 0xc187647b00207802 */ /* 0x001fe20000000f00 */
[----:B------:R-:W-:Y:S02]  /*23280*/  IMAD.MOV.U32 R33, RZ, RZ, -0x3f5d3180 ;  /* 0xc0a2ce80ff217424 */ /* 0x000fe400078e00ff */
[----:B------:R0:W-:Y:S01]  /*23290*/  STL.64 [R1+0x12c0], R34 ;  /* 0x0012c02201007387 */ /* 0x0001e20000100a00 */
[----:B-1----:R-:W-:Y:S01]  /*232a0*/  IMAD.MOV.U32 R36, RZ, RZ, -0x39628573 ;  /* 0xc69d7a8dff247424 */ /* 0x002fe200078e00ff */
[----:B------:R-:W-:-:S02]  /*232b0*/  MOV R37, 0x4086ddbb ;  /* 0x4086ddbb00257802 */ /* 0x000fc40000000f00 */
[----:B------:R1:W-:Y:S01]  /*232c0*/  STL.64 [R1+0x12c8], R38 ;  /* 0x0012c82601007387 */ /* 0x0003e20000100a00 */
[----:B---3--:R-:W-:Y:S02]  /*232d0*/  IMAD.MOV.U32 R14, RZ, RZ, 0x61d37922 ;  /* 0x61d37922ff0e7424 */ /* 0x008fe400078e00ff */
[----:B------:R-:W-:Y:S01]  /*232e0*/  IMAD.MOV.U32 R15, RZ, RZ, 0x3f552b59 ;  /* 0x3f552b59ff0f7424 */ /* 0x000fe200078e00ff */
[----:B------:R3:W-:Y:S01]  /*232f0*/  STL.64 [R1+0x12d0], R10 ;  /* 0x0012d00a01007387 */ /* 0x0007e20000100a00 */
[----:B--2---:R-:W-:Y:S01]  /*23300*/  IMAD.MOV.U32 R6, RZ, RZ, -0x3e818735 ;  /* 0xc17e78cbff067424 */ /* 0x004fe200078e00ff */
[----:B------:R-:W-:Y:S02]  /*23310*/  MOV R7, 0x40957e75 ;  /* 0x40957e7500077802 */ /* 0x000fe40000000f00 */
[----:B------:R2:W-:Y:S01]  /*23320*/  STL.64 [R1+0x12e0], R12 ;  /* 0x0012e00c01007387 */ /* 0x0005e20000100a00 */
[----:B0-----:R-:W-:Y:S01]  /*23330*/  MOV R34, 0xdd097f37 ;  /* 0xdd097f3700227802 */ /* 0x001fe20000000f00 */
[----:B------:R-:W-:-:S02]  /*23340*/  IMAD.MOV.U32 R35, RZ, RZ, -0x3f787b40 ;  /* 0xc08784c0ff237424 */ /* 0x000fc400078e00ff */
[----:B------:R0:W-:Y:S01]  /*23350*/  STL.64 [R1+0x12d8], R20 ;  /* 0x0012d81401007387 */ /* 0x0001e20000100a00 */
[----:B-1----:R-:W-:Y:S02]  /*23360*/  IMAD.MOV.U32 R38, RZ, RZ, 0x7b2e5ff5 ;  /* 0x7b2e5ff5ff267424 */ /* 0x002fe400078e00ff */
[----:B------:R-:W-:Y:S01]  /*23370*/  IMAD.MOV.U32 R39, RZ, RZ, -0x3f8aaa14 ;  /* 0xc07555ecff277424 */ /* 0x000fe200078e00ff */
[----:B------:R1:W-:Y:S01]  /*23380*/  STL.64 [R1+0x12e8], R32 ;  /* 0x0012e82001007387 */ /* 0x0003e20000100a00 */
[----:B---3--:R-:W-:Y:S01]  /*23390*/  MOV R10, 0x857992ab ;  /* 0x857992ab000a7802 */ /* 0x008fe20000000f00 */
[----:B------:R-:W-:Y:S02]  /*233a0*/  IMAD.MOV.U32 R11, RZ, RZ, -0x411b0ef3 ;  /* 0xbee4f10dff0b7424 */ /* 0x000fe400078e00ff */
[----:B--2---:R-:W-:Y:S01]  /*233b0*/  IMAD.MOV.U32 R12, RZ, RZ, 0x2d01f9ee ;  /* 0x2d01f9eeff0c7424 */ /* 0x004fe200078e00ff */
[----:B------:R-:W-:Y:S01]  /*233c0*/  MOV R13, 0x4060b205 ;  /* 0x4060b205000d7802 */ /* 0x000fe20000000f00 */
[----:B------:R2:W-:Y:S01]  /*233d0*/  STL.64 [R1+0x12f0], R6 ;  /* 0x0012f00601007387 */ /* 0x0005e20000100a00 */
[----:B0-----:R-:W-:-:S02]  /*233e0*/  IMAD.MOV.U32 R20, RZ, RZ, 0x33000f3b ;  /* 0x33000f3bff147424 */ /* 0x001fc400078e00ff */
[----:B------:R-:W-:Y:S01]  /*233f0*/  IMAD.MOV.U32 R21, RZ, RZ, -0x3fa3cf2c ;  /* 0xc05c30d4ff157424 */ /* 0x000fe200078e00ff */
[----:B------:R0:W-:Y:S01]  /*23400*/  STL.64 [R1+0x1320], R12 ;  /* 0x0013200c01007387 */ /* 0x0001e20000100a00 */
[----:B-1----:R-:W-:Y:S01]  /*23410*/  MOV R32, 0xf314c0d ;  /* 0x0f314c0d00207802 */ /* 0x002fe20000000f00 */
[----:B------:R-:W-:Y:S02]  /*23420*/  IMAD.MOV.U32 R33, RZ, RZ, 0x404727bb ;  /* 0x404727bbff217424 */ /* 0x000fe400078e00ff */
[----:B------:R1:W-:Y:S01]  /*23430*/  STL.64 [R1+0x12f8], R14 ;  /* 0x0012f80e01007387 */ /* 0x0003e20000100a00 */
[----:B--2---:R-:W-:-:S03]  /*23440*/  IMAD.MOV.U32 R6, RZ, RZ, 0x5b39c078 ;  /* 0x5b39c078ff067424 */ /* 0x004fc600078e00ff */
[----:B------:R2:W-:Y:S01]  /*23450*/  STL.64 [R1+0x1300], R34 ;  /* 0x0013002201007387 */ /* 0x0005e20000100a00 */
[----:B------:R-:W-:Y:S01]  /*23460*/  MOV R7, 0xbee09e06 ;  /* 0xbee09e0600077802 */ /* 0x000fe20000000f00 */
[----:B0-----:R-:W-:Y:S02]  /*23470*/  DFMA R12, R4, R42, R40 ;  /* 0x0000002a040c722b */ /* 0x001fe40000000028 */
[----:B------:R0:W-:Y:S01]  /*23480*/  STL.64 [R1+0x1308], R36 ;  /* 0x0013082401007387 */ /* 0x0001e20000100a00 */
[----:B------:R-:W-:Y:S01]  /*23490*/  MOV R4, 0x47d911f2 ;  /* 0x47d911f200047802 */ /* 0x000fe20000000f00 */
[----:B------:R-:W-:Y:S01]  /*234a0*/  IMAD.MOV.U32 R5, RZ, RZ, 0x3ff1f3c0 ;  /* 0x3ff1f3c0ff057424 */ /* 0x000fe200078e00ff */
[----:B------:R-:W-:Y:S01]  /*234b0*/  MOV R41, 0x3fdf284b ;  /* 0x3fdf284b00297802 */ /* 0x000fe20000000f00 */
[----:B------:R3:W-:Y:S01]  /*234c0*/  STL.64 [R1+0x1310], R38 ;  /* 0x0013102601007387 */ /* 0x0007e20000100a00 */
[----:B-1----:R-:W-:Y:S02]  /*234d0*/  IMAD.MOV.U32 R14, RZ, RZ, -0xe8963 ;  /* 0xfff1769dff0e7424 */ /* 0x002fe400078e00ff */
[----:B------:R-:W-:Y:S01]  /*234e0*/  IMAD.MOV.U32 R15, RZ, RZ, -0x3fd2fa83 ;  /* 0xc02d057dff0f7424 */ /* 0x000fe200078e00ff */
[----:B------:R1:W-:Y:S01]  /*234f0*/  STL.64 [R1+0x1318], R10 ;  /* 0x0013180a01007387 */ /* 0x0003e20000100a00 */
[----:B--2---:R-:W-:Y:S01]  /*23500*/  MOV R34, 0x14be7336 ;  /* 0x14be733600227802 */ /* 0x004fe20000000f00 */
[----:B------:R-:W-:-:S02]  /*23510*/  IMAD.MOV.U32 R35, RZ, RZ, 0x4026393a ;  /* 0x4026393aff237424 */ /* 0x000fc400078e00ff */
[----:B------:R-:W-:Y:S01]  /*23520*/  FFMA R0, RZ, R9, R13 ;  /* 0x00000009ff007223 */ /* 0x000fe2000000000d */
[----:B------:R2:W-:Y:S01]  /*23530*/  STL.64 [R1+0x1328], R20 ;  /* 0x0013281401007387 */ /* 0x0005e20000100a00 */
[----:B0-----:R-:W-:Y:S01]  /*23540*/  IMAD.MOV.U32 R36, RZ, RZ, -0x38d8a0ef ;  /* 0xc7275f11ff247424 */ /* 0x001fe200078e00ff */
[----:B------:R-:W-:Y:S01]  /*23550*/  MOV R37, 0xc010ad23 ;  /* 0xc010ad2300257802 */ /* 0x000fe20000000f00 */
[----:B------:R-:W-:Y:S01]  /*23560*/  IMAD.MOV.U32 R40, RZ, RZ, -0x5fb49ca2 ;  /* 0xa04b635eff287424 */ /* 0x000fe200078e00ff */
[----:B------:R0:W-:Y:S01]  /*23570*/  STL.64 [R1+0x1330], R32 ;  /* 0x0013302001007387 */ /* 0x0001e20000100a00 */
[----:B---3--:R-:W-:Y:S01]  /*23580*/  IMAD.MOV.U32 R38, RZ, RZ, 0x1fd5f699 ;  /* 0x1fd5f699ff267424 */ /* 0x008fe200078e00ff */
[----:B------:R-:W-:Y:S01]  /*23590*/  FSETP.GT.AND P0, PT, |R0|, 1.469367938527859385e-39, PT ;  /* 0x001000000000780b */ /* 0x000fe20003f04200 */
[----:B------:R-:W-:Y:S01]  /*235a0*/  IMAD.MOV.U32 R39, RZ, RZ, 0x3f6966e5 ;  /* 0x3f6966e5ff277424 */ /* 0x000fe200078e00ff */
[----:B-1----:R-:W-:Y:S01]  /*235b0*/  MOV R11, 0xbfe85636 ;  /* 0xbfe85636000b7802 */ /* 0x002fe20000000f00 */
[----:B------:R-:W-:Y:S01]  /*235c0*/  IMAD.MOV.U32 R10, RZ, RZ, 0x1b50cc3 ;  /* 0x01b50cc3ff0a7424 */ /* 0x000fe200078e00ff */
[----:B------:R1:W-:Y:S01]  /*235d0*/  STL.64 [R1+0x1338], R6 ;  /* 0x0013380601007387 */ /* 0x0003e20000100a00 */
[----:B--2---:R-:W-:-:S02]  /*235e0*/  IMAD.MOV.U32 R20, RZ, RZ, 0x6fac42ee ;  /* 0x6fac42eeff147424 */ /* 0x004fc400078e00ff */
        /* <DEDUP_REMOVED lines=18> */
[----:B------:R-:W-:Y:S05]  /*23710*/  CALL.REL.NOINC `($__internal_18_$__cuda_sm20_div_rn_f64_full) ;  /* 0x0000041c00d07944 */ /* 0x000fea0003c00000 */
[----:B------:R-:W-:Y:S01]  /*23720*/  IMAD.MOV.U32 R12, RZ, RZ, R4 ;  /* 0x000000ffff0c7224 */ /* 0x000fe200078e0004 */
[----:B------:R-:W-:-:S07]  /*23730*/  MOV R13, R5 ;  /* 0x00000005000d7202 */ /* 0x000fce0000000f00 */
.L_x_5738:
[----:B------:R-:W-:Y:S05]  /*23740*/  BSYNC.RECONVERGENT B4 ;  /* 0x0000000000047941 */ /* 0x000fea0003800200 */
.L_x_5737:
[----:B------:R-:W0:Y:S01]  /*23750*/  MUFU.RCP64H R3, R9 ;  /* 0x0000000900037308 */ /* 0x000e220000001800 */
[----:B------:R-:W-:Y:S01]  /*23760*/  IMAD.MOV.U32 R2, RZ, RZ, 0x1 ;  /* 0x00000001ff027424 */ /* 0x000fe200078e00ff */
[----:B------:R-:W-:Y:S01]  /*23770*/  FSETP.GEU.AND P1, PT, |R31|, 6.5827683646048100446e-37, PT ;  /* 0x036000001f00780b */ /* 0x000fe20003f2e200 */
[----:B------:R-:W-:Y:S01]  /*23780*/  BSSY.RECONVERGENT B4, `(.L_x_5739) ;  /* 0x0000015000047945 */ /* 0x000fe20003800200 */
        /* <DEDUP_REMOVED lines=20> */
.L_x_5740:
[----:B------:R-:W-:Y:S05]  /*238d0*/  BSYNC.RECONVERGENT B4 ;  /* 0x0000000000047941 */ /* 0x000fea0003800200 */
.L_x_5739:
[----:B------:R-:W-:Y:S01]  /*238e0*/  MOV R2, 0x0 ;  /* 0x0000000000027802 */ /* 0x000fe20000000f00 */
        /* <DEDUP_REMOVED lines=56> */
.L_x_5746:
[----:B------:R-:W-:Y:S05]  /*23c70*/  BSYNC.RECONVERGENT B7 ;  /* 0x0000000000077941 */ /* 0x000fea0003800200 */
.L_x_5745:
        /* <DEDUP_REMOVED lines=30> */
.L_x_5744:
[----:B0-----:R-:W-:Y:S01]  /*23e60*/  DADD R2, R14, 1 ;  /* 0x3ff000000e027429 */ /* 0x001fe20000000000 */
[----:B------:R-:W-:-:S09]  /*23e70*/  IMAD.MOV.U32 R31, RZ, RZ, -0x3ff ;  /* 0xfffffc01ff1f7424 */ /* 0x000fd200078e00ff */
[----:B------:R-:W-:Y:S01]  /*23e80*/  ISETP.GT.AND P0, PT, R3, 0xfffff, PT ;  /* 0x000fffff0300780c */ /* 0x000fe20003f04270 */
[--C-:B------:R-:W-:Y:S01]  /*23e90*/  IMAD.MOV.U32 R5, RZ, RZ, R3.reuse ;  /* 0x000000ffff057224 */ /* 0x100fe200078e0003 */
[-C--:B------:R-:W-:Y:S01]  /*23ea0*/  MOV R4, R2.reuse ;  /* 0x0000000200047202 */ /* 0x080fe20000000f00 */
[----:B------:R-:W-:Y:S01]  /*23eb0*/  IMAD.MOV.U32 R0, RZ, RZ, R3 ;  /* 0x000000ffff007224 */ /* 0x000fe200078e0003 */
[----:B------:R-:W-:-:S09]  /*23ec0*/  MOV R10, R2 ;  /* 0x00000002000a7202 */ /* 0x000fd20000000f00 */
[----:B------:R-:W-:Y:S01]  /*23ed0*/  @!P0 DMUL R4, R4, 1.80143985094819840000e+16 ;  /* 0x4350000004048828 */ /* 0x000fe20000000000 */
[----:B------:R-:W-:-:S09]  /*23ee0*/  @!P0 IMAD.MOV.U32 R31, RZ, RZ, -0x435 ;  /* 0xfffffbcbff1f8424 */ /* 0x000fd200078e00ff */
        /* <DEDUP_REMOVED lines=69> */
.L_x_5748:
[----:B------:R-:W-:Y:S01]  /*24340*/  IMAD.MOV.U32 R2, RZ, RZ, 0x0 ;  /* 0x00000000ff027424 */ /* 0x000fe200078e00ff */
[----:B------:R-:W-:Y:S01]  /*24350*/  LOP3.LUT P0, RZ, R5, 0x7fffffff, RZ, 0xc0, !PT ;  /* 0x7fffffff05ff7812 */ /* 0x000fe2000780c0ff */
[----:B------:R-:W-:-:S06]  /*24360*/  IMAD.MOV.U32 R3, RZ, RZ, 0x7ff00000 ;  /* 0x7ff00000ff037424 */ /* 0x000fcc00078e00ff */
[----:B------:R-:W-:-:S10]  /*24370*/  DFMA R2, R4, R2, +INF ;  /* 0x7ff000000402742b */ /* 0x000fd40000000002 */
[----:B------:R-:W-:Y:S02]  /*24380*/  FSEL R10, R2, RZ, P0 ;  /* 0x000000ff020a7208 */ /* 0x000fe40000000000 */
[----:B------:R-:W-:-:S07]  /*24390*/  FSEL R11, R3, -QNAN , P0 ;  /* 0xfff00000030b7808 */ /* 0x000fce0000000000 */
.L_x_5747:
[----:B------:R-:W-:Y:S05]  /*243a0*/  BSYNC.RECONVERGENT B5 ;  /* 0x0000000000057941 */ /* 0x000fea0003800200 */
.L_x_5743:
        /* <DEDUP_REMOVED lines=28> */
.L_x_5750:
[----:B------:R-:W-:Y:S05]  /*24570*/  BSYNC.RECONVERGENT B5 ;  /* 0x0000000000057941 */ /* 0x000fea0003800200 */
.L_x_5749:
[----:B------:R-:W-:Y:S01]  /*24580*/  MOV R2, R10 ;  /* 0x0000000a00027202 */ /* 0x000fe20000000f00 */
[----:B------:R-:W-:Y:S01]  /*24590*/  IMAD.MOV.U32 R3, RZ, RZ, R11 ;  /* 0x000000ffff037224 */ /* 0x000fe200078e000b */
[----:B------:R-:W-:Y:S06]  /*245a0*/  BRA `(.L_x_5751) ;  /* 0x0000000800c07947 */ /* 0x000fec0003800000 */
.L_x_5742:
        /* <DEDUP_REMOVED lines=30> */
.L_x_5755:
[----:B------:R-:W-:Y:S05]  /*24790*/  BSYNC.RECONVERGENT B7 ;  /* 0x0000000000077941 */ /* 0x000fea0003800200 */
.L_x_5754:
        /* <DEDUP_REMOVED lines=30> */
.L_x_5753:
[----:B------:R-:W-:Y:S01]  /*24980*/  DADD R4, R14, 1 ;  /* 0x3ff000000e047429 */ /* 0x000fe20000000000 */
        /* <DEDUP_REMOVED lines=77> */
.L_x_5757:
[----:B------:R-:W-:Y:S01]  /*24e60*/  IMAD.MOV.U32 R4, RZ, RZ, 0x0 ;  /* 0x00000000ff047424 */ /* 0x000fe200078e00ff */
[----:B------:R-:W-:Y:S01]  /*24e70*/  LOP3.LUT P0, RZ, R3, 0x7fffffff, RZ, 0xc0, !PT ;  /* 0x7fffffff03ff7812 */ /* 0x000fe2000780c0ff */
[----:B------:R-:W-:-:S06]  /*24e80*/  IMAD.MOV.U32 R5, RZ, RZ, 0x7ff00000 ;  /* 0x7ff00000ff057424 */ /* 0x000fcc00078e00ff */
[----:B------:R-:W-:-:S10]  /*24e90*/  DFMA R4, R2, R4, +INF ;  /* 0x7ff000000204742b */ /* 0x000fd40000000004 */
[----:B------:R-:W-:Y:S02]  /*24ea0*/  FSEL R10, R4, RZ, P0 ;  /* 0x000000ff040a7208 */ /* 0x000fe40000000000 */
[----:B------:R-:W-:-:S07]  /*24eb0*/  FSEL R11, R5, -QNAN , P0 ;  /* 0xfff00000050b7808 */ /* 0x000fce0000000000 */
.L_x_5756:
[----:B------:R-:W-:Y:S05]  /*24ec0*/  BSYNC.RECONVERGENT B5 ;  /* 0x0000000000057941 */ /* 0x000fea0003800200 */
.L_x_5752:
        /* <DEDUP_REMOVED lines=28> */
.L_x_5759:
[----:B------:R-:W-:Y:S05]  /*25090*/  BSYNC.RECONVERGENT B5 ;  /* 0x0000000000057941 */ /* 0x000fea0003800200 */
.L_x_5758:
[----:B------:R-:W-:-:S11]  /*250a0*/  DADD R2, -RZ, -R10 ;  /* 0x00000000ff027229 */ /* 0x000fd6000000090a */
.L_x_5751:
[----:B------:R-:W-:Y:S05]  /*250b0*/  BSYNC.RECONVERGENT B4 ;  /* 0x0000000000047941 */ /* 0x000fea0003800200 */
.L_x_5741:
[----:B------:R-:W-:Y:S01]  /*250c0*/  DMUL R20, R8, 0.5 ;  /* 0x3fe0000008147828 */ /* 0x000fe20000000000 */
[----:B------:R-:W-:Y:S01]  /*250d0*/  IMAD.MOV.U32 R10, RZ, RZ, 0x0 ;  /* 0x00000000ff0a7424 */ /* 0x000fe200078e00ff */
        /* <DEDUP_REMOVED lines=25> */
.L_x_5761:
[----:B------:R-:W-:Y:S05]  /*25270*/  BSYNC.RECONVERGENT B4 ;  /* 0x0000000000047941 */ /* 0x000fea0003800200 */
.L_x_5760:
[----:B------:R-:W-:Y:S01]  /*25280*/  DMUL R32, R10, -R2 ;  /* 0x800000020a207228 */ /* 0x000fe20000000000 */
[----:B------:R-:W-:Y:S01]  /*25290*/  HFMA2 R21, -RZ, RZ, -1.9580078125, 85.3125 ;  /* 0xbfd55555ff157431 */ /* 0x000fe200000001ff */
[----:B------:R-:W-:Y:S01]  /*252a0*/  BSSY.RECONVERGENT B3, `(.L_x_5762) ;  /* 0x0000016000037945 */ /* 0x000fe20003800200 */
[----:B------:R-:W-:Y:S01]  /*252b0*/  MOV R14, RZ ;  /* 0x000000ff000e7202 */ /* 0x000fe20000000f00 */
[----:B------:R-:W-:Y:S02]  /*252c0*/  IMAD.MOV.U32 R0, RZ, RZ, 0x1 ;  /* 0x00000001ff007424 */ /* 0x000fe400078e00ff */
[----:B------:R-:W-:-:S07]  /*252d0*/  IMAD.MOV.U32 R20, RZ, RZ, 0x55555555 ;  /* 0x55555555ff147424 */ /* 0x000fce00078e00ff */
.L_x_5763:
        /* <DEDUP_REMOVED lines=19> */
.L_x_5762:
        /* <DEDUP_REMOVED lines=20> */
[----:B------:R-:W-:Y:S05]  /*25550*/  CALL.REL.NOINC `($__internal_17_$__cuda_sm20_dblrcp_rn_slowpath_v3) ;  /* 0x000003fc00987944 */ /* 0x000fea0003c00000 */
[----:B------:R-:W-:-:S07]  /*25560*/  IMAD.MOV.U32 R7, RZ, RZ, R0 ;  /* 0x000000ffff077224 */ /* 0x000fce00078e0000 */
.L_x_5767:
[----:B------:R-:W-:Y:S05]  /*25570*/  BSYNC.RECONVERGENT B5 ;  /* 0x0000000000057941 */ /* 0x000fea0003800200 */
.L_x_5766:
[----:B------:R-:W-:Y:S01]  /*25580*/  BSSY.RECONVERGENT B3, `(.L_x_5768) ;  /* 0x0000016000037945 */ /* 0x000fe20003800200 */
[----:B------:R-:W-:Y:S01]  /*25590*/  MOV R0, 0x1 ;  /* 0x0000000100007802 */ /* 0x000fe20000000f00 */
[----:B------:R-:W-:Y:S02]  /*255a0*/  IMAD.MOV.U32 R30, RZ, RZ, -0x36fe1a8c ;  /* 0xc901e574ff1e7424 */ /* 0x000fe400078e00ff */
[----:B------:R-:W-:-:S07]  /*255b0*/  IMAD.MOV.U32 R31, RZ, RZ, -0x40a1a8c6 ;  /* 0xbf5e573aff1f7424 */ /* 0x000fce00078e00ff */
.L_x_5769:
        /* <DEDUP_REMOVED lines=19> */
.L_x_5768:
        /* <DEDUP_REMOVED lines=26> */
.L_x_5771:
[----:B------:R-:W-:Y:S05]  /*25890*/  BSYNC.RECONVERGENT B5 ;  /* 0x0000000000057941 */ /* 0x000fea0003800200 */
.L_x_5770:
[----:B------:R-:W-:Y:S01]  /*258a0*/  BSSY.RECONVERGENT B3, `(.L_x_5772) ;  /* 0x0000016000037945 */ /* 0x000fe20003800200 */
[----:B------:R-:W-:Y:S01]  /*258b0*/  MOV R0, 0x1 ;  /* 0x0000000100007802 */ /* 0x000fe20000000f00 */
[----:B------:R-:W-:Y:S02]  /*258c0*/  IMAD.MOV.U32 R20, RZ, RZ, 0x3b990ee6 ;  /* 0x3b990ee6ff147424 */ /* 0x000fe400078e00ff */
[----:B------:R-:W-:-:S07]  /*258d0*/  IMAD.MOV.U32 R21, RZ, RZ, 0x3f70ee64 ;  /* 0x3f70ee64ff157424 */ /* 0x000fce00078e00ff */
.L_x_5773:
        /* <DEDUP_REMOVED lines=19> */
.L_x_5772:
        /* <DEDUP_REMOVED lines=30> */
.L_x_5775:
[----:B------:R-:W-:Y:S05]  /*25bf0*/  BSYNC.RECONVERGENT B5 ;  /* 0x0000000000057941 */ /* 0x000fea0003800200 */
.L_x_5774:
[----:B------:R-:W-:Y:S01]  /*25c00*/  HFMA2 R31, -RZ, RZ, 1.8173828125, 7.84765625 ;  /* 0x3f4547d9ff1f7431 */ /* 0x000fe200000001ff */
[----:B------:R-:W-:Y:S01]  /*25c10*/  BSSY.RECONVERGENT B3, `(.L_x_5776) ;  /* 0x0000015000037945 */ /* 0x000fe20003800200 */
[----:B------:R-:W-:Y:S02]  /*25c20*/  IMAD.MOV.U32 R0, RZ, RZ, 0x1 ;  /* 0x00000001ff007424 */ /* 0x000fe400078e00ff */
[----:B------:R-:W-:-:S07]  /*25c30*/  IMAD.MOV.U32 R30, RZ, RZ, 0x3b34e2b6 ;  /* 0x3b34e2b6ff1e7424 */ /* 0x000fce00078e00ff */
.L_x_5777:
        /* <DEDUP_REMOVED lines=19> */
.L_x_5776:
        /* <DEDUP_REMOVED lines=26> */
.L_x_5779:
[----:B------:R-:W-:Y:S05]  /*25f10*/  BSYNC.RECONVERGENT B5 ;  /* 0x0000000000057941 */ /* 0x000fea0003800200 */
.L_x_5778:
[----:B------:R-:W-:Y:S01]  /*25f20*/  BSSY.RECONVERGENT B3, `(.L_x_5780) ;  /* 0x0000016000037945 */ /* 0x000fe20003800200 */
[----:B------:R-:W-:Y:S01]  /*25f30*/  IMAD.MOV.U32 R0, RZ, RZ, 0x1 ;  /* 0x00000001ff007424 */ /* 0x000fe200078e00ff */
[----:B------:R-:W-:Y:S01]  /*25f40*/  MOV R21, 0xbf4c3e0b ;  /* 0xbf4c3e0b00157802 */ /* 0x000fe20000000f00 */
[----:B------:R-:W-:-:S07]  /*25f50*/  IMAD.MOV.U32 R20, RZ, RZ, 0x2da7bf9 ;  /* 0x02da7bf9ff147424 */ /* 0x000fce00078e00ff */
.L_x_5781:
        /* <DEDUP_REMOVED lines=19> */
.L_x_5780:
        /* <DEDUP_REMOVED lines=30> */
.L_x_5783:
[----:B------:R-:W-:Y:S05]  /*26270*/  BSYNC.RECONVERGENT B5 ;  /* 0x0000000000057941 */ /* 0x000fea0003800200 */
.L_x_5782:
[----:B------:R-:W-:Y:S01]  /*26280*/  HFMA2 R30, -RZ, RZ, -5.640625, -52768 ;  /* 0xc5a4fa71ff1e7431 */ /* 0x000fe200000001ff */
[----:B------:R-:W-:Y:S01]  /*26290*/  BSSY.RECONVERGENT B3, `(.L_x_5784) ;  /* 0x0000015000037945 */ /* 0x000fe20003800200 */
[----:B------:R-:W-:Y:S02]  /*262a0*/  IMAD.MOV.U32 R0, RZ, RZ, 0x1 ;  /* 0x00000001ff007424 */ /* 0x000fe400078e00ff */
[----:B------:R-:W-:-:S07]  /*262b0*/  IMAD.MOV.U32 R31, RZ, RZ, -0x40c9ed76 ;  /* 0xbf36128aff1f7424 */ /* 0x000fce00078e00ff */
.L_x_5785:
        /* <DEDUP_REMOVED lines=19> */
.L_x_5784:
        /* <DEDUP_REMOVED lines=26> */
.L_x_5787:
[----:B------:R-:W-:Y:S05]  /*26590*/  BSYNC.RECONVERGENT B5 ;  /* 0x0000000000057941 */ /* 0x000fea0003800200 */
.L_x_5786:
[----:B------:R-:W-:Y:S01]  /*265a0*/  BSSY.RECONVERGENT B3, `(.L_x_5788) ;  /* 0x0000016000037945 */ /* 0x000fe20003800200 */
[----:B------:R-:W-:Y:S01]  /*265b0*/  IMAD.MOV.U32 R0, RZ, RZ, 0x1 ;  /* 0x00000001ff007424 */ /* 0x000fe200078e00ff */
[----:B------:R-:W-:Y:S01]  /*265c0*/  MOV R20, 0x1b0931c8 ;  /* 0x1b0931c800147802 */ /* 0x000fe20000000f00 */
[----:B------:R-:W-:-:S07]  /*265d0*/  IMAD.MOV.U32 R21, RZ, RZ, 0x3f4168ef ;  /* 0x3f4168efff157424 */ /* 0x000fce00078e00ff */
.L_x_5789:
        /* <DEDUP_REMOVED lines=19> */
.L_x_5788:
        /* <DEDUP_REMOVED lines=30> */
.L_x_5791:
[----:B------:R-:W-:Y:S05]  /*268f0*/  BSYNC.RECONVERGENT B5 ;  /* 0x0000000000057941 */ /* 0x000fea0003800200 */
.L_x_5790:
[----:B------:R-:W-:Y:S01]  /*26900*/  BSSY.RECONVERGENT B3, `(.L_x_5792) ;  /* 0x0000016000037945 */ /* 0x000fe20003800200 */
[----:B------:R-:W-:Y:S01]  /*26910*/  MOV R0, 0x1 ;  /* 0x0000000100007802 */ /* 0x000fe20000000f00 */
[----:B------:R-:W-:Y:S02]  /*26920*/  IMAD.MOV.U32 R30, RZ, RZ, -0x63fe104c ;  /* 0x9c01efb4ff1e7424 */ /* 0x000fe400078e00ff */
[----:B------:R-:W-:-:S07]  /*26930*/  IMAD.MOV.U32 R31, RZ, RZ, 0x3f369187 ;  /* 0x3f369187ff1f7424 */ /* 0x000fce00078e00ff */
.L_x_5793:
        /* <DEDUP_REMOVED lines=19> */
.L_x_5792:
        /* <DEDUP_REMOVED lines=26> */
.L_x_5795:
[----:B------:R-:W-:Y:S05]  /*26c10*/  BSYNC.RECONVERGENT B5 ;  /* 0x0000000000057941 */ /* 0x000fea0003800200 */
.L_x_5794:
[----:B------:R-:W-:Y:S01]  /*26c20*/  BSSY.RECONVERGENT B3, `(.L_x_5796) ;  /* 0x0000016000037945 */ /* 0x000fe20003800200 */
[----:B------:R-:W-:Y:S01]  /*26c30*/  MOV R0, 0x1 ;  /* 0x0000000100007802 */ /* 0x000fe20000000f00 */
[----:B------:R-:W-:Y:S02]  /*26c40*/  IMAD.MOV.U32 R20, RZ, RZ, 0x3187b744 ;  /* 0x3187b744ff147424 */ /* 0x000fe400078e00ff */
[----:B------:R-:W-:-:S07]  /*26c50*/  IMAD.MOV.U32 R21, RZ, RZ, -0x40ba9d65 ;  /* 0xbf45629bff157424 */ /* 0x000fce00078e00ff */
.L_x_5797:
        /* <DEDUP_REMOVED lines=19> */
.L_x_5796:
        /* <DEDUP_REMOVED lines=30> */
.L_x_5799:
[----:B------:R-:W-:Y:S05]  /*26f70*/  BSYNC.RECONVERGENT B5 ;  /* 0x0000000000057941 */ /* 0x000fea0003800200 */
.L_x_5798:
[----:B------:R-:W-:Y:S01]  /*26f80*/  HFMA2 R31, -RZ, RZ, -1.8154296875, -0.0003659725189208984375 ;  /* 0xbf438dffff1f7431 */ /* 0x000fe200000001ff */
[----:B------:R-:W-:Y:S01]  /*26f90*/  BSSY.RECONVERGENT B3, `(.L_x_5800) ;  /* 0x0000015000037945 */ /* 0x000fe20003800200 */
[----:B------:R-:W-:Y:S02]  /*26fa0*/  IMAD.MOV.U32 R0, RZ, RZ, 0x1 ;  /* 0x00000001ff007424 */ /* 0x000fe400078e00ff */
[----:B------:R-:W-:-:S07]  /*26fb0*/  IMAD.MOV.U32 R30, RZ, RZ, 0x1cc96982 ;  /* 0x1cc96982ff1e7424 */ /* 0x000fce00078e00ff */
.L_x_5801:
        /* <DEDUP_REMOVED lines=19> */
.L_x_5800:
        /* <DEDUP_REMOVED lines=26> */
.L_x_5803:
[----:B------:R-:W-:Y:S05]  /*27290*/  BSYNC.RECONVERGENT B5 ;  /* 0x0000000000057941 */ /* 0x000fea0003800200 */
.L_x_5802:
[----:B------:R-:W-:Y:S01]  /*272a0*/  BSSY.RECONVERGENT B3, `(.L_x_5804) ;  /* 0x0000016000037945 */ /* 0x000fe20003800200 */
[----:B------:R-:W-:Y:S01]  /*272b0*/  IMAD.MOV.U32 R0, RZ, RZ, 0x1 ;  /* 0x00000001ff007424 */ /* 0x000fe200078e00ff */
[----:B------:R-:W-:Y:S01]  /*272c0*/  MOV R21, 0x3f55d4ae ;  /* 0x3f55d4ae00157802 */ /* 0x000fe20000000f00 */
[----:B------:R-:W-:-:S07]  /*272d0*/  IMAD.MOV.U32 R20, RZ, RZ, 0x684527bf ;  /* 0x684527bfff147424 */ /* 0x000fce00078e00ff */
.L_x_5805:
        /* <DEDUP_REMOVED lines=19> */
.L_x_5804:
        /* <DEDUP_REMOVED lines=30> */
.L_x_5807:
[----:B------:R-:W-:Y:S05]  /*275f0*/  BSYNC.RECONVERGENT B5 ;  /* 0x0000000000057941 */ /* 0x000fea0003800200 */
.L_x_5806:
[----:B------:R-:W-:Y:S01]  /*27600*/  HFMA2 R30, -RZ, RZ, -0.0384521484375, 160.5 ;  /* 0xa8ec5904ff1e7431 */ /* 0x000fe200000001ff */
[----:B------:R-:W-:Y:S01]  /*27610*/  BSSY.RECONVERGENT B3, `(.L_x_5808) ;  /* 0x0000015000037945 */ /* 0x000fe20003800200 */
[----:B------:R-:W-:Y:S02]  /*27620*/  IMAD.MOV.U32 R0, RZ, RZ, 0x1 ;  /* 0x00000001ff007424 */ /* 0x000fe400078e00ff */
[----:B------:R-:W-:-:S07]  /*27630*/  IMAD.MOV.U32 R31, RZ, RZ, 0x3f59e1db ;  /* 0x3f59e1dbff1f7424 */ /* 0x000fce00078e00ff */
.L_x_5809:
        /* <DEDUP_REMOVED lines=19> */
.L_x_5808:
        /* <DEDUP_REMOVED lines=26> */
.L_x_5811:
[----:B------:R-:W-:Y:S05]  /*27910*/  BSYNC.RECONVERGENT B5 ;  /* 0x0000000000057941 */ /* 0x000fea0003800200 */
.L_x_5810:
[----:B------:R-:W-:Y:S01]  /*27920*/  BSSY.RECONVERGENT B3, `(.L_x_5812) ;  /* 0x0000016000037945 */ /* 0x000fe20003800200 */
[----:B------:R-:W-:Y:S01]  /*27930*/  IMAD.MOV.U32 R0, RZ, RZ, 0x1 ;  /* 0x00000001ff007424 */ /* 0x000fe200078e00ff */
[----:B------:R-:W-:Y:S01]  /*27940*/  MOV R20, 0xa5daa127 ;  /* 0xa5daa12700147802 */ /* 0x000fe20000000f00 */
[----:B------:R-:W-:-:S07]  /*27950*/  IMAD.MOV.U32 R21, RZ, RZ, -0x408f51aa ;  /* 0xbf70ae56ff157424 */ /* 0x000fce00078e00ff */
.L_x_5813:
        /* <DEDUP_REMOVED lines=19> */
.L_x_5812:
        /* <DEDUP_REMOVED lines=30> */
.L_x_5815:
[----:B------:R-:W-:Y:S05]  /*27c70*/  BSYNC.RECONVERGENT B5 ;  /* 0x0000000000057941 */ /* 0x000fea0003800200 */
.L_x_5814:
[----:B------:R-:W-:Y:S01]  /*27c80*/  BSSY.RECONVERGENT B3, `(.L_x_5816) ;  /* 0x0000016000037945 */ /* 0x000fe20003800200 */
[----:B------:R-:W-:Y:S01]  /*27c90*/  MOV R0, 0x1 ;  /* 0x0000000100007802 */ /* 0x000fe20000000f00 */
[----:B------:R-:W-:Y:S02]  /*27ca0*/  IMAD.MOV.U32 R30, RZ, RZ, -0x343a03ee ;  /* 0xcbc5fc12ff1e7424 */ /* 0x000fe400078e00ff */
[----:B------:R-:W-:-:S07]  /*27cb0*/  IMAD.MOV.U32 R31, RZ, RZ, -0x4087a384 ;  /* 0xbf785c7cff1f7424 */ /* 0x000fce00078e00ff */
.L_x_5817:
        /* <DEDUP_REMOVED lines=19> */
.L_x_5816:
        /* <DEDUP_REMOVED lines=26> */
.L_x_5819:
[----:B------:R-:W-:Y:S05]  /*27f90*/  BSYNC.RECONVERGENT B5 ;  /* 0x0000000000057941 */ /* 0x000fea0003800200 */
.L_x_5818:
[----:B------:R-:W-:Y:S01]  /*27fa0*/  BSSY.RECONVERGENT B3, `(.L_x_5820) ;  /* 0x0000016000037945 */ /* 0x000fe20003800200 */
[----:B------:R-:W-:Y:S01]  /*27fb0*/  MOV R0, 0x1 ;  /* 0x0000000100007802 */ /* 0x000fe20000000f00 */
[----:B------:R-:W-:Y:S02]  /*27fc0*/  IMAD.MOV.U32 R20, RZ, RZ, 0x50ed0c93 ;  /* 0x50ed0c93ff147424 */ /* 0x000fe400078e00ff */
[----:B------:R-:W-:-:S07]  /*27fd0*/  IMAD.MOV.U32 R21, RZ, RZ, 0x3f91d1d6 ;  /* 0x3f91d1d6ff157424 */ /* 0x000fce00078e00ff */
.L_x_5821:
        /* <DEDUP_REMOVED lines=19> */
.L_x_5820:
        /* <DEDUP_REMOVED lines=30> */
.L_x_5823:
[----:B------:R-:W-:Y:S05]  /*282f0*/  BSYNC.RECONVERGENT B5 ;  /* 0x0000000000057941 */ /* 0x000fea0003800200 */
.L_x_5822:
[----:B------:R-:W-:Y:S01]  /*28300*/  HFMA2 R31, -RZ, RZ, 1.904296875, -46080 ;  /* 0x3f9ef9a0ff1f7431 */ /* 0x000fe200000001ff */
[----:B------:R-:W-:Y:S01]  /*28310*/  BSSY.RECONVERGENT B3, `(.L_x_5824) ;  /* 0x0000015000037945 */ /* 0x000fe20003800200 */
[----:B------:R-:W-:Y:S02]  /*28320*/  IMAD.MOV.U32 R0, RZ, RZ, 0x1 ;  /* 0x00000001ff007424 */ /* 0x000fe400078e00ff */
[----:B------:R-:W-:-:S07]  /*28330*/  IMAD.MOV.U32 R30, RZ, RZ, 0x5c03d2e9 ;  /* 0x5c03d2e9ff1e7424 */ /* 0x000fce00078e00ff */
.L_x_5825:
        /* <DEDUP_REMOVED lines=19> */
.L_x_5824:
        /* <DEDUP_REMOVED lines=26> */
.L_x_5827:
[----:B------:R-:W-:Y:S05]  /*28610*/  BSYNC.RECONVERGENT B5 ;  /* 0x0000000000057941 */ /* 0x000fea0003800200 */
.L_x_5826:
[----:B------:R-:W-:Y:S01]  /*28620*/  BSSY.RECONVERGENT B3, `(.L_x_5828) ;  /* 0x0000016000037945 */ /* 0x000fe20003800200 */
[----:B------:R-:W-:Y:S01]  /*28630*/  IMAD.MOV.U32 R0, RZ, RZ, 0x1 ;  /* 0x00000001ff007424 */ /* 0x000fe200078e00ff */
[----:B------:R-:W-:Y:S01]  /*28640*/  MOV R21, 0xbfb95b68 ;  /* 0xbfb95b6800157802 */ /* 0x000fe20000000f00 */
[----:B------:R-:W-:-:S07]  /*28650*/  IMAD.MOV.U32 R20, RZ, RZ, 0x5f50d178 ;  /* 0x5f50d178ff147424 */ /* 0x000fce00078e00ff */
.L_x_5829:
        /* <DEDUP_REMOVED lines=19> */
.L_x_5828:
        /* <DEDUP_REMOVED lines=30> */
.L_x_5831:
[----:B------:R-:W-:Y:S05]  /*28970*/  BSYNC.RECONVERGENT B5 ;  /* 0x0000000000057941 */ /* 0x000fea0003800200 */
.L_x_5830:
[----:B------:R-:W-:Y:S01]  /*28980*/  HFMA2 R30, -RZ, RZ, -4.19921875, 9.65595245361328125e-06 ;  /* 0xc43300a2ff1e7431 */ /* 0x000fe200000001ff */
[----:B------:R-:W-:Y:S01]  /*28990*/  BSSY.RECONVERGENT B3, `(.L_x_5832) ;  /* 0x0000015000037945 */ /* 0x000fe20003800200 */
[----:B------:R-:W-:Y:S02]  /*289a0*/  IMAD.MOV.U32 R0, RZ, RZ, 0x1 ;  /* 0x00000001ff007424 */ /* 0x000fe400078e00ff */
[----:B------:R-:W-:-:S07]  /*289b0*/  IMAD.MOV.U32 R31, RZ, RZ, -0x40366831 ;  /* 0xbfc997cfff1f7424 */ /* 0x000fce00078e00ff */
.L_x_5833:
        /* <DEDUP_REMOVED lines=19> */
.L_x_5832:
        /* <DEDUP_REMOVED lines=26> */
.L_x_5835:
[----:B------:R-:W-:Y:S05]  /*28c90*/  BSYNC.RECONVERGENT B5 ;  /* 0x0000000000057941 */ /* 0x000fea0003800200 */
.L_x_5834:
[----:B------:R-:W-:Y:S01]  /*28ca0*/  BSSY.RECONVERGENT B3, `(.L_x_5836) ;  /* 0x0000016000037945 */ /* 0x000fe20003800200 */
[----:B------:R-:W-:Y:S01]  /*28cb0*/  IMAD.MOV.U32 R0, RZ, RZ, 0x1 ;  /* 0x00000001ff007424 */ /* 0x000fe200078e00ff */
[----:B------:R-:W-:Y:S01]  /*28cc0*/  MOV R20, 0xba1d9e04 ;  /* 0xba1d9e0400147802 */ /* 0x000fe20000000f00 */
[----:B------:R-:W-:-:S07]  /*28cd0*/  IMAD.MOV.U32 R21, RZ, RZ, 0x3fe72e2b ;  /* 0x3fe72e2bff157424 */ /* 0x000fce00078e00ff */
.L_x_5837:
        /* <DEDUP_REMOVED lines=19> */
.L_x_5836:
        /* <DEDUP_REMOVED lines=30> */
.L_x_5839:
[----:B------:R-:W-:Y:S05]  /*28ff0*/  BSYNC.RECONVERGENT B5 ;  /* 0x0000000000057941 */ /* 0x000fea0003800200 */
.L_x_5838:
[----:B------:R-:W-:Y:S01]  /*29000*/  BSSY.RECONVERGENT B3, `(.L_x_5840) ;  /* 0x0000016000037945 */ /* 0x000fe20003800200 */
[----:B------:R-:W-:Y:S01]  /*29010*/  MOV R0, 0x1 ;  /* 0x0000000100007802 */ /* 0x000fe20000000f00 */
[----:B------:R-:W-:Y:S02]  /*29020*/  IMAD.MOV.U32 R30, RZ, RZ, 0x101bb71a ;  /* 0x101bb71aff1e7424 */ /* 0x000fe400078e00ff */
[----:B------:R-:W-:-:S07]  /*29030*/  IMAD.MOV.U32 R31, RZ, RZ, 0x3ffaab9a ;  /* 0x3ffaab9aff1f7424 */ /* 0x000fce00078e00ff */
.L_x_5841:
        /* <DEDUP_REMOVED lines=19> */
.L_x_5840:
        /* <DEDUP_REMOVED lines=26> */
.L_x_5843:
[----:B------:R-:W-:Y:S05]  /*29310*/  BSYNC.RECONVERGENT B5 ;  /* 0x0000000000057941 */ /* 0x000fea0003800200 */
.L_x_5842:
[----:B------:R-:W-:Y:S01]  /*29320*/  BSSY.RECONVERGENT B3, `(.L_x_5844) ;  /* 0x0000016000037945 */ /* 0x000fe20003800200 */
[----:B------:R-:W-:Y:S01]  /*29330*/  MOV R0, 0x1 ;  /* 0x0000000100007802 */ /* 0x000fe20000000f00 */
[----:B------:R-:W-:Y:S02]  /*29340*/  IMAD.MOV.U32 R20, RZ, RZ, -0x755502fe ;  /* 0x8aaafd02ff147424 */ /* 0x000fe400078e00ff */
[----:B------:R-:W-:-:S07]  /*29350*/  IMAD.MOV.U32 R21, RZ, RZ, -0x3fe58652 ;  /* 0xc01a79aeff157424 */ /* 0x000fce00078e00ff */
.L_x_5845:
        /* <DEDUP_REMOVED lines=19> */
.L_x_5844:
        /* <DEDUP_REMOVED lines=30> */
.L_x_5847:
[----:B------:R-:W-:Y:S05]  /*29670*/  BSYNC.RECONVERGENT B5 ;  /* 0x0000000000057941 */ /* 0x000fea0003800200 */
.L_x_5846:
[----:B------:R-:W-:Y:S01]  /*29680*/  HFMA2 R31, -RZ, RZ, -2.095703125, 0.00473785400390625 ;  /* 0xc0311cdaff1f7431 */ /* 0x000fe200000001ff */
[----:B------:R-:W-:Y:S01]  /*29690*/  BSSY.RECONVERGENT B3, `(.L_x_5848) ;  /* 0x0000015000037945 */ /* 0x000fe20003800200 */
[----:B------:R-:W-:Y:S02]  /*296a0*/  IMAD.MOV.U32 R0, RZ, RZ, 0x1 ;  /* 0x00000001ff007424 */ /* 0x000fe400078e00ff */
[----:B------:R-:W-:-:S07]  /*296b0*/  IMAD.MOV.U32 R30, RZ, RZ, 0x4df23f8f ;  /* 0x4df23f8fff1e7424 */ /* 0x000fce00078e00ff */
.L_x_5849:
        /* <DEDUP_REMOVED lines=19> */
.L_x_5848:
        /* <DEDUP_REMOVED lines=26> */
.L_x_5851:
[----:B------:R-:W-:Y:S05]  /*29990*/  BSYNC.RECONVERGENT B5 ;  /* 0x0000000000057941 */ /* 0x000fea0003800200 */
.L_x_5850:
[----:B------:R-:W-:Y:S01]  /*299a0*/  BSSY.RECONVERGENT B3, `(.L_x_5852) ;  /* 0x0000016000037945 */ /* 0x000fe20003800200 */
[----:B------:R-:W-:Y:S01]  /*299b0*/  IMAD.MOV.U32 R0, RZ, RZ, 0x1 ;  /* 0x00000001ff007424 */ /* 0x000fe200078e00ff */
[----:B------:R-:W-:Y:S01]  /*299c0*/  MOV R21, 0x405278fb ;  /* 0x405278fb00157802 */ /* 0x000fe20000000f00 */
[----:B------:R-:W-:-:S07]  /*299d0*/  IMAD.MOV.U32 R20, RZ, RZ, 0x311f1460 ;  /* 0x311f1460ff147424 */ /* 0x000fce00078e00ff */
.L_x_5853:
        /* <DEDUP_REMOVED lines=19> */
.L_x_5852:
        /* <DEDUP_REMOVED lines=30> */
.L_x_5855:
[----:B------:R-:W-:Y:S05]  /*29cf0*/  BSYNC.RECONVERGENT B5 ;  /* 0x0000000000057941 */ /* 0x000fea0003800200 */
.L_x_5854:
[----:B------:R-:W-:Y:S01]  /*29d00*/  HFMA2 R30, -RZ, RZ, 15.0859375, -0.01560211181640625 ;  /* 0x4b8ba3fdff1e7431 */ /* 0x000fe200000001ff */
[----:B------:R-:W-:Y:S01]  /*29d10*/  BSSY.RECONVERGENT B3, `(.L_x_5856) ;  /* 0x0000015000037945 */ /* 0x000fe20003800200 */
[----:B------:R-:W-:Y:S02]  /*29d20*/  IMAD.MOV.U32 R0, RZ, RZ, 0x1 ;  /* 0x00000001ff007424 */ /* 0x000fe400078e00ff */
[----:B------:R-:W-:-:S07]  /*29d30*/  IMAD.MOV.U32 R31, RZ, RZ, 0x406a8563 ;  /* 0x406a8563ff1f7424 */ /* 0x000fce00078e00ff */
.L_x_5857:
        /* <DEDUP_REMOVED lines=19> */
.L_x_5856:
        /* <DEDUP_REMOVED lines=11> */
.L_x_5859:
        /* <DEDUP_REMOVED lines=19> */
.L_x_5858:
        /* <DEDUP_REMOVED lines=19> */
.L_x_5861:
[----:B------:R-:W-:Y:S05]  /*2a180*/  BSYNC.RECONVERGENT B5 ;  /* 0x0000000000057941 */ /* 0x000fea0003800200 */
.L_x_5860:
[----:B------:R-:W-:-:S08]  /*2a190*/  DMUL R4, R20, R4 ;  /* 0x0000000414047228 */ /* 0x000fd00000000000 */
[----:B------:R-:W-:-:S14]  /*2a1a0*/  DSETP.GT.AND P0, PT, |R4|, |R30|, PT ;  /* 0x4000001e0400722a */ /* 0x000fdc0003f04200 */
[----:B------:R-:W-:-:S11]  /*2a1b0*/  @!P0 DADD R12, R12, R4 ;  /* 0x000000000c0c8229 */ /* 0x000fd60000000004 */
.L_x_5765:
[----:B------:R-:W-:Y:S05]  /*2a1c0*/  BSYNC.RECONVERGENT B4 ;  /* 0x0000000000047941 */ /* 0x000fea0003800200 */
.L_x_5764:
        /* <DEDUP_REMOVED lines=8> */
[----:B------:R-:W-:Y:S02]  /*2a250*/  HFMA2 R30, -RZ, RZ, 1323, -4.565715789794921875e-05 ;  /* 0x652b82feff1e7431 */ /* 0x000fe400000001ff */
[----:B------:R-:W-:Y:S01]  /*2a260*/  IMAD.MOV.U32 R31, RZ, RZ, 0x3ff71547 ;  /* 0x3ff71547ff1f7424 */ /* 0x000fe200078e00ff */
[----:B------:R-:W-:Y:S01]  /*2a270*/  DADD R10, R4, 4 ;  /* 0x40100000040a7429 */ /* 0x000fe20000000000 */
[----:B------:R-:W-:-:S05]  /*2a280*/  ISETP.GT.U32.AND P0, PT, R5, 0x403b4000, PT ;  /* 0x403b40000500780c */ /* 0x000fca0003f04070 */
[----:B------:R-:W0:Y:S02]  /*2a290*/  MUFU.RCP64H R15, R11 ;  /* 0x0000000b000f7308 */ /* 0x000e240000001800 */
[----:B0-----:R-:W-:Y:S01]  /*2a2a0*/  DFMA R6, -R10, R14, 1 ;  /* 0x3ff000000a06742b */ /* 0x001fe2000000010e */
[----:B------:R-:W-:Y:S02]  /*2a2b0*/  IMAD.MOV.U32 R10, RZ, RZ, -0x2fc2cd8 ;  /* 0xfd03d328ff0a7424 */ /* 0x000fe400078e00ff */
[----:B------:R-:W-:-:S05]  /*2a2c0*/  IMAD.MOV.U32 R11, RZ, RZ, 0x3e44e1c6 ;  /* 0x3e44e1c6ff0b7424 */ /* 0x000fca00078e00ff */
        /* <DEDUP_REMOVED lines=49> */
[----:B------:R-:W-:Y:S01]  /*2a5e0*/  DFMA R10, -R4, R4, -R10 ;  /* 0x00000004040a722b */ /* 0x000fe2000000090a */
[----:B------:R-:W-:Y:S01]  /*2a5f0*/  IMAD.IADD R14, R14, 0x1, -R15 ;  /* 0x000000010e0e7824 */ /* 0x000fe200078e0a0f */
        /* <DEDUP_REMOVED lines=10> */
[----:B------:R-:W-:Y:S01]  /*2a6a0*/  UMOV UR5, 0x3e5ade15 ;  /* 0x3e5ade1500057882 */ /* 0x000fe20000000000 */
[----:B------:R-:W-:Y:S02]  /*2a6b0*/  IMAD.MOV.U32 R36, RZ, RZ, 0x0 ;  /* 0x00000000ff247424 */ /* 0x000fe400078e00ff */
[----:B------:R-:W-:Y:S01]  /*2a6c0*/  DFMA R34, R20, UR4, R34 ;  /* 0x0000000414227c2b */ /* 0x000fe20008000022 */
[----:B------:R-:W-:Y:S01]  /*2a6d0*/  UMOV UR4, 0x8568e357 ;  /* 0x8568e35700047882 */ /* 0x000fe20000000000 */
[----:B------:R-:W-:Y:S01]  /*2a6e0*/  UMOV UR5, 0x3f909623 ;  /* 0x3f90962300057882 */ /* 0x000fe20000000000 */
[----:B------:R-:W-:Y:S01]  /*2a6f0*/  IMAD.MOV.U32 R37, RZ, RZ, 0x3ff00000 ;  /* 0x3ff00000ff257424 */ /* 0x000fe200078e00ff */
[----:B------:R-:W-:Y:S01]  /*2a700*/  DFMA R30, R6, R30, -UR4 ;  /* 0x80000004061e7e2b */ /* 0x000fe2000800001e */
[----:B------:R-:W-:Y:S01]  /*2a710*/  UMOV UR4, 0x62401315 ;  /* 0x6240131500047882 */ /* 0x000fe20000000000 */
[----:B------:R-:W-:-:S02]  /*2a720*/  UMOV UR5, 0x3ec71dee ;  /* 0x3ec71dee00057882 */ /* 0x000fc40000000000 */
[----:B------:R-:W-:Y:S01]  /*2a730*/  DFMA R34, R20, R34, UR4 ;  /* 0x0000000414227e2b */ /* 0x000fe20008000022 */
        /* <DEDUP_REMOVED lines=56> */
[----:B------:R-:W-:Y:S02]  /*2aac0*/  LEA R15, R14, 0x3ff00000, 0x14 ;  /* 0x3ff000000e0f7811 */ /* 0x000fe400078ea0ff */
[----:B------:R-:W-:Y:S01]  /*2aad0*/  DFMA R20, R4, R20, R34 ;  /* 0x000000140414722b */ /* 0x000fe20000000022 */
[----:B------:R-:W-:-:S06]  /*2aae0*/  MOV R14, RZ ;  /* 0x000000ff000e7202 */ /* 0x000fcc0000000f00 */
[----:B------:R-:W-:Y:S02]  /*2aaf0*/  DMUL R14, R40, R14 ;  /* 0x0000000e280e7228 */ /* 0x000fe40000000000 */
[----:B------:R-:W-:-:S06]  /*2ab00*/  DADD R20, -R6, R20 ;  /* 0x0000000006147229 */ /* 0x000fcc0000000114 */
        /* <DEDUP_REMOVED lines=10> */
.L_x_5863:
        /* <DEDUP_REMOVED lines=9> */
.L_x_5864:
[----:B------:R-:W-:Y:S05]  /*2ac40*/  BSYNC.RECONVERGENT B3 ;  /* 0x0000000000037941 */ /* 0x000fea0003800200 */
.L_x_5862:
[----:B------:R-:W-:Y:S01]  /*2ac50*/  DMUL R4, R8, -0.5 ;  /* 0xbfe0000008047828 */ /* 0x000fe20000000000 */
[----:B------:R-:W-:Y:S01]  /*2ac60*/  UMOV UR4, 0xfefa39ef ;  /* 0xfefa39ef00047882 */ /* 0x000fe20000000000 */
[----:B------:R-:W-:Y:S01]  /*2ac70*/  UMOV UR5, 0x3fe62e42 ;  /* 0x3fe62e4200057882 */ /* 0x000fe20000000000 */
[----:B------:R-:W-:Y:S05]  /*2ac80*/  BSSY.RECONVERGENT B3, `(.L_x_5865) ;  /* 0x000003b000037945 */ /* 0x000fea0003800200 */
[----:B------:R-:W-:-:S08]  /*2ac90*/  DMUL R4, R4, R2 ;  /* 0x0000000204047228 */ /* 0x000fd00000000000 */
[----:B------:R-:W-:Y:S01]  /*2aca0*/  DMUL R2, R4, R2 ;  /* 0x0000000204027228 */ /* 0x000fe20000000000 */
[----:B------:R-:W-:Y:S02]  /*2acb0*/  IMAD.MOV.U32 R4, RZ, RZ, 0x652b82fe ;  /* 0x652b82feff047424 */ /* 0x000fe400078e00ff */
        /* <DEDUP_REMOVED lines=47> */
[----:B------:R-:W-:Y:S02]  /*2afb0*/  @!P0 MOV R2, R6 ;  /* 0x0000000600028202 */ /* 0x000fe40000000f00 */
[----:B------:R-:W-:Y:S02]  /*2afc0*/  @!P0 SHF.R.S32.HI R3, RZ, 0x1, R0 ;  /* 0x00000001ff038819 */ /* 0x000fe40000011400 */
[----:B------:R-:W-:-:S03]  /*2afd0*/  FSEL R11, R11, RZ, P1 ;  /* 0x000000ff0b0b7208 */ /* 0x000fc60000800000 */
[----:B------:R-:W-:Y:S02]  /*2afe0*/  @!P0 IMAD.IADD R4, R4, 0x1, -R3 ;  /* 0x0000000104048824 */ /* 0x000fe400078e0a03 */
[----:B------:R-:W-:-:S03]  /*2aff0*/  @!P0 IMAD R3, R3, 0x100000, R7 ;  /* 0x0010000003038824 */ /* 0x000fc600078e0207 */
[----:B------:R-:W-:Y:S01]  /*2b000*/  @!P0 LEA R5, R4, 0x3ff00000, 0x14 ;  /* 0x3ff0000004058811 */ /* 0x000fe200078ea0ff */
[----:B------:R-:W-:-:S06]  /*2b010*/  @!P0 IMAD.MOV.U32 R4, RZ, RZ, RZ ;  /* 0x000000ffff048224 */ /* 0x000fcc00078e00ff */
[----:B------:R-:W-:-:S11]  /*2b020*/  @!P0 DMUL R10, R2, R4 ;  /* 0x00000004020a8228 */ /* 0x000fd60000000000 */
.L_x_5866:
[----:B------:R-:W-:Y:S05]  /*2b030*/  BSYNC.RECONVERGENT B3 ;  /* 0x0000000000037941 */ /* 0x000fea0003800200 */
.L_x_5865:
[----:B------:R-:W-:Y:S01]  /*2b040*/  UMOV UR4, 0x54411744 ;  /* 0x5441174400047882 */ /* 0x000fe20000000000 */
[----:B------:R-:W-:Y:S01]  /*2b050*/  UMOV UR5, 0x401921fb ;  /* 0x401921fb00057882 */ /* 0x000fe20000000000 */
[----:B------:R-:W-:Y:S01]  /*2b060*/  MOV R4, 0x0 ;  /* 0x0000000000047802 */ /* 0x000fe20000000f00 */
[----:B------:R-:W-:Y:S01]  /*2b070*/  DMUL R34, R8, UR4 ;  /* 0x0000000408227c28 */ /* 0x000fe20008000000 */
[----:B------:R-:W-:Y:S01]  /*2b080*/  IMAD.MOV.U32 R5, RZ, RZ, 0x3fd80000 ;  /* 0x3fd80000ff057424 */ /* 0x000fe200078e00ff */
        /* <DEDUP_REMOVED lines=23> */
[----:B------:R-:W-:Y:S05]  /*2b200*/  CALL.REL.NOINC `($__internal_19_$__cuda_sm20_dsqrt_rn_f64_mediumpath_v1) ;  /* 0x000003a800a87944 */ /* 0x000fea0003c00000 */
.L_x_5868:
[----:B------:R-:W-:Y:S05]  /*2b210*/  BSYNC.RECONVERGENT B4 ;  /* 0x0000000000047941 */ /* 0x000fea0003800200 */
.L_x_5867:
        /* <DEDUP_REMOVED lines=21> */
.L_x_5870:
[----:B------:R-:W-:Y:S05]  /*2b370*/  BSYNC.RECONVERGENT B4 ;  /* 0x0000000000047941 */ /* 0x000fea0003800200 */
.L_x_5869:
[----:B------:R-:W-:Y:S01]  /*2b380*/  DFMA R4, R14, 0.5, -R4 ;  /* 0x3fe000000e04782b */ /* 0x000fe20000000804 */
[----:B------:R-:W-:Y:S10]  /*2b390*/  BRA `(.L_x_5593) ;  /* 0x00000044002c7947 */ /* 0x000ff40003800000 */
.L_x_5732:
[----:B------:R-:W-:Y:S05]  /*2b3a0*/  BSYNC.RELIABLE B0 ;  /* 0x0000000000007941 */ /* 0x000fea0003800100 */
.L_x_5731:
[----:B------:R-:W-:-:S06]  /*2b3b0*/  DSETP.GT.AND P0, PT, R2, R8, PT ;  /* 0x000000080200722a */ /* 0x000fcc0003f04000 */
[----:B------:R-:W-:-:S14]  /*2b3c0*/  DSETP.LEU.OR P0, PT, R2, 1, !P0 ;  /* 0x3ff000000200742a */ /* 0x000fdc000470b400 */
[----:B------:R-:W-:Y:S05]  /*2b3d0*/  @P0 BRA `(.L_x_5871) ;  /* 0x0000000000180947 */ /* 0x000fea0003800000 */
[----:B------:R-:W-:Y:S01]  /*2b3e0*/  BSSY.RECONVERGENT B10, `(.L_x_5872) ;  /* 0x00000030000a7945 */ /* 0x000fe20003800200 */
[----:B------:R-:W-:-:S07]  /*2b3f0*/  MOV R58, 0x2b410 ;  /* 0x0002b410003a7802 */ /* 0x000fce0000000f00 */
[----:B------:R-:W-:Y:S05]  /*2b400*/  CALL.REL.NOINC `($_ZN2at6native27unrolled_elementwise_kernelIN48_GLOBAL__N__08322988_15_IGammaKernel_cu_cb51a28d10CalcIgammaIdEESt5arrayIPcLm3EELi4E23TrivialOffsetCalculatorILi2EjES8_ILi1EjENS0_6memory12LoadWithCastILi2EEENSB_13StoreWithCastILi1EEEEEviT_T0_T2_T3_T4_T5_$_ZN46_INTERNAL_08322988_15_IGammaKernel_cu_cb51a28d48_GLOBAL__N__08322988_15_IGammaKernel_cu_cb51a28d12calc_igammacIdEET_S2_S2_) ;  /* 0x0000004400207944 */ /* 0x000fea0003c00000 */
[----:B------:R-:W-:Y:S05]  /*2b410*/  BSYNC.RECONVERGENT B10 ;  /* 0x00000000000a7941 */ /* 0x000fea0003800200 */
.L_x_5872:
[----:B------:R-:W-:Y:S01]  /*2b420*/  DADD R4, -R4, 1 ;  /* 0x3ff0000004047429 */ /* 0x000fe20000000100 */
[----:B------:R-:W-:Y:S10]  /*2b430*/  BRA `(.L_x_5593) ;  /* 0x0000004400047947 */ /* 0x000ff40003800000 */
.L_x_5871:
        /* <DEDUP_REMOVED lines=9> */
[-C--:B------:R-:W-:Y:S01]  /*2b4d0*/  MOV R4, R2.reuse ;  /* 0x0000000200047202 */ /* 0x080fe20000000f00 */
[----:B------:R-:W-:Y:S01]  /*2b4e0*/  IMAD.MOV.U32 R0, RZ, RZ, R3 ;  /* 0x000000ffff007224 */ /* 0x000fe200078e0003 */
[----:B------:R-:W-:Y:S01]  /*2b4f0*/  BSSY.RECONVERGENT B3, `(.L_x_5875) ;  /* 0x0000050000037945 */ /* 0x000fe20003800200 */
[----:B------:R-:W-:Y:S01]  /*2b500*/  IMAD.MOV.U32 R33, RZ, RZ, -0x3ff ;  /* 0xfffffc01ff217424 */ /* 0x000fe200078e00ff */
[----:B------:R-:W-:-:S07]  /*2b510*/  MOV R14, R2 ;  /* 0x00000002000e7202 */ /* 0x000fce0000000f00 */
        /* <DEDUP_REMOVED lines=71> */
.L_x_5876:
[----:B------:R-:W-:Y:S01]  /*2b990*/  IMAD.MOV.U32 R6, RZ, RZ, 0x0 ;  /* 0x00000000ff067424 */ /* 0x000fe200078e00ff */
[----:B------:R-:W-:Y:S01]  /*2b9a0*/  LOP3.LUT P0, RZ, R5, 0x7fffffff, RZ, 0xc0, !PT ;  /* 0x7fffffff05ff7812 */ /* 0x000fe2000780c0ff */
[----:B------:R-:W-:-:S06]  /*2b9b0*/  IMAD.MOV.U32 R7, RZ, RZ, 0x7ff00000 ;  /* 0x7ff00000ff077424 */ /* 0x000fcc00078e00ff */
[----:B------:R-:W-:-:S10]  /*2b9c0*/  DFMA R6, R4, R6, +INF ;  /* 0x7ff000000406742b */ /* 0x000fd40000000006 */
[----:B------:R-:W-:Y:S02]  /*2b9d0*/  FSEL R30, R6, RZ, P0 ;  /* 0x000000ff061e7208 */ /* 0x000fe40000000000 */
[----:B------:R-:W-:-:S07]  /*2b9e0*/  FSEL R31, R7, -QNAN , P0 ;  /* 0xfff00000071f7808 */ /* 0x000fce0000000000 */
.L_x_5877:
[----:B------:R-:W-:Y:S05]  /*2b9f0*/  BSYNC.RECONVERGENT B3 ;  /* 0x0000000000037941 */ /* 0x000fea0003800200 */
.L_x_5875:
        /* <DEDUP_REMOVED lines=8> */
[----:B------:R-:W-:Y:S05]  /*2ba80*/  CALL.REL.NOINC `($_ZN2at6native27unrolled_elementwise_kernelIN48_GLOBAL__N__08322988_15_IGammaKernel_cu_cb51a28d10CalcIgammaIdEESt5arrayIPcLm3EELi4E23TrivialOffsetCalculatorILi2EjES8_ILi1EjENS0_6memory12LoadWithCastILi2EEENSB_13StoreWithCastILi1EEEEEviT_T0_T2_T3_T4_T5_$__internal_lgamma_pos) ;  /* 0x000003b0000c7944 */ /* 0x000fea0003c00000 */
[----:B------:R-:W-:Y:S05]  /*2ba90*/  BSYNC.RECONVERGENT B7 ;  /* 0x0000000000077941 */ /* 0x000fea0003800200 */
.L_x_5880:
[----:B------:R-:W-:Y:S01]  /*2baa0*/  ISETP.GT.AND P0, PT, R9, -0x1, PT ;  /* 0xffffffff0900780c */ /* 0x000fe20003f04270 */
[----:B------:R-:W-:Y:S01]  /*2bab0*/  IMAD.MOV.U32 R14, RZ, RZ, R20 ;  /* 0x000000ffff0e7224 */ /* 0x000fe200078e0014 */
[----:B------:R-:W-:-:S03]  /*2bac0*/  MOV R15, R21 ;  /* 0x00000015000f7202 */ /* 0x000fc60000000f00 */
[----:B------:R-:W-:Y:S02]  /*2bad0*/  IMAD.MOV.U32 R6, RZ, RZ, R14 ;  /* 0x000000ffff067224 */ /* 0x000fe400078e000e */
[----:B------:R-:W-:-:S06]  /*2bae0*/  IMAD.MOV.U32 R7, RZ, RZ, R15 ;  /* 0x000000ffff077224 */ /* 0x000fcc00078e000f */
[----:B------:R-:W-:Y:S05]  /*2baf0*/  @P0 BRA `(.L_x_5881) ;  /* 0x0000000800a00947 */ /* 0x000fea0003800000 */
[----:B------:R-:W0:Y:S01]  /*2bb00*/  FRND.F64.TRUNC R4, R12 ;  /* 0x0000000c00047313 */ /* 0x000e22000030d800 */
[----:B------:R-:W-:Y:S01]  /*2bb10*/  MOV R6, 0x0 ;  /* 0x0000000000067802 */ /* 0x000fe20000000f00 */
[----:B------:R-:W-:Y:S01]  /*2bb20*/  IMAD.MOV.U32 R7, RZ, RZ, 0x7ff00000 ;  /* 0x7ff00000ff077424 */ /* 0x000fe200078e00ff */
[----:B0-----:R-:W-:-:S14]  /*2bb30*/  DSETP.NEU.AND P0, PT, R12, R4, PT ;  /* 0x000000040c00722a */ /* 0x001fdc0003f0d000 */
[----:B------:R-:W-:Y:S05]  /*2bb40*/  @!P0 BRA `(.L_x_5881) ;  /* 0x00000008008c8947 */ /* 0x000fea0003800000 */
[----:B------:R-:W-:Y:S01]  /*2bb50*/  ISETP.GE.AND P0, PT, R13, 0x3c000000, PT ;  /* 0x3c0000000d00780c */ /* 0x000fe20003f06270 */
[----:B------:R-:W-:Y:S01]  /*2bb60*/  BSSY.RECONVERGENT B4, `(.L_x_5882) ;  /* 0x0000046000047945 */ /* 0x000fe20003800200 */
[----:B------:R-:W-:-:S11]  /*2bb70*/  IMAD.MOV.U32 R20, RZ, RZ, R13 ;  /* 0x000000ffff147224 */ /* 0x000fd600078e000d */
[----:B------:R-:W-:Y:S05]  /*2bb80*/  @!P0 BRA `(.L_x_5883) ;  /* 0x00000004000c8947 */ /* 0x000fea0003800000 */
[----:B------:R-:W-:Y:S01]  /*2bb90*/  IADD3 R11, PT, PT, R13, 0x100000, RZ ;  /* 0x001000000d0b7810 */ /* 0x000fe20007ffe0ff */
[----:B------:R-:W-:Y:S01]  /*2bba0*/  IMAD.MOV.U32 R10, RZ, RZ, R12 ;  /* 0x000000ffff0a7224 */ /* 0x000fe200078e000c */
[----:B------:R-:W0:Y:S03]  /*2bbb0*/  LDCU.64 UR6, c[0x4][0x118] ;  /* 0x01002300ff0677ac */ /* 0x000e260008000a00 */
[----:B------:R-:W1:Y:S01]  /*2bbc0*/  F2I.S64.F64 R44, R10 ;  /* 0x0000000a002c7311 */ /* 0x000e620000301900 */
[----:B------:R-:W2:Y:S01]  /*2bbd0*/  LDCU.64 UR4, c[0x0][0x358] ;  /* 0x00006b00ff0477ac */ /* 0x000ea20008000a00 */
[----:B-1----:R-:W-:-:S05]  /*2bbe0*/  IMAD.SHL.U32 R42, R44, 0x40, RZ ;  /* 0x000000402c2a7824 */ /* 0x002fca00078e00ff */
[----:B------:R-:W-:-:S04]  /*2bbf0*/  LOP3.LUT R42, R42, 0x40, RZ, 0xc0, !PT ;  /* 0x000000402a2a7812 */ /* 0x000fc800078ec0ff */
[----:B0-----:R-:W-:-:S04]  /*2bc00*/  IADD3 R42, P0, PT, R42, UR6, RZ ;  /* 0x000000062a2a7c10 */ /* 0x001fc8000ff1e0ff */
[----:B------:R-:W-:-:S05]  /*2bc10*/  IADD3.X R43, PT, PT, RZ, UR7, RZ, P0, !PT ;  /* 0x00000007ff2b7c10 */ /* 0x000fca00087fe4ff */
        /* <DEDUP_REMOVED lines=16> */
[----:B------:R-:W-:Y:S01]  /*2bd20*/  IMAD.MOV.U32 R40, RZ, RZ, 0x20fd8164 ;  /* 0x20fd8164ff287424 */ /* 0x000fe200078e00ff */
[----:B------:R-:W-:-:S04]  /*2bd30*/  FSEL R41, -R0, 0.11223486810922622681, !P0 ;  /* 0x3de5db6500297808 */ /* 0x000fc80004000100 */
[----:B------:R-:W-:Y:S02]  /*2bd40*/  FSEL R40, R40, -8.06006814911005101289e+34, !P0 ;  /* 0xf9785eba28287808 */ /* 0x000fe40004000000 */
        /* <DEDUP_REMOVED lines=31> */
[----:B------:R-:W-:Y:S01]  /*2bf40*/  MOV R6, 0x54442d18 ;  /* 0x54442d1800067802 */ /* 0x000fe20000000f00 */
[----:B------:R-:W-:Y:S01]  /*2bf50*/  IMAD.MOV.U32 R5, RZ, RZ, R13 ;  /* 0x000000ffff057224 */ /* 0x000fe200078e000d */
[----:B------:R-:W-:Y:S01]  /*2bf60*/  MOV R0, 0x2bf90 ;  /* 0x0002bf9000007802 */ /* 0x000fe20000000f00 */
[----:B------:R-:W-:-:S07]  /*2bf70*/  IMAD.MOV.U32 R7, RZ, RZ, 0x400921fb ;  /* 0x400921fbff077424 */ /* 0x000fce00078e00ff */
[----:B------:R-:W-:Y:S05]  /*2bf80*/  CALL.REL.NOINC `($__internal_18_$__cuda_sm20_div_rn_f64_full) ;  /* 0x0000039400b47944 */ /* 0x000fea0003c00000 */
.L_x_5885:
[----:B------:R-:W-:Y:S05]  /*2bf90*/  BSYNC.RECONVERGENT B7 ;  /* 0x0000000000077941 */ /* 0x000fea0003800200 */
.L_x_5884:
[----:B------:R-:W-:Y:S01]  /*2bfa0*/  IMAD.MOV.U32 R12, RZ, RZ, R4 ;  /* 0x000000ffff0c7224 */ /* 0x000fe200078e0004 */
[----:B------:R-:W-:-:S07]  /*2bfb0*/  MOV R13, R5 ;  /* 0x00000005000d7202 */ /* 0x000fce0000000f00 */
.L_x_5883:
[----:B------:R-:W-:Y:S05]  /*2bfc0*/  BSYNC.RECONVERGENT B4 ;  /* 0x0000000000047941 */ /* 0x000fea0003800200 */
.L_x_5882:
[----:B------:R-:W-:Y:S01]  /*2bfd0*/  ISETP.GT.AND P0, PT, R13, 0xfffff, PT ;  /* 0x000fffff0d00780c */ /* 0x000fe20003f04270 */
[----:B------:R-:W-:Y:S01]  /*2bfe0*/  IMAD.MOV.U32 R0, RZ, RZ, R13 ;  /* 0x000000ffff007224 */ /* 0x000fe200078e000d */
[----:B------:R-:W-:Y:S01]  /*2bff0*/  BSSY.RECONVERGENT B3, `(.L_x_5886) ;  /* 0x0000051000037945 */ /* 0x000fe20003800200 */
[----:B------:R-:W-:Y:S02]  /*2c000*/  IMAD.MOV.U32 R4, RZ, RZ, R12 ;  /* 0x000000ffff047224 */ /* 0x000fe400078e000c */
[----:B------:R-:W-:-:S08]  /*2c010*/  IMAD.MOV.U32 R21, RZ, RZ, -0x3ff ;  /* 0xfffffc01ff157424 */ /* 0x000fd000078e00ff */
[----:B------:R-:W-:Y:S01]  /*2c020*/  @!P0 DMUL R12, R12, 1.80143985094819840000e+16 ;  /* 0x435000000c0c8828 */ /* 0x000fe20000000000 */
[----:B------:R-:W-:-:S09]  /*2c030*/  @!P0 MOV R21, 0xfffffbcb ;  /* 0xfffffbcb00158802 */ /* 0x000fd20000000f00 */
[----:B------:R-:W-:Y:S01]  /*2c040*/  @!P0 MOV R0, R13 ;  /* 0x0000000d00008202 */ /* 0x000fe20000000f00 */
[----:B------:R-:W-:-:S04]  /*2c050*/  @!P0 IMAD.MOV.U32 R4, RZ, RZ, R12 ;  /* 0x000000ffff048224 */ /* 0x000fc800078e000c */
[----:B------:R-:W-:-:S05]  /*2c060*/  VIADD R5, R0, 0xffffffff ;  /* 0xffffffff00057836 */ /* 0x000fca0000000000 */
[----:B------:R-:W-:-:S13]  /*2c070*/  ISETP.GT.U32.AND P1, PT, R5, 0x7feffffe, PT ;  /* 0x7feffffe0500780c */ /* 0x000fda0003f24070 */
[----:B------:R-:W-:Y:S05]  /*2c080*/  @P1 BRA `(.L_x_5887) ;  /* 0x0000000400041947 */ /* 0x000fea0003800000 */
[C---:B------:R-:W-:Y:S01]  /*2c090*/  LOP3.LUT R5, R0.reuse, 0xfffff, RZ, 0xc0, !PT ;  /* 0x000fffff00057812 */ /* 0x040fe200078ec0ff */
[----:B------:R-:W-:Y:S01]  /*2c0a0*/  IMAD.MOV.U32 R12, RZ, RZ, R4 ;  /* 0x000000ffff0c7224 */ /* 0x000fe200078e0004 */
[----:B------:R-:W-:Y:S01]  /*2c0b0*/  MOV R34, 0x8b7a8b04 ;  /* 0x8b7a8b0400227802 */ /* 0x000fe20000000f00 */
[----:B------:R-:W-:Y:S01]  /*2c0c0*/  IMAD.MOV.U32 R6, RZ, RZ, RZ ;  /* 0x000000ffff067224 */ /* 0x000fe200078e00ff */
[----:B------:R-:W-:Y:S01]  /*2c0d0*/  LOP3.LUT R13, R5, 0x3ff00000, RZ, 0xfc, !PT ;  /* 0x3ff00000050d7812 */ /* 0x000fe200078efcff */
[----:B------:R-:W-:Y:S01]  /*2c0e0*/  IMAD.MOV.U32 R35, RZ, RZ, 0x3ed0ee25 ;  /* 0x3ed0ee25ff237424 */ /* 0x000fe200078e00ff */
[----:B------:R-:W-:Y:S01]  /*2c0f0*/  UMOV UR4, 0x3ae80f1e ;  /* 0x3ae80f1e00047882 */ /* 0x000fe20000000000 */
        /* <DEDUP_REMOVED lines=11> */
[----:B------:R-:W-:-:S04]  /*2c1b0*/  DADD R12, R12, -1 ;  /* 0xbff000000c0c7429 */ /* 0x000fc80000000000 */
[----:B------:R-:W0:Y:S02]  /*2c1c0*/  MUFU.RCP64H R7, R33 ;  /* 0x0000002100077308 */ /* 0x000e240000001800 */
[----:B0-----:R-:W-:-:S08]  /*2c1d0*/  DFMA R4, -R32, R6, 1 ;  /* 0x3ff000002004742b */ /* 0x001fd00000000106 */
[----:B------:R-:W-:-:S08]  /*2c1e0*/  DFMA R4, R4, R4, R4 ;  /* 0x000000040404722b */ /* 0x000fd00000000004 */
[----:B------:R-:W-:-:S08]  /*2c1f0*/  DFMA R6, R6, R4, R6 ;  /* 0x000000040606722b */ /* 0x000fd00000000006 */
[----:B------:R-:W-:-:S08]  /*2c200*/  DMUL R4, R12, R6 ;  /* 0x000000060c047228 */ /* 0x000fd00000000000 */
[----:B------:R-:W-:-:S08]  /*2c210*/  DFMA R4, R12, R6, R4 ;  /* 0x000000060c04722b */ /* 0x000fd00000000004 */
[----:B------:R-:W-:Y:S02]  /*2c220*/  DMUL R10, R4, R4 ;  /* 0x00000004040a7228 */ /* 0x000fe40000000000 */
[----:B------:R-:W-:-:S06]  /*2c230*/  DADD R36, R12, -R4 ;  /* 0x000000000c247229 */ /* 0x000fcc0000000804 */
[----:B------:R-:W-:Y:S01]  /*2c240*/  DFMA R32, R10, UR4, R34 ;  /* 0x000000040a207c2b */ /* 0x000fe20008000022 */
        /* <DEDUP_REMOVED lines=16> */
[----:B------:R-:W-:Y:S01]  /*2c350*/  UMOV UR5, 0x3f899999 ;  /* 0x3f89999900057882 */ /* 0x000fe20000000000 */
[----:B------:R-:W-:Y:S01]  /*2c360*/  DADD R32, R38, -UR6 ;  /* 0x8000000626207e29 */ /* 0x000fe20008000000 */
[----:B------:R-:W-:Y:S01]  /*2c370*/  UMOV UR6, 0xfefa39ef ;  /* 0xfefa39ef00067882 */ /* 0x000fe20000000000 */
[----:B------:R-:W-:-:S03]  /*2c380*/  UMOV UR7, 0x3fe62e42 ;  /* 0x3fe62e4200077882 */ /* 0x000fc60000000000 */
[----:B------:R-:W-:Y:S01]  /*2c390*/  DFMA R34, R10, R34, UR4 ;  /* 0x000000040a227e2b */ /* 0x000fe20008000022 */
[----:B------:R-:W-:Y:S01]  /*2c3a0*/  UMOV UR4, 0x55555554 ;  /* 0x5555555400047882 */ /* 0x000fe20000000000 */
[----:B------:R-:W-:Y:S01]  /*2c3b0*/  UMOV UR5, 0x3fb55555 ;  /* 0x3fb5555500057882 */ /* 0x000fe20000000000 */
[----:B------:R-:W-:-:S05]  /*2c3c0*/  DFMA R12, R32, UR6, R4 ;  /* 0x00000006200c7c2b */ /* 0x000fca0008000004 */
        /* <DEDUP_REMOVED lines=13> */
.L_x_5887:
[----:B------:R-:W-:Y:S01]  /*2c4a0*/  IMAD.MOV.U32 R4, RZ, RZ, 0x0 ;  /* 0x00000000ff047424 */ /* 0x000fe200078e00ff */
[----:B------:R-:W-:Y:S01]  /*2c4b0*/  LOP3.LUT P0, RZ, R13, 0x7fffffff, RZ, 0xc0, !PT ;  /* 0x7fffffff0dff7812 */ /* 0x000fe2000780c0ff */
[----:B------:R-:W-:-:S06]  /*2c4c0*/  IMAD.MOV.U32 R5, RZ, RZ, 0x7ff00000 ;  /* 0x7ff00000ff057424 */ /* 0x000fcc00078e00ff */
[----:B------:R-:W-:-:S10]  /*2c4d0*/  DFMA R4, R12, R4, +INF ;  /* 0x7ff000000c04742b */ /* 0x000fd40000000004 */
[----:B------:R-:W-:Y:S02]  /*2c4e0*/  FSEL R12, R4, RZ, P0 ;  /* 0x000000ff040c7208 */ /* 0x000fe40000000000 */
[----:B------:R-:W-:-:S07]  /*2c4f0*/  FSEL R13, R5, -QNAN , P0 ;  /* 0xfff00000050d7808 */ /* 0x000fce0000000000 */
.L_x_5888:
[----:B------:R-:W-:Y:S05]  /*2c500*/  BSYNC.RECONVERGENT B3 ;  /* 0x0000000000037941 */ /* 0x000fea0003800200 */
.L_x_5886:
[--C-:B------:R-:W-:Y:S01]  /*2c510*/  DADD R14, -R14, R12.reuse ;  /* 0x000000000e0e7229 */ /* 0x100fe2000000010c */
[----:B------:R-:W-:Y:S01]  /*2c520*/  ISETP.GE.AND P0, PT, R20, 0x3c000000, PT ;  /* 0x3c0000001400780c */ /* 0x000fe20003f06270 */
[----:B------:R-:W-:-:S10]  /*2c530*/  DADD R12, -RZ, -R12 ;  /* 0x00000000ff0c7229 */ /* 0x000fd4000000090c */
[----:B------:R-:W-:Y:S02]  /*2c540*/  FSEL R6, R12, R14, !P0 ;  /* 0x0000000e0c067208 */ /* 0x000fe40004000000 */
[----:B------:R-:W-:Y:S01]  /*2c550*/  FSEL R7, R13, R15, !P0 ;  /* 0x0000000f0d077208 */ /* 0x000fe20004000000 */
[----:B------:R-:W-:Y:S06]  /*2c560*/  BRA `(.L_x_5881) ;  /* 0x0000000000047947 */ /* 0x000fec0003800000 */
.L_x_5879:
[----:B------:R-:W-:-:S11]  /*2c570*/  DADD R6, R8, R8 ;  /* 0x0000000008067229 */ /* 0x000fd60000000008 */
.L_x_5881:
[----:B------:R-:W-:Y:S05]  /*2c580*/  BSYNC.RECONVERGENT B5 ;  /* 0x0000000000057941 */ /* 0x000fea0003800200 */
.L_x_5878:
        /* <DEDUP_REMOVED lines=59> */
[----:B------:R-:W-:-:S03]  /*2c940*/  IMAD.MOV.U32 R12, RZ, RZ, R10 ;  /* 0x000000ffff0c7224 */ /* 0x000fc600078e000a */
[----:B------:R-:W-:-:S04]  /*2c950*/  SHF.R.S32.HI R13, RZ, 0x1, R0 ;  /* 0x00000001ff0d7819 */ /* 0x000fc80000011400 */
[----:B------:R-:W-:Y:S01]  /*2c960*/  IADD3 R4, PT, PT, R4, -R13, RZ ;  /* 0x8000000d04047210 */ /* 0x000fe20007ffe0ff */
[----:B------:R-:W-:-:S03]  /*2c970*/  IMAD R13, R13, 0x100000, R11 ;  /* 0x001000000d0d7824 */ /* 0x000fc600078e020b */
[----:B------:R-:W-:Y:S02]  /*2c980*/  LEA R5, R4, 0x3ff00000, 0x14 ;  /* 0x3ff0000004057811 */ /* 0x000fe400078ea0ff */
[----:B------:R-:W-:-:S06]  /*2c990*/  MOV R4, RZ ;  /* 0x000000ff00047202 */ /* 0x000fcc0000000f00 */
[----:B------:R-:W-:Y:S01]  /*2c9a0*/  DMUL R12, R12, R4 ;  /* 0x000000040c0c7228 */ /* 0x000fe20000000000 */
[----:B------:R-:W-:Y:S10]  /*2c9b0*/  BRA `(.L_x_5889) ;  /* 0x0000002800ac7947 */ /* 0x000ff40003800000 */
.L_x_5874:
        /* <DEDUP_REMOVED lines=22> */
[----:B------:R-:W-:Y:S01]  /*2cb20*/  MOV R4, 0x8b145769 ;  /* 0x8b14576900047802 */ /* 0x000fe20000000f00 */
[----:B------:R-:W-:Y:S01]  /*2cb30*/  IMAD.MOV.U32 R7, RZ, RZ, R15 ;  /* 0x000000ffff077224 */ /* 0x000fe200078e000f */
[----:B------:R-:W-:Y:S01]  /*2cb40*/  MOV R0, 0x2cb70 ;  /* 0x0002cb7000007802 */ /* 0x000fe20000000f00 */
[----:B------:R-:W-:-:S07]  /*2cb50*/  IMAD.MOV.U32 R5, RZ, RZ, 0x4005bf0a ;  /* 0x4005bf0aff057424 */ /* 0x000fce00078e00ff */
[----:B------:R-:W-:Y:S05]  /*2cb60*/  CALL.REL.NOINC `($__internal_18_$__cuda_sm20_div_rn_f64_full) ;  /* 0x0000038800bc7944 */ /* 0x000fea0003c00000 */
.L_x_5891:
[----:B------:R-:W-:Y:S05]  /*2cb70*/  BSYNC.RECONVERGENT B4 ;  /* 0x0000000000047941 */ /* 0x000fea0003800200 */
.L_x_5890:
[----:B------:R-:W0:Y:S01]  /*2cb80*/  MUFU.RSQ64H R7, R5 ;  /* 0x0000000500077308 */ /* 0x000e220000001c00 */
[----:B------:R-:W-:Y:S01]  /*2cb90*/  VIADD R6, R5, 0xfcb00000 ;  /* 0xfcb0000005067836 */ /* 0x000fe20000000000 */
[----:B------:R-:W-:Y:S01]  /*2cba0*/  MOV R32, 0x0 ;  /* 0x0000000000207802 */ /* 0x000fe20000000f00 */
[----:B------:R-:W-:Y:S01]  /*2cbb0*/  IMAD.MOV.U32 R33, RZ, RZ, 0x3fd80000 ;  /* 0x3fd80000ff217424 */ /* 0x000fe200078e00ff */
[----:B------:R-:W-:Y:S02]  /*2cbc0*/  BSSY.RECONVERGENT B4, `(.L_x_5892) ;  /* 0x0000019000047945 */ /* 0x000fe40003800200 */
[----:B------:R-:W-:Y:S01]  /*2cbd0*/  ISETP.GE.U32.AND P0, PT, R6, 0x7ca00000, PT ;  /* 0x7ca000000600780c */ /* 0x000fe20003f06070 */
[----:B0-----:R-:W-:-:S08]  /*2cbe0*/  DMUL R10, R6, R6 ;  /* 0x00000006060a7228 */ /* 0x001fd00000000000 */
[----:B------:R-:W-:-:S08]  /*2cbf0*/  DFMA R10, -R10, R4, 1 ;  /* 0x3ff000000a0a742b */ /* 0x000fd00000000104 */
        /* <DEDUP_REMOVED lines=18> */
[----:B------:R-:W-:Y:S05]  /*2cd20*/  CALL.REL.NOINC `($__internal_19_$__cuda_sm20_dsqrt_rn_f64_mediumpath_v1) ;  /* 0x0000038c00e07944 */ /* 0x000fea0003c00000 */
[----:B------:R-:W-:Y:S01]  /*2cd30*/  MOV R32, R10 ;  /* 0x0000000a00207202 */ /* 0x000fe20000000f00 */
[----:B------:R-:W-:-:S07]  /*2cd40*/  IMAD.MOV.U32 R33, RZ, RZ, R11 ;  /* 0x000000ffff217224 */ /* 0x000fce00078e000b */
.L_x_5893:
[----:B------:R-:W-:Y:S05]  /*2cd50*/  BSYNC.RECONVERGENT B4 ;  /* 0x0000000000047941 */ /* 0x000fea0003800200 */
.L_x_5892:
[----:B------:R-:W-:Y:S02]  /*2cd60*/  HFMA2 R5, -RZ, RZ, 1.8671875, -68.8125 ;  /* 0x3f78d44dff057431 */ /* 0x000fe400000001ff */
[----:B------:R-:W-:Y:S02]  /*2cd70*/  IMAD.MOV.U32 R4, RZ, RZ, 0x6a172145 ;  /* 0x6a172145ff047424 */ /* 0x000fe400078e00ff */
[----:B------:R-:W-:Y:S02]  /*2cd80*/  HFMA2 R35, -RZ, RZ, 2.2421875, 0.0069427490234375 ;  /* 0x407c1f1cff237431 */ /* 0x000fe400000001ff */
[----:B------:R-:W-:Y:S02]  /*2cd90*/  IMAD.MOV.U32 R34, RZ, RZ, -0x184c2289 ;  /* 0xe7b3dd77ff227424 */ /* 0x000fe400078e00ff */
[----:B------:R-:W-:Y:S02]  /*2cda0*/  HFMA2 R47, -RZ, RZ, 2.7578125, -0.0499267578125 ;  /* 0x4184aa64ff2f7431 */ /* 0x000fe400000001ff */
[----:B------:R-:W-:Y:S01]  /*2cdb0*/  IMAD.MOV.U32 R46, RZ, RZ, 0x4a98efce ;  /* 0x4a98efceff2e7424 */ /* 0x000fe200078e00ff */
[----:B------:R-:W-:Y:S01]  /*2cdc0*/  MOV R38, 0xb04add10 ;  /* 0xb04add1000267802 */ /* 0x000fe20000000f00 */
[----:B------:R0:W-:Y:S01]  /*2cdd0*/  STL.64 [R1], R4 ;  /* 0x0000000401007387 */ /* 0x0001e20000100a00 */
[----:B------:R-:W-:Y:S01]  /*2cde0*/  IMAD.MOV.U32 R39, RZ, RZ, 0x40f28df4 ;  /* 0x40f28df4ff277424 */ /* 0x000fe200078e00ff */
[----:B------:R-:W-:Y:S01]  /*2cdf0*/  MOV R10, 0xfe638382 ;  /* 0xfe638382000a7802 */ /* 0x000fe20000000f00 */
[----:B------:R-:W-:Y:S01]  /*2ce00*/  IMAD.MOV.U32 R11, RZ, RZ, 0x40338519 ;  /* 0x40338519ff0b7424 */ /* 0x000fe200078e00ff */
[----:B------:R1:W-:Y:S01]  /*2ce10*/  STL.64 [R1+0x18], R34 ;  /* 0x0000182201007387 */ /* 0x0003e20000100a00 */
[----:B------:R-:W-:Y:S01]  /*2ce20*/  HFMA2 R41, -RZ, RZ, 2.56640625, 385.75 ;  /* 0x41225e07ff297431 */ /* 0x000fe200000001ff */
[----:B------:R-:W-:Y:S01]  /*2ce30*/  MOV R44, 0x42ce50ea ;  /* 0x42ce50ea002c7802 */ /* 0x000fe20000000f00 */
[----:B------:R-:W-:Y:S01]  /*2ce40*/  IMAD.MOV.U32 R45, RZ, RZ, 0x416bdba1 ;  /* 0x416bdba1ff2d7424 */ /* 0x000fe200078e00ff */
[----:B------:R-:W-:Y:S01]  /*2ce50*/  STL.64 [R1+0x48], R46 ;  /* 0x0000482e01007387 */ /* 0x000fe20000100a00 */
[----:B------:R-:W-:Y:S01]  /*2ce60*/  IMAD.MOV.U32 R48, RZ, RZ, 0x0 ;  /* 0x00000000ff307424 */ /* 0x000fe200078e00ff */
[----:B------:R-:W-:Y:S01]  /*2ce70*/  BSSY.RECONVERGENT B4, `(.L_x_5894) ;  /* 0x000004e000047945 */ /* 0x000fe20003800200 */
[----:B------:R-:W-:Y:S01]  /*2ce80*/  IMAD.MOV.U32 R49, RZ, RZ, 0x3ff00000 ;  /* 0x3ff00000ff317424 */ /* 0x000fe200078e00ff */
[----:B0-----:R-:W0:Y:S01]  /*2ce90*/  MUFU.RCP64H R5, R9 ;  /* 0x0000000900057308 */ /* 0x001e220000001800 */
[----:B------:R-:W-:Y:S01]  /*2cea0*/  VIADD R4, R9, 0x300402 ;  /* 0x0030040209047836 */ /* 0x000fe20000000000 */
[----:B------:R2:W-:Y:S01]  /*2ceb0*/  STL.64 [R1+0x28], R38 ;  /* 0x0000282601007387 */ /* 0x0005e20000100a00 */
[----:B------:R-:W-:-:S02]  /*2cec0*/  IMAD.MOV.U32 R40, RZ, RZ, 0x3bfd7560 ;  /* 0x3bfd7560ff287424 */ /* 0x000fc400078e00ff */
[----:B-1----:R-:W-:Y:S02]  /*2ced0*/  HFMA2 R35, -RZ, RZ, 2.771484375, 0.01287841796875 ;  /* 0x418b2298ff237431 */ /* 0x002fe400000001ff */
[----:B------:R-:W-:Y:S01]  /*2cee0*/  IMAD.MOV.U32 R34, RZ, RZ, -0x30b135d2 ;  /* 0xcf4eca2eff227424 */ /* 0x000fe200078e00ff */
[----:B------:R1:W-:Y:S01]  /*2cef0*/  STL.64 [R1+0x10], R10 ;  /* 0x0000100a01007387 */ /* 0x0003e20000100a00 */
[----:B------:R-:W-:Y:S01]  /*2cf00*/  IMAD.MOV.U32 R42, RZ, RZ, 0x13d667e3 ;  /* 0x13d667e3ff2a7424 */ /* 0x000fe200078e00ff */
[----:B------:R-:W-:Y:S01]  /*2cf10*/  FSETP.GEU.AND P0, PT, |R4|, 5.8789094863358348022e-39, PT ;  /* 0x004004020400780b */ /* 0x000fe20003f0e200 */
[----:B------:R-:W-:Y:S01]  /*2cf20*/  IMAD.MOV.U32 R43, RZ, RZ, 0x414a9038 ;  /* 0x414a9038ff2b7424 */ /* 0x000fe200078e00ff */
[----:B------:R3:W-:Y:S01]  /*2cf30*/  STL.64 [R1+0x40], R44 ;  /* 0x0000402c01007387 */ /* 0x0007e20000100a00 */
[----:B------:R-:W-:Y:S01]  /*2cf40*/  IMAD.MOV.U32 R6, RZ, RZ, 0x77f7c44b ;  /* 0x77f7c44bff067424 */ /* 0x000fe200078e00ff */
[----:B------:R-:W-:Y:S01]  /*2cf50*/  DSETP.GT.AND P1, PT, R12, 1, PT ;  /* 0x3ff000000c00742a */ /* 0x000fe20003f24000 */
[----:B------:R-:W-:-:S02]  /*2cf60*/  IMAD.MOV.U32 R7, RZ, RZ, 0x3fe0509f ;  /* 0x3fe0509fff077424 */ /* 0x000fc400078e00ff */
[----:B--2---:R-:W-:Y:S02]  /*2cf70*/  HFMA2 R38, -RZ, RZ, 0, 0 ;  /* 0x00000000ff267431 */ /* 0x004fe400000001ff */
[----:B------:R-:W-:Y:S01]  /*2cf80*/  IMAD.MOV.U32 R39, RZ, RZ, 0x409e1400 ;  /* 0x409e1400ff277424 */ /* 0x000fe200078e00ff */
[----:B------:R2:W-:Y:S01]  /*2cf90*/  STL.64 [R1+0x1388], R48 ;  /* 0x0013883001007387 */ /* 0x0005e20000100a00 */
[----:B0-----:R-:W-:Y:S01]  /*2cfa0*/  DFMA R46, -R8, R4, 1 ;  /* 0x3ff00000082e742b */ /* 0x001fe20000000104 */
[----:B-1----:R-:W-:Y:S01]  /*2cfb0*/  MOV R10, 0xec772306 ;  /* 0xec772306000a7802 */ /* 0x002fe20000000f00 */
[----:B------:R-:W-:Y:S01]  /*2cfc0*/  IMAD.MOV.U32 R11, RZ, RZ, 0x4198bf15 ;  /* 0x4198bf15ff0b7424 */ /* 0x000fe200078e00ff */
[----:B------:R0:W-:Y:S01]  /*2cfd0*/  STL.64 [R1+0x60], R34 ;  /* 0x0000602201007387 */ /* 0x0001e20000100a00 */
[----:B------:R-:W-:Y:S02]  /*2cfe0*/  IMAD.MOV.U32 R36, RZ, RZ, -0x1a0caf76 ;  /* 0xe5f3508aff247424 */ /* 0x000fe400078e00ff */
[----:B---3--:R-:W-:-:S02]  /*2cff0*/  HFMA2 R44, -RZ, RZ, 0, 0 ;  /* 0x00000000ff2c7431 */ /* 0x008fc400000001ff */
[----:B------:R-:W-:Y:S01]  /*2d000*/  IMAD.MOV.U32 R45, RZ, RZ, 0x41441f7b ;  /* 0x41441f7bff2d7424 */ /* 0x000fe200078e00ff */
[----:B------:R1:W-:Y:S01]  /*2d010*/  STL.64 [R1+0x30], R40 ;  /* 0x0000302801007387 */ /* 0x0003e20000100a00 */
[----:B------:R-:W-:Y:S02]  /*2d020*/  IMAD.MOV.U32 R37, RZ, RZ, 0x40bb2bff ;  /* 0x40bb2bffff257424 */ /* 0x000fe400078e00ff */
[----:B--2---:R-:W-:Y:S01]  /*2d030*/  HFMA2 R49, -RZ, RZ, 2.755859375, 0.00014209747314453125 ;  /* 0x418308a8ff317431 */ /* 0x004fe200000001ff */
[----:B------:R2:W-:Y:S01]  /*2d040*/  STL.64 [R1+0x38], R42 ;  /* 0x0000382a01007387 */ /* 0x0005e20000100a00 */
[----:B0-----:R-:W-:-:S03]  /*2d050*/  DFMA R34, R46, R46, R46 ;  /* 0x0000002e2e22722b */ /* 0x001fc6000000002e */
[----:B------:R0:W-:Y:S01]  /*2d060*/  STL.64 [R1+0x58], R10 ;  /* 0x0000580a01007387 */ /* 0x0001e20000100a00 */
[----:B------:R-:W-:Y:S01]  /*2d070*/  IMAD.MOV.U32 R46, RZ, RZ, -0x50000000 ;  /* 0xb0000000ff2e7424 */ /* 0x000fe200078e00ff */
[----:B------:R-:W-:Y:S01]  /*2d080*/  MOV R47, 0x41a1fda6 ;  /* 0x41a1fda6002f7802 */ /* 0x000fe20000000f00 */
[----:B-1----:R-:W-:Y:S01]  /*2d090*/  IMAD.MOV.U32 R40, RZ, RZ, 0x0 ;  /* 0x00000000ff287424 */ /* 0x002fe200078e00ff */
[----:B------:R1:W-:Y:S01]  /*2d0a0*/  STL.64 [R1+0x1398], R38 ;  /* 0x0013982601007387 */ /* 0x0003e20000100a00 */
[----:B------:R-:W-:Y:S01]  /*2d0b0*/  MOV R41, 0x40dfe780 ;  /* 0x40dfe78000297802 */ /* 0x000fe20000000f00 */
[----:B------:R-:W-:Y:S01]  /*2d0c0*/  DFMA R34, R4, R34, R4 ;  /* 0x000000220422722b */ /* 0x000fe20000000004 */
[----:B--2---:R-:W-:Y:S01]  /*2d0d0*/  IMAD.MOV.U32 R42, RZ, RZ, 0x0 ;  /* 0x00000000ff2a7424 */ /* 0x004fe200078e00ff */
[----:B------:R2:W-:Y:S01]  /*2d0e0*/  STL.64 [R1+0x8], R6 ;  /* 0x0000080601007387 */ /* 0x0005e20000100a00 */
[----:B------:R-:W-:Y:S02]  /*2d0f0*/  IMAD.MOV.U32 R43, RZ, RZ, 0x4115d0bc ;  /* 0x4115d0bcff2b7424 */ /* 0x000fe400078e00ff */
[----:B0-----:R-:W-:Y:S01]  /*2d100*/  IMAD.MOV.U32 R10, RZ, RZ, -0x70000000 ;  /* 0x90000000ff0a7424 */ /* 0x001fe200078e00ff */
[----:B------:R-:W-:Y:S01]  /*2d110*/  STL.64 [R1+0x13a0], R40 ;  /* 0x0013a02801007387 */ /* 0x000fe20000100a00 */
[----:B------:R-:W-:-:S02]  /*2d120*/  IMAD.MOV.U32 R11, RZ, RZ, 0x4185eeb6 ;  /* 0x4185eeb6ff0b7424 */ /* 0x000fc400078e00ff */
[----:B-1----:R-:W-:Y:S01]  /*2d130*/  IMAD.MOV.U32 R38, RZ, RZ, -0x80000000 ;  /* 0x80000000ff267424 */ /* 0x002fe200078e00ff */
[----:B------:R-:W-:Y:S01]  /*2d140*/  STL.64 [R1+0x13a8], R42 ;  /* 0x0013a82a01007387 */ /* 0x000fe20000100a00 */
[----:B------:R-:W-:Y:S02]  /*2d150*/  IMAD.MOV.U32 R39, RZ, RZ, 0x419cbd69 ;  /* 0x419cbd69ff277424 */ /* 0x000fe400078e00ff */
[----:B--2---:R-:W-:Y:S01]  /*2d160*/  IMAD.MOV.U32 R6, RZ, RZ, -0x12d8f232 ;  /* 0xed270dceff067424 */ /* 0x004fe200078e00ff */
[----:B------:R-:W-:Y:S01]  /*2d170*/  STL.64 [R1+0x13b0], R44 ;  /* 0x0013b02c01007387 */ /* 0x000fe20000100a00 */
[----:B------:R-:W-:-:S03]  /*2d180*/  IMAD.MOV.U32 R7, RZ, RZ, 0x4194972f ;  /* 0x4194972fff077424 */ /* 0x000fc600078e00ff */
        /* <DEDUP_REMOVED lines=14> */
[----:B-1----:R-:W-:Y:S01]  /*2d270*/  MOV R36, 0x70000000 ;  /* 0x7000000000247802 */ /* 0x002fe20000000f00 */
[----:B------:R-:W-:-:S06]  /*2d280*/  IMAD.MOV.U32 R37, RZ, RZ, 0x41991871 ;  /* 0x41991871ff257424 */ /* 0x000fcc00078e00ff */
[----:B------:R-:W-:Y:S01]  /*2d290*/  DFMA R6, R34, R6, R34 ;  /* 0x000000062206722b */ /* 0x000fe20000000022 */
[----:B------:R0:W-:Y:S01]  /*2d2a0*/  STL.64 [R1+0x13c8], R36 ;  /* 0x0013c82401007387 */ /* 0x0001e20000100a00 */
[C---:B------:R-:W-:Y:S02]  /*2d2b0*/  VIADD R35, R1.reuse, 0x1388 ;  /* 0x0000138801237836 */ /* 0x040fe40000000000 */
[----:B0-----:R-:W-:Y:S01]  /*2d2c0*/  VIADD R36, R1, 0x13e8 ;  /* 0x000013e801247836 */ /* 0x001fe20000000000 */
[----:B------:R-:W-:Y:S06]  /*2d2d0*/  @P0 BRA `(.L_x_5895) ;  /* 0x00000000001c0947 */ /* 0x000fec0003800000 */
[----:B------:R-:W-:Y:S01]  /*2d2e0*/  LOP3.LUT R0, R9, 0x7fffffff, RZ, 0xc0, !PT ;  /* 0x7fffffff09007812 */ /* 0x000fe200078ec0ff */
[----:B------:R-:W-:Y:S01]  /*2d2f0*/  IMAD.MOV.U32 R5, RZ, RZ, R9 ;  /* 0x000000ffff057224 */ /* 0x000fe200078e0009 */
[----:B------:R-:W-:Y:S02]  /*2d300*/  MOV R4, R8 ;  /* 0x0000000800047202 */ /* 0x000fe40000000f00 */
[----:B------:R-:W-:Y:S01]  /*2d310*/  MOV R34, 0x2d340 ;  /* 0x0002d34000227802 */ /* 0x000fe20000000f00 */
[----:B------:R-:W-:-:S07]  /*2d320*/  VIADD R0, R0, 0xfff00000 ;  /* 0xfff0000000007836 */ /* 0x000fce0000000000 */
[----:B------:R-:W-:Y:S05]  /*2d330*/  CALL.REL.NOINC `($__internal_17_$__cuda_sm20_dblrcp_rn_slowpath_v3) ;  /* 0x0000038000207944 */ /* 0x000fea0003c00000 */
[----:B------:R-:W-:-:S07]  /*2d340*/  MOV R7, R0 ;  /* 0x0000000000077202 */ /* 0x000fce0000000f00 */
.L_x_5895:
[----:B------:R-:W-:Y:S05]  /*2d350*/  BSYNC.RECONVERGENT B4 ;  /* 0x0000000000047941 */ /* 0x000fea0003800200 */
.L_x_5894:
[----:B------:R-:W-:Y:S01]  /*2d360*/  SEL R0, RZ, 0x60, !P1 ;  /* 0x00000060ff007807 */ /* 0x000fe20004800000 */
[----:B------:R-:W-:-:S04]  /*2d370*/  IMAD.MOV.U32 R42, RZ, RZ, -0x8 ;  /* 0xfffffff8ff2a7424 */ /* 0x000fc800078e00ff */
[----:B------:R-:W-:Y:S01]  /*2d380*/  IMAD.IADD R67, R1, 0x1, R0 ;  /* 0x0000000101437824 */ /* 0x000fe200078e0200 */
[----:B------:R-:W-:-:S04]  /*2d390*/  SEL R42, R42, 0x8, P1 ;  /* 0x000000082a2a7807 */ /* 0x000fc80000800000 */
[----:B------:R-:W-:Y:S01]  /*2d3a0*/  IADD3 R45, PT, PT, R42, R67, RZ ;  /* 0x000000432a2d7210 */ /* 0x000fe20007ffe0ff */
[----:B------:R-:W2:Y:S04]  /*2d3b0*/  LDL.64 R38, [R67] ;  /* 0x0000000043267983 */ /* 0x000ea80000100a00 */
[----:B------:R-:W2:Y:S01]  /*2d3c0*/  LDL.64 R50, [R45] ;  /* 0x000000002d327983 */ /* 0x000ea20000100a00 */
[--C-:B------:R-:W-:Y:S01]  /*2d3d0*/  IMAD.IADD R5, R45, 0x1, R42.reuse ;  /* 0x000000012d057824 */ /* 0x100fe200078e022a */
[----:B------:R-:W-:Y:S02]  /*2d3e0*/  SEL R35, R36, R35, P1 ;  /* 0x0000002324237207 */ /* 0x000fe40000800000 */
[----:B------:R-:W3:Y:S04]  /*2d3f0*/  LDL.64 R40, [R67+0x1388] ;  /* 0x0013880043287983 */ /* 0x000ee80000100a00 */
[----:B------:R-:W4:Y:S01]  /*2d400*/  LDL.64 R10, [R5] ;  /* 0x00000000050a7983 */ /* 0x000f220000100a00 */
[----:B------:R-:W-:Y:S01]  /*2d410*/  IMAD.IADD R43, R5, 0x1, R42 ;  /* 0x00000001052b7824 */ /* 0x000fe200078e022a */
[----:B------:R-:W-:-:S04]  /*2d420*/  IADD3 R65, PT, PT, R35, R42, RZ ;  /* 0x0000002a23417210 */ /* 0x000fc80007ffe0ff */
[----:B------:R0:W5:Y:S01]  /*2d430*/  LDL.64 R36, [R43] ;  /* 0x000000002b247983 */ /* 0x0001620000100a00 */
[----:B------:R-:W-:-:S03]  /*2d440*/  IMAD.IADD R55, R65, 0x1, R42 ;  /* 0x0000000141377824 */ /* 0x000fc600078e022a */
[----:B------:R-:W3:Y:S04]  /*2d450*/  LDL.64 R48, [R65] ;  /* 0x0000000041307983 */ /* 0x000ee80000100a00 */
[----:B------:R1:W3:Y:S01]  /*2d460*/  LDL.64 R46, [R55] ;  /* 0x00000000372e7983 */ /* 0x0002e20000100a00 */
[----:B------:R-:W-:-:S05]  /*2d470*/  IMAD.IADD R35, R55, 0x1, R42 ;  /* 0x0000000137237824 */ /* 0x000fca00078e022a */
[----:B------:R-:W3:Y:S01]  /*2d480*/  LDL.64 R44, [R35] ;  /* 0x00000000232c7983 */ /* 0x000ee20000100a00 */
[----:B------:R-:W-:-:S05]  /*2d490*/  IADD3 R61, PT, PT, R35, R42, RZ ;  /* 0x0000002a233d7210 */ /* 0x000fca0007ffe0ff */
[----:B------:R-:W3:Y:S01]  /*2d4a0*/  LDL.64 R4, [R61] ;  /* 0x000000003d047983 */ /* 0x000ee20000100a00 */
[----:B------:R-:W-:Y:S02]  /*2d4b0*/  FSEL R6, R6, R8, P1 ;  /* 0x0000000806067208 */ /* 0x000fe40000800000 */
[----:B------:R-:W-:Y:S01]  /*2d4c0*/  FSEL R7, R7, R9, P1 ;  /* 0x0000000907077208 */ /* 0x000fe20000800000 */
[----:B0-----:R-:W-:-:S05]  /*2d4d0*/  IMAD.IADD R43, R43, 0x1, R42 ;  /* 0x000000012b2b7824 */ /* 0x001fca00078e022a */
[----:B------:R-:W3:Y:S01]  /*2d4e0*/  LDL.64 R34, [R43] ;  /* 0x000000002b227983 */ /* 0x000ee20000100a00 */
[----:B--2---:R-:W-:Y:S01]  /*2d4f0*/  DFMA R38, R6, R38, R50 ;  /* 0x000000260626722b */ /* 0x004fe20000000032 */
[----:B------:R-:W-:-:S07]  /*2d500*/  IMAD.IADD R51, R61, 0x1, R42 ;  /* 0x000000013d337824 */ /* 0x000fce00078e022a */
[----:B----4-:R-:W-:Y:S01]  /*2d510*/  DFMA R38, R6, R38, R10 ;  /* 0x000000260626722b */ /* 0x010fe2000000000a */
[----:B------:R0:W2:Y:S01]  /*2d520*/  LDL.64 R10, [R51] ;  /* 0x00000000330a7983 */ /* 0x0000a20000100a00 */
[----:B-1----:R-:W-:-:S06]  /*2d530*/  IADD3 R55, PT, PT, R51, R42, RZ ;  /* 0x0000002a33377210 */ /* 0x002fcc0007ffe0ff */
[C---:B-----5:R-:W-:Y:S02]  /*2d540*/  DFMA R36, R6.reuse, R38, R36 ;  /* 0x000000260624722b */ /* 0x060fe40000000024 */
[----:B------:R1:W4:Y:S01]  /*2d550*/  LDL.64 R38, [R55] ;  /* 0x0000000037267983 */ /* 0x0003220000100a00 */
[----:B------:R-:W-:Y:S01]  /*2d560*/  IMAD.IADD R69, R55, 0x1, R42 ;  /* 0x0000000137457824 */ /* 0x000fe200078e022a */
[----:B---3--:R-:W-:-:S04]  /*2d570*/  DFMA R48, R6, R40, R48 ;  /* 0x000000280630722b */ /* 0x008fc80000000030 */
[----:B------:R-:W3:Y:S01]  /*2d580*/  LDL.64 R40, [R69] ;  /* 0x0000000045287983 */ /* 0x000ee20000100a00 */
[----:B------:R-:W-:-:S03]  /*2d590*/  IMAD.IADD R67, R69, 0x1, R42 ;  /* 0x0000000145437824 */ /* 0x000fc600078e022a */
[----:B------:R-:W-:Y:S02]  /*2d5a0*/  DFMA R48, R6, R48, R46 ;  /* 0x000000300630722b */ /* 0x000fe4000000002e */
[----:B------:R5:W5:Y:S01]  /*2d5b0*/  LDL.64 R46, [R67] ;  /* 0x00000000432e7983 */ /* 0x000b620000100a00 */
[----:B------:R-:W-:-:S05]  /*2d5c0*/  IADD3 R65, PT, PT, R67, R42, RZ ;  /* 0x0000002a43417210 */ /* 0x000fca0007ffe0ff */
[----:B0-----:R-:W-:Y:S02]  /*2d5d0*/  DFMA R50, R6, R48, R44 ;  /* 0x000000300632722b */ /* 0x001fe4000000002c */
[----:B------:R0:W5:Y:S01]  /*2d5e0*/  LDL.64 R48, [R65] ;  /* 0x0000000041307983 */ /* 0x0001620000100a00 */
[----:B------:R-:W-:-:S05]  /*2d5f0*/  IMAD.IADD R61, R65, 0x1, R42 ;  /* 0x00000001413d7824 */ /* 0x000fca00078e022a */
[----:B------:R0:W5:Y:S01]  /*2d600*/  LDL.64 R44, [R61] ;  /* 0x000000003d2c7983 */ /* 0x0001620000100a00 */
[----:B-1----:R-:W-:Y:S01]  /*2d610*/  IMAD.IADD R55, R61, 0x1, R42 ;  /* 0x000000013d377824 */ /* 0x002fe200078e022a */
[----:B------:R-:W-:-:S04]  /*2d620*/  DFMA R50, R6, R50, R4 ;  /* 0x000000320632722b */ /* 0x000fc80000000004 */
[----:B------:R-:W5:Y:S01]  /*2d630*/  LDL.64 R4, [R55] ;  /* 0x0000000037047983 */ /* 0x000f620000100a00 */
[----:B------:R-:W-:Y:S01]  /*2d640*/  DFMA R34, R6, R36, R34 ;  /* 0x000000240622722b */ /* 0x000fe20000000022 */
[----:B------:R-:W-:-:S06]  /*2d650*/  IMAD.IADD R36, R55, 0x1, R42 ;  /* 0x0000000137247824 */ /* 0x000fcc00078e022a */
[----:B------:R-:W5:Y:S01]  /*2d660*/  LDL.64 R36, [R36] ;  /* 0x0000000024247983 */ /* 0x000f620000100a00 */
[----:B--2---:R-:W-:Y:S01]  /*2d670*/  DFMA R10, R6, R50, R10 ;  /* 0x00000032060a722b */ /* 0x004fe2000000000a */
[----:B------:R-:W-:-:S07]  /*2d680*/  IADD3 R51, PT, PT, R43, R42, RZ ;  /* 0x0000002a2b337210 */ /* 0x000fce0007ffe0ff */
[----:B----4-:R-:W-:Y:S02]  /*2d690*/  DFMA R38, R6, R10, R38 ;  /* 0x0000000a0626722b */ /* 0x010fe40000000026 */
[----:B------:R1:W2:Y:S01]  /*2d6a0*/  LDL.64 R10, [R51] ;  /* 0x00000000330a7983 */ /* 0x0002a20000100a00 */
[----:B------:R-:W-:-:S05]  /*2d6b0*/  IMAD.IADD R43, R51, 0x1, R42 ;  /* 0x00000001332b7824 */ /* 0x000fca00078e022a */
[----:B---3--:R-:W-:Y:S02]  /*2d6c0*/  DFMA R40, R6, R38, R40 ;  /* 0x000000260628722b */ /* 0x008fe40000000028 */
[----:B------:R3:W4:Y:S01]  /*2d6d0*/  LDL.64 R38, [R43] ;  /* 0x000000002b267983 */ /* 0x0007220000100a00 */
[----:B-----5:R-:W-:-:S05]  /*2d6e0*/  IADD3 R67, PT, PT, R43, R42, RZ ;  /* 0x0000002a2b437210 */ /* 0x020fca0007ffe0ff */
[----:B------:R-:W-:Y:S02]  /*2d6f0*/  DFMA R46, R6, R40, R46 ;  /* 0x00000028062e722b */ /* 0x000fe4000000002e */
[----:B------:R-:W5:Y:S01]  /*2d700*/  LDL.64 R40, [R67] ;  /* 0x0000000043287983 */ /* 0x000f620000100a00 */
[----:B0-----:R-:W-:-:S05]  /*2d710*/  IMAD.IADD R65, R67, 0x1, R42 ;  /* 0x0000000143417824 */ /* 0x001fca00078e022a */
[----:B------:R-:W-:Y:S02]  /*2d720*/  DFMA R48, R6, R46, R48 ;  /* 0x0000002e0630722b */ /* 0x000fe40000000030 */
[----:B------:R-:W5:Y:S01]  /*2d730*/  LDL.64 R46, [R65] ;  /* 0x00000000412e7983 */ /* 0x000f620000100a00 */
[----:B------:R-:W-:-:S05]  /*2d740*/  IMAD.IADD R61, R65, 0x1, R42 ;  /* 0x00000001413d7824 */ /* 0x000fca00078e022a */
[----:B-1----:R-:W-:Y:S02]  /*2d750*/  DFMA R50, R6, R48, R44 ;  /* 0x000000300632722b */ /* 0x002fe4000000002c */
[----:B------:R-:W5:Y:S01]  /*2d760*/  LDL.64 R48, [R61] ;  /* 0x000000003d307983 */ /* 0x000f620000100a00 */
[----:B------:R-:W-:-:S05]  /*2d770*/  IADD3 R55, PT, PT, R61, R42, RZ ;  /* 0x0000002a3d377210 */ /* 0x000fca0007ffe0ff */
[----:B------:R-:W5:Y:S01]  /*2d780*/  LDL.64 R44, [R55] ;  /* 0x00000000372c7983 */ /* 0x000f620000100a00 */
[----:B---3--:R-:W-:-:S04]  /*2d790*/  IMAD.IADD R43, R55, 0x1, R42 ;  /* 0x00000001372b7824 */ /* 0x008fc800078e022a */
[----:B------:R-:W-:Y:S02]  /*2d7a0*/  IMAD.IADD R0, R43, 0x1, R42 ;  /* 0x000000012b007824 */ /* 0x000fe400078e022a */
[----:B------:R-:W3:Y:S01]  /*2d7b0*/  LDL.64 R42, [R43] ;  /* 0x000000002b2a7983 */ /* 0x000ee20000100a00 */
[----:B------:R-:W-:-:S03]  /*2d7c0*/  DFMA R50, R6, R50, R4 ;  /* 0x000000320632722b */ /* 0x000fc60000000004 */
[----:B------:R-:W3:Y:S05]  /*2d7d0*/  LDL.64 R4, [R0] ;  /* 0x0000000000047983 */ /* 0x000eea0000100a00 */
[C---:B------:R-:W-:Y:S01]  /*2d7e0*/  DFMA R36, R6.reuse, R50, R36 ;  /* 0x000000320624722b */ /* 0x040fe20000000024 */
[----:B------:R-:W-:Y:S01]  /*2d7f0*/  BSSY.RECONVERGENT B4, `(.L_x_5896) ;  /* 0x000001d000047945 */ /* 0x000fe20003800200 */
[----:B--2---:R-:W-:-:S08]  /*2d800*/  DFMA R10, R6, R34, R10 ;  /* 0x00000022060a722b */ /* 0x004fd0000000000a */
[----:B----4-:R-:W-:Y:S02]  /*2d810*/  DFMA R38, R6, R10, R38 ;  /* 0x0000000a0626722b */ /* 0x010fe40000000026 */
[----:B------:R-:W0:Y:S01]  /*2d820*/  MUFU.RCP64H R11, R37 ;  /* 0x00000025000b7308 */ /* 0x000e220000001800 */
[----:B------:R-:W-:-:S05]  /*2d830*/  MOV R10, 0x1 ;  /* 0x00000001000a7802 */ /* 0x000fca0000000f00 */
[----:B-----5:R-:W-:-:S08]  /*2d840*/  DFMA R38, R6, R38, R40 ;  /* 0x000000260626722b */ /* 0x020fd00000000028 */
[----:B------:R-:W-:Y:S02]  /*2d850*/  DFMA R38, R6, R38, R46 ;  /* 0x000000260626722b */ /* 0x000fe4000000002e */
[----:B0-----:R-:W-:-:S06]  /*2d860*/  DFMA R34, -R36, R10, 1 ;  /* 0x3ff000002422742b */ /* 0x001fcc000000010a */
[----:B------:R-:W-:Y:S02]  /*2d870*/  DFMA R38, R6, R38, R48 ;  /* 0x000000260626722b */ /* 0x000fe40000000030 */
[----:B------:R-:W-:-:S06]  /*2d880*/  DFMA R34, R34, R34, R34 ;  /* 0x000000222222722b */ /* 0x000fcc0000000022 */
[----:B------:R-:W-:Y:S02]  /*2d890*/  DFMA R38, R6, R38, R44 ;  /* 0x000000260626722b */ /* 0x000fe4000000002c */
[----:B------:R-:W-:-:S06]  /*2d8a0*/  DFMA R34, R10, R34, R10 ;  /* 0x000000220a22722b */ /* 0x000fcc000000000a */
[----:B---3--:R-:W-:Y:S02]  /*2d8b0*/  DFMA R38, R6, R38, R42 ;  /* 0x000000260626722b */ /* 0x008fe4000000002a */
        /* <DEDUP_REMOVED lines=16> */
.L_x_5897:
[----:B------:R-:W-:Y:S05]  /*2d9c0*/  BSYNC.RECONVERGENT B4 ;  /* 0x0000000000047941 */ /* 0x000fea0003800200 */
.L_x_5896:
        /* <DEDUP_REMOVED lines=19> */
[----:B------:R-:W-:Y:S01]  /*2db00*/  IMAD.MOV.U32 R34, RZ, RZ, R4 ;  /* 0x000000ffff227224 */ /* 0x000fe200078e0004 */
[----:B------:R-:W-:-:S07]  /*2db10*/  MOV R35, R5 ;  /* 0x0000000500237202 */ /* 0x000fce0000000f00 */
.L_x_5899:
[----:B------:R-:W-:Y:S05]  /*2db20*/  BSYNC.RECONVERGENT B4 ;  /* 0x0000000000047941 */ /* 0x000fea0003800200 */
.L_x_5898:
[----:B------:R-:W-:-:S06]  /*2db30*/  DSETP.GEU.AND P0, PT, R2, 200, PT ;  /* 0x406900000200742a */ /* 0x000fcc0003f0e000 */
[----:B------:R-:W-:-:S14]  /*2db40*/  DSETP.GEU.OR P0, PT, R8, 200, P0 ;  /* 0x406900000800742a */ /* 0x000fdc000070e400 */
[----:B------:R-:W-:Y:S05]  /*2db50*/  @P0 BRA `(.L_x_5900) ;  /* 0x0000000800440947 */ /* 0x000fea0003800000 */
[----:B------:R-:W-:Y:S01]  /*2db60*/  IMAD.MOV.U32 R6, RZ, RZ, 0x652b82fe ;  /* 0x652b82feff067424 */ /* 0x000fe200078e00ff */
[----:B------:R-:W-:Y:S01]  /*2db70*/  UMOV UR4, 0xfefa39ef ;  /* 0xfefa39ef00047882 */ /* 0x000fe20000000000 */
[----:B------:R-:W-:Y:S01]  /*2db80*/  IMAD.MOV.U32 R7, RZ, RZ, 0x3ff71547 ;  /* 0x3ff71547ff077424 */ /* 0x000fe200078e00ff */
[----:B------:R-:W-:Y:S01]  /*2db90*/  UMOV UR5, 0x3fe62e42 ;  /* 0x3fe62e4200057882 */ /* 0x000fe20000000000 */
[----:B------:R-:W0:Y:S01]  /*2dba0*/  MUFU.RCP64H R31, R15 ;  /* 0x0000000f001f7308 */ /* 0x000e220000001800 */
[----:B------:R-:W-:Y:S01]  /*2dbb0*/  IMAD.MOV.U32 R30, RZ, RZ, 0x1 ;  /* 0x00000001ff1e7424 */ /* 0x000fe200078e00ff */
[----:B------:R-:W-:Y:S01]  /*2dbc0*/  FSETP.GEU.FTZ.AND P0, PT, |R21|, 4.1917929649353027344, PT ;  /* 0x4086232b1500780b */ /* 0x000fe20003f1e200 */
[----:B------:R-:W-:Y:S01]  /*2dbd0*/  BSSY.RECONVERGENT B3, `(.L_x_5901) ;  /* 0x0000041000037945 */ /* 0x000fe20003800200 */
[----:B------:R-:W-:Y:S01]  /*2dbe0*/  DFMA R6, R20, R6, 6.75539944105574400000e+15 ;  /* 0x433800001406742b */ /* 0x000fe20000000006 */
[----:B------:R-:W-:-:S07]  /*2dbf0*/  FSETP.GEU.AND P3, PT, |R3|, 6.5827683646048100446e-37, PT ;  /* 0x036000000300780b */ /* 0x000fce0003f6e200 */
        /* <DEDUP_REMOVED lines=55> */
[----:B------:R-:W-:-:S05]  /*2df70*/  @!P0 SHF.R.S32.HI R7, RZ, 0x1, R0 ;  /* 0x00000001ff078819 */ /* 0x000fca0000011400 */
[----:B------:R-:W-:Y:S01]  /*2df80*/  @!P0 IMAD.IADD R6, R6, 0x1, -R7 ;  /* 0x0000000106068824 */ /* 0x000fe200078e0a07 */
[----:B------:R-:W-:-:S04]  /*2df90*/  @!P0 LEA R7, R7, R11, 0x14 ;  /* 0x0000000b07078211 */ /* 0x000fc800078ea0ff */
[----:B------:R-:W-:Y:S01]  /*2dfa0*/  @!P0 LEA R11, R6, 0x3ff00000, 0x14 ;  /* 0x3ff00000060b8811 */ /* 0x000fe200078ea0ff */
[----:B------:R-:W-:Y:S02]  /*2dfb0*/  @!P0 IMAD.MOV.U32 R6, RZ, RZ, R10 ;  /* 0x000000ffff068224 */ /* 0x000fe400078e000a */
[----:B------:R-:W-:-:S06]  /*2dfc0*/  @!P0 IMAD.MOV.U32 R10, RZ, RZ, RZ ;  /* 0x000000ffff0a8224 */ /* 0x000fcc00078e00ff */
[----:B------:R-:W-:-:S11]  /*2dfd0*/  @!P0 DMUL R30, R6, R10 ;  /* 0x0000000a061e8228 */ /* 0x000fd60000000000 */
.L_x_5902:
[----:B------:R-:W-:Y:S05]  /*2dfe0*/  BSYNC.RECONVERGENT B3 ;  /* 0x0000000000037941 */ /* 0x000fea0003800200 */
.L_x_5901:
[----:B------:R-:W-:Y:S04]  /*2dff0*/  BSSY.RECONVERGENT B4, `(.L_x_5903) ;  /* 0x0000008000047945 */ /* 0x000fe80003800200 */
[----:B------:R-:W-:Y:S05]  /*2e000*/  @P2 BRA P3, `(.L_x_5904) ;  /* 0x0000000000182947 */ /* 0x000fea0001800000 */
[----:B------:R-:W-:Y:S01]  /*2e010*/  MOV R4, R14 ;  /* 0x0000000e00047202 */ /* 0x000fe20000000f00 */
[----:B------:R-:W-:Y:S01]  /*2e020*/  IMAD.MOV.U32 R5, RZ, RZ, R15 ;  /* 0x000000ffff057224 */ /* 0x000fe200078e000f */
[----:B------:R-:W-:Y:S01]  /*2e030*/  MOV R7, R3 ;  /* 0x0000000300077202 */ /* 0x000fe20000000f00 */
[----:B------:R-:W-:Y:S01]  /*2e040*/  IMAD.MOV.U32 R6, RZ, RZ, R2 ;  /* 0x000000ffff067224 */ /* 0x000fe200078e0002 */
[----:B------:R-:W-:-:S07]  /*2e050*/  MOV R0, 0x2e070 ;  /* 0x0002e07000007802 */ /* 0x000fce0000000f00 */
[----:B------:R-:W-:Y:S05]  /*2e060*/  CALL.REL.NOINC `($__internal_18_$__cuda_sm20_div_rn_f64_full) ;  /* 0x00000374007c7944 */ /* 0x000fea0003c00000 */
.L_x_5904:
[----:B------:R-:W-:Y:S05]  /*2e070*/  BSYNC.RECONVERGENT B4 ;  /* 0x0000000000047941 */ /* 0x000fea0003800200 */
.L_x_5903:
        /* <DEDUP_REMOVED lines=20> */
[----:B------:R-:W-:-:S06]  /*2e1c0*/  MOV R56, 0x2e1f0 ;  /* 0x0002e1f000387802 */ /* 0x000fcc0000000f00 */
[----:B------:R-:W-:-:S07]  /*2e1d0*/  IMAD.MOV.U32 R0, RZ, RZ, R11 ;  /* 0x000000ffff007224 */ /* 0x000fce00078e000b */
[----:B------:R-:W-:Y:S05]  /*2e1e0*/  CALL.REL.NOINC `($_ZN2at6native27unrolled_elementwise_kernelIN48_GLOBAL__N__08322988_15_IGammaKernel_cu_cb51a28d10CalcIgammaIdEESt5arrayIPcLm3EELi4E23TrivialOffsetCalculatorILi2EjES8_ILi1EjENS0_6memory12LoadWithCastILi2EEENSB_13StoreWithCastILi1EEEEEviT_T0_T2_T3_T4_T5_$__internal_accurate_pow) ;  /* 0x0000037c006c7944 */ /* 0x000fea0003c00000 */
[----:B------:R-:W-:Y:S05]  /*2e1f0*/  BSYNC.RECONVERGENT B4 ;  /* 0x0000000000047941 */ /* 0x000fea0003800200 */
.L_x_5907:
[----:B------:R-:W-:Y:S01]  /*2e200*/  MOV R10, R0 ;  /* 0x00000000000a7202 */ /* 0x000fe20000000f00 */
[----:B------:R-:W-:Y:S01]  /*2e210*/  IMAD.MOV.U32 R11, RZ, RZ, R20 ;  /* 0x000000ffff0b7224 */ /* 0x000fe200078e0014 */
[----:B------:R-:W0:Y:S01]  /*2e220*/  FRND.F64.TRUNC R6, R8 ;  /* 0x0000000800067313 */ /* 0x000e22000030d800 */
[----:B------:R-:W-:-:S04]  /*2e230*/  ISETP.GE.AND P2, PT, R5, RZ, PT ;  /* 0x000000ff0500720c */ /* 0x000fc80003f46270 */
[----:B------:R-:W-:-:S10]  /*2e240*/  DADD R10, -RZ, -R10 ;  /* 0x00000000ff0a7229 */ /* 0x000fd4000000090a */
[----:B------:R-:W-:Y:S01]  /*2e250*/  FSEL R13, R10, R0, P1 ;  /* 0x000000000a0d7208 */ /* 0x000fe20000800000 */
[----:B0-----:R-:W-:Y:S01]  /*2e260*/  DSETP.NEU.AND P0, PT, R8, R6, PT ;  /* 0x000000060800722a */ /* 0x001fe20003f0d000 */
[----:B------:R-:W-:Y:S02]  /*2e270*/  FSEL R11, R11, R20, P1 ;  /* 0x000000140b0b7208 */ /* 0x000fe40000800000 */
[----:B------:R-:W-:Y:S02]  /*2e280*/  FSEL R6, R13, R0, !P2 ;  /* 0x000000000d067208 */ /* 0x000fe40005000000 */
[----:B------:R-:W-:Y:S02]  /*2e290*/  FSEL R7, R11, R20, !P2 ;  /* 0x000000140b077208 */ /* 0x000fe40005000000 */
[----:B------:R-:W-:Y:S02]  /*2e2a0*/  @!P2 FSEL R6, R6, RZ, !P0 ;  /* 0x000000ff0606a208 */ /* 0x000fe40004000000 */
[----:B------:R-:W-:-:S07]  /*2e2b0*/  @!P2 FSEL R7, R7, -QNAN , !P0 ;  /* 0xfff800000707a808 */ /* 0x000fce0004000000 */
.L_x_5906:
[----:B------:R-:W-:Y:S05]  /*2e2c0*/  BSYNC.RECONVERGENT B3 ;  /* 0x0000000000037941 */ /* 0x000fea0003800200 */
.L_x_5905:
        /* <DEDUP_REMOVED lines=19> */
.L_x_5909:
[----:B------:R-:W-:Y:S05]  /*2e400*/  BSYNC.RECONVERGENT B3 ;  /* 0x0000000000037941 */ /* 0x000fea0003800200 */
.L_x_5908:
[----:B------:R-:W-:-:S06]  /*2e410*/  DSETP.NEU.AND P0, PT, R4, 1, PT ;  /* 0x3ff000000400742a */ /* 0x000fcc0003f0d000 */
[----:B------:R-:W-:Y:S02]  /*2e420*/  FSEL R12, R6, RZ, P0 ;  /* 0x000000ff060c7208 */ /* 0x000fe40000000000 */
[----:B------:R-:W-:-:S06]  /*2e430*/  FSEL R13, R7, 1.875, P0 ;  /* 0x3ff00000070d7808 */ /* 0x000fcc0000000000 */
[----:B------:R-:W-:-:S08]  /*2e440*/  DMUL R12, R30, R12 ;  /* 0x0000000c1e0c7228 */ /* 0x000fd00000000000 */
[----:B------:R-:W-:Y:S01]  /*2e450*/  DMUL R12, R12, R34 ;  /* 0x000000220c0c7228 */ /* 0x000fe20000000000 */
[----:B------:R-:W-:Y:S10]  /*2e460*/  BRA `(.L_x_5889) ;  /* 0x0000001000007947 */ /* 0x000ff40003800000 */
.L_x_5900:
[----:B------:R-:W0:Y:S01]  /*2e470*/  MUFU.RCP64H R5, R15 ;  /* 0x0000000f00057308 */ /* 0x000e220000001800 */
[----:B------:R-:W-:Y:S01]  /*2e480*/  IMAD.MOV.U32 R4, RZ, RZ, 0x1 ;  /* 0x00000001ff047424 */ /* 0x000fe200078e00ff */
[----:B------:R-:W-:Y:S01]  /*2e490*/  UMOV UR4, 0xb9800000 ;  /* 0xb980000000047882 */ /* 0x000fe20000000000 */
[----:B------:R-:W-:Y:S01]  /*2e4a0*/  UMOV UR5, 0x40181945 ;  /* 0x4018194500057882 */ /* 0x000fe20000000000 */
[----:B------:R-:W-:Y:S01]  /*2e4b0*/  BSSY.RECONVERGENT B4, `(.L_x_5910) ;  /* 0x0000015000047945 */ /* 0x000fe20003800200 */
[----:B------:R-:W-:Y:S02]  /*2e4c0*/  DADD R30, R30, -UR4 ;  /* 0x800000041e1e7e29 */ /* 0x000fe40008000000 */
[----:B0-----:R-:W-:-:S08]  /*2e4d0*/  DFMA R6, -R14, R4, 1 ;  /* 0x3ff000000e06742b */ /* 0x001fd00000000104 */
[----:B------:R-:W-:-:S08]  /*2e4e0*/  DFMA R6, R6, R6, R6 ;  /* 0x000000060606722b */ /* 0x000fd00000000006 */
[----:B------:R-:W-:Y:S02]  /*2e4f0*/  DFMA R4, R4, R6, R4 ;  /* 0x000000060404722b */ /* 0x000fe40000000004 */
[----:B------:R-:W-:-:S06]  /*2e500*/  DADD R6, R30, 0.5 ;  /* 0x3fe000001e067429 */ /* 0x000fcc0000000000 */
        /* <DEDUP_REMOVED lines=15> */
.L_x_5911:
[----:B------:R-:W-:Y:S05]  /*2e600*/  BSYNC.RECONVERGENT B4 ;  /* 0x0000000000047941 */ /* 0x000fea0003800200 */
.L_x_5910:
        /* <DEDUP_REMOVED lines=27> */
.L_x_5915:
[----:B------:R-:W-:Y:S05]  /*2e7c0*/  BSYNC.RECONVERGENT B5 ;  /* 0x0000000000057941 */ /* 0x000fea0003800200 */
.L_x_5914:
        /* <DEDUP_REMOVED lines=30> */
.L_x_5913:
[----:B------:R-:W-:-:S10]  /*2e9b0*/  DADD R30, R12, 1 ;  /* 0x3ff000000c1e7429 */ /* 0x000fd40000000000 */
[----:B------:R-:W-:Y:S01]  /*2e9c0*/  ISETP.GT.AND P0, PT, R31, 0xfffff, PT ;  /* 0x000fffff1f00780c */ /* 0x000fe20003f04270 */
[----:B------:R-:W-:Y:S02]  /*2e9d0*/  IMAD.MOV.U32 R4, RZ, RZ, R30 ;  /* 0x000000ffff047224 */ /* 0x000fe400078e001e */
[----:B------:R-:W-:-:S10]  /*2e9e0*/  IMAD.MOV.U32 R5, RZ, RZ, R31 ;  /* 0x000000ffff057224 */ /* 0x000fd400078e001f */
[----:B------:R-:W-:-:S10]  /*2e9f0*/  @!P0 DMUL R4, R4, 1.80143985094819840000e+16 ;  /* 0x4350000004048828 */ /* 0x000fd40000000000 */
[----:B------:R-:W-:Y:S01]  /*2ea00*/  @!P0 MOV R31, R5 ;  /* 0x00000005001f8202 */ /* 0x000fe20000000f00 */
[----:B------:R-:W-:-:S04]  /*2ea10*/  @!P0 IMAD.MOV.U32 R30, RZ, RZ, R4 ;  /* 0x000000ffff1e8224 */ /* 0x000fc800078e0004 */
[----:B------:R-:W-:-:S05]  /*2ea20*/  VIADD R0, R31, 0xffffffff ;  /* 0xffffffff1f007836 */ /* 0x000fca0000000000 */
[----:B------:R-:W-:Y:S01]  /*2ea30*/  ISETP.GT.U32.AND P1, PT, R0, 0x7feffffe, PT ;  /* 0x7feffffe0000780c */ /* 0x000fe20003f24070 */
[----:B------:R-:W-:Y:S01]  /*2ea40*/  IMAD.MOV.U32 R0, RZ, RZ, -0x3ff ;  /* 0xfffffc01ff007424 */ /* 0x000fe200078e00ff */
[----:B------:R-:W-:-:S11]  /*2ea50*/  @!P0 MOV R0, 0xfffffbcb ;  /* 0xfffffbcb00008802 */ /* 0x000fd60000000f00 */
        /* <DEDUP_REMOVED lines=31> */
[----:B------:R-:W-:Y:S02]  /*2ec50*/  DADD R36, R30, R30 ;  /* 0x000000001e247229 */ /* 0x000fe4000000001e */
[----:B------:R-:W-:Y:S01]  /*2ec60*/  DADD R30, R38, -UR6 ;  /* 0x80000006261e7e29 */ /* 0x000fe20008000000 */
[----:B------:R-:W-:Y:S01]  /*2ec70*/  UMOV UR6, 0xfefa39ef ;  /* 0xfefa39ef00067882 */ /* 0x000fe20000000000 */
[----:B------:R-:W-:Y:S01]  /*2ec80*/  UMOV UR7, 0x3fe62e42 ;  /* 0x3fe62e4200077882 */ /* 0x000fe20000000000 */
[----:B------:R-:W-:Y:S01]  /*2ec90*/  DFMA R32, R20, R32, UR4 ;  /* 0x0000000414207e2b */ /* 0x000fe20008000020 */
[----:B------:R-:W-:Y:S01]  /*2eca0*/  UMOV UR4, 0xa9ab0956 ;  /* 0xa9ab095600047882 */ /* 0x000fe20000000000 */
[----:B------:R-:W-:Y:S01]  /*2ecb0*/  UMOV UR5, 0x3f1745cb ;  /* 0x3f1745cb00057882 */ /* 0x000fe20000000000 */
[----:B------:R-:W-:-:S02]  /*2ecc0*/  DFMA R36, R4, -R10, R36 ;  /* 0x8000000a0424722b */ /* 0x000fc40000000024 */
        /* <DEDUP_REMOVED lines=27> */
.L_x_5917:
[----:B------:R-:W-:Y:S01]  /*2ee80*/  IMAD.MOV.U32 R6, RZ, RZ, 0x0 ;  /* 0x00000000ff067424 */ /* 0x000fe200078e00ff */
[----:B------:R-:W-:Y:S01]  /*2ee90*/  LOP3.LUT P0, RZ, R5, 0x7fffffff, RZ, 0xc0, !PT ;  /* 0x7fffffff05ff7812 */ /* 0x000fe2000780c0ff */
[----:B------:R-:W-:-:S06]  /*2eea0*/  IMAD.MOV.U32 R7, RZ, RZ, 0x7ff00000 ;  /* 0x7ff00000ff077424 */ /* 0x000fcc00078e00ff */
[----:B------:R-:W-:-:S10]  /*2eeb0*/  DFMA R6, R4, R6, +INF ;  /* 0x7ff000000406742b */ /* 0x000fd40000000006 */
[----:B------:R-:W-:Y:S02]  /*2eec0*/  FSEL R20, R6, RZ, P0 ;  /* 0x000000ff06147208 */ /* 0x000fe40000000000 */
[----:B------:R-:W-:-:S07]  /*2eed0*/  FSEL R21, R7, -QNAN , P0 ;  /* 0xfff0000007157808 */ /* 0x000fce0000000000 */
.L_x_5916:
[----:B------:R-:W-:Y:S05]  /*2eee0*/  BSYNC.RECONVERGENT B4 ;  /* 0x0000000000047941 */ /* 0x000fea0003800200 */
.L_x_5912:
        /* <DEDUP_REMOVED lines=25> */
.L_x_5919:
[----:B------:R-:W-:Y:S05]  /*2f080*/  BSYNC.RECONVERGENT B4 ;  /* 0x0000000000047941 */ /* 0x000fea0003800200 */
.L_x_5918:
[----:B------:R-:W-:Y:S01]  /*2f090*/  DFMA R12, R8, R12, R4 ;  /* 0x0000000c080c722b */ /* 0x000fe20000000004 */
        /* <DEDUP_REMOVED lines=59> */
.L_x_5921:
[----:B------:R-:W-:Y:S05]  /*2f450*/  BSYNC.RECONVERGENT B3 ;  /* 0x0000000000037941 */ /* 0x000fea0003800200 */
.L_x_5920:
[----:B------:R-:W-:-:S11]  /*2f460*/  DMUL R12, R6, R34 ;  /* 0x00000022060c7228 */ /* 0x000fd60000000000 */
.L_x_5889:
[----:B------:R-:W-:Y:S05]  /*2f470*/  BSYNC.RECONVERGENT B0 ;  /* 0x0000000000007941 */ /* 0x000fea0003800200 */
.L_x_5873:
        /* <DEDUP_REMOVED lines=11> */
.L_x_5925:
        /* <DEDUP_REMOVED lines=22> */
.L_x_5924:
[----:B------:R-:W-:Y:S05]  /*2f690*/  BSYNC.RECONVERGENT B4 ;  /* 0x0000000000047941 */ /* 0x000fea0003800200 */
.L_x_5923:
        /* <DEDUP_REMOVED lines=8> */
.L_x_5922:
        /* <DEDUP_REMOVED lines=19> */
.L_x_5593:
[----:B------:R-:W-:Y:S05]  /*2f850*/  BSYNC.RECONVERGENT B1 ;  /* 0x0000000000017941 */ /* 0x000fea0003800200 */
.L_x_5592:
[----:B------:R-:W-:Y:S02]  /*2f860*/  IMAD.MOV.U32 R2, RZ, RZ, R59 ;  /* 0x000000ffff027224 */ /* 0x000fe400078e003b */
[----:B------:R-:W-:-:S04]  /*2f870*/  IMAD.MOV.U32 R3, RZ, RZ, 0x0 ;  /* 0x00000000ff037424 */ /* 0x000fc800078e00ff */
[----:B------:R-:W-:Y:S05]  /*2f880*/  RET.REL.NODEC R2 `(_ZN2at6native27unrolled_elementwise_kernelIN48_GLOBAL__N__08322988_15_IGammaKernel_cu_cb51a28d10CalcIgammaIdEESt5arrayIPcLm3EELi4E23TrivialOffsetCalculatorILi2EjES8_ILi1EjENS0_6memory12LoadWithCastILi2EEENSB_13StoreWithCastILi1EEEEEviT_T0_T2_T3_T4_T5_) ;  /* 0xfffffd0402dc7950 */ /* 0x000fea0003c3ffff */
        .type           $_ZN2at6native27unrolled_elementwise_kernelIN48_GLOBAL__N__08322988_15_IGammaKernel_cu_cb51a28d10CalcIgammaIdEESt5arrayIPcLm3EELi4E23TrivialOffsetCalculatorILi2EjES8_ILi1EjENS0_6memory12LoadWithCastILi2EEENSB_13StoreWithCastILi1EEEEEviT_T0_T2_T3_T4_T5_$_ZN46_INTERNAL_08322988_15_IGammaKernel_cu_cb51a28d48_GLOBAL__N__08322988_15_IGammaKernel_cu_cb51a28d12calc_igammacIdEET_S2_S2_,@function
        .size           $_ZN2at6native27unrolled_elementwise_kernelIN48_GLOBAL__N__08322988_15_IGammaKernel_cu_cb51a28d10CalcIgammaIdEESt5arrayIPcLm3EELi4E23TrivialOffsetCalculatorILi2EjES8_ILi1EjENS0_6memory12LoadWithCastILi2EEENSB_13StoreWithCastILi1EEEEEviT_T0_T2_T3_T4_T5_$_ZN46_INTERNAL_08322988_15_IGammaKernel_cu_cb51a28d48_GLOBAL__N__08322988_15_IGammaKernel_cu_cb51a28d12calc_igammacIdEET_S2_S2_,($__internal_17_$__cuda_sm20_dblrcp_rn_slowpath_v3 - $_ZN2at6native27unrolled_elementwise_kernelIN48_GLOBAL__N__08322988_15_IGammaKernel_cu_cb51a28d10CalcIgammaIdEESt5arrayIPcLm3EELi4E23TrivialOffsetCalculatorILi2EjES8_ILi1EjENS0_6memory12LoadWithCastILi2EEENSB_13StoreWithCastILi1EEEEEviT_T0_T2_T3_T4_T5_$_ZN46_INTERNAL_08322988_15_IGammaKernel_cu_cb51a28d48_GLOBAL__N__08322988_15_IGammaKernel_cu_cb51a28d12calc_igammacIdEET_S2_S2_)
$_ZN2at6native27unrolled_elementwise_kernelIN48_GLOBAL__N__08322988_15_IGammaKernel_cu_cb51a28d10CalcIgammaIdEESt5arrayIPcLm3EELi4E23TrivialOffsetCalculatorILi2EjES8_ILi1EjENS0_6memory12LoadWithCastILi2EEENSB_13StoreWithCastILi1EEEEEviT_T0_T2_T3_T4_T5_$_ZN46_INTERNAL_08322988_15_IGammaKernel_cu_cb51a28d48_GLOBAL__N__08322988_15_IGammaKernel_cu_cb51a28d12calc_igammacIdEET_S2_S2_:
[----:B------:R-:W-:Y:S01]  /*2f890*/  MOV R12, R8 ;  /* 0x00000008000c7202 */ /* 0x000fe20000000f00 */
[----:B------:R-:W-:Y:S01]  /*2f8a0*/  IMAD.MOV.U32 R13, RZ, RZ, R9 ;  /* 0x000000ffff0d7224 */ /* 0x000fe200078e0009 */
[----:B------:R-:W-:Y:S01]  /*2f8b0*/  MOV R7, R3 ;  /* 0x0000000300077202 */ /* 0x000fe20000000f00 */
[----:B------:R-:W-:Y:S01]  /*2f8c0*/  IMAD.MOV.U32 R5, RZ, RZ, R2 ;  /* 0x000000ffff057224 */ /* 0x000fe200078e0002 */
[----:B------:R-:W-:Y:S01]  /*2f8d0*/  BSSY.RECONVERGENT B0, `(.L_x_5926) ;  /* 0x00035a9000007945 */ /* 0x000fe20003800200 */
[----:B------:R-:W-:Y:S02]  /*2f8e0*/  IMAD.MOV.U32 R0, RZ, RZ, R13 ;  /* 0x000000ffff007224 */ /* 0x000fe400078e000d */
[----:B------:R-:W-:Y:S01]  /*2f8f0*/  DSETP.MIN.AND P0, P1, R12, R2, PT ;  /* 0x000000020c00722a */ /* 0x000fe20003900000 */
[----:B------:R-:W-:Y:S02]  /*2f900*/  IMAD.MOV.U32 R14, RZ, RZ, 0x0 ;  /* 0x00000000ff0e7424 */ /* 0x000fe400078e00ff */
[----:B------:R-:W-:-:S03]  /*2f910*/  IMAD.MOV.U32 R15, RZ, RZ, 0x7ff80000 ;  /* 0x7ff80000ff0f7424 */ /* 0x000fc600078e00ff */
[----:B------:R-:W-:Y:S01]  /*2f920*/  FSEL R9, R0, R7, P0 ;  /* 0x0000000700097208 */ /* 0x000fe20000000000 */
[----:B------:R-:W-:-:S05]  /*2f930*/  IMAD.MOV.U32 R0, RZ, RZ, R12 ;  /* 0x000000ffff007224 */ /* 0x000fca00078e000c */
[----:B------:R-:W-:Y:S02]  /*2f940*/  SEL R4, R0, R5, P0 ;  /* 0x0000000500047207 */ /* 0x000fe40000000000 */
[----:B------:R-:W-:-:S04]  /*2f950*/  @P1 LOP3.LUT R9, R7, 0x80000, RZ, 0xfc, !PT ;  /* 0x0008000007091812 */ /* 0x000fc800078efcff */
[----:B------:R-:W-:-:S06]  /*2f960*/  MOV R5, R9 ;  /* 0x0000000900057202 */ /* 0x000fcc0000000f00 */
[----:B------:R-:W-:-:S14]  /*2f970*/  DSETP.GEU.AND P0, PT, R4, RZ, PT ;  /* 0x000000ff0400722a */ /* 0x000fdc0003f0e000 */
[----:B------:R-:W-:Y:S05]  /*2f980*/  @!P0 BRA `(.L_x_5927) ;  /* 0x0000035800748947 */ /* 0x000fea0003800000 */
[----:B------:R-:W-:-:S14]  /*2f990*/  DSETP.NEU.AND P1, PT, R12, RZ, PT ;  /* 0x000000ff0c00722a */ /* 0x000fdc0003f2d000 */
[----:B------:R-:W-:Y:S01]  /*2f9a0*/  @!P1 DSETP.GT.AND P0, PT, R2, RZ, PT ;  /* 0x000000ff0200922a */ /* 0x000fe20003f04000 */
[----:B------:R-:W-:-:S05]  /*2f9b0*/  @!P1 MOV R14, RZ ;  /* 0x000000ff000e9202 */ /* 0x000fca0000000f00 */
[----:B------:R-:W-:Y:S01]  /*2f9c0*/  @!P1 FSEL R15, RZ, +QNAN , P0 ;  /* 0x7ff80000ff0f9808 */ /* 0x000fe20000000000 */
[----:B------:R-:W-:Y:S07]  /*2f9d0*/  @!P1 BRA `(.L_x_5927) ;  /* 0x0000035800609947 */ /* 0x000fee0003800000 */
[----:B------:R-:W-:Y:S01]  /*2f9e0*/  DSETP.NEU.AND P0, PT, R2, RZ, PT ;  /* 0x000000ff0200722a */ /* 0x000fe20003f0d000 */
[----:B------:R-:W-:Y:S02]  /*2f9f0*/  IMAD.MOV.U32 R14, RZ, RZ, 0x0 ;  /* 0x00000000ff0e7424 */ /* 0x000fe400078e00ff */
[----:B------:R-:W-:-:S11]  /*2fa00*/  IMAD.MOV.U32 R15, RZ, RZ, 0x3ff00000 ;  /* 0x3ff00000ff0f7424 */ /* 0x000fd600078e00ff */
[----:B------:R-:W-:Y:S05]  /*2fa10*/  @!P0 BRA `(.L_x_5927) ;  /* 0x0000035800508947 */ /* 0x000fea0003800000 */
[----:B------:R-:W-:Y:S01]  /*2fa20*/  DSETP.NEU.AND P1, PT, |R12|, +INF , PT ;  /* 0x7ff000000c00742a */ /* 0x000fe20003f2d200 */
[----:B------:R-:W-:-:S13]  /*2fa30*/  CS2R R14, SRZ ;  /* 0x00000000000e7805 */ /* 0x000fda000001ff00 */
[----:B------:R-:W-:Y:S01]  /*2fa40*/  @!P1 DSETP.NEU.AND P0, PT, |R2|, +INF , PT ;  /* 0x7ff000000200942a */ /* 0x000fe20003f0d200 */
[----:B------:R-:W-:Y:S01]  /*2fa50*/  @!P1 MOV R0, 0x3ff00000 ;  /* 0x3ff0000000009802 */ /* 0x000fe20000000f00 */
[----:B------:R-:W-:-:S04]  /*2fa60*/  @!P1 IMAD.MOV.U32 R14, RZ, RZ, RZ ;  /* 0x000000ffff0e9224 */ /* 0x000fc800078e00ff */
[----:B------:R-:W-:Y:S01]  /*2fa70*/  @!P1 FSEL R15, R0, +QNAN , P0 ;  /* 0x7ff80000000f9808 */ /* 0x000fe20000000000 */
[----:B------:R-:W-:Y:S07]  /*2fa80*/  @!P1 BRA `(.L_x_5927) ;  /* 0x0000035800349947 */ /* 0x000fee0003800000 */
[----:B------:R-:W-:-:S14]  /*2fa90*/  DSETP.NEU.AND P0, PT, |R2|, +INF , PT ;  /* 0x7ff000000200742a */ /* 0x000fdc0003f0d200 */
        /* <DEDUP_REMOVED lines=25> */
.L_x_5929:
[----:B------:R-:W-:Y:S05]  /*2fc30*/  BSYNC.RECONVERGENT B4 ;  /* 0x0000000000047941 */ /* 0x000fea0003800200 */
.L_x_5928:
[----:B------:R-:W-:Y:S01]  /*2fc40*/  UMOV UR4, 0x33333333 ;  /* 0x3333333300047882 */ /* 0x000fe20000000000 */
[----:B------:R-:W-:Y:S01]  /*2fc50*/  UMOV UR5, 0x3fd33333 ;  /* 0x3fd3333300057882 */ /* 0x000fe20000000000 */
[----:B------:R-:W-:Y:S01]  /*2fc60*/  VIADD R35, R1, 0x1450 ;  /* 0x0000145001237836 */ /* 0x000fe20000000000 */
        /* <DEDUP_REMOVED lines=31> */
[----:B------:R-:W-:Y:S01]  /*2fe60*/  MOV R40, 0x8c35df65 ;  /* 0x8c35df6500287802 */ /* 0x000fe20000000f00 */
[----:B--2---:R-:W-:Y:S01]  /*2fe70*/  IMAD.MOV.U32 R8, RZ, RZ, -0x5d2fb9a4 ;  /* 0xa2d0465cff087424 */ /* 0x004fe200078e00ff */
[----:B------:R2:W-:Y:S01]  /*2fe80*/  STL.64 [R1+0x1490], R4 ;  /* 0x0014900401007387 */ /* 0x0005e20000100a00 */
[----:B------:R-:W-:Y:S01]  /*2fe90*/  IMAD.MOV.U32 R9, RZ, RZ, -0x41784a07 ;  /* 0xbe87b5f9ff097424 */ /* 0x000fe200078e00ff */
[----:B------:R-:W-:Y:S01]  /*2fea0*/  FSETP.GEU.AND P1, PT, |R3|, 6.5827683646048100446e-37, PT ;  /* 0x036000000300780b */ /* 0x000fe20003f2e200 */
[----:B------:R-:W-:Y:S01]  /*2feb0*/  IMAD.MOV.U32 R41, RZ, RZ, 0x3f551ff4 ;  /* 0x3f551ff4ff297424 */ /* 0x000fe200078e00ff */
[----:B0-----:R-:W-:Y:S01]  /*2fec0*/  MOV R10, 0xeb7f0d9f ;  /* 0xeb7f0d9f000a7802 */ /* 0x001fe20000000f00 */
[----:B------:R-:W-:Y:S01]  /*2fed0*/  IMAD.MOV.U32 R11, RZ, RZ, 0x3e3ccf5c ;  /* 0x3e3ccf5cff0b7424 */ /* 0x000fe200078e00ff */
[----:B------:R0:W-:Y:S01]  /*2fee0*/  STL.64 [R1+0x1498], R6 ;  /* 0x0014980601007387 */ /* 0x0001e20000100a00 */
[----:B------:R-:W-:Y:S01]  /*2fef0*/  BSSY.RECONVERGENT B4, `(.L_x_5931) ;  /* 0x0000746000047945 */ /* 0x000fe20003800200 */
[----:B-1----:R-:W-:-:S02]  /*2ff00*/  IMAD.MOV.U32 R14, RZ, RZ, 0x7c7a2faa ;  /* 0x7c7a2faaff0e7424 */ /* 0x002fc400078e00ff */
[----:B------:R-:W-:Y:S01]  /*2ff10*/  IMAD.MOV.U32 R15, RZ, RZ, -0x41cd2de7 ;  /* 0xbe32d219ff0f7424 */ /* 0x000fe200078e00ff */
[----:B------:R1:W-:Y:S01]  /*2ff20*/  STL.64 [R1+0x14a0], R8 ;  /* 0x0014a00801007387 */ /* 0x0003e20000100a00 */
[----:B--2---:R-:W-:Y:S02]  /*2ff30*/  IMAD.MOV.U32 R4, RZ, RZ, -0x78cbfbd8 ;  /* 0x87340428ff047424 */ /* 0x004fe400078e00ff */
[----:B------:R-:W-:Y:S01]  /*2ff40*/  IMAD.MOV.U32 R5, RZ, RZ, -0x422ff8f6 ;  /* 0xbdd0070aff057424 */ /* 0x000fe200078e00ff */
[----:B------:R2:W-:Y:S01]  /*2ff50*/  STL.64 [R1+0x14a8], R10 ;  /* 0x0014a80a01007387 */ /* 0x0005e20000100a00 */
[----:B0-----:R-:W-:Y:S01]  /*2ff60*/  IMAD.MOV.U32 R6, RZ, RZ, 0x1fd754a ;  /* 0x01fd754aff067424 */ /* 0x001fe200078e00ff */
        /* <DEDUP_REMOVED lines=14> */
[----:B--2---:R-:W-:Y:S01]  /*30050*/  MOV R6, 0x1c71c71c ;  /* 0x1c71c71c00067802 */ /* 0x004fe20000000f00 */
[----:B------:R-:W-:Y:S02]  /*30060*/  IMAD.MOV.U32 R7, RZ, RZ, -0x40938e39 ;  /* 0xbf6c71c7ff077424 */ /* 0x000fe400078e00ff */
        /* <DEDUP_REMOVED lines=16> */
[----:B--2---:R-:W-:Y:S01]  /*30170*/  IMAD.MOV.U32 R8, RZ, RZ, 0xcba8aee ;  /* 0x0cba8aeeff087424 */ /* 0x004fe200078e00ff */
[----:B------:R-:W-:Y:S01]  /*30180*/  MOV R9, 0xbe6ee23d ;  /* 0xbe6ee23d00097802 */ /* 0x000fe20000000f00 */
[----:B------:R2:W-:Y:S01]  /*30190*/  STL.64 [R1+0x1558], R4 ;  /* 0x0015580401007387 */ /* 0x0005e20000100a00 */
[----:B0-----:R-:W-:Y:S01]  /*301a0*/  MOV R10, 0xca3a377b ;  /* 0xca3a377b000a7802 */ /* 0x001fe20000000f00 */
[----:B------:R-:W-:Y:S02]  /*301b0*/  IMAD.MOV.U32 R11, RZ, RZ, -0x424cb605 ;  /* 0xbdb349fbff0b7424 */ /* 0x000fe400078e00ff */
[----:B------:R0:W-:Y:S01]  /*301c0*/  STL.64 [R1+0x1478], R30 ;  /* 0x0014781e01007387 */ /* 0x0001e20000100a00 */
[----:B-1----:R-:W-:Y:S01]  /*301d0*/  IMAD.MOV.U32 R14, RZ, RZ, -0x3008c2a8 ;  /* 0xcff73d58ff0e7424 */ /* 0x002fe200078e00ff */
        /* <DEDUP_REMOVED lines=8> */
[----:B-1----:R-:W-:Y:S02]  /*30260*/  IMAD.MOV.U32 R6, RZ, RZ, -0x3aabf15e ;  /* 0xc5540ea2ff067424 */ /* 0x002fe400078e00ff */
[----:B------:R-:W-:Y:S01]  /*30270*/  IMAD.MOV.U32 R7, RZ, RZ, 0x3d9f8041 ;  /* 0x3d9f8041ff077424 */ /* 0x000fe200078e00ff */
[----:B------:R1:W-:Y:S01]  /*30280*/  STL.64 [R1+0x1488], R36 ;  /* 0x0014882401007387 */ /* 0x0003e20000100a00 */
[----:B--2---:R-:W-:Y:S01]  /*30290*/  MOV R8, 0xfab4608b ;  /* 0xfab4608b00087802 */ /* 0x004fe20000000f00 */
[----:B------:R-:W-:-:S02]  /*302a0*/  IMAD.MOV.U32 R9, RZ, RZ, -0x4276330e ;  /* 0xbd89ccf2ff097424 */ /* 0x000fc400078e00ff */
[----:B------:R2:W-:Y:S01]  /*302b0*/  STL.64 [R1+0x1580], R10 ;  /* 0x0015800a01007387 */ /* 0x0005e20000100a00 */
[----:B0-----:R-:W-:Y:S01]  /*302c0*/  IMAD.MOV.U32 R32, RZ, RZ, 0x6edf2b0c ;  /* 0x6edf2b0cff207424 */ /* 0x001fe200078e00ff */
[----:B------:R-:W-:Y:S02]  /*302d0*/  MOV R33, 0xbdbc0d9b ;  /* 0xbdbc0d9b00217802 */ /* 0x000fe40000000f00 */
        /* <DEDUP_REMOVED lines=8> */
[----:B------:R-:W-:Y:S01]  /*30360*/  IMAD.MOV.U32 R14, RZ, RZ, -0x10a3e7d9 ;  /* 0xef5c1827ff0e7424 */ /* 0x000fe200078e00ff */
[----:B------:R0:W-:Y:S01]  /*30370*/  STL.64 [R1+0x15a8], R6 ;  /* 0x0015a80601007387 */ /* 0x0001e20000100a00 */
[----:B-1----:R-:W-:Y:S02]  /*30380*/  IMAD.MOV.U32 R4, RZ, RZ, 0x783db2a2 ;  /* 0x783db2a2ff047424 */ /* 0x002fe400078e00ff */
        /* <DEDUP_REMOVED lines=19> */
[----:B------:R-:W-:Y:S02]  /*304c0*/  MOV R37, 0x3f65ac05 ;  /* 0x3f65ac0500257802 */ /* 0x000fe40000000f00 */
[----:B------:R1:W-:Y:S01]  /*304d0*/  STL.64 [R1+0x1508], R30 ;  /* 0x0015081e01007387 */ /* 0x0003e20000100a00 */
[----:B--2---:R-:W-:Y:S01]  /*304e0*/  IMAD.MOV.U32 R10, RZ, RZ, -0x55e56cd ;  /* 0xfaa1a933ff0a7424 */ /* 0x004fe200078e00ff */
[----:B------:R-:W-:Y:S02]  /*304f0*/  MOV R11, 0xbf1c253e ;  /* 0xbf1c253e000b7802 */ /* 0x000fe40000000f00 */
[----:B0-----:R-:W-:Y:S01]  /*30500*/  MOV R14, 0x5890f2c3 ;  /* 0x5890f2c3000e7802 */ /* 0x001fe20000000f00 */
[----:B------:R-:W-:Y:S01]  /*30510*/  IMAD.MOV.U32 R15, RZ, RZ, -0x41153d30 ;  /* 0xbeeac2d0ff0f7424 */ /* 0x000fe200078e00ff */
[----:B------:R0:W-:Y:S01]  /*30520*/  STL.64 [R1+0x15e8], R6 ;  /* 0x0015e80601007387 */ /* 0x0001e20000100a00 */
[----:B---3--:R-:W-:-:S02]  /*30530*/  IMAD.MOV.U32 R4, RZ, RZ, 0x29663936 ;  /* 0x29663936ff047424 */ /* 0x008fc400078e00ff */
[----:B------:R-:W-:Y:S01]  /*30540*/  IMAD.MOV.U32 R5, RZ, RZ, 0x3eb70589 ;  /* 0x3eb70589ff057424 */ /* 0x000fe200078e00ff */
[----:B------:R2:W-:Y:S01]  /*30550*/  STL.64 [R1+0x15f8], R8 ;  /* 0x0015f80801007387 */ /* 0x0005e20000100a00 */
[----:B-1----:R-:W-:Y:S02]  /*30560*/  IMAD.MOV.U32 R30, RZ, RZ, -0x1761a510 ;  /* 0xe89e5af0ff1e7424 */ /* 0x002fe400078e00ff */
[----:B------:R-:W-:Y:S01]  /*30570*/  IMAD.MOV.U32 R31, RZ, RZ, -0x410d05b6 ;  /* 0xbef2fa4aff1f7424 */ /* 0x000fe200078e00ff */
[----:B------:R1:W-:Y:S01]  /*30580*/  STL.64 [R1+0x1500], R38 ;  /* 0x0015002601007387 */ /* 0x0003e20000100a00 */
[----:B0-----:R-:W-:Y:S01]  /*30590*/  MOV R6, 0x5171911 ;  /* 0x0517191100067802 */ /* 0x001fe20000000f00 */
[----:B------:R-:W-:Y:S02]  /*305a0*/  IMAD.MOV.U32 R7, RZ, RZ, -0x415add35 ;  /* 0xbea522cbff077424 */ /* 0x000fe400078e00ff */
        /* <DEDUP_REMOVED lines=8> */
[----:B0-----:R-:W-:Y:S01]  /*30630*/  MOV R32, 0xcde3f847 ;  /* 0xcde3f84700207802 */ /* 0x001fe20000000f00 */
[----:B------:R-:W-:Y:S02]  /*30640*/  IMAD.MOV.U32 R33, RZ, RZ, 0x3e8280f2 ;  /* 0x3e8280f2ff217424 */ /* 0x000fe400078e00ff */
[----:B------:R0:W-:Y:S01]  /*30650*/  STL.64 [R1+0x1620], R4 ;  /* 0x0016200401007387 */ /* 0x0001e20000100a00 */
[----:B--2---:R-:W-:Y:S02]  /*30660*/  IMAD.MOV.U32 R36, RZ, RZ, 0x30de114c ;  /* 0x30de114cff247424 */ /* 0x004fe400078e00ff */
[----:B------:R-:W-:Y:S01]  /*30670*/  IMAD.MOV.U32 R37, RZ, RZ, 0x3e49aa7a ;  /* 0x3e49aa7aff257424 */ /* 0x000fe200078e00ff */
[----:B------:R2:W-:Y:S01]  /*30680*/  STL.64 [R1+0x1548], R30 ;  /* 0x0015481e01007387 */ /* 0x0005e20000100a00 */
[----:B-1----:R-:W-:Y:S01]  /*30690*/  IMAD.MOV.U32 R10, RZ, RZ, 0x55e25360 ;  /* 0x55e25360ff0a7424 */ /* 0x002fe200078e00ff */
[----:B------:R-:W-:Y:S01]  /*306a0*/  MOV R11, 0x3e3ac0d4 ;  /* 0x3e3ac0d4000b7802 */ /* 0x000fe20000000f00 */
[----:B---3--:R-:W-:Y:S01]  /*306b0*/  IMAD.MOV.U32 R14, RZ, RZ, 0x29460138 ;  /* 0x29460138ff0e7424 */ /* 0x008fe200078e00ff */
[----:B------:R1:W-:Y:S01]  /*306c0*/  STL.64 [R1+0x1628], R6 ;  /* 0x0016280601007387 */ /* 0x0003e20000100a00 */
[----:B------:R-:W-:-:S02]  /*306d0*/  IMAD.MOV.U32 R15, RZ, RZ, -0x41e883a8 ;  /* 0xbe177c58ff0f7424 */ /* 0x000fc400078e00ff */
[----:B0-----:R-:W-:Y:S01]  /*306e0*/  IMAD.MOV.U32 R4, RZ, RZ, 0x6c188672 ;  /* 0x6c188672ff047424 */ /* 0x001fe200078e00ff */
[----:B------:R-:W-:Y:S01]  /*306f0*/  MOV R5, 0x3de1b105 ;  /* 0x3de1b10500057802 */ /* 0x000fe20000000f00 */
[----:B------:R0:W-:Y:S01]  /*30700*/  STL.64 [R1+0x1638], R8 ;  /* 0x0016380801007387 */ /* 0x0001e20000100a00 */
[----:B--2---:R-:W-:Y:S02]  /*30710*/  IMAD.MOV.U32 R30, RZ, RZ, 0x4bf3c34e ;  /* 0x4bf3c34eff1e7424 */ /* 0x004fe400078e00ff */
[----:B------:R-:W-:Y:S01]  /*30720*/  IMAD.MOV.U32 R31, RZ, RZ, 0x3dfc9b43 ;  /* 0x3dfc9b43ff1f7424 */ /* 0x000fe200078e00ff */
[----:B------:R2:W-:Y:S01]  /*30730*/  STL.64 [R1+0x1550], R38 ;  /* 0x0015502601007387 */ /* 0x0005e20000100a00 */
[----:B-1----:R-:W-:Y:S01]  /*30740*/  MOV R6, 0x34225759 ;  /* 0x3422575900067802 */ /* 0x002fe20000000f00 */
[----:B------:R-:W-:Y:S02]  /*30750*/  IMAD.MOV.U32 R7, RZ, RZ, 0x3daa55da ;  /* 0x3daa55daff077424 */ /* 0x000fe400078e00ff */
[----:B------:R1:W-:Y:S01]  /*30760*/  STL.64 [R1+0x1568], R32 ;  /* 0x0015682001007387 */ /* 0x0003e20000100a00 */
[----:B0-----:R-:W-:Y:S01]  /*30770*/  IMAD.MOV.U32 R8, RZ, RZ, 0x309d6007 ;  /* 0x309d6007ff087424 */ /* 0x001fe200078e00ff */
[----:B------:R-:W-:-:S02]  /*30780*/  MOV R9, 0xbcf2c681 ;  /* 0xbcf2c68100097802 */ /* 0x000fc40000000f00 */
[----:B------:R0:W-:Y:S01]  /*30790*/  STL.64 [R1+0x1578], R36 ;  /* 0x0015782401007387 */ /* 0x0001e20000100a00 */
[----:B--2---:R-:W-:-:S03]  /*307a0*/  IMAD.MOV.U32 R38, RZ, RZ, -0x5b992462 ;  /* 0xa466db9eff267424 */ /* 0x004fc600078e00ff */
[----:B------:R2:W-:Y:S01]  /*307b0*/  STL.64 [R1+0x1648], R10 ;  /* 0x0016480a01007387 */ /* 0x0005e20000100a00 */
[----:B------:R-:W-:Y:S01]  /*307c0*/  MOV R39, 0x3d3113e3 ;  /* 0x3d3113e300277802 */ /* 0x000fe20000000f00 */
[----:B-1----:R-:W-:Y:S02]  /*307d0*/  IMAD.MOV.U32 R32, RZ, RZ, 0xa10cd82 ;  /* 0x0a10cd82ff207424 */ /* 0x002fe400078e00ff */
[----:B------:R1:W-:Y:S01]  /*307e0*/  STL.64 [R1+0x1650], R14 ;  /* 0x0016500e01007387 */ /* 0x0003e20000100a00 */
[----:B------:R-:W-:-:S03]  /*307f0*/  MOV R33, 0x3d651958 ;  /* 0x3d65195800217802 */ /* 0x000fc60000000f00 */
[----:B------:R3:W-:Y:S01]  /*30800*/  STL.64 [R1+0x1660], R4 ;  /* 0x0016600401007387 */ /* 0x0007e20000100a00 */
[----:B0-----:R-:W-:Y:S01]  /*30810*/  MOV R36, 0x448455ea ;  /* 0x448455ea00247802 */ /* 0x001fe20000000f00 */
[----:B------:R-:W-:Y:S02]  /*30820*/  IMAD.MOV.U32 R37, RZ, RZ, -0x42d3f975 ;  /* 0xbd2c068bff257424 */ /* 0x000fe400078e00ff */
[----:B------:R0:W-:Y:S01]  /*30830*/  STL.64 [R1+0x1590], R30 ;  /* 0x0015901e01007387 */ /* 0x0001e20000100a00 */
[----:B--2---:R-:W-:Y:S01]  /*30840*/  MOV R10, 0x56b95f3b ;  /* 0x56b95f3b000a7802 */ /* 0x004fe20000000f00 */
[----:B------:R-:W-:Y:S02]  /*30850*/  IMAD.MOV.U32 R11, RZ, RZ, 0x3d60675f ;  /* 0x3d60675fff0b7424 */ /* 0x000fe400078e00ff */
[----:B-1----:R-:W-:Y:S01]  /*30860*/  IMAD.MOV.U32 R14, RZ, RZ, 0x2a398b8f ;  /* 0x2a398b8fff0e7424 */ /* 0x002fe200078e00ff */
[----:B------:R1:W-:Y:S01]  /*30870*/  STL.64 [R1+0x1670], R6 ;  /* 0x0016700601007387 */ /* 0x0003e20000100a00 */
[----:B------:R-:W-:Y:S01]  /*30880*/  IMAD.MOV.U32 R15, RZ, RZ, 0x3c75d3b4 ;  /* 0x3c75d3b4ff0f7424 */ /* 0x000fe200078e00ff */
[----:B---3--:R-:W-:Y:S01]  /*30890*/  MOV R4, 0x637bc2b8 ;  /* 0x637bc2b800047802 */ /* 0x008fe20000000f00 */
[----:B------:R-:W-:Y:S01]  /*308a0*/  IMAD.MOV.U32 R5, RZ, RZ, 0x3d03f2fe ;  /* 0x3d03f2feff057424 */ /* 0x000fe200078e00ff */
[----:B------:R2:W-:Y:S01]  /*308b0*/  STL.64 [R1+0x1678], R8 ;  /* 0x0016780801007387 */ /* 0x0005e20000100a00 */
[----:B0-----:R-:W-:Y:S01]  /*308c0*/  MOV R30, 0x3b990ee6 ;  /* 0x3b990ee6001e7802 */ /* 0x001fe20000000f00 */
[----:B------:R-:W-:-:S02]  /*308d0*/  IMAD.MOV.U32 R31, RZ, RZ, 0x3f70ee64 ;  /* 0x3f70ee64ff1f7424 */ /* 0x000fc400078e00ff */
[----:B------:R0:W-:Y:S01]  /*308e0*/  STL.64 [R1+0x15a0], R38 ;  /* 0x0015a02601007387 */ /* 0x0001e20000100a00 */
[----:B-1----:R-:W-:-:S03]  /*308f0*/  IMAD.MOV.U32 R6, RZ, RZ, 0x465fa859 ;  /* 0x465fa859ff067424 */ /* 0x002fc600078e00ff */
[----:B------:R1:W-:Y:S01]  /*30900*/  STL.64 [R1+0x15b8], R32 ;  /* 0x0015b82001007387 */ /* 0x0003e20000100a00 */
[----:B------:R-:W-:Y:S02]  /*30910*/  IMAD.MOV.U32 R7, RZ, RZ, 0x3f2e13ce ;  /* 0x3f2e13ceff077424 */ /* 0x000fe400078e00ff */
[----:B--2---:R-:W-:Y:S01]  /*30920*/  IMAD.MOV.U32 R8, RZ, RZ, 0x5bf2d984 ;  /* 0x5bf2d984ff087424 */ /* 0x004fe200078e00ff */
[----:B------:R-:W-:Y:S01]  /*30930*/  MOV R9, 0x3f318b9b ;  /* 0x3f318b9b00097802 */ /* 0x000fe20000000f00 */
[----:B------:R2:W-:Y:S01]  /*30940*/  STL.64 [R1+0x15c8], R36 ;  /* 0x0015c82401007387 */ /* 0x0005e20000100a00 */
[----:B0-----:R-:W-:-:S03]  /*30950*/  IMAD.MOV.U32 R38, RZ, RZ, -0x3291620 ;  /* 0xfcd6e9e0ff267424 */ /* 0x001fc600078e00ff */
[----:B------:R0:W-:Y:S01]  /*30960*/  STL.64 [R1+0x1688], R10 ;  /* 0x0016880a01007387 */ /* 0x0001e20000100a00 */
[----:B------:R-:W-:Y:S02]  /*30970*/  IMAD.MOV.U32 R39, RZ, RZ, 0x3f4948b0 ;  /* 0x3f4948b0ff277424 */ /* 0x000fe400078e00ff */
[----:B-1----:R-:W-:Y:S01]  /*30980*/  IMAD.MOV.U32 R32, RZ, RZ, -0x250b01ad ;  /* 0xdaf4fe53ff207424 */ /* 0x002fe200078e00ff */
[----:B------:R1:W-:Y:S01]  /*30990*/  STL.64 [R1+0x1698], R14 ;  /* 0x0016980e01007387 */ /* 0x0003e20000100a00 */
[----:B------:R-:W-:-:S03]  /*309a0*/  IMAD.MOV.U32 R33, RZ, RZ, 0x3f0bbf43 ;  /* 0x3f0bbf43ff217424 */ /* 0x000fc600078e00ff */
[----:B------:R3:W-:Y:S01]  /*309b0*/  STL.64 [R1+0x16a0], R4 ;  /* 0x0016a00401007387 */ /* 0x0007e20000100a00 */
[----:B--2---:R-:W-:Y:S01]  /*309c0*/  IMAD.MOV.U32 R36, RZ, RZ, -0x51c6eae3 ;  /* 0xae39151dff247424 */ /* 0x004fe200078e00ff */
[----:B------:R-:W-:Y:S02]  /*309d0*/  MOV R37, 0x3e626154 ;  /* 0x3e62615400257802 */ /* 0x000fe40000000f00 */
[----:B------:R2:W-:Y:S01]  /*309e0*/  STL.64 [R1+0x15e0], R30 ;  /* 0x0015e01e01007387 */ /* 0x0005e20000100a00 */
[----:B0-----:R-:W-:Y:S02]  /*309f0*/  IMAD.MOV.U32 R10, RZ, RZ, -0x5d64a263 ;  /* 0xa29b5d9dff0a7424 */ /* 0x001fe400078e00ff */
[----:B------:R-:W-:Y:S01]  /*30a00*/  IMAD.MOV.U32 R11, RZ, RZ, -0x40ec2d5d ;  /* 0xbf13d2a3ff0b7424 */ /* 0x000fe200078e00ff */
        /* <DEDUP_REMOVED lines=9> */
[----:B0-----:R-:W-:Y:S01]  /*30aa0*/  IMAD.MOV.U32 R6, RZ, RZ, 0x69c140a7 ;  /* 0x69c140a7ff067424 */ /* 0x001fe200078e00ff */
[----:B------:R-:W-:Y:S02]  /*30ab0*/  MOV R7, 0xbdbea232 ;  /* 0xbdbea23200077802 */ /* 0x000fe40000000f00 */
        /* <DEDUP_REMOVED lines=11> */
[----:B-1----:R-:W-:Y:S02]  /*30b70*/  IMAD.MOV.U32 R36, RZ, RZ, -0x2439ec8f ;  /* 0xdbc61371ff247424 */ /* 0x002fe400078e00ff */
[----:B------:R-:W-:Y:S01]  /*30b80*/  IMAD.MOV.U32 R37, RZ, RZ, -0x42316888 ;  /* 0xbdce9778ff257424 */ /* 0x000fe200078e00ff */
[----:B------:R1:W-:Y:S01]  /*30b90*/  STL.64 [R1+0x1630], R30 ;  /* 0x0016301e01007387 */ /* 0x0003e20000100a00 */
[----:B--2---:R-:W-:Y:S02]  /*30ba0*/  IMAD.MOV.U32 R10, RZ, RZ, 0xdd501eb ;  /* 0x0dd501ebff0a7424 */ /* 0x004fe400078e00ff */
[----:B------:R-:W-:Y:S01]  /*30bb0*/  IMAD.MOV.U32 R11, RZ, RZ, 0x3d850c3f ;  /* 0x3d850c3fff0b7424 */ /* 0x000fe200078e00ff */
[----:B---3--:R-:W-:Y:S01]  /*30bc0*/  MOV R14, 0x39794ba9 ;  /* 0x39794ba9000e7802 */ /* 0x008fe20000000f00 */
[----:B------:R-:W-:Y:S01]  /*30bd0*/  IMAD.MOV.U32 R15, RZ, RZ, 0x3e21b66a ;  /* 0x3e21b66aff0f7424 */ /* 0x000fe200078e00ff */
[----:B------:R2:W-:Y:S01]  /*30be0*/  STL.64 [R1+0x16f0], R6 ;  /* 0x0016f00601007387 */ /* 0x0005e20000100a00 */
[----:B0-----:R-:W-:-:S02]  /*30bf0*/  IMAD.MOV.U32 R4, RZ, RZ, 0x465daec1 ;  /* 0x465daec1ff047424 */ /* 0x001fc400078e00ff */
[----:B------:R-:W-:Y:S01]  /*30c00*/  IMAD.MOV.U32 R5, RZ, RZ, 0x3ded9b15 ;  /* 0x3ded9b15ff057424 */ /* 0x000fe200078e00ff */
[----:B------:R0:W-:Y:S01]  /*30c10*/  STL.64 [R1+0x1700], R8 ;  /* 0x0017000801007387 */ /* 0x0001e20000100a00 */
[----:B-1----:R-:W-:Y:S02]  /*30c20*/  IMAD.MOV.U32 R30, RZ, RZ, -0x9a39112 ;  /* 0xf65c6eeeff1e7424 */ /* 0x002fe400078e00ff */
[----:B------:R-:W-:Y:S01]  /*30c30*/  IMAD.MOV.U32 R31, RZ, RZ, -0x428cc0c7 ;  /* 0xbd733f39ff1f7424 */ /* 0x000fe200078e00ff */
[----:B------:R1:W-:Y:S01]  /*30c40*/  STL.64 [R1+0x1640], R38 ;  /* 0x0016402601007387 */ /* 0x0003e20000100a00 */
[----:B--2---:R-:W-:Y:S01]  /*30c50*/  IMAD.MOV.U32 R6, RZ, RZ, -0x26b2acc5 ;  /* 0xd94d533bff067424 */ /* 0x004fe200078e00ff */
[----:B------:R-:W-:Y:S02]  /*30c60*/  MOV R7, 0xbdb812d3 ;  /* 0xbdb812d300077802 */ /* 0x000fe40000000f00 */
[----:B------:R2:W-:Y:S01]  /*30c70*/  STL.64 [R1+0x1658], R32 ;  /* 0x0016582001007387 */ /* 0x0005e20000100a00 */
[----:B0-----:R-:W-:-:S03]  /*30c80*/  IMAD.MOV.U32 R8, RZ, RZ, -0x583e5998 ;  /* 0xa7c1a668ff087424 */ /* 0x001fc600078e00ff */
[----:B------:R0:W-:Y:S01]  /*30c90*/  STL.64 [R1+0x1668], R36 ;  /* 0x0016682401007387 */ /* 0x0001e20000100a00 */
[----:B------:R-:W-:Y:S02]  /*30ca0*/  IMAD.MOV.U32 R9, RZ, RZ, 0x3da587d7 ;  /* 0x3da587d7ff097424 */ /* 0x000fe400078e00ff */
[----:B-1----:R-:W-:Y:S01]  /*30cb0*/  IMAD.MOV.U32 R38, RZ, RZ, -0x7d4ffe18 ;  /* 0x82b001e8ff267424 */ /* 0x002fe200078e00ff */
[----:B------:R1:W-:Y:S01]  /*30cc0*/  STL.64 [R1+0x1710], R10 ;  /* 0x0017100a01007387 */ /* 0x0003e20000100a00 */
[----:B------:R-:W-:-:S03]  /*30cd0*/  MOV R39, 0xbd3be161 ;  /* 0xbd3be16100277802 */ /* 0x000fc60000000f00 */
[----:B------:R3:W-:Y:S01]  /*30ce0*/  STL.64 [R1+0x1718], R14 ;  /* 0x0017180e01007387 */ /* 0x0007e20000100a00 */
[----:B--2---:R-:W-:Y:S01]  /*30cf0*/  IMAD.MOV.U32 R32, RZ, RZ, 0x3b34e2b6 ;  /* 0x3b34e2b6ff207424 */ /* 0x004fe200078e00ff */
[----:B------:R-:W-:Y:S02]  /*30d00*/  MOV R33, 0x3f4547d9 ;  /* 0x3f4547d900217802 */ /* 0x000fe40000000f00 */
[----:B------:R2:W-:Y:S01]  /*30d10*/  STL.64 [R1+0x1728], R4 ;  /* 0x0017280401007387 */ /* 0x0005e20000100a00 */
[----:B0-----:R-:W-:Y:S01]  /*30d20*/  MOV R36, 0x88b7ca00 ;  /* 0x88b7ca0000247802 */ /* 0x001fe20000000f00 */
[----:B------:R-:W-:Y:S02]  /*30d30*/  IMAD.MOV.U32 R37, RZ, RZ, -0x40c1404f ;  /* 0xbf3ebfb1ff257424 */ /* 0x000fe400078e00ff */
[----:B------:R0:W-:Y:S01]  /*30d40*/  STL.64 [R1+0x1680], R30 ;  /* 0x0016801e01007387 */ /* 0x0001e20000100a00 */
[----:B-1----:R-:W-:Y:S01]  /*30d50*/  IMAD.MOV.U32 R10, RZ, RZ, -0x2455cbbd ;  /* 0xdbaa3443ff0a7424 */ /* 0x002fe200078e00ff */
[----:B------:R-:W-:-:S02]  /*30d60*/  MOV R11, 0x3c91e54c ;  /* 0x3c91e54c000b7802 */ /* 0x000fc40000000f00 */
[----:B---3--:R-:W-:Y:S01]  /*30d70*/  MOV R14, 0xd36b49dc ;  /* 0xd36b49dc000e7802 */ /* 0x008fe20000000f00 */
        /* <DEDUP_REMOVED lines=11> */
[----:B--2---:R-:W-:Y:S02]  /*30e30*/  IMAD.MOV.U32 R8, RZ, RZ, -0x1e210630 ;  /* 0xe1def9d0ff087424 */ /* 0x004fe400078e00ff */
[----:B------:R-:W-:Y:S01]  /*30e40*/  IMAD.MOV.U32 R9, RZ, RZ, -0x414770d6 ;  /* 0xbeb88f2aff097424 */ /* 0x000fe200078e00ff */
[----:B------:R2:W-:Y:S01]  /*30e50*/  STL.64 [R1+0x16b8], R36 ;  /* 0x0016b82401007387 */ /* 0x0005e20000100a00 */
[----:B0-----:R-:W-:Y:S02]  /*30e60*/  IMAD.MOV.U32 R38, RZ, RZ, 0x27b3f020 ;  /* 0x27b3f020ff267424 */ /* 0x001fe400078e00ff */
[----:B------:R-:W-:Y:S01]  /*30e70*/  IMAD.MOV.U32 R39, RZ, RZ, -0x41283291 ;  /* 0xbed7cd6fff277424 */ /* 0x000fe200078e00ff */
[----:B------:R0:W-:Y:S01]  /*30e80*/  STL.64 [R1+0x1750], R10 ;  /* 0x0017500a01007387 */ /* 0x0001e20000100a00 */
[----:B-1----:R-:W-:-:S03]  /*30e90*/  IMAD.MOV.U32 R32, RZ, RZ, -0x410111 ;  /* 0xffbefeefff207424 */ /* 0x002fc600078e00ff */
[----:B------:R1:W-:Y:S01]  /*30ea0*/  STL.64 [R1+0x1760], R14 ;  /* 0x0017600e01007387 */ /* 0x0003e20000100a00 */
[----:B------:R-:W-:-:S03]  /*30eb0*/  IMAD.MOV.U32 R33, RZ, RZ, -0x41793d24 ;  /* 0xbe86c2dcff217424 */ /* 0x000fc600078e00ff */
[----:B------:R3:W-:Y:S01]  /*30ec0*/  STL.64 [R1+0x1768], R4 ;  /* 0x0017680401007387 */ /* 0x0007e20000100a00 */
[----:B--2---:R-:W-:Y:S01]  /*30ed0*/  IMAD.MOV.U32 R36, RZ, RZ, -0x12e96cd9 ;  /* 0xed169327ff247424 */ /* 0x004fe200078e00ff */
[----:B------:R-:W-:Y:S02]  /*30ee0*/  MOV R37, 0xbe54853c ;  /* 0xbe54853c00257802 */ /* 0x000fe40000000f00 */
[----:B------:R2:W-:Y:S01]  /*30ef0*/  STL.64 [R1+0x16d0], R30 ;  /* 0x0016d01e01007387 */ /* 0x0005e20000100a00 */
[----:B0-----:R-:W-:Y:S01]  /*30f00*/  MOV R10, 0xb48ce058 ;  /* 0xb48ce058000a7802 */ /* 0x001fe20000000f00 */
[----:B------:R-:W-:Y:S02]  /*30f10*/  IMAD.MOV.U32 R11, RZ, RZ, 0x3f116908 ;  /* 0x3f116908ff0b7424 */ /* 0x000fe400078e00ff */
[----:B-1----:R-:W-:Y:S01]  /*30f20*/  IMAD.MOV.U32 R14, RZ, RZ, 0x2846e81 ;  /* 0x02846e81ff0e7424 */ /* 0x002fe200078e00ff */
[----:B------:R0:W-:Y:S01]  /*30f30*/  STL.64 [R1+0x1778], R6 ;  /* 0x0017780601007387 */ /* 0x0001e20000100a00 */
[----:B------:R-:W-:-:S02]  /*30f40*/  IMAD.MOV.U32 R15, RZ, RZ, 0x3ee7db4c ;  /* 0x3ee7db4cff0f7424 */ /* 0x000fc400078e00ff */
[----:B---3--:R-:W-:Y:S01]  /*30f50*/  IMAD.MOV.U32 R4, RZ, RZ, 0x74985d3f ;  /* 0x74985d3fff047424 */ /* 0x008fe200078e00ff */
[----:B------:R-:W-:Y:S01]  /*30f60*/  MOV R5, 0xbebc71c0 ;  /* 0xbebc71c000057802 */ /* 0x000fe20000000f00 */
[----:B------:R1:W-:Y:S01]  /*30f70*/  STL.64 [R1+0x1788], R8 ;  /* 0x0017880801007387 */ /* 0x0003e20000100a00 */
[----:B--2---:R-:W-:Y:S01]  /*30f80*/  IMAD.MOV.U32 R30, RZ, RZ, 0x3b2491f0 ;  /* 0x3b2491f0ff1e7424 */ /* 0x004fe200078e00ff */
[----:B------:R-:W-:Y:S02]  /*30f90*/  MOV R31, 0xbe1040c5 ;  /* 0xbe1040c5001f7802 */ /* 0x000fe40000000f00 */
[----:B------:R2:W-:Y:S01]  /*30fa0*/  STL.64 [R1+0x16e0], R38 ;  /* 0x0016e02601007387 */ /* 0x0005e20000100a00 */
[----:B0-----:R-:W-:-:S03]  /*30fb0*/  IMAD.MOV.U32 R6, RZ, RZ, -0x60f6e9b4 ;  /* 0x9f09164cff067424 */ /* 0x001fc600078e00ff */
[----:B------:R0:W-:Y:S01]  /*30fc0*/  STL.64 [R1+0x16f8], R32 ;  /* 0x0016f82001007387 */ /* 0x0001e20000100a00 */
[----:B------:R-:W-:Y:S02]  /*30fd0*/  IMAD.MOV.U32 R7, RZ, RZ, 0x3eade37d ;  /* 0x3eade37dff077424 */ /* 0x000fe400078e00ff */
[----:B-1----:R-:W-:Y:S01]  /*30fe0*/  IMAD.MOV.U32 R8, RZ, RZ, 0x5bab6ada ;  /* 0x5bab6adaff087424 */ /* 0x002fe200078e00ff */
[----:B------:R-:W-:Y:S01]  /*30ff0*/  MOV R9, 0x3dc04151 ;  /* 0x3dc0415100097802 */ /* 0x000fe20000000f00 */
[----:B------:R1:W-:Y:S01]  /*31000*/  STL.64 [R1+0x1708], R36 ;  /* 0x0017082401007387 */ /* 0x0003e20000100a00 */
[----:B--2---:R-:W-:Y:S01]  /*31010*/  MOV R38, 0x7e1c9d1f ;  /* 0x7e1c9d1f00267802 */ /* 0x004fe20000000f00 */
[----:B------:R-:W-:Y:S02]  /*31020*/  IMAD.MOV.U32 R39, RZ, RZ, -0x42f0b9fb ;  /* 0xbd0f4605ff277424 */ /* 0x000fe400078e00ff */
[----:B------:R2:W-:Y:S01]  /*31030*/  STL.64 [R1+0x1790], R10 ;  /* 0x0017900a01007387 */ /* 0x0005e20000100a00 */
[----:B0-----:R-:W-:Y:S01]  /*31040*/  MOV R32, 0xdf2eb8b6 ;  /* 0xdf2eb8b600207802 */ /* 0x001fe20000000f00 */
[----:B------:R-:W-:-:S02]  /*31050*/  IMAD.MOV.U32 R33, RZ, RZ, -0x427cd717 ;  /* 0xbd8328e9ff217424 */ /* 0x000fc400078e00ff */
[----:B------:R0:W-:Y:S04]  /*31060*/  STL.64 [R1+0x17a0], R14 ;  /* 0x0017a00e01007387 */ /* 0x0001e80000100a00 */
[----:B------:R3:W-:Y:S01]  /*31070*/  STL.64 [R1+0x17b0], R4 ;  /* 0x0017b00401007387 */ /* 0x0007e20000100a00 */
[----:B-1----:R-:W-:Y:S02]  /*31080*/  IMAD.MOV.U32 R36, RZ, RZ, 0x46a086e5 ;  /* 0x46a086e5ff247424 */ /* 0x002fe400078e00ff */
[----:B------:R-:W-:Y:S01]  /*31090*/  IMAD.MOV.U32 R37, RZ, RZ, 0x3d4def3f ;  /* 0x3d4def3fff257424 */ /* 0x000fe200078e00ff */
[----:B------:R1:W-:Y:S01]  /*310a0*/  STL.64 [R1+0x1720], R30 ;  /* 0x0017201e01007387 */ /* 0x0003e20000100a00 */
[----:B--2---:R-:W-:Y:S01]  /*310b0*/  MOV R10, 0x49f4e3be ;  /* 0x49f4e3be000a7802 */ /* 0x004fe20000000f00 */
[----:B------:R-:W-:-:S02]  /*310c0*/  IMAD.MOV.U32 R11, RZ, RZ, -0x41b1871c ;  /* 0xbe4e78e4ff0b7424 */ /* 0x000fc400078e00ff */
[----:B0-----:R-:W-:Y:S01]  /*310d0*/  IMAD.MOV.U32 R14, RZ, RZ, 0x1a8b7696 ;  /* 0x1a8b7696ff0e7424 */ /* 0x001fe200078e00ff */
[----:B------:R-:W-:Y:S01]  /*310e0*/  MOV R15, 0x3e2d9a9f ;  /* 0x3e2d9a9f000f7802 */ /* 0x000fe20000000f00 */
[----:B------:R0:W-:Y:S01]  /*310f0*/  STL.64 [R1+0x17b8], R6 ;  /* 0x0017b80601007387 */ /* 0x0001e20000100a00 */
[----:B---3--:R-:W-:Y:S01]  /*31100*/  MOV R4, 0x12618752 ;  /* 0x1261875200047802 */ /* 0x008fe20000000f00 */
[----:B------:R-:W-:Y:S02]  /*31110*/  IMAD.MOV.U32 R5, RZ, RZ, -0x4204eb0e ;  /* 0xbdfb14f2ff057424 */ /* 0x000fe400078e00ff */
[----:B------:R2:W-:Y:S01]  /*31120*/  STL.64 [R1+0x17c8], R8 ;  /* 0x0017c80801007387 */ /* 0x0005e20000100a00 */
[----:B-1----:R-:W-:Y:S02]  /*31130*/  IMAD.MOV.U32 R30, RZ, RZ, 0x2da7bf9 ;  /* 0x02da7bf9ff1e7424 */ /* 0x002fe400078e00ff */
[----:B------:R-:W-:Y:S01]  /*31140*/  IMAD.MOV.U32 R31, RZ, RZ, -0x40b3c1f5 ;  /* 0xbf4c3e0bff1f7424 */ /* 0x000fe200078e00ff */
[----:B------:R1:W-:Y:S01]  /*31150*/  STL.64 [R1+0x1730], R38 ;  /* 0x0017302601007387 */ /* 0x0003e20000100a00 */
[----:B0-----:R-:W-:-:S03]  /*31160*/  IMAD.MOV.U32 R6, RZ, RZ, -0x3a1dd552 ;  /* 0xc5e22aaeff067424 */ /* 0x001fc600078e00ff */
[----:B------:R0:W-:Y:S01]  /*31170*/  STL.64 [R1+0x1748], R32 ;  /* 0x0017482001007387 */ /* 0x0001e20000100a00 */
[----:B------:R-:W-:Y:S01]  /*31180*/  IMAD.MOV.U32 R7, RZ, RZ, -0x42380d06 ;  /* 0xbdc7f2faff077424 */ /* 0x000fe200078e00ff */
[----:B--2---:R-:W-:Y:S01]  /*31190*/  MOV R8, 0x90f49aab ;  /* 0x90f49aab00087802 */ /* 0x004fe20000000f00 */
[----:B------:R-:W-:Y:S01]  /*311a0*/  IMAD.MOV.U32 R9, RZ, RZ, 0x3cd70880 ;  /* 0x3cd70880ff097424 */ /* 0x000fe200078e00ff */
        /* <DEDUP_REMOVED lines=9> */
[----:B------:R-:W-:Y:S02]  /*31240*/  IMAD.MOV.U32 R37, RZ, RZ, 0x3df13b3c ;  /* 0x3df13b3cff257424 */ /* 0x000fe400078e00ff */
[----:B------:R2:W-:Y:S01]  /*31250*/  STL.64 [R1+0x1770], R30 ;  /* 0x0017701e01007387 */ /* 0x0005e20000100a00 */
[----:B-1----:R-:W-:Y:S02]  /*31260*/  IMAD.MOV.U32 R10, RZ, RZ, 0x3cc20208 ;  /* 0x3cc20208ff0a7424 */ /* 0x002fe400078e00ff */
[----:B------:R-:W-:Y:S01]  /*31270*/  IMAD.MOV.U32 R11, RZ, RZ, -0x427d1854 ;  /* 0xbd82e7acff0b7424 */ /* 0x000fe200078e00ff */
[----:B0-----:R-:W-:Y:S01]  /*31280*/  MOV R15, 0xbc5d3b49 ;  /* 0xbc5d3b49000f7802 */ /* 0x001fe20000000f00 */
[----:B------:R-:W-:Y:S01]  /*31290*/  IMAD.MOV.U32 R14, RZ, RZ, -0x4602deae ;  /* 0xb9fd2152ff0e7424 */ /* 0x000fe200078e00ff */
[----:B------:R0:W-:Y:S01]  /*312a0*/  STL.64 [R1+0x1800], R6 ;  /* 0x0018000601007387 */ /* 0x0001e20000100a00 */
[----:B---3--:R-:W-:-:S02]  /*312b0*/  IMAD.MOV.U32 R4, RZ, RZ, -0x2d72fff ;  /* 0xfd28d001ff047424 */ /* 0x008fc400078e00ff */
[----:B------:R-:W-:Y:S01]  /*312c0*/  IMAD.MOV.U32 R5, RZ, RZ, -0x42d398ea ;  /* 0xbd2c6716ff057424 */ /* 0x000fe200078e00ff */
        /* <DEDUP_REMOVED lines=10> */
[----:B--2---:R-:W-:-:S03]  /*31370*/  IMAD.MOV.U32 R38, RZ, RZ, 0x304ac16b ;  /* 0x304ac16bff267424 */ /* 0x004fc600078e00ff */
[----:B------:R2:W-:Y:S01]  /*31380*/  STL.64 [R1+0x1818], R10 ;  /* 0x0018180a01007387 */ /* 0x0005e20000100a00 */
[----:B------:R-:W-:Y:S02]  /*31390*/  IMAD.MOV.U32 R39, RZ, RZ, 0x3e5efe94 ;  /* 0x3e5efe94ff277424 */ /* 0x000fe400078e00ff */
[----:B0-----:R-:W-:Y:S01]  /*313a0*/  IMAD.MOV.U32 R32, RZ, RZ, 0x70791e5e ;  /* 0x70791e5eff207424 */ /* 0x001fe200078e00ff */
[----:B------:R0:W-:Y:S01]  /*313b0*/  STL.64 [R1+0x1828], R14 ;  /* 0x0018280e01007387 */ /* 0x0001e20000100a00 */
[----:B------:R-:W-:-:S03]  /*313c0*/  IMAD.MOV.U32 R33, RZ, RZ, -0x42afcc46 ;  /* 0xbd5033baff217424 */ /* 0x000fc600078e00ff */
[----:B------:R3:W-:Y:S01]  /*313d0*/  STL.64 [R1+0x1830], R4 ;  /* 0x0018300401007387 */ /* 0x0007e20000100a00 */
[----:B-1----:R-:W-:Y:S01]  /*313e0*/  IMAD.MOV.U32 R36, RZ, RZ, -0x4358316d ;  /* 0xbca7ce93ff247424 */ /* 0x002fe200078e00ff */
        /* <DEDUP_REMOVED lines=8> */
[----:B------:R-:W-:Y:S01]  /*31470*/  IMAD.MOV.U32 R5, RZ, RZ, -0x413cc715 ;  /* 0xbec338ebff057424 */ /* 0x000fe200078e00ff */
[----:B------:R2:W-:Y:S01]  /*31480*/  STL.64 [R1+0x1850], R8 ;  /* 0x0018500801007387 */ /* 0x0005e20000100a00 */
[----:B-1----:R-:W-:Y:S01]  /*31490*/  IMAD.MOV.U32 R30, RZ, RZ, 0x337812c4 ;  /* 0x337812c4ff1e7424 */ /* 0x002fe200078e00ff */
[----:B------:R-:W-:Y:S02]  /*314a0*/  MOV R31, 0x3d949465 ;  /* 0x3d949465001f7802 */ /* 0x000fe40000000f00 */
[----:B------:R1:W-:Y:S01]  /*314b0*/  STL.64 [R1+0x17d0], R38 ;  /* 0x0017d02601007387 */ /* 0x0003e20000100a00 */
[----:B0-----:R-:W-:Y:S01]  /*314c0*/  MOV R6, 0xde0bb2eb ;  /* 0xde0bb2eb00067802 */ /* 0x001fe20000000f00 */
[----:B------:R-:W-:Y:S02]  /*314d0*/  IMAD.MOV.U32 R7, RZ, RZ, -0x4209a631 ;  /* 0xbdf659cfff077424 */ /* 0x000fe400078e00ff */
[----:B------:R0:W-:Y:S01]  /*314e0*/  STL.64 [R1+0x17e8], R32 ;  /* 0x0017e82001007387 */ /* 0x0001e20000100a00 */
[----:B--2---:R-:W-:-:S03]  /*314f0*/  IMAD.MOV.U32 R8, RZ, RZ, -0x4132f3f1 ;  /* 0xbecd0c0fff087424 */ /* 0x004fc600078e00ff */
[----:B------:R2:W-:Y:S01]  /*31500*/  STL.64 [R1+0x17f8], R36 ;  /* 0x0017f82401007387 */ /* 0x0005e20000100a00 */
[----:B------:R-:W-:Y:S01]  /*31510*/  IMAD.MOV.U32 R9, RZ, RZ, -0x41773d99 ;  /* 0xbe88c267ff097424 */ /* 0x000fe200078e00ff */
[----:B-1----:R-:W-:Y:S02]  /*31520*/  MOV R38, 0xd11fe2b7 ;  /* 0xd11fe2b700267802 */ /* 0x002fe40000000f00 */
[----:B------:R1:W-:Y:S01]  /*31530*/  STL.64 [R1+0x1858], R10 ;  /* 0x0018580a01007387 */ /* 0x0003e20000100a00 */
[----:B------:R-:W-:-:S03]  /*31540*/  IMAD.MOV.U32 R39, RZ, RZ, 0x3d614577 ;  /* 0x3d614577ff277424 */ /* 0x000fc600078e00ff */
[----:B------:R3:W-:Y:S01]  /*31550*/  STL.64 [R1+0x1868], R14 ;  /* 0x0018680e01007387 */ /* 0x0007e20000100a00 */
[----:B0-----:R-:W-:Y:S01]  /*31560*/  MOV R32, 0xc5a4fa71 ;  /* 0xc5a4fa7100207802 */ /* 0x001fe20000000f00 */
[----:B------:R-:W-:Y:S02]  /*31570*/  IMAD.MOV.U32 R33, RZ, RZ, -0x40c9ed76 ;  /* 0xbf36128aff217424 */ /* 0x000fe400078e00ff */
[----:B------:R0:W-:Y:S01]  /*31580*/  STL.64 [R1+0x1878], R4 ;  /* 0x0018780401007387 */ /* 0x0001e20000100a00 */
[----:B--2---:R-:W-:Y:S02]  /*31590*/  IMAD.MOV.U32 R36, RZ, RZ, 0x7360ef1f ;  /* 0x7360ef1fff247424 */ /* 0x004fe400078e00ff */
[----:B------:R-:W-:Y:S01]  /*315a0*/  IMAD.MOV.U32 R37, RZ, RZ, 0x3f322be8 ;  /* 0x3f322be8ff257424 */ /* 0x000fe200078e00ff */
[----:B------:R2:W-:Y:S01]  /*315b0*/  STL.64 [R1+0x1810], R30 ;  /* 0x0018101e01007387 */ /* 0x0005e20000100a00 */
[----:B-1----:R-:W-:Y:S01]  /*315c0*/  IMAD.MOV.U32 R10, RZ, RZ, 0x5ac40e35 ;  /* 0x5ac40e35ff0a7424 */ /* 0x002fe200078e00ff */
[----:B------:R-:W-:Y:S01]  /*315d0*/  MOV R11, 0xbd14411c ;  /* 0xbd14411c000b7802 */ /* 0x000fe20000000f00 */
[----:B---3--:R-:W-:Y:S01]  /*315e0*/  IMAD.MOV.U32 R14, RZ, RZ, -0xccb373d ;  /* 0xf334c8c3ff0e7424 */ /* 0x008fe200078e00ff */
[----:B------:R1:W-:Y:S01]  /*315f0*/  STL.64 [R1+0x1880], R6 ;  /* 0x0018800601007387 */ /* 0x0003e20000100a00 */
[----:B------:R-:W-:-:S02]  /*31600*/  IMAD.MOV.U32 R15, RZ, RZ, -0x41c4ea45 ;  /* 0xbe3b15bbff0f7424 */ /* 0x000fc400078e00ff */
[----:B0-----:R-:W-:Y:S01]  /*31610*/  IMAD.MOV.U32 R4, RZ, RZ, 0x2d677057 ;  /* 0x2d677057ff047424 */ /* 0x001fe200078e00ff */
[----:B------:R-:W-:Y:S01]  /*31620*/  MOV R5, 0xbe0af0f3 ;  /* 0xbe0af0f300057802 */ /* 0x000fe20000000f00 */
[----:B------:R0:W-:Y:S01]  /*31630*/  STL.64 [R1+0x1890], R8 ;  /* 0x0018900801007387 */ /* 0x0001e20000100a00 */
[----:B--2---:R-:W-:Y:S02]  /*31640*/  IMAD.MOV.U32 R30, RZ, RZ, -0xdf7f7f2 ;  /* 0xf208080eff1e7424 */ /* 0x004fe400078e00ff */
        /* <DEDUP_REMOVED lines=8> */
[----:B--2---:R-:W-:-:S03]  /*316d0*/  IMAD.MOV.U32 R38, RZ, RZ, 0x29150428 ;  /* 0x29150428ff267424 */ /* 0x004fc600078e00ff */
[----:B------:R2:W-:Y:S01]  /*316e0*/  STL.64 [R1+0x18a0], R10 ;  /* 0x0018a00a01007387 */ /* 0x0005e20000100a00 */
[----:B------:R-:W-:Y:S01]  /*316f0*/  MOV R39, 0x3ee0d0e2 ;  /* 0x3ee0d0e200277802 */ /* 0x000fe20000000f00 */
[----:B-1----:R-:W-:Y:S02]  /*31700*/  IMAD.MOV.U32 R32, RZ, RZ, 0x4e5c87c2 ;  /* 0x4e5c87c2ff207424 */ /* 0x002fe400078e00ff */
[----:B------:R1:W-:Y:S01]  /*31710*/  STL.64 [R1+0x18a8], R14 ;  /* 0x0018a80e01007387 */ /* 0x0003e20000100a00 */
[----:B------:R-:W-:-:S03]  /*31720*/  MOV R33, 0x3e974150 ;  /* 0x3e97415000217802 */ /* 0x000fc60000000f00 */
[----:B------:R3:W-:Y:S01]  /*31730*/  STL.64 [R1+0x18b8], R4 ;  /* 0x0018b80401007387 */ /* 0x0007e20000100a00 */
[----:B0-----:R-:W-:Y:S01]  /*31740*/  MOV R36, 0x225a095b ;  /* 0x225a095b00247802 */ /* 0x001fe20000000f00 */
[----:B------:R-:W-:Y:S02]  /*31750*/  IMAD.MOV.U32 R37, RZ, RZ, 0x3e69e630 ;  /* 0x3e69e630ff257424 */ /* 0x000fe400078e00ff */
[----:B------:R0:W-:Y:S01]  /*31760*/  STL.64 [R1+0x1860], R30 ;  /* 0x0018601e01007387 */ /* 0x0001e20000100a00 */
[----:B--2---:R-:W-:Y:S01]  /*31770*/  MOV R10, 0xafa33430 ;  /* 0xafa33430000a7802 */ /* 0x004fe20000000f00 */
[----:B------:R-:W-:Y:S02]  /*31780*/  IMAD.MOV.U32 R11, RZ, RZ, -0x437ae403 ;  /* 0xbc851bfdff0b7424 */ /* 0x000fe400078e00ff */
[----:B-1----:R-:W-:Y:S01]  /*31790*/  IMAD.MOV.U32 R14, RZ, RZ, 0x49cb50d9 ;  /* 0x49cb50d9ff0e7424 */ /* 0x002fe200078e00ff */
[----:B------:R1:W-:Y:S01]  /*317a0*/  STL.64 [R1+0x18c8], R6 ;  /* 0x0018c80601007387 */ /* 0x0003e20000100a00 */
[----:B------:R-:W-:Y:S01]  /*317b0*/  IMAD.MOV.U32 R15, RZ, RZ, 0x3d63fcc2 ;  /* 0x3d63fcc2ff0f7424 */ /* 0x000fe200078e00ff */
[----:B---3--:R-:W-:Y:S01]  /*317c0*/  MOV R4, 0x6d7de31e ;  /* 0x6d7de31e00047802 */ /* 0x008fe20000000f00 */
[----:B------:R-:W-:Y:S01]  /*317d0*/  IMAD.MOV.U32 R5, RZ, RZ, -0x42bd5a4f ;  /* 0xbd42a5b1ff057424 */ /* 0x000fe200078e00ff */
[----:B------:R2:W-:Y:S01]  /*317e0*/  STL.64 [R1+0x18d0], R8 ;  /* 0x0018d00801007387 */ /* 0x0005e20000100a00 */
[----:B0-----:R-:W-:Y:S01]  /*317f0*/  MOV R30, 0xdb58623d ;  /* 0xdb58623d001e7802 */ /* 0x001fe20000000f00 */
[----:B------:R-:W-:-:S02]  /*31800*/  IMAD.MOV.U32 R31, RZ, RZ, 0x3e2b2a3a ;  /* 0x3e2b2a3aff1f7424 */ /* 0x000fc400078e00ff */
[----:B------:R0:W-:Y:S01]  /*31810*/  STL.64 [R1+0x1870], R38 ;  /* 0x0018702601007387 */ /* 0x0001e20000100a00 */
[----:B-1----:R-:W-:-:S03]  /*31820*/  IMAD.MOV.U32 R6, RZ, RZ, -0x424684b8 ;  /* 0xbdb97b48ff067424 */ /* 0x002fc600078e00ff */
[----:B------:R1:W-:Y:S01]  /*31830*/  STL.64 [R1+0x1888], R32 ;  /* 0x0018882001007387 */ /* 0x0003e20000100a00 */
[----:B------:R-:W-:Y:S02]  /*31840*/  IMAD.MOV.U32 R7, RZ, RZ, -0x40bc988d ;  /* 0xbf436773ff077424 */ /* 0x000fe400078e00ff */
[----:B--2---:R-:W-:Y:S01]  /*31850*/  IMAD.MOV.U32 R8, RZ, RZ, -0x259354b7 ;  /* 0xda6cab49ff087424 */ /* 0x004fe200078e00ff */
[----:B------:R-:W-:Y:S01]  /*31860*/  MOV R9, 0x3eaa8411 ;  /* 0x3eaa841100097802 */ /* 0x000fe20000000f00 */
[----:B------:R2:W-:Y:S01]  /*31870*/  STL.64 [R1+0x1898], R36 ;  /* 0x0018982401007387 */ /* 0x0005e20000100a00 */
[----:B0-----:R-:W-:-:S03]  /*31880*/  IMAD.MOV.U32 R38, RZ, RZ, 0x60bd9bda ;  /* 0x60bd9bdaff267424 */ /* 0x001fc600078e00ff */
[----:B------:R0:W-:Y:S01]  /*31890*/  STL.64 [R1+0x18e0], R10 ;  /* 0x0018e00a01007387 */ /* 0x0001e20000100a00 */
[----:B------:R-:W-:Y:S02]  /*318a0*/  IMAD.MOV.U32 R39, RZ, RZ, 0x3cf762c0 ;  /* 0x3cf762c0ff277424 */ /* 0x000fe400078e00ff */
[----:B-1----:R-:W-:Y:S01]  /*318b0*/  IMAD.MOV.U32 R32, RZ, RZ, -0x5998b4a1 ;  /* 0xa6674b5fff207424 */ /* 0x002fe200078e00ff */
[----:B------:R1:W-:Y:S01]  /*318c0*/  STL.64 [R1+0x18f0], R14 ;  /* 0x0018f00e01007387 */ /* 0x0003e20000100a00 */
[----:B------:R-:W-:-:S03]  /*318d0*/  IMAD.MOV.U32 R33, RZ, RZ, 0x3da7bf5e ;  /* 0x3da7bf5eff217424 */ /* 0x000fc600078e00ff */
[----:B------:R3:W-:Y:S01]  /*318e0*/  STL.64 [R1+0x18f8], R4 ;  /* 0x0018f80401007387 */ /* 0x0007e20000100a00 */
[----:B--2---:R-:W-:Y:S01]  /*318f0*/  IMAD.MOV.U32 R36, RZ, RZ, 0x90f18db ;  /* 0x090f18dbff247424 */ /* 0x004fe200078e00ff */
[----:B------:R-:W-:Y:S02]  /*31900*/  MOV R37, 0xbd754d6b ;  /* 0xbd754d6b00257802 */ /* 0x000fe40000000f00 */
[----:B------:R2:W-:Y:S01]  /*31910*/  STL.64 [R1+0x18b0], R30 ;  /* 0x0018b01e01007387 */ /* 0x0005e20000100a00 */
[----:B0-----:R-:W-:Y:S02]  /*31920*/  IMAD.MOV.U32 R10, RZ, RZ, 0x45495b37 ;  /* 0x45495b37ff0a7424 */ /* 0x001fe400078e00ff */
        /* <DEDUP_REMOVED lines=10> */
[----:B0-----:R-:W-:Y:S01]  /*319d0*/  IMAD.MOV.U32 R6, RZ, RZ, -0x7ab034c9 ;  /* 0x854fcb37ff067424 */ /* 0x001fe200078e00ff */
[----:B------:R-:W-:Y:S02]  /*319e0*/  MOV R7, 0xbec10587 ;  /* 0xbec1058700077802 */ /* 0x000fe40000000f00 */
        /* <DEDUP_REMOVED lines=11> */
[----:B-1----:R-:W-:Y:S02]  /*31aa0*/  IMAD.MOV.U32 R36, RZ, RZ, 0x3fa27729 ;  /* 0x3fa27729ff247424 */ /* 0x002fe400078e00ff */
[----:B------:R-:W-:Y:S01]  /*31ab0*/  IMAD.MOV.U32 R37, RZ, RZ, -0x41d58bdc ;  /* 0xbe2a7424ff257424 */ /* 0x000fe200078e00ff */
[----:B------:R1:W-:Y:S01]  /*31ac0*/  STL.64 [R1+0x1900], R30 ;  /* 0x0019001e01007387 */ /* 0x0003e20000100a00 */
[----:B--2---:R-:W-:Y:S02]  /*31ad0*/  IMAD.MOV.U32 R10, RZ, RZ, 0x6d79bcc1 ;  /* 0x6d79bcc1ff0a7424 */ /* 0x004fe400078e00ff */
[----:B------:R-:W-:Y:S01]  /*31ae0*/  IMAD.MOV.U32 R11, RZ, RZ, 0x3e69778c ;  /* 0x3e69778cff0b7424 */ /* 0x000fe200078e00ff */
[----:B---3--:R-:W-:Y:S01]  /*31af0*/  MOV R14, 0x334cc20d ;  /* 0x334cc20d000e7802 */ /* 0x008fe20000000f00 */
[----:B------:R-:W-:Y:S01]  /*31b00*/  IMAD.MOV.U32 R15, RZ, RZ, -0x41b50f16 ;  /* 0xbe4af0eaff0f7424 */ /* 0x000fe200078e00ff */
[----:B------:R2:W-:Y:S01]  /*31b10*/  STL.64 [R1+0x1948], R6 ;  /* 0x0019480601007387 */ /* 0x0005e20000100a00 */
[----:B0-----:R-:W-:-:S02]  /*31b20*/  IMAD.MOV.U32 R4, RZ, RZ, -0x605f8f44 ;  /* 0x9fa070bcff047424 */ /* 0x001fc400078e00ff */
[----:B------:R-:W-:Y:S01]  /*31b30*/  IMAD.MOV.U32 R5, RZ, RZ, 0x3e1cf0f9 ;  /* 0x3e1cf0f9ff057424 */ /* 0x000fe200078e00ff */
[----:B------:R0:W-:Y:S01]  /*31b40*/  STL.64 [R1+0x1958], R8 ;  /* 0x0019580801007387 */ /* 0x0001e20000100a00 */
[----:B-1----:R-:W-:Y:S02]  /*31b50*/  IMAD.MOV.U32 R30, RZ, RZ, 0x3447d35 ;  /* 0x03447d35ff1e7424 */ /* 0x002fe400078e00ff */
        /* <DEDUP_REMOVED lines=8> */
[----:B-1----:R-:W-:Y:S01]  /*31be0*/  IMAD.MOV.U32 R38, RZ, RZ, -0x21afacde ;  /* 0xde505322ff267424 */ /* 0x002fe200078e00ff */
[----:B------:R1:W-:Y:S01]  /*31bf0*/  STL.64 [R1+0x1968], R10 ;  /* 0x0019680a01007387 */ /* 0x0003e20000100a00 */
[----:B------:R-:W-:-:S03]  /*31c00*/  MOV R39, 0xbe77b2f7 ;  /* 0xbe77b2f700277802 */ /* 0x000fc60000000f00 */
        /* <DEDUP_REMOVED lines=10> */
[----:B------:R-:W-:Y:S01]  /*31cb0*/  IMAD.MOV.U32 R15, RZ, RZ, 0x3c55b9bd ;  /* 0x3c55b9bdff0f7424 */ /* 0x000fe200078e00ff */
        /* <DEDUP_REMOVED lines=10> */
[----:B--2---:R-:W-:Y:S02]  /*31d60*/  IMAD.MOV.U32 R8, RZ, RZ, 0x5ece1d9f ;  /* 0x5ece1d9fff087424 */ /* 0x004fe400078e00ff */
[----:B------:R-:W-:Y:S01]  /*31d70*/  IMAD.MOV.U32 R9, RZ, RZ, 0x3f326eeb ;  /* 0x3f326eebff097424 */ /* 0x000fe200078e00ff */
[----:B------:R2:W-:Y:S01]  /*31d80*/  STL.64 [R1+0x1988], R36 ;  /* 0x0019882401007387 */ /* 0x0005e20000100a00 */
[----:B0-----:R-:W-:Y:S02]  /*31d90*/  IMAD.MOV.U32 R38, RZ, RZ, -0x16357e4 ;  /* 0xfe9ca81cff267424 */ /* 0x001fe400078e00ff */
[----:B------:R-:W-:Y:S01]  /*31da0*/  IMAD.MOV.U32 R39, RZ, RZ, -0x42740778 ;  /* 0xbd8bf888ff277424 */ /* 0x000fe200078e00ff */
[----:B------:R0:W-:Y:S01]  /*31db0*/  STL.64 [R1+0x19a8], R10 ;  /* 0x0019a80a01007387 */ /* 0x0001e20000100a00 */
[----:B-1----:R-:W-:-:S03]  /*31dc0*/  IMAD.MOV.U32 R32, RZ, RZ, -0x63fe104c ;  /* 0x9c01efb4ff207424 */ /* 0x002fc600078e00ff */
[----:B------:R1:W-:Y:S01]  /*31dd0*/  STL.64 [R1+0x19b8], R14 ;  /* 0x0019b80e01007387 */ /* 0x0003e20000100a00 */
[----:B------:R-:W-:-:S03]  /*31de0*/  IMAD.MOV.U32 R33, RZ, RZ, 0x3f369187 ;  /* 0x3f369187ff217424 */ /* 0x000fc600078e00ff */
[----:B------:R3:W-:Y:S01]  /*31df0*/  STL.64 [R1+0x19c0], R4 ;  /* 0x0019c00401007387 */ /* 0x0007e20000100a00 */
[----:B--2---:R-:W-:Y:S01]  /*31e00*/  IMAD.MOV.U32 R36, RZ, RZ, 0x5098cebf ;  /* 0x5098cebfff247424 */ /* 0x004fe200078e00ff */
[----:B------:R-:W-:Y:S02]  /*31e10*/  MOV R37, 0xbf35f338 ;  /* 0xbf35f33800257802 */ /* 0x000fe40000000f00 */
[----:B------:R2:W-:Y:S01]  /*31e20*/  STL.64 [R1+0x19a0], R30 ;  /* 0x0019a01e01007387 */ /* 0x0005e20000100a00 */
[----:B0-----:R-:W-:Y:S01]  /*31e30*/  MOV R10, 0x787368ce ;  /* 0x787368ce000a7802 */ /* 0x001fe20000000f00 */
[----:B------:R-:W-:Y:S02]  /*31e40*/  IMAD.MOV.U32 R11, RZ, RZ, -0x40e339be ;  /* 0xbf1cc642ff0b7424 */ /* 0x000fe400078e00ff */
        /* <DEDUP_REMOVED lines=23> */
[----:B------:R-:W-:Y:S01]  /*31fc0*/  IMAD.MOV.U32 R37, RZ, RZ, -0x41786d69 ;  /* 0xbe879297ff257424 */ /* 0x000fe200078e00ff */
[----:B------:R1:W-:Y:S01]  /*31fd0*/  STL.64 [R1+0x19f0], R30 ;  /* 0x0019f01e01007387 */ /* 0x0003e20000100a00 */
[----:B--2---:R-:W-:Y:S01]  /*31fe0*/  MOV R10, 0xed259534 ;  /* 0xed259534000a7802 */ /* 0x004fe20000000f00 */
[----:B------:R-:W-:-:S02]  /*31ff0*/  IMAD.MOV.U32 R11, RZ, RZ, -0x42892cd2 ;  /* 0xbd76d32eff0b7424 */ /* 0x000fc400078e00ff */
[----:B0-----:R-:W-:Y:S01]  /*32000*/  IMAD.MOV.U32 R14, RZ, RZ, -0x420b6167 ;  /* 0xbdf49e99ff0e7424 */ /* 0x001fe200078e00ff */
[----:B------:R-:W-:Y:S01]  /*32010*/  MOV R15, 0x3e5cf11f ;  /* 0x3e5cf11f000f7802 */ /* 0x000fe20000000f00 */
[----:B------:R0:W-:Y:S01]  /*32020*/  STL.64 [R1+0x1a10], R6 ;  /* 0x001a100601007387 */ /* 0x0001e20000100a00 */
[----:B---3--:R-:W-:Y:S01]  /*32030*/  MOV R4, 0xe4dfce1 ;  /* 0x0e4dfce100047802 */ /* 0x008fe20000000f00 */
[----:B------:R-:W-:Y:S02]  /*32040*/  IMAD.MOV.U32 R5, RZ, RZ, 0x3e30b283 ;  /* 0x3e30b283ff057424 */ /* 0x000fe400078e00ff */
[----:B------:R2:W-:Y:S01]  /*32050*/  STL.64 [R1+0x1a20], R8 ;  /* 0x001a200801007387 */ /* 0x0005e20000100a00 */
[----:B-1----:R-:W-:Y:S02]  /*32060*/  IMAD.MOV.U32 R30, RZ, RZ, -0x3a2e351f ;  /* 0xc5d1cae1ff1e7424 */ /* 0x002fe400078e00ff */
        /* <DEDUP_REMOVED lines=19> */
[----:B------:R-:W-:Y:S01]  /*321a0*/  IMAD.MOV.U32 R11, RZ, RZ, 0x3c7ddc4a ;  /* 0x3c7ddc4aff0b7424 */ /* 0x000fe200078e00ff */
[----:B0-----:R-:W-:Y:S01]  /*321b0*/  MOV R15, 0xbd935d87 ;  /* 0xbd935d87000f7802 */ /* 0x001fe20000000f00 */
[----:B------:R-:W-:Y:S01]  /*321c0*/  IMAD.MOV.U32 R14, RZ, RZ, 0x109f334 ;  /* 0x0109f334ff0e7424 */ /* 0x000fe200078e00ff */
[----:B------:R0:W-:Y:S01]  /*321d0*/  STL.64 [R1+0x1a58], R6 ;  /* 0x001a580601007387 */ /* 0x0001e20000100a00 */
[----:B---3--:R-:W-:-:S02]  /*321e0*/  IMAD.MOV.U32 R4, RZ, RZ, 0xba6216 ;  /* 0x00ba6216ff047424 */ /* 0x008fc400078e00ff */
[----:B------:R-:W-:Y:S01]  /*321f0*/  IMAD.MOV.U32 R5, RZ, RZ, 0x3d731d6a ;  /* 0x3d731d6aff057424 */ /* 0x000fe200078e00ff */
[----:B------:R1:W-:Y:S01]  /*32200*/  STL.64 [R1+0x1a60], R8 ;  /* 0x001a600801007387 */ /* 0x0003e20000100a00 */
[----:B--2---:R-:W-:Y:S01]  /*32210*/  MOV R30, 0x3187b744 ;  /* 0x3187b744001e7802 */ /* 0x004fe20000000f00 */
[----:B------:R-:W-:Y:S02]  /*32220*/  IMAD.MOV.U32 R31, RZ, RZ, -0x40ba9d65 ;  /* 0xbf45629bff1f7424 */ /* 0x000fe400078e00ff */
[----:B------:R2:W-:Y:S01]  /*32230*/  STL.64 [R1+0x1a50], R38 ;  /* 0x001a502601007387 */ /* 0x0005e20000100a00 */
[----:B0-----:R-:W-:Y:S01]  /*32240*/  IMAD.MOV.U32 R6, RZ, RZ, -0x398f1970 ;  /* 0xc670e690ff067424 */ /* 0x001fe200078e00ff */
[----:B------:R-:W-:Y:S02]  /*32250*/  MOV R7, 0x3f4b8239 ;  /* 0x3f4b823900077802 */ /* 0x000fe40000000f00 */
[----:B------:R0:W-:Y:S01]  /*32260*/  STL.64 [R1+0x1a68], R32 ;  /* 0x001a682001007387 */ /* 0x0001e20000100a00 */
[----:B-1----:R-:W-:Y:S01]  /*32270*/  MOV R8, 0x6b30cfd6 ;  /* 0x6b30cfd600087802 */ /* 0x002fe20000000f00 */
[----:B------:R-:W-:-:S02]  /*32280*/  IMAD.MOV.U32 R9, RZ, RZ, -0x41589d99 ;  /* 0xbea76267ff097424 */ /* 0x000fc400078e00ff */
[----:B------:R1:W-:Y:S01]  /*32290*/  STL.64 [R1+0x1a70], R10 ;  /* 0x001a700a01007387 */ /* 0x0003e20000100a00 */
[----:B--2---:R-:W-:-:S03]  /*322a0*/  IMAD.MOV.U32 R38, RZ, RZ, -0x4bbb9ef9 ;  /* 0xb4446107ff267424 */ /* 0x004fc600078e00ff */
[----:B------:R2:W-:Y:S01]  /*322b0*/  STL.64 [R1+0x1a78], R36 ;  /* 0x001a782401007387 */ /* 0x0005e20000100a00 */
[----:B------:R-:W-:Y:S02]  /*322c0*/  IMAD.MOV.U32 R39, RZ, RZ, -0x40c34699 ;  /* 0xbf3cb967ff277424 */ /* 0x000fe400078e00ff */
[----:B0-----:R-:W-:Y:S01]  /*322d0*/  IMAD.MOV.U32 R32, RZ, RZ, -0x3158224e ;  /* 0xcea7ddb2ff207424 */ /* 0x001fe200078e00ff */
[----:B------:R0:W-:Y:S01]  /*322e0*/  STL.64 [R1+0x1a80], R14 ;  /* 0x001a800e01007387 */ /* 0x0001e20000100a00 */
[----:B------:R-:W-:-:S03]  /*322f0*/  IMAD.MOV.U32 R33, RZ, RZ, -0x40df3e91 ;  /* 0xbf20c16fff217424 */ /* 0x000fc600078e00ff */
        /* <DEDUP_REMOVED lines=10> */
[----:B---3--:R-:W-:Y:S02]  /*323a0*/  IMAD.MOV.U32 R4, RZ, RZ, -0x653de63 ;  /* 0xf9ac219dff047424 */ /* 0x008fe400078e00ff */
[----:B------:R-:W-:Y:S01]  /*323b0*/  IMAD.MOV.U32 R5, RZ, RZ, -0x4119c7b6 ;  /* 0xbee6384aff057424 */ /* 0x000fe200078e00ff */
[----:B------:R3:W-:Y:S01]  /*323c0*/  STL.64 [R1+0x1ab0], R10 ;  /* 0x001ab00a01007387 */ /* 0x0007e20000100a00 */
[----:B-1----:R-:W-:Y:S01]  /*323d0*/  IMAD.MOV.U32 R30, RZ, RZ, -0x6acf5853 ;  /* 0x9530a7adff1e7424 */ /* 0x002fe200078e00ff */
[----:B------:R-:W-:Y:S02]  /*323e0*/  MOV R31, 0xbec1adec ;  /* 0xbec1adec001f7802 */ /* 0x000fe40000000f00 */
[----:B--2---:R-:W-:Y:S01]  /*323f0*/  MOV R6, 0x198ab550 ;  /* 0x198ab55000067802 */ /* 0x004fe20000000f00 */
[----:B------:R-:W-:Y:S01]  /*32400*/  IMAD.MOV.U32 R7, RZ, RZ, 0x3edc738f ;  /* 0x3edc738fff077424 */ /* 0x000fe200078e00ff */
[----:B------:R1:W-:Y:S01]  /*32410*/  STL.64 [R1+0x1ac8], R14 ;  /* 0x001ac80e01007387 */ /* 0x0003e20000100a00 */
[----:B0-----:R-:W-:Y:S01]  /*32420*/  MOV R8, 0x70ac9b03 ;  /* 0x70ac9b0300087802 */ /* 0x001fe20000000f00 */
[----:B------:R-:W-:-:S02]  /*32430*/  IMAD.MOV.U32 R9, RZ, RZ, 0x3e9952f9 ;  /* 0x3e9952f9ff097424 */ /* 0x000fc400078e00ff */
[----:B------:R0:W-:Y:S01]  /*32440*/  STL.64 [R1+0x1ad8], R6 ;  /* 0x001ad80601007387 */ /* 0x0001e20000100a00 */
[----:B---3--:R-:W-:Y:S01]  /*32450*/  IMAD.MOV.U32 R10, RZ, RZ, 0x3b2187a2 ;  /* 0x3b2187a2ff0a7424 */ /* 0x008fe200078e00ff */
[----:B------:R-:W-:Y:S02]  /*32460*/  MOV R11, 0xbe8d599e ;  /* 0xbe8d599e000b7802 */ /* 0x000fe40000000f00 */
        /* <DEDUP_REMOVED lines=10> */
[----:B-1----:R-:W-:-:S03]  /*32510*/  IMAD.MOV.U32 R10, RZ, RZ, -0x1a218756 ;  /* 0xe5de78aaff0a7424 */ /* 0x002fc600078e00ff */
[----:B------:R1:W-:Y:S01]  /*32520*/  STL.64 [R1+0x1b20], R6 ;  /* 0x001b200601007387 */ /* 0x0003e20000100a00 */
[----:B------:R-:W-:-:S03]  /*32530*/  MOV R11, 0x3dbcac1e ;  /* 0x3dbcac1e000b7802 */ /* 0x000fc60000000f00 */
[----:B------:R3:W-:Y:S01]  /*32540*/  STL.64 [R1+0x1b28], R8 ;  /* 0x001b280801007387 */ /* 0x0007e20000100a00 */
[----:B0-----:R-:W-:Y:S01]  /*32550*/  MOV R32, 0xc550bd4b ;  /* 0xc550bd4b00207802 */ /* 0x001fe20000000f00 */
[----:B------:R-:W-:Y:S02]  /*32560*/  IMAD.MOV.U32 R33, RZ, RZ, 0x3cc7c54e ;  /* 0x3cc7c54eff217424 */ /* 0x000fe400078e00ff */
[----:B--2---:R-:W-:Y:S01]  /*32570*/  IMAD.MOV.U32 R14, RZ, RZ, -0x59a8d1f7 ;  /* 0xa6572e09ff0e7424 */ /* 0x004fe200078e00ff */
[----:B------:R0:W-:Y:S01]  /*32580*/  STL.64 [R1+0x1b40], R10 ;  /* 0x001b400a01007387 */ /* 0x0001e20000100a00 */
[----:B------:R-:W-:Y:S01]  /*32590*/  IMAD.MOV.U32 R15, RZ, RZ, -0x43a8864c ;  /* 0xbc5779b4ff0f7424 */ /* 0x000fe200078e00ff */
[----:B-1----:R-:W-:Y:S01]  /*325a0*/  MOV R6, 0xbb825829 ;  /* 0xbb82582900067802 */ /* 0x002fe20000000f00 */
[----:B------:R-:W-:Y:S01]  /*325b0*/  IMAD.MOV.U32 R7, RZ, RZ, 0x3f463969 ;  /* 0x3f463969ff077424 */ /* 0x000fe200078e00ff */
[----:B------:R1:W-:Y:S01]  /*325c0*/  STL.64 [R1+0x1ad0], R4 ;  /* 0x001ad00401007387 */ /* 0x0003e20000100a00 */
[----:B---3--:R-:W-:Y:S01]  /*325d0*/  IMAD.MOV.U32 R8, RZ, RZ, 0x582dd0a5 ;  /* 0x582dd0a5ff087424 */ /* 0x008fe200078e00ff */
[----:B------:R-:W-:-:S02]  /*325e0*/  MOV R9, 0xbf44f9f2 ;  /* 0xbf44f9f200097802 */ /* 0x000fc40000000f00 */
[----:B------:R2:W-:Y:S01]  /*325f0*/  STL.64 [R1+0x1b48], R14 ;  /* 0x001b480e01007387 */ /* 0x0005e20000100a00 */
[----:B0-----:R-:W-:-:S03]  /*32600*/  IMAD.MOV.U32 R10, RZ, RZ, 0xc28e8a0 ;  /* 0x0c28e8a0ff0a7424 */ /* 0x001fc600078e00ff */
[----:B------:R0:W-:Y:S01]  /*32610*/  STL.64 [R1+0x1b68], R6 ;  /* 0x001b680601007387 */ /* 0x0001e20000100a00 */
[----:B------:R-:W-:-:S03]  /*32620*/  IMAD.MOV.U32 R11, RZ, RZ, 0x3f322fb2 ;  /* 0x3f322fb2ff0b7424 */ /* 0x000fc600078e00ff */
[----:B------:R3:W-:Y:S01]  /*32630*/  STL.64 [R1+0x1b70], R8 ;  /* 0x001b700801007387 */ /* 0x0007e20000100a00 */
[----:B-1----:R-:W-:Y:S02]  /*32640*/  IMAD.MOV.U32 R4, RZ, RZ, 0x6d84752e ;  /* 0x6d84752eff047424 */ /* 0x002fe400078e00ff */
[----:B------:R-:W-:Y:S01]  /*32650*/  IMAD.MOV.U32 R5, RZ, RZ, 0x3e3663fd ;  /* 0x3e3663fdff057424 */ /* 0x000fe200078e00ff */
        /* <DEDUP_REMOVED lines=9> */
[----:B-1----:R-:W-:-:S03]  /*326f0*/  IMAD.MOV.U32 R10, RZ, RZ, -0x7f8eef2e ;  /* 0x807110d2ff0a7424 */ /* 0x002fc600078e00ff */
[----:B------:R1:W-:Y:S01]  /*32700*/  STL.64 [R1+0x1ba0], R6 ;  /* 0x001ba00601007387 */ /* 0x0003e20000100a00 */
[----:B------:R-:W-:-:S03]  /*32710*/  IMAD.MOV.U32 R11, RZ, RZ, 0x3d903901 ;  /* 0x3d903901ff0b7424 */ /* 0x000fc600078e00ff */
[----:B------:R3:W-:Y:S01]  /*32720*/  STL.64 [R1+0x1bb8], R8 ;  /* 0x001bb80801007387 */ /* 0x0007e20000100a00 */
[----:B0-----:R-:W-:Y:S02]  /*32730*/  IMAD.MOV.U32 R38, RZ, RZ, 0x124b7492 ;  /* 0x124b7492ff267424 */ /* 0x001fe400078e00ff */
[----:B------:R-:W-:Y:S01]  /*32740*/  IMAD.MOV.U32 R39, RZ, RZ, -0x424d12c4 ;  /* 0xbdb2ed3cff277424 */ /* 0x000fe200078e00ff */
[----:B--2---:R-:W-:Y:S01]  /*32750*/  MOV R14, 0xa9b6fd04 ;  /* 0xa9b6fd04000e7802 */ /* 0x004fe20000000f00 */
[----:B------:R-:W-:Y:S01]  /*32760*/  IMAD.MOV.U32 R15, RZ, RZ, -0x417b679b ;  /* 0xbe849865ff0f7424 */ /* 0x000fe200078e00ff */
[----:B------:R0:W-:Y:S01]  /*32770*/  STL.64 [R1+0x1ac0], R36 ;  /* 0x001ac02401007387 */ /* 0x0001e20000100a00 */
[----:B-1----:R-:W-:Y:S01]  /*32780*/  IMAD.MOV.U32 R6, RZ, RZ, 0x16605be3 ;  /* 0x16605be3ff067424 */ /* 0x002fe200078e00ff */
[----:B------:R-:W-:Y:S02]  /*32790*/  MOV R7, 0x3e30bcbd ;  /* 0x3e30bcbd00077802 */ /* 0x000fe40000000f00 */
[----:B------:R1:W-:Y:S01]  /*327a0*/  STL.64 [R1+0x1ae0], R30 ;  /* 0x001ae01e01007387 */ /* 0x0003e20000100a00 */
[----:B---3--:R-:W-:-:S02]  /*327b0*/  IMAD.MOV.U32 R8, RZ, RZ, -0x2d0002b1 ;  /* 0xd2fffd4fff087424 */ /* 0x008fc400078e00ff */
        /* <DEDUP_REMOVED lines=9> */
[----:B--2---:R-:W-:Y:S01]  /*32850*/  IMAD.MOV.U32 R32, RZ, RZ, 0x1cc96982 ;  /* 0x1cc96982ff207424 */ /* 0x004fe200078e00ff */
[----:B------:R-:W-:Y:S02]  /*32860*/  MOV R33, 0xbf438dff ;  /* 0xbf438dff00217802 */ /* 0x000fe40000000f00 */
[----:B0-----:R-:W-:Y:S01]  /*32870*/  MOV R4, 0x13f7775a ;  /* 0x13f7775a00047802 */ /* 0x001fe20000000f00 */
[----:B------:R-:W-:Y:S01]  /*32880*/  IMAD.MOV.U32 R5, RZ, RZ, -0x4272569a ;  /* 0xbd8da966ff057424 */ /* 0x000fe200078e00ff */
[----:B------:R0:W-:Y:S01]  /*32890*/  STL.64 [R1+0x1be8], R6 ;  /* 0x001be80601007387 */ /* 0x0001e20000100a00 */
[----:B-1----:R-:W-:Y:S02]  /*328a0*/  IMAD.MOV.U32 R10, RZ, RZ, -0x28d51ea ;  /* 0xfd72ae16ff0a7424 */ /* 0x002fe400078e00ff */
[----:B------:R-:W-:Y:S01]  /*328b0*/  IMAD.MOV.U32 R11, RZ, RZ, -0x4229c0f4 ;  /* 0xbdd63f0cff0b7424 */ /* 0x000fe200078e00ff */
[----:B------:R1:W-:Y:S01]  /*328c0*/  STL.64 [R1+0x1bf0], R8 ;  /* 0x001bf00801007387 */ /* 0x0003e20000100a00 */
[----:B---3--:R-:W-:Y:S01]  /*328d0*/  MOV R14, 0x88c73fed ;  /* 0x88c73fed000e7802 */ /* 0x008fe20000000f00 */
[----:B------:R-:W-:-:S02]  /*328e0*/  IMAD.MOV.U32 R15, RZ, RZ, 0x3dc74cd6 ;  /* 0x3dc74cd6ff0f7424 */ /* 0x000fc400078e00ff */
[----:B------:R2:W-:Y:S01]  /*328f0*/  STL.64 [R1+0x1ae8], R38 ;  /* 0x001ae82601007387 */ /* 0x0005e20000100a00 */
[----:B0-----:R-:W-:Y:S01]  /*32900*/  IMAD.MOV.U32 R6, RZ, RZ, -0xe4b96af ;  /* 0xf1b46951ff067424 */ /* 0x001fe200078e00ff */
[----:B------:R-:W-:Y:S02]  /*32910*/  MOV R7, 0x3f522b37 ;  /* 0x3f522b3700077802 */ /* 0x000fe40000000f00 */
[----:B------:R0:W-:Y:S01]  /*32920*/  STL.64 [R1+0x1b10], R36 ;  /* 0x001b102401007387 */ /* 0x0001e20000100a00 */
[----:B-1----:R-:W-:-:S03]  /*32930*/  IMAD.MOV.U32 R8, RZ, RZ, 0x61e90004 ;  /* 0x61e90004ff087424 */ /* 0x002fc600078e00ff */
[----:B------:R1:W-:Y:S01]  /*32940*/  STL.64 [R1+0x1b30], R30 ;  /* 0x001b301e01007387 */ /* 0x0003e20000100a00 */
[----:B------:R-:W-:Y:S01]  /*32950*/  IMAD.MOV.U32 R9, RZ, RZ, 0x3eb0a9ef ;  /* 0x3eb0a9efff097424 */ /* 0x000fe200078e00ff */
[----:B--2---:R-:W-:Y:S02]  /*32960*/  MOV R38, 0xf048b194 ;  /* 0xf048b19400267802 */ /* 0x004fe40000000f00 */
[----:B------:R2:W-:Y:S01]  /*32970*/  STL.64 [R1+0x1b50], R4 ;  /* 0x001b500401007387 */ /* 0x0005e20000100a00 */
[----:B------:R-:W-:-:S03]  /*32980*/  IMAD.MOV.U32 R39, RZ, RZ, -0x4224298f ;  /* 0xbddbd671ff277424 */ /* 0x000fc600078e00ff */
[----:B------:R3:W-:Y:S01]  /*32990*/  STL.64 [R1+0x1b58], R32 ;  /* 0x001b582001007387 */ /* 0x0007e20000100a00 */
[----:B0-----:R-:W-:Y:S02]  /*329a0*/  IMAD.MOV.U32 R36, RZ, RZ, -0x6486ec16 ;  /* 0x9b7913eaff247424 */ /* 0x001fe400078e00ff */
[----:B------:R-:W-:Y:S01]  /*329b0*/  IMAD.MOV.U32 R37, RZ, RZ, -0x40ed1ce1 ;  /* 0xbf12e31fff257424 */ /* 0x000fe200078e00ff */
[----:B------:R0:W-:Y:S01]  /*329c0*/  STL.64 [R1+0x1c08], R10 ;  /* 0x001c080a01007387 */ /* 0x0001e20000100a00 */
[----:B-1----:R-:W-:Y:S01]  /*329d0*/  MOV R30, 0xc8cebf16 ;  /* 0xc8cebf16001e7802 */ /* 0x002fe20000000f00 */
[----:B------:R-:W-:Y:S02]  /*329e0*/  IMAD.MOV.U32 R31, RZ, RZ, 0x3e886c71 ;  /* 0x3e886c71ff1f7424 */ /* 0x000fe400078e00ff */
[----:B------:R1:W-:Y:S01]  /*329f0*/  STL.64 [R1+0x1c10], R14 ;  /* 0x001c100e01007387 */ /* 0x0003e20000100a00 */
[----:B--2---:R-:W-:Y:S01]  /*32a00*/  MOV R4, 0xc48d37bc ;  /* 0xc48d37bc00047802 */ /* 0x004fe20000000f00 */
[----:B------:R-:W-:-:S02]  /*32a10*/  IMAD.MOV.U32 R5, RZ, RZ, -0x4109e704 ;  /* 0xbef618fcff057424 */ /* 0x000fc400078e00ff */
[----:B---3--:R-:W-:Y:S01]  /*32a20*/  IMAD.MOV.U32 R32, RZ, RZ, -0x276d1e57 ;  /* 0xd892e1a9ff207424 */ /* 0x008fe200078e00ff */
        /* <DEDUP_REMOVED lines=8> */
[----:B--2---:R-:W-:-:S03]  /*32ab0*/  IMAD.MOV.U32 R6, RZ, RZ, 0x761692a2 ;  /* 0x761692a2ff067424 */ /* 0x004fc600078e00ff */
[----:B------:R2:W-:Y:S01]  /*32ac0*/  STL.64 [R1+0x1b60], R36 ;  /* 0x001b602401007387 */ /* 0x0005e20000100a00 */
[----:B------:R-:W-:Y:S02]  /*32ad0*/  IMAD.MOV.U32 R7, RZ, RZ, -0x40ff9af1 ;  /* 0xbf00650fff077424 */ /* 0x000fe400078e00ff */
[----:B0-----:R-:W-:Y:S01]  /*32ae0*/  IMAD.MOV.U32 R8, RZ, RZ, -0x738ddf49 ;  /* 0x8c7220b7ff087424 */ /* 0x001fe200078e00ff */
[----:B------:R0:W-:Y:S01]  /*32af0*/  STL.64 [R1+0x1b80], R30 ;  /* 0x001b801e01007387 */ /* 0x0001e20000100a00 */
[----:B------:R-:W-:Y:S02]  /*32b00*/  IMAD.MOV.U32 R9, RZ, RZ, -0x413dfaa8 ;  /* 0xbec20558ff097424 */ /* 0x000fe400078e00ff */
[----:B-1----:R-:W-:Y:S01]  /*32b10*/  IMAD.MOV.U32 R38, RZ, RZ, 0x3aebc9b7 ;  /* 0x3aebc9b7ff267424 */ /* 0x002fe200078e00ff */
[----:B------:R1:W-:Y:S01]  /*32b20*/  STL.64 [R1+0x1b98], R4 ;  /* 0x001b980401007387 */ /* 0x0003e20000100a00 */
[----:B------:R-:W-:Y:S02]  /*32b30*/  MOV R39, 0xbf163a80 ;  /* 0xbf163a8000277802 */ /* 0x000fe40000000f00 */
[----:B--2---:R-:W-:Y:S01]  /*32b40*/  MOV R36, 0xa891d8ba ;  /* 0xa891d8ba00247802 */ /* 0x004fe20000000f00 */
[----:B------:R2:W-:Y:S01]  /*32b50*/  STL.64 [R1+0x1ba8], R32 ;  /* 0x001ba82001007387 */ /* 0x0005e20000100a00 */
[----:B------:R-:W-:-:S03]  /*32b60*/  IMAD.MOV.U32 R37, RZ, RZ, -0x4138272d ;  /* 0xbec7d8d3ff257424 */ /* 0x000fc600078e00ff */
[----:B------:R3:W-:Y:S01]  /*32b70*/  STL.64 [R1+0x1c40], R10 ;  /* 0x001c400a01007387 */ /* 0x0007e20000100a00 */
[----:B0-----:R-:W-:Y:S01]  /*32b80*/  IMAD.MOV.U32 R30, RZ, RZ, -0x5b2caf32 ;  /* 0xa4d350ceff1e7424 */ /* 0x001fe200078e00ff */
[----:B------:R-:W-:Y:S02]  /*32b90*/  MOV R31, 0x3e77ca3d ;  /* 0x3e77ca3d001f7802 */ /* 0x000fe40000000f00 */
[----:B------:R0:W-:Y:S01]  /*32ba0*/  STL.64 [R1+0x1c58], R14 ;  /* 0x001c580e01007387 */ /* 0x0001e20000100a00 */
[----:B-1----:R-:W-:Y:S01]  /*32bb0*/  MOV R4, 0x44652279 ;  /* 0x4465227900047802 */ /* 0x002fe20000000f00 */
[----:B------:R-:W-:Y:S01]  /*32bc0*/  IMAD.MOV.U32 R5, RZ, RZ, -0x42f8f92a ;  /* 0xbd0706d6ff057424 */ /* 0x000fe200078e00ff */
[----:B--2---:R-:W-:Y:S01]  /*32bd0*/  MOV R32, 0x9adcccb6 ;  /* 0x9adcccb600207802 */ /* 0x004fe20000000f00 */
        /* <DEDUP_REMOVED lines=8> */
[----:B-1----:R-:W-:-:S03]  /*32c60*/  IMAD.MOV.U32 R6, RZ, RZ, -0x4b790f26 ;  /* 0xb486f0daff067424 */ /* 0x002fc600078e00ff */
[----:B------:R1:W-:Y:S01]  /*32c70*/  STL.64 [R1+0x1bb0], R36 ;  /* 0x001bb02401007387 */ /* 0x0003e20000100a00 */
[----:B------:R-:W-:Y:S01]  /*32c80*/  IMAD.MOV.U32 R7, RZ, RZ, 0x3e48a3e9 ;  /* 0x3e48a3e9ff077424 */ /* 0x000fe200078e00ff */
[----:B--2---:R-:W-:Y:S01]  /*32c90*/  MOV R8, 0x817ba61f ;  /* 0x817ba61f00087802 */ /* 0x004fe20000000f00 */
[----:B------:R-:W-:Y:S01]  /*32ca0*/  IMAD.MOV.U32 R9, RZ, RZ, 0x3c524830 ;  /* 0x3c524830ff097424 */ /* 0x000fe200078e00ff */
        /* <DEDUP_REMOVED lines=8> */
[----:B--2---:R-:W-:Y:S02]  /*32d30*/  IMAD.MOV.U32 R30, RZ, RZ, 0x684527bf ;  /* 0x684527bfff1e7424 */ /* 0x004fe400078e00ff */
[----:B------:R-:W-:Y:S01]  /*32d40*/  IMAD.MOV.U32 R31, RZ, RZ, 0x3f55d4ae ;  /* 0x3f55d4aeff1f7424 */ /* 0x000fe200078e00ff */
[----:B------:R2:W-:Y:S01]  /*32d50*/  STL.64 [R1+0x1c90], R14 ;  /* 0x001c900e01007387 */ /* 0x0005e20000100a00 */
[----:B0-----:R-:W-:Y:S01]  /*32d60*/  IMAD.MOV.U32 R4, RZ, RZ, -0x578d4d7c ;  /* 0xa872b284ff047424 */ /* 0x001fe200078e00ff */
[----:B------:R-:W-:Y:S01]  /*32d70*/  MOV R5, 0xbda831b3 ;  /* 0xbda831b300057802 */ /* 0x000fe20000000f00 */
[----:B-1----:R-:W-:Y:S01]  /*32d80*/  IMAD.MOV.U32 R32, RZ, RZ, -0x4ad3ccbb ;  /* 0xb52c3345ff207424 */ /* 0x002fe200078e00ff */
        /* <DEDUP_REMOVED lines=17> */
[----:B0-----:R-:W-:-:S03]  /*32ea0*/  IMAD.MOV.U32 R36, RZ, RZ, -0x7d062dd6 ;  /* 0x82f9d22aff247424 */ /* 0x001fc600078e00ff */
        /* <DEDUP_REMOVED lines=14> */
[----:B-1----:R-:W-:Y:S01]  /*32f90*/  IMAD.MOV.U32 R14, RZ, RZ, 0x5d1a742a ;  /* 0x5d1a742aff0e7424 */ /* 0x002fe200078e00ff */
[----:B------:R-:W-:Y:S02]  /*32fa0*/  MOV R15, 0xbf3271c3 ;  /* 0xbf3271c3000f7802 */ /* 0x000fe40000000f00 */
[----:B------:R1:W-:Y:S01]  /*32fb0*/  STL.64 [R1+0x1c28], R38 ;  /* 0x001c282601007387 */ /* 0x0003e20000100a00 */
[----:B0-----:R-:W-:Y:S01]  /*32fc0*/  MOV R6, 0xb487d429 ;  /* 0xb487d42900067802 */ /* 0x001fe20000000f00 */
[----:B------:R-:W-:Y:S02]  /*32fd0*/  IMAD.MOV.U32 R7, RZ, RZ, 0x3e223870 ;  /* 0x3e223870ff077424 */ /* 0x000fe400078e00ff */
[----:B------:R0:W-:Y:S01]  /*32fe0*/  STL.64 [R1+0x1c50], R36 ;  /* 0x001c502401007387 */ /* 0x0001e20000100a00 */
[----:B--2---:R-:W-:Y:S01]  /*32ff0*/  MOV R8, 0x22d07b2 ;  /* 0x022d07b200087802 */ /* 0x004fe20000000f00 */
[----:B------:R-:W-:-:S02]  /*33000*/  IMAD.MOV.U32 R9, RZ, RZ, -0x4128569e ;  /* 0xbed7a962ff097424 */ /* 0x000fc400078e00ff */
[----:B------:R2:W-:Y:S01]  /*33010*/  STL.64 [R1+0x1c60], R4 ;  /* 0x001c600401007387 */ /* 0x0005e20000100a00 */
[----:B-1----:R-:W-:Y:S01]  /*33020*/  IMAD.MOV.U32 R38, RZ, RZ, -0x10765ed6 ;  /* 0xef89a12aff267424 */ /* 0x002fe200078e00ff */
        /* <DEDUP_REMOVED lines=9> */
[----:B-1----:R-:W-:Y:S01]  /*330c0*/  IMAD.MOV.U32 R30, RZ, RZ, -0x2a82d63d ;  /* 0xd57d29c3ff1e7424 */ /* 0x002fe200078e00ff */
        /* <DEDUP_REMOVED lines=23> */
[----:B-1----:R-:W-:Y:S02]  /*33240*/  IMAD.MOV.U32 R4, RZ, RZ, 0x207b9023 ;  /* 0x207b9023ff047424 */ /* 0x002fe400078e00ff */
[----:B------:R-:W-:Y:S01]  /*33250*/  IMAD.MOV.U32 R5, RZ, RZ, 0x3dc4b273 ;  /* 0x3dc4b273ff057424 */ /* 0x000fe200078e00ff */
[----:B------:R1:W-:Y:S01]  /*33260*/  STL.64 [R1+0x1d58], R14 ;  /* 0x001d580e01007387 */ /* 0x0003e20000100a00 */
[----:B--2---:R-:W-:Y:S02]  /*33270*/  IMAD.MOV.U32 R30, RZ, RZ, 0x5a61360f ;  /* 0x5a61360fff1e7424 */ /* 0x004fe400078e00ff */
[----:B------:R-:W-:Y:S01]  /*33280*/  IMAD.MOV.U32 R31, RZ, RZ, -0x4165370d ;  /* 0xbe9ac8f3ff1f7424 */ /* 0x000fe200078e00ff */
[----:B---3--:R-:W-:Y:S01]  /*33290*/  MOV R33, 0xbefb081c ;  /* 0xbefb081c00217802 */ /* 0x008fe20000000f00 */
[----:B------:R-:W-:Y:S01]  /*332a0*/  IMAD.MOV.U32 R32, RZ, RZ, 0x1069b36a ;  /* 0x1069b36aff207424 */ /* 0x000fe200078e00ff */
[----:B------:R2:W-:Y:S01]  /*332b0*/  STL.64 [R1+0x1d78], R6 ;  /* 0x001d780601007387 */ /* 0x0005e20000100a00 */
[----:B0-----:R-:W-:Y:S01]  /*332c0*/  IMAD.MOV.U32 R10, RZ, RZ, -0x2fc8f100 ;  /* 0xd0370f00ff0a7424 */ /* 0x001fe200078e00ff */
[----:B------:R-:W-:-:S02]  /*332d0*/  MOV R11, 0x3e0f0bac ;  /* 0x3e0f0bac000b7802 */ /* 0x000fc40000000f00 */
[----:B------:R0:W-:Y:S01]  /*332e0*/  STL.64 [R1+0x1d80], R8 ;  /* 0x001d800801007387 */ /* 0x0001e20000100a00 */
[----:B-1----:R-:W-:Y:S02]  /*332f0*/  IMAD.MOV.U32 R14, RZ, RZ, 0x4ad52eba ;  /* 0x4ad52ebaff0e7424 */ /* 0x002fe400078e00ff */
[----:B------:R-:W-:Y:S01]  /*33300*/  IMAD.MOV.U32 R15, RZ, RZ, -0x41fef53f ;  /* 0xbe010ac1ff0f7424 */ /* 0x000fe200078e00ff */
[----:B------:R1:W-:Y:S01]  /*33310*/  STL.64 [R1+0x1cc8], R38 ;  /* 0x001cc82601007387 */ /* 0x0003e20000100a00 */
[----:B--2---:R-:W-:Y:S01]  /*33320*/  MOV R6, 0x6f5e0e ;  /* 0x006f5e0e00067802 */ /* 0x004fe20000000f00 */
[----:B------:R-:W-:Y:S02]  /*33330*/  IMAD.MOV.U32 R7, RZ, RZ, -0x408f72b0 ;  /* 0xbf708d50ff077424 */ /* 0x000fe400078e00ff */
[----:B------:R2:W-:Y:S01]  /*33340*/  STL.64 [R1+0x1ce0], R4 ;  /* 0x001ce00401007387 */ /* 0x0005e20000100a00 */
[----:B0-----:R-:W-:Y:S01]  /*33350*/  IMAD.MOV.U32 R8, RZ, RZ, -0x3215e115 ;  /* 0xcdea1eebff087424 */ /* 0x001fe200078e00ff */
[----:B------:R-:W-:-:S02]  /*33360*/  MOV R9, 0xbec25187 ;  /* 0xbec2518700097802 */ /* 0x000fc40000000f00 */
[----:B------:R0:W-:Y:S01]  /*33370*/  STL.64 [R1+0x1cf0], R36 ;  /* 0x001cf02401007387 */ /* 0x0001e20000100a00 */
[----:B-1----:R-:W-:-:S03]  /*33380*/  MOV R38, 0x7a227118 ;  /* 0x7a22711800267802 */ /* 0x002fc60000000f00 */
[----:B------:R1:W-:Y:S01]  /*33390*/  STL.64 [R1+0x1d10], R30 ;  /* 0x001d101e01007387 */ /* 0x0003e20000100a00 */
[----:B------:R-:W-:-:S03]  /*333a0*/  IMAD.MOV.U32 R39, RZ, RZ, 0x3f37bf3a ;  /* 0x3f37bf3aff277424 */ /* 0x000fc600078e00ff */
[----:B------:R3:W-:Y:S01]  /*333b0*/  STL.64 [R1+0x1d38], R32 ;  /* 0x001d382001007387 */ /* 0x0007e20000100a00 */
[----:B--2---:R-:W-:Y:S02]  /*333c0*/  IMAD.MOV.U32 R4, RZ, RZ, -0x4746e29f ;  /* 0xb8b91d61ff047424 */ /* 0x004fe400078e00ff */
[----:B------:R-:W-:Y:S01]  /*333d0*/  IMAD.MOV.U32 R5, RZ, RZ, 0x3f1b648c ;  /* 0x3f1b648cff057424 */ /* 0x000fe200078e00ff */
[----:B------:R2:W-:Y:S01]  /*333e0*/  STL.64 [R1+0x1d98], R10 ;  /* 0x001d980a01007387 */ /* 0x0005e20000100a00 */
[----:B0-----:R-:W-:Y:S02]  /*333f0*/  IMAD.MOV.U32 R36, RZ, RZ, -0x71bd4ab3 ;  /* 0x8e42b54dff247424 */ /* 0x001fe400078e00ff */
[----:B------:R-:W-:Y:S01]  /*33400*/  IMAD.MOV.U32 R37, RZ, RZ, 0x3ef21f0d ;  /* 0x3ef21f0dff257424 */ /* 0x000fe200078e00ff */
[----:B------:R0:W-:Y:S01]  /*33410*/  STL.64 [R1+0x1da0], R14 ;  /* 0x001da00e01007387 */ /* 0x0001e20000100a00 */
[----:B-1----:R-:W-:Y:S01]  /*33420*/  MOV R30, 0xc2ec0c52 ;  /* 0xc2ec0c52001e7802 */ /* 0x002fe20000000f00 */
[----:B------:R-:W-:-:S02]  /*33430*/  IMAD.MOV.U32 R31, RZ, RZ, -0x4158f349 ;  /* 0xbea70cb7ff1f7424 */ /* 0x000fc400078e00ff */
[----:B---3--:R-:W-:Y:S01]  /*33440*/  IMAD.MOV.U32 R32, RZ, RZ, 0x13f0801a ;  /* 0x13f0801aff207424 */ /* 0x008fe200078e00ff */
[----:B------:R1:W-:Y:S01]  /*33450*/  STL.64 [R1+0x1dc0], R6 ;  /* 0x001dc00601007387 */ /* 0x0003e20000100a00 */
[----:B------:R-:W-:Y:S02]  /*33460*/  IMAD.MOV.U32 R33, RZ, RZ, -0x41c70cbf ;  /* 0xbe38f341ff217424 */ /* 0x000fe400078e00ff */
[----:B--2---:R-:W-:Y:S01]  /*33470*/  IMAD.MOV.U32 R10, RZ, RZ, 0x14eb1812 ;  /* 0x14eb1812ff0a7424 */ /* 0x004fe200078e00ff */
[----:B------:R2:W-:Y:S01]  /*33480*/  STL.64 [R1+0x1dc8], R8 ;  /* 0x001dc80801007387 */ /* 0x0005e20000100a00 */
[----:B------:R-:W-:Y:S02]  /*33490*/  IMAD.MOV.U32 R11, RZ, RZ, 0x3f61cf4d ;  /* 0x3f61cf4dff0b7424 */ /* 0x000fe400078e00ff */
[----:B0-----:R-:W-:Y:S01]  /*334a0*/  IMAD.MOV.U32 R14, RZ, RZ, -0x4654b292 ;  /* 0xb9ab4d6eff0e7424 */ /* 0x001fe200078e00ff */
[----:B------:R0:W-:Y:S01]  /*334b0*/  STL.64 [R1+0x1d18], R38 ;  /* 0x001d182601007387 */ /* 0x0001e20000100a00 */
[----:B------:R-:W-:-:S02]  /*334c0*/  IMAD.MOV.U32 R15, RZ, RZ, 0x3e54e11f ;  /* 0x3e54e11fff0f7424 */ /* 0x000fc400078e00ff */
[----:B-1----:R-:W-:Y:S01]  /*334d0*/  IMAD.MOV.U32 R6, RZ, RZ, 0x7b1a5667 ;  /* 0x7b1a5667ff067424 */ /* 0x002fe200078e00ff */
[----:B------:R-:W-:Y:S01]  /*334e0*/  MOV R7, 0x3f28eab1 ;  /* 0x3f28eab100077802 */ /* 0x000fe20000000f00 */
[----:B------:R1:W-:Y:S01]  /*334f0*/  STL.64 [R1+0x1d28], R4 ;  /* 0x001d280401007387 */ /* 0x0003e20000100a00 */
[----:B--2---:R-:W-:Y:S01]  /*33500*/  IMAD.MOV.U32 R8, RZ, RZ, -0x5c8b89bf ;  /* 0xa3747641ff087424 */ /* 0x004fe200078e00ff */
[----:B------:R-:W-:Y:S02]  /*33510*/  MOV R9, 0x3ef079cb ;  /* 0x3ef079cb00097802 */ /* 0x000fe40000000f00 */
[----:B------:R2:W-:Y:S01]  /*33520*/  STL.64 [R1+0x1d40], R36 ;  /* 0x001d402401007387 */ /* 0x0005e20000100a00 */
[----:B0-----:R-:W-:Y:S01]  /*33530*/  IMAD.MOV.U32 R38, RZ, RZ, -0x104483b7 ;  /* 0xefbb7c49ff267424 */ /* 0x001fe200078e00ff */
[----:B------:R-:W-:Y:S02]  /*33540*/  MOV R39, 0x3e8bb865 ;  /* 0x3e8bb86500277802 */ /* 0x000fe40000000f00 */
[----:B------:R0:W-:Y:S04]  /*33550*/  STL.64 [R1+0x1d60], R30 ;  /* 0x001d601e01007387 */ /* 0x0001e80000100a00 */
[----:B------:R3:W-:Y:S01]  /*33560*/  STL.64 [R1+0x1d88], R32 ;  /* 0x001d882001007387 */ /* 0x0007e20000100a00 */
[----:B-1----:R-:W-:-:S02]  /*33570*/  IMAD.MOV.U32 R4, RZ, RZ, -0x1908a676 ;  /* 0xe6f7598aff047424 */ /* 0x002fc400078e00ff */
[----:B------:R-:W-:Y:S01]  /*33580*/  IMAD.MOV.U32 R5, RZ, RZ, 0x3d2a4c4e ;  /* 0x3d2a4c4eff057424 */ /* 0x000fe200078e00ff */
[----:B------:R1:W-:Y:S01]  /*33590*/  STL.64 [R1+0x1dd0], R10 ;  /* 0x001dd00a01007387 */ /* 0x0003e20000100a00 */
[----:B--2---:R-:W-:Y:S01]  /*335a0*/  MOV R36, 0x1d7f8951 ;  /* 0x1d7f895100247802 */ /* 0x004fe20000000f00 */
[----:B------:R-:W-:Y:S02]  /*335b0*/  IMAD.MOV.U32 R37, RZ, RZ, -0x435ccac2 ;  /* 0xbca3353eff257424 */ /* 0x000fe400078e00ff */
[----:B------:R2:W-:Y:S01]  /*335c0*/  STL.64 [R1+0x1de8], R14 ;  /* 0x001de80e01007387 */ /* 0x0005e20000100a00 */
[----:B0-----:R-:W-:Y:S01]  /*335d0*/  IMAD.MOV.U32 R30, RZ, RZ, -0x5a255ed9 ;  /* 0xa5daa127ff1e7424 */ /* 0x001fe200078e00ff */
[----:B------:R-:W-:Y:S02]  /*335e0*/  MOV R31, 0xbf70ae56 ;  /* 0xbf70ae56001f7802 */ /* 0x000fe40000000f00 */
[----:B---3--:R-:W-:Y:S01]  /*335f0*/  MOV R32, 0x58c76530 ;  /* 0x58c7653000207802 */ /* 0x008fe20000000f00 */
[----:B------:R-:W-:Y:S01]  /*33600*/  IMAD.MOV.U32 R33, RZ, RZ, -0x409fdc85 ;  /* 0xbf60237bff217424 */ /* 0x000fe200078e00ff */
        /* <DEDUP_REMOVED lines=23> */
[----:B--2---:R-:W-:Y:S02]  /*33780*/  IMAD.MOV.U32 R30, RZ, RZ, 0x35d225d ;  /* 0x035d225dff1e7424 */ /* 0x004fe400078e00ff */
[----:B------:R-:W-:Y:S01]  /*33790*/  IMAD.MOV.U32 R31, RZ, RZ, -0x40ee40f7 ;  /* 0xbf11bf09ff1f7424 */ /* 0x000fe200078e00ff */
[----:B---3--:R-:W-:Y:S01]  /*337a0*/  MOV R33, 0x3d6c166c ;  /* 0x3d6c166c00217802 */ /* 0x008fe20000000f00 */
[----:B------:R-:W-:Y:S01]  /*337b0*/  IMAD.MOV.U32 R32, RZ, RZ, -0xddec242 ;  /* 0xf2213dbeff207424 */ /* 0x000fe200078e00ff */
[----:B------:R2:W-:Y:S01]  /*337c0*/  STL.64 [R1+0x1e40], R6 ;  /* 0x001e400601007387 */ /* 0x0005e20000100a00 */
[----:B0-----:R-:W-:-:S02]  /*337d0*/  IMAD.MOV.U32 R10, RZ, RZ, -0x2d6249d2 ;  /* 0xd29db62eff0a7424 */ /* 0x001fc400078e00ff */
[----:B------:R-:W-:Y:S01]  /*337e0*/  IMAD.MOV.U32 R11, RZ, RZ, 0x3e2bcb20 ;  /* 0x3e2bcb20ff0b7424 */ /* 0x000fe200078e00ff */
[----:B------:R0:W-:Y:S01]  /*337f0*/  STL.64 [R1+0x1e48], R8 ;  /* 0x001e480801007387 */ /* 0x0001e20000100a00 */
[----:B-1----:R-:W-:Y:S01]  /*33800*/  MOV R14, 0x2e8ed281 ;  /* 0x2e8ed281000e7802 */ /* 0x002fe20000000f00 */
[----:B------:R-:W-:Y:S02]  /*33810*/  IMAD.MOV.U32 R15, RZ, RZ, 0x3be8a683 ;  /* 0x3be8a683ff0f7424 */ /* 0x000fe400078e00ff */
        /* <DEDUP_REMOVED lines=16> */
[----:B------:R0:W-:Y:S01]  /*33920*/  STL.64 [R1+0x1e68], R14 ;  /* 0x001e680e01007387 */ /* 0x0001e20000100a00 */
[----:B-1----:R-:W-:Y:S01]  /*33930*/  MOV R30, 0xce2925dd ;  /* 0xce2925dd001e7802 */ /* 0x002fe20000000f00 */
[----:B------:R-:W-:-:S02]  /*33940*/  IMAD.MOV.U32 R31, RZ, RZ, 0x3e555806 ;  /* 0x3e555806ff1f7424 */ /* 0x000fc400078e00ff */
[----:B---3--:R-:W-:Y:S01]  /*33950*/  IMAD.MOV.U32 R32, RZ, RZ, -0x343a03ee ;  /* 0xcbc5fc12ff207424 */ /* 0x008fe200078e00ff */
[----:B------:R1:W-:Y:S01]  /*33960*/  STL.64 [R1+0x1e88], R6 ;  /* 0x001e880601007387 */ /* 0x0003e20000100a00 */
[----:B------:R-:W-:Y:S01]  /*33970*/  IMAD.MOV.U32 R33, RZ, RZ, -0x4087a384 ;  /* 0xbf785c7cff217424 */ /* 0x000fe200078e00ff */
[----:B--2---:R-:W-:Y:S01]  /*33980*/  MOV R10, 0xf8e29435 ;  /* 0xf8e29435000a7802 */ /* 0x004fe20000000f00 */
[----:B------:R-:W-:Y:S01]  /*33990*/  IMAD.MOV.U32 R11, RZ, RZ, 0x3f748900 ;  /* 0x3f748900ff0b7424 */ /* 0x000fe200078e00ff */
[----:B------:R2:W-:Y:S01]  /*339a0*/  STL.64 [R1+0x1e90], R8 ;  /* 0x001e900801007387 */ /* 0x0005e20000100a00 */
[----:B0-----:R-:W-:Y:S01]  /*339b0*/  MOV R14, 0xb1314cf1 ;  /* 0xb1314cf1000e7802 */ /* 0x001fe20000000f00 */
[----:B------:R-:W-:Y:S02]  /*339c0*/  IMAD.MOV.U32 R15, RZ, RZ, 0x3f5c0816 ;  /* 0x3f5c0816ff0f7424 */ /* 0x000fe400078e00ff */
[----:B------:R0:W-:Y:S01]  /*339d0*/  STL.64 [R1+0x1df0], R4 ;  /* 0x001df00401007387 */ /* 0x0001e20000100a00 */
[----:B-1----:R-:W-:-:S03]  /*339e0*/  IMAD.MOV.U32 R6, RZ, RZ, 0x523aaa76 ;  /* 0x523aaa76ff067424 */ /* 0x002fc600078e00ff */
[----:B------:R1:W-:Y:S01]  /*339f0*/  STL.64 [R1+0x1e08], R38 ;  /* 0x001e082601007387 */ /* 0x0003e20000100a00 */
[----:B------:R-:W-:Y:S02]  /*33a00*/  IMAD.MOV.U32 R7, RZ, RZ, -0x41c25c1a ;  /* 0xbe3da3e6ff077424 */ /* 0x000fe400078e00ff */
[----:B--2---:R-:W-:Y:S01]  /*33a10*/  IMAD.MOV.U32 R8, RZ, RZ, -0x22889d73 ;  /* 0xdd77628dff087424 */ /* 0x004fe200078e00ff */
[----:B------:R2:W-:Y:S01]  /*33a20*/  STL.64 [R1+0x1e30], R36 ;  /* 0x001e302401007387 */ /* 0x0005e20000100a00 */
[----:B------:R-:W-:Y:S01]  /*33a30*/  IMAD.MOV.U32 R9, RZ, RZ, 0x3f084156 ;  /* 0x3f084156ff097424 */ /* 0x000fe200078e00ff */
[----:B0-----:R-:W-:Y:S02]  /*33a40*/  MOV R4, 0xaff44abe ;  /* 0xaff44abe00047802 */ /* 0x001fe40000000f00 */
[----:B------:R0:W-:Y:S01]  /*33a50*/  STL.64 [R1+0x1e50], R30 ;  /* 0x001e501e01007387 */ /* 0x0001e20000100a00 */
[----:B------:R-:W-:Y:S02]  /*33a60*/  IMAD.MOV.U32 R5, RZ, RZ, 0x3e9a1a0b ;  /* 0x3e9a1a0bff057424 */ /* 0x000fe400078e00ff */
[----:B-1----:R-:W-:Y:S01]  /*33a70*/  IMAD.MOV.U32 R38, RZ, RZ, -0x253e430f ;  /* 0xdac1bcf1ff267424 */ /* 0x002fe200078e00ff */
[----:B------:R1:W-:Y:S01]  /*33a80*/  STL.64 [R1+0x1e78], R32 ;  /* 0x001e782001007387 */ /* 0x0003e20000100a00 */
[----:B------:R-:W-:-:S03]  /*33a90*/  MOV R39, 0xbe487f75 ;  /* 0xbe487f7500277802 */ /* 0x000fc60000000f00 */
[----:B------:R3:W-:Y:S01]  /*33aa0*/  STL.64 [R1+0x1e98], R10 ;  /* 0x001e980a01007387 */ /* 0x0007e20000100a00 */
[----:B--2---:R-:W-:Y:S01]  /*33ab0*/  MOV R36, 0x19b3e6f ;  /* 0x019b3e6f00247802 */ /* 0x004fe20000000f00 */
[----:B------:R-:W-:Y:S02]  /*33ac0*/  IMAD.MOV.U32 R37, RZ, RZ, -0x40be4cc5 ;  /* 0xbf41b33bff257424 */ /* 0x000fe400078e00ff */
[----:B------:R2:W-:Y:S01]  /*33ad0*/  STL.64 [R1+0x1eb0], R14 ;  /* 0x001eb00e01007387 */ /* 0x0005e20000100a00 */
[----:B0-----:R-:W-:Y:S01]  /*33ae0*/  IMAD.MOV.U32 R30, RZ, RZ, -0x1659a691 ;  /* 0xe9a6596fff1e7424 */ /* 0x001fe200078e00ff */
        /* <DEDUP_REMOVED lines=31> */
[----:B---3--:R-:W-:Y:S01]  /*33ce0*/  MOV R10, 0x5cf292a0 ;  /* 0x5cf292a0000a7802 */ /* 0x008fe20000000f00 */
[----:B------:R-:W-:-:S02]  /*33cf0*/  IMAD.MOV.U32 R11, RZ, RZ, -0x41b6031b ;  /* 0xbe49fce5ff0b7424 */ /* 0x000fc400078e00ff */
        /* <DEDUP_REMOVED lines=8> */
[----:B------:R-:W-:Y:S01]  /*33d80*/  IMAD.MOV.U32 R9, RZ, RZ, 0x3edd7b47 ;  /* 0x3edd7b47ff097424 */ /* 0x000fe200078e00ff */
[----:B------:R2:W-:Y:S01]  /*33d90*/  STL.64 [R1+0x1ed0], R36 ;  /* 0x001ed02401007387 */ /* 0x0005e20000100a00 */
[----:B-1----:R-:W-:Y:S01]  /*33da0*/  IMAD.MOV.U32 R4, RZ, RZ, -0x3a9fd7d3 ;  /* 0xc560282dff047424 */ /* 0x002fe200078e00ff */
[----:B------:R-:W-:Y:S02]  /*33db0*/  MOV R5, 0xbf462eb1 ;  /* 0xbf462eb100057802 */ /* 0x000fe40000000f00 */
[----:B------:R1:W-:Y:S01]  /*33dc0*/  STL.64 [R1+0x1ef0], R30 ;  /* 0x001ef01e01007387 */ /* 0x0003e20000100a00 */
[----:B0-----:R-:W-:-:S03]  /*33dd0*/  MOV R38, 0x8b674d56 ;  /* 0x8b674d5600267802 */ /* 0x001fc60000000f00 */
[----:B------:R0:W-:Y:S01]  /*33de0*/  STL.64 [R1+0x1f18], R32 ;  /* 0x001f182001007387 */ /* 0x0001e20000100a00 */
[----:B------:R-:W-:-:S03]  /*33df0*/  IMAD.MOV.U32 R39, RZ, RZ, -0x413e74f7 ;  /* 0xbec18b09ff277424 */ /* 0x000fc600078e00ff */
[----:B------:R3:W-:Y:S01]  /*33e00*/  STL.64 [R1+0x1f28], R10 ;  /* 0x001f280a01007387 */ /* 0x0007e20000100a00 */
[----:B--2---:R-:W-:Y:S02]  /*33e10*/  IMAD.MOV.U32 R36, RZ, RZ, -0x1c06cc2a ;  /* 0xe3f933d6ff247424 */ /* 0x004fe400078e00ff */
[----:B------:R-:W-:Y:S01]  /*33e20*/  IMAD.MOV.U32 R37, RZ, RZ, 0x3cd01431 ;  /* 0x3cd01431ff257424 */ /* 0x000fe200078e00ff */
        /* <DEDUP_REMOVED lines=9> */
[----:B--2---:R-:W-:Y:S01]  /*33ec0*/  IMAD.MOV.U32 R14, RZ, RZ, 0x2bea82b1 ;  /* 0x2bea82b1ff0e7424 */ /* 0x004fe200078e00ff */
[----:B------:R-:W-:-:S02]  /*33ed0*/  MOV R15, 0xbe70fd51 ;  /* 0xbe70fd51000f7802 */ /* 0x000fc40000000f00 */
[----:B------:R2:W-:Y:S01]  /*33ee0*/  STL.64 [R1+0x1eb8], R4 ;  /* 0x001eb80401007387 */ /* 0x0005e20000100a00 */
[----:B-1----:R-:W-:Y:S01]  /*33ef0*/  MOV R6, 0xe1b8c909 ;  /* 0xe1b8c90900067802 */ /* 0x002fe20000000f00 */
[----:B------:R-:W-:Y:S02]  /*33f00*/  IMAD.MOV.U32 R7, RZ, RZ, -0x40a7dbcf ;  /* 0xbf582431ff077424 */ /* 0x000fe400078e00ff */
        /* <DEDUP_REMOVED lines=9> */
[----:B------:R1:W-:Y:S04]  /*33fa0*/  STL.64 [R1+0x1f60], R10 ;  /* 0x001f600a01007387 */ /* 0x0003e80000100a00 */
[----:B------:R3:W-:Y:S01]  /*33fb0*/  STL.64 [R1+0x1f68], R32 ;  /* 0x001f682001007387 */ /* 0x0007e20000100a00 */
[----:B0-----:R-:W-:Y:S01]  /*33fc0*/  MOV R36, 0x168d2782 ;  /* 0x168d278200247802 */ /* 0x001fe20000000f00 */
[----:B------:R-:W-:-:S02]  /*33fd0*/  IMAD.MOV.U32 R37, RZ, RZ, -0x4089d154 ;  /* 0xbf762eacff257424 */ /* 0x000fc400078e00ff */
[----:B------:R0:W-:Y:S01]  /*33fe0*/  STL.64 [R1+0x1f78], R14 ;  /* 0x001f780e01007387 */ /* 0x0001e20000100a00 */
[----:B--2---:R-:W-:Y:S01]  /*33ff0*/  IMAD.MOV.U32 R30, RZ, RZ, -0xe5c5f25 ;  /* 0xf1a3a0dbff1e7424 */ /* 0x004fe200078e00ff */
[----:B------:R-:W-:Y:S02]  /*34000*/  MOV R31, 0x3f423100 ;  /* 0x3f423100001f7802 */ /* 0x000fe40000000f00 */
[----:B------:R2:W-:Y:S01]  /*34010*/  STL.64 [R1+0x1f88], R6 ;  /* 0x001f880601007387 */ /* 0x0005e20000100a00 */
[----:B-1----:R-:W-:Y:S01]  /*34020*/  IMAD.MOV.U32 R10, RZ, RZ, -0x5b5d8160 ;  /* 0xa4a27ea0ff0a7424 */ /* 0x002fe200078e00ff */
[----:B------:R-:W-:Y:S02]  /*34030*/  MOV R11, 0x3f19fff1 ;  /* 0x3f19fff1000b7802 */ /* 0x000fe40000000f00 */
[----:B---3--:R-:W-:Y:S01]  /*34040*/  MOV R32, 0xafb85756 ;  /* 0xafb8575600207802 */ /* 0x008fe20000000f00 */
[----:B------:R-:W-:Y:S01]  /*34050*/  IMAD.MOV.U32 R33, RZ, RZ, -0x42708c81 ;  /* 0xbd8f737fff217424 */ /* 0x000fe200078e00ff */
[----:B------:R1:W-:Y:S01]  /*34060*/  STL.64 [R1+0x1fa0], R8 ;  /* 0x001fa00801007387 */ /* 0x0003e20000100a00 */
[----:B0-----:R-:W-:-:S02]  /*34070*/  IMAD.MOV.U32 R14, RZ, RZ, -0x78f15f33 ;  /* 0x870ea0cdff0e7424 */ /* 0x001fc400078e00ff */
[----:B------:R-:W-:Y:S01]  /*34080*/  IMAD.MOV.U32 R15, RZ, RZ, -0x40fe74f7 ;  /* 0xbf018b09ff0f7424 */ /* 0x000fe200078e00ff */
[----:B------:R0:W-:Y:S01]  /*34090*/  STL.64 [R1+0x1f00], R4 ;  /* 0x001f000401007387 */ /* 0x0001e20000100a00 */
[----:B--2---:R-:W-:Y:S01]  /*340a0*/  MOV R6, 0x28144e09 ;  /* 0x28144e0900067802 */ /* 0x004fe20000000f00 */
[----:B------:R-:W-:Y:S02]  /*340b0*/  IMAD.MOV.U32 R7, RZ, RZ, 0x3eb7e290 ;  /* 0x3eb7e290ff077424 */ /* 0x000fe400078e00ff */
[----:B------:R2:W-:Y:S01]  /*340c0*/  STL.64 [R1+0x1f48], R38 ;  /* 0x001f482601007387 */ /* 0x0005e20000100a00 */
[----:B-1----:R-:W-:Y:S01]  /*340d0*/  IMAD.MOV.U32 R8, RZ, RZ, -0x7c02650f ;  /* 0x83fd9af1ff087424 */ /* 0x002fe200078e00ff */
[----:B------:R-:W-:Y:S02]  /*340e0*/  MOV R9, 0x3d152ba3 ;  /* 0x3d152ba300097802 */ /* 0x000fe40000000f00 */
[----:B------:R1:W-:Y:S01]  /*340f0*/  STL.64 [R1+0x1f70], R36 ;  /* 0x001f702401007387 */ /* 0x0003e20000100a00 */
[----:B0-----:R-:W-:-:S03]  /*34100*/  IMAD.MOV.U32 R4, RZ, RZ, 0xcc2ec99 ;  /* 0x0cc2ec99ff047424 */ /* 0x001fc600078e00ff */
[----:B------:R0:W-:Y:S01]  /*34110*/  STL.64 [R1+0x1f90], R30 ;  /* 0x001f901e01007387 */ /* 0x0001e20000100a00 */
[----:B------:R-:W-:Y:S02]  /*34120*/  IMAD.MOV.U32 R5, RZ, RZ, -0x41df1c66 ;  /* 0xbe20e39aff057424 */ /* 0x000fe400078e00ff */
[----:B--2---:R-:W-:Y:S01]  /*34130*/  IMAD.MOV.U32 R38, RZ, RZ, -0x1645b3 ;  /* 0xffe9ba4dff267424 */ /* 0x004fe200078e00ff */
[----:B------:R2:W-:Y:S01]  /*34140*/  STL.64 [R1+0x1fa8], R10 ;  /* 0x001fa80a01007387 */ /* 0x0005e20000100a00 */
[----:B------:R-:W-:-:S03]  /*34150*/  IMAD.MOV.U32 R39, RZ, RZ, 0x3e0201c0 ;  /* 0x3e0201c0ff277424 */ /* 0x000fc600078e00ff */
[----:B------:R3:W-:Y:S01]  /*34160*/  STL.64 [R1+0x1fb0], R14 ;  /* 0x001fb00e01007387 */ /* 0x0007e20000100a00 */
[----:B-1----:R-:W-:Y:S01]  /*34170*/  IMAD.MOV.U32 R36, RZ, RZ, -0x47865104 ;  /* 0xb879aefcff247424 */ /* 0x002fe200078e00ff */
[----:B------:R-:W-:Y:S02]  /*34180*/  MOV R37, 0x3ede03c9 ;  /* 0x3ede03c900257802 */ /* 0x000fe40000000f00 */
        /* <DEDUP_REMOVED lines=8> */
[----:B------:R-:W-:-:S02]  /*34210*/  IMAD.MOV.U32 R15, RZ, RZ, -0x436d3be4 ;  /* 0xbc92c41cff0f7424 */ /* 0x000fc400078e00ff */
[----:B-1----:R-:W-:Y:S01]  /*34220*/  IMAD.MOV.U32 R32, RZ, RZ, 0x5c03d2e9 ;  /* 0x5c03d2e9ff207424 */ /* 0x002fe200078e00ff */
        /* <DEDUP_REMOVED lines=10> */
[----:B------:R-:W-:Y:S01]  /*342d0*/  IMAD.MOV.U32 R5, RZ, RZ, 0x3f5ee468 ;  /* 0x3f5ee468ff057424 */ /* 0x000fe200078e00ff */
[----:B0-----:R-:W-:Y:S02]  /*342e0*/  MOV R38, 0x531b5ee8 ;  /* 0x531b5ee800267802 */ /* 0x001fe40000000f00 */
[----:B------:R0:W-:Y:S01]  /*342f0*/  STL.64 [R1+0x1ff0], R10 ;  /* 0x001ff00a01007387 */ /* 0x0001e20000100a00 */
[----:B------:R-:W-:-:S03]  /*34300*/  IMAD.MOV.U32 R39, RZ, RZ, 0x3e856899 ;  /* 0x3e856899ff277424 */ /* 0x000fc600078e00ff */
[----:B------:R3:W-:Y:S01]  /*34310*/  STL.64 [R1+0x1ff8], R14 ;  /* 0x001ff80e01007387 */ /* 0x0007e20000100a00 */
[----:B--2---:R-:W-:Y:S02]  /*34320*/  IMAD.MOV.U32 R36, RZ, RZ, -0xccb32e3 ;  /* 0xf334cd1dff247424 */ /* 0x004fe400078e00ff */
[----:B------:R-:W-:Y:S01]  /*34330*/  IMAD.MOV.U32 R37, RZ, RZ, 0x3f645497 ;  /* 0x3f645497ff257424 */ /* 0x000fe200078e00ff */
[----:B------:R2:W-:Y:S01]  /*34340*/  STL.64 [R1+0x2008], R32 ;  /* 0x0020082001007387 */ /* 0x0005e20000100a00 */
[----:B-1----:R-:W-:Y:S01]  /*34350*/  MOV R30, 0x1b78f2fd ;  /* 0x1b78f2fd001e7802 */ /* 0x002fe20000000f00 */
[----:B------:R-:W-:Y:S02]  /*34360*/  IMAD.MOV.U32 R31, RZ, RZ, -0x412800ce ;  /* 0xbed7ff32ff1f7424 */ /* 0x000fe400078e00ff */
[----:B------:R1:W-:Y:S01]  /*34370*/  STL.64 [R1+0x2018], R6 ;  /* 0x0020180601007387 */ /* 0x0003e20000100a00 */
[----:B0-----:R-:W-:Y:S02]  /*34380*/  IMAD.MOV.U32 R10, RZ, RZ, -0x6b5d1b4e ;  /* 0x94a2e4b2ff0a7424 */ /* 0x001fe400078e00ff */
[----:B------:R-:W-:Y:S01]  /*34390*/  IMAD.MOV.U32 R11, RZ, RZ, -0x405f5e5d ;  /* 0xbfa0a1a3ff0b7424 */ /* 0x000fe200078e00ff */
[----:B------:R0:W-:Y:S01]  /*343a0*/  STL.64 [R1+0x2020], R8 ;  /* 0x0020200801007387 */ /* 0x0001e20000100a00 */
[----:B---3--:R-:W-:-:S02]  /*343b0*/  IMAD.MOV.U32 R14, RZ, RZ, -0x38c59a22 ;  /* 0xc73a65deff0e7424 */ /* 0x008fc400078e00ff */
[----:B------:R-:W-:Y:S01]  /*343c0*/  IMAD.MOV.U32 R15, RZ, RZ, -0x4074d740 ;  /* 0xbf8b28c0ff0f7424 */ /* 0x000fe200078e00ff */
[----:B--2---:R-:W-:Y:S01]  /*343d0*/  MOV R32, 0x7be56cf6 ;  /* 0x7be56cf600207802 */ /* 0x004fe20000000f00 */
[----:B------:R-:W-:Y:S01]  /*343e0*/  IMAD.MOV.U32 R33, RZ, RZ, 0x3f76bd32 ;  /* 0x3f76bd32ff217424 */ /* 0x000fe200078e00ff */
[----:B------:R2:W-:Y:S01]  /*343f0*/  STL.64 [R1+0x1f80], R4 ;  /* 0x001f800401007387 */ /* 0x0005e20000100a00 */
[----:B-1----:R-:W-:Y:S01]  /*34400*/  IMAD.MOV.U32 R6, RZ, RZ, 0x10abeebc ;  /* 0x10abeebcff067424 */ /* 0x002fe200078e00ff */
[----:B------:R-:W-:Y:S02]  /*34410*/  MOV R7, 0x3e603f57 ;  /* 0x3e603f5700077802 */ /* 0x000fe40000000f00 */
[----:B------:R1:W-:Y:S01]  /*34420*/  STL.64 [R1+0x1fe8], R38 ;  /* 0x001fe82601007387 */ /* 0x0003e20000100a00 */
[----:B0-----:R-:W-:Y:S01]  /*34430*/  IMAD.MOV.U32 R8, RZ, RZ, 0x5f300209 ;  /* 0x5f300209ff087424 */ /* 0x001fe200078e00ff */
[----:B------:R-:W-:Y:S02]  /*34440*/  MOV R9, 0xbf3eb34f ;  /* 0xbf3eb34f00097802 */ /* 0x000fe40000000f00 */
[----:B------:R0:W-:Y:S04]  /*34450*/  STL.64 [R1+0x2010], R36 ;  /* 0x0020102401007387 */ /* 0x0001e80000100a00 */
[----:B------:R3:W-:Y:S01]  /*34460*/  STL.64 [R1+0x2028], R10 ;  /* 0x0020280a01007387 */ /* 0x0007e20000100a00 */
[----:B--2---:R-:W-:-:S02]  /*34470*/  IMAD.MOV.U32 R4, RZ, RZ, 0x57fe1a62 ;  /* 0x57fe1a62ff047424 */ /* 0x004fc400078e00ff */
[----:B------:R-:W-:Y:S01]  /*34480*/  IMAD.MOV.U32 R5, RZ, RZ, -0x412ce8ac ;  /* 0xbed31754ff057424 */ /* 0x000fe200078e00ff */
[----:B------:R2:W-:Y:S01]  /*34490*/  STL.64 [R1+0x2030], R30 ;  /* 0x0020301e01007387 */ /* 0x0005e20000100a00 */
[----:B-1----:R-:W-:Y:S01]  /*344a0*/  IMAD.MOV.U32 R38, RZ, RZ, 0x3853b987 ;  /* 0x3853b987ff267424 */ /* 0x002fe200078e00ff */
[----:B------:R-:W-:Y:S02]  /*344b0*/  MOV R39, 0x3f8ee504 ;  /* 0x3f8ee50400277802 */ /* 0x000fe40000000f00 */
[----:B------:R1:W-:Y:S01]  /*344c0*/  STL.64 [R1+0x2040], R14 ;  /* 0x0020400e01007387 */ /* 0x0003e20000100a00 */
[----:B0-----:R-:W-:Y:S02]  /*344d0*/  IMAD.MOV.U32 R36, RZ, RZ, -0x53a2d366 ;  /* 0xac5d2c9aff247424 */ /* 0x001fe400078e00ff */
[----:B------:R-:W-:Y:S01]  /*344e0*/  IMAD.MOV.U32 R37, RZ, RZ, -0x40a3c568 ;  /* 0xbf5c3a98ff257424 */ /* 0x000fe200078e00ff */
[----:B------:R0:W-:Y:S01]  /*344f0*/  STL.64 [R1+0x2048], R32 ;  /* 0x0020482001007387 */ /* 0x0001e20000100a00 */
[----:B---3--:R-:W-:-:S02]  /*34500*/  IMAD.MOV.U32 R10, RZ, RZ, -0x67b76f61 ;  /* 0x9848909fff0a7424 */ /* 0x008fc400078e00ff */
[----:B------:R-:W-:Y:S01]  /*34510*/  IMAD.MOV.U32 R11, RZ, RZ, -0x4216d859 ;  /* 0xbde927a7ff0b7424 */ /* 0x000fe200078e00ff */
[----:B------:R3:W-:Y:S01]  /*34520*/  STL.64 [R1+0x2050], R6 ;  /* 0x0020500601007387 */ /* 0x0007e20000100a00 */
[----:B--2---:R-:W-:Y:S01]  /*34530*/  IMAD.MOV.U32 R30, RZ, RZ, -0x5f31c8f2 ;  /* 0xa0ce370eff1e7424 */ /* 0x004fe200078e00ff */
[----:B------:R-:W-:Y:S02]  /*34540*/  MOV R31, 0xbf1448c9 ;  /* 0xbf1448c9001f7802 */ /* 0x000fe40000000f00 */
[----:B-1----:R-:W-:Y:S01]  /*34550*/  MOV R14, 0x2f459ca1 ;  /* 0x2f459ca1000e7802 */ /* 0x002fe20000000f00 */
[----:B------:R-:W-:Y:S01]  /*34560*/  IMAD.MOV.U32 R15, RZ, RZ, 0x3f1e03ca ;  /* 0x3f1e03caff0f7424 */ /* 0x000fe200078e00ff */
[----:B------:R1:W-:Y:S01]  /*34570*/  STL.64 [R1+0x2068], R8 ;  /* 0x0020680801007387 */ /* 0x0003e20000100a00 */
[----:B0-----:R-:W-:Y:S01]  /*34580*/  MOV R32, 0x5a7d9ac5 ;  /* 0x5a7d9ac500207802 */ /* 0x001fe20000000f00 */
[----:B------:R-:W-:Y:S02]  /*34590*/  IMAD.MOV.U32 R33, RZ, RZ, 0x3d72f0a6 ;  /* 0x3d72f0a6ff217424 */ /* 0x000fe400078e00ff */
[----:B------:R0:W-:Y:S01]  /*345a0*/  STL.64 [R1+0x1fc8], R4 ;  /* 0x001fc80401007387 */ /* 0x0001e20000100a00 */
[----:B---3--:R-:W-:Y:S01]  /*345b0*/  IMAD.MOV.U32 R6, RZ, RZ, 0x261131ce ;  /* 0x261131ceff067424 */ /* 0x008fe200078e00ff */
[----:B------:R-:W-:-:S02]  /*345c0*/  MOV R7, 0xbed65555 ;  /* 0xbed6555500077802 */ /* 0x000fc40000000f00 */
[----:B------:R2:W-:Y:S01]  /*345d0*/  STL.64 [R1+0x2038], R38 ;  /* 0x0020382601007387 */ /* 0x0005e20000100a00 */
[----:B-1----:R-:W-:-:S03]  /*345e0*/  IMAD.MOV.U32 R8, RZ, RZ, 0x3d88fea7 ;  /* 0x3d88fea7ff087424 */ /* 0x002fc600078e00ff */
[----:B------:R1:W-:Y:S01]  /*345f0*/  STL.64 [R1+0x2058], R36 ;  /* 0x0020582401007387 */ /* 0x0003e20000100a00 */
[----:B------:R-:W-:Y:S01]  /*34600*/  IMAD.MOV.U32 R9, RZ, RZ, 0x3ecc1949 ;  /* 0x3ecc1949ff097424 */ /* 0x000fe200078e00ff */
[----:B0-----:R-:W-:Y:S02]  /*34610*/  MOV R4, 0x11c56ff1 ;  /* 0x11c56ff100047802 */ /* 0x001fe40000000f00 */
[----:B------:R0:W-:Y:S01]  /*34620*/  STL.64 [R1+0x2060], R40 ;  /* 0x0020602801007387 */ /* 0x0001e20000100a00 */
[----:B------:R-:W-:Y:S02]  /*34630*/  IMAD.MOV.U32 R5, RZ, RZ, 0x3e4122c8 ;  /* 0x3e4122c8ff057424 */ /* 0x000fe400078e00ff */
[----:B--2---:R-:W-:Y:S01]  /*34640*/  IMAD.MOV.U32 R38, RZ, RZ, 0xeccfadb ;  /* 0x0eccfadbff267424 */ /* 0x004fe200078e00ff */
[----:B------:R2:W-:Y:S01]  /*34650*/  STL.64 [R1+0x2070], R10 ;  /* 0x0020700a01007387 */ /* 0x0005e20000100a00 */
[----:B------:R-:W-:-:S03]  /*34660*/  IMAD.MOV.U32 R39, RZ, RZ, 0x3efadee2 ;  /* 0x3efadee2ff277424 */ /* 0x000fc600078e00ff */
[----:B------:R3:W-:Y:S01]  /*34670*/  STL.64 [R1+0x2078], R14 ;  /* 0x0020780e01007387 */ /* 0x0007e20000100a00 */
[----:B-1----:R-:W-:Y:S01]  /*34680*/  MOV R36, 0xda432b11 ;  /* 0xda432b1100247802 */ /* 0x002fe20000000f00 */
[----:B------:R-:W-:Y:S02]  /*34690*/  IMAD.MOV.U32 R37, RZ, RZ, -0x414e954a ;  /* 0xbeb16ab6ff257424 */ /* 0x000fe400078e00ff */
[----:B------:R1:W-:Y:S01]  /*346a0*/  STL.64 [R1+0x2080], R30 ;  /* 0x0020801e01007387 */ /* 0x0003e20000100a00 */
[----:B0-----:R-:W-:Y:S01]  /*346b0*/  IMAD.MOV.U32 R40, RZ, RZ, 0x36ee783 ;  /* 0x036ee783ff287424 */ /* 0x001fe200078e00ff */
[----:B------:R-:W-:Y:S02]  /*346c0*/  MOV R41, 0xbcf942a2 ;  /* 0xbcf942a200297802 */ /* 0x000fe40000000f00 */
[----:B------:R0:W-:Y:S01]  /*346d0*/  STL.64 [R1+0x2090], R32 ;  /* 0x0020902001007387 */ /* 0x0001e20000100a00 */
[----:B--2---:R-:W-:Y:S01]  /*346e0*/  IMAD.MOV.U32 R10, RZ, RZ, 0x1c8dde07 ;  /* 0x1c8dde07ff0a7424 */ /* 0x004fe200078e00ff */
[----:B------:R-:W-:-:S02]  /*346f0*/  MOV R11, 0x3e89b42c ;  /* 0x3e89b42c000b7802 */ /* 0x000fc40000000f00 */
[----:B------:R2:W-:Y:S01]  /*34700*/  STL.64 [R1+0x2098], R6 ;  /* 0x0020980601007387 */ /* 0x0005e20000100a00 */
[----:B---3--:R-:W-:Y:S02]  /*34710*/  IMAD.MOV.U32 R14, RZ, RZ, 0x27a1383d ;  /* 0x27a1383dff0e7424 */ /* 0x008fe400078e00ff */
[----:B------:R-:W-:Y:S01]  /*34720*/  IMAD.MOV.U32 R15, RZ, RZ, -0x4181595c ;  /* 0xbe7ea6a4ff0f7424 */ /* 0x000fe200078e00ff */
[----:B-1----:R-:W-:Y:S01]  /*34730*/  MOV R30, 0xd1a9ac83 ;  /* 0xd1a9ac83001e7802 */ /* 0x002fe20000000f00 */
[----:B------:R-:W-:Y:S01]  /*34740*/  IMAD.MOV.U32 R31, RZ, RZ, 0x3e62116d ;  /* 0x3e62116dff1f7424 */ /* 0x000fe200078e00ff */
[----:B------:R1:W-:Y:S01]  /*34750*/  STL.64 [R1+0x20a0], R8 ;  /* 0x0020a00801007387 */ /* 0x0003e20000100a00 */
[----:B0-----:R-:W-:Y:S01]  /*34760*/  IMAD.MOV.U32 R32, RZ, RZ, 0x5f50d178 ;  /* 0x5f50d178ff207424 */ /* 0x001fe200078e00ff */
[----:B------:R-:W-:Y:S02]  /*34770*/  MOV R33, 0xbfb95b68 ;  /* 0xbfb95b6800217802 */ /* 0x000fe40000000f00 */
[----:B------:R0:W-:Y:S01]  /*34780*/  STL.64 [R1+0x2000], R4 ;  /* 0x0020000401007387 */ /* 0x0001e20000100a00 */
[----:B--2---:R-:W-:-:S02]  /*34790*/  IMAD.MOV.U32 R6, RZ, RZ, -0x5673743c ;  /* 0xa98c8bc4ff067424 */ /* 0x004fc400078e00ff */
[----:B------:R-:W-:Y:S01]  /*347a0*/  IMAD.MOV.U32 R7, RZ, RZ, 0x3fc6fb2b ;  /* 0x3fc6fb2bff077424 */ /* 0x000fe200078e00ff */
[----:B------:R2:W-:Y:S01]  /*347b0*/  STL.64 [R1+0x2088], R38 ;  /* 0x0020882601007387 */ /* 0x0005e20000100a00 */
[----:B-1----:R-:W-:Y:S01]  /*347c0*/  MOV R8, 0x29064247 ;  /* 0x2906424700087802 */ /* 0x002fe20000000f00 */
[----:B------:R-:W-:Y:S02]  /*347d0*/  IMAD.MOV.U32 R9, RZ, RZ, -0x403f5f91 ;  /* 0xbfc0a06fff097424 */ /* 0x000fe400078e00ff */
[----:B------:R1:W-:Y:S01]  /*347e0*/  STL.64 [R1+0x20a8], R36 ;  /* 0x0020a82401007387 */ /* 0x0003e20000100a00 */
[----:B0-----:R-:W0:Y:S01]  /*347f0*/  MUFU.RCP64H R5, R13 ;  /* 0x0000000d00057308 */ /* 0x001e220000001800 */
[----:B------:R-:W-:Y:S02]  /*34800*/  IMAD.MOV.U32 R4, RZ, RZ, 0x1 ;  /* 0x00000001ff047424 */ /* 0x000fe400078e00ff */
        /* <DEDUP_REMOVED lines=8> */
[----:B---3--:R-:W-:Y:S01]  /*34890*/  IMAD.MOV.U32 R40, RZ, RZ, -0x1da32ee4 ;  /* 0xe25cd11cff287424 */ /* 0x008fe200078e00ff */
[----:B------:R-:W-:Y:S01]  /*348a0*/  MOV R41, 0x3f5a4350 ;  /* 0x3f5a435000297802 */ /* 0x000fe20000000f00 */
[----:B0-----:R-:W-:Y:S01]  /*348b0*/  DFMA R42, -R12, R4, 1 ;  /* 0x3ff000000c2a742b */ /* 0x001fe20000000104 */
[----:B------:R0:W-:Y:S01]  /*348c0*/  STL.64 [R1+0x20d0], R32 ;  /* 0x0020d02001007387 */ /* 0x0001e20000100a00 */
[----:B--2---:R-:W-:Y:S02]  /*348d0*/  IMAD.MOV.U32 R10, RZ, RZ, 0x7a744982 ;  /* 0x7a744982ff0a7424 */ /* 0x004fe400078e00ff */
[----:B------:R-:W-:Y:S01]  /*348e0*/  IMAD.MOV.U32 R11, RZ, RZ, 0x3fb72bb4 ;  /* 0x3fb72bb4ff0b7424 */ /* 0x000fe200078e00ff */
[----:B------:R2:W-:Y:S01]  /*348f0*/  STL.64 [R1+0x20d8], R6 ;  /* 0x0020d80601007387 */ /* 0x0005e20000100a00 */
[----:B----4-:R-:W-:Y:S01]  /*34900*/  IMAD.MOV.U32 R14, RZ, RZ, 0x38631744 ;  /* 0x38631744ff0e7424 */ /* 0x010fe200078e00ff */
[----:B------:R-:W-:Y:S01]  /*34910*/  MOV R15, 0x3fa6bd2f ;  /* 0x3fa6bd2f000f7802 */ /* 0x000fe20000000f00 */
[----:B------:R-:W-:Y:S01]  /*34920*/  DFMA R42, R42, R42, R42 ;  /* 0x0000002a2a2a722b */ /* 0x000fe2000000002a */
[----:B------:R3:W-:Y:S01]  /*34930*/  STL.64 [R1+0x20e0], R8 ;  /* 0x0020e00801007387 */ /* 0x0007e20000100a00 */
[----:B-1----:R-:W-:-:S02]  /*34940*/  IMAD.MOV.U32 R30, RZ, RZ, -0x442fe938 ;  /* 0xbbd016c8ff1e7424 */ /* 0x002fc400078e00ff */
[----:B------:R-:W-:Y:S01]  /*34950*/  IMAD.MOV.U32 R31, RZ, RZ, 0x3e92a46f ;  /* 0x3e92a46fff1f7424 */ /* 0x000fe200078e00ff */
[----:B------:R1:W-:Y:S01]  /*34960*/  STL.64 [R1+0x20f0], R10 ;  /* 0x0020f00a01007387 */ /* 0x0003e20000100a00 */
[----:B0-----:R-:W-:Y:S01]  /*34970*/  MOV R32, 0x1cad78b9 ;  /* 0x1cad78b900207802 */ /* 0x001fe20000000f00 */
[----:B------:R-:W-:Y:S01]  /*34980*/  IMAD.MOV.U32 R33, RZ, RZ, -0x406e5b61 ;  /* 0xbf91a49fff217424 */ /* 0x000fe200078e00ff */
[----:B------:R-:W-:Y:S01]  /*34990*/  DFMA R4, R4, R42, R4 ;  /* 0x0000002a0404722b */ /* 0x000fe20000000004 */
[----:B--2---:R-:W-:Y:S01]  /*349a0*/  IMAD.MOV.U32 R6, RZ, RZ, -0x5f55a85 ;  /* 0xfa0aa57bff067424 */ /* 0x004fe200078e00ff */
[----:B------:R-:W-:Y:S01]  /*349b0*/  MOV R7, 0x3f8d0bef ;  /* 0x3f8d0bef00077802 */ /* 0x000fe20000000f00 */
[----:B------:R0:W-:Y:S01]  /*349c0*/  STL.64 [R1+0x2100], R14 ;  /* 0x0021000e01007387 */ /* 0x0001e20000100a00 */
[----:B------:R-:W-:Y:S01]  /*349d0*/  IMAD.MOV.U32 R42, RZ, RZ, 0x33000f3b ;  /* 0x33000f3bff2a7424 */ /* 0x000fe200078e00ff */
[----:B------:R-:W-:Y:S01]  /*349e0*/  MOV R43, 0xc05c30d4 ;  /* 0xc05c30d4002b7802 */ /* 0x000fe20000000f00 */
[----:B---3--:R-:W-:Y:S01]  /*349f0*/  IMAD.MOV.U32 R8, RZ, RZ, 0x69432cef ;  /* 0x69432cefff087424 */ /* 0x008fe200078e00ff */
[----:B------:R2:W-:Y:S01]  /*34a00*/  STL.64 [R1+0x2108], R30 ;  /* 0x0021081e01007387 */ /* 0x0005e20000100a00 */
[----:B------:R-:W-:-:S02]  /*34a10*/  IMAD.MOV.U32 R9, RZ, RZ, -0x4088f985 ;  /* 0xbf77067bff097424 */ /* 0x000fc400078e00ff */
[----:B-1----:R-:W-:Y:S01]  /*34a20*/  IMAD.MOV.U32 R10, RZ, RZ, 0x3c40f6a ;  /* 0x03c40f6aff0a7424 */ /* 0x002fe200078e00ff */
[----:B------:R1:W-:Y:S01]  /*34a30*/  STL.64 [R1+0x2118], R6 ;  /* 0x0021180601007387 */ /* 0x0003e20000100a00 */
[----:B------:R-:W-:-:S03]  /*34a40*/  IMAD.MOV.U32 R11, RZ, RZ, -0x40acfbc3 ;  /* 0xbf53043dff0b7424 */ /* 0x000fc600078e00ff */
[----:B------:R3:W-:Y:S01]  /*34a50*/  STL.64 [R1+0x2120], R8 ;  /* 0x0021200801007387 */ /* 0x0007e20000100a00 */
[----:B0-----:R-:W-:Y:S01]  /*34a60*/  MOV R14, 0xc4df7f1 ;  /* 0x0c4df7f1000e7802 */ /* 0x001fe20000000f00 */
[----:B------:R-:W-:Y:S02]  /*34a70*/  IMAD.MOV.U32 R15, RZ, RZ, 0x3f3adee2 ;  /* 0x3f3adee2ff0f7424 */ /* 0x000fe400078e00ff */
[----:B--2---:R-:W-:Y:S01]  /*34a80*/  IMAD.MOV.U32 R30, RZ, RZ, 0x6a382e07 ;  /* 0x6a382e07ff1e7424 */ /* 0x004fe200078e00ff */
[----:B------:R-:W-:Y:S01]  /*34a90*/  MOV R31, 0x3db43183 ;  /* 0x3db43183001f7802 */ /* 0x000fe20000000f00 */
[----:B------:R0:W-:Y:S01]  /*34aa0*/  STL.64 [R1+0x2138], R10 ;  /* 0x0021380a01007387 */ /* 0x0001e20000100a00 */
[----:B-1----:R-:W-:Y:S01]  /*34ab0*/  IMAD.MOV.U32 R6, RZ, RZ, -0x6f643b9e ;  /* 0x909bc462ff067424 */ /* 0x002fe200078e00ff */
[----:B------:R-:W-:Y:S02]  /*34ac0*/  MOV R7, 0xbef5c564 ;  /* 0xbef5c56400077802 */ /* 0x000fe40000000f00 */
[----:B------:R1:W-:Y:S01]  /*34ad0*/  STL.64 [R1+0x2140], R14 ;  /* 0x0021400e01007387 */ /* 0x0003e20000100a00 */
[----:B---3--:R-:W-:-:S02]  /*34ae0*/  IMAD.MOV.U32 R8, RZ, RZ, 0x3b45ff81 ;  /* 0x3b45ff81ff087424 */ /* 0x008fc400078e00ff */
[----:B------:R-:W-:Y:S01]  /*34af0*/  IMAD.MOV.U32 R9, RZ, RZ, -0x42bf626f ;  /* 0xbd409d91ff097424 */ /* 0x000fe200078e00ff */
[----:B------:R2:W-:Y:S01]  /*34b00*/  STL.64 [R1+0x2148], R30 ;  /* 0x0021481e01007387 */ /* 0x0005e20000100a00 */
[----:B0-----:R-:W-:-:S03]  /*34b10*/  IMAD.MOV.U32 R10, RZ, RZ, -0x39092c3 ;  /* 0xfc6f6d3dff0a7424 */ /* 0x001fc600078e00ff */
[----:B------:R0:W-:Y:S01]  /*34b20*/  STL.64 [R1+0x2160], R6 ;  /* 0x0021600601007387 */ /* 0x0001e20000100a00 */
[----:B------:R-:W-:Y:S02]  /*34b30*/  MOV R11, 0xbec607c5 ;  /* 0xbec607c5000b7802 */ /* 0x000fe40000000f00 */
[----:B-1----:R-:W-:Y:S01]  /*34b40*/  MOV R14, 0xf5f87fc0 ;  /* 0xf5f87fc0000e7802 */ /* 0x002fe20000000f00 */
[----:B------:R1:W-:Y:S01]  /*34b50*/  STL.64 [R1+0x2168], R8 ;  /* 0x0021680801007387 */ /* 0x0003e20000100a00 */
[----:B------:R-:W-:Y:S02]  /*34b60*/  IMAD.MOV.U32 R15, RZ, RZ, 0x3cc5a9a2 ;  /* 0x3cc5a9a2ff0f7424 */ /* 0x000fe400078e00ff */
[----:B--2---:R-:W-:Y:S01]  /*34b70*/  IMAD.MOV.U32 R30, RZ, RZ, 0x66be9669 ;  /* 0x66be9669ff1e7424 */ /* 0x004fe200078e00ff */
        /* <DEDUP_REMOVED lines=8> */
[----:B--2---:R-:W-:-:S03]  /*34c00*/  MOV R10, 0xca6272d6 ;  /* 0xca6272d6000a7802 */ /* 0x004fc60000000f00 */
[----:B------:R2:W-:Y:S01]  /*34c10*/  STL.64 [R1+0x21a0], R6 ;  /* 0x0021a00601007387 */ /* 0x0005e20000100a00 */
[----:B------:R-:W-:Y:S02]  /*34c20*/  IMAD.MOV.U32 R11, RZ, RZ, 0x3fd10cd9 ;  /* 0x3fd10cd9ff0b7424 */ /* 0x000fe400078e00ff */
[----:B0-----:R-:W-:Y:S01]  /*34c30*/  IMAD.MOV.U32 R14, RZ, RZ, 0x23c48dc0 ;  /* 0x23c48dc0ff0e7424 */ /* 0x001fe200078e00ff */
[----:B------:R0:W-:Y:S01]  /*34c40*/  STL.64 [R1+0x21b0], R8 ;  /* 0x0021b00801007387 */ /* 0x0001e20000100a00 */
[----:B------:R-:W-:Y:S02]  /*34c50*/  IMAD.MOV.U32 R15, RZ, RZ, -0x403e5b26 ;  /* 0xbfc1a4daff0f7424 */ /* 0x000fe400078e00ff */
[----:B-1----:R-:W-:Y:S01]  /*34c60*/  IMAD.MOV.U32 R30, RZ, RZ, 0x182c4e01 ;  /* 0x182c4e01ff1e7424 */ /* 0x002fe200078e00ff */
[----:B------:R-:W-:Y:S01]  /*34c70*/  MOV R31, 0xbfacc80f ;  /* 0xbfacc80f001f7802 */ /* 0x000fe20000000f00 */
[----:B------:R1:W-:Y:S01]  /*34c80*/  STL.64 [R1+0x2130], R40 ;  /* 0x0021302801007387 */ /* 0x0003e20000100a00 */
[----:B--2---:R-:W-:-:S02]  /*34c90*/  IMAD.MOV.U32 R6, RZ, RZ, -0x2c454e17 ;  /* 0xd3bab1e9ff067424 */ /* 0x004fc400078e00ff */
[----:B------:R-:W-:Y:S01]  /*34ca0*/  IMAD.MOV.U32 R7, RZ, RZ, -0x41787839 ;  /* 0xbe8787c7ff077424 */ /* 0x000fe200078e00ff */
        /* <DEDUP_REMOVED lines=8> */
[----:B--2---:R-:W-:Y:S01]  /*34d30*/  MOV R36, 0xb2241202 ;  /* 0xb224120200247802 */ /* 0x004fe20000000f00 */
[----:B------:R-:W-:Y:S02]  /*34d40*/  IMAD.MOV.U32 R37, RZ, RZ, -0x41db6b2d ;  /* 0xbe2494d3ff257424 */ /* 0x000fe400078e00ff */
[----:B------:R2:W-:Y:S01]  /*34d50*/  STL.64 [R1+0x21e0], R6 ;  /* 0x0021e00601007387 */ /* 0x0005e20000100a00 */
[----:B0-----:R-:W-:Y:S01]  /*34d60*/  MOV R10, 0xf86c0936 ;  /* 0xf86c0936000a7802 */ /* 0x001fe20000000f00 */
[----:B------:R-:W-:Y:S02]  /*34d70*/  IMAD.MOV.U32 R11, RZ, RZ, 0x3e123fc5 ;  /* 0x3e123fc5ff0b7424 */ /* 0x000fe400078e00ff */
[----:B------:R0:W-:Y:S01]  /*34d80*/  STL.64 [R1+0x21f0], R8 ;  /* 0x0021f00801007387 */ /* 0x0001e20000100a00 */
[----:B-1----:R-:W-:Y:S01]  /*34d90*/  IMAD.MOV.U32 R14, RZ, RZ, -0x8aa5d37 ;  /* 0xf755a2c9ff0e7424 */ /* 0x002fe200078e00ff */
[----:B------:R-:W-:-:S02]  /*34da0*/  MOV R15, 0xbf591fff ;  /* 0xbf591fff000f7802 */ /* 0x000fc40000000f00 */
[----:B---3--:R-:W-:Y:S01]  /*34db0*/  MOV R30, 0x172c9899 ;  /* 0x172c9899001e7802 */ /* 0x008fe20000000f00 */
[----:B------:R-:W-:Y:S01]  /*34dc0*/  IMAD.MOV.U32 R31, RZ, RZ, -0x40c781ef ;  /* 0xbf387e11ff1f7424 */ /* 0x000fe200078e00ff */
        /* <DEDUP_REMOVED lines=12> */
[----:B------:R-:W-:Y:S02]  /*34e90*/  IMAD.MOV.U32 R39, RZ, RZ, 0x3f10af03 ;  /* 0x3f10af03ff277424 */ /* 0x000fe400078e00ff */
[----:B0-----:R-:W-:Y:S01]  /*34ea0*/  IMAD.MOV.U32 R32, RZ, RZ, -0x35cf944b ;  /* 0xca306bb5ff207424 */ /* 0x001fe200078e00ff */
[----:B------:R0:W-:Y:S01]  /*34eb0*/  STL.64 [R1+0x2208], R14 ;  /* 0x0022080e01007387 */ /* 0x0001e20000100a00 */
[----:B------:R-:W-:-:S03]  /*34ec0*/  IMAD.MOV.U32 R33, RZ, RZ, -0x40e6e001 ;  /* 0xbf191fffff217424 */ /* 0x000fc600078e00ff */
[----:B------:R3:W-:Y:S01]  /*34ed0*/  STL.64 [R1+0x2218], R30 ;  /* 0x0022181e01007387 */ /* 0x0007e20000100a00 */
[----:B-1----:R-:W-:Y:S01]  /*34ee0*/  MOV R36, 0x539275a7 ;  /* 0x539275a700247802 */ /* 0x002fe20000000f00 */
[----:B------:R-:W-:Y:S02]  /*34ef0*/  IMAD.MOV.U32 R37, RZ, RZ, 0x3ed1abde ;  /* 0x3ed1abdeff257424 */ /* 0x000fe400078e00ff */
[----:B------:R1:W-:Y:S01]  /*34f00*/  STL.64 [R1+0x2228], R6 ;  /* 0x0022280601007387 */ /* 0x0003e20000100a00 */
[----:B--2---:R-:W-:Y:S02]  /*34f10*/  IMAD.MOV.U32 R10, RZ, RZ, -0x79aa5638 ;  /* 0x8655a9c8ff0a7424 */ /* 0x004fe400078e00ff */
[----:B------:R-:W-:Y:S01]  /*34f20*/  IMAD.MOV.U32 R11, RZ, RZ, 0x3d25dbb1 ;  /* 0x3d25dbb1ff0b7424 */ /* 0x000fe200078e00ff */
[----:B------:R2:W-:Y:S01]  /*34f30*/  STL.64 [R1+0x2230], R8 ;  /* 0x0022300801007387 */ /* 0x0005e20000100a00 */
[----:B0-----:R-:W-:Y:S01]  /*34f40*/  IMAD.MOV.U32 R14, RZ, RZ, -0x2a8595fa ;  /* 0xd57a6a06ff0e7424 */ /* 0x001fe200078e00ff */
[----:B------:R-:W-:Y:S01]  /*34f50*/  MOV R15, 0x3ec257a6 ;  /* 0x3ec257a6000f7802 */ /* 0x000fe20000000f00 */
[----:B---3--:R-:W-:Y:S01]  /*34f60*/  IMAD.MOV.U32 R30, RZ, RZ, 0x18d848b8 ;  /* 0x18d848b8ff1e7424 */ /* 0x008fe200078e00ff */
[----:B------:R0:W-:Y:S01]  /*34f70*/  STL.64 [R1+0x21d0], R40 ;  /* 0x0021d02801007387 */ /* 0x0001e20000100a00 */
[----:B------:R-:W-:-:S02]  /*34f80*/  IMAD.MOV.U32 R31, RZ, RZ, -0x415994d2 ;  /* 0xbea66b2eff1f7424 */ /* 0x000fc400078e00ff */
[----:B-1----:R-:W-:Y:S01]  /*34f90*/  IMAD.MOV.U32 R6, RZ, RZ, 0x3921c967 ;  /* 0x3921c967ff067424 */ /* 0x002fe200078e00ff */
[----:B------:R-:W-:Y:S01]  /*34fa0*/  MOV R7, 0xbff644d1 ;  /* 0xbff644d100077802 */ /* 0x000fe20000000f00 */
[----:B------:R1:W-:Y:S01]  /*34fb0*/  STL.64 [R1+0x2150], R32 ;  /* 0x0021502001007387 */ /* 0x0003e20000100a00 */
[----:B--2---:R-:W-:Y:S01]  /*34fc0*/  MOV R8, 0x14ed9543 ;  /* 0x14ed954300087802 */ /* 0x004fe20000000f00 */
[----:B------:R-:W-:Y:S02]  /*34fd0*/  IMAD.MOV.U32 R9, RZ, RZ, 0x3f289765 ;  /* 0x3f289765ff097424 */ /* 0x000fe400078e00ff */
[----:B------:R2:W-:Y:S01]  /*34fe0*/  STL.64 [R1+0x2158], R38 ;  /* 0x0021582601007387 */ /* 0x0005e20000100a00 */
[----:B0-----:R-:W-:Y:S01]  /*34ff0*/  IMAD.MOV.U32 R40, RZ, RZ, -0x613dd9bf ;  /* 0x9ec22641ff287424 */ /* 0x001fe200078e00ff */
[----:B------:R-:W-:Y:S02]  /*35000*/  MOV R41, 0xbd9d1a2e ;  /* 0xbd9d1a2e00297802 */ /* 0x000fe40000000f00 */
[----:B------:R0:W-:Y:S01]  /*35010*/  STL.64 [R1+0x2170], R36 ;  /* 0x0021702401007387 */ /* 0x0001e20000100a00 */
[----:B-1----:R-:W-:-:S03]  /*35020*/  IMAD.MOV.U32 R32, RZ, RZ, -0x3bccff5e ;  /* 0xc43300a2ff207424 */ /* 0x002fc600078e00ff */
        /* <DEDUP_REMOVED lines=9> */
[----:B-1----:R-:W-:Y:S01]  /*350c0*/  IMAD.MOV.U32 R10, RZ, RZ, 0x127046e4 ;  /* 0x127046e4ff0a7424 */ /* 0x002fe200078e00ff */
[----:B------:R-:W-:Y:S02]  /*350d0*/  MOV R11, 0xbfea773c ;  /* 0xbfea773c000b7802 */ /* 0x000fe40000000f00 */
[----:B------:R1:W-:Y:S01]  /*350e0*/  STL.64 [R1+0x2278], R8 ;  /* 0x0022780801007387 */ /* 0x0003e20000100a00 */
[----:B--2---:R-:W-:Y:S01]  /*350f0*/  MOV R14, 0x9e91f59e ;  /* 0x9e91f59e000e7802 */ /* 0x004fe20000000f00 */
[----:B------:R-:W-:-:S02]  /*35100*/  IMAD.MOV.U32 R15, RZ, RZ, -0x402337f4 ;  /* 0xbfdcc80cff0f7424 */ /* 0x000fc400078e00ff */
[----:B---3--:R-:W-:Y:S01]  /*35110*/  IMAD.MOV.U32 R30, RZ, RZ, 0x41653f05 ;  /* 0x41653f05ff1e7424 */ /* 0x008fe200078e00ff */
[----:B------:R2:W-:Y:S01]  /*35120*/  STL.64 [R1+0x2220], R40 ;  /* 0x0022202801007387 */ /* 0x0005e20000100a00 */
[----:B------:R-:W-:Y:S01]  /*35130*/  IMAD.MOV.U32 R31, RZ, RZ, 0x3fc89f1e ;  /* 0x3fc89f1eff1f7424 */ /* 0x000fe200078e00ff */
[----:B0-----:R-:W-:Y:S01]  /*35140*/  MOV R6, 0x2bd4a5fe ;  /* 0x2bd4a5fe00067802 */ /* 0x001fe20000000f00 */
[----:B------:R-:W-:Y:S01]  /*35150*/  IMAD.MOV.U32 R7, RZ, RZ, -0x403ac144 ;  /* 0xbfc53ebcff077424 */ /* 0x000fe200078e00ff */
[----:B------:R0:W-:Y:S01]  /*35160*/  STL.64 [R1+0x2198], R32 ;  /* 0x0021982001007387 */ /* 0x0001e20000100a00 */
[----:B-1----:R-:W-:Y:S02]  /*35170*/  IMAD.MOV.U32 R8, RZ, RZ, 0x5f42d73e ;  /* 0x5f42d73eff087424 */ /* 0x002fe400078e00ff */
[----:B------:R-:W-:Y:S01]  /*35180*/  IMAD.MOV.U32 R9, RZ, RZ, 0x3e4ddf27 ;  /* 0x3e4ddf27ff097424 */ /* 0x000fe200078e00ff */
[----:B------:R1:W-:Y:S01]  /*35190*/  STL.64 [R1+0x21a8], R38 ;  /* 0x0021a82601007387 */ /* 0x0003e20000100a00 */
[----:B--2---:R-:W-:-:S02]  /*351a0*/  IMAD.MOV.U32 R40, RZ, RZ, -0x19172d8d ;  /* 0xe6e8d273ff287424 */ /* 0x004fc400078e00ff */
[----:B------:R-:W-:Y:S01]  /*351b0*/  IMAD.MOV.U32 R41, RZ, RZ, 0x3ff10bef ;  /* 0x3ff10befff297424 */ /* 0x000fe200078e00ff */
[----:B------:R2:W-:Y:S01]  /*351c0*/  STL.64 [R1+0x21c0], R36 ;  /* 0x0021c02401007387 */ /* 0x0005e20000100a00 */
[----:B0-----:R-:W-:Y:S01]  /*351d0*/  MOV R32, 0xcaac87da ;  /* 0xcaac87da00207802 */ /* 0x001fe20000000f00 */
[----:B------:R-:W-:Y:S02]  /*351e0*/  IMAD.MOV.U32 R33, RZ, RZ, 0x3f93b27e ;  /* 0x3f93b27eff217424 */ /* 0x000fe400078e00ff */
        /* <DEDUP_REMOVED lines=10> */
[----:B------:R0:W-:Y:S01]  /*35290*/  STL.64 [R1+0x22b8], R8 ;  /* 0x0022b80801007387 */ /* 0x0001e20000100a00 */
[----:B-1----:R-:W-:Y:S02]  /*352a0*/  IMAD.MOV.U32 R14, RZ, RZ, 0x163a4d10 ;  /* 0x163a4d10ff0e7424 */ /* 0x002fe400078e00ff */
[----:B------:R-:W-:Y:S01]  /*352b0*/  IMAD.MOV.U32 R15, RZ, RZ, -0x408781ef ;  /* 0xbf787e11ff0f7424 */ /* 0x000fe200078e00ff */
[----:B---3--:R-:W-:Y:S01]  /*352c0*/  MOV R31, 0x3f58d9b0 ;  /* 0x3f58d9b0001f7802 */ /* 0x008fe20000000f00 */
[----:B------:R-:W-:Y:S01]  /*352d0*/  IMAD.MOV.U32 R30, RZ, RZ, -0x564076af ;  /* 0xa9bf8951ff1e7424 */ /* 0x000fe200078e00ff */
[----:B------:R1:W-:Y:S01]  /*352e0*/  STL.64 [R1+0x2270], R40 ;  /* 0x0022702801007387 */ /* 0x0003e20000100a00 */
[----:B--2---:R-:W-:Y:S01]  /*352f0*/  MOV R6, 0x8ed1da06 ;  /* 0x8ed1da0600067802 */ /* 0x004fe20000000f00 */
[----:B------:R-:W-:-:S02]  /*35300*/  IMAD.MOV.U32 R7, RZ, RZ, 0x3f374a77 ;  /* 0x3f374a77ff077424 */ /* 0x000fc400078e00ff */
[----:B------:R2:W-:Y:S01]  /*35310*/  STL.64 [R1+0x21e8], R32 ;  /* 0x0021e82001007387 */ /* 0x0005e20000100a00 */
[----:B0-----:R-:W-:Y:S01]  /*35320*/  IMAD.MOV.U32 R8, RZ, RZ, 0x664ed58b ;  /* 0x664ed58bff087424 */ /* 0x001fe200078e00ff */
[----:B------:R-:W-:Y:S02]  /*35330*/  MOV R9, 0x3d6cbf45 ;  /* 0x3d6cbf4500097802 */ /* 0x000fe40000000f00 */
[----:B------:R0:W-:Y:S01]  /*35340*/  STL.64 [R1+0x21f8], R38 ;  /* 0x0021f82601007387 */ /* 0x0001e20000100a00 */
[----:B-1----:R-:W-:Y:S01]  /*35350*/  MOV R40, 0xf5c36b90 ;  /* 0xf5c36b9000287802 */ /* 0x002fe20000000f00 */
[----:B------:R-:W-:Y:S02]  /*35360*/  IMAD.MOV.U32 R41, RZ, RZ, -0x406a0401 ;  /* 0xbf95fbffff297424 */ /* 0x000fe400078e00ff */
[----:B------:R1:W-:Y:S01]  /*35370*/  STL.64 [R1+0x2210], R36 ;  /* 0x0022102401007387 */ /* 0x0003e20000100a00 */
[----:B--2---:R-:W-:Y:S01]  /*35380*/  IMAD.MOV.U32 R32, RZ, RZ, 0x3f1f53aa ;  /* 0x3f1f53aaff207424 */ /* 0x004fe200078e00ff */
[----:B------:R-:W-:-:S02]  /*35390*/  MOV R33, 0x3ef2a1f9 ;  /* 0x3ef2a1f900217802 */ /* 0x000fc40000000f00 */
        /* <DEDUP_REMOVED lines=11> */
[----:B0-----:R-:W-:Y:S02]  /*35450*/  IMAD.MOV.U32 R14, RZ, RZ, -0x18f0abe5 ;  /* 0xe70f541bff0e7424 */ /* 0x001fe400078e00ff */
[----:B------:R-:W-:Y:S01]  /*35460*/  IMAD.MOV.U32 R15, RZ, RZ, 0x3d0c1417 ;  /* 0x3d0c1417ff0f7424 */ /* 0x000fe200078e00ff */
[----:B---3--:R-:W-:Y:S01]  /*35470*/  MOV R30, 0xda7b0108 ;  /* 0xda7b0108001e7802 */ /* 0x008fe20000000f00 */
[----:B------:R-:W-:Y:S01]  /*35480*/  IMAD.MOV.U32 R31, RZ, RZ, 0x3eca5076 ;  /* 0x3eca5076ff1f7424 */ /* 0x000fe200078e00ff */
[----:B------:R0:W-:Y:S01]  /*35490*/  STL.64 [R1+0x22c0], R40 ;  /* 0x0022c02801007387 */ /* 0x0001e20000100a00 */
[----:B-1----:R-:W-:-:S02]  /*354a0*/  IMAD.MOV.U32 R6, RZ, RZ, 0xe771b94 ;  /* 0x0e771b94ff067424 */ /* 0x002fc400078e00ff */
        /* <DEDUP_REMOVED lines=8> */
[----:B-1----:R-:W-:-:S03]  /*35530*/  IMAD.MOV.U32 R32, RZ, RZ, 0x57cf058f ;  /* 0x57cf058fff207424 */ /* 0x002fc600078e00ff */
[----:B------:R1:W-:Y:S01]  /*35540*/  STL.64 [R1+0x2308], R10 ;  /* 0x0023080a01007387 */ /* 0x0003e20000100a00 */
[----:B------:R-:W-:Y:S02]  /*35550*/  IMAD.MOV.U32 R33, RZ, RZ, 0x3fec97c0 ;  /* 0x3fec97c0ff217424 */ /* 0x000fe400078e00ff */
[----:B--2---:R-:W-:Y:S01]  /*35560*/  IMAD.MOV.U32 R38, RZ, RZ, -0x77e3fbe3 ;  /* 0x881c041dff267424 */ /* 0x004fe200078e00ff */
[----:B------:R2:W-:Y:S01]  /*35570*/  STL.64 [R1+0x2318], R14 ;  /* 0x0023180e01007387 */ /* 0x0005e20000100a00 */
[----:B------:R-:W-:-:S03]  /*35580*/  MOV R39, 0xbebb0613 ;  /* 0xbebb061300277802 */ /* 0x000fc60000000f00 */
[----:B------:R3:W-:Y:S01]  /*35590*/  STL.64 [R1+0x2320], R30 ;  /* 0x0023201e01007387 */ /* 0x0007e20000100a00 */
[----:B0-----:R-:W-:Y:S01]  /*355a0*/  IMAD.MOV.U32 R36, RZ, RZ, -0x124e4a17 ;  /* 0xedb1b5e9ff247424 */ /* 0x001fe200078e00ff */
[----:B------:R-:W-:Y:S02]  /*355b0*/  MOV R37, 0x3fb1a243 ;  /* 0x3fb1a24300257802 */ /* 0x000fe40000000f00 */
[----:B------:R0:W-:Y:S01]  /*355c0*/  STL.64 [R1+0x2330], R6 ;  /* 0x0023300601007387 */ /* 0x0001e20000100a00 */
[----:B-1----:R-:W-:Y:S02]  /*355d0*/  IMAD.MOV.U32 R10, RZ, RZ, 0x12bad9bf ;  /* 0x12bad9bfff0a7424 */ /* 0x002fe400078e00ff */
[----:B------:R-:W-:Y:S01]  /*355e0*/  IMAD.MOV.U32 R11, RZ, RZ, -0x3ffa6af8 ;  /* 0xc0059508ff0b7424 */ /* 0x000fe200078e00ff */
[----:B------:R1:W-:Y:S01]  /*355f0*/  STL.64 [R1+0x2340], R8 ;  /* 0x0023400801007387 */ /* 0x0003e20000100a00 */
[----:B--2---:R-:W-:Y:S01]  /*35600*/  IMAD.MOV.U32 R14, RZ, RZ, 0x741b2958 ;  /* 0x741b2958ff0e7424 */ /* 0x004fe200078e00ff */
[----:B------:R-:W-:-:S02]  /*35610*/  MOV R15, 0x3ff89f57 ;  /* 0x3ff89f57000f7802 */ /* 0x000fc40000000f00 */
[----:B---3--:R-:W-:Y:S01]  /*35620*/  MOV R30, 0x7fbade6a ;  /* 0x7fbade6a001e7802 */ /* 0x008fe20000000f00 */
        /* <DEDUP_REMOVED lines=8> */
[----:B--2---:R-:W-:-:S03]  /*356b0*/  IMAD.MOV.U32 R40, RZ, RZ, -0x1e30139f ;  /* 0xe1cfec61ff287424 */ /* 0x004fc600078e00ff */
[----:B------:R2:W-:Y:S01]  /*356c0*/  STL.64 [R1+0x22b0], R36 ;  /* 0x0022b02401007387 */ /* 0x0005e20000100a00 */
[----:B------:R-:W-:Y:S01]  /*356d0*/  IMAD.MOV.U32 R41, RZ, RZ, -0x4008196a ;  /* 0xbff7e696ff297424 */ /* 0x000fe200078e00ff */
[----:B0-----:R-:W-:Y:S02]  /*356e0*/  MOV R32, 0xaae91936 ;  /* 0xaae9193600207802 */ /* 0x001fe40000000f00 */
[----:B------:R0:W-:Y:S01]  /*356f0*/  STL.64 [R1+0x2348], R10 ;  /* 0x0023480a01007387 */ /* 0x0001e20000100a00 */
[----:B------:R-:W-:Y:S02]  /*35700*/  IMAD.MOV.U32 R33, RZ, RZ, -0x4220f927 ;  /* 0xbddf06d9ff217424 */ /* 0x000fe400078e00ff */
[----:B-1----:R-:W-:Y:S01]  /*35710*/  IMAD.MOV.U32 R38, RZ, RZ, -0x35c68f95 ;  /* 0xca39706bff267424 */ /* 0x002fe200078e00ff */
[----:B------:R1:W-:Y:S01]  /*35720*/  STL.64 [R1+0x2358], R14 ;  /* 0x0023580e01007387 */ /* 0x0003e20000100a00 */
[----:B------:R-:W-:-:S03]  /*35730*/  IMAD.MOV.U32 R39, RZ, RZ, -0x40aed4f2 ;  /* 0xbf512b0eff277424 */ /* 0x000fc600078e00ff */
[----:B------:R3:W-:Y:S01]  /*35740*/  STL.64 [R1+0x2368], R30 ;  /* 0x0023681e01007387 */ /* 0x0007e20000100a00 */
[----:B--2---:R-:W-:Y:S02]  /*35750*/  IMAD.MOV.U32 R36, RZ, RZ, 0x326dba30 ;  /* 0x326dba30ff247424 */ /* 0x004fe400078e00ff */
[----:B------:R-:W-:Y:S01]  /*35760*/  IMAD.MOV.U32 R37, RZ, RZ, -0x40eb9cbe ;  /* 0xbf146342ff257424 */ /* 0x000fe200078e00ff */
[----:B------:R2:W-:Y:S01]  /*35770*/  STL.64 [R1+0x2370], R6 ;  /* 0x0023700601007387 */ /* 0x0005e20000100a00 */
[----:B0-----:R-:W-:Y:S02]  /*35780*/  IMAD.MOV.U32 R10, RZ, RZ, -0x746b991f ;  /* 0x8b9466e1ff0a7424 */ /* 0x001fe400078e00ff */
[----:B------:R-:W-:Y:S01]  /*35790*/  IMAD.MOV.U32 R11, RZ, RZ, -0x41bf4448 ;  /* 0xbe40bbb8ff0b7424 */ /* 0x000fe200078e00ff */
[----:B------:R0:W-:Y:S01]  /*357a0*/  STL.64 [R1+0x2380], R8 ;  /* 0x0023800801007387 */ /* 0x0001e20000100a00 */
[----:B-1----:R-:W-:Y:S01]  /*357b0*/  MOV R14, 0xbf9f081e ;  /* 0xbf9f081e000e7802 */ /* 0x002fe20000000f00 */
[----:B------:R-:W-:-:S02]  /*357c0*/  IMAD.MOV.U32 R15, RZ, RZ, 0x3f98d9b0 ;  /* 0x3f98d9b0ff0f7424 */ /* 0x000fc400078e00ff */
[----:B---3--:R-:W-:Y:S01]  /*357d0*/  IMAD.MOV.U32 R30, RZ, RZ, 0x7b186dc8 ;  /* 0x7b186dc8ff1e7424 */ /* 0x008fe200078e00ff */
[----:B------:R1:W-:Y:S01]  /*357e0*/  STL.64 [R1+0x2360], R40 ;  /* 0x0023602801007387 */ /* 0x0003e20000100a00 */
[----:B------:R-:W-:Y:S02]  /*357f0*/  IMAD.MOV.U32 R31, RZ, RZ, 0x3f7a33c6 ;  /* 0x3f7a33c6ff1f7424 */ /* 0x000fe400078e00ff */
[----:B--2---:R-:W-:Y:S01]  /*35800*/  IMAD.MOV.U32 R6, RZ, RZ, -0x3f0a6f3b ;  /* 0xc0f590c5ff067424 */ /* 0x004fe200078e00ff */
[----:B------:R-:W-:Y:S01]  /*35810*/  MOV R7, 0xbf597c12 ;  /* 0xbf597c1200077802 */ /* 0x000fe20000000f00 */
[----:B------:R2:W-:Y:S01]  /*35820*/  STL.64 [R1+0x22d8], R32 ;  /* 0x0022d82001007387 */ /* 0x0005e20000100a00 */
[----:B0-----:R-:W-:Y:S02]  /*35830*/  IMAD.MOV.U32 R8, RZ, RZ, -0x1d9556fb ;  /* 0xe26aa905ff087424 */ /* 0x001fe400078e00ff */
[----:B------:R-:W-:Y:S01]  /*35840*/  IMAD.MOV.U32 R9, RZ, RZ, 0x3f514daf ;  /* 0x3f514dafff097424 */ /* 0x000fe200078e00ff */
        /* <DEDUP_REMOVED lines=15> */
[----:B------:R-:W-:-:S02]  /*35940*/  MOV R11, 0x3d3a2d86 ;  /* 0x3d3a2d86000b7802 */ /* 0x000fc40000000f00 */
[----:B------:R2:W-:Y:S01]  /*35950*/  STL.64 [R1+0x23c0], R8 ;  /* 0x0023c00801007387 */ /* 0x0005e20000100a00 */
[----:B---3--:R-:W-:Y:S01]  /*35960*/  MOV R14, 0x115cc480 ;  /* 0x115cc480000e7802 */ /* 0x008fe20000000f00 */
[----:B------:R-:W-:Y:S02]  /*35970*/  IMAD.MOV.U32 R15, RZ, RZ, -0x40f6bc84 ;  /* 0xbf09437cff0f7424 */ /* 0x000fe400078e00ff */
[----:B0-----:R-:W-:Y:S01]  /*35980*/  IMAD.MOV.U32 R30, RZ, RZ, 0x428cf51e ;  /* 0x428cf51eff1e7424 */ /* 0x001fe200078e00ff */
[----:B------:R-:W-:Y:S01]  /*35990*/  MOV R31, 0x3eefef14 ;  /* 0x3eefef14001f7802 */ /* 0x000fe20000000f00 */
[----:B------:R0:W-:Y:S01]  /*359a0*/  STL.64 [R1+0x23b0], R40 ;  /* 0x0023b02801007387 */ /* 0x0001e20000100a00 */
[----:B-1----:R-:W-:Y:S01]  /*359b0*/  MOV R6, 0xbfe43e00 ;  /* 0xbfe43e0000067802 */ /* 0x002fe20000000f00 */
[----:B------:R-:W-:Y:S02]  /*359c0*/  IMAD.MOV.U32 R7, RZ, RZ, 0x402acbc4 ;  /* 0x402acbc4ff077424 */ /* 0x000fe400078e00ff */
[----:B------:R1:W-:Y:S01]  /*359d0*/  STL.64 [R1+0x2328], R32 ;  /* 0x0023282001007387 */ /* 0x0003e20000100a00 */
[----:B--2---:R-:W-:-:S02]  /*359e0*/  IMAD.MOV.U32 R8, RZ, RZ, -0x674527d3 ;  /* 0x98bad82dff087424 */ /* 0x004fc400078e00ff */
[----:B------:R-:W-:Y:S01]  /*359f0*/  IMAD.MOV.U32 R9, RZ, RZ, -0x40a87c3b ;  /* 0xbf5783c5ff097424 */ /* 0x000fe200078e00ff */
[----:B------:R2:W-:Y:S01]  /*35a00*/  STL.64 [R1+0x2338], R38 ;  /* 0x0023382601007387 */ /* 0x0005e20000100a00 */
[----:B0-----:R-:W-:Y:S01]  /*35a10*/  IMAD.MOV.U32 R40, RZ, RZ, -0x3cbd0b71 ;  /* 0xc342f48fff287424 */ /* 0x001fe200078e00ff */
        /* <DEDUP_REMOVED lines=23> */
[----:B-1----:R-:W-:Y:S01]  /*35b90*/  IMAD.MOV.U32 R8, RZ, RZ, 0x603144a ;  /* 0x0603144aff087424 */ /* 0x002fe200078e00ff */
[----:B------:R-:W-:Y:S02]  /*35ba0*/  MOV R9, 0xbe7b66c5 ;  /* 0xbe7b66c500097802 */ /* 0x000fe40000000f00 */
        /* <DEDUP_REMOVED lines=8> */
[----:B-1----:R-:W-:Y:S02]  /*35c30*/  IMAD.MOV.U32 R38, RZ, RZ, 0x2408f7d0 ;  /* 0x2408f7d0ff267424 */ /* 0x002fe400078e00ff */
[----:B------:R-:W-:Y:S01]  /*35c40*/  IMAD.MOV.U32 R39, RZ, RZ, 0x3f13bc59 ;  /* 0x3f13bc59ff277424 */ /* 0x000fe200078e00ff */
[----:B------:R1:W-:Y:S01]  /*35c50*/  STL.64 [R1+0x2430], R30 ;  /* 0x0024301e01007387 */ /* 0x0003e20000100a00 */
[----:B--2---:R-:W-:Y:S02]  /*35c60*/  IMAD.MOV.U32 R36, RZ, RZ, -0x755502fe ;  /* 0x8aaafd02ff247424 */ /* 0x004fe400078e00ff */
[----:B------:R-:W-:Y:S01]  /*35c70*/  IMAD.MOV.U32 R37, RZ, RZ, -0x3fe58652 ;  /* 0xc01a79aeff257424 */ /* 0x000fe200078e00ff */
[----:B------:R2:W-:Y:S01]  /*35c80*/  STL.64 [R1+0x2438], R6 ;  /* 0x0024380601007387 */ /* 0x0005e20000100a00 */
[----:B---3--:R-:W-:Y:S01]  /*35c90*/  MOV R10, 0xbb753f97 ;  /* 0xbb753f97000a7802 */ /* 0x008fe20000000f00 */
[----:B------:R-:W-:-:S02]  /*35ca0*/  IMAD.MOV.U32 R11, RZ, RZ, -0x402ee61d ;  /* 0xbfd119e3ff0b7424 */ /* 0x000fc400078e00ff */
[----:B------:R3:W-:Y:S01]  /*35cb0*/  STL.64 [R1+0x2448], R8 ;  /* 0x0024480801007387 */ /* 0x0007e20000100a00 */
[----:B0-----:R-:W-:Y:S01]  /*35cc0*/  IMAD.MOV.U32 R14, RZ, RZ, 0x7aa334e1 ;  /* 0x7aa334e1ff0e7424 */ /* 0x001fe200078e00ff */
[----:B------:R-:W-:Y:S02]  /*35cd0*/  MOV R15, 0x3fba33c6 ;  /* 0x3fba33c6000f7802 */ /* 0x000fe40000000f00 */
[----:B-1----:R-:W-:Y:S01]  /*35ce0*/  MOV R30, 0x18f65fc2 ;  /* 0x18f65fc2001e7802 */ /* 0x002fe20000000f00 */
[----:B------:R-:W-:Y:S01]  /*35cf0*/  IMAD.MOV.U32 R31, RZ, RZ, -0x4063546b ;  /* 0xbf9cab95ff1f7424 */ /* 0x000fe200078e00ff */
[----:B------:R0:W-:Y:S01]  /*35d00*/  STL.64 [R1+0x2450], R40 ;  /* 0x0024502801007387 */ /* 0x0001e20000100a00 */
[----:B--2---:R-:W-:Y:S02]  /*35d10*/  IMAD.MOV.U32 R6, RZ, RZ, 0x6b540e4a ;  /* 0x6b540e4aff067424 */ /* 0x004fe400078e00ff */
        /* <DEDUP_REMOVED lines=8> */
[----:B-1----:R-:W-:-:S03]  /*35da0*/  IMAD.MOV.U32 R32, RZ, RZ, 0x4a89b561 ;  /* 0x4a89b561ff207424 */ /* 0x002fc600078e00ff */
[----:B------:R1:W-:Y:S01]  /*35db0*/  STL.64 [R1+0x2458], R10 ;  /* 0x0024580a01007387 */ /* 0x0003e20000100a00 */
[----:B------:R-:W-:Y:S02]  /*35dc0*/  MOV R33, 0xc024e9c1 ;  /* 0xc024e9c100217802 */ /* 0x000fe40000000f00 */
[----:B--2---:R-:W-:Y:S01]  /*35dd0*/  MOV R38, 0x683ce6df ;  /* 0x683ce6df00267802 */ /* 0x004fe20000000f00 */
        /* <DEDUP_REMOVED lines=13> */
[----:B------:R-:W-:-:S02]  /*35eb0*/  IMAD.MOV.U32 R31, RZ, RZ, -0x40ebfce8 ;  /* 0xbf140318ff1f7424 */ /* 0x000fc400078e00ff */
[----:B0-----:R-:W-:Y:S01]  /*35ec0*/  IMAD.MOV.U32 R6, RZ, RZ, -0x568a9fde ;  /* 0xa9756022ff067424 */ /* 0x001fe200078e00ff */
[----:B------:R-:W-:Y:S01]  /*35ed0*/  MOV R7, 0xbff1eed0 ;  /* 0xbff1eed000077802 */ /* 0x000fe20000000f00 */
        /* <DEDUP_REMOVED lines=14> */
[----:B--2---:R-:W-:Y:S01]  /*35fc0*/  IMAD.MOV.U32 R36, RZ, RZ, -0x6e766f2a ;  /* 0x918990d6ff247424 */ /* 0x004fe200078e00ff */
[----:B------:R-:W-:Y:S02]  /*35fd0*/  MOV R37, 0x3f5b22fa ;  /* 0x3f5b22fa00257802 */ /* 0x000fe40000000f00 */
[----:B------:R2:W-:Y:S01]  /*35fe0*/  STL.64 [R1+0x24c0], R6 ;  /* 0x0024c00601007387 */ /* 0x0005e20000100a00 */
[----:B0-----:R-:W-:Y:S01]  /*35ff0*/  IMAD.MOV.U32 R10, RZ, RZ, -0x22008eaf ;  /* 0xddff7151ff0a7424 */ /* 0x001fe200078e00ff */
[----:B------:R-:W-:Y:S02]  /*36000*/  MOV R11, 0x4040877f ;  /* 0x4040877f000b7802 */ /* 0x000fe40000000f00 */
[----:B------:R0:W-:Y:S01]  /*36010*/  STL.64 [R1+0x24d0], R8 ;  /* 0x0024d00801007387 */ /* 0x0001e20000100a00 */
[----:B-1----:R-:W-:Y:S01]  /*36020*/  MOV R14, 0x8d29d8b8 ;  /* 0x8d29d8b8000e7802 */ /* 0x002fe20000000f00 */
[----:B------:R-:W-:-:S02]  /*36030*/  IMAD.MOV.U32 R15, RZ, RZ, -0x3fcb639d ;  /* 0xc0349c63ff0f7424 */ /* 0x000fc400078e00ff */
[----:B---3--:R-:W-:Y:S01]  /*36040*/  IMAD.MOV.U32 R30, RZ, RZ, -0x7db2eaba ;  /* 0x824d1546ff1e7424 */ /* 0x008fe200078e00ff */
[----:B------:R1:W-:Y:S01]  /*36050*/  STL.64 [R1+0x24f0], R40 ;  /* 0x0024f02801007387 */ /* 0x0003e20000100a00 */
[----:B------:R-:W-:Y:S01]  /*36060*/  IMAD.MOV.U32 R31, RZ, RZ, -0x3fdbe89a ;  /* 0xc0241766ff1f7424 */ /* 0x000fe200078e00ff */
[----:B--2---:R-:W-:Y:S01]  /*36070*/  MOV R6, 0x96c95635 ;  /* 0x96c9563500067802 */ /* 0x004fe20000000f00 */
[----:B------:R-:W-:Y:S01]  /*36080*/  IMAD.MOV.U32 R7, RZ, RZ, -0x4116555b ;  /* 0xbee9aaa5ff077424 */ /* 0x000fe200078e00ff */
[----:B------:R2:W-:Y:S01]  /*36090*/  STL.64 [R1+0x2468], R32 ;  /* 0x0024682001007387 */ /* 0x0005e20000100a00 */
[----:B0-----:R-:W-:Y:S02]  /*360a0*/  IMAD.MOV.U32 R8, RZ, RZ, 0x1cae7f61 ;  /* 0x1cae7f61ff087424 */ /* 0x001fe400078e00ff */
[----:B------:R-:W-:Y:S01]  /*360b0*/  IMAD.MOV.U32 R9, RZ, RZ, -0x3ff435ee ;  /* 0xc00bca12ff097424 */ /* 0x000fe200078e00ff */
[----:B------:R0:W-:Y:S01]  /*360c0*/  STL.64 [R1+0x2478], R38 ;  /* 0x0024782601007387 */ /* 0x0001e20000100a00 */
[----:B-1----:R-:W-:-:S02]  /*360d0*/  IMAD.MOV.U32 R40, RZ, RZ, -0x4c63ea59 ;  /* 0xb39c15a7ff287424 */ /* 0x002fc400078e00ff */
[----:B------:R-:W-:Y:S01]  /*360e0*/  IMAD.MOV.U32 R41, RZ, RZ, -0x420c1a6b ;  /* 0xbdf3e595ff297424 */ /* 0x000fe200078e00ff */
[----:B------:R1:W-:Y:S01]  /*360f0*/  STL.64 [R1+0x2490], R36 ;  /* 0x0024902401007387 */ /* 0x0003e20000100a00 */
[----:B--2---:R-:W-:Y:S01]  /*36100*/  MOV R32, 0x4df23f8f ;  /* 0x4df23f8f00207802 */ /* 0x004fe20000000f00 */
[----:B------:R-:W-:Y:S02]  /*36110*/  IMAD.MOV.U32 R33, RZ, RZ, -0x3fcee326 ;  /* 0xc0311cdaff217424 */ /* 0x000fe400078e00ff */
[----:B------:R2:W-:Y:S01]  /*36120*/  STL.64 [R1+0x24d8], R10 ;  /* 0x0024d80a01007387 */ /* 0x0005e20000100a00 */
[----:B0-----:R-:W-:-:S03]  /*36130*/  IMAD.MOV.U32 R38, RZ, RZ, 0x47565b8b ;  /* 0x47565b8bff267424 */ /* 0x001fc600078e00ff */
[----:B------:R0:W-:Y:S01]  /*36140*/  STL.64 [R1+0x24e8], R14 ;  /* 0x0024e80e01007387 */ /* 0x0001e20000100a00 */
[----:B------:R-:W-:-:S03]  /*36150*/  IMAD.MOV.U32 R39, RZ, RZ, 0x404290e4 ;  /* 0x404290e4ff277424 */ /* 0x000fc600078e00ff */
[----:B------:R3:W-:Y:S01]  /*36160*/  STL.64 [R1+0x24f8], R30 ;  /* 0x0024f81e01007387 */ /* 0x0007e20000100a00 */
[----:B-1----:R-:W-:Y:S02]  /*36170*/  IMAD.MOV.U32 R36, RZ, RZ, -0x455996d3 ;  /* 0xbaa6692dff247424 */ /* 0x002fe400078e00ff */
[----:B------:R-:W-:Y:S01]  /*36180*/  IMAD.MOV.U32 R37, RZ, RZ, 0x3f644f1c ;  /* 0x3f644f1cff257424 */ /* 0x000fe200078e00ff */
[----:B------:R1:W-:Y:S01]  /*36190*/  STL.64 [R1+0x2500], R6 ;  /* 0x0025000601007387 */ /* 0x0003e20000100a00 */
[----:B--2---:R-:W-:Y:S01]  /*361a0*/  IMAD.MOV.U32 R10, RZ, RZ, -0x1c0ba3cb ;  /* 0xe3f45c35ff0a7424 */ /* 0x004fe200078e00ff */
[----:B------:R-:W-:Y:S02]  /*361b0*/  MOV R11, 0x3e7327d0 ;  /* 0x3e7327d0000b7802 */ /* 0x000fe40000000f00 */
[----:B------:R2:W-:Y:S01]  /*361c0*/  STL.64 [R1+0x2510], R8 ;  /* 0x0025100801007387 */ /* 0x0005e20000100a00 */
[----:B0-----:R-:W-:Y:S02]  /*361d0*/  IMAD.MOV.U32 R14, RZ, RZ, 0x261f4c56 ;  /* 0x261f4c56ff0e7424 */ /* 0x001fe400078e00ff */
[----:B------:R-:W-:Y:S01]  /*361e0*/  IMAD.MOV.U32 R15, RZ, RZ, -0x4023546b ;  /* 0xbfdcab95ff0f7424 */ /* 0x000fe200078e00ff */
[----:B---3--:R-:W-:Y:S01]  /*361f0*/  MOV R31, 0xbfc04177 ;  /* 0xbfc04177001f7802 */ /* 0x008fe20000000f00 */
[----:B------:R-:W-:Y:S01]  /*36200*/  IMAD.MOV.U32 R30, RZ, RZ, 0x4ab1cf11 ;  /* 0x4ab1cf11ff1e7424 */ /* 0x000fe200078e00ff */
        /* <DEDUP_REMOVED lines=23> */
[----:B--2---:R-:W-:Y:S02]  /*36380*/  IMAD.MOV.U32 R14, RZ, RZ, -0x50d8d6c ;  /* 0xfaf27294ff0e7424 */ /* 0x004fe400078e00ff */
[----:B------:R-:W-:Y:S01]  /*36390*/  IMAD.MOV.U32 R15, RZ, RZ, 0x3f53d694 ;  /* 0x3f53d694ff0f7424 */ /* 0x000fe200078e00ff */
        /* <DEDUP_REMOVED lines=9> */
[----:B--2---:R-:W-:Y:S01]  /*36430*/  IMAD.MOV.U32 R40, RZ, RZ, -0x7f6a3542 ;  /* 0x8095cabeff287424 */ /* 0x004fe200078e00ff */
[----:B------:R-:W-:Y:S02]  /*36440*/  MOV R41, 0xc0191622 ;  /* 0xc019162200297802 */ /* 0x000fe40000000f00 */
[----:B------:R2:W-:Y:S01]  /*36450*/  STL.64 [R1+0x2530], R36 ;  /* 0x0025302401007387 */ /* 0x0005e20000100a00 */
[----:B0-----:R-:W-:-:S03]  /*36460*/  IMAD.MOV.U32 R32, RZ, RZ, 0x72284d2c ;  /* 0x72284d2cff207424 */ /* 0x001fc600078e00ff */
[----:B------:R0:W-:Y:S01]  /*36470*/  STL.64 [R1+0x2560], R10 ;  /* 0x0025600a01007387 */ /* 0x0001e20000100a00 */
[----:B------:R-:W-:Y:S02]  /*36480*/  IMAD.MOV.U32 R33, RZ, RZ, 0x3f807746 ;  /* 0x3f807746ff217424 */ /* 0x000fe400078e00ff */
[----:B-1----:R-:W-:Y:S01]  /*36490*/  IMAD.MOV.U32 R38, RZ, RZ, 0x7e2fe4f3 ;  /* 0x7e2fe4f3ff267424 */ /* 0x002fe200078e00ff */
[----:B------:R1:W-:Y:S01]  /*364a0*/  STL.64 [R1+0x2570], R14 ;  /* 0x0025700e01007387 */ /* 0x0003e20000100a00 */
[----:B------:R-:W-:-:S03]  /*364b0*/  MOV R39, 0xbf5e04a5 ;  /* 0xbf5e04a500277802 */ /* 0x000fc60000000f00 */
[----:B------:R3:W-:Y:S01]  /*364c0*/  STL.64 [R1+0x2578], R30 ;  /* 0x0025781e01007387 */ /* 0x0007e20000100a00 */
[----:B--2---:R-:W-:Y:S01]  /*364d0*/  IMAD.MOV.U32 R36, RZ, RZ, 0x311f1460 ;  /* 0x311f1460ff247424 */ /* 0x004fe200078e00ff */
[----:B------:R-:W-:Y:S02]  /*364e0*/  MOV R37, 0x405278fb ;  /* 0x405278fb00257802 */ /* 0x000fe40000000f00 */
[----:B------:R2:W-:Y:S01]  /*364f0*/  STL.64 [R1+0x2588], R6 ;  /* 0x0025880601007387 */ /* 0x0005e20000100a00 */
[----:B0-----:R-:W-:Y:S02]  /*36500*/  IMAD.MOV.U32 R10, RZ, RZ, -0x267437c0 ;  /* 0xd98bc840ff0a7424 */ /* 0x001fe400078e00ff */
[----:B------:R-:W-:Y:S01]  /*36510*/  IMAD.MOV.U32 R11, RZ, RZ, -0x3fa11572 ;  /* 0xc05eea8eff0b7424 */ /* 0x000fe200078e00ff */
        /* <DEDUP_REMOVED lines=14> */
[----:B------:R-:W-:Y:S01]  /*36600*/  IMAD.MOV.U32 R41, RZ, RZ, -0x407c9847 ;  /* 0xbf8367b9ff297424 */ /* 0x000fe200078e00ff */
[----:B--2---:R-:W-:Y:S02]  /*36610*/  MOV R32, 0xdffa7c58 ;  /* 0xdffa7c5800207802 */ /* 0x004fe40000000f00 */
[----:B------:R2:W-:Y:S01]  /*36620*/  STL.64 [R1+0x25a0], R10 ;  /* 0x0025a00a01007387 */ /* 0x0005e20000100a00 */
[----:B------:R-:W-:Y:S02]  /*36630*/  IMAD.MOV.U32 R33, RZ, RZ, 0x4062469e ;  /* 0x4062469eff217424 */ /* 0x000fe400078e00ff */
[----:B0-----:R-:W-:Y:S01]  /*36640*/  IMAD.MOV.U32 R38, RZ, RZ, -0x4d642099 ;  /* 0xb29bdf67ff267424 */ /* 0x001fe200078e00ff */
[----:B------:R0:W-:Y:S01]  /*36650*/  STL.64 [R1+0x25b0], R14 ;  /* 0x0025b00e01007387 */ /* 0x0001e20000100a00 */
[----:B------:R-:W-:-:S03]  /*36660*/  IMAD.MOV.U32 R39, RZ, RZ, -0x40e27ba5 ;  /* 0xbf1d845bff277424 */ /* 0x000fc600078e00ff */
[----:B------:R3:W-:Y:S01]  /*36670*/  STL.64 [R1+0x25c0], R30 ;  /* 0x0025c01e01007387 */ /* 0x0007e20000100a00 */
[----:B-1----:R-:W-:Y:S02]  /*36680*/  IMAD.MOV.U32 R36, RZ, RZ, 0x217aa43e ;  /* 0x217aa43eff247424 */ /* 0x002fe400078e00ff */
[----:B------:R-:W-:Y:S01]  /*36690*/  IMAD.MOV.U32 R37, RZ, RZ, 0x403131fa ;  /* 0x403131faff257424 */ /* 0x000fe200078e00ff */
[----:B------:R1:W-:Y:S01]  /*366a0*/  STL.64 [R1+0x25c8], R6 ;  /* 0x0025c80601007387 */ /* 0x0003e20000100a00 */
[----:B--2---:R-:W-:Y:S02]  /*366b0*/  IMAD.MOV.U32 R10, RZ, RZ, -0x6406ef78 ;  /* 0x9bf91088ff0a7424 */ /* 0x004fe400078e00ff */
[----:B------:R-:W-:Y:S01]  /*366c0*/  IMAD.MOV.U32 R11, RZ, RZ, 0x401477b4 ;  /* 0x401477b4ff0b7424 */ /* 0x000fe200078e00ff */
[----:B------:R2:W-:Y:S01]  /*366d0*/  STL.64 [R1+0x25d8], R8 ;  /* 0x0025d80801007387 */ /* 0x0005e20000100a00 */
[----:B0-----:R-:W-:Y:S01]  /*366e0*/  MOV R14, 0x4a8e94a0 ;  /* 0x4a8e94a0000e7802 */ /* 0x001fe20000000f00 */
[----:B------:R-:W-:-:S02]  /*366f0*/  IMAD.MOV.U32 R15, RZ, RZ, -0x3fffbe89 ;  /* 0xc0004177ff0f7424 */ /* 0x000fc400078e00ff */
[----:B---3--:R-:W-:Y:S01]  /*36700*/  IMAD.MOV.U32 R30, RZ, RZ, 0x2ef2633d ;  /* 0x2ef2633dff1e7424 */ /* 0x008fe200078e00ff */
[----:B------:R0:W-:Y:S01]  /*36710*/  STL.64 [R1+0x2630], R40 ;  /* 0x0026302801007387 */ /* 0x0001e20000100a00 */
[----:B------:R-:W-:Y:S02]  /*36720*/  IMAD.MOV.U32 R31, RZ, RZ, 0x3fe31498 ;  /* 0x3fe31498ff1f7424 */ /* 0x000fe400078e00ff */
[----:B-1----:R-:W-:Y:S01]  /*36730*/  IMAD.MOV.U32 R6, RZ, RZ, 0xeaf4767 ;  /* 0x0eaf4767ff067424 */ /* 0x002fe200078e00ff */
[----:B------:R-:W-:Y:S01]  /*36740*/  MOV R7, 0x3fc49518 ;  /* 0x3fc4951800077802 */ /* 0x000fe20000000f00 */
[----:B------:R1:W-:Y:S01]  /*36750*/  STL.64 [R1+0x25a8], R32 ;  /* 0x0025a82001007387 */ /* 0x0003e20000100a00 */
[----:B--2---:R-:W-:Y:S02]  /*36760*/  IMAD.MOV.U32 R8, RZ, RZ, 0x79502d77 ;  /* 0x79502d77ff087424 */ /* 0x004fe400078e00ff */
[----:B------:R-:W-:Y:S01]  /*36770*/  IMAD.MOV.U32 R9, RZ, RZ, -0x41a5713b ;  /* 0xbe5a8ec5ff097424 */ /* 0x000fe200078e00ff */
[----:B------:R2:W-:Y:S01]  /*36780*/  STL.64 [R1+0x25b8], R38 ;  /* 0x0025b82601007387 */ /* 0x0005e20000100a00 */
[----:B0-----:R-:W-:Y:S01]  /*36790*/  MOV R40, 0x60bc3e58 ;  /* 0x60bc3e5800287802 */ /* 0x001fe20000000f00 */
[----:B------:R-:W-:-:S02]  /*367a0*/  IMAD.MOV.U32 R41, RZ, RZ, -0x3f8a81b5 ;  /* 0xc0757e4bff297424 */ /* 0x000fc400078e00ff */
[----:B------:R0:W-:Y:S01]  /*367b0*/  STL.64 [R1+0x25d0], R36 ;  /* 0x0025d02401007387 */ /* 0x0001e20000100a00 */
[----:B-1----:R-:W-:-:S03]  /*367c0*/  IMAD.MOV.U32 R32, RZ, RZ, 0x3c3db77e ;  /* 0x3c3db77eff207424 */ /* 0x002fc600078e00ff */
[----:B------:R1:W-:Y:S01]  /*367d0*/  STL.64 [R1+0x25e8], R10 ;  /* 0x0025e80a01007387 */ /* 0x0003e20000100a00 */
[----:B------:R-:W-:-:S03]  /*367e0*/  MOV R33, 0xbe354360 ;  /* 0xbe35436000217802 */ /* 0x000fc60000000f00 */
[----:B------:R3:W-:Y:S01]  /*367f0*/  STL.64 [R1+0x25f0], R14 ;  /* 0x0025f00e01007387 */ /* 0x0007e20000100a00 */
[----:B--2---:R-:W-:Y:S01]  /*36800*/  MOV R38, 0x54519e31 ;  /* 0x54519e3100267802 */ /* 0x004fe20000000f00 */
[----:B------:R-:W-:Y:S02]  /*36810*/  IMAD.MOV.U32 R39, RZ, RZ, -0x4023b2df ;  /* 0xbfdc4d21ff277424 */ /* 0x000fe400078e00ff */
[----:B------:R2:W-:Y:S01]  /*36820*/  STL.64 [R1+0x2600], R30 ;  /* 0x0026001e01007387 */ /* 0x0005e20000100a00 */
[----:B0-----:R-:W-:Y:S01]  /*36830*/  MOV R36, 0xc6c018a9 ;  /* 0xc6c018a900247802 */ /* 0x001fe20000000f00 */
[----:B------:R-:W-:Y:S02]  /*36840*/  IMAD.MOV.U32 R37, RZ, RZ, -0x405b5ccf ;  /* 0xbfa4a331ff257424 */ /* 0x000fe400078e00ff */
[----:B------:R0:W-:Y:S01]  /*36850*/  STL.64 [R1+0x2610], R6 ;  /* 0x0026100601007387 */ /* 0x0001e20000100a00 */
[----:B-1----:R-:W-:Y:S01]  /*36860*/  IMAD.MOV.U32 R10, RZ, RZ, 0x28bbd500 ;  /* 0x28bbd500ff0a7424 */ /* 0x002fe200078e00ff */
[----:B------:R-:W-:-:S02]  /*36870*/  MOV R11, 0x3f9c8476 ;  /* 0x3f9c8476000b7802 */ /* 0x000fc40000000f00 */
[----:B------:R1:W-:Y:S01]  /*36880*/  STL.64 [R1+0x2618], R8 ;  /* 0x0026180801007387 */ /* 0x0003e20000100a00 */
[----:B---3--:R-:W-:Y:S01]  /*36890*/  MOV R14, 0xc9758d3d ;  /* 0xc9758d3d000e7802 */ /* 0x008fe20000000f00 */
[----:B------:R-:W-:Y:S02]  /*368a0*/  IMAD.MOV.U32 R15, RZ, RZ, 0x3edaed56 ;  /* 0x3edaed56ff0f7424 */ /* 0x000fe400078e00ff */
[----:B--2---:R-:W-:Y:S01]  /*368b0*/  IMAD.MOV.U32 R30, RZ, RZ, 0x64ad326f ;  /* 0x64ad326fff1e7424 */ /* 0x004fe200078e00ff */
[----:B------:R-:W-:Y:S01]  /*368c0*/  MOV R31, 0x3f61687c ;  /* 0x3f61687c001f7802 */ /* 0x000fe20000000f00 */
[----:B------:R2:W-:Y:S01]  /*368d0*/  STL.64 [R1+0x2680], R40 ;  /* 0x0026802801007387 */ /* 0x0005e20000100a00 */
[----:B0-----:R-:W-:Y:S01]  /*368e0*/  MOV R6, 0xd2755202 ;  /* 0xd275520200067802 */ /* 0x001fe20000000f00 */
[----:B------:R-:W-:Y:S02]  /*368f0*/  IMAD.MOV.U32 R7, RZ, RZ, 0x402a3739 ;  /* 0x402a3739ff077424 */ /* 0x000fe400078e00ff */
[----:B------:R0:W-:Y:S01]  /*36900*/  STL.64 [R1+0x25f8], R32 ;  /* 0x0025f82001007387 */ /* 0x0001e20000100a00 */
[----:B-1----:R-:W-:-:S02]  /*36910*/  IMAD.MOV.U32 R8, RZ, RZ, 0x4564ae7d ;  /* 0x4564ae7dff087424 */ /* 0x002fc400078e00ff */
[----:B------:R-:W-:Y:S01]  /*36920*/  IMAD.MOV.U32 R9, RZ, RZ, 0x4086d9ba ;  /* 0x4086d9baff097424 */ /* 0x000fe200078e00ff */
[----:B------:R1:W-:Y:S01]  /*36930*/  STL.64 [R1+0x2608], R38 ;  /* 0x0026082601007387 */ /* 0x0003e20000100a00 */
[----:B--2---:R-:W-:Y:S01]  /*36940*/  IMAD.MOV.U32 R40, RZ, RZ, 0x413bd03 ;  /* 0x0413bd03ff287424 */ /* 0x004fe200078e00ff */
[----:B------:R-:W-:Y:S02]  /*36950*/  MOV R41, 0xbe9f47ea ;  /* 0xbe9f47ea00297802 */ /* 0x000fe40000000f00 */
        /* <DEDUP_REMOVED lines=14> */
[----:B-1----:R-:W-:Y:S02]  /*36a40*/  IMAD.MOV.U32 R14, RZ, RZ, -0x22ea8a14 ;  /* 0xdd1575ecff0e7424 */ /* 0x002fe400078e00ff */
[----:B------:R-:W-:Y:S01]  /*36a50*/  IMAD.MOV.U32 R15, RZ, RZ, 0x407462ac ;  /* 0x407462acff0f7424 */ /* 0x000fe200078e00ff */
[----:B---3--:R-:W-:Y:S01]  /*36a60*/  MOV R31, 0x40657e76 ;  /* 0x40657e76001f7802 */ /* 0x008fe20000000f00 */
[----:B------:R-:W-:Y:S01]  /*36a70*/  IMAD.MOV.U32 R30, RZ, RZ, 0x482a6b51 ;  /* 0x482a6b51ff1e7424 */ /* 0x000fe200078e00ff */
[----:B------:R1:W-:Y:S01]  /*36a80*/  STL.64 [R1+0x26d0], R40 ;  /* 0x0026d02801007387 */ /* 0x0003e20000100a00 */
[----:B--2---:R-:W-:-:S02]  /*36a90*/  IMAD.MOV.U32 R6, RZ, RZ, -0x55d2c28c ;  /* 0xaa2d3d74ff067424 */ /* 0x004fc400078e00ff */
[----:B------:R-:W-:Y:S01]  /*36aa0*/  IMAD.MOV.U32 R7, RZ, RZ, 0x3f226665 ;  /* 0x3f226665ff077424 */ /* 0x000fe200078e00ff */
[----:B------:R2:W-:Y:S01]  /*36ab0*/  STL.64 [R1+0x2648], R32 ;  /* 0x0026482001007387 */ /* 0x0005e20000100a00 */
[----:B0-----:R-:W-:Y:S01]  /*36ac0*/  IMAD.MOV.U32 R8, RZ, RZ, -0x3cdc45bc ;  /* 0xc323ba44ff087424 */ /* 0x001fe200078e00ff */
[----:B------:R-:W-:Y:S02]  /*36ad0*/  MOV R9, 0x4050a142 ;  /* 0x4050a14200097802 */ /* 0x000fe40000000f00 */
[----:B------:R0:W-:Y:S01]  /*36ae0*/  STL.64 [R1+0x2658], R38 ;  /* 0x0026582601007387 */ /* 0x0001e20000100a00 */
[----:B-1----:R-:W-:-:S03]  /*36af0*/  DFMA R40, -R12, R4, 1 ;  /* 0x3ff000000c28742b */ /* 0x002fc60000000104 */
[----:B------:R1:W-:Y:S04]  /*36b00*/  STL.64 [R1+0x2668], R10 ;  /* 0x0026680a01007387 */ /* 0x0003e80000100a00 */
[----:B------:R3:W-:Y:S01]  /*36b10*/  STL.64 [R1+0x2670], R36 ;  /* 0x0026702401007387 */ /* 0x0007e20000100a00 */
[----:B--2---:R-:W-:Y:S01]  /*36b20*/  MOV R32, 0x549f7d79 ;  /* 0x549f7d7900207802 */ /* 0x004fe20000000f00 */
[----:B------:R-:W-:Y:S01]  /*36b30*/  IMAD.MOV.U32 R33, RZ, RZ, -0x3fad2f66 ;  /* 0xc052d09aff217424 */ /* 0x000fe200078e00ff */
[----:B------:R-:W-:Y:S01]  /*36b40*/  DFMA R4, R4, R40, R4 ;  /* 0x000000280404722b */ /* 0x000fe20000000004 */
[----:B------:R2:W-:Y:S01]  /*36b50*/  STL.64 [R1+0x2678], R14 ;  /* 0x0026780e01007387 */ /* 0x0005e20000100a00 */
[----:B0-----:R-:W-:Y:S01]  /*36b60*/  IMAD.MOV.U32 R38, RZ, RZ, -0x58855efb ;  /* 0xa77aa105ff267424 */ /* 0x001fe200078e00ff */
[----:B------:R-:W-:Y:S01]  /*36b70*/  MOV R40, 0x2d01f9ee ;  /* 0x2d01f9ee00287802 */ /* 0x000fe20000000f00 */
[----:B------:R-:W-:Y:S01]  /*36b80*/  IMAD.MOV.U32 R39, RZ, RZ, -0x3fc38d70 ;  /* 0xc03c7290ff277424 */ /* 0x000fe200078e00ff */
[----:B------:R0:W-:Y:S01]  /*36b90*/  STL.64 [R1+0x2688], R30 ;  /* 0x0026881e01007387 */ /* 0x0001e20000100a00 */
[----:B-1----:R-:W-:Y:S01]  /*36ba0*/  MOV R10, 0xe94c0d42 ;  /* 0xe94c0d42000a7802 */ /* 0x002fe20000000f00 */
[----:B------:R-:W-:-:S02]  /*36bb0*/  IMAD.MOV.U32 R11, RZ, RZ, -0x415673e2 ;  /* 0xbea98c1eff0b7424 */ /* 0x000fc400078e00ff */
[----:B------:R1:W-:Y:S01]  /*36bc0*/  STL.64 [R1+0x2690], R6 ;  /* 0x0026900601007387 */ /* 0x0003e20000100a00 */
[----:B---3--:R-:W-:Y:S02]  /*36bd0*/  IMAD.MOV.U32 R36, RZ, RZ, 0x69db732d ;  /* 0x69db732dff247424 */ /* 0x008fe400078e00ff */
[----:B------:R-:W-:Y:S01]  /*36be0*/  IMAD.MOV.U32 R37, RZ, RZ, -0x3fe1ee0d ;  /* 0xc01e11f3ff257424 */ /* 0x000fe200078e00ff */
[----:B------:R3:W-:Y:S01]  /*36bf0*/  STL.64 [R1+0x26a0], R8 ;  /* 0x0026a00801007387 */ /* 0x0007e20000100a00 */
[----:B--2---:R-:W-:Y:S01]  /*36c00*/  IMAD.MOV.U32 R14, RZ, RZ, 0x33c28106 ;  /* 0x33c28106ff0e7424 */ /* 0x004fe200078e00ff */
[----:B------:R-:W-:Y:S01]  /*36c10*/  MOV R15, 0x40231498 ;  /* 0x40231498000f7802 */ /* 0x000fe20000000f00 */
[----:B------:R-:W-:Y:S01]  /*36c20*/  IMAD.MOV.U32 R41, RZ, RZ, 0x4060b205 ;  /* 0x4060b205ff297424 */ /* 0x000fe200078e00ff */
[----:B0-----:R-:W-:Y:S01]  /*36c30*/  MOV R30, 0xf4b0bff ;  /* 0x0f4b0bff001e7802 */ /* 0x001fe20000000f00 */
[----:B------:R-:W-:Y:S01]  /*36c40*/  IMAD.MOV.U32 R31, RZ, RZ, 0x400727bb ;  /* 0x400727bbff1f7424 */ /* 0x000fe200078e00ff */
[----:B------:R0:W-:Y:S01]  /*36c50*/  STL.64 [R1+0x2698], R32 ;  /* 0x0026982001007387 */ /* 0x0001e20000100a00 */
[----:B-1----:R-:W-:-:S02]  /*36c60*/  IMAD.MOV.U32 R6, RZ, RZ, 0x38dc7845 ;  /* 0x38dc7845ff067424 */ /* 0x002fc400078e00ff */
[----:B------:R-:W-:Y:S01]  /*36c70*/  IMAD.MOV.U32 R7, RZ, RZ, -0x40163402 ;  /* 0xbfe9cbfeff077424 */ /* 0x000fe200078e00ff */
[----:B------:R1:W-:Y:S01]  /*36c80*/  STL.64 [R1+0x26a8], R38 ;  /* 0x0026a82601007387 */ /* 0x0003e20000100a00 */
[----:B---3--:R-:W-:Y:S01]  /*36c90*/  MOV R8, 0x8abda2e3 ;  /* 0x8abda2e300087802 */ /* 0x008fe20000000f00 */
[----:B------:R-:W-:Y:S02]  /*36ca0*/  IMAD.MOV.U32 R9, RZ, RZ, 0x3fe2b6ed ;  /* 0x3fe2b6edff097424 */ /* 0x000fe400078e00ff */
[----:B------:R2:W-:Y:S01]  /*36cb0*/  STL.64 [R1+0x26b0], R10 ;  /* 0x0026b00a01007387 */ /* 0x0005e20000100a00 */
[----:B0-----:R-:W-:-:S03]  /*36cc0*/  IMAD.MOV.U32 R32, RZ, RZ, -0x5af264f2 ;  /* 0xa50d9b0eff207424 */ /* 0x001fc600078e00ff */
[----:B------:R0:W-:Y:S01]  /*36cd0*/  STL.64 [R1+0x26b8], R14 ;  /* 0x0026b80e01007387 */ /* 0x0001e20000100a00 */
[----:B------:R-:W-:-:S03]  /*36ce0*/  MOV R33, 0xbfcaae9f ;  /* 0xbfcaae9f00217802 */ /* 0x000fc60000000f00 */
[----:B------:R3:W-:Y:S01]  /*36cf0*/  STL.64 [R1+0x26c0], R36 ;  /* 0x0026c02401007387 */ /* 0x0007e20000100a00 */
[----:B-1----:R-:W-:Y:S01]  /*36d00*/  MOV R38, 0x970da277 ;  /* 0x970da27700267802 */ /* 0x002fe20000000f00 */
[----:B------:R-:W-:Y:S02]  /*36d10*/  IMAD.MOV.U32 R39, RZ, RZ, 0x3faa1cba ;  /* 0x3faa1cbaff277424 */ /* 0x000fe400078e00ff */
[----:B------:R1:W-:Y:S01]  /*36d20*/  STL.64 [R1+0x26c8], R30 ;  /* 0x0026c81e01007387 */ /* 0x0003e20000100a00 */
[----:B--2---:R-:W-:Y:S02]  /*36d30*/  IMAD.MOV.U32 R10, RZ, RZ, 0x30c9aff6 ;  /* 0x30c9aff6ff0a7424 */ /* 0x004fe400078e00ff */
[----:B------:R-:W-:Y:S01]  /*36d40*/  IMAD.MOV.U32 R11, RZ, RZ, 0x3f235a96 ;  /* 0x3f235a96ff0b7424 */ /* 0x000fe200078e00ff */
[----:B------:R2:W-:Y:S01]  /*36d50*/  STL.64 [R1+0x26d8], R6 ;  /* 0x0026d80601007387 */ /* 0x0005e20000100a00 */
[----:B0-----:R-:W-:Y:S01]  /*36d60*/  IMAD.MOV.U32 R14, RZ, RZ, 0x4f19f2c4 ;  /* 0x4f19f2c4ff0e7424 */ /* 0x001fe200078e00ff */
[----:B------:R-:W-:-:S02]  /*36d70*/  MOV R15, 0xbfa0ee0f ;  /* 0xbfa0ee0f000f7802 */ /* 0x000fc40000000f00 */
[----:B------:R0:W-:Y:S01]  /*36d80*/  STL.64 [R1+0x26e0], R8 ;  /* 0x0026e00801007387 */ /* 0x0001e20000100a00 */
[----:B---3--:R-:W-:Y:S01]  /*36d90*/  MOV R36, 0x7d9b7a22 ;  /* 0x7d9b7a2200247802 */ /* 0x008fe20000000f00 */
[----:B------:R-:W-:Y:S02]  /*36da0*/  IMAD.MOV.U32 R37, RZ, RZ, -0x3f71133b ;  /* 0xc08eecc5ff257424 */ /* 0x000fe400078e00ff */
[----:B-1----:R-:W-:Y:S01]  /*36db0*/  IMAD.MOV.U32 R30, RZ, RZ, 0x3f907c55 ;  /* 0x3f907c55ff1e7424 */ /* 0x002fe200078e00ff */
[----:B------:R1:W-:Y:S01]  /*36dc0*/  STL.64 [R1+0x26e8], R32 ;  /* 0x0026e82001007387 */ /* 0x0003e20000100a00 */
[----:B------:R-:W-:Y:S02]  /*36dd0*/  IMAD.MOV.U32 R31, RZ, RZ, 0x3f8ef19b ;  /* 0x3f8ef19bff1f7424 */ /* 0x000fe400078e00ff */
[----:B--2---:R-:W-:Y:S01]  /*36de0*/  IMAD.MOV.U32 R6, RZ, RZ, 0x6f39f917 ;  /* 0x6f39f917ff067424 */ /* 0x004fe200078e00ff */
[----:B------:R-:W-:Y:S01]  /*36df0*/  MOV R7, 0x40a1211c ;  /* 0x40a1211c00077802 */ /* 0x000fe20000000f00 */
[----:B------:R2:W-:Y:S01]  /*36e00*/  STL.64 [R1+0x26f0], R10 ;  /* 0x0026f00a01007387 */ /* 0x0005e20000100a00 */
[----:B0-----:R-:W-:-:S02]  /*36e10*/  IMAD.MOV.U32 R8, RZ, RZ, 0x495b65de ;  /* 0x495b65deff087424 */ /* 0x001fc400078e00ff */
[----:B------:R-:W-:Y:S01]  /*36e20*/  IMAD.MOV.U32 R9, RZ, RZ, -0x3f61de91 ;  /* 0xc09e216fff097424 */ /* 0x000fe200078e00ff */
[----:B------:R0:W-:Y:S01]  /*36e30*/  STL.64 [R1+0x26f8], R38 ;  /* 0x0026f82601007387 */ /* 0x0001e20000100a00 */
[----:B-1----:R-:W-:Y:S01]  /*36e40*/  MOV R32, 0xbdff74b9 ;  /* 0xbdff74b900207802 */ /* 0x002fe20000000f00 */
[----:B------:R-:W-:Y:S02]  /*36e50*/  IMAD.MOV.U32 R33, RZ, RZ, -0x403b9d75 ;  /* 0xbfc4628bff217424 */ /* 0x000fe400078e00ff */
[----:B------:R1:W-:Y:S01]  /*36e60*/  STL.64 [R1+0x2700], R14 ;  /* 0x0027000e01007387 */ /* 0x0003e20000100a00 */
[----:B--2---:R-:W-:-:S03]  /*36e70*/  IMAD.MOV.U32 R10, RZ, RZ, -0x706b55d6 ;  /* 0x8f94aa2aff0a7424 */ /* 0x004fc600078e00ff */
[----:B------:R2:W-:Y:S01]  /*36e80*/  STL.64 [R1+0x2708], R30 ;  /* 0x0027081e01007387 */ /* 0x0005e20000100a00 */
[----:B------:R-:W-:-:S03]  /*36e90*/  MOV R11, 0x409e93fe ;  /* 0x409e93fe000b7802 */ /* 0x000fc60000000f00 */
[----:B------:R3:W-:Y:S01]  /*36ea0*/  STL.64 [R1+0x2710], R36 ;  /* 0x0027102401007387 */ /* 0x0007e20000100a00 */
[----:B0-----:R-:W-:Y:S02]  /*36eb0*/  IMAD.MOV.U32 R38, RZ, RZ, -0x22f680c9 ;  /* 0xdd097f37ff267424 */ /* 0x001fe400078e00ff */
[----:B------:R-:W-:Y:S01]  /*36ec0*/  IMAD.MOV.U32 R39, RZ, RZ, -0x3f787b40 ;  /* 0xc08784c0ff277424 */ /* 0x000fe200078e00ff */
        /* <DEDUP_REMOVED lines=9> */
[----:B0-----:R-:W-:Y:S01]  /*36f60*/  MOV R6, 0xc69d7a8d ;  /* 0xc69d7a8d00067802 */ /* 0x001fe20000000f00 */
[----:B------:R-:W-:Y:S02]  /*36f70*/  IMAD.MOV.U32 R7, RZ, RZ, 0x4086ddbb ;  /* 0x4086ddbbff077424 */ /* 0x000fe400078e00ff */
[----:B------:R0:W-:Y:S01]  /*36f80*/  STL.64 [R1+0x2730], R10 ;  /* 0x0027300a01007387 */ /* 0x0001e20000100a00 */
[----:B-1----:R-:W-:-:S03]  /*36f90*/  DMUL R8, R4, R2 ;  /* 0x0000000204087228 */ /* 0x002fc60000000000 */
[----:B------:R1:W-:Y:S04]  /*36fa0*/  STL.64 [R1+0x2758], R6 ;  /* 0x0027580601007387 */ /* 0x0003e80000100a00 */
[----:B------:R3:W-:Y:S01]  /*36fb0*/  STL.64 [R1+0x2738], R14 ;  /* 0x0027380e01007387 */ /* 0x0007e20000100a00 */
[----:B--2---:R-:W-:Y:S01]  /*36fc0*/  IMAD.MOV.U32 R32, RZ, RZ, 0x7b2e5ff5 ;  /* 0x7b2e5ff5ff207424 */ /* 0x004fe200078e00ff */
[----:B------:R-:W-:Y:S02]  /*36fd0*/  MOV R33, 0xc07555ec ;  /* 0xc07555ec00217802 */ /* 0x000fe40000000f00 */
[----:B------:R2:W-:Y:S01]  /*36fe0*/  STL.64 [R1+0x2740], R30 ;  /* 0x0027401e01007387 */ /* 0x0005e20000100a00 */
[----:B0-----:R-:W-:Y:S02]  /*36ff0*/  IMAD.MOV.U32 R10, RZ, RZ, -0x7a866d55 ;  /* 0x857992abff0a7424 */ /* 0x001fe400078e00ff */
[----:B------:R-:W-:Y:S01]  /*37000*/  IMAD.MOV.U32 R11, RZ, RZ, -0x411b0ef3 ;  /* 0xbee4f10dff0b7424 */ /* 0x000fe200078e00ff */
[----:B-1----:R-:W-:Y:S01]  /*37010*/  DFMA R6, -R12, R8, R2 ;  /* 0x000000080c06722b */ /* 0x002fe20000000102 */
[----:B------:R0:W-:Y:S01]  /*37020*/  STL.64 [R1+0x2748], R36 ;  /* 0x0027482401007387 */ /* 0x0001e20000100a00 */
[----:B---3--:R-:W-:-:S03]  /*37030*/  IMAD.MOV.U32 R14, RZ, RZ, 0xf314c0d ;  /* 0x0f314c0dff0e7424 */ /* 0x008fc600078e00ff */
[----:B------:R1:W-:Y:S01]  /*37040*/  STL.64 [R1+0x2750], R38 ;  /* 0x0027502601007387 */ /* 0x0003e20000100a00 */
[----:B------:R-:W-:Y:S01]  /*37050*/  IMAD.MOV.U32 R15, RZ, RZ, 0x404727bb ;  /* 0x404727bbff0f7424 */ /* 0x000fe200078e00ff */
[----:B--2---:R-:W-:Y:S01]  /*37060*/  MOV R30, 0x5b39c078 ;  /* 0x5b39c078001e7802 */ /* 0x004fe20000000f00 */
[----:B------:R-:W-:Y:S01]  /*37070*/  IMAD.MOV.U32 R31, RZ, RZ, -0x411f61fa ;  /* 0xbee09e06ff1f7424 */ /* 0x000fe200078e00ff */
[----:B------:R-:W-:Y:S01]  /*37080*/  DFMA R8, R4, R6, R8 ;  /* 0x000000060408722b */ /* 0x000fe20000000008 */
[----:B------:R2:W-:Y:S01]  /*37090*/  STL.64 [R1+0x2760], R32 ;  /* 0x0027602001007387 */ /* 0x0005e20000100a00 */
[----:B0-----:R-:W-:Y:S01]  /*370a0*/  IMAD.MOV.U32 R36, RZ, RZ, -0xe8963 ;  /* 0xfff1769dff247424 */ /* 0x001fe200078e00ff */
[----:B------:R-:W-:Y:S02]  /*370b0*/  MOV R37, 0xc02d057d ;  /* 0xc02d057d00257802 */ /* 0x000fe40000000f00 */
[----:B------:R0:W-:Y:S01]  /*370c0*/  STL.64 [R1+0x2768], R10 ;  /* 0x0027680a01007387 */ /* 0x0001e20000100a00 */
[----:B-1----:R-:W-:Y:S01]  /*370d0*/  IMAD.MOV.U32 R38, RZ, RZ, 0x1fd5f699 ;  /* 0x1fd5f699ff267424 */ /* 0x002fe200078e00ff */
[----:B------:R-:W-:-:S02]  /*370e0*/  MOV R39, 0x3f6966e5 ;  /* 0x3f6966e500277802 */ /* 0x000fc40000000f00 */
[----:B------:R1:W-:Y:S01]  /*370f0*/  STL.64 [R1+0x2770], R40 ;  /* 0x0027702801007387 */ /* 0x0003e20000100a00 */
[----:B------:R-:W-:-:S03]  /*37100*/  FFMA R0, RZ, R13, R9 ;  /* 0x0000000dff007223 */ /* 0x000fc60000000009 */
        /* <DEDUP_REMOVED lines=11> */
[----:B---3--:R-:W-:Y:S01]  /*371c0*/  MOV R42, 0xa04b635e ;  /* 0xa04b635e002a7802 */ /* 0x008fe20000000f00 */
[----:B------:R-:W-:Y:S01]  /*371d0*/  IMAD.MOV.U32 R43, RZ, RZ, 0x3fdf284b ;  /* 0x3fdf284bff2b7424 */ /* 0x000fe200078e00ff */
[----:B--2---:R-:W-:Y:S01]  /*371e0*/  MOV R14, 0x1b50cc3 ;  /* 0x01b50cc3000e7802 */ /* 0x004fe20000000f00 */
[----:B------:R-:W-:Y:S01]  /*371f0*/  IMAD.MOV.U32 R15, RZ, RZ, -0x4017a9ca ;  /* 0xbfe85636ff0f7424 */ /* 0x000fe200078e00ff */
[----:B------:R2:W-:Y:S01]  /*37200*/  STL.64 [R1+0x2798], R32 ;  /* 0x0027982001007387 */ /* 0x0005e20000100a00 */
[----:B0-----:R-:W-:Y:S01]  /*37210*/  IMAD.MOV.U32 R30, RZ, RZ, 0x6fac42ee ;  /* 0x6fac42eeff1e7424 */ /* 0x001fe200078e00ff */
[----:B------:R-:W-:-:S02]  /*37220*/  MOV R31, 0x3fd73534 ;  /* 0x3fd73534001f7802 */ /* 0x000fc40000000f00 */
[----:B------:R2:W-:Y:S01]  /*37230*/  STL.64 [R1+0x27a0], R10 ;  /* 0x0027a00a01007387 */ /* 0x0005e20000100a00 */
[----:B-1----:R-:W-:Y:S02]  /*37240*/  IMAD.MOV.U32 R36, RZ, RZ, 0x728f44d1 ;  /* 0x728f44d1ff247424 */ /* 0x002fe400078e00ff */
[----:B------:R-:W-:Y:S01]  /*37250*/  IMAD.MOV.U32 R37, RZ, RZ, 0x3fcc603b ;  /* 0x3fcc603bff257424 */ /* 0x000fe200078e00ff */
        /* <DEDUP_REMOVED lines=9> */
[----:B------:R-:W-:Y:S01]  /*372f0*/  IMAD.MOV.U32 R4, RZ, RZ, R12 ;  /* 0x000000ffff047224 */ /* 0x000fe200078e000c */
[----:B------:R-:W-:Y:S01]  /*37300*/  MOV R0, 0x37330 ;  /* 0x0003733000007802 */ /* 0x000fe20000000f00 */
[----:B------:R-:W-:-:S07]  /*37310*/  IMAD.MOV.U32 R5, RZ, RZ, R13 ;  /* 0x000000ffff057224 */ /* 0x000fce00078e000d */
[----:B--2---:R-:W-:Y:S05]  /*37320*/  CALL.REL.NOINC `($__internal_18_$__cuda_sm20_div_rn_f64_full) ;  /* 0x000002e000cc7944 */ /* 0x004fea0003c00000 */
[----:B------:R-:W-:Y:S01]  /*37330*/  MOV R8, R4 ;  /* 0x0000000400087202 */ /* 0x000fe20000000f00 */
[----:B------:R-:W-:-:S07]  /*37340*/  IMAD.MOV.U32 R9, RZ, RZ, R5 ;  /* 0x000000ffff097224 */ /* 0x000fce00078e0005 */
.L_x_5932:
[----:B------:R-:W-:Y:S05]  /*37350*/  BSYNC.RECONVERGENT B4 ;  /* 0x0000000000047941 */ /* 0x000fea0003800200 */
.L_x_5931:
        /* <DEDUP_REMOVED lines=9> */
[----:B--2---:R-:W-:-:S08]  /*373f0*/  DMUL R14, R20, R4 ;  /* 0x00000004140e7228 */ /* 0x004fd00000000000 */
[----:B------:R-:W-:-:S08]  /*37400*/  DFMA R2, -R12, R14, R20 ;  /* 0x0000000e0c02722b */ /* 0x000fd00000000114 */
[----:B------:R-:W-:Y:S01]  /*37410*/  DFMA R14, R4, R2, R14 ;  /* 0x00000002040e722b */ /* 0x000fe2000000000e */
[----:B------:R-:W-:-:S09]  /*37420*/  IADD3 R2, PT, PT, R35, 0x1388, RZ ;  /* 0x0000138823027810 */ /* 0x000fd20007ffe0ff */
        /* <DEDUP_REMOVED lines=11> */
.L_x_5934:
[----:B------:R-:W-:Y:S05]  /*374e0*/  BSYNC.RECONVERGENT B4 ;  /* 0x0000000000047941 */ /* 0x000fea0003800200 */
.L_x_5933:
        /* <DEDUP_REMOVED lines=57> */
.L_x_5940:
[----:B------:R-:W-:Y:S05]  /*37880*/  BSYNC.RECONVERGENT B7 ;  /* 0x0000000000077941 */ /* 0x000fea0003800200 */
.L_x_5939:
        /* <DEDUP_REMOVED lines=30> */
.L_x_5938:
[----:B0-----:R-:W-:-:S10]  /*37a70*/  DADD R4, R14, 1 ;  /* 0x3ff000000e047429 */ /* 0x001fd40000000000 */
[----:B------:R-:W-:Y:S01]  /*37a80*/  ISETP.GT.AND P0, PT, R5, 0xfffff, PT ;  /* 0x000fffff0500780c */ /* 0x000fe20003f04270 */
[--C-:B------:R-:W-:Y:S01]  /*37a90*/  IMAD.MOV.U32 R6, RZ, RZ, R4.reuse ;  /* 0x000000ffff067224 */ /* 0x100fe200078e0004 */
[----:B------:R-:W-:Y:S01]  /*37aa0*/  MOV R0, R5 ;  /* 0x0000000500007202 */ /* 0x000fe20000000f00 */
[----:B------:R-:W-:Y:S02]  /*37ab0*/  IMAD.MOV.U32 R7, RZ, RZ, R5 ;  /* 0x000000ffff077224 */ /* 0x000fe400078e0005 */
[----:B------:R-:W-:-:S08]  /*37ac0*/  IMAD.MOV.U32 R10, RZ, RZ, R4 ;  /* 0x000000ffff0a7224 */ /* 0x000fd000078e0004 */
[----:B------:R-:W-:-:S10]  /*37ad0*/  @!P0 DMUL R6, R6, 1.80143985094819840000e+16 ;  /* 0x4350000006068828 */ /* 0x000fd40000000000 */
[----:B------:R-:W-:Y:S01]  /*37ae0*/  @!P0 IMAD.MOV.U32 R0, RZ, RZ, R7 ;  /* 0x000000ffff008224 */ /* 0x000fe200078e0007 */
[----:B------:R-:W-:-:S03]  /*37af0*/  @!P0 MOV R10, R6 ;  /* 0x00000006000a8202 */ /* 0x000fc60000000f00 */
[----:B------:R-:W-:-:S05]  /*37b00*/  VIADD R3, R0, 0xffffffff ;  /* 0xffffffff00037836 */ /* 0x000fca0000000000 */
[----:B------:R-:W-:Y:S02]  /*37b10*/  ISETP.GT.U32.AND P1, PT, R3, 0x7feffffe, PT ;  /* 0x7feffffe0300780c */ /* 0x000fe40003f24070 */
[----:B------:R-:W-:Y:S01]  /*37b20*/  MOV R3, 0xfffffc01 ;  /* 0xfffffc0100037802 */ /* 0x000fe20000000f00 */
[----:B------:R-:W-:-:S10]  /*37b30*/  @!P0 IMAD.MOV.U32 R3, RZ, RZ, -0x435 ;  /* 0xfffffbcbff038424 */ /* 0x000fd400078e00ff */
[----:B------:R-:W-:Y:S05]  /*37b40*/  @P1 BRA `(.L_x_5942) ;  /* 0x0000000400001947 */ /* 0x000fea0003800000 */
[----:B------:R-:W-:Y:S01]  /*37b50*/  LOP3.LUT R4, R0, 0xfffff, RZ, 0xc0, !PT ;  /* 0x000fffff00047812 */ /* 0x000fe200078ec0ff */
        /* <DEDUP_REMOVED lines=63> */
.L_x_5942:
[----:B------:R-:W-:Y:S01]  /*37f50*/  IMAD.MOV.U32 R4, RZ, RZ, 0x0 ;  /* 0x00000000ff047424 */ /* 0x000fe200078e00ff */
[----:B------:R-:W-:Y:S02]  /*37f60*/  MOV R5, 0x7ff00000 ;  /* 0x7ff0000000057802 */ /* 0x000fe40000000f00 */
[----:B------:R-:W-:-:S04]  /*37f70*/  LOP3.LUT P0, RZ, R7, 0x7fffffff, RZ, 0xc0, !PT ;  /* 0x7fffffff07ff7812 */ /* 0x000fc8000780c0ff */
[----:B------:R-:W-:-:S10]  /*37f80*/  DFMA R4, R6, R4, +INF ;  /* 0x7ff000000604742b */ /* 0x000fd40000000004 */
[----:B------:R-:W-:Y:S02]  /*37f90*/  FSEL R10, R4, RZ, P0 ;  /* 0x000000ff040a7208 */ /* 0x000fe40000000000 */
[----:B------:R-:W-:-:S07]  /*37fa0*/  FSEL R11, R5, -QNAN , P0 ;  /* 0xfff00000050b7808 */ /* 0x000fce0000000000 */
.L_x_5941:
[----:B------:R-:W-:Y:S05]  /*37fb0*/  BSYNC.RECONVERGENT B5 ;  /* 0x0000000000057941 */ /* 0x000fea0003800200 */
.L_x_5937:
        /* <DEDUP_REMOVED lines=28> */
.L_x_5944:
[----:B------:R-:W-:Y:S05]  /*38180*/  BSYNC.RECONVERGENT B5 ;  /* 0x0000000000057941 */ /* 0x000fea0003800200 */
.L_x_5943:
[----:B------:R-:W-:Y:S02]  /*38190*/  IMAD.MOV.U32 R8, RZ, RZ, R10 ;  /* 0x000000ffff087224 */ /* 0x000fe400078e000a */
[----:B------:R-:W-:Y:S01]  /*381a0*/  IMAD.MOV.U32 R9, RZ, RZ, R11 ;  /* 0x000000ffff097224 */ /* 0x000fe200078e000b */
[----:B------:R-:W-:Y:S06]  /*381b0*/  BRA `(.L_x_5945) ;  /* 0x0000000800c07947 */ /* 0x000fec0003800000 */
.L_x_5936:
        /* <DEDUP_REMOVED lines=30> */
.L_x_5949:
[----:B------:R-:W-:Y:S05]  /*383a0*/  BSYNC.RECONVERGENT B7 ;  /* 0x0000000000077941 */ /* 0x000fea0003800200 */
.L_x_5948:
        /* <DEDUP_REMOVED lines=30> */
.L_x_5947:
[----:B------:R-:W-:-:S10]  /*38590*/  DADD R6, R14, 1 ;  /* 0x3ff000000e067429 */ /* 0x000fd40000000000 */
[----:B------:R-:W-:Y:S01]  /*385a0*/  ISETP.GT.AND P1, PT, R7, 0xfffff, PT ;  /* 0x000fffff0700780c */ /* 0x000fe20003f24270 */
[--C-:B0-----:R-:W-:Y:S01]  /*385b0*/  IMAD.MOV.U32 R4, RZ, RZ, R6.reuse ;  /* 0x000000ffff047224 */ /* 0x101fe200078e0006 */
        /* <DEDUP_REMOVED lines=75> */
.L_x_5951:
[----:B------:R-:W-:Y:S01]  /*38a70*/  IMAD.MOV.U32 R6, RZ, RZ, 0x0 ;  /* 0x00000000ff067424 */ /* 0x000fe200078e00ff */
[----:B------:R-:W-:Y:S02]  /*38a80*/  MOV R7, 0x7ff00000 ;  /* 0x7ff0000000077802 */ /* 0x000fe40000000f00 */
[----:B------:R-:W-:-:S04]  /*38a90*/  LOP3.LUT P0, RZ, R5, 0x7fffffff, RZ, 0xc0, !PT ;  /* 0x7fffffff05ff7812 */ /* 0x000fc8000780c0ff */
[----:B------:R-:W-:-:S10]  /*38aa0*/  DFMA R6, R4, R6, +INF ;  /* 0x7ff000000406742b */ /* 0x000fd40000000006 */
[----:B------:R-:W-:Y:S02]  /*38ab0*/  FSEL R10, R6, RZ, P0 ;  /* 0x000000ff060a7208 */ /* 0x000fe40000000000 */
[----:B------:R-:W-:-:S07]  /*38ac0*/  FSEL R11, R7, -QNAN , P0 ;  /* 0xfff00000070b7808 */ /* 0x000fce0000000000 */
.L_x_5950:
[----:B------:R-:W-:Y:S05]  /*38ad0*/  BSYNC.RECONVERGENT B5 ;  /* 0x0000000000057941 */ /* 0x000fea0003800200 */
.L_x_5946:
        /* <DEDUP_REMOVED lines=28> */
.L_x_5953:
[----:B------:R-:W-:Y:S05]  /*38ca0*/  BSYNC.RECONVERGENT B5 ;  /* 0x0000000000057941 */ /* 0x000fea0003800200 */
.L_x_5952:
[----:B------:R-:W-:-:S11]  /*38cb0*/  DADD R8, -RZ, -R10 ;  /* 0x00000000ff087229 */ /* 0x000fd6000000090a */
.L_x_5945:
[----:B------:R-:W-:Y:S05]  /*38cc0*/  BSYNC.RECONVERGENT B4 ;  /* 0x0000000000047941 */ /* 0x000fea0003800200 */
.L_x_5935:
[----:B------:R-:W-:Y:S01]  /*38cd0*/  DMUL R14, R12, 0.5 ;  /* 0x3fe000000c0e7828 */ /* 0x000fe20000000000 */
[----:B------:R-:W-:Y:S01]  /*38ce0*/  IMAD.MOV.U32 R10, RZ, RZ, 0x0 ;  /* 0x00000000ff0a7424 */ /* 0x000fe200078e00ff */
        /* <DEDUP_REMOVED lines=25> */
.L_x_5955:
[----:B------:R-:W-:Y:S05]  /*38e80*/  BSYNC.RECONVERGENT B4 ;  /* 0x0000000000047941 */ /* 0x000fea0003800200 */
.L_x_5954:
[----:B------:R-:W-:Y:S01]  /*38e90*/  DMUL R32, R10, R8 ;  /* 0x000000080a207228 */ /* 0x000fe20000000000 */
[----:B------:R-:W-:Y:S01]  /*38ea0*/  BSSY.RECONVERGENT B3, `(.L_x_5956) ;  /* 0x0000017000037945 */ /* 0x000fe20003800200 */
[----:B------:R-:W-:Y:S01]  /*38eb0*/  IMAD.MOV.U32 R3, RZ, RZ, RZ ;  /* 0x000000ffff037224 */ /* 0x000fe200078e00ff */
[----:B------:R-:W-:Y:S01]  /*38ec0*/  MOV R30, 0x55555555 ;  /* 0x55555555001e7802 */ /* 0x000fe20000000f00 */
[----:B------:R-:W-:Y:S02]  /*38ed0*/  IMAD.MOV.U32 R0, RZ, RZ, 0x1 ;  /* 0x00000001ff007424 */ /* 0x000fe400078e00ff */
[----:B------:R-:W-:-:S07]  /*38ee0*/  IMAD.MOV.U32 R31, RZ, RZ, -0x402aaaab ;  /* 0xbfd55555ff1f7424 */ /* 0x000fce00078e00ff */
.L_x_5957:
        /* <DEDUP_REMOVED lines=19> */
.L_x_5956:
        /* <DEDUP_REMOVED lines=21> */
[----:B------:R-:W-:-:S07]  /*39170*/  MOV R7, R0 ;  /* 0x0000000000077202 */ /* 0x000fce0000000f00 */
.L_x_5961:
[----:B------:R-:W-:Y:S05]  /*39180*/  BSYNC.RECONVERGENT B5 ;  /* 0x0000000000057941 */ /* 0x000fea0003800200 */
.L_x_5960:
[----:B------:R-:W-:Y:S01]  /*39190*/  HFMA2 R21, -RZ, RZ, -1.841796875, 115.625 ;  /* 0xbf5e573aff157431 */ /* 0x000fe200000001ff */
[----:B------:R-:W-:Y:S01]  /*391a0*/  BSSY.RECONVERGENT B3, `(.L_x_5962) ;  /* 0x0000015000037945 */ /* 0x000fe20003800200 */
[----:B------:R-:W-:Y:S02]  /*391b0*/  IMAD.MOV.U32 R0, RZ, RZ, 0x1 ;  /* 0x00000001ff007424 */ /* 0x000fe400078e00ff */
[----:B------:R-:W-:-:S07]  /*391c0*/  IMAD.MOV.U32 R20, RZ, RZ, -0x36fe1a8c ;  /* 0xc901e574ff147424 */ /* 0x000fce00078e00ff */
.L_x_5963:
        /* <DEDUP_REMOVED lines=19> */
.L_x_5962:
        /* <DEDUP_REMOVED lines=26> */
.L_x_5965:
[----:B------:R-:W-:Y:S05]  /*394a0*/  BSYNC.RECONVERGENT B5 ;  /* 0x0000000000057941 */ /* 0x000fea0003800200 */
.L_x_5964:
[----:B------:R-:W-:Y:S01]  /*394b0*/  BSSY.RECONVERGENT B3, `(.L_x_5966) ;  /* 0x0000016000037945 */ /* 0x000fe20003800200 */
[----:B------:R-:W-:Y:S01]  /*394c0*/  IMAD.MOV.U32 R0, RZ, RZ, 0x1 ;  /* 0x00000001ff007424 */ /* 0x000fe200078e00ff */
[----:B------:R-:W-:Y:S01]  /*394d0*/  MOV R31, 0x3f70ee64 ;  /* 0x3f70ee64001f7802 */ /* 0x000fe20000000f00 */
[----:B------:R-:W-:-:S07]  /*394e0*/  IMAD.MOV.U32 R30, RZ, RZ, 0x3b990ee6 ;  /* 0x3b990ee6ff1e7424 */ /* 0x000fce00078e00ff */
.L_x_5967:
        /* <DEDUP_REMOVED lines=19> */
.L_x_5966:
        /* <DEDUP_REMOVED lines=30> */
.L_x_5969:
[----:B------:R-:W-:Y:S05]  /*39800*/  BSYNC.RECONVERGENT B5 ;  /* 0x0000000000057941 */ /* 0x000fea0003800200 */
.L_x_5968:
[----:B------:R-:W-:Y:S01]  /*39810*/  HFMA2 R20, -RZ, RZ, 0.900390625, -859 ;  /* 0x3b34e2b6ff147431 */ /* 0x000fe200000001ff */
[----:B------:R-:W-:Y:S01]  /*39820*/  BSSY.RECONVERGENT B3, `(.L_x_5970) ;  /* 0x0000015000037945 */ /* 0x000fe20003800200 */
[----:B------:R-:W-:Y:S02]  /*39830*/  IMAD.MOV.U32 R0, RZ, RZ, 0x1 ;  /* 0x00000001ff007424 */ /* 0x000fe400078e00ff */
[----:B------:R-:W-:-:S07]  /*39840*/  IMAD.MOV.U32 R21, RZ, RZ, 0x3f4547d9 ;  /* 0x3f4547d9ff157424 */ /* 0x000fce00078e00ff */
.L_x_5971:
        /* <DEDUP_REMOVED lines=19> */
.L_x_5970:
        /* <DEDUP_REMOVED lines=26> */
.L_x_5973:
[----:B------:R-:W-:Y:S05]  /*39b20*/  BSYNC.RECONVERGENT B5 ;  /* 0x0000000000057941 */ /* 0x000fea0003800200 */
.L_x_5972:
[----:B------:R-:W-:Y:S01]  /*39b30*/  BSSY.RECONVERGENT B3, `(.L_x_5974) ;  /* 0x0000016000037945 */ /* 0x000fe20003800200 */
[----:B------:R-:W-:Y:S01]  /*39b40*/  IMAD.MOV.U32 R0, RZ, RZ, 0x1 ;  /* 0x00000001ff007424 */ /* 0x000fe200078e00ff */
[----:B------:R-:W-:Y:S01]  /*39b50*/  MOV R30, 0x2da7bf9 ;  /* 0x02da7bf9001e7802 */ /* 0x000fe20000000f00 */
[----:B------:R-:W-:-:S07]  /*39b60*/  IMAD.MOV.U32 R31, RZ, RZ, -0x40b3c1f5 ;  /* 0xbf4c3e0bff1f7424 */ /* 0x000fce00078e00ff */
.L_x_5975:
        /* <DEDUP_REMOVED lines=19> */
.L_x_5974:
        /* <DEDUP_REMOVED lines=30> */
.L_x_5977:
[----:B------:R-:W-:Y:S05]  /*39e80*/  BSYNC.RECONVERGENT B5 ;  /* 0x0000000000057941 */ /* 0x000fea0003800200 */
.L_x_5976:
[----:B------:R-:W-:Y:S01]  /*39e90*/  BSSY.RECONVERGENT B3, `(.L_x_5978) ;  /* 0x0000016000037945 */ /* 0x000fe20003800200 */
[----:B------:R-:W-:Y:S01]  /*39ea0*/  MOV R0, 0x1 ;  /* 0x0000000100007802 */ /* 0x000fe20000000f00 */
[----:B------:R-:W-:Y:S02]  /*39eb0*/  IMAD.MOV.U32 R20, RZ, RZ, -0x3a5b058f ;  /* 0xc5a4fa71ff147424 */ /* 0x000fe400078e00ff */
[----:B------:R-:W-:-:S07]  /*39ec0*/  IMAD.MOV.U32 R21, RZ, RZ, -0x40c9ed76 ;  /* 0xbf36128aff157424 */ /* 0x000fce00078e00ff */
.L_x_5979:
        /* <DEDUP_REMOVED lines=19> */
.L_x_5978:
        /* <DEDUP_REMOVED lines=26> */
.L_x_5981:
[----:B------:R-:W-:Y:S05]  /*3a1a0*/  BSYNC.RECONVERGENT B5 ;  /* 0x0000000000057941 */ /* 0x000fea0003800200 */
.L_x_5980:
[----:B------:R-:W-:Y:S01]  /*3a1b0*/  BSSY.RECONVERGENT B3, `(.L_x_5982) ;  /* 0x0000016000037945 */ /* 0x000fe20003800200 */
[----:B------:R-:W-:Y:S01]  /*3a1c0*/  MOV R0, 0x1 ;  /* 0x0000000100007802 */ /* 0x000fe20000000f00 */
[----:B------:R-:W-:Y:S02]  /*3a1d0*/  IMAD.MOV.U32 R30, RZ, RZ, 0x1b0931c8 ;  /* 0x1b0931c8ff1e7424 */ /* 0x000fe400078e00ff */
[----:B------:R-:W-:-:S07]  /*3a1e0*/  IMAD.MOV.U32 R31, RZ, RZ, 0x3f4168ef ;  /* 0x3f4168efff1f7424 */ /* 0x000fce00078e00ff */
.L_x_5983:
        /* <DEDUP_REMOVED lines=19> */
.L_x_5982:
        /* <DEDUP_REMOVED lines=30> */
.L_x_5985:
[----:B------:R-:W-:Y:S05]  /*3a500*/  BSYNC.RECONVERGENT B5 ;  /* 0x0000000000057941 */ /* 0x000fea0003800200 */
.L_x_5984:
[----:B------:R-:W-:Y:S01]  /*3a510*/  HFMA2 R21, -RZ, RZ, 1.802734375, -0.000674724578857421875 ;  /* 0x3f369187ff157431 */ /* 0x000fe200000001ff */
[----:B------:R-:W-:Y:S01]  /*3a520*/  BSSY.RECONVERGENT B3, `(.L_x_5986) ;  /* 0x0000015000037945 */ /* 0x000fe20003800200 */
[----:B------:R-:W-:Y:S02]  /*3a530*/  IMAD.MOV.U32 R0, RZ, RZ, 0x1 ;  /* 0x00000001ff007424 */ /* 0x000fe400078e00ff */
[----:B------:R-:W-:-:S07]  /*3a540*/  IMAD.MOV.U32 R20, RZ, RZ, -0x63fe104c ;  /* 0x9c01efb4ff147424 */ /* 0x000fce00078e00ff */
.L_x_5987:
        /* <DEDUP_REMOVED lines=19> */
.L_x_5986:
        /* <DEDUP_REMOVED lines=26> */
.L_x_5989:
[----:B------:R-:W-:Y:S05]  /*3a820*/  BSYNC.RECONVERGENT B5 ;  /* 0x0000000000057941 */ /* 0x000fea0003800200 */
.L_x_5988:
[----:B------:R-:W-:Y:S01]  /*3a830*/  BSSY.RECONVERGENT B3, `(.L_x_5990) ;  /* 0x0000016000037945 */ /* 0x000fe20003800200 */
[----:B------:R-:W-:Y:S01]  /*3a840*/  IMAD.MOV.U32 R0, RZ, RZ, 0x1 ;  /* 0x00000001ff007424 */ /* 0x000fe200078e00ff */
[----:B------:R-:W-:Y:S01]  /*3a850*/  MOV R31, 0xbf45629b ;  /* 0xbf45629b001f7802 */ /* 0x000fe20000000f00 */
[----:B------:R-:W-:-:S07]  /*3a860*/  IMAD.MOV.U32 R30, RZ, RZ, 0x3187b744 ;  /* 0x3187b744ff1e7424 */ /* 0x000fce00078e00ff */
.L_x_5991:
        /* <DEDUP_REMOVED lines=19> */
.L_x_5990:
        /* <DEDUP_REMOVED lines=30> */
.L_x_5993:
[----:B------:R-:W-:Y:S05]  /*3ab80*/  BSYNC.RECONVERGENT B5 ;  /* 0x0000000000057941 */ /* 0x000fea0003800200 */
.L_x_5992:
[----:B------:R-:W-:Y:S01]  /*3ab90*/  HFMA2 R20, -RZ, RZ, 0.004673004150390625, 2820 ;  /* 0x1cc96982ff147431 */ /* 0x000fe200000001ff */
[----:B------:R-:W-:Y:S01]  /*3aba0*/  BSSY.RECONVERGENT B3, `(.L_x_5994) ;  /* 0x0000015000037945 */ /* 0x000fe20003800200 */
[----:B------:R-:W-:Y:S02]  /*3abb0*/  IMAD.MOV.U32 R0, RZ, RZ, 0x1 ;  /* 0x00000001ff007424 */ /* 0x000fe400078e00ff */
[----:B------:R-:W-:-:S07]  /*3abc0*/  IMAD.MOV.U32 R21, RZ, RZ, -0x40bc7201 ;  /* 0xbf438dffff157424 */ /* 0x000fce00078e00ff */
.L_x_5995:
        /* <DEDUP_REMOVED lines=19> */
.L_x_5994:
        /* <DEDUP_REMOVED lines=26> */
.L_x_5997:
[----:B------:R-:W-:Y:S05]  /*3aea0*/  BSYNC.RECONVERGENT B5 ;  /* 0x0000000000057941 */ /* 0x000fea0003800200 */
.L_x_5996:
[----:B------:R-:W-:Y:S01]  /*3aeb0*/  BSSY.RECONVERGENT B3, `(.L_x_5998) ;  /* 0x0000016000037945 */ /* 0x000fe20003800200 */
[----:B------:R-:W-:Y:S01]  /*3aec0*/  IMAD.MOV.U32 R0, RZ, RZ, 0x1 ;  /* 0x00000001ff007424 */ /* 0x000fe200078e00ff */
[----:B------:R-:W-:Y:S01]  /*3aed0*/  MOV R30, 0x684527bf ;  /* 0x684527bf001e7802 */ /* 0x000fe20000000f00 */
[----:B------:R-:W-:-:S07]  /*3aee0*/  IMAD.MOV.U32 R31, RZ, RZ, 0x3f55d4ae ;  /* 0x3f55d4aeff1f7424 */ /* 0x000fce00078e00ff */
.L_x_5999:
        /* <DEDUP_REMOVED lines=19> */
.L_x_5998:
        /* <DEDUP_REMOVED lines=30> */
.L_x_6001:
[----:B------:R-:W-:Y:S05]  /*3b200*/  BSYNC.RECONVERGENT B5 ;  /* 0x0000000000057941 */ /* 0x000fea0003800200 */
.L_x_6000:
[----:B------:R-:W-:Y:S01]  /*3b210*/  BSSY.RECONVERGENT B3, `(.L_x_6002) ;  /* 0x0000016000037945 */ /* 0x000fe20003800200 */
[----:B------:R-:W-:Y:S01]  /*3b220*/  MOV R0, 0x1 ;  /* 0x0000000100007802 */ /* 0x000fe20000000f00 */
[----:B------:R-:W-:Y:S02]  /*3b230*/  IMAD.MOV.U32 R20, RZ, RZ, -0x5713a6fc ;  /* 0xa8ec5904ff147424 */ /* 0x000fe400078e00ff */
[----:B------:R-:W-:-:S07]  /*3b240*/  IMAD.MOV.U32 R21, RZ, RZ, 0x3f59e1db ;  /* 0x3f59e1dbff157424 */ /* 0x000fce00078e00ff */
.L_x_6003:
        /* <DEDUP_REMOVED lines=19> */
.L_x_6002:
        /* <DEDUP_REMOVED lines=26> */
.L_x_6005:
[----:B------:R-:W-:Y:S05]  /*3b520*/  BSYNC.RECONVERGENT B5 ;  /* 0x0000000000057941 */ /* 0x000fea0003800200 */
.L_x_6004:
[----:B------:R-:W-:Y:S01]  /*3b530*/  BSSY.RECONVERGENT B3, `(.L_x_6006) ;  /* 0x0000016000037945 */ /* 0x000fe20003800200 */
[----:B------:R-:W-:Y:S01]  /*3b540*/  MOV R0, 0x1 ;  /* 0x0000000100007802 */ /* 0x000fe20000000f00 */
[----:B------:R-:W-:Y:S02]  /*3b550*/  IMAD.MOV.U32 R30, RZ, RZ, -0x5a255ed9 ;  /* 0xa5daa127ff1e7424 */ /* 0x000fe400078e00ff */
[----:B------:R-:W-:-:S07]  /*3b560*/  IMAD.MOV.U32 R31, RZ, RZ, -0x408f51aa ;  /* 0xbf70ae56ff1f7424 */ /* 0x000fce00078e00ff */
.L_x_6007:
        /* <DEDUP_REMOVED lines=19> */
.L_x_6006:
        /* <DEDUP_REMOVED lines=30> */
.L_x_6009:
[----:B------:R-:W-:Y:S05]  /*3b880*/  BSYNC.RECONVERGENT B5 ;  /* 0x0000000000057941 */ /* 0x000fea0003800200 */
.L_x_6008:
[----:B------:R-:W-:Y:S01]  /*3b890*/  HFMA2 R21, -RZ, RZ, -1.8671875, 287 ;  /* 0xbf785c7cff157431 */ /* 0x000fe200000001ff */
[----:B------:R-:W-:Y:S01]  /*3b8a0*/  BSSY.RECONVERGENT B3, `(.L_x_6010) ;  /* 0x0000015000037945 */ /* 0x000fe20003800200 */
[----:B------:R-:W-:Y:S02]  /*3b8b0*/  IMAD.MOV.U32 R0, RZ, RZ, 0x1 ;  /* 0x00000001ff007424 */ /* 0x000fe400078e00ff */
[----:B------:R-:W-:-:S07]  /*3b8c0*/  IMAD.MOV.U32 R20, RZ, RZ, -0x343a03ee ;  /* 0xcbc5fc12ff147424 */ /* 0x000fce00078e00ff */
.L_x_6011:
        /* <DEDUP_REMOVED lines=19> */
.L_x_6010:
        /* <DEDUP_REMOVED lines=26> */
.L_x_6013:
[----:B------:R-:W-:Y:S05]  /*3bba0*/  BSYNC.RECONVERGENT B5 ;  /* 0x0000000000057941 */ /* 0x000fea0003800200 */
.L_x_6012:
[----:B------:R-:W-:Y:S01]  /*3bbb0*/  BSSY.RECONVERGENT B3, `(.L_x_6014) ;  /* 0x0000016000037945 */ /* 0x000fe20003800200 */
[----:B------:R-:W-:Y:S01]  /*3bbc0*/  IMAD.MOV.U32 R0, RZ, RZ, 0x1 ;  /* 0x00000001ff007424 */ /* 0x000fe200078e00ff */
[----:B------:R-:W-:Y:S01]  /*3bbd0*/  MOV R31, 0x3f91d1d6 ;  /* 0x3f91d1d6001f7802 */ /* 0x000fe20000000f00 */
[----:B------:R-:W-:-:S07]  /*3bbe0*/  IMAD.MOV.U32 R30, RZ, RZ, 0x50ed0c93 ;  /* 0x50ed0c93ff1e7424 */ /* 0x000fce00078e00ff */
.L_x_6015:
        /* <DEDUP_REMOVED lines=19> */
.L_x_6014:
        /* <DEDUP_REMOVED lines=30> */
.L_x_6017:
[----:B------:R-:W-:Y:S05]  /*3bf00*/  BSYNC.RECONVERGENT B5 ;  /* 0x0000000000057941 */ /* 0x000fea0003800200 */
.L_x_6016:
[----:B------:R-:W-:Y:S01]  /*3bf10*/  HFMA2 R20, -RZ, RZ, 256.75, -55.28125 ;  /* 0x5c03d2e9ff147431 */ /* 0x000fe200000001ff */
[----:B------:R-:W-:Y:S01]  /*3bf20*/  BSSY.RECONVERGENT B3, `(.L_x_6018) ;  /* 0x0000015000037945 */ /* 0x000fe20003800200 */
[----:B------:R-:W-:Y:S02]  /*3bf30*/  IMAD.MOV.U32 R0, RZ, RZ, 0x1 ;  /* 0x00000001ff007424 */ /* 0x000fe400078e00ff */
[----:B------:R-:W-:-:S07]  /*3bf40*/  IMAD.MOV.U32 R21, RZ, RZ, 0x3f9ef9a0 ;  /* 0x3f9ef9a0ff157424 */ /* 0x000fce00078e00ff */
.L_x_6019:
        /* <DEDUP_REMOVED lines=19> */
.L_x_6018:
        /* <DEDUP_REMOVED lines=26> */
.L_x_6021:
[----:B------:R-:W-:Y:S05]  /*3c220*/  BSYNC.RECONVERGENT B5 ;  /* 0x0000000000057941 */ /* 0x000fea0003800200 */
.L_x_6020:
[----:B------:R-:W-:Y:S01]  /*3c230*/  BSSY.RECONVERGENT B3, `(.L_x_6022) ;  /* 0x0000016000037945 */ /* 0x000fe20003800200 */
[----:B------:R-:W-:Y:S01]  /*3c240*/  IMAD.MOV.U32 R0, RZ, RZ, 0x1 ;  /* 0x00000001ff007424 */ /* 0x000fe200078e00ff */
[----:B------:R-:W-:Y:S01]  /*3c250*/  MOV R30, 0x5f50d178 ;  /* 0x5f50d178001e7802 */ /* 0x000fe20000000f00 */
[----:B------:R-:W-:-:S07]  /*3c260*/  IMAD.MOV.U32 R31, RZ, RZ, -0x4046a498 ;  /* 0xbfb95b68ff1f7424 */ /* 0x000fce00078e00ff */
.L_x_6023:
        /* <DEDUP_REMOVED lines=19> */
.L_x_6022:
        /* <DEDUP_REMOVED lines=30> */
.L_x_6025:
[----:B------:R-:W-:Y:S05]  /*3c580*/  BSYNC.RECONVERGENT B5 ;  /* 0x0000000000057941 */ /* 0x000fea0003800200 */
.L_x_6024:
[----:B------:R-:W-:Y:S01]  /*3c590*/  BSSY.RECONVERGENT B3, `(.L_x_6026) ;  /* 0x0000016000037945 */ /* 0x000fe20003800200 */
[----:B------:R-:W-:Y:S01]  /*3c5a0*/  MOV R0, 0x1 ;  /* 0x0000000100007802 */ /* 0x000fe20000000f00 */
[----:B------:R-:W-:Y:S02]  /*3c5b0*/  IMAD.MOV.U32 R20, RZ, RZ, -0x3bccff5e ;  /* 0xc43300a2ff147424 */ /* 0x000fe400078e00ff */
[----:B------:R-:W-:-:S07]  /*3c5c0*/  IMAD.MOV.U32 R21, RZ, RZ, -0x40366831 ;  /* 0xbfc997cfff157424 */ /* 0x000fce00078e00ff */
.L_x_6027:
        /* <DEDUP_REMOVED lines=19> */
.L_x_6026:
        /* <DEDUP_REMOVED lines=26> */
.L_x_6029:
[----:B------:R-:W-:Y:S05]  /*3c8a0*/  BSYNC.RECONVERGENT B5 ;  /* 0x0000000000057941 */ /* 0x000fea0003800200 */
.L_x_6028:
[----:B------:R-:W-:Y:S01]  /*3c8b0*/  BSSY.RECONVERGENT B3, `(.L_x_6030) ;  /* 0x0000016000037945 */ /* 0x000fe20003800200 */
[----:B------:R-:W-:Y:S01]  /*3c8c0*/  MOV R0, 0x1 ;  /* 0x0000000100007802 */ /* 0x000fe20000000f00 */
[----:B------:R-:W-:Y:S02]  /*3c8d0*/  IMAD.MOV.U32 R30, RZ, RZ, -0x45e261fc ;  /* 0xba1d9e04ff1e7424 */ /* 0x000fe400078e00ff */
[----:B------:R-:W-:-:S07]  /*3c8e0*/  IMAD.MOV.U32 R31, RZ, RZ, 0x3fe72e2b ;  /* 0x3fe72e2bff1f7424 */ /* 0x000fce00078e00ff */
.L_x_6031:
        /* <DEDUP_REMOVED lines=19> */
.L_x_6030:
        /* <DEDUP_REMOVED lines=30> */
.L_x_6033:
[----:B------:R-:W-:Y:S05]  /*3cc00*/  BSYNC.RECONVERGENT B5 ;  /* 0x0000000000057941 */ /* 0x000fea0003800200 */
.L_x_6032:
[----:B------:R-:W-:Y:S01]  /*3cc10*/  HFMA2 R21, -RZ, RZ, 1.994140625, -0.05938720703125 ;  /* 0x3ffaab9aff157431 */ /* 0x000fe200000001ff */
[----:B------:R-:W-:Y:S01]  /*3cc20*/  BSSY.RECONVERGENT B3, `(.L_x_6034) ;  /* 0x0000015000037945 */ /* 0x000fe20003800200 */
[----:B------:R-:W-:Y:S02]  /*3cc30*/  IMAD.MOV.U32 R0, RZ, RZ, 0x1 ;  /* 0x00000001ff007424 */ /* 0x000fe400078e00ff */
[----:B------:R-:W-:-:S07]  /*3cc40*/  IMAD.MOV.U32 R20, RZ, RZ, 0x101bb71a ;  /* 0x101bb71aff147424 */ /* 0x000fce00078e00ff */
.L_x_6035:
        /* <DEDUP_REMOVED lines=19> */
.L_x_6034:
        /* <DEDUP_REMOVED lines=26> */
.L_x_6037:
[----:B------:R-:W-:Y:S05]  /*3cf20*/  BSYNC.RECONVERGENT B5 ;  /* 0x0000000000057941 */ /* 0x000fea0003800200 */
.L_x_6036:
[----:B------:R-:W-:Y:S01]  /*3cf30*/  BSSY.RECONVERGENT B3, `(.L_x_6038) ;  /* 0x0000016000037945 */ /* 0x000fe20003800200 */
[----:B------:R-:W-:Y:S01]  /*3cf40*/  IMAD.MOV.U32 R0, RZ, RZ, 0x1 ;  /* 0x00000001ff007424 */ /* 0x000fe200078e00ff */
[----:B------:R-:W-:Y:S01]  /*3cf50*/  MOV R31, 0xc01a79ae ;  /* 0xc01a79ae001f7802 */ /* 0x000fe20000000f00 */
[----:B------:R-:W-:-:S07]  /*3cf60*/  IMAD.MOV.U32 R30, RZ, RZ, -0x755502fe ;  /* 0x8aaafd02ff1e7424 */ /* 0x000fce00078e00ff */
.L_x_6039:
        /* <DEDUP_REMOVED lines=19> */
.L_x_6038:
        /* <DEDUP_REMOVED lines=30> */
.L_x_6041:
[----:B------:R-:W-:Y:S05]  /*3d280*/  BSYNC.RECONVERGENT B5 ;  /* 0x0000000000057941 */ /* 0x000fea0003800200 */
.L_x_6040:
[----:B------:R-:W-:Y:S01]  /*3d290*/  HFMA2 R20, -RZ, RZ, 23.78125, 1.8896484375 ;  /* 0x4df23f8fff147431 */ /* 0x000fe200000001ff */
[----:B------:R-:W-:Y:S01]  /*3d2a0*/  BSSY.RECONVERGENT B3, `(.L_x_6042) ;  /* 0x0000015000037945 */ /* 0x000fe20003800200 */
[----:B------:R-:W-:Y:S02]  /*3d2b0*/  IMAD.MOV.U32 R0, RZ, RZ, 0x1 ;  /* 0x00000001ff007424 */ /* 0x000fe400078e00ff */
[----:B------:R-:W-:-:S07]  /*3d2c0*/  IMAD.MOV.U32 R21, RZ, RZ, -0x3fcee326 ;  /* 0xc0311cdaff157424 */ /* 0x000fce00078e00ff */
.L_x_6043:
        /* <DEDUP_REMOVED lines=19> */
.L_x_6042:
        /* <DEDUP_REMOVED lines=26> */
.L_x_6045:
[----:B------:R-:W-:Y:S05]  /*3d5a0*/  BSYNC.RECONVERGENT B5 ;  /* 0x0000000000057941 */ /* 0x000fea0003800200 */
.L_x_6044:
[----:B------:R-:W-:Y:S01]  /*3d5b0*/  BSSY.RECONVERGENT B3, `(.L_x_6046) ;  /* 0x0000016000037945 */ /* 0x000fe20003800200 */
[----:B------:R-:W-:Y:S01]  /*3d5c0*/  IMAD.MOV.U32 R0, RZ, RZ, 0x1 ;  /* 0x00000001ff007424 */ /* 0x000fe200078e00ff */
[----:B------:R-:W-:Y:S01]  /*3d5d0*/  MOV R30, 0x311f1460 ;  /* 0x311f1460001e7802 */ /* 0x000fe20000000f00 */
[----:B------:R-:W-:-:S07]  /*3d5e0*/  IMAD.MOV.U32 R31, RZ, RZ, 0x405278fb ;  /* 0x405278fbff1f7424 */ /* 0x000fce00078e00ff */
.L_x_6047:
        /* <DEDUP_REMOVED lines=19> */
.L_x_6046:
        /* <DEDUP_REMOVED lines=30> */
.L_x_6049:
[----:B------:R-:W-:Y:S05]  /*3d900*/  BSYNC.RECONVERGENT B5 ;  /* 0x0000000000057941 */ /* 0x000fea0003800200 */
.L_x_6048:
[----:B------:R-:W-:Y:S01]  /*3d910*/  BSSY.RECONVERGENT B3, `(.L_x_6050) ;  /* 0x0000016000037945 */ /* 0x000fe20003800200 */
[----:B------:R-:W-:Y:S01]  /*3d920*/  MOV R0, 0x1 ;  /* 0x0000000100007802 */ /* 0x000fe20000000f00 */
[----:B------:R-:W-:Y:S02]  /*3d930*/  IMAD.MOV.U32 R20, RZ, RZ, 0x4b8ba3fd ;  /* 0x4b8ba3fdff147424 */ /* 0x000fe400078e00ff */
[----:B------:R-:W-:-:S07]  /*3d940*/  IMAD.MOV.U32 R21, RZ, RZ, 0x406a8563 ;  /* 0x406a8563ff157424 */ /* 0x000fce00078e00ff */
.L_x_6051:
        /* <DEDUP_REMOVED lines=19> */
.L_x_6050:
        /* <DEDUP_REMOVED lines=9> */
[----:B------:R-:W-:Y:S02]  /*3db10*/  IMAD.MOV.U32 R30, RZ, RZ, 0x7d9b7a22 ;  /* 0x7d9b7a22ff1e7424 */ /* 0x000fe400078e00ff */
[----:B------:R-:W-:-:S07]  /*3db20*/  IMAD.MOV.U32 R31, RZ, RZ, -0x3f71133b ;  /* 0xc08eecc5ff1f7424 */ /* 0x000fce00078e00ff */
.L_x_6053:
        /* <DEDUP_REMOVED lines=19> */
.L_x_6052:
        /* <DEDUP_REMOVED lines=19> */
.L_x_6055:
[----:B------:R-:W-:Y:S05]  /*3dd90*/  BSYNC.RECONVERGENT B5 ;  /* 0x0000000000057941 */ /* 0x000fea0003800200 */
.L_x_6054:
[----:B------:R-:W-:-:S08]  /*3dda0*/  DMUL R4, R30, R4 ;  /* 0x000000041e047228 */ /* 0x000fd00000000000 */
[----:B------:R-:W-:-:S14]  /*3ddb0*/  DSETP.GT.AND P0, PT, |R4|, |R20|, PT ;  /* 0x400000140400722a */ /* 0x000fdc0003f04200 */
[----:B------:R-:W-:-:S11]  /*3ddc0*/  @!P0 DADD R14, R14, R4 ;  /* 0x000000000e0e8229 */ /* 0x000fd60000000004 */
.L_x_5959:
[----:B------:R-:W-:Y:S05]  /*3ddd0*/  BSYNC.RECONVERGENT B4 ;  /* 0x0000000000047941 */ /* 0x000fea0003800200 */
.L_x_5958:
        /* <DEDUP_REMOVED lines=8> */
[----:B------:R-:W-:Y:S01]  /*3de60*/  IMAD.MOV.U32 R30, RZ, RZ, 0x652b82fe ;  /* 0x652b82feff1e7424 */ /* 0x000fe200078e00ff */
[----:B------:R-:W-:Y:S01]  /*3de70*/  ISETP.GT.U32.AND P0, PT, R3, 0x403b4000, PT ;  /* 0x403b40000300780c */ /* 0x000fe20003f04070 */
[----:B------:R-:W-:Y:S01]  /*3de80*/  DADD R6, R2, 4 ;  /* 0x4010000002067429 */ /* 0x000fe20000000000 */
[----:B------:R-:W-:-:S05]  /*3de90*/  IMAD.MOV.U32 R31, RZ, RZ, 0x3ff71547 ;  /* 0x3ff71547ff1f7424 */ /* 0x000fca00078e00ff */
[----:B------:R-:W0:Y:S02]  /*3dea0*/  MUFU.RCP64H R11, R7 ;  /* 0x00000007000b7308 */ /* 0x000e240000001800 */
[----:B0-----:R-:W-:Y:S01]  /*3deb0*/  DFMA R4, -R6, R10, 1 ;  /* 0x3ff000000604742b */ /* 0x001fe2000000010a */
[----:B------:R-:W-:Y:S01]  /*3dec0*/  IMAD.MOV.U32 R6, RZ, RZ, -0x2fc2cd8 ;  /* 0xfd03d328ff067424 */ /* 0x000fe200078e00ff */
[----:B------:R-:W-:-:S06]  /*3ded0*/  MOV R7, 0x3e44e1c6 ;  /* 0x3e44e1c600077802 */ /* 0x000fcc0000000f00 */
        /* <DEDUP_REMOVED lines=61> */
[----:B------:R-:W-:Y:S01]  /*3e2b0*/  UMOV UR5, 0x3e5ade15 ;  /* 0x3e5ade1500057882 */ /* 0x000fe20000000000 */
[----:B------:R-:W-:Y:S02]  /*3e2c0*/  HFMA2 R37, -RZ, RZ, 1.984375, 0 ;  /* 0x3ff00000ff257431 */ /* 0x000fe400000001ff */
        /* <DEDUP_REMOVED lines=63> */
[----:B------:R-:W-:Y:S02]  /*3e6c0*/  LEA R41, R11, R41, 0x14 ;  /* 0x000000290b297211 */ /* 0x000fe400078ea0ff */
[----:B------:R-:W-:Y:S01]  /*3e6d0*/  LEA R11, R10, 0x3ff00000, 0x14 ;  /* 0x3ff000000a0b7811 */ /* 0x000fe200078ea0ff */
[----:B------:R-:W-:Y:S01]  /*3e6e0*/  DFMA R20, R2, R20, R34 ;  /* 0x000000140214722b */ /* 0x000fe20000000022 */
[----:B------:R-:W-:-:S06]  /*3e6f0*/  IMAD.MOV.U32 R10, RZ, RZ, RZ ;  /* 0x000000ffff0a7224 */ /* 0x000fcc00078e00ff */
        /* <DEDUP_REMOVED lines=12> */
.L_x_6057:
        /* <DEDUP_REMOVED lines=9> */
.L_x_6058:
[----:B------:R-:W-:Y:S05]  /*3e850*/  BSYNC.RECONVERGENT B3 ;  /* 0x0000000000037941 */ /* 0x000fea0003800200 */
.L_x_6056:
[----:B------:R-:W-:Y:S01]  /*3e860*/  DMUL R4, R12, -0.5 ;  /* 0xbfe000000c047828 */ /* 0x000fe20000000000 */
[----:B------:R-:W-:Y:S01]  /*3e870*/  UMOV UR4, 0xfefa39ef ;  /* 0xfefa39ef00047882 */ /* 0x000fe20000000000 */
[----:B------:R-:W-:Y:S01]  /*3e880*/  UMOV UR5, 0x3fe62e42 ;  /* 0x3fe62e4200057882 */ /* 0x000fe20000000000 */
[----:B------:R-:W-:Y:S05]  /*3e890*/  BSSY.RECONVERGENT B3, `(.L_x_6059) ;  /* 0x000003b000037945 */ /* 0x000fea0003800200 */
[----:B------:R-:W-:-:S08]  /*3e8a0*/  DMUL R4, R4, R8 ;  /* 0x0000000804047228 */ /* 0x000fd00000000000 */
        /* <DEDUP_REMOVED lines=57> */
.L_x_6060:
[----:B------:R-:W-:Y:S05]  /*3ec40*/  BSYNC.RECONVERGENT B3 ;  /* 0x0000000000037941 */ /* 0x000fea0003800200 */
.L_x_6059:
[----:B------:R-:W-:Y:S01]  /*3ec50*/  UMOV UR4, 0x54411744 ;  /* 0x5441174400047882 */ /* 0x000fe20000000000 */
[----:B------:R-:W-:Y:S01]  /*3ec60*/  UMOV UR5, 0x401921fb ;  /* 0x401921fb00057882 */ /* 0x000fe20000000000 */
[----:B------:R-:W-:Y:S01]  /*3ec70*/  IMAD.MOV.U32 R8, RZ, RZ, 0x0 ;  /* 0x00000000ff087424 */ /* 0x000fe200078e00ff */
[----:B------:R-:W-:Y:S01]  /*3ec80*/  DMUL R34, R12, UR4 ;  /* 0x000000040c227c28 */ /* 0x000fe20008000000 */
[----:B------:R-:W-:Y:S01]  /*3ec90*/  IMAD.MOV.U32 R9, RZ, RZ, 0x3fd80000 ;  /* 0x3fd80000ff097424 */ /* 0x000fe200078e00ff */
[----:B------:R-:W-:Y:S01]  /*3eca0*/  DMUL R14, R10, R14 ;  /* 0x0000000e0a0e7228 */ /* 0x000fe20000000000 */
        /* <DEDUP_REMOVED lines=23> */
.L_x_6062:
[----:B------:R-:W-:Y:S05]  /*3ee20*/  BSYNC.RECONVERGENT B4 ;  /* 0x0000000000047941 */ /* 0x000fea0003800200 */
.L_x_6061:
        /* <DEDUP_REMOVED lines=21> */
.L_x_6064:
[----:B------:R-:W-:Y:S05]  /*3ef80*/  BSYNC.RECONVERGENT B4 ;  /* 0x0000000000047941 */ /* 0x000fea0003800200 */
.L_x_6063:
[----:B------:R-:W-:Y:S01]  /*3ef90*/  DFMA R14, R2, 0.5, R4 ;  /* 0x3fe00000020e782b */ /* 0x000fe20000000004 */
[----:B------:R-:W-:Y:S10]  /*3efa0*/  BRA `(.L_x_5927) ;  /* 0x0000026000ec7947 */ /* 0x000ff40003800000 */
.L_x_5930:
        /* <DEDUP_REMOVED lines=29> */
.L_x_6068:
[----:B------:R-:W-:Y:S05]  /*3f180*/  BSYNC.RECONVERGENT B5 ;  /* 0x0000000000057941 */ /* 0x000fea0003800200 */
.L_x_6067:
        /* <DEDUP_REMOVED lines=14> */
[----:B------:R-:W-:Y:S01]  /*3f270*/  IMAD.MOV.U32 R4, RZ, RZ, R10 ;  /* 0x000000ffff047224 */ /* 0x000fe200078e000a */
[----:B------:R-:W-:Y:S01]  /*3f280*/  MOV R5, R11 ;  /* 0x0000000b00057202 */ /* 0x000fe20000000f00 */
[----:B------:R-:W-:Y:S01]  /*3f290*/  IMAD.MOV.U32 R6, RZ, RZ, RZ ;  /* 0x000000ffff067224 */ /* 0x000fe200078e00ff */
[----:B------:R-:W-:Y:S01]  /*3f2a0*/  MOV R0, 0x3f2d0 ;  /* 0x0003f2d000007802 */ /* 0x000fe20000000f00 */
[----:B------:R-:W-:-:S07]  /*3f2b0*/  IMAD.MOV.U32 R7, RZ, RZ, 0x40120000 ;  /* 0x40120000ff077424 */ /* 0x000fce00078e00ff */
[----:B------:R-:W-:Y:S05]  /*3f2c0*/  CALL.REL.NOINC `($__internal_18_$__cuda_sm20_div_rn_f64_full) ;  /* 0x0000026000e47944 */ /* 0x000fea0003c00000 */
.L_x_6070:
[----:B------:R-:W-:Y:S05]  /*3f2d0*/  BSYNC.RECONVERGENT B5 ;  /* 0x0000000000057941 */ /* 0x000fea0003800200 */
.L_x_6069:
        /* <DEDUP_REMOVED lines=33> */
[----:B------:R-:W-:Y:S01]  /*3f4f0*/  FSETP.GEU.AND P1, PT, |R3|, 6.5827683646048100446e-37, PT ;  /* 0x036000000300780b */ /* 0x000fe20003f2e200 */
[----:B---3--:R-:W-:Y:S01]  /*3f500*/  IMAD.MOV.U32 R10, RZ, RZ, -0x1480f261 ;  /* 0xeb7f0d9fff0a7424 */ /* 0x008fe200078e00ff */
[----:B------:R2:W-:Y:S01]  /*3f510*/  STL.64 [R1+0x1498], R6 ;  /* 0x0014980601007387 */ /* 0x0005e20000100a00 */
[----:B------:R-:W-:Y:S01]  /*3f520*/  IMAD.MOV.U32 R11, RZ, RZ, 0x3e3ccf5c ;  /* 0x3e3ccf5cff0b7424 */ /* 0x000fe200078e00ff */
[----:B------:R-:W-:Y:S01]  /*3f530*/  BSSY.RECONVERGENT B5, `(.L_x_6071) ;  /* 0x0000748000057945 */ /* 0x000fe20003800200 */
        /* <DEDUP_REMOVED lines=8> */
[----:B--2---:R-:W-:Y:S01]  /*3f5c0*/  MOV R6, 0x1fd754a ;  /* 0x01fd754a00067802 */ /* 0x004fe20000000f00 */
[----:B------:R-:W-:-:S02]  /*3f5d0*/  IMAD.MOV.U32 R7, RZ, RZ, -0x4269e359 ;  /* 0xbd961ca7ff077424 */ /* 0x000fc400078e00ff */
        /* <DEDUP_REMOVED lines=67> */
[----:B---3--:R-:W-:-:S02]  /*3fa10*/  IMAD.MOV.U32 R20, RZ, RZ, 0x7950ad7b ;  /* 0x7950ad7bff147424 */ /* 0x008fc400078e00ff */
[----:B------:R-:W-:Y:S01]  /*3fa20*/  IMAD.MOV.U32 R21, RZ, RZ, -0x433d7c02 ;  /* 0xbcc283feff157424 */ /* 0x000fe200078e00ff */
[----:B------:R2:W-:Y:S01]  /*3fa30*/  STL.64 [R1+0x14b0], R36 ;  /* 0x0014b02401007387 */ /* 0x0005e20000100a00 */
[----:B-1----:R-:W-:Y:S01]  /*3fa40*/  MOV R6, 0x8edab4c8 ;  /* 0x8edab4c800067802 */ /* 0x002fe20000000f00 */
[----:B------:R-:W-:Y:S02]  /*3fa50*/  IMAD.MOV.U32 R7, RZ, RZ, -0x409a08da ;  /* 0xbf65f726ff077424 */ /* 0x000fe400078e00ff */
[----:B------:R1:W-:Y:S01]  /*3fa60*/  STL.64 [R1+0x14c8], R30 ;  /* 0x0014c81e01007387 */ /* 0x0003e20000100a00 */
[----:B0-----:R-:W-:Y:S02]  /*3fa70*/  IMAD.MOV.U32 R8, RZ, RZ, -0x5770b96a ;  /* 0xa88f4696ff087424 */ /* 0x001fe400078e00ff */
[----:B------:R-:W-:Y:S01]  /*3fa80*/  IMAD.MOV.U32 R9, RZ, RZ, 0x3ec0db20 ;  /* 0x3ec0db20ff097424 */ /* 0x000fe200078e00ff */
        /* <DEDUP_REMOVED lines=38> */
[----:B0-----:R-:W-:Y:S01]  /*3fcf0*/  MOV R10, 0x55e25360 ;  /* 0x55e25360000a7802 */ /* 0x001fe20000000f00 */
[----:B------:R-:W-:Y:S02]  /*3fd00*/  IMAD.MOV.U32 R11, RZ, RZ, 0x3e3ac0d4 ;  /* 0x3e3ac0d4ff0b7424 */ /* 0x000fe400078e00ff */
        /* <DEDUP_REMOVED lines=16> */
[----:B------:R-:W-:Y:S02]  /*3fe10*/  IMAD.MOV.U32 R37, RZ, RZ, 0x3d3113e3 ;  /* 0x3d3113e3ff257424 */ /* 0x000fe400078e00ff */
[----:B------:R2:W-:Y:S01]  /*3fe20*/  STL.64 [R1+0x1648], R10 ;  /* 0x0016480a01007387 */ /* 0x0005e20000100a00 */
[----:B0-----:R-:W-:-:S03]  /*3fe30*/  MOV R30, 0xa10cd82 ;  /* 0x0a10cd82001e7802 */ /* 0x001fc60000000f00 */
[----:B------:R0:W-:Y:S01]  /*3fe40*/  STL.64 [R1+0x1650], R14 ;  /* 0x0016500e01007387 */ /* 0x0001e20000100a00 */
[----:B------:R-:W-:-:S03]  /*3fe50*/  IMAD.MOV.U32 R31, RZ, RZ, 0x3d651958 ;  /* 0x3d651958ff1f7424 */ /* 0x000fc600078e00ff */
[----:B------:R3:W-:Y:S01]  /*3fe60*/  STL.64 [R1+0x1660], R4 ;  /* 0x0016600401007387 */ /* 0x0007e20000100a00 */
[----:B-1----:R-:W-:Y:S02]  /*3fe70*/  IMAD.MOV.U32 R32, RZ, RZ, 0x448455ea ;  /* 0x448455eaff207424 */ /* 0x002fe400078e00ff */
[----:B------:R-:W-:Y:S01]  /*3fe80*/  IMAD.MOV.U32 R33, RZ, RZ, -0x42d3f975 ;  /* 0xbd2c068bff217424 */ /* 0x000fe200078e00ff */
[----:B------:R1:W-:Y:S01]  /*3fe90*/  STL.64 [R1+0x1590], R20 ;  /* 0x0015901401007387 */ /* 0x0003e20000100a00 */
[----:B--2---:R-:W-:Y:S02]  /*3fea0*/  IMAD.MOV.U32 R10, RZ, RZ, 0x56b95f3b ;  /* 0x56b95f3bff0a7424 */ /* 0x004fe400078e00ff */
[----:B------:R-:W-:Y:S01]  /*3feb0*/  IMAD.MOV.U32 R11, RZ, RZ, 0x3d60675f ;  /* 0x3d60675fff0b7424 */ /* 0x000fe200078e00ff */
[----:B0-----:R-:W-:Y:S01]  /*3fec0*/  MOV R15, 0x3c75d3b4 ;  /* 0x3c75d3b4000f7802 */ /* 0x001fe20000000f00 */
[----:B------:R-:W-:Y:S01]  /*3fed0*/  IMAD.MOV.U32 R14, RZ, RZ, 0x2a398b8f ;  /* 0x2a398b8fff0e7424 */ /* 0x000fe200078e00ff */
[----:B------:R0:W-:Y:S01]  /*3fee0*/  STL.64 [R1+0x1670], R6 ;  /* 0x0016700601007387 */ /* 0x0001e20000100a00 */
[----:B---3--:R-:W-:-:S02]  /*3fef0*/  IMAD.MOV.U32 R4, RZ, RZ, 0x637bc2b8 ;  /* 0x637bc2b8ff047424 */ /* 0x008fc400078e00ff */
[----:B------:R-:W-:Y:S01]  /*3ff00*/  IMAD.MOV.U32 R5, RZ, RZ, 0x3d03f2fe ;  /* 0x3d03f2feff057424 */ /* 0x000fe200078e00ff */
[----:B------:R2:W-:Y:S01]  /*3ff10*/  STL.64 [R1+0x1678], R8 ;  /* 0x0016780801007387 */ /* 0x0005e20000100a00 */
[----:B-1----:R-:W-:Y:S02]  /*3ff20*/  IMAD.MOV.U32 R20, RZ, RZ, 0x3b990ee6 ;  /* 0x3b990ee6ff147424 */ /* 0x002fe400078e00ff */
[----:B------:R-:W-:Y:S01]  /*3ff30*/  IMAD.MOV.U32 R21, RZ, RZ, 0x3f70ee64 ;  /* 0x3f70ee64ff157424 */ /* 0x000fe200078e00ff */
[----:B------:R1:W-:Y:S01]  /*3ff40*/  STL.64 [R1+0x15a0], R36 ;  /* 0x0015a02401007387 */ /* 0x0003e20000100a00 */
[----:B0-----:R-:W-:Y:S01]  /*3ff50*/  IMAD.MOV.U32 R6, RZ, RZ, 0x465fa859 ;  /* 0x465fa859ff067424 */ /* 0x001fe200078e00ff */
[----:B------:R-:W-:Y:S02]  /*3ff60*/  MOV R7, 0x3f2e13ce ;  /* 0x3f2e13ce00077802 */ /* 0x000fe40000000f00 */
[----:B------:R0:W-:Y:S01]  /*3ff70*/  STL.64 [R1+0x15b8], R30 ;  /* 0x0015b81e01007387 */ /* 0x0001e20000100a00 */
[----:B--2---:R-:W-:Y:S01]  /*3ff80*/  MOV R8, 0x5bf2d984 ;  /* 0x5bf2d98400087802 */ /* 0x004fe20000000f00 */
[----:B------:R-:W-:-:S02]  /*3ff90*/  IMAD.MOV.U32 R9, RZ, RZ, 0x3f318b9b ;  /* 0x3f318b9bff097424 */ /* 0x000fc400078e00ff */
        /* <DEDUP_REMOVED lines=8> */
[----:B--2---:R-:W-:Y:S01]  /*40020*/  MOV R32, 0xae39151d ;  /* 0xae39151d00207802 */ /* 0x004fe20000000f00 */
[----:B------:R-:W-:Y:S02]  /*40030*/  IMAD.MOV.U32 R33, RZ, RZ, 0x3e626154 ;  /* 0x3e626154ff217424 */ /* 0x000fe400078e00ff */
[----:B------:R2:W-:Y:S01]  /*40040*/  STL.64 [R1+0x15e0], R20 ;  /* 0x0015e01401007387 */ /* 0x0005e20000100a00 */
[----:B-1----:R-:W-:Y:S01]  /*40050*/  IMAD.MOV.U32 R10, RZ, RZ, -0x5d64a263 ;  /* 0xa29b5d9dff0a7424 */ /* 0x002fe200078e00ff */
[----:B------:R-:W-:Y:S02]  /*40060*/  MOV R11, 0xbf13d2a3 ;  /* 0xbf13d2a3000b7802 */ /* 0x000fe40000000f00 */
[----:B0-----:R-:W-:Y:S01]  /*40070*/  MOV R14, 0x62204ef4 ;  /* 0x62204ef4000e7802 */ /* 0x001fe20000000f00 */
[----:B------:R-:W-:Y:S01]  /*40080*/  IMAD.MOV.U32 R15, RZ, RZ, 0x3ee73df4 ;  /* 0x3ee73df4ff0f7424 */ /* 0x000fe200078e00ff */
[----:B------:R0:W-:Y:S01]  /*40090*/  STL.64 [R1+0x16b0], R6 ;  /* 0x0016b00601007387 */ /* 0x0001e20000100a00 */
[----:B---3--:R-:W-:-:S02]  /*400a0*/  IMAD.MOV.U32 R4, RZ, RZ, 0x1539310e ;  /* 0x1539310eff047424 */ /* 0x008fc400078e00ff */
[----:B------:R-:W-:Y:S01]  /*400b0*/  IMAD.MOV.U32 R5, RZ, RZ, 0x3eb7e020 ;  /* 0x3eb7e020ff057424 */ /* 0x000fe200078e00ff */
[----:B------:R1:W-:Y:S01]  /*400c0*/  STL.64 [R1+0x16c0], R8 ;  /* 0x0016c00801007387 */ /* 0x0003e20000100a00 */
[----:B--2---:R-:W-:Y:S01]  /*400d0*/  MOV R20, 0x1c15d3d7 ;  /* 0x1c15d3d700147802 */ /* 0x004fe20000000f00 */
[----:B------:R-:W-:Y:S02]  /*400e0*/  IMAD.MOV.U32 R21, RZ, RZ, 0x3e832ac8 ;  /* 0x3e832ac8ff157424 */ /* 0x000fe400078e00ff */
        /* <DEDUP_REMOVED lines=8> */
[----:B------:R2:W-:Y:S01]  /*40170*/  STL.64 [R1+0x16c8], R10 ;  /* 0x0016c80a01007387 */ /* 0x0005e20000100a00 */
[----:B------:R-:W-:-:S03]  /*40180*/  IMAD.MOV.U32 R37, RZ, RZ, -0x41b1bc8d ;  /* 0xbe4e4373ff257424 */ /* 0x000fc600078e00ff */
[----:B------:R3:W-:Y:S01]  /*40190*/  STL.64 [R1+0x16d8], R14 ;  /* 0x0016d80e01007387 */ /* 0x0007e20000100a00 */
[----:B0-----:R-:W-:Y:S02]  /*401a0*/  IMAD.MOV.U32 R30, RZ, RZ, 0x74f638bb ;  /* 0x74f638bbff1e7424 */ /* 0x001fe400078e00ff */
[----:B------:R-:W-:Y:S01]  /*401b0*/  IMAD.MOV.U32 R31, RZ, RZ, 0x3d709627 ;  /* 0x3d709627ff1f7424 */ /* 0x000fe200078e00ff */
[----:B------:R0:W-:Y:S01]  /*401c0*/  STL.64 [R1+0x16e8], R4 ;  /* 0x0016e80401007387 */ /* 0x0001e20000100a00 */
[----:B-1----:R-:W-:Y:S01]  /*401d0*/  IMAD.MOV.U32 R32, RZ, RZ, -0x2439ec8f ;  /* 0xdbc61371ff207424 */ /* 0x002fe200078e00ff */
[----:B------:R-:W-:Y:S02]  /*401e0*/  MOV R33, 0xbdce9778 ;  /* 0xbdce977800217802 */ /* 0x000fe40000000f00 */
[----:B------:R1:W-:Y:S01]  /*401f0*/  STL.64 [R1+0x1630], R20 ;  /* 0x0016301401007387 */ /* 0x0003e20000100a00 */
[----:B--2---:R-:W-:Y:S01]  /*40200*/  IMAD.MOV.U32 R10, RZ, RZ, 0xdd501eb ;  /* 0x0dd501ebff0a7424 */ /* 0x004fe200078e00ff */
[----:B------:R-:W-:Y:S01]  /*40210*/  MOV R11, 0x3d850c3f ;  /* 0x3d850c3f000b7802 */ /* 0x000fe20000000f00 */
[----:B---3--:R-:W-:Y:S01]  /*40220*/  IMAD.MOV.U32 R14, RZ, RZ, 0x39794ba9 ;  /* 0x39794ba9ff0e7424 */ /* 0x008fe200078e00ff */
[----:B------:R2:W-:Y:S01]  /*40230*/  STL.64 [R1+0x16f0], R6 ;  /* 0x0016f00601007387 */ /* 0x0005e20000100a00 */
[----:B------:R-:W-:-:S02]  /*40240*/  IMAD.MOV.U32 R15, RZ, RZ, 0x3e21b66a ;  /* 0x3e21b66aff0f7424 */ /* 0x000fc400078e00ff */
[----:B0-----:R-:W-:Y:S01]  /*40250*/  IMAD.MOV.U32 R4, RZ, RZ, 0x465daec1 ;  /* 0x465daec1ff047424 */ /* 0x001fe200078e00ff */
[----:B------:R-:W-:Y:S01]  /*40260*/  MOV R5, 0x3ded9b15 ;  /* 0x3ded9b1500057802 */ /* 0x000fe20000000f00 */
[----:B------:R0:W-:Y:S01]  /*40270*/  STL.64 [R1+0x1700], R8 ;  /* 0x0017000801007387 */ /* 0x0001e20000100a00 */
[----:B-1----:R-:W-:Y:S01]  /*40280*/  IMAD.MOV.U32 R20, RZ, RZ, -0x9a39112 ;  /* 0xf65c6eeeff147424 */ /* 0x002fe200078e00ff */
[----:B------:R-:W-:Y:S02]  /*40290*/  MOV R21, 0xbd733f39 ;  /* 0xbd733f3900157802 */ /* 0x000fe40000000f00 */
[----:B------:R1:W-:Y:S01]  /*402a0*/  STL.64 [R1+0x1640], R36 ;  /* 0x0016402401007387 */ /* 0x0003e20000100a00 */
[----:B--2---:R-:W-:Y:S01]  /*402b0*/  MOV R6, 0xd94d533b ;  /* 0xd94d533b00067802 */ /* 0x004fe20000000f00 */
[----:B------:R-:W-:Y:S02]  /*402c0*/  IMAD.MOV.U32 R7, RZ, RZ, -0x4247ed2d ;  /* 0xbdb812d3ff077424 */ /* 0x000fe400078e00ff */
[----:B------:R2:W-:Y:S01]  /*402d0*/  STL.64 [R1+0x1658], R30 ;  /* 0x0016581e01007387 */ /* 0x0005e20000100a00 */
[----:B0-----:R-:W-:Y:S01]  /*402e0*/  IMAD.MOV.U32 R8, RZ, RZ, -0x583e5998 ;  /* 0xa7c1a668ff087424 */ /* 0x001fe200078e00ff */
[----:B------:R-:W-:-:S02]  /*402f0*/  MOV R9, 0x3da587d7 ;  /* 0x3da587d700097802 */ /* 0x000fc40000000f00 */
[----:B------:R0:W-:Y:S01]  /*40300*/  STL.64 [R1+0x1668], R32 ;  /* 0x0016682001007387 */ /* 0x0001e20000100a00 */
[----:B-1----:R-:W-:Y:S01]  /*40310*/  MOV R36, 0x82b001e8 ;  /* 0x82b001e800247802 */ /* 0x002fe20000000f00 */
[----:B------:R-:W-:Y:S02]  /*40320*/  IMAD.MOV.U32 R37, RZ, RZ, -0x42c41e9f ;  /* 0xbd3be161ff257424 */ /* 0x000fe400078e00ff */
[----:B------:R1:W-:Y:S01]  /*40330*/  STL.64 [R1+0x1710], R10 ;  /* 0x0017100a01007387 */ /* 0x0003e20000100a00 */
[----:B--2---:R-:W-:-:S03]  /*40340*/  MOV R30, 0x3b34e2b6 ;  /* 0x3b34e2b6001e7802 */ /* 0x004fc60000000f00 */
[----:B------:R2:W-:Y:S01]  /*40350*/  STL.64 [R1+0x1718], R14 ;  /* 0x0017180e01007387 */ /* 0x0005e20000100a00 */
[----:B------:R-:W-:-:S03]  /*40360*/  IMAD.MOV.U32 R31, RZ, RZ, 0x3f4547d9 ;  /* 0x3f4547d9ff1f7424 */ /* 0x000fc600078e00ff */
[----:B------:R3:W-:Y:S01]  /*40370*/  STL.64 [R1+0x1728], R4 ;  /* 0x0017280401007387 */ /* 0x0007e20000100a00 */
[----:B0-----:R-:W-:Y:S02]  /*40380*/  IMAD.MOV.U32 R32, RZ, RZ, -0x77483600 ;  /* 0x88b7ca00ff207424 */ /* 0x001fe400078e00ff */
[----:B------:R-:W-:Y:S01]  /*40390*/  IMAD.MOV.U32 R33, RZ, RZ, -0x40c1404f ;  /* 0xbf3ebfb1ff217424 */ /* 0x000fe200078e00ff */
[----:B------:R0:W-:Y:S01]  /*403a0*/  STL.64 [R1+0x1680], R20 ;  /* 0x0016801401007387 */ /* 0x0001e20000100a00 */
[----:B-1----:R-:W-:Y:S01]  /*403b0*/  MOV R10, 0xdbaa3443 ;  /* 0xdbaa3443000a7802 */ /* 0x002fe20000000f00 */
[----:B------:R-:W-:Y:S02]  /*403c0*/  IMAD.MOV.U32 R11, RZ, RZ, 0x3c91e54c ;  /* 0x3c91e54cff0b7424 */ /* 0x000fe400078e00ff */
[----:B--2---:R-:W-:Y:S01]  /*403d0*/  IMAD.MOV.U32 R14, RZ, RZ, -0x2c94b624 ;  /* 0xd36b49dcff0e7424 */ /* 0x004fe200078e00ff */
[----:B------:R1:W-:Y:S01]  /*403e0*/  STL.64 [R1+0x1738], R6 ;  /* 0x0017380601007387 */ /* 0x0003e20000100a00 */
[----:B------:R-:W-:Y:S01]  /*403f0*/  IMAD.MOV.U32 R15, RZ, RZ, -0x42c5b272 ;  /* 0xbd3a4d8eff0f7424 */ /* 0x000fe200078e00ff */
[----:B---3--:R-:W-:Y:S01]  /*40400*/  MOV R4, 0x8dcfddd0 ;  /* 0x8dcfddd000047802 */ /* 0x008fe20000000f00 */
[----:B------:R-:W-:Y:S01]  /*40410*/  IMAD.MOV.U32 R5, RZ, RZ, 0x3d17075e ;  /* 0x3d17075eff057424 */ /* 0x000fe200078e00ff */
[----:B------:R2:W-:Y:S01]  /*40420*/  STL.64 [R1+0x1740], R8 ;  /* 0x0017400801007387 */ /* 0x0005e20000100a00 */
[----:B0-----:R-:W-:-:S02]  /*40430*/  IMAD.MOV.U32 R20, RZ, RZ, 0x1871f27a ;  /* 0x1871f27aff147424 */ /* 0x001fc400078e00ff */
[----:B------:R-:W-:Y:S01]  /*40440*/  IMAD.MOV.U32 R21, RZ, RZ, -0x416fead6 ;  /* 0xbe90152aff157424 */ /* 0x000fe200078e00ff */
[----:B------:R0:W-:Y:S01]  /*40450*/  STL.64 [R1+0x1690], R36 ;  /* 0x0016902401007387 */ /* 0x0001e20000100a00 */
[----:B-1----:R-:W-:Y:S02]  /*40460*/  IMAD.MOV.U32 R6, RZ, RZ, 0x6874f2c4 ;  /* 0x6874f2c4ff067424 */ /* 0x002fe400078e00ff */
[----:B------:R-:W-:Y:S01]  /*40470*/  IMAD.MOV.U32 R7, RZ, RZ, 0x3f49b0ff ;  /* 0x3f49b0ffff077424 */ /* 0x000fe200078e00ff */
[----:B------:R1:W-:Y:S01]  /*40480*/  STL.64 [R1+0x16a8], R30 ;  /* 0x0016a81e01007387 */ /* 0x0003e20000100a00 */
[----:B--2---:R-:W-:Y:S01]  /*40490*/  IMAD.MOV.U32 R8, RZ, RZ, -0x1e210630 ;  /* 0xe1def9d0ff087424 */ /* 0x004fe200078e00ff */
[----:B------:R-:W-:Y:S02]  /*404a0*/  MOV R9, 0xbeb88f2a ;  /* 0xbeb88f2a00097802 */ /* 0x000fe40000000f00 */
        /* <DEDUP_REMOVED lines=9> */
[----:B------:R-:W-:Y:S02]  /*40540*/  IMAD.MOV.U32 R33, RZ, RZ, -0x41ab7ac4 ;  /* 0xbe54853cff217424 */ /* 0x000fe400078e00ff */
[----:B------:R2:W-:Y:S01]  /*40550*/  STL.64 [R1+0x16d0], R20 ;  /* 0x0016d01401007387 */ /* 0x0005e20000100a00 */
[----:B0-----:R-:W-:Y:S02]  /*40560*/  IMAD.MOV.U32 R10, RZ, RZ, -0x4b731fa8 ;  /* 0xb48ce058ff0a7424 */ /* 0x001fe400078e00ff */
        /* <DEDUP_REMOVED lines=14> */
[----:B------:R-:W-:-:S02]  /*40650*/  IMAD.MOV.U32 R9, RZ, RZ, 0x3dc04151 ;  /* 0x3dc04151ff097424 */ /* 0x000fc400078e00ff */
[----:B------:R1:W-:Y:S01]  /*40660*/  STL.64 [R1+0x1708], R32 ;  /* 0x0017082001007387 */ /* 0x0003e20000100a00 */
[----:B--2---:R-:W-:-:S03]  /*40670*/  IMAD.MOV.U32 R36, RZ, RZ, 0x7e1c9d1f ;  /* 0x7e1c9d1fff247424 */ /* 0x004fc600078e00ff */
[----:B------:R2:W-:Y:S01]  /*40680*/  STL.64 [R1+0x1790], R10 ;  /* 0x0017900a01007387 */ /* 0x0005e20000100a00 */
[----:B------:R-:W-:-:S03]  /*40690*/  IMAD.MOV.U32 R37, RZ, RZ, -0x42f0b9fb ;  /* 0xbd0f4605ff257424 */ /* 0x000fc600078e00ff */
[----:B------:R3:W-:Y:S01]  /*406a0*/  STL.64 [R1+0x17a0], R14 ;  /* 0x0017a00e01007387 */ /* 0x0007e20000100a00 */
[----:B0-----:R-:W-:Y:S02]  /*406b0*/  IMAD.MOV.U32 R30, RZ, RZ, -0x20d1474a ;  /* 0xdf2eb8b6ff1e7424 */ /* 0x001fe400078e00ff */
[----:B------:R-:W-:Y:S01]  /*406c0*/  IMAD.MOV.U32 R31, RZ, RZ, -0x427cd717 ;  /* 0xbd8328e9ff1f7424 */ /* 0x000fe200078e00ff */
[----:B------:R0:W-:Y:S01]  /*406d0*/  STL.64 [R1+0x17b0], R4 ;  /* 0x0017b00401007387 */ /* 0x0001e20000100a00 */
[----:B-1----:R-:W-:Y:S01]  /*406e0*/  IMAD.MOV.U32 R32, RZ, RZ, 0x46a086e5 ;  /* 0x46a086e5ff207424 */ /* 0x002fe200078e00ff */
[----:B------:R-:W-:Y:S02]  /*406f0*/  MOV R33, 0x3d4def3f ;  /* 0x3d4def3f00217802 */ /* 0x000fe40000000f00 */
[----:B------:R1:W-:Y:S01]  /*40700*/  STL.64 [R1+0x1720], R20 ;  /* 0x0017201401007387 */ /* 0x0003e20000100a00 */
[----:B--2---:R-:W-:Y:S02]  /*40710*/  IMAD.MOV.U32 R10, RZ, RZ, 0x49f4e3be ;  /* 0x49f4e3beff0a7424 */ /* 0x004fe400078e00ff */
[----:B------:R-:W-:Y:S01]  /*40720*/  IMAD.MOV.U32 R11, RZ, RZ, -0x41b1871c ;  /* 0xbe4e78e4ff0b7424 */ /* 0x000fe200078e00ff */
[----:B---3--:R-:W-:Y:S01]  /*40730*/  MOV R14, 0x1a8b7696 ;  /* 0x1a8b7696000e7802 */ /* 0x008fe20000000f00 */
[----:B------:R-:W-:Y:S01]  /*40740*/  IMAD.MOV.U32 R15, RZ, RZ, 0x3e2d9a9f ;  /* 0x3e2d9a9fff0f7424 */ /* 0x000fe200078e00ff */
[----:B------:R2:W-:Y:S01]  /*40750*/  STL.64 [R1+0x17b8], R6 ;  /* 0x0017b80601007387 */ /* 0x0005e20000100a00 */
[----:B0-----:R-:W-:-:S02]  /*40760*/  IMAD.MOV.U32 R4, RZ, RZ, 0x12618752 ;  /* 0x12618752ff047424 */ /* 0x001fc400078e00ff */
        /* <DEDUP_REMOVED lines=20> */
[----:B------:R0:W-:Y:S01]  /*408b0*/  STL.64 [R1+0x1770], R20 ;  /* 0x0017701401007387 */ /* 0x0001e20000100a00 */
[----:B-1----:R-:W-:Y:S01]  /*408c0*/  IMAD.MOV.U32 R10, RZ, RZ, 0x3cc20208 ;  /* 0x3cc20208ff0a7424 */ /* 0x002fe200078e00ff */
[----:B------:R-:W-:-:S02]  /*408d0*/  MOV R11, 0xbd82e7ac ;  /* 0xbd82e7ac000b7802 */ /* 0x000fc40000000f00 */
[----:B---3--:R-:W-:Y:S01]  /*408e0*/  MOV R14, 0xb9fd2152 ;  /* 0xb9fd2152000e7802 */ /* 0x008fe20000000f00 */
[----:B------:R-:W-:Y:S01]  /*408f0*/  IMAD.MOV.U32 R15, RZ, RZ, -0x43a2c4b7 ;  /* 0xbc5d3b49ff0f7424 */ /* 0x000fe200078e00ff */
        /* <DEDUP_REMOVED lines=8> */
[----:B------:R-:W-:-:S02]  /*40980*/  IMAD.MOV.U32 R7, RZ, RZ, -0x40edb8a0 ;  /* 0xbf124760ff077424 */ /* 0x000fc400078e00ff */
        /* <DEDUP_REMOVED lines=12> */
[----:B------:R-:W-:Y:S02]  /*40a50*/  IMAD.MOV.U32 R33, RZ, RZ, 0x3de9911d ;  /* 0x3de9911dff217424 */ /* 0x000fe400078e00ff */
[----:B------:R2:W-:Y:S01]  /*40a60*/  STL.64 [R1+0x17c0], R20 ;  /* 0x0017c01401007387 */ /* 0x0005e20000100a00 */
[----:B0-----:R-:W-:Y:S01]  /*40a70*/  MOV R10, 0xcb24760b ;  /* 0xcb24760b000a7802 */ /* 0x001fe20000000f00 */
[----:B------:R-:W-:Y:S02]  /*40a80*/  IMAD.MOV.U32 R11, RZ, RZ, 0x3f11d1e9 ;  /* 0x3f11d1e9ff0b7424 */ /* 0x000fe400078e00ff */
[----:B-1----:R-:W-:Y:S01]  /*40a90*/  IMAD.MOV.U32 R14, RZ, RZ, -0x3e4c33ca ;  /* 0xc1b3cc36ff0e7424 */ /* 0x002fe200078e00ff */
[----:B------:R0:W-:Y:S01]  /*40aa0*/  STL.64 [R1+0x1840], R6 ;  /* 0x0018400601007387 */ /* 0x0001e20000100a00 */
[----:B------:R-:W-:-:S02]  /*40ab0*/  IMAD.MOV.U32 R15, RZ, RZ, -0x41137dc1 ;  /* 0xbeec823fff0f7424 */ /* 0x000fc400078e00ff */
[----:B---3--:R-:W-:Y:S01]  /*40ac0*/  IMAD.MOV.U32 R4, RZ, RZ, 0x19652fd9 ;  /* 0x19652fd9ff047424 */ /* 0x008fe200078e00ff */
[----:B------:R-:W-:Y:S01]  /*40ad0*/  MOV R5, 0xbec338eb ;  /* 0xbec338eb00057802 */ /* 0x000fe20000000f00 */
[----:B------:R1:W-:Y:S01]  /*40ae0*/  STL.64 [R1+0x1850], R8 ;  /* 0x0018500801007387 */ /* 0x0003e20000100a00 */
[----:B--2---:R-:W-:Y:S01]  /*40af0*/  MOV R20, 0x337812c4 ;  /* 0x337812c400147802 */ /* 0x004fe20000000f00 */
[----:B------:R-:W-:Y:S02]  /*40b00*/  IMAD.MOV.U32 R21, RZ, RZ, 0x3d949465 ;  /* 0x3d949465ff157424 */ /* 0x000fe400078e00ff */
        /* <DEDUP_REMOVED lines=18> */
[----:B------:R-:W-:Y:S02]  /*40c30*/  IMAD.MOV.U32 R11, RZ, RZ, -0x42ebbee4 ;  /* 0xbd14411cff0b7424 */ /* 0x000fe400078e00ff */
[----:B0-----:R-:W-:Y:S01]  /*40c40*/  IMAD.MOV.U32 R14, RZ, RZ, -0xccb373d ;  /* 0xf334c8c3ff0e7424 */ /* 0x001fe200078e00ff */
[----:B------:R-:W-:Y:S01]  /*40c50*/  MOV R15, 0xbe3b15bb ;  /* 0xbe3b15bb000f7802 */ /* 0x000fe20000000f00 */
        /* <DEDUP_REMOVED lines=16> */
[----:B0-----:R-:W-:-:S03]  /*40d60*/  MOV R30, 0x4e5c87c2 ;  /* 0x4e5c87c2001e7802 */ /* 0x001fc60000000f00 */
[----:B------:R0:W-:Y:S01]  /*40d70*/  STL.64 [R1+0x18a8], R14 ;  /* 0x0018a80e01007387 */ /* 0x0001e20000100a00 */
[----:B------:R-:W-:-:S03]  /*40d80*/  IMAD.MOV.U32 R31, RZ, RZ, 0x3e974150 ;  /* 0x3e974150ff1f7424 */ /* 0x000fc600078e00ff */
[----:B------:R3:W-:Y:S01]  /*40d90*/  STL.64 [R1+0x18b8], R4 ;  /* 0x0018b80401007387 */ /* 0x0007e20000100a00 */
[----:B--2---:R-:W-:Y:S02]  /*40da0*/  IMAD.MOV.U32 R32, RZ, RZ, 0x225a095b ;  /* 0x225a095bff207424 */ /* 0x004fe400078e00ff */
[----:B------:R-:W-:Y:S01]  /*40db0*/  IMAD.MOV.U32 R33, RZ, RZ, 0x3e69e630 ;  /* 0x3e69e630ff217424 */ /* 0x000fe200078e00ff */
[----:B------:R2:W-:Y:S01]  /*40dc0*/  STL.64 [R1+0x1860], R20 ;  /* 0x0018601401007387 */ /* 0x0005e20000100a00 */
[----:B-1----:R-:W-:Y:S02]  /*40dd0*/  IMAD.MOV.U32 R10, RZ, RZ, -0x505ccbd0 ;  /* 0xafa33430ff0a7424 */ /* 0x002fe400078e00ff */
[----:B------:R-:W-:Y:S01]  /*40de0*/  IMAD.MOV.U32 R11, RZ, RZ, -0x437ae403 ;  /* 0xbc851bfdff0b7424 */ /* 0x000fe200078e00ff */
[----:B0-----:R-:W-:Y:S01]  /*40df0*/  MOV R15, 0x3d63fcc2 ;  /* 0x3d63fcc2000f7802 */ /* 0x001fe20000000f00 */
[----:B------:R-:W-:Y:S01]  /*40e00*/  IMAD.MOV.U32 R14, RZ, RZ, 0x49cb50d9 ;  /* 0x49cb50d9ff0e7424 */ /* 0x000fe200078e00ff */
[----:B------:R0:W-:Y:S01]  /*40e10*/  STL.64 [R1+0x18c8], R6 ;  /* 0x0018c80601007387 */ /* 0x0001e20000100a00 */
[----:B---3--:R-:W-:-:S02]  /*40e20*/  IMAD.MOV.U32 R4, RZ, RZ, 0x6d7de31e ;  /* 0x6d7de31eff047424 */ /* 0x008fc400078e00ff */
[----:B------:R-:W-:Y:S01]  /*40e30*/  IMAD.MOV.U32 R5, RZ, RZ, -0x42bd5a4f ;  /* 0xbd42a5b1ff057424 */ /* 0x000fe200078e00ff */
[----:B------:R1:W-:Y:S01]  /*40e40*/  STL.64 [R1+0x18d0], R8 ;  /* 0x0018d00801007387 */ /* 0x0003e20000100a00 */
[----:B--2---:R-:W-:Y:S02]  /*40e50*/  IMAD.MOV.U32 R20, RZ, RZ, -0x24a79dc3 ;  /* 0xdb58623dff147424 */ /* 0x004fe400078e00ff */
[----:B------:R-:W-:Y:S01]  /*40e60*/  IMAD.MOV.U32 R21, RZ, RZ, 0x3e2b2a3a ;  /* 0x3e2b2a3aff157424 */ /* 0x000fe200078e00ff */
        /* <DEDUP_REMOVED lines=10> */
[----:B0-----:R-:W-:-:S03]  /*40f10*/  IMAD.MOV.U32 R30, RZ, RZ, -0x5998b4a1 ;  /* 0xa6674b5fff1e7424 */ /* 0x001fc600078e00ff */
[----:B------:R0:W-:Y:S01]  /*40f20*/  STL.64 [R1+0x18f0], R14 ;  /* 0x0018f00e01007387 */ /* 0x0001e20000100a00 */
[----:B------:R-:W-:-:S03]  /*40f30*/  MOV R31, 0x3da7bf5e ;  /* 0x3da7bf5e001f7802 */ /* 0x000fc60000000f00 */
[----:B------:R3:W-:Y:S01]  /*40f40*/  STL.64 [R1+0x18f8], R4 ;  /* 0x0018f80401007387 */ /* 0x0007e20000100a00 */
[----:B-1----:R-:W-:Y:S01]  /*40f50*/  MOV R32, 0x90f18db ;  /* 0x090f18db00207802 */ /* 0x002fe20000000f00 */
[----:B------:R-:W-:Y:S02]  /*40f60*/  IMAD.MOV.U32 R33, RZ, RZ, -0x428ab295 ;  /* 0xbd754d6bff217424 */ /* 0x000fe400078e00ff */
[----:B------:R1:W-:Y:S01]  /*40f70*/  STL.64 [R1+0x18b0], R20 ;  /* 0x0018b01401007387 */ /* 0x0003e20000100a00 */
[----:B--2---:R-:W-:Y:S01]  /*40f80*/  IMAD.MOV.U32 R10, RZ, RZ, 0x45495b37 ;  /* 0x45495b37ff0a7424 */ /* 0x004fe200078e00ff */
[----:B------:R-:W-:Y:S02]  /*40f90*/  MOV R11, 0xbf156009 ;  /* 0xbf156009000b7802 */ /* 0x000fe40000000f00 */
        /* <DEDUP_REMOVED lines=16> */
[----:B------:R1:W-:Y:S01]  /*410a0*/  STL.64 [R1+0x1920], R10 ;  /* 0x0019200a01007387 */ /* 0x0003e20000100a00 */
[----:B------:R-:W-:-:S03]  /*410b0*/  IMAD.MOV.U32 R37, RZ, RZ, 0x3f31c095 ;  /* 0x3f31c095ff257424 */ /* 0x000fc600078e00ff */
[----:B------:R3:W-:Y:S01]  /*410c0*/  STL.64 [R1+0x1930], R14 ;  /* 0x0019300e01007387 */ /* 0x0007e20000100a00 */
[----:B0-----:R-:W-:Y:S02]  /*410d0*/  IMAD.MOV.U32 R30, RZ, RZ, -0x7cecf23f ;  /* 0x83130dc1ff1e7424 */ /* 0x001fe400078e00ff */
[----:B------:R-:W-:Y:S01]  /*410e0*/  IMAD.MOV.U32 R31, RZ, RZ, 0x3f0d6bdf ;  /* 0x3f0d6bdfff1f7424 */ /* 0x000fe200078e00ff */
[----:B------:R0:W-:Y:S01]  /*410f0*/  STL.64 [R1+0x1940], R4 ;  /* 0x0019400401007387 */ /* 0x0001e20000100a00 */
[----:B--2---:R-:W-:Y:S01]  /*41100*/  IMAD.MOV.U32 R32, RZ, RZ, 0x3fa27729 ;  /* 0x3fa27729ff207424 */ /* 0x004fe200078e00ff */
[----:B------:R-:W-:Y:S02]  /*41110*/  MOV R33, 0xbe2a7424 ;  /* 0xbe2a742400217802 */ /* 0x000fe40000000f00 */
[----:B------:R2:W-:Y:S01]  /*41120*/  STL.64 [R1+0x1900], R20 ;  /* 0x0019001401007387 */ /* 0x0005e20000100a00 */
[----:B-1----:R-:W-:Y:S01]  /*41130*/  IMAD.MOV.U32 R10, RZ, RZ, 0x6d79bcc1 ;  /* 0x6d79bcc1ff0a7424 */ /* 0x002fe200078e00ff */
[----:B------:R-:W-:Y:S01]  /*41140*/  MOV R11, 0x3e69778c ;  /* 0x3e69778c000b7802 */ /* 0x000fe20000000f00 */
[----:B---3--:R-:W-:Y:S01]  /*41150*/  IMAD.MOV.U32 R14, RZ, RZ, 0x334cc20d ;  /* 0x334cc20dff0e7424 */ /* 0x008fe200078e00ff */
[----:B------:R1:W-:Y:S01]  /*41160*/  STL.64 [R1+0x1948], R6 ;  /* 0x0019480601007387 */ /* 0x0003e20000100a00 */
[----:B------:R-:W-:-:S02]  /*41170*/  IMAD.MOV.U32 R15, RZ, RZ, -0x41b50f16 ;  /* 0xbe4af0eaff0f7424 */ /* 0x000fc400078e00ff */
[----:B0-----:R-:W-:Y:S01]  /*41180*/  IMAD.MOV.U32 R4, RZ, RZ, -0x605f8f44 ;  /* 0x9fa070bcff047424 */ /* 0x001fe200078e00ff */
[----:B------:R-:W-:Y:S01]  /*41190*/  MOV R5, 0x3e1cf0f9 ;  /* 0x3e1cf0f900057802 */ /* 0x000fe20000000f00 */
        /* <DEDUP_REMOVED lines=9> */
[----:B------:R0:W-:Y:S01]  /*41230*/  STL.64 [R1+0x1938], R32 ;  /* 0x0019382001007387 */ /* 0x0001e20000100a00 */
[----:B--2---:R-:W-:Y:S01]  /*41240*/  MOV R36, 0xde505322 ;  /* 0xde50532200247802 */ /* 0x004fe20000000f00 */
[----:B------:R-:W-:Y:S02]  /*41250*/  IMAD.MOV.U32 R37, RZ, RZ, -0x41884d09 ;  /* 0xbe77b2f7ff257424 */ /* 0x000fe400078e00ff */
[----:B------:R2:W-:Y:S01]  /*41260*/  STL.64 [R1+0x1968], R10 ;  /* 0x0019680a01007387 */ /* 0x0005e20000100a00 */
[----:B-1----:R-:W-:-:S03]  /*41270*/  MOV R30, 0x968e7d04 ;  /* 0x968e7d04001e7802 */ /* 0x002fc60000000f00 */
[----:B------:R1:W-:Y:S01]  /*41280*/  STL.64 [R1+0x1970], R14 ;  /* 0x0019700e01007387 */ /* 0x0003e20000100a00 */
[----:B------:R-:W-:-:S03]  /*41290*/  IMAD.MOV.U32 R31, RZ, RZ, 0x3d3858ba ;  /* 0x3d3858baff1f7424 */ /* 0x000fc600078e00ff */
[----:B------:R3:W-:Y:S01]  /*412a0*/  STL.64 [R1+0x1980], R4 ;  /* 0x0019800401007387 */ /* 0x0007e20000100a00 */
[----:B0-----:R-:W-:Y:S02]  /*412b0*/  IMAD.MOV.U32 R32, RZ, RZ, 0x5071f99b ;  /* 0x5071f99bff207424 */ /* 0x001fe400078e00ff */
[----:B------:R-:W-:Y:S01]  /*412c0*/  IMAD.MOV.U32 R33, RZ, RZ, -0x41f288eb ;  /* 0xbe0d7715ff217424 */ /* 0x000fe200078e00ff */
        /* <DEDUP_REMOVED lines=9> */
[----:B0-----:R-:W-:-:S02]  /*41360*/  IMAD.MOV.U32 R20, RZ, RZ, 0x7ac2b965 ;  /* 0x7ac2b965ff147424 */ /* 0x001fc400078e00ff */
[----:B------:R-:W-:Y:S01]  /*41370*/  IMAD.MOV.U32 R21, RZ, RZ, -0x4242b58f ;  /* 0xbdbd4a71ff157424 */ /* 0x000fe200078e00ff */
[----:B------:R0:W-:Y:S01]  /*41380*/  STL.64 [R1+0x1960], R36 ;  /* 0x0019602401007387 */ /* 0x0001e20000100a00 */
[----:B-1----:R-:W-:Y:S02]  /*41390*/  IMAD.MOV.U32 R6, RZ, RZ, -0x2ccb98ef ;  /* 0xd3346711ff067424 */ /* 0x002fe400078e00ff */
[----:B------:R-:W-:Y:S01]  /*413a0*/  IMAD.MOV.U32 R7, RZ, RZ, 0x3f0b1d75 ;  /* 0x3f0b1d75ff077424 */ /* 0x000fe200078e00ff */
        /* <DEDUP_REMOVED lines=41> */
[----:B--2---:R-:W-:Y:S02]  /*41640*/  IMAD.MOV.U32 R10, RZ, RZ, -0x12da6acc ;  /* 0xed259534ff0a7424 */ /* 0x004fe400078e00ff */
[----:B------:R-:W-:Y:S01]  /*41650*/  IMAD.MOV.U32 R11, RZ, RZ, -0x42892cd2 ;  /* 0xbd76d32eff0b7424 */ /* 0x000fe200078e00ff */
[----:B---3--:R-:W-:Y:S01]  /*41660*/  MOV R14, 0xbdf49e99 ;  /* 0xbdf49e99000e7802 */ /* 0x008fe20000000f00 */
[----:B------:R-:W-:Y:S01]  /*41670*/  IMAD.MOV.U32 R15, RZ, RZ, 0x3e5cf11f ;  /* 0x3e5cf11fff0f7424 */ /* 0x000fe200078e00ff */
[----:B------:R2:W-:Y:S01]  /*41680*/  STL.64 [R1+0x1a10], R6 ;  /* 0x001a100601007387 */ /* 0x0005e20000100a00 */
[----:B0-----:R-:W-:-:S02]  /*41690*/  IMAD.MOV.U32 R4, RZ, RZ, 0xe4dfce1 ;  /* 0x0e4dfce1ff047424 */ /* 0x001fc400078e00ff */
        /* <DEDUP_REMOVED lines=26> */
[----:B--2---:R-:W-:Y:S01]  /*41840*/  IMAD.MOV.U32 R4, RZ, RZ, 0xba6216 ;  /* 0x00ba6216ff047424 */ /* 0x004fe200078e00ff */
[----:B------:R-:W-:Y:S02]  /*41850*/  MOV R5, 0x3d731d6a ;  /* 0x3d731d6a00057802 */ /* 0x000fe40000000f00 */
[----:B------:R2:W-:Y:S01]  /*41860*/  STL.64 [R1+0x1a60], R8 ;  /* 0x001a600801007387 */ /* 0x0005e20000100a00 */
[----:B0-----:R-:W-:Y:S02]  /*41870*/  IMAD.MOV.U32 R20, RZ, RZ, 0x3187b744 ;  /* 0x3187b744ff147424 */ /* 0x001fe400078e00ff */
[----:B------:R-:W-:Y:S01]  /*41880*/  IMAD.MOV.U32 R21, RZ, RZ, -0x40ba9d65 ;  /* 0xbf45629bff157424 */ /* 0x000fe200078e00ff */
[----:B------:R0:W-:Y:S01]  /*41890*/  STL.64 [R1+0x1a50], R36 ;  /* 0x001a502401007387 */ /* 0x0001e20000100a00 */
[----:B-1----:R-:W-:Y:S01]  /*418a0*/  MOV R6, 0xc670e690 ;  /* 0xc670e69000067802 */ /* 0x002fe20000000f00 */
[----:B------:R-:W-:-:S02]  /*418b0*/  IMAD.MOV.U32 R7, RZ, RZ, 0x3f4b8239 ;  /* 0x3f4b8239ff077424 */ /* 0x000fc400078e00ff */
[----:B------:R1:W-:Y:S01]  /*418c0*/  STL.64 [R1+0x1a68], R30 ;  /* 0x001a681e01007387 */ /* 0x0003e20000100a00 */
[----:B--2---:R-:W-:Y:S02]  /*418d0*/  IMAD.MOV.U32 R8, RZ, RZ, 0x6b30cfd6 ;  /* 0x6b30cfd6ff087424 */ /* 0x004fe400078e00ff */
[----:B------:R-:W-:Y:S01]  /*418e0*/  IMAD.MOV.U32 R9, RZ, RZ, -0x41589d99 ;  /* 0xbea76267ff097424 */ /* 0x000fe200078e00ff */
[----:B------:R2:W-:Y:S01]  /*418f0*/  STL.64 [R1+0x1a70], R10 ;  /* 0x001a700a01007387 */ /* 0x0005e20000100a00 */
[----:B0-----:R-:W-:Y:S01]  /*41900*/  IMAD.MOV.U32 R36, RZ, RZ, -0x4bbb9ef9 ;  /* 0xb4446107ff247424 */ /* 0x001fe200078e00ff */
[----:B------:R-:W-:Y:S02]  /*41910*/  MOV R37, 0xbf3cb967 ;  /* 0xbf3cb96700257802 */ /* 0x000fe40000000f00 */
[----:B------:R0:W-:Y:S01]  /*41920*/  STL.64 [R1+0x1a78], R32 ;  /* 0x001a782001007387 */ /* 0x0001e20000100a00 */
[----:B-1----:R-:W-:-:S03]  /*41930*/  IMAD.MOV.U32 R30, RZ, RZ, -0x3158224e ;  /* 0xcea7ddb2ff1e7424 */ /* 0x002fc600078e00ff */
[----:B------:R1:W-:Y:S01]  /*41940*/  STL.64 [R1+0x1a80], R14 ;  /* 0x001a800e01007387 */ /* 0x0003e20000100a00 */
[----:B------:R-:W-:-:S03]  /*41950*/  MOV R31, 0xbf20c16f ;  /* 0xbf20c16f001f7802 */ /* 0x000fc60000000f00 */
[----:B------:R3:W-:Y:S01]  /*41960*/  STL.64 [R1+0x1a88], R4 ;  /* 0x001a880401007387 */ /* 0x0007e20000100a00 */
[----:B--2---:R-:W-:Y:S01]  /*41970*/  MOV R10, 0x7082916d ;  /* 0x7082916d000a7802 */ /* 0x004fe20000000f00 */
[----:B------:R-:W-:Y:S02]  /*41980*/  IMAD.MOV.U32 R11, RZ, RZ, 0x3f25d115 ;  /* 0x3f25d115ff0b7424 */ /* 0x000fe400078e00ff */
[----:B------:R2:W-:Y:S01]  /*41990*/  STL.64 [R1+0x1a90], R20 ;  /* 0x001a901401007387 */ /* 0x0005e20000100a00 */
[----:B0-----:R-:W-:Y:S02]  /*419a0*/  IMAD.MOV.U32 R32, RZ, RZ, -0x2c0a7c33 ;  /* 0xd3f583cdff207424 */ /* 0x001fe400078e00ff */
[----:B------:R-:W-:Y:S01]  /*419b0*/  IMAD.MOV.U32 R33, RZ, RZ, 0x3f084637 ;  /* 0x3f084637ff217424 */ /* 0x000fe200078e00ff */
[----:B------:R0:W-:Y:S01]  /*419c0*/  STL.64 [R1+0x1a98], R6 ;  /* 0x001a980601007387 */ /* 0x0001e20000100a00 */
[----:B-1----:R-:W-:Y:S01]  /*419d0*/  MOV R14, 0x92ec9b02 ;  /* 0x92ec9b02000e7802 */ /* 0x002fe20000000f00 */
[----:B------:R-:W-:-:S02]  /*419e0*/  IMAD.MOV.U32 R15, RZ, RZ, 0x3e339379 ;  /* 0x3e339379ff0f7424 */ /* 0x000fc400078e00ff */
[----:B------:R1:W-:Y:S01]  /*419f0*/  STL.64 [R1+0x1aa8], R8 ;  /* 0x001aa80801007387 */ /* 0x0003e20000100a00 */
[----:B---3--:R-:W-:Y:S01]  /*41a00*/  IMAD.MOV.U32 R4, RZ, RZ, -0x653de63 ;  /* 0xf9ac219dff047424 */ /* 0x008fe200078e00ff */
[----:B------:R-:W-:Y:S02]  /*41a10*/  MOV R5, 0xbee6384a ;  /* 0xbee6384a00057802 */ /* 0x000fe40000000f00 */
[----:B------:R3:W-:Y:S01]  /*41a20*/  STL.64 [R1+0x1ab0], R10 ;  /* 0x001ab00a01007387 */ /* 0x0007e20000100a00 */
[----:B--2---:R-:W-:Y:S01]  /*41a30*/  MOV R20, 0x9530a7ad ;  /* 0x9530a7ad00147802 */ /* 0x004fe20000000f00 */
[----:B------:R-:W-:Y:S02]  /*41a40*/  IMAD.MOV.U32 R21, RZ, RZ, -0x413e5214 ;  /* 0xbec1adecff157424 */ /* 0x000fe400078e00ff */
[----:B0-----:R-:W-:Y:S01]  /*41a50*/  IMAD.MOV.U32 R6, RZ, RZ, 0x198ab550 ;  /* 0x198ab550ff067424 */ /* 0x001fe200078e00ff */
[----:B------:R0:W-:Y:S01]  /*41a60*/  STL.64 [R1+0x1ac8], R14 ;  /* 0x001ac80e01007387 */ /* 0x0001e20000100a00 */
[----:B------:R-:W-:-:S02]  /*41a70*/  IMAD.MOV.U32 R7, RZ, RZ, 0x3edc738f ;  /* 0x3edc738fff077424 */ /* 0x000fc400078e00ff */
[----:B-1----:R-:W-:Y:S01]  /*41a80*/  IMAD.MOV.U32 R8, RZ, RZ, 0x70ac9b03 ;  /* 0x70ac9b03ff087424 */ /* 0x002fe200078e00ff */
[----:B------:R1:W-:Y:S01]  /*41a90*/  STL.64 [R1+0x1ab8], R30 ;  /* 0x001ab81e01007387 */ /* 0x0003e20000100a00 */
[----:B------:R-:W-:Y:S01]  /*41aa0*/  IMAD.MOV.U32 R9, RZ, RZ, 0x3e9952f9 ;  /* 0x3e9952f9ff097424 */ /* 0x000fe200078e00ff */
[----:B---3--:R-:W-:Y:S02]  /*41ab0*/  MOV R10, 0x3b2187a2 ;  /* 0x3b2187a2000a7802 */ /* 0x008fe40000000f00 */
[----:B------:R2:W-:Y:S01]  /*41ac0*/  STL.64 [R1+0x1ad8], R6 ;  /* 0x001ad80601007387 */ /* 0x0005e20000100a00 */
[----:B------:R-:W-:Y:S02]  /*41ad0*/  IMAD.MOV.U32 R11, RZ, RZ, -0x4172a662 ;  /* 0xbe8d599eff0b7424 */ /* 0x000fe400078e00ff */
[----:B0-----:R-:W-:Y:S01]  /*41ae0*/  IMAD.MOV.U32 R14, RZ, RZ, 0x393d4893 ;  /* 0x393d4893ff0e7424 */ /* 0x001fe200078e00ff */
[----:B------:R-:W-:Y:S01]  /*41af0*/  MOV R15, 0x3e70b282 ;  /* 0x3e70b282000f7802 */ /* 0x000fe20000000f00 */
[----:B------:R0:W-:Y:S01]  /*41b00*/  STL.64 [R1+0x1af0], R8 ;  /* 0x001af00801007387 */ /* 0x0001e20000100a00 */
[----:B-1----:R-:W-:-:S03]  /*41b10*/  IMAD.MOV.U32 R30, RZ, RZ, -0x3aaf42b5 ;  /* 0xc550bd4bff1e7424 */ /* 0x002fc600078e00ff */
[----:B------:R1:W-:Y:S01]  /*41b20*/  STL.64 [R1+0x1af8], R10 ;  /* 0x001af80a01007387 */ /* 0x0003e20000100a00 */
[----:B------:R-:W-:Y:S02]  /*41b30*/  IMAD.MOV.U32 R31, RZ, RZ, 0x3cc7c54e ;  /* 0x3cc7c54eff1f7424 */ /* 0x000fe400078e00ff */
[----:B--2---:R-:W-:Y:S01]  /*41b40*/  IMAD.MOV.U32 R6, RZ, RZ, -0xf204d96 ;  /* 0xf0dfb26aff067424 */ /* 0x004fe200078e00ff */
[----:B------:R2:W-:Y:S01]  /*41b50*/  STL.64 [R1+0x1b00], R14 ;  /* 0x001b000e01007387 */ /* 0x0005e20000100a00 */
[----:B------:R-:W-:Y:S01]  /*41b60*/  IMAD.MOV.U32 R7, RZ, RZ, -0x41e7f670 ;  /* 0xbe180990ff077424 */ /* 0x000fe200078e00ff */
[----:B0-----:R-:W-:Y:S01]  /*41b70*/  MOV R8, 0xc0552a81 ;  /* 0xc0552a8100087802 */ /* 0x001fe20000000f00 */
[----:B------:R-:W-:-:S03]  /*41b80*/  IMAD.MOV.U32 R9, RZ, RZ, 0x3cc36412 ;  /* 0x3cc36412ff097424 */ /* 0x000fc600078e00ff */
        /* <DEDUP_REMOVED lines=19> */
[----:B-1----:R-:W-:-:S03]  /*41cc0*/  IMAD.MOV.U32 R4, RZ, RZ, 0x6d84752e ;  /* 0x6d84752eff047424 */ /* 0x002fc600078e00ff */
        /* <DEDUP_REMOVED lines=13> */
[----:B------:R-:W-:Y:S01]  /*41da0*/  IMAD.MOV.U32 R15, RZ, RZ, -0x417b679b ;  /* 0xbe849865ff0f7424 */ /* 0x000fe200078e00ff */
[----:B0-----:R-:W-:Y:S01]  /*41db0*/  MOV R6, 0x16605be3 ;  /* 0x16605be300067802 */ /* 0x001fe20000000f00 */
[----:B------:R-:W-:Y:S01]  /*41dc0*/  IMAD.MOV.U32 R7, RZ, RZ, 0x3e30bcbd ;  /* 0x3e30bcbdff077424 */ /* 0x000fe200078e00ff */
        /* <DEDUP_REMOVED lines=8> */
[----:B0-----:R-:W-:Y:S01]  /*41e50*/  MOV R32, 0xe872fc56 ;  /* 0xe872fc5600207802 */ /* 0x001fe20000000f00 */
[----:B------:R-:W-:Y:S02]  /*41e60*/  IMAD.MOV.U32 R33, RZ, RZ, -0x41bb67a2 ;  /* 0xbe44985eff217424 */ /* 0x000fe400078e00ff */
[----:B------:R0:W-:Y:S01]  /*41e70*/  STL.64 [R1+0x1bc0], R10 ;  /* 0x001bc00a01007387 */ /* 0x0001e20000100a00 */
[----:B-1----:R-:W-:Y:S01]  /*41e80*/  IMAD.MOV.U32 R20, RZ, RZ, 0x9fc7363 ;  /* 0x09fc7363ff147424 */ /* 0x002fe200078e00ff */
[----:B------:R-:W-:-:S02]  /*41e90*/  MOV R21, 0x3deac793 ;  /* 0x3deac79300157802 */ /* 0x000fc40000000f00 */
[----:B------:R1:W-:Y:S01]  /*41ea0*/  STL.64 [R1+0x1bc8], R14 ;  /* 0x001bc80e01007387 */ /* 0x0003e20000100a00 */
[----:B--2---:R-:W-:Y:S01]  /*41eb0*/  MOV R30, 0x1cc96982 ;  /* 0x1cc96982001e7802 */ /* 0x004fe20000000f00 */
[----:B------:R-:W-:Y:S02]  /*41ec0*/  IMAD.MOV.U32 R31, RZ, RZ, -0x40bc7201 ;  /* 0xbf438dffff1f7424 */ /* 0x000fe400078e00ff */
[----:B---3--:R-:W-:Y:S01]  /*41ed0*/  IMAD.MOV.U32 R4, RZ, RZ, 0x13f7775a ;  /* 0x13f7775aff047424 */ /* 0x008fe200078e00ff */
        /* <DEDUP_REMOVED lines=9> */
[----:B------:R-:W-:Y:S02]  /*41f70*/  IMAD.MOV.U32 R7, RZ, RZ, 0x3f522b37 ;  /* 0x3f522b37ff077424 */ /* 0x000fe400078e00ff */
        /* <DEDUP_REMOVED lines=14> */
[----:B-1----:R-:W-:Y:S02]  /*42060*/  IMAD.MOV.U32 R4, RZ, RZ, -0x3b72c844 ;  /* 0xc48d37bcff047424 */ /* 0x002fe400078e00ff */
[----:B------:R-:W-:Y:S01]  /*42070*/  IMAD.MOV.U32 R5, RZ, RZ, -0x4109e704 ;  /* 0xbef618fcff057424 */ /* 0x000fe200078e00ff */
[----:B--2---:R-:W-:Y:S01]  /*42080*/  MOV R31, 0x3ed2fe63 ;  /* 0x3ed2fe63001f7802 */ /* 0x004fe20000000f00 */
[----:B------:R-:W-:Y:S01]  /*42090*/  IMAD.MOV.U32 R30, RZ, RZ, -0x276d1e57 ;  /* 0xd892e1a9ff1e7424 */ /* 0x000fe200078e00ff */
[----:B------:R1:W-:Y:S01]  /*420a0*/  STL.64 [R1+0x1c30], R6 ;  /* 0x001c300601007387 */ /* 0x0003e20000100a00 */
[----:B---3--:R-:W-:-:S02]  /*420b0*/  IMAD.MOV.U32 R10, RZ, RZ, -0x675acd41 ;  /* 0x98a532bfff0a7424 */ /* 0x008fc400078e00ff */
[----:B------:R-:W-:Y:S01]  /*420c0*/  IMAD.MOV.U32 R11, RZ, RZ, -0x40bf5457 ;  /* 0xbf40aba9ff0b7424 */ /* 0x000fe200078e00ff */
[----:B------:R2:W-:Y:S01]  /*420d0*/  STL.64 [R1+0x1c38], R8 ;  /* 0x001c380801007387 */ /* 0x0005e20000100a00 */
[----:B0-----:R-:W-:Y:S02]  /*420e0*/  IMAD.MOV.U32 R14, RZ, RZ, 0x6f571329 ;  /* 0x6f571329ff0e7424 */ /* 0x001fe400078e00ff */
        /* <DEDUP_REMOVED lines=8> */
[----:B0-----:R-:W-:Y:S01]  /*42170*/  MOV R36, 0x3aebc9b7 ;  /* 0x3aebc9b700247802 */ /* 0x001fe20000000f00 */
[----:B------:R-:W-:Y:S02]  /*42180*/  IMAD.MOV.U32 R37, RZ, RZ, -0x40e9c580 ;  /* 0xbf163a80ff257424 */ /* 0x000fe400078e00ff */
[----:B------:R0:W-:Y:S01]  /*42190*/  STL.64 [R1+0x1b98], R4 ;  /* 0x001b980401007387 */ /* 0x0001e20000100a00 */
[----:B-1----:R-:W-:-:S03]  /*421a0*/  IMAD.MOV.U32 R32, RZ, RZ, -0x576e2746 ;  /* 0xa891d8baff207424 */ /* 0x002fc600078e00ff */
[----:B------:R1:W-:Y:S01]  /*421b0*/  STL.64 [R1+0x1ba8], R30 ;  /* 0x001ba81e01007387 */ /* 0x0003e20000100a00 */
[----:B------:R-:W-:-:S03]  /*421c0*/  IMAD.MOV.U32 R33, RZ, RZ, -0x4138272d ;  /* 0xbec7d8d3ff217424 */ /* 0x000fc600078e00ff */
[----:B------:R3:W-:Y:S01]  /*421d0*/  STL.64 [R1+0x1c40], R10 ;  /* 0x001c400a01007387 */ /* 0x0007e20000100a00 */
[----:B--2---:R-:W-:Y:S01]  /*421e0*/  MOV R20, 0xa4d350ce ;  /* 0xa4d350ce00147802 */ /* 0x004fe20000000f00 */
[----:B------:R-:W-:Y:S02]  /*421f0*/  IMAD.MOV.U32 R21, RZ, RZ, 0x3e77ca3d ;  /* 0x3e77ca3dff157424 */ /* 0x000fe400078e00ff */
[----:B------:R2:W-:Y:S01]  /*42200*/  STL.64 [R1+0x1c58], R14 ;  /* 0x001c580e01007387 */ /* 0x0005e20000100a00 */
[----:B0-----:R-:W-:Y:S02]  /*42210*/  IMAD.MOV.U32 R4, RZ, RZ, 0x44652279 ;  /* 0x44652279ff047424 */ /* 0x001fe400078e00ff */
[----:B------:R-:W-:Y:S01]  /*42220*/  IMAD.MOV.U32 R5, RZ, RZ, -0x42f8f92a ;  /* 0xbd0706d6ff057424 */ /* 0x000fe200078e00ff */
[----:B------:R0:W-:Y:S01]  /*42230*/  STL.64 [R1+0x1c68], R6 ;  /* 0x001c680601007387 */ /* 0x0001e20000100a00 */
[----:B-1----:R-:W-:Y:S02]  /*42240*/  IMAD.MOV.U32 R30, RZ, RZ, -0x6523334a ;  /* 0x9adcccb6ff1e7424 */ /* 0x002fe400078e00ff */
[----:B------:R-:W-:Y:S01]  /*42250*/  IMAD.MOV.U32 R31, RZ, RZ, 0x3e03b654 ;  /* 0x3e03b654ff1f7424 */ /* 0x000fe200078e00ff */
[----:B------:R1:W-:Y:S01]  /*42260*/  STL.64 [R1+0x1c80], R8 ;  /* 0x001c800801007387 */ /* 0x0003e20000100a00 */
[----:B---3--:R-:W-:-:S02]  /*42270*/  IMAD.MOV.U32 R10, RZ, RZ, 0x71a80133 ;  /* 0x71a80133ff0a7424 */ /* 0x008fc400078e00ff */
[----:B------:R-:W-:Y:S01]  /*42280*/  IMAD.MOV.U32 R11, RZ, RZ, 0x3eb64d99 ;  /* 0x3eb64d99ff0b7424 */ /* 0x000fe200078e00ff */
[----:B--2---:R-:W-:Y:S01]  /*42290*/  MOV R14, 0x52fc4d58 ;  /* 0x52fc4d58000e7802 */ /* 0x004fe20000000f00 */
[----:B------:R-:W-:Y:S01]  /*422a0*/  IMAD.MOV.U32 R15, RZ, RZ, -0x4164f541 ;  /* 0xbe9b0abfff0f7424 */ /* 0x000fe200078e00ff */
[----:B------:R2:W-:Y:S01]  /*422b0*/  STL.64 [R1+0x1b88], R36 ;  /* 0x001b882401007387 */ /* 0x0005e20000100a00 */
[----:B0-----:R-:W-:Y:S01]  /*422c0*/  IMAD.MOV.U32 R6, RZ, RZ, -0x4b790f26 ;  /* 0xb486f0daff067424 */ /* 0x001fe200078e00ff */
[----:B------:R-:W-:Y:S02]  /*422d0*/  MOV R7, 0x3e48a3e9 ;  /* 0x3e48a3e900077802 */ /* 0x000fe40000000f00 */
[----:B------:R0:W-:Y:S01]  /*422e0*/  STL.64 [R1+0x1bb0], R32 ;  /* 0x001bb02001007387 */ /* 0x0001e20000100a00 */
[----:B-1----:R-:W-:Y:S02]  /*422f0*/  IMAD.MOV.U32 R8, RZ, RZ, -0x7e8459e1 ;  /* 0x817ba61fff087424 */ /* 0x002fe400078e00ff */
[----:B------:R-:W-:Y:S01]  /*42300*/  IMAD.MOV.U32 R9, RZ, RZ, 0x3c524830 ;  /* 0x3c524830ff097424 */ /* 0x000fe200078e00ff */
[----:B------:R1:W-:Y:S01]  /*42310*/  STL.64 [R1+0x1bd0], R20 ;  /* 0x001bd01401007387 */ /* 0x0003e20000100a00 */
[----:B--2---:R-:W-:-:S03]  /*42320*/  IMAD.MOV.U32 R36, RZ, RZ, -0x62cef27b ;  /* 0x9d310d85ff247424 */ /* 0x004fc600078e00ff */
[----:B------:R2:W-:Y:S01]  /*42330*/  STL.64 [R1+0x1be0], R4 ;  /* 0x001be00401007387 */ /* 0x0005e20000100a00 */
[----:B------:R-:W-:Y:S02]  /*42340*/  MOV R37, 0xbe5b0abf ;  /* 0xbe5b0abf00257802 */ /* 0x000fe40000000f00 */
[----:B0-----:R-:W-:Y:S01]  /*42350*/  MOV R32, 0xa0bc6bce ;  /* 0xa0bc6bce00207802 */ /* 0x001fe20000000f00 */
[----:B------:R0:W-:Y:S01]  /*42360*/  STL.64 [R1+0x1bf8], R30 ;  /* 0x001bf81e01007387 */ /* 0x0001e20000100a00 */
[----:B------:R-:W-:-:S03]  /*42370*/  IMAD.MOV.U32 R33, RZ, RZ, -0x43f42449 ;  /* 0xbc0bdbb7ff217424 */ /* 0x000fc600078e00ff */
[----:B------:R3:W-:Y:S01]  /*42380*/  STL.64 [R1+0x1c88], R10 ;  /* 0x001c880a01007387 */ /* 0x0007e20000100a00 */
[----:B-1----:R-:W-:Y:S01]  /*42390*/  IMAD.MOV.U32 R20, RZ, RZ, 0x684527bf ;  /* 0x684527bfff147424 */ /* 0x002fe200078e00ff */
[----:B------:R-:W-:Y:S02]  /*423a0*/  MOV R21, 0x3f55d4ae ;  /* 0x3f55d4ae00157802 */ /* 0x000fe40000000f00 */
[----:B------:R1:W-:Y:S01]  /*423b0*/  STL.64 [R1+0x1c90], R14 ;  /* 0x001c900e01007387 */ /* 0x0003e20000100a00 */
[----:B--2---:R-:W-:Y:S01]  /*423c0*/  MOV R4, 0xa872b284 ;  /* 0xa872b28400047802 */ /* 0x004fe20000000f00 */
[----:B------:R-:W-:Y:S01]  /*423d0*/  IMAD.MOV.U32 R5, RZ, RZ, -0x4257ce4d ;  /* 0xbda831b3ff057424 */ /* 0x000fe200078e00ff */
[----:B0-----:R-:W-:Y:S01]  /*423e0*/  MOV R30, 0xb52c3345 ;  /* 0xb52c3345001e7802 */ /* 0x001fe20000000f00 */
[----:B------:R-:W-:Y:S01]  /*423f0*/  IMAD.MOV.U32 R31, RZ, RZ, 0x3f3c01c0 ;  /* 0x3f3c01c0ff1f7424 */ /* 0x000fe200078e00ff */
[----:B------:R0:W-:Y:S01]  /*42400*/  STL.64 [R1+0x1cb0], R6 ;  /* 0x001cb00601007387 */ /* 0x0001e20000100a00 */
[----:B---3--:R-:W-:-:S02]  /*42410*/  IMAD.MOV.U32 R10, RZ, RZ, -0x4408c63a ;  /* 0xbbf739c6ff0a7424 */ /* 0x008fc400078e00ff */
        /* <DEDUP_REMOVED lines=8> */
[----:B--2---:R-:W-:-:S03]  /*424a0*/  IMAD.MOV.U32 R8, RZ, RZ, 0x8721041 ;  /* 0x08721041ff087424 */ /* 0x004fc600078e00ff */
[----:B------:R2:W-:Y:S01]  /*424b0*/  STL.64 [R1+0x1c18], R4 ;  /* 0x001c180401007387 */ /* 0x0005e20000100a00 */
[----:B------:R-:W-:Y:S02]  /*424c0*/  IMAD.MOV.U32 R9, RZ, RZ, 0x3f6185be ;  /* 0x3f6185beff097424 */ /* 0x000fe400078e00ff */
[----:B-1----:R-:W-:Y:S01]  /*424d0*/  IMAD.MOV.U32 R36, RZ, RZ, -0x508a9322 ;  /* 0xaf756cdeff247424 */ /* 0x002fe200078e00ff */
[----:B------:R1:W-:Y:S01]  /*424e0*/  STL.64 [R1+0x1c20], R20 ;  /* 0x001c201401007387 */ /* 0x0003e20000100a00 */
[----:B------:R-:W-:-:S03]  /*424f0*/  IMAD.MOV.U32 R37, RZ, RZ, -0x40a0a244 ;  /* 0xbf5f5dbcff257424 */ /* 0x000fc600078e00ff */
[----:B------:R3:W-:Y:S01]  /*42500*/  STL.64 [R1+0x1c48], R30 ;  /* 0x001c481e01007387 */ /* 0x0007e20000100a00 */
[----:B0-----:R-:W-:Y:S01]  /*42510*/  IMAD.MOV.U32 R32, RZ, RZ, -0x7d062dd6 ;  /* 0x82f9d22aff207424 */ /* 0x001fe200078e00ff */
[----:B------:R-:W-:Y:S02]  /*42520*/  MOV R33, 0xbf2618e4 ;  /* 0xbf2618e400217802 */ /* 0x000fe40000000f00 */
[----:B------:R0:W-:Y:S01]  /*42530*/  STL.64 [R1+0x1cd0], R10 ;  /* 0x001cd00a01007387 */ /* 0x0001e20000100a00 */
[----:B--2---:R-:W-:Y:S01]  /*42540*/  MOV R4, 0x37b4e130 ;  /* 0x37b4e13000047802 */ /* 0x004fe20000000f00 */
[----:B------:R-:W-:Y:S02]  /*42550*/  IMAD.MOV.U32 R5, RZ, RZ, 0x3f07bdf8 ;  /* 0x3f07bdf8ff057424 */ /* 0x000fe400078e00ff */
[----:B------:R2:W-:Y:S01]  /*42560*/  STL.64 [R1+0x1cd8], R14 ;  /* 0x001cd80e01007387 */ /* 0x0005e20000100a00 */
[----:B-1----:R-:W-:Y:S02]  /*42570*/  IMAD.MOV.U32 R20, RZ, RZ, -0x9f8794f ;  /* 0xf60786b1ff147424 */ /* 0x002fe400078e00ff */
[----:B------:R-:W-:Y:S01]  /*42580*/  IMAD.MOV.U32 R21, RZ, RZ, 0x3ee5ea3a ;  /* 0x3ee5ea3aff157424 */ /* 0x000fe200078e00ff */
[----:B---3--:R-:W-:Y:S01]  /*42590*/  MOV R31, 0xbd48b97e ;  /* 0xbd48b97e001f7802 */ /* 0x008fe20000000f00 */
[----:B------:R-:W-:Y:S01]  /*425a0*/  IMAD.MOV.U32 R30, RZ, RZ, -0x48aac0bd ;  /* 0xb7553f43ff1e7424 */ /* 0x000fe200078e00ff */
[----:B------:R1:W-:Y:S01]  /*425b0*/  STL.64 [R1+0x1cf8], R6 ;  /* 0x001cf80601007387 */ /* 0x0003e20000100a00 */
[----:B0-----:R-:W-:Y:S01]  /*425c0*/  MOV R10, 0x4cc4d9d6 ;  /* 0x4cc4d9d6000a7802 */ /* 0x001fe20000000f00 */
[----:B------:R-:W-:-:S02]  /*425d0*/  IMAD.MOV.U32 R11, RZ, RZ, -0x40af702a ;  /* 0xbf508fd6ff0b7424 */ /* 0x000fc400078e00ff */
        /* <DEDUP_REMOVED lines=9> */
[----:B------:R-:W-:Y:S01]  /*42670*/  IMAD.MOV.U32 R9, RZ, RZ, -0x4128569e ;  /* 0xbed7a962ff097424 */ /* 0x000fe200078e00ff */
[----:B--2---:R-:W-:Y:S02]  /*42680*/  MOV R36, 0xef89a12a ;  /* 0xef89a12a00247802 */ /* 0x004fe40000000f00 */
[----:B------:R2:W-:Y:S01]  /*42690*/  STL.64 [R1+0x1c70], R20 ;  /* 0x001c701401007387 */ /* 0x0005e20000100a00 */
[----:B------:R-:W-:-:S03]  /*426a0*/  IMAD.MOV.U32 R37, RZ, RZ, 0x3dcaa0a6 ;  /* 0x3dcaa0a6ff257424 */ /* 0x000fc600078e00ff */
[----:B------:R3:W-:Y:S01]  /*426b0*/  STL.64 [R1+0x1c98], R30 ;  /* 0x001c981e01007387 */ /* 0x0007e20000100a00 */
[----:B-1----:R-:W-:Y:S02]  /*426c0*/  IMAD.MOV.U32 R32, RZ, RZ, -0x59bf0808 ;  /* 0xa640f7f8ff207424 */ /* 0x002fe400078e00ff */
[----:B------:R-:W-:Y:S01]  /*426d0*/  IMAD.MOV.U32 R33, RZ, RZ, 0x3e72d454 ;  /* 0x3e72d454ff217424 */ /* 0x000fe200078e00ff */
[----:B------:R1:W-:Y:S01]  /*426e0*/  STL.64 [R1+0x1d08], R10 ;  /* 0x001d080a01007387 */ /* 0x0003e20000100a00 */
[----:B0-----:R-:W-:Y:S01]  /*426f0*/  MOV R4, 0xcac0a663 ;  /* 0xcac0a66300047802 */ /* 0x001fe20000000f00 */
[----:B------:R-:W-:Y:S02]  /*42700*/  IMAD.MOV.U32 R5, RZ, RZ, -0x419a4e63 ;  /* 0xbe65b19dff057424 */ /* 0x000fe400078e00ff */
[----:B------:R0:W-:Y:S01]  /*42710*/  STL.64 [R1+0x1d20], R14 ;  /* 0x001d200e01007387 */ /* 0x0001e20000100a00 */
[----:B--2---:R-:W-:Y:S01]  /*42720*/  MOV R20, 0xd57d29c3 ;  /* 0xd57d29c300147802 */ /* 0x004fe20000000f00 */
        /* <DEDUP_REMOVED lines=10> */
[----:B--2---:R-:W-:-:S03]  /*427d0*/  IMAD.MOV.U32 R6, RZ, RZ, 0x7c2057dd ;  /* 0x7c2057ddff067424 */ /* 0x004fc600078e00ff */
[----:B------:R2:W-:Y:S01]  /*427e0*/  STL.64 [R1+0x1ca0], R32 ;  /* 0x001ca02001007387 */ /* 0x0005e20000100a00 */
[----:B------:R-:W-:Y:S01]  /*427f0*/  IMAD.MOV.U32 R7, RZ, RZ, -0x419ce1d1 ;  /* 0xbe631e2fff077424 */ /* 0x000fe200078e00ff */
[----:B-1----:R-:W-:Y:S01]  /*42800*/  MOV R8, 0x6207f6ce ;  /* 0x6207f6ce00087802 */ /* 0x002fe20000000f00 */
[----:B------:R-:W-:Y:S01]  /*42810*/  IMAD.MOV.U32 R9, RZ, RZ, 0x3e55fafc ;  /* 0x3e55fafcff097424 */ /* 0x000fe200078e00ff */
[----:B------:R1:W-:Y:S01]  /*42820*/  STL.64 [R1+0x1ca8], R4 ;  /* 0x001ca80401007387 */ /* 0x0003e20000100a00 */
[----:B0-----:R-:W-:Y:S01]  /*42830*/  IMAD.MOV.U32 R36, RZ, RZ, 0x2f6afa8a ;  /* 0x2f6afa8aff247424 */ /* 0x001fe200078e00ff */
[----:B------:R-:W-:Y:S02]  /*42840*/  MOV R37, 0x3e10bf3a ;  /* 0x3e10bf3a00257802 */ /* 0x000fe40000000f00 */
[----:B------:R0:W-:Y:S01]  /*42850*/  STL.64 [R1+0x1cc0], R20 ;  /* 0x001cc01401007387 */ /* 0x0001e20000100a00 */
[----:B--2---:R-:W-:Y:S01]  /*42860*/  MOV R32, 0x1144693f ;  /* 0x1144693f00207802 */ /* 0x004fe20000000f00 */
[----:B------:R-:W-:-:S02]  /*42870*/  IMAD.MOV.U32 R33, RZ, RZ, 0x3f254d24 ;  /* 0x3f254d24ff217424 */ /* 0x000fc400078e00ff */
[----:B------:R2:W-:Y:S04]  /*42880*/  STL.64 [R1+0x1ce8], R30 ;  /* 0x001ce81e01007387 */ /* 0x0005e80000100a00 */
[----:B------:R3:W-:Y:S01]  /*42890*/  STL.64 [R1+0x1d50], R10 ;  /* 0x001d500a01007387 */ /* 0x0007e20000100a00 */
[----:B-1----:R-:W-:Y:S01]  /*428a0*/  IMAD.MOV.U32 R4, RZ, RZ, 0x207b9023 ;  /* 0x207b9023ff047424 */ /* 0x002fe200078e00ff */
[----:B------:R-:W-:Y:S02]  /*428b0*/  MOV R5, 0x3dc4b273 ;  /* 0x3dc4b27300057802 */ /* 0x000fe40000000f00 */
[----:B------:R1:W-:Y:S01]  /*428c0*/  STL.64 [R1+0x1d58], R14 ;  /* 0x001d580e01007387 */ /* 0x0003e20000100a00 */
[----:B0-----:R-:W-:Y:S01]  /*428d0*/  IMAD.MOV.U32 R20, RZ, RZ, 0x5a61360f ;  /* 0x5a61360fff147424 */ /* 0x001fe200078e00ff */
[----:B------:R-:W-:-:S02]  /*428e0*/  MOV R21, 0xbe9ac8f3 ;  /* 0xbe9ac8f300157802 */ /* 0x000fc40000000f00 */
[----:B--2---:R-:W-:Y:S01]  /*428f0*/  MOV R30, 0x1069b36a ;  /* 0x1069b36a001e7802 */ /* 0x004fe20000000f00 */
[----:B------:R-:W-:Y:S01]  /*42900*/  IMAD.MOV.U32 R31, RZ, RZ, -0x4104f7e4 ;  /* 0xbefb081cff1f7424 */ /* 0x000fe200078e00ff */
[----:B------:R0:W-:Y:S01]  /*42910*/  STL.64 [R1+0x1d78], R6 ;  /* 0x001d780601007387 */ /* 0x0001e20000100a00 */
[----:B---3--:R-:W-:Y:S01]  /*42920*/  MOV R10, 0xd0370f00 ;  /* 0xd0370f00000a7802 */ /* 0x008fe20000000f00 */
[----:B------:R-:W-:Y:S02]  /*42930*/  IMAD.MOV.U32 R11, RZ, RZ, 0x3e0f0bac ;  /* 0x3e0f0bacff0b7424 */ /* 0x000fe400078e00ff */
        /* <DEDUP_REMOVED lines=10> */
[----:B-1----:R-:W-:-:S03]  /*429e0*/  IMAD.MOV.U32 R36, RZ, RZ, 0x7a227118 ;  /* 0x7a227118ff247424 */ /* 0x002fc600078e00ff */
[----:B------:R1:W-:Y:S01]  /*429f0*/  STL.64 [R1+0x1d10], R20 ;  /* 0x001d101401007387 */ /* 0x0003e20000100a00 */
[----:B------:R-:W-:Y:S02]  /*42a00*/  IMAD.MOV.U32 R37, RZ, RZ, 0x3f37bf3a ;  /* 0x3f37bf3aff257424 */ /* 0x000fe400078e00ff */
[----:B0-----:R-:W-:Y:S01]  /*42a10*/  IMAD.MOV.U32 R4, RZ, RZ, -0x4746e29f ;  /* 0xb8b91d61ff047424 */ /* 0x001fe200078e00ff */
[----:B------:R0:W-:Y:S01]  /*42a20*/  STL.64 [R1+0x1d38], R30 ;  /* 0x001d381e01007387 */ /* 0x0001e20000100a00 */
[----:B------:R-:W-:-:S03]  /*42a30*/  MOV R5, 0x3f1b648c ;  /* 0x3f1b648c00057802 */ /* 0x000fc60000000f00 */
        /* <DEDUP_REMOVED lines=33> */
[----:B---3--:R-:W-:Y:S01]  /*42c50*/  IMAD.MOV.U32 R30, RZ, RZ, 0x58c76530 ;  /* 0x58c76530ff1e7424 */ /* 0x008fe200078e00ff */
[----:B------:R2:W-:Y:S01]  /*42c60*/  STL.64 [R1+0x1df8], R6 ;  /* 0x001df80601007387 */ /* 0x0005e20000100a00 */
[----:B------:R-:W-:-:S02]  /*42c70*/  IMAD.MOV.U32 R31, RZ, RZ, -0x409fdc85 ;  /* 0xbf60237bff1f7424 */ /* 0x000fc400078e00ff */
[----:B0-----:R-:W-:Y:S01]  /*42c80*/  IMAD.MOV.U32 R10, RZ, RZ, 0x2daecc91 ;  /* 0x2daecc91ff0a7424 */ /* 0x001fe200078e00ff */
        /* <DEDUP_REMOVED lines=11> */
[----:B-1----:R-:W-:-:S03]  /*42d40*/  IMAD.MOV.U32 R36, RZ, RZ, -0x60b5bfe5 ;  /* 0x9f4a401bff247424 */ /* 0x002fc600078e00ff */
[----:B------:R1:W-:Y:S01]  /*42d50*/  STL.64 [R1+0x1db0], R20 ;  /* 0x001db01401007387 */ /* 0x0003e20000100a00 */
[----:B------:R-:W-:Y:S01]  /*42d60*/  MOV R37, 0x3f7a3a69 ;  /* 0x3f7a3a6900257802 */ /* 0x000fe20000000f00 */
[----:B--2---:R-:W-:Y:S02]  /*42d70*/  IMAD.MOV.U32 R4, RZ, RZ, 0x3785de06 ;  /* 0x3785de06ff047424 */ /* 0x004fe400078e00ff */
        /* <DEDUP_REMOVED lines=8> */
[----:B--2---:R-:W-:Y:S01]  /*42e00*/  MOV R30, 0xf2213dbe ;  /* 0xf2213dbe001e7802 */ /* 0x004fe20000000f00 */
[----:B------:R-:W-:Y:S01]  /*42e10*/  IMAD.MOV.U32 R31, RZ, RZ, 0x3d6c166c ;  /* 0x3d6c166cff1f7424 */ /* 0x000fe200078e00ff */
[----:B------:R1:W-:Y:S01]  /*42e20*/  STL.64 [R1+0x1e40], R6 ;  /* 0x001e400601007387 */ /* 0x0003e20000100a00 */
[----:B---3--:R-:W-:Y:S01]  /*42e30*/  IMAD.MOV.U32 R10, RZ, RZ, -0x2d6249d2 ;  /* 0xd29db62eff0a7424 */ /* 0x008fe200078e00ff */
[----:B------:R-:W-:-:S02]  /*42e40*/  MOV R11, 0x3e2bcb20 ;  /* 0x3e2bcb20000b7802 */ /* 0x000fc40000000f00 */
[----:B------:R2:W-:Y:S01]  /*42e50*/  STL.64 [R1+0x1e48], R8 ;  /* 0x001e480801007387 */ /* 0x0005e20000100a00 */
[----:B0-----:R-:W-:Y:S02]  /*42e60*/  IMAD.MOV.U32 R14, RZ, RZ, 0x2e8ed281 ;  /* 0x2e8ed281ff0e7424 */ /* 0x001fe400078e00ff */
[----:B------:R-:W-:Y:S01]  /*42e70*/  IMAD.MOV.U32 R15, RZ, RZ, 0x3be8a683 ;  /* 0x3be8a683ff0f7424 */ /* 0x000fe200078e00ff */
        /* <DEDUP_REMOVED lines=9> */
[----:B------:R-:W-:-:S03]  /*42f10*/  IMAD.MOV.U32 R5, RZ, RZ, -0x40cf1af0 ;  /* 0xbf30e510ff057424 */ /* 0x000fc600078e00ff */
[----:B------:R3:W-:Y:S01]  /*42f20*/  STL.64 [R1+0x1e28], R30 ;  /* 0x001e281e01007387 */ /* 0x0007e20000100a00 */
[----:B-1----:R-:W-:Y:S02]  /*42f30*/  IMAD.MOV.U32 R36, RZ, RZ, 0x49a65517 ;  /* 0x49a65517ff247424 */ /* 0x002fe400078e00ff */
[----:B------:R-:W-:Y:S01]  /*42f40*/  IMAD.MOV.U32 R37, RZ, RZ, -0x421c2728 ;  /* 0xbde3d8d8ff257424 */ /* 0x000fe200078e00ff */
[----:B------:R1:W-:Y:S01]  /*42f50*/  STL.64 [R1+0x1e60], R10 ;  /* 0x001e600a01007387 */ /* 0x0003e20000100a00 */
[----:B--2---:R-:W-:Y:S01]  /*42f60*/  IMAD.MOV.U32 R32, RZ, RZ, 0x664ec1e3 ;  /* 0x664ec1e3ff207424 */ /* 0x004fe200078e00ff */
[----:B------:R-:W-:Y:S02]  /*42f70*/  MOV R33, 0xbea581f5 ;  /* 0xbea581f500217802 */ /* 0x000fe40000000f00 */
[----:B------:R2:W-:Y:S01]  /*42f80*/  STL.64 [R1+0x1e68], R14 ;  /* 0x001e680e01007387 */ /* 0x0005e20000100a00 */
[----:B0-----:R-:W-:Y:S02]  /*42f90*/  IMAD.MOV.U32 R20, RZ, RZ, -0x31d6da23 ;  /* 0xce2925ddff147424 */ /* 0x001fe400078e00ff */
[----:B------:R-:W-:Y:S01]  /*42fa0*/  IMAD.MOV.U32 R21, RZ, RZ, 0x3e555806 ;  /* 0x3e555806ff157424 */ /* 0x000fe200078e00ff */
[----:B---3--:R-:W-:Y:S01]  /*42fb0*/  MOV R31, 0xbf785c7c ;  /* 0xbf785c7c001f7802 */ /* 0x008fe20000000f00 */
[----:B------:R-:W-:Y:S01]  /*42fc0*/  IMAD.MOV.U32 R30, RZ, RZ, -0x343a03ee ;  /* 0xcbc5fc12ff1e7424 */ /* 0x000fe200078e00ff */
[----:B------:R0:W-:Y:S01]  /*42fd0*/  STL.64 [R1+0x1e88], R6 ;  /* 0x001e880601007387 */ /* 0x0001e20000100a00 */
[----:B-1----:R-:W-:-:S02]  /*42fe0*/  IMAD.MOV.U32 R10, RZ, RZ, -0x71d6bcb ;  /* 0xf8e29435ff0a7424 */ /* 0x002fc400078e00ff */
[----:B------:R-:W-:Y:S01]  /*42ff0*/  IMAD.MOV.U32 R11, RZ, RZ, 0x3f748900 ;  /* 0x3f748900ff0b7424 */ /* 0x000fe200078e00ff */
[----:B------:R1:W-:Y:S01]  /*43000*/  STL.64 [R1+0x1e90], R8 ;  /* 0x001e900801007387 */ /* 0x0003e20000100a00 */
[----:B--2---:R-:W-:Y:S02]  /*43010*/  IMAD.MOV.U32 R14, RZ, RZ, -0x4eceb30f ;  /* 0xb1314cf1ff0e7424 */ /* 0x004fe400078e00ff */
        /* <DEDUP_REMOVED lines=15> */
[----:B-1----:R-:W-:Y:S02]  /*43110*/  IMAD.MOV.U32 R32, RZ, RZ, 0x19b3e6f ;  /* 0x019b3e6fff207424 */ /* 0x002fe400078e00ff */
[----:B------:R-:W-:Y:S01]  /*43120*/  IMAD.MOV.U32 R33, RZ, RZ, -0x40be4cc5 ;  /* 0xbf41b33bff217424 */ /* 0x000fe200078e00ff */
[----:B------:R1:W-:Y:S01]  /*43130*/  STL.64 [R1+0x1eb0], R14 ;  /* 0x001eb00e01007387 */ /* 0x0003e20000100a00 */
[----:B--2---:R-:W-:Y:S01]  /*43140*/  MOV R20, 0xe9a6596f ;  /* 0xe9a6596f00147802 */ /* 0x004fe20000000f00 */
[----:B------:R-:W-:Y:S02]  /*43150*/  IMAD.MOV.U32 R21, RZ, RZ, 0x3eb57cc9 ;  /* 0x3eb57cc9ff157424 */ /* 0x000fe400078e00ff */
[----:B0-----:R-:W-:Y:S01]  /*43160*/  IMAD.MOV.U32 R30, RZ, RZ, 0x2cc02754 ;  /* 0x2cc02754ff1e7424 */ /* 0x001fe200078e00ff */
[----:B------:R0:W-:Y:S01]  /*43170*/  STL.64 [R1+0x1ec0], R6 ;  /* 0x001ec00601007387 */ /* 0x0001e20000100a00 */
[----:B------:R-:W-:-:S02]  /*43180*/  IMAD.MOV.U32 R31, RZ, RZ, 0x3f28b6bb ;  /* 0x3f28b6bbff1f7424 */ /* 0x000fc400078e00ff */
[----:B---3--:R-:W-:Y:S01]  /*43190*/  IMAD.MOV.U32 R10, RZ, RZ, 0x2b27e94c ;  /* 0x2b27e94cff0a7424 */ /* 0x008fe200078e00ff */
        /* <DEDUP_REMOVED lines=12> */
[----:B------:R-:W-:Y:S02]  /*43260*/  IMAD.MOV.U32 R5, RZ, RZ, -0x41feacbd ;  /* 0xbe015343ff057424 */ /* 0x000fe400078e00ff */
[----:B------:R1:W-:Y:S01]  /*43270*/  STL.64 [R1+0x1ea0], R20 ;  /* 0x001ea01401007387 */ /* 0x0003e20000100a00 */
[----:B0-----:R-:W-:-:S03]  /*43280*/  IMAD.MOV.U32 R36, RZ, RZ, -0x4b94eac ;  /* 0xfb46b154ff247424 */ /* 0x001fc600078e00ff */
[----:B------:R0:W-:Y:S01]  /*43290*/  STL.64 [R1+0x1ec8], R30 ;  /* 0x001ec81e01007387 */ /* 0x0001e20000100a00 */
[----:B------:R-:W-:-:S03]  /*432a0*/  MOV R37, 0xbf60e596 ;  /* 0xbf60e59600257802 */ /* 0x000fc60000000f00 */
[----:B------:R3:W-:Y:S01]  /*432b0*/  STL.64 [R1+0x1ee0], R10 ;  /* 0x001ee00a01007387 */ /* 0x0007e20000100a00 */
[----:B--2---:R-:W-:Y:S01]  /*432c0*/  MOV R32, 0x43924ff5 ;  /* 0x43924ff500207802 */ /* 0x004fe20000000f00 */
[----:B------:R-:W-:Y:S02]  /*432d0*/  IMAD.MOV.U32 R33, RZ, RZ, -0x40de7150 ;  /* 0xbf218eb0ff217424 */ /* 0x000fe400078e00ff */
[----:B------:R2:W-:Y:S01]  /*432e0*/  STL.64 [R1+0x1ee8], R14 ;  /* 0x001ee80e01007387 */ /* 0x0005e20000100a00 */
[----:B-1----:R-:W-:Y:S01]  /*432f0*/  IMAD.MOV.U32 R20, RZ, RZ, 0x7672b130 ;  /* 0x7672b130ff147424 */ /* 0x002fe200078e00ff */
[----:B------:R-:W-:Y:S02]  /*43300*/  MOV R21, 0x3edbbbac ;  /* 0x3edbbbac00157802 */ /* 0x000fe40000000f00 */
[----:B0-----:R-:W-:Y:S01]  /*43310*/  MOV R30, 0x87133284 ;  /* 0x87133284001e7802 */ /* 0x001fe20000000f00 */
[----:B------:R-:W-:Y:S01]  /*43320*/  IMAD.MOV.U32 R31, RZ, RZ, 0x3e731ba6 ;  /* 0x3e731ba6ff1f7424 */ /* 0x000fe200078e00ff */
[----:B------:R0:W-:Y:S01]  /*43330*/  STL.64 [R1+0x1f08], R6 ;  /* 0x001f080601007387 */ /* 0x0001e20000100a00 */
[----:B---3--:R-:W-:-:S02]  /*43340*/  IMAD.MOV.U32 R10, RZ, RZ, 0x5cf292a0 ;  /* 0x5cf292a0ff0a7424 */ /* 0x008fc400078e00ff */
        /* <DEDUP_REMOVED lines=18> */
[----:B-1----:R-:W-:Y:S01]  /*43470*/  IMAD.MOV.U32 R32, RZ, RZ, -0x1c06cc2a ;  /* 0xe3f933d6ff207424 */ /* 0x002fe200078e00ff */
[----:B------:R-:W-:Y:S02]  /*43480*/  MOV R33, 0x3cd01431 ;  /* 0x3cd0143100217802 */ /* 0x000fe40000000f00 */
[----:B------:R1:W-:Y:S01]  /*43490*/  STL.64 [R1+0x1f30], R14 ;  /* 0x001f300e01007387 */ /* 0x0003e20000100a00 */
[----:B--2---:R-:W-:Y:S02]  /*434a0*/  IMAD.MOV.U32 R20, RZ, RZ, 0x50ed0c93 ;  /* 0x50ed0c93ff147424 */ /* 0x004fe400078e00ff */
[----:B------:R-:W-:Y:S01]  /*434b0*/  IMAD.MOV.U32 R21, RZ, RZ, 0x3f91d1d6 ;  /* 0x3f91d1d6ff157424 */ /* 0x000fe200078e00ff */
[----:B------:R2:W-:Y:S01]  /*434c0*/  STL.64 [R1+0x1f50], R6 ;  /* 0x001f500601007387 */ /* 0x0005e20000100a00 */
[----:B---3--:R-:W-:Y:S01]  /*434d0*/  IMAD.MOV.U32 R30, RZ, RZ, -0x1aa33f33 ;  /* 0xe55cc0cdff1e7424 */ /* 0x008fe200078e00ff */
[----:B------:R-:W-:-:S02]  /*434e0*/  MOV R31, 0x3f888706 ;  /* 0x3f888706001f7802 */ /* 0x000fc40000000f00 */
[----:B0-----:R-:W-:Y:S01]  /*434f0*/  MOV R10, 0xe63486fe ;  /* 0xe63486fe000a7802 */ /* 0x001fe20000000f00 */
[----:B------:R-:W-:Y:S01]  /*43500*/  IMAD.MOV.U32 R11, RZ, RZ, -0x4076a7b8 ;  /* 0xbf895848ff0b7424 */ /* 0x000fe200078e00ff */
[----:B------:R0:W-:Y:S01]  /*43510*/  STL.64 [R1+0x1f58], R8 ;  /* 0x001f580801007387 */ /* 0x0001e20000100a00 */
[----:B-1----:R-:W-:Y:S01]  /*43520*/  MOV R14, 0x2bea82b1 ;  /* 0x2bea82b1000e7802 */ /* 0x002fe20000000f00 */
[----:B------:R-:W-:Y:S02]  /*43530*/  IMAD.MOV.U32 R15, RZ, RZ, -0x418f02af ;  /* 0xbe70fd51ff0f7424 */ /* 0x000fe400078e00ff */
[----:B------:R1:W-:Y:S01]  /*43540*/  STL.64 [R1+0x1eb8], R4 ;  /* 0x001eb80401007387 */ /* 0x0003e20000100a00 */
[----:B--2---:R-:W-:Y:S02]  /*43550*/  IMAD.MOV.U32 R6, RZ, RZ, -0x1e4736f7 ;  /* 0xe1b8c909ff067424 */ /* 0x004fe400078e00ff */
[----:B------:R-:W-:Y:S01]  /*43560*/  IMAD.MOV.U32 R7, RZ, RZ, -0x40a7dbcf ;  /* 0xbf582431ff077424 */ /* 0x000fe200078e00ff */
        /* <DEDUP_REMOVED lines=28> */
[----:B--2---:R-:W-:Y:S01]  /*43730*/  MOV R8, 0x83fd9af1 ;  /* 0x83fd9af100087802 */ /* 0x004fe20000000f00 */
[----:B------:R-:W-:Y:S02]  /*43740*/  IMAD.MOV.U32 R9, RZ, RZ, 0x3d152ba3 ;  /* 0x3d152ba3ff097424 */ /* 0x000fe400078e00ff */
        /* <DEDUP_REMOVED lines=14> */
[----:B---3--:R-:W-:Y:S01]  /*43830*/  MOV R10, 0x1300d859 ;  /* 0x1300d859000a7802 */ /* 0x008fe20000000f00 */
[----:B------:R-:W-:Y:S02]  /*43840*/  IMAD.MOV.U32 R11, RZ, RZ, -0x4196aa99 ;  /* 0xbe695567ff0b7424 */ /* 0x000fe400078e00ff */
[----:B-1----:R-:W-:Y:S01]  /*43850*/  IMAD.MOV.U32 R14, RZ, RZ, -0xd47a6ac ;  /* 0xf2b85954ff0e7424 */ /* 0x002fe200078e00ff */
[----:B------:R-:W-:Y:S01]  /*43860*/  MOV R15, 0xbc92c41c ;  /* 0xbc92c41c000f7802 */ /* 0x000fe20000000f00 */
[----:B------:R1:W-:Y:S01]  /*43870*/  STL.64 [R1+0x1fd8], R8 ;  /* 0x001fd80801007387 */ /* 0x0003e20000100a00 */
[----:B--2---:R-:W-:Y:S01]  /*43880*/  MOV R30, 0x5c03d2e9 ;  /* 0x5c03d2e9001e7802 */ /* 0x004fe20000000f00 */
[----:B------:R-:W-:Y:S02]  /*43890*/  IMAD.MOV.U32 R31, RZ, RZ, 0x3f9ef9a0 ;  /* 0x3f9ef9a0ff1f7424 */ /* 0x000fe400078e00ff */
        /* <DEDUP_REMOVED lines=20> */
[----:B0-----:R-:W-:Y:S01]  /*439e0*/  IMAD.MOV.U32 R10, RZ, RZ, -0x6b5d1b4e ;  /* 0x94a2e4b2ff0a7424 */ /* 0x001fe200078e00ff */
        /* <DEDUP_REMOVED lines=27> */
[----:B------:R-:W-:-:S02]  /*43ba0*/  IMAD.MOV.U32 R21, RZ, RZ, -0x40ebb737 ;  /* 0xbf1448c9ff157424 */ /* 0x000fc400078e00ff */
[----:B---3--:R-:W-:Y:S01]  /*43bb0*/  IMAD.MOV.U32 R14, RZ, RZ, 0x2f459ca1 ;  /* 0x2f459ca1ff0e7424 */ /* 0x008fe200078e00ff */
[----:B------:R2:W-:Y:S01]  /*43bc0*/  STL.64 [R1+0x2068], R8 ;  /* 0x0020680801007387 */ /* 0x0005e20000100a00 */
[----:B------:R-:W-:Y:S02]  /*43bd0*/  IMAD.MOV.U32 R15, RZ, RZ, 0x3f1e03ca ;  /* 0x3f1e03caff0f7424 */ /* 0x000fe400078e00ff */
[----:B0-----:R-:W-:Y:S01]  /*43be0*/  IMAD.MOV.U32 R30, RZ, RZ, 0x5a7d9ac5 ;  /* 0x5a7d9ac5ff1e7424 */ /* 0x001fe200078e00ff */
[----:B------:R0:W-:Y:S01]  /*43bf0*/  STL.64 [R1+0x1fc8], R4 ;  /* 0x001fc80401007387 */ /* 0x0001e20000100a00 */
[----:B------:R-:W-:Y:S01]  /*43c00*/  IMAD.MOV.U32 R31, RZ, RZ, 0x3d72f0a6 ;  /* 0x3d72f0a6ff1f7424 */ /* 0x000fe200078e00ff */
[----:B-1----:R-:W-:Y:S01]  /*43c10*/  MOV R6, 0x261131ce ;  /* 0x261131ce00067802 */ /* 0x002fe20000000f00 */
[----:B------:R-:W-:Y:S01]  /*43c20*/  IMAD.MOV.U32 R7, RZ, RZ, -0x4129aaab ;  /* 0xbed65555ff077424 */ /* 0x000fe200078e00ff */
[----:B------:R1:W-:Y:S01]  /*43c30*/  STL.64 [R1+0x2038], R36 ;  /* 0x0020382401007387 */ /* 0x0003e20000100a00 */
[----:B--2---:R-:W-:Y:S01]  /*43c40*/  IMAD.MOV.U32 R8, RZ, RZ, 0x3d88fea7 ;  /* 0x3d88fea7ff087424 */ /* 0x004fe200078e00ff */
[----:B------:R-:W-:-:S02]  /*43c50*/  MOV R9, 0x3ecc1949 ;  /* 0x3ecc194900097802 */ /* 0x000fc40000000f00 */
        /* <DEDUP_REMOVED lines=8> */
[----:B--2---:R-:W-:Y:S02]  /*43ce0*/  IMAD.MOV.U32 R32, RZ, RZ, -0x25bcd4ef ;  /* 0xda432b11ff207424 */ /* 0x004fe400078e00ff */
        /* <DEDUP_REMOVED lines=8> */
[----:B---3--:R-:W-:Y:S01]  /*43d70*/  IMAD.MOV.U32 R14, RZ, RZ, 0x27a1383d ;  /* 0x27a1383dff0e7424 */ /* 0x008fe200078e00ff */
[----:B------:R-:W-:Y:S01]  /*43d80*/  MOV R15, 0xbe7ea6a4 ;  /* 0xbe7ea6a4000f7802 */ /* 0x000fe20000000f00 */
[----:B--2---:R-:W-:Y:S01]  /*43d90*/  IMAD.MOV.U32 R20, RZ, RZ, -0x2e56537d ;  /* 0xd1a9ac83ff147424 */ /* 0x004fe200078e00ff */
[----:B------:R2:W-:Y:S01]  /*43da0*/  STL.64 [R1+0x20a0], R8 ;  /* 0x0020a00801007387 */ /* 0x0005e20000100a00 */
[----:B------:R-:W-:Y:S01]  /*43db0*/  IMAD.MOV.U32 R21, RZ, RZ, 0x3e62116d ;  /* 0x3e62116dff157424 */ /* 0x000fe200078e00ff */
[----:B0-----:R-:W-:Y:S01]  /*43dc0*/  MOV R30, 0x5f50d178 ;  /* 0x5f50d178001e7802 */ /* 0x001fe20000000f00 */
[----:B------:R-:W-:Y:S01]  /*43dd0*/  IMAD.MOV.U32 R31, RZ, RZ, -0x4046a498 ;  /* 0xbfb95b68ff1f7424 */ /* 0x000fe200078e00ff */
[----:B------:R0:W-:Y:S01]  /*43de0*/  STL.64 [R1+0x2000], R4 ;  /* 0x0020000401007387 */ /* 0x0001e20000100a00 */
[----:B-1----:R-:W-:Y:S01]  /*43df0*/  IMAD.MOV.U32 R6, RZ, RZ, -0x5673743c ;  /* 0xa98c8bc4ff067424 */ /* 0x002fe200078e00ff */
[----:B------:R-:W-:-:S02]  /*43e00*/  MOV R7, 0x3fc6fb2b ;  /* 0x3fc6fb2b00077802 */ /* 0x000fc40000000f00 */
[----:B------:R1:W-:Y:S01]  /*43e10*/  STL.64 [R1+0x2088], R36 ;  /* 0x0020882401007387 */ /* 0x0003e20000100a00 */
[----:B--2---:R-:W-:-:S03]  /*43e20*/  IMAD.MOV.U32 R8, RZ, RZ, 0x29064247 ;  /* 0x29064247ff087424 */ /* 0x004fc600078e00ff */
[----:B------:R2:W-:Y:S01]  /*43e30*/  STL.64 [R1+0x20a8], R32 ;  /* 0x0020a82001007387 */ /* 0x0005e20000100a00 */
[----:B------:R-:W-:-:S03]  /*43e40*/  IMAD.MOV.U32 R9, RZ, RZ, -0x403f5f91 ;  /* 0xbfc0a06fff097424 */ /* 0x000fc600078e00ff */
[----:B------:R3:W-:Y:S01]  /*43e50*/  STL.64 [R1+0x20b0], R38 ;  /* 0x0020b02601007387 */ /* 0x0007e20000100a00 */
[----:B0-----:R-:W0:Y:S01]  /*43e60*/  MUFU.RCP64H R5, R13 ;  /* 0x0000000d00057308 */ /* 0x001e220000001800 */
[----:B------:R-:W-:Y:S02]  /*43e70*/  IMAD.MOV.U32 R4, RZ, RZ, 0x1 ;  /* 0x00000001ff047424 */ /* 0x000fe400078e00ff */
[----:B------:R4:W-:Y:S01]  /*43e80*/  STL.64 [R1+0x20b8], R10 ;  /* 0x0020b80a01007387 */ /* 0x0009e20000100a00 */
[----:B-1----:R-:W-:Y:S02]  /*43e90*/  IMAD.MOV.U32 R36, RZ, RZ, 0x3cf8dfb4 ;  /* 0x3cf8dfb4ff247424 */ /* 0x002fe400078e00ff */
[----:B------:R-:W-:Y:S01]  /*43ea0*/  IMAD.MOV.U32 R37, RZ, RZ, -0x40483c5f ;  /* 0xbfb7c3a1ff257424 */ /* 0x000fe200078e00ff */
[----:B------:R1:W-:Y:S01]  /*43eb0*/  STL.64 [R1+0x20c0], R14 ;  /* 0x0020c00e01007387 */ /* 0x0003e20000100a00 */
[----:B--2---:R-:W-:Y:S01]  /*43ec0*/  MOV R32, 0xd4f69d94 ;  /* 0xd4f69d9400207802 */ /* 0x004fe20000000f00 */
[----:B------:R-:W-:-:S02]  /*43ed0*/  IMAD.MOV.U32 R33, RZ, RZ, -0x40ff7efb ;  /* 0xbf008105ff217424 */ /* 0x000fc400078e00ff */
[----:B------:R2:W-:Y:S01]  /*43ee0*/  STL.64 [R1+0x20c8], R20 ;  /* 0x0020c81401007387 */ /* 0x0005e20000100a00 */
[----:B---3--:R-:W-:Y:S01]  /*43ef0*/  MOV R38, 0xe25cd11c ;  /* 0xe25cd11c00267802 */ /* 0x008fe20000000f00 */
[----:B------:R-:W-:Y:S02]  /*43f00*/  IMAD.MOV.U32 R39, RZ, RZ, 0x3f5a4350 ;  /* 0x3f5a4350ff277424 */ /* 0x000fe400078e00ff */
[----:B------:R3:W-:Y:S01]  /*43f10*/  STL.64 [R1+0x20d0], R30 ;  /* 0x0020d01e01007387 */ /* 0x0007e20000100a00 */
[----:B----4-:R-:W-:Y:S01]  /*43f20*/  IMAD.MOV.U32 R10, RZ, RZ, 0x7a744982 ;  /* 0x7a744982ff0a7424 */ /* 0x010fe200078e00ff */
[----:B------:R-:W-:Y:S01]  /*43f30*/  MOV R11, 0x3fb72bb4 ;  /* 0x3fb72bb4000b7802 */ /* 0x000fe20000000f00 */
[----:B0-----:R-:W-:Y:S01]  /*43f40*/  DFMA R40, -R12, R4, 1 ;  /* 0x3ff000000c28742b */ /* 0x001fe20000000104 */
[----:B------:R0:W-:Y:S01]  /*43f50*/  STL.64 [R1+0x20d8], R6 ;  /* 0x0020d80601007387 */ /* 0x0001e20000100a00 */
[----:B-1----:R-:W-:Y:S01]  /*43f60*/  MOV R14, 0x38631744 ;  /* 0x38631744000e7802 */ /* 0x002fe20000000f00 */
[----:B------:R-:W-:-:S02]  /*43f70*/  IMAD.MOV.U32 R15, RZ, RZ, 0x3fa6bd2f ;  /* 0x3fa6bd2fff0f7424 */ /* 0x000fc400078e00ff */
[----:B------:R1:W-:Y:S01]  /*43f80*/  STL.64 [R1+0x20e0], R8 ;  /* 0x0020e00801007387 */ /* 0x0003e20000100a00 */
[----:B--2---:R-:W-:Y:S01]  /*43f90*/  IMAD.MOV.U32 R20, RZ, RZ, -0x442fe938 ;  /* 0xbbd016c8ff147424 */ /* 0x004fe200078e00ff */
[----:B------:R-:W-:Y:S01]  /*43fa0*/  MOV R21, 0x3e92a46f ;  /* 0x3e92a46f00157802 */ /* 0x000fe20000000f00 */
[----:B------:R-:W-:Y:S01]  /*43fb0*/  DFMA R40, R40, R40, R40 ;  /* 0x000000282828722b */ /* 0x000fe20000000028 */
[----:B------:R2:W-:Y:S01]  /*43fc0*/  STL.64 [R1+0x20f0], R10 ;  /* 0x0020f00a01007387 */ /* 0x0005e20000100a00 */
[----:B---3--:R-:W-:Y:S02]  /*43fd0*/  IMAD.MOV.U32 R30, RZ, RZ, 0x1cad78b9 ;  /* 0x1cad78b9ff1e7424 */ /* 0x008fe400078e00ff */
[----:B------:R-:W-:Y:S01]  /*43fe0*/  IMAD.MOV.U32 R31, RZ, RZ, -0x406e5b61 ;  /* 0xbf91a49fff1f7424 */ /* 0x000fe200078e00ff */
[----:B0-----:R-:W-:Y:S01]  /*43ff0*/  MOV R6, 0xfa0aa57b ;  /* 0xfa0aa57b00067802 */ /* 0x001fe20000000f00 */
[----:B------:R-:W-:Y:S01]  /*44000*/  IMAD.MOV.U32 R7, RZ, RZ, 0x3f8d0bef ;  /* 0x3f8d0befff077424 */ /* 0x000fe200078e00ff */
[----:B------:R0:W-:Y:S01]  /*44010*/  STL.64 [R1+0x2100], R14 ;  /* 0x0021000e01007387 */ /* 0x0001e20000100a00 */
[----:B------:R-:W-:Y:S01]  /*44020*/  DFMA R4, R4, R40, R4 ;  /* 0x000000280404722b */ /* 0x000fe20000000004 */
[----:B-1----:R-:W-:Y:S01]  /*44030*/  IMAD.MOV.U32 R8, RZ, RZ, 0x69432cef ;  /* 0x69432cefff087424 */ /* 0x002fe200078e00ff */
[----:B------:R-:W-:Y:S01]  /*44040*/  MOV R9, 0xbf77067b ;  /* 0xbf77067b00097802 */ /* 0x000fe20000000f00 */
[----:B------:R1:W-:Y:S01]  /*44050*/  STL.64 [R1+0x2108], R20 ;  /* 0x0021081401007387 */ /* 0x0003e20000100a00 */
[----:B------:R-:W-:Y:S01]  /*44060*/  MOV R40, 0x33000f3b ;  /* 0x33000f3b00287802 */ /* 0x000fe20000000f00 */
[----:B--2---:R-:W-:Y:S01]  /*44070*/  IMAD.MOV.U32 R10, RZ, RZ, 0x3c40f6a ;  /* 0x03c40f6aff0a7424 */ /* 0x004fe200078e00ff */
[----:B------:R-:W-:Y:S01]  /*44080*/  MOV R11, 0xbf53043d ;  /* 0xbf53043d000b7802 */ /* 0x000fe20000000f00 */
[----:B------:R2:W-:Y:S01]  /*44090*/  STL.64 [R1+0x2118], R6 ;  /* 0x0021180601007387 */ /* 0x0005e20000100a00 */
[----:B------:R-:W-:-:S03]  /*440a0*/  IMAD.MOV.U32 R41, RZ, RZ, -0x3fa3cf2c ;  /* 0xc05c30d4ff297424 */ /* 0x000fc600078e00ff */
[----:B------:R3:W-:Y:S01]  /*440b0*/  STL.64 [R1+0x2120], R8 ;  /* 0x0021200801007387 */ /* 0x0007e20000100a00 */
[----:B0-----:R-:W-:Y:S02]  /*440c0*/  IMAD.MOV.U32 R14, RZ, RZ, 0xc4df7f1 ;  /* 0x0c4df7f1ff0e7424 */ /* 0x001fe400078e00ff */
[----:B------:R-:W-:Y:S01]  /*440d0*/  IMAD.MOV.U32 R15, RZ, RZ, 0x3f3adee2 ;  /* 0x3f3adee2ff0f7424 */ /* 0x000fe200078e00ff */
        /* <DEDUP_REMOVED lines=13> */
[----:B-1----:R-:W-:Y:S02]  /*441b0*/  IMAD.MOV.U32 R14, RZ, RZ, -0xa078040 ;  /* 0xf5f87fc0ff0e7424 */ /* 0x002fe400078e00ff */
[----:B------:R-:W-:Y:S01]  /*441c0*/  IMAD.MOV.U32 R15, RZ, RZ, 0x3cc5a9a2 ;  /* 0x3cc5a9a2ff0f7424 */ /* 0x000fe200078e00ff */
[----:B--2---:R-:W-:Y:S01]  /*441d0*/  MOV R20, 0x66be9669 ;  /* 0x66be966900147802 */ /* 0x004fe20000000f00 */
        /* <DEDUP_REMOVED lines=31> */
[----:B------:R-:W-:-:S03]  /*443d0*/  IMAD.MOV.U32 R11, RZ, RZ, 0x3e123fc5 ;  /* 0x3e123fc5ff0b7424 */ /* 0x000fc600078e00ff */
[----:B------:R3:W-:Y:S01]  /*443e0*/  STL.64 [R1+0x21f0], R8 ;  /* 0x0021f00801007387 */ /* 0x0007e20000100a00 */
[----:B0-----:R-:W-:Y:S01]  /*443f0*/  MOV R14, 0xf755a2c9 ;  /* 0xf755a2c9000e7802 */ /* 0x001fe20000000f00 */
[----:B------:R-:W-:Y:S02]  /*44400*/  IMAD.MOV.U32 R15, RZ, RZ, -0x40a6e001 ;  /* 0xbf591fffff0f7424 */ /* 0x000fe400078e00ff */
[----:B-1----:R-:W-:Y:S01]  /*44410*/  IMAD.MOV.U32 R20, RZ, RZ, 0x172c9899 ;  /* 0x172c9899ff147424 */ /* 0x002fe200078e00ff */
[----:B------:R0:W-:Y:S01]  /*44420*/  STL.64 [R1+0x2180], R38 ;  /* 0x0021802601007387 */ /* 0x0001e20000100a00 */
[----:B------:R-:W-:Y:S02]  /*44430*/  IMAD.MOV.U32 R21, RZ, RZ, -0x40c781ef ;  /* 0xbf387e11ff157424 */ /* 0x000fe400078e00ff */
[----:B--2---:R-:W-:Y:S01]  /*44440*/  IMAD.MOV.U32 R6, RZ, RZ, -0x13909c81 ;  /* 0xec6f637fff067424 */ /* 0x004fe200078e00ff */
[----:B------:R-:W-:Y:S01]  /*44450*/  MOV R7, 0x3f1616d5 ;  /* 0x3f1616d500077802 */ /* 0x000fe20000000f00 */
[----:B------:R1:W-:Y:S01]  /*44460*/  STL.64 [R1+0x20f8], R36 ;  /* 0x0020f82401007387 */ /* 0x0003e20000100a00 */
[----:B---3--:R-:W-:-:S02]  /*44470*/  IMAD.MOV.U32 R8, RZ, RZ, -0x24814352 ;  /* 0xdb7ebcaeff087424 */ /* 0x008fc400078e00ff */
[----:B------:R-:W-:Y:S01]  /*44480*/  IMAD.MOV.U32 R9, RZ, RZ, -0x40f315cd ;  /* 0xbf0cea33ff097424 */ /* 0x000fe200078e00ff */
[----:B------:R2:W-:Y:S01]  /*44490*/  STL.64 [R1+0x2110], R30 ;  /* 0x0021101e01007387 */ /* 0x0005e20000100a00 */
[----:B0-----:R-:W-:Y:S02]  /*444a0*/  IMAD.MOV.U32 R38, RZ, RZ, 0x4744ccfb ;  /* 0x4744ccfbff267424 */ /* 0x001fe400078e00ff */
[----:B------:R-:W-:Y:S01]  /*444b0*/  IMAD.MOV.U32 R39, RZ, RZ, 0x3fc056ba ;  /* 0x3fc056baff277424 */ /* 0x000fe200078e00ff */
        /* <DEDUP_REMOVED lines=8> */
[----:B0-----:R-:W-:Y:S02]  /*44540*/  IMAD.MOV.U32 R32, RZ, RZ, 0x539275a7 ;  /* 0x539275a7ff207424 */ /* 0x001fe400078e00ff */
[----:B------:R-:W-:Y:S01]  /*44550*/  IMAD.MOV.U32 R33, RZ, RZ, 0x3ed1abde ;  /* 0x3ed1abdeff217424 */ /* 0x000fe200078e00ff */
[----:B------:R0:W-:Y:S01]  /*44560*/  STL.64 [R1+0x2228], R6 ;  /* 0x0022280601007387 */ /* 0x0001e20000100a00 */
[----:B-1----:R-:W-:Y:S01]  /*44570*/  IMAD.MOV.U32 R10, RZ, RZ, -0x79aa5638 ;  /* 0x8655a9c8ff0a7424 */ /* 0x002fe200078e00ff */
[----:B------:R-:W-:Y:S02]  /*44580*/  MOV R11, 0x3d25dbb1 ;  /* 0x3d25dbb1000b7802 */ /* 0x000fe40000000f00 */
[----:B------:R1:W-:Y:S01]  /*44590*/  STL.64 [R1+0x2230], R8 ;  /* 0x0022300801007387 */ /* 0x0003e20000100a00 */
[----:B--2---:R-:W-:Y:S01]  /*445a0*/  MOV R14, 0xd57a6a06 ;  /* 0xd57a6a06000e7802 */ /* 0x004fe20000000f00 */
[----:B------:R-:W-:-:S02]  /*445b0*/  IMAD.MOV.U32 R15, RZ, RZ, 0x3ec257a6 ;  /* 0x3ec257a6ff0f7424 */ /* 0x000fc400078e00ff */
[----:B---3--:R-:W-:Y:S01]  /*445c0*/  IMAD.MOV.U32 R20, RZ, RZ, 0x18d848b8 ;  /* 0x18d848b8ff147424 */ /* 0x008fe200078e00ff */
[----:B------:R-:W-:Y:S01]  /*445d0*/  MOV R21, 0xbea66b2e ;  /* 0xbea66b2e00157802 */ /* 0x000fe20000000f00 */
[----:B------:R2:W-:Y:S01]  /*445e0*/  STL.64 [R1+0x21d0], R38 ;  /* 0x0021d02601007387 */ /* 0x0005e20000100a00 */
[----:B0-----:R-:W-:Y:S01]  /*445f0*/  MOV R6, 0x3921c967 ;  /* 0x3921c96700067802 */ /* 0x001fe20000000f00 */
[----:B------:R-:W-:Y:S02]  /*44600*/  IMAD.MOV.U32 R7, RZ, RZ, -0x4009bb2f ;  /* 0xbff644d1ff077424 */ /* 0x000fe400078e00ff */
[----:B------:R0:W-:Y:S01]  /*44610*/  STL.64 [R1+0x2150], R30 ;  /* 0x0021501e01007387 */ /* 0x0001e20000100a00 */
[----:B-1----:R-:W-:Y:S02]  /*44620*/  IMAD.MOV.U32 R8, RZ, RZ, 0x14ed9543 ;  /* 0x14ed9543ff087424 */ /* 0x002fe400078e00ff */
[----:B------:R-:W-:Y:S01]  /*44630*/  IMAD.MOV.U32 R9, RZ, RZ, 0x3f289765 ;  /* 0x3f289765ff097424 */ /* 0x000fe200078e00ff */
[----:B------:R1:W-:Y:S01]  /*44640*/  STL.64 [R1+0x2158], R36 ;  /* 0x0021582401007387 */ /* 0x0003e20000100a00 */
[----:B--2---:R-:W-:Y:S01]  /*44650*/  MOV R38, 0x9ec22641 ;  /* 0x9ec2264100267802 */ /* 0x004fe20000000f00 */
[----:B------:R-:W-:-:S02]  /*44660*/  IMAD.MOV.U32 R39, RZ, RZ, -0x4262e5d2 ;  /* 0xbd9d1a2eff277424 */ /* 0x000fc400078e00ff */
[----:B------:R2:W-:Y:S01]  /*44670*/  STL.64 [R1+0x2170], R32 ;  /* 0x0021702001007387 */ /* 0x0005e20000100a00 */
[----:B0-----:R-:W-:Y:S01]  /*44680*/  IMAD.MOV.U32 R30, RZ, RZ, -0x3bccff5e ;  /* 0xc43300a2ff1e7424 */ /* 0x001fe200078e00ff */
[----:B------:R-:W-:Y:S02]  /*44690*/  MOV R31, 0xbfc997cf ;  /* 0xbfc997cf001f7802 */ /* 0x000fe40000000f00 */
[----:B------:R0:W-:Y:S01]  /*446a0*/  STL.64 [R1+0x2240], R10 ;  /* 0x0022400a01007387 */ /* 0x0001e20000100a00 */
[----:B-1----:R-:W-:-:S03]  /*446b0*/  MOV R36, 0xb67ecf48 ;  /* 0xb67ecf4800247802 */ /* 0x002fc60000000f00 */
[----:B------:R1:W-:Y:S01]  /*446c0*/  STL.64 [R1+0x2250], R14 ;  /* 0x0022500e01007387 */ /* 0x0003e20000100a00 */
[----:B------:R-:W-:-:S03]  /*446d0*/  IMAD.MOV.U32 R37, RZ, RZ, 0x3fd75748 ;  /* 0x3fd75748ff257424 */ /* 0x000fc600078e00ff */
[----:B------:R3:W-:Y:S01]  /*446e0*/  STL.64 [R1+0x2258], R20 ;  /* 0x0022581401007387 */ /* 0x0007e20000100a00 */
[----:B--2---:R-:W-:Y:S01]  /*446f0*/  MOV R32, 0xea4a1955 ;  /* 0xea4a195500207802 */ /* 0x004fe20000000f00 */
[----:B------:R-:W-:Y:S02]  /*44700*/  IMAD.MOV.U32 R33, RZ, RZ, 0x3f01d889 ;  /* 0x3f01d889ff217424 */ /* 0x000fe400078e00ff */
[----:B------:R2:W-:Y:S01]  /*44710*/  STL.64 [R1+0x2268], R6 ;  /* 0x0022680601007387 */ /* 0x0005e20000100a00 */
[----:B0-----:R-:W-:Y:S01]  /*44720*/  MOV R10, 0x127046e4 ;  /* 0x127046e4000a7802 */ /* 0x001fe20000000f00 */
[----:B------:R-:W-:Y:S02]  /*44730*/  IMAD.MOV.U32 R11, RZ, RZ, -0x401588c4 ;  /* 0xbfea773cff0b7424 */ /* 0x000fe400078e00ff */
[----:B------:R0:W-:Y:S01]  /*44740*/  STL.64 [R1+0x2278], R8 ;  /* 0x0022780801007387 */ /* 0x0001e20000100a00 */
[----:B-1----:R-:W-:Y:S02]  /*44750*/  IMAD.MOV.U32 R14, RZ, RZ, -0x616e0a62 ;  /* 0x9e91f59eff0e7424 */ /* 0x002fe400078e00ff */
[----:B------:R-:W-:Y:S01]  /*44760*/  IMAD.MOV.U32 R15, RZ, RZ, -0x402337f4 ;  /* 0xbfdcc80cff0f7424 */ /* 0x000fe200078e00ff */
[----:B---3--:R-:W-:Y:S01]  /*44770*/  MOV R21, 0x3fc89f1e ;  /* 0x3fc89f1e00157802 */ /* 0x008fe20000000f00 */
[----:B------:R-:W-:Y:S01]  /*44780*/  IMAD.MOV.U32 R20, RZ, RZ, 0x41653f05 ;  /* 0x41653f05ff147424 */ /* 0x000fe200078e00ff */
[----:B------:R1:W-:Y:S01]  /*44790*/  STL.64 [R1+0x2220], R38 ;  /* 0x0022202601007387 */ /* 0x0003e20000100a00 */
[----:B--2---:R-:W-:-:S02]  /*447a0*/  IMAD.MOV.U32 R6, RZ, RZ, 0x2bd4a5fe ;  /* 0x2bd4a5feff067424 */ /* 0x004fc400078e00ff */
        /* <DEDUP_REMOVED lines=10> */
[----:B------:R-:W-:Y:S02]  /*44850*/  IMAD.MOV.U32 R31, RZ, RZ, 0x3f93b27e ;  /* 0x3f93b27eff1f7424 */ /* 0x000fe400078e00ff */
[----:B0-----:R-:W-:Y:S01]  /*44860*/  IMAD.MOV.U32 R36, RZ, RZ, 0x4c284396 ;  /* 0x4c284396ff247424 */ /* 0x001fe200078e00ff */
        /* <DEDUP_REMOVED lines=9> */
[----:B0-----:R-:W-:Y:S01]  /*44900*/  IMAD.MOV.U32 R14, RZ, RZ, 0x163a4d10 ;  /* 0x163a4d10ff0e7424 */ /* 0x001fe200078e00ff */
[----:B------:R-:W-:-:S02]  /*44910*/  MOV R15, 0xbf787e11 ;  /* 0xbf787e11000f7802 */ /* 0x000fc40000000f00 */
[----:B---3--:R-:W-:Y:S01]  /*44920*/  MOV R20, 0xa9bf8951 ;  /* 0xa9bf895100147802 */ /* 0x008fe20000000f00 */
[----:B------:R-:W-:Y:S01]  /*44930*/  IMAD.MOV.U32 R21, RZ, RZ, 0x3f58d9b0 ;  /* 0x3f58d9b0ff157424 */ /* 0x000fe200078e00ff */
[----:B------:R0:W-:Y:S01]  /*44940*/  STL.64 [R1+0x2270], R38 ;  /* 0x0022702601007387 */ /* 0x0001e20000100a00 */
[----:B-1----:R-:W-:Y:S01]  /*44950*/  MOV R6, 0x8ed1da06 ;  /* 0x8ed1da0600067802 */ /* 0x002fe20000000f00 */
[----:B------:R-:W-:Y:S02]  /*44960*/  IMAD.MOV.U32 R7, RZ, RZ, 0x3f374a77 ;  /* 0x3f374a77ff077424 */ /* 0x000fe400078e00ff */
        /* <DEDUP_REMOVED lines=9> */
[----:B------:R-:W-:Y:S02]  /*44a00*/  IMAD.MOV.U32 R31, RZ, RZ, 0x3ef2a1f9 ;  /* 0x3ef2a1f9ff1f7424 */ /* 0x000fe400078e00ff */
[----:B--2---:R-:W-:Y:S01]  /*44a10*/  IMAD.MOV.U32 R36, RZ, RZ, 0x1ad67669 ;  /* 0x1ad67669ff247424 */ /* 0x004fe200078e00ff */
[----:B------:R2:W-:Y:S01]  /*44a20*/  STL.64 [R1+0x22d0], R14 ;  /* 0x0022d00e01007387 */ /* 0x0005e20000100a00 */
[----:B------:R-:W-:-:S03]  /*44a30*/  IMAD.MOV.U32 R37, RZ, RZ, -0x4132585a ;  /* 0xbecda7a6ff257424 */ /* 0x000fc600078e00ff */
[----:B------:R3:W-:Y:S01]  /*44a40*/  STL.64 [R1+0x22e0], R20 ;  /* 0x0022e01401007387 */ /* 0x0007e20000100a00 */
[----:B0-----:R-:W-:Y:S02]  /*44a50*/  IMAD.MOV.U32 R32, RZ, RZ, -0x45e261fc ;  /* 0xba1d9e04ff207424 */ /* 0x001fe400078e00ff */
[----:B------:R-:W-:Y:S01]  /*44a60*/  IMAD.MOV.U32 R33, RZ, RZ, 0x3fe72e2b ;  /* 0x3fe72e2bff217424 */ /* 0x000fe200078e00ff */
        /* <DEDUP_REMOVED lines=194> */
[----:B------:R-:W-:Y:S01]  /*45690*/  IMAD.MOV.U32 R15, RZ, RZ, -0x3fcb639d ;  /* 0xc0349c63ff0f7424 */ /* 0x000fe200078e00ff */
[----:B---3--:R-:W-:Y:S01]  /*456a0*/  MOV R20, 0x824d1546 ;  /* 0x824d154600147802 */ /* 0x008fe20000000f00 */
[----:B------:R-:W-:Y:S01]  /*456b0*/  IMAD.MOV.U32 R21, RZ, RZ, -0x3fdbe89a ;  /* 0xc0241766ff157424 */ /* 0x000fe200078e00ff */
        /* <DEDUP_REMOVED lines=169> */
[----:B-1----:R-:W-:-:S03]  /*46150*/  DFMA R38, -R12, R4, 1 ;  /* 0x3ff000000c26742b */ /* 0x002fc60000000104 */
[----:B------:R1:W-:Y:S01]  /*46160*/  STL.64 [R1+0x2668], R10 ;  /* 0x0026680a01007387 */ /* 0x0003e20000100a00 */
[----:B--2---:R-:W-:-:S03]  /*46170*/  MOV R30, 0x549f7d79 ;  /* 0x549f7d79001e7802 */ /* 0x004fc60000000f00 */
[----:B------:R2:W-:Y:S01]  /*46180*/  STL.64 [R1+0x2670], R32 ;  /* 0x0026702001007387 */ /* 0x0005e20000100a00 */
[----:B------:R-:W-:Y:S01]  /*46190*/  IMAD.MOV.U32 R31, RZ, RZ, -0x3fad2f66 ;  /* 0xc052d09aff1f7424 */ /* 0x000fe200078e00ff */
[----:B0-----:R-:W-:Y:S02]  /*461a0*/  MOV R36, 0xa77aa105 ;  /* 0xa77aa10500247802 */ /* 0x001fe40000000f00 */
[----:B------:R0:W-:Y:S01]  /*461b0*/  STL.64 [R1+0x2678], R14 ;  /* 0x0026780e01007387 */ /* 0x0001e20000100a00 */
[----:B------:R-:W-:Y:S01]  /*461c0*/  IMAD.MOV.U32 R37, RZ, RZ, -0x3fc38d70 ;  /* 0xc03c7290ff257424 */ /* 0x000fe200078e00ff */
[----:B------:R-:W-:Y:S02]  /*461d0*/  DFMA R4, R4, R38, R4 ;  /* 0x000000260404722b */ /* 0x000fe40000000004 */
[----:B------:R3:W-:Y:S01]  /*461e0*/  STL.64 [R1+0x2688], R20 ;  /* 0x0026881401007387 */ /* 0x0007e20000100a00 */
[----:B-1----:R-:W-:Y:S01]  /*461f0*/  MOV R10, 0xe94c0d42 ;  /* 0xe94c0d42000a7802 */ /* 0x002fe20000000f00 */
[----:B------:R-:W-:Y:S01]  /*46200*/  IMAD.MOV.U32 R11, RZ, RZ, -0x415673e2 ;  /* 0xbea98c1eff0b7424 */ /* 0x000fe200078e00ff */
[----:B------:R-:W-:Y:S01]  /*46210*/  MOV R38, 0x2d01f9ee ;  /* 0x2d01f9ee00267802 */ /* 0x000fe20000000f00 */
[----:B------:R1:W-:Y:S01]  /*46220*/  STL.64 [R1+0x2690], R6 ;  /* 0x0026900601007387 */ /* 0x0003e20000100a00 */
[----:B--2---:R-:W-:Y:S01]  /*46230*/  MOV R32, 0x69db732d ;  /* 0x69db732d00207802 */ /* 0x004fe20000000f00 */
[----:B------:R-:W-:-:S02]  /*46240*/  IMAD.MOV.U32 R33, RZ, RZ, -0x3fe1ee0d ;  /* 0xc01e11f3ff217424 */ /* 0x000fc400078e00ff */
[----:B------:R2:W-:Y:S01]  /*46250*/  STL.64 [R1+0x26a0], R8 ;  /* 0x0026a00801007387 */ /* 0x0005e20000100a00 */
[----:B0-----:R-:W-:Y:S01]  /*46260*/  MOV R14, 0x33c28106 ;  /* 0x33c28106000e7802 */ /* 0x001fe20000000f00 */
[----:B------:R-:W-:Y:S01]  /*46270*/  IMAD.MOV.U32 R15, RZ, RZ, 0x40231498 ;  /* 0x40231498ff0f7424 */ /* 0x000fe200078e00ff */
[----:B---3--:R-:W-:Y:S01]  /*46280*/  MOV R20, 0xf4b0bff ;  /* 0x0f4b0bff00147802 */ /* 0x008fe20000000f00 */
[----:B------:R-:W-:Y:S01]  /*46290*/  IMAD.MOV.U32 R21, RZ, RZ, 0x400727bb ;  /* 0x400727bbff157424 */ /* 0x000fe200078e00ff */
[----:B------:R0:W-:Y:S01]  /*462a0*/  STL.64 [R1+0x2698], R30 ;  /* 0x0026981e01007387 */ /* 0x0001e20000100a00 */
[----:B------:R-:W-:Y:S01]  /*462b0*/  IMAD.MOV.U32 R39, RZ, RZ, 0x4060b205 ;  /* 0x4060b205ff277424 */ /* 0x000fe200078e00ff */
[----:B-1----:R-:W-:Y:S01]  /*462c0*/  MOV R6, 0x38dc7845 ;  /* 0x38dc784500067802 */ /* 0x002fe20000000f00 */
[----:B------:R-:W-:Y:S01]  /*462d0*/  IMAD.MOV.U32 R7, RZ, RZ, -0x40163402 ;  /* 0xbfe9cbfeff077424 */ /* 0x000fe200078e00ff */
[----:B------:R1:W-:Y:S01]  /*462e0*/  STL.64 [R1+0x26a8], R36 ;  /* 0x0026a82401007387 */ /* 0x0003e20000100a00 */
[----:B--2---:R-:W-:Y:S01]  /*462f0*/  MOV R8, 0x8abda2e3 ;  /* 0x8abda2e300087802 */ /* 0x004fe20000000f00 */
[----:B------:R-:W-:-:S02]  /*46300*/  IMAD.MOV.U32 R9, RZ, RZ, 0x3fe2b6ed ;  /* 0x3fe2b6edff097424 */ /* 0x000fc400078e00ff */
[----:B------:R2:W-:Y:S04]  /*46310*/  STL.64 [R1+0x26b0], R10 ;  /* 0x0026b00a01007387 */ /* 0x0005e80000100a00 */
        /* <DEDUP_REMOVED lines=9> */
[----:B------:R2:W-:Y:S01]  /*463b0*/  STL.64 [R1+0x26d8], R6 ;  /* 0x0026d80601007387 */ /* 0x0005e20000100a00 */
[----:B---3--:R-:W-:Y:S01]  /*463c0*/  MOV R14, 0x4f19f2c4 ;  /* 0x4f19f2c4000e7802 */ /* 0x008fe20000000f00 */
[----:B------:R-:W-:Y:S02]  /*463d0*/  IMAD.MOV.U32 R15, RZ, RZ, -0x405f11f1 ;  /* 0xbfa0ee0fff0f7424 */ /* 0x000fe400078e00ff */
[----:B------:R3:W-:Y:S01]  /*463e0*/  STL.64 [R1+0x26e0], R8 ;  /* 0x0026e00801007387 */ /* 0x0007e20000100a00 */
[----:B0-----:R-:W-:Y:S01]  /*463f0*/  MOV R32, 0x7d9b7a22 ;  /* 0x7d9b7a2200207802 */ /* 0x001fe20000000f00 */
[----:B------:R-:W-:Y:S01]  /*46400*/  IMAD.MOV.U32 R33, RZ, RZ, -0x3f71133b ;  /* 0xc08eecc5ff217424 */ /* 0x000fe200078e00ff */
[----:B-1----:R-:W-:Y:S01]  /*46410*/  MOV R20, 0x3f907c55 ;  /* 0x3f907c5500147802 */ /* 0x002fe20000000f00 */
[----:B------:R-:W-:Y:S01]  /*46420*/  IMAD.MOV.U32 R21, RZ, RZ, 0x3f8ef19b ;  /* 0x3f8ef19bff157424 */ /* 0x000fe200078e00ff */
[----:B------:R0:W-:Y:S01]  /*46430*/  STL.64 [R1+0x26e8], R30 ;  /* 0x0026e81e01007387 */ /* 0x0001e20000100a00 */
[----:B--2---:R-:W-:Y:S01]  /*46440*/  MOV R6, 0x6f39f917 ;  /* 0x6f39f91700067802 */ /* 0x004fe20000000f00 */
[----:B------:R-:W-:-:S02]  /*46450*/  IMAD.MOV.U32 R7, RZ, RZ, 0x40a1211c ;  /* 0x40a1211cff077424 */ /* 0x000fc400078e00ff */
[----:B------:R1:W-:Y:S01]  /*46460*/  STL.64 [R1+0x26f0], R10 ;  /* 0x0026f00a01007387 */ /* 0x0003e20000100a00 */
[----:B---3--:R-:W-:Y:S01]  /*46470*/  MOV R8, 0x495b65de ;  /* 0x495b65de00087802 */ /* 0x008fe20000000f00 */
        /* <DEDUP_REMOVED lines=12> */
[----:B---3--:R-:W-:Y:S01]  /*46540*/  MOV R14, 0xc187647b ;  /* 0xc187647b000e7802 */ /* 0x008fe20000000f00 */
[----:B------:R-:W-:-:S02]  /*46550*/  IMAD.MOV.U32 R15, RZ, RZ, -0x3f5d3180 ;  /* 0xc0a2ce80ff0f7424 */ /* 0x000fc400078e00ff */
[----:B------:R3:W-:Y:S01]  /*46560*/  STL.64 [R1+0x2720], R8 ;  /* 0x0027200801007387 */ /* 0x0007e20000100a00 */
[----:B0-----:R-:W-:Y:S01]  /*46570*/  MOV R20, 0xc17e78cb ;  /* 0xc17e78cb00147802 */ /* 0x001fe20000000f00 */
[----:B------:R-:W-:Y:S01]  /*46580*/  IMAD.MOV.U32 R21, RZ, RZ, 0x40957e75 ;  /* 0x40957e75ff157424 */ /* 0x000fe200078e00ff */
[----:B-1----:R-:W-:Y:S01]  /*46590*/  MOV R32, 0x61d37922 ;  /* 0x61d3792200207802 */ /* 0x002fe20000000f00 */
[----:B------:R-:W-:Y:S01]  /*465a0*/  IMAD.MOV.U32 R33, RZ, RZ, 0x3f552b59 ;  /* 0x3f552b59ff217424 */ /* 0x000fe200078e00ff */
[----:B------:R0:W-:Y:S01]  /*465b0*/  STL.64 [R1+0x2728], R30 ;  /* 0x0027281e01007387 */ /* 0x0001e20000100a00 */
[----:B--2---:R-:W-:Y:S01]  /*465c0*/  MOV R6, 0xc69d7a8d ;  /* 0xc69d7a8d00067802 */ /* 0x004fe20000000f00 */
[----:B------:R-:W-:Y:S02]  /*465d0*/  IMAD.MOV.U32 R7, RZ, RZ, 0x4086ddbb ;  /* 0x4086ddbbff077424 */ /* 0x000fe400078e00ff */
[----:B------:R1:W-:Y:S01]  /*465e0*/  STL.64 [R1+0x2730], R10 ;  /* 0x0027300a01007387 */ /* 0x0003e20000100a00 */
[----:B---3--:R-:W-:-:S03]  /*465f0*/  DMUL R8, R4, R2 ;  /* 0x0000000204087228 */ /* 0x008fc60000000000 */
[----:B------:R2:W-:Y:S04]  /*46600*/  STL.64 [R1+0x2758], R6 ;  /* 0x0027580601007387 */ /* 0x0005e80000100a00 */
[----:B------:R3:W-:Y:S01]  /*46610*/  STL.64 [R1+0x2738], R14 ;  /* 0x0027380e01007387 */ /* 0x0007e20000100a00 */
[----:B0-----:R-:W-:Y:S01]  /*46620*/  MOV R30, 0x7b2e5ff5 ;  /* 0x7b2e5ff5001e7802 */ /* 0x001fe20000000f00 */
[----:B------:R-:W-:Y:S02]  /*46630*/  IMAD.MOV.U32 R31, RZ, RZ, -0x3f8aaa14 ;  /* 0xc07555ecff1f7424 */ /* 0x000fe400078e00ff */
[----:B------:R0:W-:Y:S01]  /*46640*/  STL.64 [R1+0x2740], R20 ;  /* 0x0027401401007387 */ /* 0x0001e20000100a00 */
[----:B-1----:R-:W-:Y:S01]  /*46650*/  MOV R10, 0x857992ab ;  /* 0x857992ab000a7802 */ /* 0x002fe20000000f00 */
[----:B------:R-:W-:Y:S01]  /*46660*/  IMAD.MOV.U32 R11, RZ, RZ, -0x411b0ef3 ;  /* 0xbee4f10dff0b7424 */ /* 0x000fe200078e00ff */
[----:B--2---:R-:W-:Y:S01]  /*46670*/  DFMA R6, -R12, R8, R2 ;  /* 0x000000080c06722b */ /* 0x004fe20000000102 */
[----:B------:R1:W-:Y:S01]  /*46680*/  STL.64 [R1+0x2748], R32 ;  /* 0x0027482001007387 */ /* 0x0003e20000100a00 */
[----:B---3--:R-:W-:Y:S01]  /*46690*/  MOV R14, 0xf314c0d ;  /* 0x0f314c0d000e7802 */ /* 0x008fe20000000f00 */
[----:B------:R-:W-:-:S02]  /*466a0*/  IMAD.MOV.U32 R15, RZ, RZ, 0x404727bb ;  /* 0x404727bbff0f7424 */ /* 0x000fc400078e00ff */
[----:B------:R2:W-:Y:S01]  /*466b0*/  STL.64 [R1+0x2750], R36 ;  /* 0x0027502401007387 */ /* 0x0005e20000100a00 */
[----:B0-----:R-:W-:Y:S01]  /*466c0*/  MOV R20, 0x5b39c078 ;  /* 0x5b39c07800147802 */ /* 0x001fe20000000f00 */
[----:B------:R-:W-:Y:S01]  /*466d0*/  IMAD.MOV.U32 R21, RZ, RZ, -0x411f61fa ;  /* 0xbee09e06ff157424 */ /* 0x000fe200078e00ff */
[----:B------:R-:W-:Y:S01]  /*466e0*/  DFMA R8, R4, R6, R8 ;  /* 0x000000060408722b */ /* 0x000fe20000000008 */
[----:B------:R0:W-:Y:S01]  /*466f0*/  STL.64 [R1+0x2760], R30 ;  /* 0x0027601e01007387 */ /* 0x0001e20000100a00 */
[----:B-1----:R-:W-:Y:S01]  /*46700*/  MOV R32, 0xfff1769d ;  /* 0xfff1769d00207802 */ /* 0x002fe20000000f00 */
[----:B------:R-:W-:Y:S02]  /*46710*/  IMAD.MOV.U32 R33, RZ, RZ, -0x3fd2fa83 ;  /* 0xc02d057dff217424 */ /* 0x000fe400078e00ff */
[----:B------:R1:W-:Y:S01]  /*46720*/  STL.64 [R1+0x2768], R10 ;  /* 0x0027680a01007387 */ /* 0x0003e20000100a00 */
[----:B--2---:R-:W-:-:S03]  /*46730*/  MOV R36, 0x1fd5f699 ;  /* 0x1fd5f69900247802 */ /* 0x004fc60000000f00 */
[----:B------:R2:W-:Y:S01]  /*46740*/  STL.64 [R1+0x2770], R38 ;  /* 0x0027702601007387 */ /* 0x0005e20000100a00 */
[----:B------:R-:W-:Y:S02]  /*46750*/  IMAD.MOV.U32 R37, RZ, RZ, 0x3f6966e5 ;  /* 0x3f6966e5ff257424 */ /* 0x000fe400078e00ff */
[----:B------:R-:W-:Y:S01]  /*46760*/  FFMA R0, RZ, R13, R9 ;  /* 0x0000000dff007223 */ /* 0x000fe20000000009 */
[----:B------:R3:W-:Y:S01]  /*46770*/  STL.64 [R1+0x2778], R40 ;  /* 0x0027782801007387 */ /* 0x0007e20000100a00 */
[----:B0-----:R-:W-:Y:S01]  /*46780*/  MOV R30, 0x14be7336 ;  /* 0x14be7336001e7802 */ /* 0x001fe20000000f00 */
[----:B------:R-:W-:Y:S02]  /*46790*/  IMAD.MOV.U32 R31, RZ, RZ, 0x4026393a ;  /* 0x4026393aff1f7424 */ /* 0x000fe400078e00ff */
[----:B------:R-:W-:Y:S01]  /*467a0*/  FSETP.GT.AND P0, PT, |R0|, 1.469367938527859385e-39, PT ;  /* 0x001000000000780b */ /* 0x000fe20003f04200 */
[----:B------:R0:W-:Y:S01]  /*467b0*/  STL.64 [R1+0x2780], R14 ;  /* 0x0027800e01007387 */ /* 0x0001e20000100a00 */
[----:B-1----:R-:W-:Y:S01]  /*467c0*/  MOV R10, 0xc7275f11 ;  /* 0xc7275f11000a7802 */ /* 0x002fe20000000f00 */
[----:B------:R-:W-:-:S02]  /*467d0*/  IMAD.MOV.U32 R11, RZ, RZ, -0x3fef52dd ;  /* 0xc010ad23ff0b7424 */ /* 0x000fc400078e00ff */
[----:B------:R1:W-:Y:S01]  /*467e0*/  STL.64 [R1+0x2788], R20 ;  /* 0x0027881401007387 */ /* 0x0003e20000100a00 */
[----:B--2---:R-:W-:Y:S01]  /*467f0*/  MOV R38, 0x47d911f2 ;  /* 0x47d911f200267802 */ /* 0x004fe20000000f00 */
[----:B------:R-:W-:Y:S02]  /*46800*/  IMAD.MOV.U32 R39, RZ, RZ, 0x3ff1f3c0 ;  /* 0x3ff1f3c0ff277424 */ /* 0x000fe400078e00ff */
[----:B------:R2:W-:Y:S01]  /*46810*/  STL.64 [R1+0x2790], R32 ;  /* 0x0027902001007387 */ /* 0x0005e20000100a00 */
[----:B---3--:R-:W-:Y:S01]  /*46820*/  MOV R40, 0xa04b635e ;  /* 0xa04b635e00287802 */ /* 0x008fe20000000f00 */
[----:B------:R-:W-:Y:S01]  /*46830*/  IMAD.MOV.U32 R41, RZ, RZ, 0x3fdf284b ;  /* 0x3fdf284bff297424 */ /* 0x000fe200078e00ff */
        /* <DEDUP_REMOVED lines=17> */
[----:B------:R-:W-:Y:S01]  /*46950*/  MOV R4, R12 ;  /* 0x0000000c00047202 */ /* 0x000fe20000000f00 */
[----:B------:R-:W-:Y:S01]  /*46960*/  IMAD.MOV.U32 R5, RZ, RZ, R13 ;  /* 0x000000ffff057224 */ /* 0x000fe200078e000d */
[----:B------:R-:W-:-:S07]  /*46970*/  MOV R0, 0x46990 ;  /* 0x0004699000007802 */ /* 0x000fce0000000f00 */
[----:B0-----:R-:W-:Y:S05]  /*46980*/  CALL.REL.NOINC `($__internal_18_$__cuda_sm20_div_rn_f64_full) ;  /* 0x000001ec00347944 */ /* 0x001fea0003c00000 */
[----:B------:R-:W-:Y:S01]  /*46990*/  MOV R8, R4 ;  /* 0x0000000400087202 */ /* 0x000fe20000000f00 */
[----:B------:R-:W-:-:S07]  /*469a0*/  IMAD.MOV.U32 R9, RZ, RZ, R5 ;  /* 0x000000ffff097224 */ /* 0x000fce00078e0005 */
.L_x_6072:
[----:B------:R-:W-:Y:S05]  /*469b0*/  BSYNC.RECONVERGENT B5 ;  /* 0x0000000000057941 */ /* 0x000fea0003800200 */
.L_x_6071:
[----:B------:R-:W1:Y:S01]  /*469c0*/  MUFU.RCP64H R5, R13 ;  /* 0x0000000d00057308 */ /* 0x000e620000001800 */
[----:B------:R-:W-:Y:S01]  /*469d0*/  HFMA2 R4, -RZ, RZ, 0, 5.9604644775390625e-08 ;  /* 0x00000001ff047431 */ /* 0x000fe200000001ff */
[----:B------:R-:W-:Y:S01]  /*469e0*/  BSSY.RECONVERGENT B5, `(.L_x_6073) ;  /* 0x0000015000057945 */ /* 0x000fe20003800200 */
[----:B0-----:R-:W-:-:S04]  /*469f0*/  VIADD R14, R35, 0x1388 ;  /* 0x00001388230e7836 */ /* 0x001fc80000000000 */
[----:B-1----:R-:W-:-:S08]  /*46a00*/  DFMA R6, -R12, R4, 1 ;  /* 0x3ff000000c06742b */ /* 0x002fd00000000104 */
        /* <DEDUP_REMOVED lines=16> */
[----:B------:R-:W-:Y:S01]  /*46b10*/  MOV R20, R4 ;  /* 0x0000000400147202 */ /* 0x000fe20000000f00 */
[----:B------:R-:W-:-:S07]  /*46b20*/  IMAD.MOV.U32 R21, RZ, RZ, R5 ;  /* 0x000000ffff157224 */ /* 0x000fce00078e0005 */
.L_x_6074:
[----:B------:R-:W-:Y:S05]  /*46b30*/  BSYNC.RECONVERGENT B5 ;  /* 0x0000000000057941 */ /* 0x000fea0003800200 */
.L_x_6073:
        /* <DEDUP_REMOVED lines=56> */
[----:B------:R-:W-:Y:S05]  /*46ec0*/  CALL.REL.NOINC `($__internal_18_$__cuda_sm20_div_rn_f64_full) ;  /* 0x000001e400e47944 */ /* 0x000fea0003c00000 */
.L_x_6080:
[----:B------:R-:W-:Y:S05]  /*46ed0*/  BSYNC.RECONVERGENT B8 ;  /* 0x0000000000087941 */ /* 0x000fea0003800200 */
.L_x_6079:
        /* <DEDUP_REMOVED lines=30> */
.L_x_6078:
[----:B0-----:R-:W-:Y:S01]  /*470c0*/  DADD R2, R20, 1 ;  /* 0x3ff0000014027429 */ /* 0x001fe20000000000 */
[----:B------:R-:W-:-:S09]  /*470d0*/  MOV R15, 0xfffffc01 ;  /* 0xfffffc01000f7802 */ /* 0x000fd20000000f00 */
[----:B------:R-:W-:Y:S01]  /*470e0*/  ISETP.GT.AND P0, PT, R3, 0xfffff, PT ;  /* 0x000fffff0300780c */ /* 0x000fe20003f04270 */
[--C-:B------:R-:W-:Y:S01]  /*470f0*/  IMAD.MOV.U32 R4, RZ, RZ, R2.reuse ;  /* 0x000000ffff047224 */ /* 0x100fe200078e0002 */
[----:B------:R-:W-:Y:S01]  /*47100*/  MOV R5, R3 ;  /* 0x0000000300057202 */ /* 0x000fe20000000f00 */
[----:B------:R-:W-:Y:S02]  /*47110*/  IMAD.MOV.U32 R0, RZ, RZ, R3 ;  /* 0x000000ffff007224 */ /* 0x000fe400078e0003 */
[----:B------:R-:W-:-:S08]  /*47120*/  IMAD.MOV.U32 R8, RZ, RZ, R2 ;  /* 0x000000ffff087224 */ /* 0x000fd000078e0002 */
        /* <DEDUP_REMOVED lines=71> */
.L_x_6082:
[----:B------:R-:W-:Y:S01]  /*475a0*/  IMAD.MOV.U32 R2, RZ, RZ, 0x0 ;  /* 0x00000000ff027424 */ /* 0x000fe200078e00ff */
[----:B------:R-:W-:Y:S02]  /*475b0*/  MOV R3, 0x7ff00000 ;  /* 0x7ff0000000037802 */ /* 0x000fe40000000f00 */
[----:B------:R-:W-:-:S04]  /*475c0*/  LOP3.LUT P0, RZ, R5, 0x7fffffff, RZ, 0xc0, !PT ;  /* 0x7fffffff05ff7812 */ /* 0x000fc8000780c0ff */
[----:B------:R-:W-:-:S10]  /*475d0*/  DFMA R2, R4, R2, +INF ;  /* 0x7ff000000402742b */ /* 0x000fd40000000002 */
[----:B------:R-:W-:Y:S02]  /*475e0*/  FSEL R8, R2, RZ, P0 ;  /* 0x000000ff02087208 */ /* 0x000fe40000000000 */
[----:B------:R-:W-:-:S07]  /*475f0*/  FSEL R9, R3, -QNAN , P0 ;  /* 0xfff0000003097808 */ /* 0x000fce0000000000 */
.L_x_6081:
[----:B------:R-:W-:Y:S05]  /*47600*/  BSYNC.RECONVERGENT B7 ;  /* 0x0000000000077941 */ /* 0x000fea0003800200 */
.L_x_6077:
        /* <DEDUP_REMOVED lines=27> */
[----:B------:R-:W-:Y:S05]  /*477c0*/  CALL.REL.NOINC `($__internal_19_$__cuda_sm20_dsqrt_rn_f64_mediumpath_v1) ;  /* 0x000001e400387944 */ /* 0x000fea0003c00000 */
.L_x_6084:
[----:B------:R-:W-:Y:S05]  /*477d0*/  BSYNC.RECONVERGENT B7 ;  /* 0x0000000000077941 */ /* 0x000fea0003800200 */
.L_x_6083:
[----:B------:R-:W-:Y:S01]  /*477e0*/  IMAD.MOV.U32 R2, RZ, RZ, R10 ;  /* 0x000000ffff027224 */ /* 0x000fe200078e000a */
[----:B------:R-:W-:Y:S01]  /*477f0*/  MOV R3, R11 ;  /* 0x0000000b00037202 */ /* 0x000fe20000000f00 */
[----:B------:R-:W-:Y:S06]  /*47800*/  BRA `(.L_x_6085) ;  /* 0x0000000800c07947 */ /* 0x000fec0003800000 */
.L_x_6076:
        /* <DEDUP_REMOVED lines=30> */
.L_x_6089:
[----:B------:R-:W-:Y:S05]  /*479f0*/  BSYNC.RECONVERGENT B8 ;  /* 0x0000000000087941 */ /* 0x000fea0003800200 */
.L_x_6088:
        /* <DEDUP_REMOVED lines=30> */
.L_x_6087:
[----:B------:R-:W-:Y:S01]  /*47be0*/  DADD R4, R20, 1 ;  /* 0x3ff0000014047429 */ /* 0x000fe20000000000 */
[----:B------:R-:W-:-:S09]  /*47bf0*/  IMAD.MOV.U32 R15, RZ, RZ, -0x3ff ;  /* 0xfffffc01ff0f7424 */ /* 0x000fd200078e00ff */
[----:B------:R-:W-:Y:S01]  /*47c00*/  ISETP.GT.AND P1, PT, R5, 0xfffff, PT ;  /* 0x000fffff0500780c */ /* 0x000fe20003f24270 */
[----:B------:R-:W-:Y:S01]  /*47c10*/  IMAD.MOV.U32 R3, RZ, RZ, R5 ;  /* 0x000000ffff037224 */ /* 0x000fe200078e0005 */
[-C--:B------:R-:W-:Y:S02]  /*47c20*/  MOV R2, R4.reuse ;  /* 0x0000000400027202 */ /* 0x080fe40000000f00 */
[----:B------:R-:W-:Y:S02]  /*47c30*/  MOV R0, R5 ;  /* 0x0000000500007202 */ /* 0x000fe40000000f00 */
[----:B------:R-:W-:-:S07]  /*47c40*/  MOV R8, R4 ;  /* 0x0000000400087202 */ /* 0x000fce0000000f00 */
        /* <DEDUP_REMOVED lines=71> */
.L_x_6091:
[----:B------:R-:W-:Y:S01]  /*480c0*/  MOV R4, 0x0 ;  /* 0x0000000000047802 */ /* 0x000fe20000000f00 */
[----:B------:R-:W-:Y:S01]  /*480d0*/  IMAD.MOV.U32 R5, RZ, RZ, 0x7ff00000 ;  /* 0x7ff00000ff057424 */ /* 0x000fe200078e00ff */
[----:B------:R-:W-:-:S05]  /*480e0*/  LOP3.LUT P0, RZ, R3, 0x7fffffff, RZ, 0xc0, !PT ;  /* 0x7fffffff03ff7812 */ /* 0x000fca000780c0ff */
[----:B------:R-:W-:-:S10]  /*480f0*/  DFMA R4, R2, R4, +INF ;  /* 0x7ff000000204742b */ /* 0x000fd40000000004 */
[----:B------:R-:W-:Y:S02]  /*48100*/  FSEL R8, R4, RZ, P0 ;  /* 0x000000ff04087208 */ /* 0x000fe40000000000 */
[----:B------:R-:W-:-:S07]  /*48110*/  FSEL R9, R5, -QNAN , P0 ;  /* 0xfff0000005097808 */ /* 0x000fce0000000000 */
.L_x_6090:
[----:B------:R-:W-:Y:S05]  /*48120*/  BSYNC.RECONVERGENT B7 ;  /* 0x0000000000077941 */ /* 0x000fea0003800200 */
.L_x_6086:
        /* <DEDUP_REMOVED lines=27> */
[----:B------:R-:W-:Y:S05]  /*482e0*/  CALL.REL.NOINC `($__internal_19_$__cuda_sm20_dsqrt_rn_f64_mediumpath_v1) ;  /* 0x000001d800707944 */ /* 0x000fea0003c00000 */
.L_x_6093:
[----:B------:R-:W-:Y:S05]  /*482f0*/  BSYNC.RECONVERGENT B7 ;  /* 0x0000000000077941 */ /* 0x000fea0003800200 */
.L_x_6092:
[----:B------:R-:W-:-:S11]  /*48300*/  DADD R2, -RZ, -R10 ;  /* 0x00000000ff027229 */ /* 0x000fd6000000090a */
.L_x_6085:
[----:B------:R-:W-:Y:S05]  /*48310*/  BSYNC.RECONVERGENT B5 ;  /* 0x0000000000057941 */ /* 0x000fea0003800200 */
.L_x_6075:
[----:B------:R-:W-:Y:S01]  /*48320*/  DMUL R30, R12, 0.5 ;  /* 0x3fe000000c1e7828 */ /* 0x000fe20000000000 */
[----:B------:R-:W-:Y:S01]  /*48330*/  IMAD.MOV.U32 R8, RZ, RZ, 0x0 ;  /* 0x00000000ff087424 */ /* 0x000fe200078e00ff */
        /* <DEDUP_REMOVED lines=25> */
.L_x_6095:
[----:B------:R-:W-:Y:S05]  /*484d0*/  BSYNC.RECONVERGENT B5 ;  /* 0x0000000000057941 */ /* 0x000fea0003800200 */
.L_x_6094:
[----:B------:R-:W-:Y:S01]  /*484e0*/  DMUL R32, R10, R2 ;  /* 0x000000020a207228 */ /* 0x000fe20000000000 */
[----:B------:R-:W-:Y:S01]  /*484f0*/  HFMA2 R30, -RZ, RZ, 85.3125, 85.3125 ;  /* 0x55555555ff1e7431 */ /* 0x000fe200000001ff */
[----:B------:R-:W-:Y:S01]  /*48500*/  BSSY.RECONVERGENT B3, `(.L_x_6096) ;  /* 0x0000016000037945 */ /* 0x000fe20003800200 */
[----:B------:R-:W-:Y:S01]  /*48510*/  MOV R15, RZ ;  /* 0x000000ff000f7202 */ /* 0x000fe20000000f00 */
[----:B------:R-:W-:Y:S02]  /*48520*/  IMAD.MOV.U32 R0, RZ, RZ, 0x1 ;  /* 0x00000001ff007424 */ /* 0x000fe400078e00ff */
[----:B------:R-:W-:-:S07]  /*48530*/  IMAD.MOV.U32 R31, RZ, RZ, -0x402aaaab ;  /* 0xbfd55555ff1f7424 */ /* 0x000fce00078e00ff */
.L_x_6097:
        /* <DEDUP_REMOVED lines=19> */
.L_x_6096:
        /* <DEDUP_REMOVED lines=22> */
.L_x_6101:
[----:B------:R-:W-:Y:S05]  /*487d0*/  BSYNC.RECONVERGENT B7 ;  /* 0x0000000000077941 */ /* 0x000fea0003800200 */
.L_x_6100:
[----:B------:R-:W-:Y:S01]  /*487e0*/  HFMA2 R20, -RZ, RZ, -10.0078125, -1396 ;  /* 0xc901e574ff147431 */ /* 0x000fe200000001ff */
[----:B------:R-:W-:Y:S01]  /*487f0*/  BSSY.RECONVERGENT B3, `(.L_x_6102) ;  /* 0x0000015000037945 */ /* 0x000fe20003800200 */
[----:B------:R-:W-:Y:S02]  /*48800*/  IMAD.MOV.U32 R0, RZ, RZ, 0x1 ;  /* 0x00000001ff007424 */ /* 0x000fe400078e00ff */
[----:B------:R-:W-:-:S07]  /*48810*/  IMAD.MOV.U32 R21, RZ, RZ, -0x40a1a8c6 ;  /* 0xbf5e573aff157424 */ /* 0x000fce00078e00ff */
.L_x_6103:
        /* <DEDUP_REMOVED lines=19> */
.L_x_6102:
        /* <DEDUP_REMOVED lines=26> */
.L_x_6105:
[----:B------:R-:W-:Y:S05]  /*48af0*/  BSYNC.RECONVERGENT B7 ;  /* 0x0000000000077941 */ /* 0x000fea0003800200 */
.L_x_6104:
[----:B------:R-:W-:Y:S01]  /*48b00*/  BSSY.RECONVERGENT B3, `(.L_x_6106) ;  /* 0x0000016000037945 */ /* 0x000fe20003800200 */
[----:B------:R-:W-:Y:S01]  /*48b10*/  IMAD.MOV.U32 R0, RZ, RZ, 0x1 ;  /* 0x00000001ff007424 */ /* 0x000fe200078e00ff */
[----:B------:R-:W-:Y:S01]  /*48b20*/  MOV R30, 0x3b990ee6 ;  /* 0x3b990ee6001e7802 */ /* 0x000fe20000000f00 */
[----:B------:R-:W-:-:S07]  /*48b30*/  IMAD.MOV.U32 R31, RZ, RZ, 0x3f70ee64 ;  /* 0x3f70ee64ff1f7424 */ /* 0x000fce00078e00ff */
.L_x_6107:
        /* <DEDUP_REMOVED lines=19> */
.L_x_6106:
        /* <DEDUP_REMOVED lines=28> */
[----:B------:R-:W-:Y:S01]  /*48e30*/  IMAD.MOV.U32 R6, RZ, RZ, R4 ;  /* 0x000000ffff067224 */ /* 0x000fe200078e0004 */
[----:B------:R-:W-:-:S07]  /*48e40*/  MOV R7, R5 ;  /* 0x0000000500077202 */ /* 0x000fce0000000f00 */
.L_x_6109:
[----:B------:R-:W-:Y:S05]  /*48e50*/  BSYNC.RECONVERGENT B7 ;  /* 0x0000000000077941 */ /* 0x000fea0003800200 */
.L_x_6108:
[----:B------:R-:W-:Y:S01]  /*48e60*/  HFMA2 R20, -RZ, RZ, 0.900390625, -859 ;  /* 0x3b34e2b6ff147431 */ /* 0x000fe200000001ff */
[----:B------:R-:W-:Y:S01]  /*48e70*/  BSSY.RECONVERGENT B3, `(.L_x_6110) ;  /* 0x0000015000037945 */ /* 0x000fe20003800200 */
[----:B------:R-:W-:Y:S02]  /*48e80*/  IMAD.MOV.U32 R0, RZ, RZ, 0x1 ;  /* 0x00000001ff007424 */ /* 0x000fe400078e00ff */
[----:B------:R-:W-:-:S07]  /*48e90*/  IMAD.MOV.U32 R21, RZ, RZ, 0x3f4547d9 ;  /* 0x3f4547d9ff157424 */ /* 0x000fce00078e00ff */
.L_x_6111:
        /* <DEDUP_REMOVED lines=19> */
.L_x_6110:
        /* <DEDUP_REMOVED lines=26> */
.L_x_6113:
[----:B------:R-:W-:Y:S05]  /*49170*/  BSYNC.RECONVERGENT B7 ;  /* 0x0000000000077941 */ /* 0x000fea0003800200 */
.L_x_6112:
[----:B------:R-:W-:Y:S01]  /*49180*/  BSSY.RECONVERGENT B3, `(.L_x_6114) ;  /* 0x0000016000037945 */ /* 0x000fe20003800200 */
[----:B------:R-:W-:Y:S01]  /*49190*/  IMAD.MOV.U32 R0, RZ, RZ, 0x1 ;  /* 0x00000001ff007424 */ /* 0x000fe200078e00ff */
[----:B------:R-:W-:Y:S01]  /*491a0*/  MOV R30, 0x2da7bf9 ;  /* 0x02da7bf9001e7802 */ /* 0x000fe20000000f00 */
[----:B------:R-:W-:-:S07]  /*491b0*/  IMAD.MOV.U32 R31, RZ, RZ, -0x40b3c1f5 ;  /* 0xbf4c3e0bff1f7424 */ /* 0x000fce00078e00ff */
.L_x_6115:
        /* <DEDUP_REMOVED lines=19> */
.L_x_6114:
        /* <DEDUP_REMOVED lines=30> */
.L_x_6117:
[----:B------:R-:W-:Y:S05]  /*494d0*/  BSYNC.RECONVERGENT B7 ;  /* 0x0000000000077941 */ /* 0x000fea0003800200 */
.L_x_6116:
[----:B------:R-:W-:Y:S01]  /*494e0*/  HFMA2 R20, -RZ, RZ, -5.640625, -52768 ;  /* 0xc5a4fa71ff147431 */ /* 0x000fe200000001ff */
[----:B------:R-:W-:Y:S01]  /*494f0*/  BSSY.RECONVERGENT B3, `(.L_x_6118) ;  /* 0x0000015000037945 */ /* 0x000fe20003800200 */
[----:B------:R-:W-:Y:S02]  /*49500*/  IMAD.MOV.U32 R0, RZ, RZ, 0x1 ;  /* 0x00000001ff007424 */ /* 0x000fe400078e00ff */
[----:B------:R-:W-:-:S07]  /*49510*/  IMAD.MOV.U32 R21, RZ, RZ, -0x40c9ed76 ;  /* 0xbf36128aff157424 */ /* 0x000fce00078e00ff */
.L_x_6119:
        /* <DEDUP_REMOVED lines=19> */
.L_x_6118:
        /* <DEDUP_REMOVED lines=26> */
.L_x_6121:
[----:B------:R-:W-:Y:S05]  /*497f0*/  BSYNC.RECONVERGENT B7 ;  /* 0x0000000000077941 */ /* 0x000fea0003800200 */
.L_x_6120:
[----:B------:R-:W-:Y:S01]  /*49800*/  BSSY.RECONVERGENT B3, `(.L_x_6122) ;  /* 0x0000016000037945 */ /* 0x000fe20003800200 */
[----:B------:R-:W-:Y:S01]  /*49810*/  IMAD.MOV.U32 R0, RZ, RZ, 0x1 ;  /* 0x00000001ff007424 */ /* 0x000fe200078e00ff */
[----:B------:R-:W-:Y:S01]  /*49820*/  MOV R30, 0x1b0931c8 ;  /* 0x1b0931c8001e7802 */ /* 0x000fe20000000f00 */
[----:B------:R-:W-:-:S07]  /*49830*/  IMAD.MOV.U32 R31, RZ, RZ, 0x3f4168ef ;  /* 0x3f4168efff1f7424 */ /* 0x000fce00078e00ff */
.L_x_6123:
        /* <DEDUP_REMOVED lines=19> */
.L_x_6122:
        /* <DEDUP_REMOVED lines=30> */
.L_x_6125:
[----:B------:R-:W-:Y:S05]  /*49b50*/  BSYNC.RECONVERGENT B7 ;  /* 0x0000000000077941 */ /* 0x000fea0003800200 */
.L_x_6124:
[----:B------:R-:W-:Y:S01]  /*49b60*/  HFMA2 R20, -RZ, RZ, -0.003910064697265625, -7888 ;  /* 0x9c01efb4ff147431 */ /* 0x000fe200000001ff */
[----:B------:R-:W-:Y:S01]  /*49b70*/  BSSY.RECONVERGENT B3, `(.L_x_6126) ;  /* 0x0000015000037945 */ /* 0x000fe20003800200 */
[----:B------:R-:W-:Y:S02]  /*49b80*/  IMAD.MOV.U32 R0, RZ, RZ, 0x1 ;  /* 0x00000001ff007424 */ /* 0x000fe400078e00ff */
[----:B------:R-:W-:-:S07]  /*49b90*/  IMAD.MOV.U32 R21, RZ, RZ, 0x3f369187 ;  /* 0x3f369187ff157424 */ /* 0x000fce00078e00ff */
.L_x_6127:
        /* <DEDUP_REMOVED lines=19> */
.L_x_6126:
        /* <DEDUP_REMOVED lines=26> */
.L_x_6129:
[----:B------:R-:W-:Y:S05]  /*49e70*/  BSYNC.RECONVERGENT B7 ;  /* 0x0000000000077941 */ /* 0x000fea0003800200 */
.L_x_6128:
[----:B------:R-:W-:Y:S01]  /*49e80*/  BSSY.RECONVERGENT B3, `(.L_x_6130) ;  /* 0x0000016000037945 */ /* 0x000fe20003800200 */
[----:B------:R-:W-:Y:S01]  /*49e90*/  IMAD.MOV.U32 R0, RZ, RZ, 0x1 ;  /* 0x00000001ff007424 */ /* 0x000fe200078e00ff */
[----:B------:R-:W-:Y:S01]  /*49ea0*/  MOV R30, 0x3187b744 ;  /* 0x3187b744001e7802 */ /* 0x000fe20000000f00 */
[----:B------:R-:W-:-:S07]  /*49eb0*/  IMAD.MOV.U32 R31, RZ, RZ, -0x40ba9d65 ;  /* 0xbf45629bff1f7424 */ /* 0x000fce00078e00ff */
.L_x_6131:
        /* <DEDUP_REMOVED lines=19> */
.L_x_6130:
        /* <DEDUP_REMOVED lines=30> */
.L_x_6133:
[----:B------:R-:W-:Y:S05]  /*4a1d0*/  BSYNC.RECONVERGENT B7 ;  /* 0x0000000000077941 */ /* 0x000fea0003800200 */
.L_x_6132:
[----:B------:R-:W-:Y:S01]  /*4a1e0*/  HFMA2 R20, -RZ, RZ, 0.004673004150390625, 2820 ;  /* 0x1cc96982ff147431 */ /* 0x000fe200000001ff */
[----:B------:R-:W-:Y:S01]  /*4a1f0*/  BSSY.RECONVERGENT B3, `(.L_x_6134) ;  /* 0x0000015000037945 */ /* 0x000fe20003800200 */
[----:B------:R-:W-:Y:S02]  /*4a200*/  IMAD.MOV.U32 R0, RZ, RZ, 0x1 ;  /* 0x00000001ff007424 */ /* 0x000fe400078e00ff */
[----:B------:R-:W-:-:S07]  /*4a210*/  IMAD.MOV.U32 R21, RZ, RZ, -0x40bc7201 ;  /* 0xbf438dffff157424 */ /* 0x000fce00078e00ff */
.L_x_6135:
        /* <DEDUP_REMOVED lines=19> */
.L_x_6134:
        /* <DEDUP_REMOVED lines=26> */
.L_x_6137:
[----:B------:R-:W-:Y:S05]  /*4a4f0*/  BSYNC.RECONVERGENT B7 ;  /* 0x0000000000077941 */ /* 0x000fea0003800200 */
.L_x_6136:
[----:B------:R-:W-:Y:S01]  /*4a500*/  BSSY.RECONVERGENT B3, `(.L_x_6138) ;  /* 0x0000016000037945 */ /* 0x000fe20003800200 */
[----:B------:R-:W-:Y:S01]  /*4a510*/  IMAD.MOV.U32 R0, RZ, RZ, 0x1 ;  /* 0x00000001ff007424 */ /* 0x000fe200078e00ff */
[----:B------:R-:W-:Y:S01]  /*4a520*/  MOV R30, 0x684527bf ;  /* 0x684527bf001e7802 */ /* 0x000fe20000000f00 */
[----:B------:R-:W-:-:S07]  /*4a530*/  IMAD.MOV.U32 R31, RZ, RZ, 0x3f55d4ae ;  /* 0x3f55d4aeff1f7424 */ /* 0x000fce00078e00ff */
.L_x_6139:
        /* <DEDUP_REMOVED lines=19> */
.L_x_6138:
        /* <DEDUP_REMOVED lines=30> */
.L_x_6141:
[----:B------:R-:W-:Y:S05]  /*4a850*/  BSYNC.RECONVERGENT B7 ;  /* 0x0000000000077941 */ /* 0x000fea0003800200 */
.L_x_6140:
[----:B------:R-:W-:Y:S01]  /*4a860*/  HFMA2 R20, -RZ, RZ, -0.0384521484375, 160.5 ;  /* 0xa8ec5904ff147431 */ /* 0x000fe200000001ff */
[----:B------:R-:W-:Y:S01]  /*4a870*/  BSSY.RECONVERGENT B3, `(.L_x_6142) ;  /* 0x0000015000037945 */ /* 0x000fe20003800200 */
[----:B------:R-:W-:Y:S02]  /*4a880*/  IMAD.MOV.U32 R0, RZ, RZ, 0x1 ;  /* 0x00000001ff007424 */ /* 0x000fe400078e00ff */
[----:B------:R-:W-:-:S07]  /*4a890*/  IMAD.MOV.U32 R21, RZ, RZ, 0x3f59e1db ;  /* 0x3f59e1dbff157424 */ /* 0x000fce00078e00ff */
.L_x_6143:
        /* <DEDUP_REMOVED lines=19> */
.L_x_6142:
        /* <DEDUP_REMOVED lines=26> */
.L_x_6145:
[----:B------:R-:W-:Y:S05]  /*4ab70*/  BSYNC.RECONVERGENT B7 ;  /* 0x0000000000077941 */ /* 0x000fea0003800200 */
.L_x_6144:
[----:B------:R-:W-:Y:S01]  /*4ab80*/  BSSY.RECONVERGENT B3, `(.L_x_6146) ;  /* 0x0000016000037945 */ /* 0x000fe20003800200 */
[----:B------:R-:W-:Y:S01]  /*4ab90*/  IMAD.MOV.U32 R0, RZ, RZ, 0x1 ;  /* 0x00000001ff007424 */ /* 0x000fe200078e00ff */
[----:B------:R-:W-:Y:S01]  /*4aba0*/  MOV R30, 0xa5daa127 ;  /* 0xa5daa127001e7802 */ /* 0x000fe20000000f00 */
[----:B------:R-:W-:-:S07]  /*4abb0*/  IMAD.MOV.U32 R31, RZ, RZ, -0x408f51aa ;  /* 0xbf70ae56ff1f7424 */ /* 0x000fce00078e00ff */
.L_x_6147:
        /* <DEDUP_REMOVED lines=19> */
.L_x_6146:
        /* <DEDUP_REMOVED lines=30> */
.L_x_6149:
[----:B------:R-:W-:Y:S05]  /*4aed0*/  BSYNC.RECONVERGENT B7 ;  /* 0x0000000000077941 */ /* 0x000fea0003800200 */
.L_x_6148:
[----:B------:R-:W-:Y:S01]  /*4aee0*/  BSSY.RECONVERGENT B3, `(.L_x_6150) ;  /* 0x0000016000037945 */ /* 0x000fe20003800200 */
[----:B------:R-:W-:Y:S01]  /*4aef0*/  IMAD.MOV.U32 R0, RZ, RZ, 0x1 ;  /* 0x00000001ff007424 */ /* 0x000fe200078e00ff */
[----:B------:R-:W-:Y:S01]  /*4af00*/  MOV R20, 0xcbc5fc12 ;  /* 0xcbc5fc1200147802 */ /* 0x000fe20000000f00 */
[----:B------:R-:W-:-:S07]  /*4af10*/  IMAD.MOV.U32 R21, RZ, RZ, -0x4087a384 ;  /* 0xbf785c7cff157424 */ /* 0x000fce00078e00ff */
.L_x_6151:
        /* <DEDUP_REMOVED lines=19> */
.L_x_6150:
        /* <DEDUP_REMOVED lines=26> */
.L_x_6153:
[----:B------:R-:W-:Y:S05]  /*4b1f0*/  BSYNC.RECONVERGENT B7 ;  /* 0x0000000000077941 */ /* 0x000fea0003800200 */
.L_x_6152:
[----:B------:R-:W-:Y:S01]  /*4b200*/  BSSY.RECONVERGENT B3, `(.L_x_6154) ;  /* 0x0000016000037945 */ /* 0x000fe20003800200 */
[----:B------:R-:W-:Y:S01]  /*4b210*/  IMAD.MOV.U32 R0, RZ, RZ, 0x1 ;  /* 0x00000001ff007424 */ /* 0x000fe200078e00ff */
[----:B------:R-:W-:Y:S01]  /*4b220*/  MOV R30, 0x50ed0c93 ;  /* 0x50ed0c93001e7802 */ /* 0x000fe20000000f00 */
[----:B------:R-:W-:-:S07]  /*4b230*/  IMAD.MOV.U32 R31, RZ, RZ, 0x3f91d1d6 ;  /* 0x3f91d1d6ff1f7424 */ /* 0x000fce00078e00ff */
.L_x_6155:
        /* <DEDUP_REMOVED lines=19> */
.L_x_6154:
        /* <DEDUP_REMOVED lines=30> */
.L_x_6157:
[----:B------:R-:W-:Y:S05]  /*4b550*/  BSYNC.RECONVERGENT B7 ;  /* 0x0000000000077941 */ /* 0x000fea0003800200 */
.L_x_6156:
[----:B------:R-:W-:Y:S01]  /*4b560*/  HFMA2 R20, -RZ, RZ, 256.75, -55.28125 ;  /* 0x5c03d2e9ff147431 */ /* 0x000fe200000001ff */
[----:B------:R-:W-:Y:S01]  /*4b570*/  BSSY.RECONVERGENT B3, `(.L_x_6158) ;  /* 0x0000015000037945 */ /* 0x000fe20003800200 */
[----:B------:R-:W-:Y:S02]  /*4b580*/  IMAD.MOV.U32 R0, RZ, RZ, 0x1 ;  /* 0x00000001ff007424 */ /* 0x000fe400078e00ff */
[----:B------:R-:W-:-:S07]  /*4b590*/  IMAD.MOV.U32 R21, RZ, RZ, 0x3f9ef9a0 ;  /* 0x3f9ef9a0ff157424 */ /* 0x000fce00078e00ff */
.L_x_6159:
        /* <DEDUP_REMOVED lines=19> */
.L_x_6158:
        /* <DEDUP_REMOVED lines=26> */
.L_x_6161:
[----:B------:R-:W-:Y:S05]  /*4b870*/  BSYNC.RECONVERGENT B7 ;  /* 0x0000000000077941 */ /* 0x000fea0003800200 */
.L_x_6160:
[----:B------:R-:W-:Y:S01]  /*4b880*/  BSSY.RECONVERGENT B3, `(.L_x_6162) ;  /* 0x0000016000037945 */ /* 0x000fe20003800200 */
[----:B------:R-:W-:Y:S01]  /*4b890*/  IMAD.MOV.U32 R0, RZ, RZ, 0x1 ;  /* 0x00000001ff007424 */ /* 0x000fe200078e00ff */
[----:B------:R-:W-:Y:S01]  /*4b8a0*/  MOV R30, 0x5f50d178 ;  /* 0x5f50d178001e7802 */ /* 0x000fe20000000f00 */
[----:B------:R-:W-:-:S07]  /*4b8b0*/  IMAD.MOV.U32 R31, RZ, RZ, -0x4046a498 ;  /* 0xbfb95b68ff1f7424 */ /* 0x000fce00078e00ff */
.L_x_6163:
        /* <DEDUP_REMOVED lines=19> */
.L_x_6162:
        /* <DEDUP_REMOVED lines=30> */
.L_x_6165:
[----:B------:R-:W-:Y:S05]  /*4bbd0*/  BSYNC.RECONVERGENT B7 ;  /* 0x0000000000077941 */ /* 0x000fea0003800200 */
.L_x_6164:
[----:B------:R-:W-:Y:S01]  /*4bbe0*/  HFMA2 R20, -RZ, RZ, -4.19921875, 9.65595245361328125e-06 ;  /* 0xc43300a2ff147431 */ /* 0x000fe200000001ff */
[----:B------:R-:W-:Y:S01]  /*4bbf0*/  BSSY.RECONVERGENT B3, `(.L_x_6166) ;  /* 0x0000015000037945 */ /* 0x000fe20003800200 */
[----:B------:R-:W-:Y:S02]  /*4bc00*/  IMAD.MOV.U32 R0, RZ, RZ, 0x1 ;  /* 0x00000001ff007424 */ /* 0x000fe400078e00ff */
[----:B------:R-:W-:-:S07]  /*4bc10*/  IMAD.MOV.U32 R21, RZ, RZ, -0x40366831 ;  /* 0xbfc997cfff157424 */ /* 0x000fce00078e00ff */
.L_x_6167:
        /* <DEDUP_REMOVED lines=19> */
.L_x_6166:
        /* <DEDUP_REMOVED lines=26> */
.L_x_6169:
[----:B------:R-:W-:Y:S05]  /*4bef0*/  BSYNC.RECONVERGENT B7 ;  /* 0x0000000000077941 */ /* 0x000fea0003800200 */
.L_x_6168:
[----:B------:R-:W-:Y:S01]  /*4bf00*/  BSSY.RECONVERGENT B3, `(.L_x_6170) ;  /* 0x0000016000037945 */ /* 0x000fe20003800200 */
[----:B------:R-:W-:Y:S01]  /*4bf10*/  IMAD.MOV.U32 R0, RZ, RZ, 0x1 ;  /* 0x00000001ff007424 */ /* 0x000fe200078e00ff */
[----:B------:R-:W-:Y:S01]  /*4bf20*/  MOV R30, 0xba1d9e04 ;  /* 0xba1d9e04001e7802 */ /* 0x000fe20000000f00 */
[----:B------:R-:W-:-:S07]  /*4bf30*/  IMAD.MOV.U32 R31, RZ, RZ, 0x3fe72e2b ;  /* 0x3fe72e2bff1f7424 */ /* 0x000fce00078e00ff */
.L_x_6171:
        /* <DEDUP_REMOVED lines=19> */
.L_x_6170:
        /* <DEDUP_REMOVED lines=30> */
.L_x_6173:
[----:B------:R-:W-:Y:S05]  /*4c250*/  BSYNC.RECONVERGENT B7 ;  /* 0x0000000000077941 */ /* 0x000fea0003800200 */
.L_x_6172:
[----:B------:R-:W-:Y:S01]  /*4c260*/  HFMA2 R20, -RZ, RZ, 0.000501155853271484375, -0.44384765625 ;  /* 0x101bb71aff147431 */ /* 0x000fe200000001ff */
[----:B------:R-:W-:Y:S01]  /*4c270*/  BSSY.RECONVERGENT B3, `(.L_x_6174) ;  /* 0x0000015000037945 */ /* 0x000fe20003800200 */
[----:B------:R-:W-:Y:S02]  /*4c280*/  IMAD.MOV.U32 R0, RZ, RZ, 0x1 ;  /* 0x00000001ff007424 */ /* 0x000fe400078e00ff */
[----:B------:R-:W-:-:S07]  /*4c290*/  IMAD.MOV.U32 R21, RZ, RZ, 0x3ffaab9a ;  /* 0x3ffaab9aff157424 */ /* 0x000fce00078e00ff */
.L_x_6175:
        /* <DEDUP_REMOVED lines=19> */
.L_x_6174:
        /* <DEDUP_REMOVED lines=26> */
.L_x_6177:
[----:B------:R-:W-:Y:S05]  /*4c570*/  BSYNC.RECONVERGENT B7 ;  /* 0x0000000000077941 */ /* 0x000fea0003800200 */
.L_x_6176:
[----:B------:R-:W-:Y:S01]  /*4c580*/  BSSY.RECONVERGENT B3, `(.L_x_6178) ;  /* 0x0000016000037945 */ /* 0x000fe20003800200 */
[----:B------:R-:W-:Y:S01]  /*4c590*/  IMAD.MOV.U32 R0, RZ, RZ, 0x1 ;  /* 0x00000001ff007424 */ /* 0x000fe200078e00ff */
[----:B------:R-:W-:Y:S01]  /*4c5a0*/  MOV R30, 0x8aaafd02 ;  /* 0x8aaafd02001e7802 */ /* 0x000fe20000000f00 */
[----:B------:R-:W-:-:S07]  /*4c5b0*/  IMAD.MOV.U32 R31, RZ, RZ, -0x3fe58652 ;  /* 0xc01a79aeff1f7424 */ /* 0x000fce00078e00ff */
.L_x_6179:
        /* <DEDUP_REMOVED lines=19> */
.L_x_6178:
        /* <DEDUP_REMOVED lines=30> */
.L_x_6181:
[----:B------:R-:W-:Y:S05]  /*4c8d0*/  BSYNC.RECONVERGENT B7 ;  /* 0x0000000000077941 */ /* 0x000fea0003800200 */
.L_x_6180:
[----:B------:R-:W-:Y:S01]  /*4c8e0*/  HFMA2 R20, -RZ, RZ, 23.78125, 1.8896484375 ;  /* 0x4df23f8fff147431 */ /* 0x000fe200000001ff */
[----:B------:R-:W-:Y:S01]  /*4c8f0*/  BSSY.RECONVERGENT B3, `(.L_x_6182) ;  /* 0x0000015000037945 */ /* 0x000fe20003800200 */
[----:B------:R-:W-:Y:S02]  /*4c900*/  IMAD.MOV.U32 R0, RZ, RZ, 0x1 ;  /* 0x00000001ff007424 */ /* 0x000fe400078e00ff */
[----:B------:R-:W-:-:S07]  /*4c910*/  IMAD.MOV.U32 R21, RZ, RZ, -0x3fcee326 ;  /* 0xc0311cdaff157424 */ /* 0x000fce00078e00ff */
.L_x_6183:
        /* <DEDUP_REMOVED lines=19> */
.L_x_6182:
        /* <DEDUP_REMOVED lines=26> */
.L_x_6185:
[----:B------:R-:W-:Y:S05]  /*4cbf0*/  BSYNC.RECONVERGENT B7 ;  /* 0x0000000000077941 */ /* 0x000fea0003800200 */
.L_x_6184:
[----:B------:R-:W-:Y:S01]  /*4cc00*/  BSSY.RECONVERGENT B3, `(.L_x_6186) ;  /* 0x0000016000037945 */ /* 0x000fe20003800200 */
[----:B------:R-:W-:Y:S01]  /*4cc10*/  IMAD.MOV.U32 R0, RZ, RZ, 0x1 ;  /* 0x00000001ff007424 */ /* 0x000fe200078e00ff */
[----:B------:R-:W-:Y:S01]  /*4cc20*/  MOV R30, 0x311f1460 ;  /* 0x311f1460001e7802 */ /* 0x000fe20000000f00 */
[----:B------:R-:W-:-:S07]  /*4cc30*/  IMAD.MOV.U32 R31, RZ, RZ, 0x405278fb ;  /* 0x405278fbff1f7424 */ /* 0x000fce00078e00ff */
.L_x_6187:
        /* <DEDUP_REMOVED lines=19> */
.L_x_6186:
        /* <DEDUP_REMOVED lines=30> */
.L_x_6189:
[----:B------:R-:W-:Y:S05]  /*4cf50*/  BSYNC.RECONVERGENT B7 ;  /* 0x0000000000077941 */ /* 0x000fea0003800200 */
.L_x_6188:
[----:B------:R-:W-:Y:S01]  /*4cf60*/  HFMA2 R20, -RZ, RZ, 15.0859375, -0.01560211181640625 ;  /* 0x4b8ba3fdff147431 */ /* 0x000fe200000001ff */
[----:B------:R-:W-:Y:S01]  /*4cf70*/  BSSY.RECONVERGENT B3, `(.L_x_6190) ;  /* 0x0000015000037945 */ /* 0x000fe20003800200 */
[----:B------:R-:W-:Y:S02]  /*4cf80*/  IMAD.MOV.U32 R0, RZ, RZ, 0x1 ;  /* 0x00000001ff007424 */ /* 0x000fe400078e00ff */
[----:B------:R-:W-:-:S07]  /*4cf90*/  IMAD.MOV.U32 R21, RZ, RZ, 0x406a8563 ;  /* 0x406a8563ff157424 */ /* 0x000fce00078e00ff */
.L_x_6191:
        /* <DEDUP_REMOVED lines=19> */
.L_x_6190:
        /* <DEDUP_REMOVED lines=11> */
.L_x_6193:
        /* <DEDUP_REMOVED lines=19> */
.L_x_6192:
        /* <DEDUP_REMOVED lines=19> */
.L_x_6195:
[----:B------:R-:W-:Y:S05]  /*4d3e0*/  BSYNC.RECONVERGENT B7 ;  /* 0x0000000000077941 */ /* 0x000fea0003800200 */
.L_x_6194:
[----:B------:R-:W-:-:S08]  /*4d3f0*/  DMUL R4, R30, R4 ;  /* 0x000000041e047228 */ /* 0x000fd00000000000 */
[----:B------:R-:W-:-:S14]  /*4d400*/  DSETP.GT.AND P0, PT, |R4|, |R20|, PT ;  /* 0x400000140400722a */ /* 0x000fdc0003f04200 */
[----:B------:R-:W-:-:S11]  /*4d410*/  @!P0 DADD R8, R8, R4 ;  /* 0x0000000008088229 */ /* 0x000fd60000000004 */
.L_x_6099:
[----:B------:R-:W-:Y:S05]  /*4d420*/  BSYNC.RECONVERGENT B5 ;  /* 0x0000000000057941 */ /* 0x000fea0003800200 */
.L_x_6098:
        /* <DEDUP_REMOVED lines=158> */
.L_x_6197:
        /* <DEDUP_REMOVED lines=9> */
.L_x_6198:
[----:B------:R-:W-:Y:S05]  /*4dea0*/  BSYNC.RECONVERGENT B3 ;  /* 0x0000000000037941 */ /* 0x000fea0003800200 */
.L_x_6196:
        /* <DEDUP_REMOVED lines=54> */
[----:B------:R-:W-:Y:S02]  /*4e210*/  @!P0 MOV R2, R6 ;  /* 0x0000000600028202 */ /* 0x000fe40000000f00 */
[----:B------:R-:W-:Y:S02]  /*4e220*/  @!P0 SHF.R.S32.HI R3, RZ, 0x1, R0 ;  /* 0x00000001ff038819 */ /* 0x000fe40000011400 */
[----:B------:R-:W-:Y:S02]  /*4e230*/  FSEL R11, R11, RZ, P1 ;  /* 0x000000ff0b0b7208 */ /* 0x000fe40000800000 */
[----:B------:R-:W-:Y:S01]  /*4e240*/  @!P0 IADD3 R4, PT, PT, R4, -R3, RZ ;  /* 0x8000000304048210 */ /* 0x000fe20007ffe0ff */
[----:B------:R-:W-:-:S03]  /*4e250*/  @!P0 IMAD R3, R3, 0x100000, R7 ;  /* 0x0010000003038824 */ /* 0x000fc600078e0207 */
[----:B------:R-:W-:Y:S01]  /*4e260*/  @!P0 LEA R5, R4, 0x3ff00000, 0x14 ;  /* 0x3ff0000004058811 */ /* 0x000fe200078ea0ff */
[----:B------:R-:W-:-:S06]  /*4e270*/  @!P0 IMAD.MOV.U32 R4, RZ, RZ, RZ ;  /* 0x000000ffff048224 */ /* 0x000fcc00078e00ff */
[----:B------:R-:W-:-:S11]  /*4e280*/  @!P0 DMUL R10, R2, R4 ;  /* 0x00000004020a8228 */ /* 0x000fd60000000000 */
.L_x_6200:
[----:B------:R-:W-:Y:S05]  /*4e290*/  BSYNC.RECONVERGENT B3 ;  /* 0x0000000000037941 */ /* 0x000fea0003800200 */
.L_x_6199:
        /* <DEDUP_REMOVED lines=29> */
.L_x_6202:
[----:B------:R-:W-:Y:S05]  /*4e470*/  BSYNC.RECONVERGENT B5 ;  /* 0x0000000000057941 */ /* 0x000fea0003800200 */
.L_x_6201:
        /* <DEDUP_REMOVED lines=21> */
.L_x_6204:
[----:B------:R-:W-:Y:S05]  /*4e5d0*/  BSYNC.RECONVERGENT B5 ;  /* 0x0000000000057941 */ /* 0x000fea0003800200 */
.L_x_6203:
[----:B------:R-:W-:Y:S01]  /*4e5e0*/  DFMA R14, R14, 0.5, R4 ;  /* 0x3fe000000e0e782b */ /* 0x000fe20000000004 */
[----:B------:R-:W-:Y:S10]  /*4e5f0*/  BRA `(.L_x_5927) ;  /* 0x0000016c00587947 */ /* 0x000ff40003800000 */
.L_x_6066:
[----:B------:R-:W-:Y:S05]  /*4e600*/  BSYNC.RELIABLE B4 ;  /* 0x0000000000047941 */ /* 0x000fea0003800100 */
.L_x_6065:
[----:B------:R-:W-:Y:S01]  /*4e610*/  MOV R4, 0x9999999a ;  /* 0x9999999a00047802 */ /* 0x000fe20000000f00 */
[----:B------:R-:W-:Y:S01]  /*4e620*/  IMAD.MOV.U32 R5, RZ, RZ, 0x3ff19999 ;  /* 0x3ff19999ff057424 */ /* 0x000fe200078e00ff */
        /* <DEDUP_REMOVED lines=28> */
[----:B------:R-:W-:Y:S01]  /*4e7f0*/  MOV R31, 0x3ed0ee25 ;  /* 0x3ed0ee25001f7802 */ /* 0x000fe20000000f00 */
[----:B------:R-:W-:Y:S01]  /*4e800*/  UMOV UR4, 0x3ae80f1e ;  /* 0x3ae80f1e00047882 */ /* 0x000fe20000000000 */
[----:B------:R-:W-:Y:S01]  /*4e810*/  LOP3.LUT R5, R4, 0x3ff00000, RZ, 0xfc, !PT ;  /* 0x3ff0000004057812 */ /* 0x000fe200078efcff */
[----:B------:R-:W-:Y:S01]  /*4e820*/  IMAD.MOV.U32 R4, RZ, RZ, R6 ;  /* 0x000000ffff047224 */ /* 0x000fe200078e0006 */
[----:B------:R-:W-:Y:S01]  /*4e830*/  MOV R6, RZ ;  /* 0x000000ff00067202 */ /* 0x000fe20000000f00 */
        /* <DEDUP_REMOVED lines=12> */
[----:B------:R-:W1:Y:S02]  /*4e900*/  MUFU.RCP64H R7, R21 ;  /* 0x0000001500077308 */ /* 0x000e640000001800 */
[----:B-1----:R-:W-:-:S08]  /*4e910*/  DFMA R10, -R20, R6, 1 ;  /* 0x3ff00000140a742b */ /* 0x002fd00000000106 */
        /* <DEDUP_REMOVED lines=44> */
.L_x_6210:
[----:B------:R-:W-:Y:S01]  /*4ebe0*/  IMAD.MOV.U32 R6, RZ, RZ, 0x0 ;  /* 0x00000000ff067424 */ /* 0x000fe200078e00ff */
[----:B------:R-:W-:Y:S02]  /*4ebf0*/  MOV R7, 0x7ff00000 ;  /* 0x7ff0000000077802 */ /* 0x000fe40000000f00 */
[----:B------:R-:W-:-:S04]  /*4ec00*/  LOP3.LUT P0, RZ, R5, 0x7fffffff, RZ, 0xc0, !PT ;  /* 0x7fffffff05ff7812 */ /* 0x000fc8000780c0ff */
[----:B------:R-:W-:-:S10]  /*4ec10*/  DFMA R6, R4, R6, +INF ;  /* 0x7ff000000406742b */ /* 0x000fd40000000006 */
[----:B------:R-:W-:Y:S02]  /*4ec20*/  FSEL R30, R6, RZ, P0 ;  /* 0x000000ff061e7208 */ /* 0x000fe40000000000 */
[----:B------:R-:W-:-:S07]  /*4ec30*/  FSEL R31, R7, -QNAN , P0 ;  /* 0xfff00000071f7808 */ /* 0x000fce0000000000 */
.L_x_6211:
[----:B------:R-:W-:Y:S05]  /*4ec40*/  BSYNC.RECONVERGENT B3 ;  /* 0x0000000000037941 */ /* 0x000fea0003800200 */
.L_x_6209:
        /* <DEDUP_REMOVED lines=8> */
[----:B0-----:R-:W-:Y:S05]  /*4ecd0*/  CALL.REL.NOINC `($_ZN2at6native27unrolled_elementwise_kernelIN48_GLOBAL__N__08322988_15_IGammaKernel_cu_cb51a28d10CalcIgammaIdEESt5arrayIPcLm3EELi4E23TrivialOffsetCalculatorILi2EjES8_ILi1EjENS0_6memory12LoadWithCastILi2EEENSB_13StoreWithCastILi1EEEEEviT_T0_T2_T3_T4_T5_$__internal_lgamma_pos) ;  /* 0x0000017c00787944 */ /* 0x001fea0003c00000 */
[----:B------:R-:W-:Y:S05]  /*4ece0*/  BSYNC.RECONVERGENT B8 ;  /* 0x0000000000087941 */ /* 0x000fea0003800200 */
.L_x_6214:
[----:B------:R-:W-:Y:S01]  /*4ecf0*/  ISETP.GT.AND P0, PT, R13, -0x1, PT ;  /* 0xffffffff0d00780c */ /* 0x000fe20003f04270 */
[----:B------:R-:W-:Y:S01]  /*4ed00*/  IMAD.MOV.U32 R14, RZ, RZ, R20 ;  /* 0x000000ffff0e7224 */ /* 0x000fe200078e0014 */
[----:B------:R-:W-:-:S03]  /*4ed10*/  MOV R15, R21 ;  /* 0x00000015000f7202 */ /* 0x000fc60000000f00 */
[----:B------:R-:W-:Y:S01]  /*4ed20*/  IMAD.MOV.U32 R4, RZ, RZ, R14 ;  /* 0x000000ffff047224 */ /* 0x000fe200078e000e */
[----:B------:R-:W-:-:S07]  /*4ed30*/  MOV R5, R15 ;  /* 0x0000000f00057202 */ /* 0x000fce0000000f00 */
        /* <DEDUP_REMOVED lines=76> */
[----:B------:R-:W-:Y:S05]  /*4f200*/  CALL.REL.NOINC `($__internal_18_$__cuda_sm20_div_rn_f64_full) ;  /* 0x0000016400147944 */ /* 0x000fea0003c00000 */
.L_x_6219:
[----:B------:R-:W-:Y:S05]  /*4f210*/  BSYNC.RECONVERGENT B8 ;  /* 0x0000000000087941 */ /* 0x000fea0003800200 */
.L_x_6218:
[----:B------:R-:W-:Y:S01]  /*4f220*/  IMAD.MOV.U32 R8, RZ, RZ, R4 ;  /* 0x000000ffff087224 */ /* 0x000fe200078e0004 */
[----:B------:R-:W-:-:S07]  /*4f230*/  MOV R9, R5 ;  /* 0x0000000500097202 */ /* 0x000fce0000000f00 */
.L_x_6217:
[----:B------:R-:W-:Y:S05]  /*4f240*/  BSYNC.RECONVERGENT B4 ;  /* 0x0000000000047941 */ /* 0x000fea0003800200 */
.L_x_6216:
        /* <DEDUP_REMOVED lines=13> */
[----:B------:R-:W-:Y:S01]  /*4f320*/  IMAD.MOV.U32 R34, RZ, RZ, -0x748574fc ;  /* 0x8b7a8b04ff227424 */ /* 0x000fe200078e00ff */
[----:B------:R-:W-:Y:S01]  /*4f330*/  MOV R35, 0x3ed0ee25 ;  /* 0x3ed0ee2500237802 */ /* 0x000fe20000000f00 */
[----:B------:R-:W-:Y:S01]  /*4f340*/  UMOV UR4, 0x3ae80f1e ;  /* 0x3ae80f1e00047882 */ /* 0x000fe20000000000 */
[----:B------:R-:W-:Y:S01]  /*4f350*/  LOP3.LUT R7, R4, 0x3ff00000, RZ, 0xfc, !PT ;  /* 0x3ff0000004077812 */ /* 0x000fe200078efcff */
[----:B------:R-:W-:Y:S01]  /*4f360*/  UMOV UR5, 0x3eb1380b ;  /* 0x3eb1380b00057882 */ /* 0x000fe20000000000 */
[----:B------:R-:W-:Y:S01]  /*4f370*/  MOV R4, RZ ;  /* 0x000000ff00047202 */ /* 0x000fe20000000f00 */
        /* <DEDUP_REMOVED lines=57> */
.L_x_6221:
[----:B------:R-:W-:Y:S01]  /*4f710*/  IMAD.MOV.U32 R4, RZ, RZ, 0x0 ;  /* 0x00000000ff047424 */ /* 0x000fe200078e00ff */
[----:B------:R-:W-:Y:S02]  /*4f720*/  MOV R5, 0x7ff00000 ;  /* 0x7ff0000000057802 */ /* 0x000fe40000000f00 */
[----:B------:R-:W-:-:S04]  /*4f730*/  LOP3.LUT P0, RZ, R9, 0x7fffffff, RZ, 0xc0, !PT ;  /* 0x7fffffff09ff7812 */ /* 0x000fc8000780c0ff */
[----:B------:R-:W-:-:S10]  /*4f740*/  DFMA R4, R8, R4, +INF ;  /* 0x7ff000000804742b */ /* 0x000fd40000000004 */
[----:B------:R-:W-:Y:S02]  /*4f750*/  FSEL R6, R4, RZ, P0 ;  /* 0x000000ff04067208 */ /* 0x000fe40000000000 */
[----:B------:R-:W-:-:S07]  /*4f760*/  FSEL R7, R5, -QNAN , P0 ;  /* 0xfff0000005077808 */ /* 0x000fce0000000000 */
.L_x_6222:
[----:B------:R-:W-:Y:S05]  /*4f770*/  BSYNC.RECONVERGENT B3 ;  /* 0x0000000000037941 */ /* 0x000fea0003800200 */
.L_x_6220:
[--C-:B------:R-:W-:Y:S01]  /*4f780*/  DADD R14, -R14, R6.reuse ;  /* 0x000000000e0e7229 */ /* 0x100fe20000000106 */
[----:B------:R-:W-:Y:S01]  /*4f790*/  ISETP.GE.AND P0, PT, R20, 0x3c000000, PT ;  /* 0x3c0000001400780c */ /* 0x000fe20003f06270 */
[----:B------:R-:W-:-:S10]  /*4f7a0*/  DADD R6, -RZ, -R6 ;  /* 0x00000000ff067229 */ /* 0x000fd40000000906 */
[----:B------:R-:W-:Y:S02]  /*4f7b0*/  FSEL R4, R6, R14, !P0 ;  /* 0x0000000e06047208 */ /* 0x000fe40004000000 */
[----:B------:R-:W-:Y:S01]  /*4f7c0*/  FSEL R5, R7, R15, !P0 ;  /* 0x0000000f07057208 */ /* 0x000fe20004000000 */
[----:B------:R-:W-:Y:S06]  /*4f7d0*/  BRA `(.L_x_6215) ;  /* 0x0000000000047947 */ /* 0x000fec0003800000 */
.L_x_6213:
[----:B------:R-:W-:-:S11]  /*4f7e0*/  DADD R4, R12, R12 ;  /* 0x000000000c047229 */ /* 0x000fd6000000000c */
.L_x_6215:
[----:B------:R-:W-:Y:S05]  /*4f7f0*/  BSYNC.RECONVERGENT B7 ;  /* 0x0000000000077941 */ /* 0x000fea0003800200 */
.L_x_6212:
[----:B------:R-:W-:Y:S01]  /*4f800*/  DADD R30, -R2, R30 ;  /* 0x00000000021e7229 */ /* 0x000fe2000000011e */
[----:B------:R-:W-:Y:S01]  /*4f810*/  UMOV UR4, 0xfefa39ef ;  /* 0xfefa39ef00047882 */ /* 0x000fe20000000000 */
[----:B------:R-:W-:-:S06]  /*4f820*/  UMOV UR5, 0x40862e42 ;  /* 0x40862e4200057882 */ /* 0x000fcc0000000000 */
[----:B------:R-:W-:Y:S01]  /*4f830*/  DADD R4, R30, -R4 ;  /* 0x000000001e047229 */ /* 0x000fe20000000804 */
[----:B------:R-:W-:-:S07]  /*4f840*/  CS2R R30, SRZ ;  /* 0x00000000001e7805 */ /* 0x000fce000001ff00 */
        /* <DEDUP_REMOVED lines=55> */
[----:B------:R-:W-:-:S05]  /*4fbc0*/  SHF.R.S32.HI R31, RZ, 0x1, R0 ;  /* 0x00000001ff1f7819 */ /* 0x000fca0000011400 */
[----:B------:R-:W-:Y:S01]  /*4fbd0*/  IMAD.IADD R4, R6, 0x1, -R31 ;  /* 0x0000000106047824 */ /* 0x000fe200078e0a1f */
[----:B------:R-:W-:-:S04]  /*4fbe0*/  LEA R31, R31, R9, 0x14 ;  /* 0x000000091f1f7211 */ /* 0x000fc800078ea0ff */
[----:B------:R-:W-:Y:S02]  /*4fbf0*/  LEA R5, R4, 0x3ff00000, 0x14 ;  /* 0x3ff0000004057811 */ /* 0x000fe400078ea0ff */
[----:B------:R-:W-:-:S06]  /*4fc00*/  MOV R4, RZ ;  /* 0x000000ff00047202 */ /* 0x000fcc0000000f00 */
[----:B------:R-:W-:Y:S01]  /*4fc10*/  DMUL R30, R30, R4 ;  /* 0x000000041e1e7228 */ /* 0x000fe20000000000 */
[----:B------:R-:W-:Y:S10]  /*4fc20*/  BRA `(.L_x_6223) ;  /* 0x00000028009c7947 */ /* 0x000ff40003800000 */
.L_x_6208:
        /* <DEDUP_REMOVED lines=26> */
[----:B0-----:R-:W-:Y:S05]  /*4fdd0*/  CALL.REL.NOINC `($__internal_18_$__cuda_sm20_div_rn_f64_full) ;  /* 0x0000015800207944 */ /* 0x001fea0003c00000 */
.L_x_6225:
[----:B------:R-:W-:Y:S05]  /*4fde0*/  BSYNC.RECONVERGENT B4 ;  /* 0x0000000000047941 */ /* 0x000fea0003800200 */
.L_x_6224:
        /* <DEDUP_REMOVED lines=25> */
[----:B0-----:R-:W-:Y:S05]  /*4ff80*/  CALL.REL.NOINC `($__internal_19_$__cuda_sm20_dsqrt_rn_f64_mediumpath_v1) ;  /* 0x0000015c00487944 */ /* 0x001fea0003c00000 */
[----:B------:R-:W-:Y:S01]  /*4ff90*/  MOV R30, R10 ;  /* 0x0000000a001e7202 */ /* 0x000fe20000000f00 */
[----:B------:R-:W-:-:S07]  /*4ffa0*/  IMAD.MOV.U32 R31, RZ, RZ, R11 ;  /* 0x000000ffff1f7224 */ /* 0x000fce00078e000b */
.L_x_6227:
[----:B------:R-:W-:Y:S05]  /*4ffb0*/  BSYNC.RECONVERGENT B4 ;  /* 0x0000000000047941 */ /* 0x000fea0003800200 */
.L_x_6226:
[----:B------:R-:W-:Y:S02]  /*4ffc0*/  HFMA2 R4, -RZ, RZ, 3118, 0.01029205322265625 ;  /* 0x6a172145ff047431 */ /* 0x000fe400000001ff */
[----:B------:R-:W-:Y:S02]  /*4ffd0*/  IMAD.MOV.U32 R5, RZ, RZ, 0x3f78d44d ;  /* 0x3f78d44dff057424 */ /* 0x000fe400078e00ff */
[----:B------:R-:W-:Y:S01]  /*4ffe0*/  HFMA2 R38, -RZ, RZ, -0.134033203125, -324 ;  /* 0xb04add10ff267431 */ /* 0x000fe200000001ff */
[----:B------:R-:W-:Y:S01]  /*4fff0*/  MOV R10, 0xfe638382 ;  /* 0xfe638382000a7802 */ /* 0x000fe20000000f00 */
[----:B------:R-:W-:Y:S02]  /*50000*/  HFMA2 R46, -RZ, RZ, 13.1875, -7992 ;  /* 0x4a98efceff2e7431 */ /* 0x000fe400000001ff */
[----:B------:R-:W-:Y:S02]  /*50010*/  IMAD.MOV.U32 R11, RZ, RZ, 0x40338519 ;  /* 0x40338519ff0b7424 */ /* 0x000fe400078e00ff */
[----:B------:R-:W-:Y:S01]  /*50020*/  HFMA2 R32, -RZ, RZ, -1971, -349.75 ;  /* 0xe7b3dd77ff207431 */ /* 0x000fe200000001ff */
[----:B------:R1:W-:Y:S01]  /*50030*/  STL.64 [R1+0x1450], R4 ;  /* 0x0014500401007387 */ /* 0x0003e20000100a00 */
[----:B------:R-:W-:Y:S01]  /*50040*/  IMAD.MOV.U32 R39, RZ, RZ, 0x40f28df4 ;  /* 0x40f28df4ff277424 */ /* 0x000fe200078e00ff */
[----:B------:R-:W-:Y:S01]  /*50050*/  MOV R36, 0xe5f3508a ;  /* 0xe5f3508a00247802 */ /* 0x000fe20000000f00 */
[----:B------:R-:W-:Y:S01]  /*50060*/  IMAD.MOV.U32 R47, RZ, RZ, 0x4184aa64 ;  /* 0x4184aa64ff2f7424 */ /* 0x000fe200078e00ff */
[----:B------:R2:W-:Y:S01]  /*50070*/  STL.64 [R1+0x1460], R10 ;  /* 0x0014600a01007387 */ /* 0x0005e20000100a00 */
[----:B------:R-:W-:-:S02]  /*50080*/  IMAD.MOV.U32 R33, RZ, RZ, 0x407c1f1c ;  /* 0x407c1f1cff217424 */ /* 0x000fc400078e00ff */
[----:B------:R-:W-:Y:S02]  /*50090*/  HFMA2 R42, -RZ, RZ, 0.00095653533935546875, 2019 ;  /* 0x13d667e3ff2a7431 */ /* 0x000fe400000001ff */
[----:B------:R-:W-:Y:S01]  /*500a0*/  IMAD.MOV.U32 R37, RZ, RZ, 0x40bb2bff ;  /* 0x40bb2bffff257424 */ /* 0x000fe200078e00ff */
[----:B------:R3:W-:Y:S01]  /*500b0*/  STL.64 [R1+0x1478], R38 ;  /* 0x0014782601007387 */ /* 0x0007e20000100a00 */
[----:B------:R-:W-:Y:S02]  /*500c0*/  IMAD.MOV.U32 R43, RZ, RZ, 0x414a9038 ;  /* 0x414a9038ff2b7424 */ /* 0x000fe400078e00ff */
[----:B------:R-:W-:Y:S01]  /*500d0*/  HFMA2 R48, -RZ, RZ, 0, 0 ;  /* 0x00000000ff307431 */ /* 0x000fe200000001ff */
[----:B------:R-:W-:Y:S01]  /*500e0*/  MOV R40, 0x3bfd7560 ;  /* 0x3bfd756000287802 */ /* 0x000fe20000000f00 */
[----:B-1----:R-:W1:Y:S01]  /*500f0*/  MUFU.RCP64H R5, R13 ;  /* 0x0000000d00057308 */ /* 0x002e620000001800 */
[----:B------:R-:W-:Y:S01]  /*50100*/  IADD3 R4, PT, PT, R13, 0x300402, RZ ;  /* 0x003004020d047810 */ /* 0x000fe20007ffe0ff */
[----:B------:R1:W-:Y:S01]  /*50110*/  STL.64 [R1+0x1498], R46 ;  /* 0x0014982e01007387 */ /* 0x0003e20000100a00 */
[----:B------:R-:W-:-:S02]  /*50120*/  IMAD.MOV.U32 R41, RZ, RZ, 0x41225e07 ;  /* 0x41225e07ff297424 */ /* 0x000fc400078e00ff */
[----:B--2---:R-:W-:Y:S02]  /*50130*/  HFMA2 R10, -RZ, RZ, -4572, 0.0137176513671875 ;  /* 0xec772306ff0a7431 */ /* 0x004fe400000001ff */
[----:B------:R-:W-:Y:S01]  /*50140*/  IMAD.MOV.U32 R11, RZ, RZ, 0x4198bf15 ;  /* 0x4198bf15ff0b7424 */ /* 0x000fe200078e00ff */
[----:B------:R2:W-:Y:S01]  /*50150*/  STL.64 [R1+0x1468], R32 ;  /* 0x0014682001007387 */ /* 0x0005e20000100a00 */
[----:B------:R-:W-:Y:S01]  /*50160*/  MOV R44, 0x42ce50ea ;  /* 0x42ce50ea002c7802 */ /* 0x000fe20000000f00 */
[----:B---3--:R-:W-:Y:S02]  /*50170*/  HFMA2 R39, -RZ, RZ, 2.30859375, 0.0009765625 ;  /* 0x409e1400ff277431 */ /* 0x008fe400000001ff */
[----:B------:R-:W-:Y:S01]  /*50180*/  IMAD.MOV.U32 R38, RZ, RZ, 0x0 ;  /* 0x00000000ff267424 */ /* 0x000fe200078e00ff */
[----:B------:R3:W-:Y:S01]  /*50190*/  STL.64 [R1+0x1470], R36 ;  /* 0x0014702401007387 */ /* 0x0007e20000100a00 */
[----:B------:R-:W-:Y:S01]  /*501a0*/  IMAD.MOV.U32 R45, RZ, RZ, 0x416bdba1 ;  /* 0x416bdba1ff2d7424 */ /* 0x000fe200078e00ff */
[----:B------:R-:W-:Y:S01]  /*501b0*/  MOV R6, 0x77f7c44b ;  /* 0x77f7c44b00067802 */ /* 0x000fe20000000f00 */
[----:B------:R-:W-:Y:S01]  /*501c0*/  IMAD.MOV.U32 R49, RZ, RZ, 0x3ff00000 ;  /* 0x3ff00000ff317424 */ /* 0x000fe200078e00ff */
[----:B------:R4:W-:Y:S01]  /*501d0*/  STL.64 [R1+0x1488], R42 ;  /* 0x0014882a01007387 */ /* 0x0009e20000100a00 */
[----:B------:R-:W-:Y:S01]  /*501e0*/  IMAD.MOV.U32 R7, RZ, RZ, 0x3fe0509f ;  /* 0x3fe0509fff077424 */ /* 0x000fe200078e00ff */
[----:B------:R-:W-:Y:S01]  /*501f0*/  FSETP.GEU.AND P0, PT, |R4|, 5.8789094863358348022e-39, PT ;  /* 0x004004020400780b */ /* 0x000fe20003f0e200 */
[----:B-1----:R-:W-:Y:S01]  /*50200*/  DFMA R46, -R12, R4, 1 ;  /* 0x3ff000000c2e742b */ /* 0x002fe20000000104 */
[----:B--2---:R-:W-:Y:S01]  /*50210*/  MOV R32, 0xcf4eca2e ;  /* 0xcf4eca2e00207802 */ /* 0x004fe20000000f00 */
[----:B------:R-:W-:Y:S01]  /*50220*/  IMAD.MOV.U32 R33, RZ, RZ, 0x418b2298 ;  /* 0x418b2298ff217424 */ /* 0x000fe200078e00ff */
[----:B------:R1:W-:Y:S01]  /*50230*/  STL.64 [R1+0x14a8], R10 ;  /* 0x0014a80a01007387 */ /* 0x0003e20000100a00 */
[----:B------:R-:W-:Y:S01]  /*50240*/  BSSY.RECONVERGENT B4, `(.L_x_6228) ;  /* 0x0000037000047945 */ /* 0x000fe20003800200 */
[----:B---3--:R-:W-:Y:S01]  /*50250*/  MOV R36, 0x0 ;  /* 0x0000000000247802 */ /* 0x008fe20000000f00 */
[----:B------:R-:W-:Y:S01]  /*50260*/  IMAD.MOV.U32 R37, RZ, RZ, 0x40508000 ;  /* 0x40508000ff257424 */ /* 0x000fe200078e00ff */
[----:B------:R2:W-:Y:S01]  /*50270*/  STL.64 [R1+0x27e8], R38 ;  /* 0x0027e82601007387 */ /* 0x0005e20000100a00 */
[----:B------:R-:W-:Y:S01]  /*50280*/  DSETP.GT.AND P1, PT, R8, 1, PT ;  /* 0x3ff000000800742a */ /* 0x000fe20003f24000 */
[----:B----4-:R-:W-:-:S02]  /*50290*/  HFMA2 R43, -RZ, RZ, 2.541015625, -37.875 ;  /* 0x4115d0bcff2b7431 */ /* 0x010fc400000001ff */
[----:B------:R-:W-:Y:S01]  /*502a0*/  IMAD.MOV.U32 R42, RZ, RZ, 0x0 ;  /* 0x00000000ff2a7424 */ /* 0x000fe200078e00ff */
[----:B------:R3:W-:Y:S01]  /*502b0*/  STL.64 [R1+0x14b0], R32 ;  /* 0x0014b02001007387 */ /* 0x0007e20000100a00 */
[----:B-1----:R-:W-:-:S03]  /*502c0*/  HFMA2 R11, -RZ, RZ, 2.759765625, -6872 ;  /* 0x4185eeb6ff0b7431 */ /* 0x002fc600000001ff */
[----:B------:R1:W-:Y:S01]  /*502d0*/  STL.64 [R1+0x1480], R40 ;  /* 0x0014802801007387 */ /* 0x0003e20000100a00 */
[----:B------:R-:W-:Y:S02]  /*502e0*/  IMAD.MOV.U32 R10, RZ, RZ, -0x70000000 ;  /* 0x90000000ff0a7424 */ /* 0x000fe400078e00ff */
[----:B--2---:R-:W-:Y:S01]  /*502f0*/  HFMA2 R39, -RZ, RZ, 2.8046875, -1.3525390625 ;  /* 0x419cbd69ff277431 */ /* 0x004fe200000001ff */
[----:B------:R2:W-:Y:S01]  /*50300*/  STL.64 [R1+0x1490], R44 ;  /* 0x0014902c01007387 */ /* 0x0005e20000100a00 */
[----:B------:R-:W-:Y:S01]  /*50310*/  IMAD.MOV.U32 R38, RZ, RZ, -0x80000000 ;  /* 0x80000000ff267424 */ /* 0x000fe200078e00ff */
[----:B---3--:R-:W-:Y:S02]  /*50320*/  DFMA R32, R46, R46, R46 ;  /* 0x0000002e2e20722b */ /* 0x008fe4000000002e */
[----:B------:R3:W-:Y:S01]  /*50330*/  STL.64 [R1+0x27d8], R48 ;  /* 0x0027d83001007387 */ /* 0x0007e20000100a00 */
[----:B------:R-:W-:Y:S01]  /*50340*/  IMAD.MOV.U32 R46, RZ, RZ, -0x50000000 ;  /* 0xb0000000ff2e7424 */ /* 0x000fe200078e00ff */
[----:B------:R-:W-:-:S02]  /*50350*/  MOV R47, 0x41a1fda6 ;  /* 0x41a1fda6002f7802 */ /* 0x000fc40000000f00 */
[----:B------:R4:W-:Y:S01]  /*50360*/  STL.64 [R1+0x27e0], R36 ;  /* 0x0027e02401007387 */ /* 0x0009e20000100a00 */
[----:B-1----:R-:W-:Y:S01]  /*50370*/  IMAD.MOV.U32 R40, RZ, RZ, 0x0 ;  /* 0x00000000ff287424 */ /* 0x002fe200078e00ff */
[----:B------:R-:W-:Y:S01]  /*50380*/  MOV R41, 0x40dfe780 ;  /* 0x40dfe78000297802 */ /* 0x000fe20000000f00 */
[----:B------:R-:W-:Y:S01]  /*50390*/  DFMA R32, R4, R32, R4 ;  /* 0x000000200420722b */ /* 0x000fe20000000004 */
[----:B--2---:R-:W-:Y:S01]  /*503a0*/  IMAD.MOV.U32 R44, RZ, RZ, 0x0 ;  /* 0x00000000ff2c7424 */ /* 0x004fe200078e00ff */
[----:B------:R-:W-:Y:S01]  /*503b0*/  MOV R45, 0x41441f7b ;  /* 0x41441f7b002d7802 */ /* 0x000fe20000000f00 */
[----:B------:R1:W-:Y:S01]  /*503c0*/  STL.64 [R1+0x1458], R6 ;  /* 0x0014580601007387 */ /* 0x0003e20000100a00 */
[----:B---3--:R-:W-:-:S03]  /*503d0*/  IMAD.MOV.U32 R49, RZ, RZ, 0x418308a8 ;  /* 0x418308a8ff317424 */ /* 0x008fc600078e00ff */
[----:B------:R-:W-:Y:S01]  /*503e0*/  STL.64 [R1+0x27f0], R40 ;  /* 0x0027f02801007387 */ /* 0x000fe20000100a00 */
[----:B----4-:R-:W-:Y:S01]  /*503f0*/  IMAD.MOV.U32 R36, RZ, RZ, 0x70000000 ;  /* 0x70000000ff247424 */ /* 0x010fe200078e00ff */
[----:B------:R-:W-:Y:S02]  /*50400*/  MOV R37, 0x41991871 ;  /* 0x4199187100257802 */ /* 0x000fe40000000f00 */
        /* <DEDUP_REMOVED lines=8> */
[----:B------:R-:W-:Y:S04]  /*50490*/  STL.64 [R1+0x2830], R48 ;  /* 0x0028303001007387 */ /* 0x000fe80000100a00 */
[----:B------:R-:W-:Y:S04]  /*504a0*/  STL.64 [R1+0x2838], RZ ;  /* 0x002838ff01007387 */ /* 0x000fe80000100a00 */
[----:B------:R1:W-:Y:S02]  /*504b0*/  STL.64 [R1+0x14a0], R6 ;  /* 0x0014a00601007387 */ /* 0x0003e40000100a00 */
[----:B-1----:R-:W-:Y:S01]  /*504c0*/  IMAD.MOV.U32 R6, RZ, RZ, -0x20000000 ;  /* 0xe0000000ff067424 */ /* 0x002fe200078e00ff */
[----:B------:R-:W-:-:S05]  /*504d0*/  MOV R7, 0x41697171 ;  /* 0x4169717100077802 */ /* 0x000fca0000000f00 */
[----:B------:R1:W-:Y:S02]  /*504e0*/  STL.64 [R1+0x2808], R6 ;  /* 0x0028080601007387 */ /* 0x0003e40000100a00 */
[----:B-1----:R-:W-:-:S08]  /*504f0*/  DFMA R6, -R12, R32, 1 ;  /* 0x3ff000000c06742b */ /* 0x002fd00000000120 */
[----:B------:R-:W-:Y:S01]  /*50500*/  DFMA R6, R32, R6, R32 ;  /* 0x000000062006722b */ /* 0x000fe20000000020 */
[C---:B------:R-:W-:Y:S01]  /*50510*/  IADD3 R32, PT, PT, R35.reuse, 0x1388, RZ ;  /* 0x0000138823207810 */ /* 0x040fe20007ffe0ff */
[----:B------:R-:W-:Y:S01]  /*50520*/  VIADD R33, R35, 0x13e8 ;  /* 0x000013e823217836 */ /* 0x000fe20000000000 */
[----:B------:R-:W-:Y:S08]  /*50530*/  @P0 BRA `(.L_x_6229) ;  /* 0x00000000001c0947 */ /* 0x000ff00003800000 */
[----:B------:R-:W-:Y:S01]  /*50540*/  LOP3.LUT R0, R13, 0x7fffffff, RZ, 0xc0, !PT ;  /* 0x7fffffff0d007812 */ /* 0x000fe200078ec0ff */
[----:B------:R-:W-:Y:S01]  /*50550*/  IMAD.MOV.U32 R5, RZ, RZ, R13 ;  /* 0x000000ffff057224 */ /* 0x000fe200078e000d */
[----:B------:R-:W-:Y:S02]  /*50560*/  MOV R4, R12 ;  /* 0x0000000c00047202 */ /* 0x000fe40000000f00 */
[----:B------:R-:W-:Y:S02]  /*50570*/  IADD3 R0, PT, PT, R0, -0x100000, RZ ;  /* 0xfff0000000007810 */ /* 0x000fe40007ffe0ff */
[----:B------:R-:W-:-:S07]  /*50580*/  MOV R34, 0x505a0 ;  /* 0x000505a000227802 */ /* 0x000fce0000000f00 */
[----:B0-----:R-:W-:Y:S05]  /*50590*/  CALL.REL.NOINC `($__internal_17_$__cuda_sm20_dblrcp_rn_slowpath_v3) ;  /* 0x0000014c00887944 */ /* 0x001fea0003c00000 */
[----:B------:R-:W-:-:S07]  /*505a0*/  IMAD.MOV.U32 R7, RZ, RZ, R0 ;  /* 0x000000ffff077224 */ /* 0x000fce00078e0000 */
.L_x_6229:
[----:B------:R-:W-:Y:S05]  /*505b0*/  BSYNC.RECONVERGENT B4 ;  /* 0x0000000000047941 */ /* 0x000fea0003800200 */
.L_x_6228:
[----:B------:R-:W-:Y:S02]  /*505c0*/  SEL R0, RZ, 0x60, !P1 ;  /* 0x00000060ff007807 */ /* 0x000fe40004800000 */
[----:B------:R-:W-:-:S03]  /*505d0*/  MOV R4, 0xfffffff8 ;  /* 0xfffffff800047802 */ /* 0x000fc60000000f00 */
[----:B------:R-:W-:Y:S01]  /*505e0*/  IMAD.IADD R51, R35, 0x1, R0 ;  /* 0x0000000123337824 */ /* 0x000fe200078e0200 */
[----:B------:R-:W-:-:S04]  /*505f0*/  SEL R0, R4, 0x8, P1 ;  /* 0x0000000804007807 */ /* 0x000fc80000800000 */
[----:B------:R-:W-:Y:S01]  /*50600*/  IADD3 R47, PT, PT, R0, R51, RZ ;  /* 0x00000033002f7210 */ /* 0x000fe20007ffe0ff */
[----:B------:R-:W2:Y:S04]  /*50610*/  LDL.64 R36, [R51] ;  /* 0x0000000033247983 */ /* 0x000ea80000100a00 */
[----:B------:R-:W2:Y:S01]  /*50620*/  LDL.64 R38, [R47] ;  /* 0x000000002f267983 */ /* 0x000ea20000100a00 */
[----:B------:R-:W-:-:S05]  /*50630*/  IMAD.IADD R45, R47, 0x1, R0 ;  /* 0x000000012f2d7824 */ /* 0x000fca00078e0200 */
[----:B------:R-:W3:Y:S01]  /*50640*/  LDL.64 R4, [R45] ;  /* 0x000000002d047983 */ /* 0x000ee20000100a00 */
[----:B------:R-:W-:Y:S02]  /*50650*/  IADD3 R43, PT, PT, R45, R0, RZ ;  /* 0x000000002d2b7210 */ /* 0x000fe40007ffe0ff */
[----:B------:R-:W-:-:S03]  /*50660*/  SEL R33, R33, R32, P1 ;  /* 0x0000002021217207 */ /* 0x000fc60000800000 */
[----:B------:R-:W4:Y:S02]  /*50670*/  LDL.64 R40, [R43] ;  /* 0x000000002b287983 */ /* 0x000f240000100a00 */
[----:B------:R-:W-:Y:S02]  /*50680*/  IMAD.IADD R65, R33, 0x1, R0 ;  /* 0x0000000121417824 */ /* 0x000fe400078e0200 */
[----:B------:R1:W5:Y:S04]  /*50690*/  LDL.64 R32, [R51+0x1388] ;  /* 0x0013880033207983 */ /* 0x0003680000100a00 */
[----:B------:R-:W5:Y:S01]  /*506a0*/  LDL.64 R34, [R65] ;  /* 0x0000000041227983 */ /* 0x000f620000100a00 */
[----:B------:R-:W-:-:S05]  /*506b0*/  IADD3 R49, PT, PT, R65, R0, RZ ;  /* 0x0000000041317210 */ /* 0x000fca0007ffe0ff */
[----:B------:R1:W5:Y:S01]  /*506c0*/  LDL.64 R10, [R49] ;  /* 0x00000000310a7983 */ /* 0x0003620000100a00 */
[----:B0-----:R-:W-:-:S05]  /*506d0*/  IMAD.IADD R61, R49, 0x1, R0 ;  /* 0x00000001313d7824 */ /* 0x001fca00078e0200 */
[----:B------:R0:W5:Y:S01]  /*506e0*/  LDL.64 R46, [R61] ;  /* 0x000000003d2e7983 */ /* 0x0001620000100a00 */
[----:B------:R-:W-:-:S05]  /*506f0*/  IADD3 R55, PT, PT, R61, R0, RZ ;  /* 0x000000003d377210 */ /* 0x000fca0007ffe0ff */
[----:B------:R0:W5:Y:S01]  /*50700*/  LDL.64 R44, [R55] ;  /* 0x00000000372c7983 */ /* 0x0001620000100a00 */
[----:B------:R-:W-:Y:S01]  /*50710*/  FSEL R6, R6, R12, P1 ;  /* 0x0000000c06067208 */ /* 0x000fe20000800000 */
[--C-:B-1----:R-:W-:Y:S01]  /*50720*/  IMAD.IADD R51, R55, 0x1, R0.reuse ;  /* 0x0000000137337824 */ /* 0x102fe200078e0200 */
[----:B------:R-:W-:Y:S02]  /*50730*/  FSEL R7, R7, R13, P1 ;  /* 0x0000000d07077208 */ /* 0x000fe40000800000 */
[----:B------:R-:W-:Y:S02]  /*50740*/  IADD3 R48, PT, PT, R43, R0, RZ ;  /* 0x000000002b307210 */ /* 0x000fe40007ffe0ff */
[----:B------:R1:W5:Y:S01]  /*50750*/  LDL.64 R42, [R51] ;  /* 0x00000000332a7983 */ /* 0x0003620000100a00 */
[----:B------:R-:W-:-:S05]  /*50760*/  IMAD.IADD R49, R51, 0x1, R0 ;  /* 0x0000000133317824 */ /* 0x000fca00078e0200 */
[----:B------:R-:W-:-:S05]  /*50770*/  IADD3 R65, PT, PT, R49, R0, RZ ;  /* 0x0000000031417210 */ /* 0x000fca0007ffe0ff */
[----:B0-----:R-:W-:-:S05]  /*50780*/  IMAD.IADD R61, R65, 0x1, R0 ;  /* 0x00000001413d7824 */ /* 0x001fca00078e0200 */
[----:B------:R-:W-:-:S05]  /*50790*/  IADD3 R55, PT, PT, R61, R0, RZ ;  /* 0x000000003d377210 */ /* 0x000fca0007ffe0ff */
[----:B-1----:R-:W-:Y:S01]  /*507a0*/  IMAD.IADD R51, R55, 0x1, R0 ;  /* 0x0000000137337824 */ /* 0x002fe200078e0200 */
[C---:B--2---:R-:W-:Y:S01]  /*507b0*/  DFMA R36, R6.reuse, R36, R38 ;  /* 0x000000240624722b */ /* 0x044fe20000000026 */
[----:B------:R-:W2:Y:S07]  /*507c0*/  LDL.64 R38, [R48] ;  /* 0x0000000030267983 */ /* 0x000eae0000100a00 */
[C---:B---3--:R-:W-:Y:S02]  /*507d0*/  DFMA R4, R6.reuse, R36, R4 ;  /* 0x000000240604722b */ /* 0x048fe40000000004 */
[----:B------:R-:W3:Y:S06]  /*507e0*/  LDL.64 R36, [R65] ;  /* 0x0000000041247983 */ /* 0x000eec0000100a00 */
[----:B----4-:R-:W-:-:S02]  /*507f0*/  DFMA R40, R6, R4, R40 ;  /* 0x000000040628722b */ /* 0x010fc40000000028 */
[----:B------:R0:W4:Y:S01]  /*50800*/  LDL.64 R4, [R49] ;  /* 0x0000000031047983 */ /* 0x0001220000100a00 */
[----:B-----5:R-:W-:-:S03]  /*50810*/  DFMA R32, R6, R32, R34 ;  /* 0x000000200620722b */ /* 0x020fc60000000022 */
[----:B------:R-:W5:Y:S05]  /*50820*/  LDL.64 R34, [R55] ;  /* 0x0000000037227983 */ /* 0x000f6a0000100a00 */
[C---:B------:R-:W-:Y:S01]  /*50830*/  DFMA R32, R6.reuse, R32, R10 ;  /* 0x000000200620722b */ /* 0x040fe2000000000a */
[----:B------:R1:W5:Y:S07]  /*50840*/  LDL.64 R10, [R61] ;  /* 0x000000003d0a7983 */ /* 0x00036e0000100a00 */
[----:B------:R-:W-:-:S02]  /*50850*/  DFMA R46, R6, R32, R46 ;  /* 0x00000020062e722b */ /* 0x000fc4000000002e */
[----:B------:R1:W5:Y:S01]  /*50860*/  LDL.64 R32, [R51] ;  /* 0x0000000033207983 */ /* 0x0003620000100a00 */
[----:B0-----:R-:W-:-:S05]  /*50870*/  IADD3 R49, PT, PT, R51, R0, RZ ;  /* 0x0000000033317210 */ /* 0x001fca0007ffe0ff */
[----:B------:R-:W-:Y:S02]  /*50880*/  DFMA R44, R6, R46, R44 ;  /* 0x0000002e062c722b */ /* 0x000fe4000000002c */
[----:B------:R0:W5:Y:S01]  /*50890*/  LDL.64 R46, [R49] ;  /* 0x00000000312e7983 */ /* 0x0001620000100a00 */
[----:B------:R-:W-:-:S05]  /*508a0*/  IMAD.IADD R69, R48, 0x1, R0 ;  /* 0x0000000130457824 */ /* 0x000fca00078e0200 */
[----:B------:R-:W-:Y:S01]  /*508b0*/  DFMA R42, R6, R44, R42 ;  /* 0x0000002c062a722b */ /* 0x000fe2000000002a */
[----:B------:R-:W-:-:S05]  /*508c0*/  IMAD.IADD R67, R69, 0x1, R0 ;  /* 0x0000000145437824 */ /* 0x000fca00078e0200 */
[----:B------:R-:W-:-:S05]  /*508d0*/  IADD3 R65, PT, PT, R67, R0, RZ ;  /* 0x0000000043417210 */ /* 0x000fca0007ffe0ff */
[----:B-1----:R-:W-:-:S05]  /*508e0*/  IMAD.IADD R61, R65, 0x1, R0 ;  /* 0x00000001413d7824 */ /* 0x002fca00078e0200 */
[----:B------:R-:W-:-:S05]  /*508f0*/  IADD3 R55, PT, PT, R61, R0, RZ ;  /* 0x000000003d377210 */ /* 0x000fca0007ffe0ff */
[----:B------:R-:W-:Y:S01]  /*50900*/  IMAD.IADD R51, R55, 0x1, R0 ;  /* 0x0000000137337824 */ /* 0x000fe200078e0200 */
[----:B--2---:R-:W-:Y:S01]  /*50910*/  DFMA R38, R6, R40, R38 ;  /* 0x000000280626722b */ /* 0x004fe20000000026 */
[----:B------:R-:W-:-:S06]  /*50920*/  IADD3 R40, PT, PT, R49, R0, RZ ;  /* 0x0000000031287210 */ /* 0x000fcc0007ffe0ff */
[----:B------:R-:W2:Y:S01]  /*50930*/  LDL.64 R40, [R40] ;  /* 0x0000000028287983 */ /* 0x000ea20000100a00 */
[----:B----4-:R-:W-:-:S03]  /*50940*/  DFMA R42, R6, R42, R4 ;  /* 0x0000002a062a722b */ /* 0x010fc60000000004 */
[----:B------:R-:W4:Y:S05]  /*50950*/  LDL.64 R4, [R69] ;  /* 0x0000000045047983 */ /* 0x000f2a0000100a00 */
[C---:B---3--:R-:W-:Y:S01]  /*50960*/  DFMA R42, R6.reuse, R42, R36 ;  /* 0x0000002a062a722b */ /* 0x048fe20000000024 */
[----:B------:R-:W3:Y:S07]  /*50970*/  LDL.64 R36, [R67] ;  /* 0x0000000043247983 */ /* 0x000eee0000100a00 */
[C---:B-----5:R-:W-:Y:S01]  /*50980*/  DFMA R44, R6.reuse, R42, R10 ;  /* 0x0000002a062c722b */ /* 0x060fe2000000000a */
[----:B------:R-:W5:Y:S04]  /*50990*/  LDL.64 R10, [R65] ;  /* 0x00000000410a7983 */ /* 0x000f680000100a00 */
[----:B------:R-:W5:Y:S03]  /*509a0*/  LDL.64 R42, [R55] ;  /* 0x00000000372a7983 */ /* 0x000f660000100a00 */
[----:B------:R-:W-:Y:S01]  /*509b0*/  DFMA R44, R6, R44, R34 ;  /* 0x0000002c062c722b */ /* 0x000fe20000000022 */
[----:B------:R-:W5:Y:S01]  /*509c0*/  LDL.64 R34, [R61] ;  /* 0x000000003d227983 */ /* 0x000f620000100a00 */
[----:B0-----:R-:W-:-:S06]  /*509d0*/  IADD3 R49, PT, PT, R51, R0, RZ ;  /* 0x0000000033317210 */ /* 0x001fcc0007ffe0ff */
[----:B------:R-:W-:Y:S01]  /*509e0*/  DFMA R44, R6, R44, R32 ;  /* 0x0000002c062c722b */ /* 0x000fe20000000020 */
[----:B------:R-:W5:Y:S01]  /*509f0*/  LDL.64 R32, [R51] ;  /* 0x0000000033207983 */ /* 0x000f620000100a00 */
[----:B------:R-:W-:-:S03]  /*50a00*/  IMAD.IADD R0, R49, 0x1, R0 ;  /* 0x0000000131007824 */ /* 0x000fc600078e0200 */
[----:B------:R-:W5:Y:S03]  /*50a10*/  LDL.64 R48, [R49] ;  /* 0x0000000031307983 */ /* 0x000f660000100a00 */
[C---:B------:R-:W-:Y:S02]  /*50a20*/  DFMA R46, R6.reuse, R44, R46 ;  /* 0x0000002c062e722b */ /* 0x040fe4000000002e */
[----:B------:R-:W5:Y:S01]  /*50a30*/  LDL.64 R44, [R0] ;  /* 0x00000000002c7983 */ /* 0x000f620000100a00 */
[----:B------:R-:W-:Y:S05]  /*50a40*/  BSSY.RECONVERGENT B4, `(.L_x_6230) ;  /* 0x000001e000047945 */ /* 0x000fea0003800200 */
[----:B--2---:R-:W-:-:S02]  /*50a50*/  DFMA R40, R6, R46, R40 ;  /* 0x0000002e0628722b */ /* 0x004fc40000000028 */
[----:B----4-:R-:W-:-:S08]  /*50a60*/  DFMA R4, R6, R38, R4 ;  /* 0x000000260604722b */ /* 0x010fd00000000004 */
[----:B---3--:R-:W-:Y:S02]  /*50a70*/  DFMA R36, R6, R4, R36 ;  /* 0x000000040624722b */ /* 0x008fe40000000024 */
        /* <DEDUP_REMOVED lines=26> */
.L_x_6231:
[----:B------:R-:W-:Y:S05]  /*50c20*/  BSYNC.RECONVERGENT B4 ;  /* 0x0000000000047941 */ /* 0x000fea0003800200 */
.L_x_6230:
        /* <DEDUP_REMOVED lines=21> */
.L_x_6233:
[----:B------:R-:W-:Y:S05]  /*50d80*/  BSYNC.RECONVERGENT B4 ;  /* 0x0000000000047941 */ /* 0x000fea0003800200 */
.L_x_6232:
        /* <DEDUP_REMOVED lines=72> */
[----:B------:R-:W-:Y:S01]  /*51210*/  @!P0 IMAD.MOV.U32 R6, RZ, RZ, R10 ;  /* 0x000000ffff068224 */ /* 0x000fe200078e000a */
[----:B------:R-:W-:-:S06]  /*51220*/  @!P0 MOV R10, RZ ;  /* 0x000000ff000a8202 */ /* 0x000fcc0000000f00 */
[----:B------:R-:W-:-:S11]  /*51230*/  @!P0 DMUL R30, R6, R10 ;  /* 0x0000000a061e8228 */ /* 0x000fd60000000000 */
.L_x_6236:
[----:B------:R-:W-:Y:S05]  /*51240*/  BSYNC.RECONVERGENT B3 ;  /* 0x0000000000037941 */ /* 0x000fea0003800200 */
.L_x_6235:
[----:B------:R-:W-:Y:S04]  /*51250*/  BSSY.RECONVERGENT B4, `(.L_x_6237) ;  /* 0x0000008000047945 */ /* 0x000fe80003800200 */
[----:B------:R-:W-:Y:S05]  /*51260*/  @P2 BRA P3, `(.L_x_6238) ;  /* 0x0000000000182947 */ /* 0x000fea0001800000 */
[----:B------:R-:W-:Y:S01]  /*51270*/  IMAD.MOV.U32 R6, RZ, RZ, R2 ;  /* 0x000000ffff067224 */ /* 0x000fe200078e0002 */
[----:B------:R-:W-:Y:S01]  /*51280*/  MOV R7, R3 ;  /* 0x0000000300077202 */ /* 0x000fe20000000f00 */
[----:B------:R-:W-:Y:S01]  /*51290*/  IMAD.MOV.U32 R4, RZ, RZ, R14 ;  /* 0x000000ffff047224 */ /* 0x000fe200078e000e */
[----:B------:R-:W-:Y:S02]  /*512a0*/  MOV R5, R15 ;  /* 0x0000000f00057202 */ /* 0x000fe40000000f00 */
[----:B------:R-:W-:-:S07]  /*512b0*/  MOV R0, 0x512d0 ;  /* 0x000512d000007802 */ /* 0x000fce0000000f00 */
[----:B------:R-:W-:Y:S05]  /*512c0*/  CALL.REL.NOINC `($__internal_18_$__cuda_sm20_div_rn_f64_full) ;  /* 0x0000014000e47944 */ /* 0x000fea0003c00000 */
.L_x_6238:
[----:B------:R-:W-:Y:S05]  /*512d0*/  BSYNC.RECONVERGENT B4 ;  /* 0x0000000000047941 */ /* 0x000fea0003800200 */
.L_x_6237:
        /* <DEDUP_REMOVED lines=19> */
[----:B------:R-:W-:Y:S01]  /*51410*/  MOV R56, 0x51450 ;  /* 0x0005145000387802 */ /* 0x000fe20000000f00 */
[----:B------:R-:W-:-:S06]  /*51420*/  IMAD.MOV.U32 R54, RZ, RZ, R13 ;  /* 0x000000ffff367224 */ /* 0x000fcc00078e000d */
[----:B------:R-:W-:-:S07]  /*51430*/  MOV R0, R11 ;  /* 0x0000000b00007202 */ /* 0x000fce0000000f00 */
[----:B------:R-:W-:Y:S05]  /*51440*/  CALL.REL.NOINC `($_ZN2at6native27unrolled_elementwise_kernelIN48_GLOBAL__N__08322988_15_IGammaKernel_cu_cb51a28d10CalcIgammaIdEESt5arrayIPcLm3EELi4E23TrivialOffsetCalculatorILi2EjES8_ILi1EjENS0_6memory12LoadWithCastILi2EEENSB_13StoreWithCastILi1EEEEEviT_T0_T2_T3_T4_T5_$__internal_accurate_pow) ;  /* 0x0000014800d47944 */ /* 0x000fea0003c00000 */
[----:B------:R-:W-:Y:S05]  /*51450*/  BSYNC.RECONVERGENT B4 ;  /* 0x0000000000047941 */ /* 0x000fea0003800200 */
.L_x_6241:
        /* <DEDUP_REMOVED lines=12> */
.L_x_6240:
[----:B------:R-:W-:Y:S05]  /*51520*/  BSYNC.RECONVERGENT B3 ;  /* 0x0000000000037941 */ /* 0x000fea0003800200 */
.L_x_6239:
[----:B------:R-:W-:Y:S01]  /*51530*/  DADD R8, R12, R4 ;  /* 0x000000000c087229 */ /* 0x000fe20000000004 */
[----:B------:R-:W-:Y:S01]  /*51540*/  BSSY.RECONVERGENT B3, `(.L_x_6242) ;  /* 0x000000f000037945 */ /* 0x000fe20003800200 */
[----:B------:R-:W-:-:S08]  /*51550*/  DSETP.NEU.AND P2, PT, R4, 1, PT ;  /* 0x3ff000000400742a */ /* 0x000fd00003f4d000 */
[----:B------:R-:W-:-:S04]  /*51560*/  LOP3.LUT R8, R9, 0x7ff00000, RZ, 0xc0, !PT ;  /* 0x7ff0000009087812 */ /* 0x000fc800078ec0ff */
[----:B------:R-:W-:-:S13]  /*51570*/  ISETP.NE.AND P0, PT, R8, 0x7ff00000, PT ;  /* 0x7ff000000800780c */ /* 0x000fda0003f05270 */
[----:B------:R-:W-:-:S14]  /*51580*/  DSETP.NEU.OR P0, PT, |R4|, +INF , P0 ;  /* 0x7ff000000400742a */ /* 0x000fdc000070d600 */
        /* <DEDUP_REMOVED lines=10> */
.L_x_6243:
[----:B------:R-:W-:Y:S05]  /*51630*/  BSYNC.RECONVERGENT B3 ;  /* 0x0000000000037941 */ /* 0x000fea0003800200 */
.L_x_6242:
[----:B------:R-:W-:Y:S02]  /*51640*/  FSEL R4, R6, RZ, P2 ;  /* 0x000000ff06047208 */ /* 0x000fe40001000000 */
[----:B------:R-:W-:-:S06]  /*51650*/  FSEL R5, R7, 1.875, P2 ;  /* 0x3ff0000007057808 */ /* 0x000fcc0001000000 */
[----:B------:R-:W-:-:S08]  /*51660*/  DMUL R30, R30, R4 ;  /* 0x000000041e1e7228 */ /* 0x000fd00000000000 */
[----:B------:R-:W-:Y:S01]  /*51670*/  DMUL R30, R30, R32 ;  /* 0x000000201e1e7228 */ /* 0x000fe20000000000 */
[----:B------:R-:W-:Y:S10]  /*51680*/  BRA `(.L_x_6223) ;  /* 0x0000001000047947 */ /* 0x000ff40003800000 */
.L_x_6234:
        /* <DEDUP_REMOVED lines=24> */
[----:B------:R-:W-:Y:S01]  /*51810*/  IMAD.MOV.U32 R8, RZ, RZ, R4 ;  /* 0x000000ffff087224 */ /* 0x000fe200078e0004 */
[----:B------:R-:W-:-:S07]  /*51820*/  MOV R9, R5 ;  /* 0x0000000500097202 */ /* 0x000fce0000000f00 */
.L_x_6245:
[----:B------:R-:W-:Y:S05]  /*51830*/  BSYNC.RECONVERGENT B4 ;  /* 0x0000000000047941 */ /* 0x000fea0003800200 */
.L_x_6244:
        /* <DEDUP_REMOVED lines=27> */
.L_x_6249:
[----:B------:R-:W-:Y:S05]  /*519f0*/  BSYNC.RECONVERGENT B7 ;  /* 0x0000000000077941 */ /* 0x000fea0003800200 */
.L_x_6248:
        /* <DEDUP_REMOVED lines=30> */
.L_x_6247:
[----:B------:R-:W-:-:S10]  /*51be0*/  DADD R30, R8, 1 ;  /* 0x3ff00000081e7429 */ /* 0x000fd40000000000 */
[----:B------:R-:W-:Y:S01]  /*51bf0*/  ISETP.GT.AND P0, PT, R31, 0xfffff, PT ;  /* 0x000fffff1f00780c */ /* 0x000fe20003f04270 */
[----:B------:R-:W-:Y:S01]  /*51c00*/  IMAD.MOV.U32 R5, RZ, RZ, R31 ;  /* 0x000000ffff057224 */ /* 0x000fe200078e001f */
[----:B------:R-:W-:-:S11]  /*51c10*/  MOV R4, R30 ;  /* 0x0000001e00047202 */ /* 0x000fd60000000f00 */
[----:B------:R-:W-:-:S10]  /*51c20*/  @!P0 DMUL R4, R4, 1.80143985094819840000e+16 ;  /* 0x4350000004048828 */ /* 0x000fd40000000000 */
[----:B------:R-:W-:Y:S02]  /*51c30*/  @!P0 MOV R31, R5 ;  /* 0x00000005001f8202 */ /* 0x000fe40000000f00 */
        /* <DEDUP_REMOVED lines=71> */
.L_x_6251:
[----:B------:R-:W-:Y:S01]  /*520b0*/  IMAD.MOV.U32 R6, RZ, RZ, 0x0 ;  /* 0x00000000ff067424 */ /* 0x000fe200078e00ff */
[----:B------:R-:W-:Y:S02]  /*520c0*/  MOV R7, 0x7ff00000 ;  /* 0x7ff0000000077802 */ /* 0x000fe40000000f00 */
[----:B------:R-:W-:-:S04]  /*520d0*/  LOP3.LUT P0, RZ, R5, 0x7fffffff, RZ, 0xc0, !PT ;  /* 0x7fffffff05ff7812 */ /* 0x000fc8000780c0ff */
[----:B------:R-:W-:-:S10]  /*520e0*/  DFMA R6, R4, R6, +INF ;  /* 0x7ff000000406742b */ /* 0x000fd40000000006 */
[----:B------:R-:W-:Y:S02]  /*520f0*/  FSEL R20, R6, RZ, P0 ;  /* 0x000000ff06147208 */ /* 0x000fe40000000000 */
[----:B------:R-:W-:-:S07]  /*52100*/  FSEL R21, R7, -QNAN , P0 ;  /* 0xfff0000007157808 */ /* 0x000fce0000000000 */
.L_x_6250:
[----:B------:R-:W-:Y:S05]  /*52110*/  BSYNC.RECONVERGENT B4 ;  /* 0x0000000000047941 */ /* 0x000fea0003800200 */
.L_x_6246:
        /* <DEDUP_REMOVED lines=25> */
.L_x_6253:
[----:B------:R-:W-:Y:S05]  /*522b0*/  BSYNC.RECONVERGENT B4 ;  /* 0x0000000000047941 */ /* 0x000fea0003800200 */
.L_x_6252:
[----:B------:R-:W-:Y:S01]  /*522c0*/  DFMA R8, R12, R8, R4 ;  /* 0x000000080c08722b */ /* 0x000fe20000000004 */
        /* <DEDUP_REMOVED lines=56> */
[----:B------:R-:W-:Y:S01]  /*52650*/  @!P0 MOV R4, R6 ;  /* 0x0000000600048202 */ /* 0x000fe20000000f00 */
[----:B------:R-:W-:-:S06]  /*52660*/  @!P0 IMAD.MOV.U32 R6, RZ, RZ, RZ ;  /* 0x000000ffff068224 */ /* 0x000fcc00078e00ff */
[----:B------:R-:W-:-:S11]  /*52670*/  @!P0 DMUL R30, R4, R6 ;  /* 0x00000006041e8228 */ /* 0x000fd60000000000 */
.L_x_6255:
[----:B------:R-:W-:Y:S05]  /*52680*/  BSYNC.RECONVERGENT B3 ;  /* 0x0000000000037941 */ /* 0x000fea0003800200 */
.L_x_6254:
[----:B------:R-:W-:-:S11]  /*52690*/  DMUL R30, R30, R32 ;  /* 0x000000201e1e7228 */ /* 0x000fd60000000000 */
.L_x_6223:
[----:B------:R-:W-:Y:S05]  /*526a0*/  BSYNC.RECONVERGENT B5 ;  /* 0x0000000000057941 */ /* 0x000fea0003800200 */
.L_x_6207:
        /* <DEDUP_REMOVED lines=12> */
.L_x_6261:
        /* <DEDUP_REMOVED lines=21> */
[----:B0-----:R-:W-:Y:S05]  /*528c0*/  CALL.REL.NOINC `($__internal_18_$__cuda_sm20_div_rn_f64_full) ;  /* 0x0000012c00647944 */ /* 0x001fea0003c00000 */
.L_x_6260:
[----:B------:R-:W-:Y:S05]  /*528d0*/  BSYNC.RECONVERGENT B7 ;  /* 0x0000000000077941 */ /* 0x000fea0003800200 */
.L_x_6259:
        /* <DEDUP_REMOVED lines=8> */
.L_x_6258:
        /* <DEDUP_REMOVED lines=19> */
[----:B0-----:R-:W-:Y:S05]  /*52a90*/  CALL.REL.NOINC `($__internal_18_$__cuda_sm20_div_rn_f64_full) ;  /* 0x0000012800f07944 */ /* 0x001fea0003c00000 */
.L_x_6262:
[----:B------:R-:W-:Y:S05]  /*52aa0*/  BSYNC.RECONVERGENT B5 ;  /* 0x0000000000057941 */ /* 0x000fea0003800200 */
.L_x_6257:
[----:B------:R-:W-:Y:S05]  /*52ab0*/  BSYNC.RECONVERGENT B4 ;  /* 0x0000000000047941 */ /* 0x000fea0003800200 */
.L_x_6256:
[----:B------:R-:W-:Y:S01]  /*52ac0*/  DADD R14, -R4, 1 ;  /* 0x3ff00000040e7429 */ /* 0x000fe20000000100 */
[----:B------:R-:W-:Y:S10]  /*52ad0*/  BRA `(.L_x_5927) ;  /* 0x0000012800207947 */ /* 0x000ff40003800000 */
.L_x_6206:
        /* <DEDUP_REMOVED lines=86> */
.L_x_6266:
[----:B------:R-:W-:Y:S01]  /*53040*/  IMAD.MOV.U32 R6, RZ, RZ, 0x0 ;  /* 0x00000000ff067424 */ /* 0x000fe200078e00ff */
[----:B------:R-:W-:Y:S02]  /*53050*/  MOV R7, 0x7ff00000 ;  /* 0x7ff0000000077802 */ /* 0x000fe40000000f00 */
[----:B------:R-:W-:-:S04]  /*53060*/  LOP3.LUT P0, RZ, R5, 0x7fffffff, RZ, 0xc0, !PT ;  /* 0x7fffffff05ff7812 */ /* 0x000fc8000780c0ff */
[----:B------:R-:W-:-:S10]  /*53070*/  DFMA R6, R4, R6, +INF ;  /* 0x7ff000000406742b */ /* 0x000fd40000000006 */
[----:B------:R-:W-:Y:S02]  /*53080*/  FSEL R48, R6, RZ, P0 ;  /* 0x000000ff06307208 */ /* 0x000fe40000000000 */
[----:B------:R-:W-:-:S07]  /*53090*/  FSEL R49, R7, -QNAN , P0 ;  /* 0xfff0000007317808 */ /* 0x000fce0000000000 */
.L_x_6267:
[----:B------:R-:W-:Y:S05]  /*530a0*/  BSYNC.RECONVERGENT B3 ;  /* 0x0000000000037941 */ /* 0x000fea0003800200 */
.L_x_6265:
        /* <DEDUP_REMOVED lines=10> */
.L_x_6270:
[----:B------:R-:W-:Y:S01]  /*53150*/  ISETP.GT.AND P0, PT, R13, -0x1, PT ;  /* 0xffffffff0d00780c */ /* 0x000fe20003f04270 */
[----:B------:R-:W-:Y:S01]  /*53160*/  IMAD.MOV.U32 R6, RZ, RZ, R20 ;  /* 0x000000ffff067224 */ /* 0x000fe200078e0014 */
[----:B------:R-:W-:-:S11]  /*53170*/  MOV R7, R21 ;  /* 0x0000001500077202 */ /* 0x000fd60000000f00 */
[----:B------:R-:W-:Y:S05]  /*53180*/  @P0 BRA `(.L_x_6271) ;  /* 0x0000000800a80947 */ /* 0x000fea0003800000 */
[----:B------:R-:W0:Y:S01]  /*53190*/  FRND.F64.TRUNC R4, R8 ;  /* 0x0000000800047313 */ /* 0x000e22000030d800 */
[----:B------:R-:W-:Y:S01]  /*531a0*/  IMAD.MOV.U32 R6, RZ, RZ, 0x0 ;  /* 0x00000000ff067424 */ /* 0x000fe200078e00ff */
[----:B------:R-:W-:Y:S01]  /*531b0*/  MOV R7, 0x7ff00000 ;  /* 0x7ff0000000077802 */ /* 0x000fe20000000f00 */
        /* <DEDUP_REMOVED lines=73> */
.L_x_6275:
[----:B------:R-:W-:Y:S05]  /*53650*/  BSYNC.RECONVERGENT B8 ;  /* 0x0000000000087941 */ /* 0x000fea0003800200 */
.L_x_6274:
[----:B------:R-:W-:Y:S01]  /*53660*/  IMAD.MOV.U32 R8, RZ, RZ, R4 ;  /* 0x000000ffff087224 */ /* 0x000fe200078e0004 */
[----:B------:R-:W-:-:S07]  /*53670*/  MOV R9, R5 ;  /* 0x0000000500097202 */ /* 0x000fce0000000f00 */
.L_x_6273:
[----:B------:R-:W-:Y:S05]  /*53680*/  BSYNC.RECONVERGENT B4 ;  /* 0x0000000000047941 */ /* 0x000fea0003800200 */
.L_x_6272:
[----:B------:R-:W-:Y:S01]  /*53690*/  ISETP.GT.AND P1, PT, R9, 0xfffff, PT ;  /* 0x000fffff0900780c */ /* 0x000fe20003f24270 */
[----:B------:R-:W-:Y:S01]  /*536a0*/  IMAD.MOV.U32 R31, RZ, RZ, R9 ;  /* 0x000000ffff1f7224 */ /* 0x000fe200078e0009 */
[----:B------:R-:W-:Y:S01]  /*536b0*/  MOV R4, R8 ;  /* 0x0000000800047202 */ /* 0x000fe20000000f00 */
[----:B------:R-:W-:Y:S10]  /*536c0*/  BSSY.RECONVERGENT B3, `(.L_x_6276) ;  /* 0x000004f000037945 */ /* 0x000ff40003800200 */
[----:B------:R-:W-:-:S10]  /*536d0*/  @!P1 DMUL R8, R8, 1.80143985094819840000e+16 ;  /* 0x4350000008089828 */ /* 0x000fd40000000000 */
[----:B------:R-:W-:Y:S02]  /*536e0*/  @!P1 IMAD.MOV.U32 R31, RZ, RZ, R9 ;  /* 0x000000ffff1f9224 */ /* 0x000fe400078e0009 */
[----:B------:R-:W-:-:S03]  /*536f0*/  @!P1 IMAD.MOV.U32 R4, RZ, RZ, R8 ;  /* 0x000000ffff049224 */ /* 0x000fc600078e0008 */
[----:B------:R-:W-:-:S04]  /*53700*/  IADD3 R0, PT, PT, R31, -0x1, RZ ;  /* 0xffffffff1f007810 */ /* 0x000fc80007ffe0ff */
[----:B------:R-:W-:Y:S01]  /*53710*/  ISETP.GT.U32.AND P0, PT, R0, 0x7feffffe, PT ;  /* 0x7feffffe0000780c */ /* 0x000fe20003f04070 */
[----:B------:R-:W-:Y:S01]  /*53720*/  IMAD.MOV.U32 R0, RZ, RZ, -0x3ff ;  /* 0xfffffc01ff007424 */ /* 0x000fe200078e00ff */
[----:B------:R-:W-:-:S11]  /*53730*/  @!P1 MOV R0, 0xfffffbcb ;  /* 0xfffffbcb00009802 */ /* 0x000fd60000000f00 */
        /* <DEDUP_REMOVED lines=65> */
.L_x_6277:
[----:B------:R-:W-:Y:S01]  /*53b50*/  IMAD.MOV.U32 R4, RZ, RZ, 0x0 ;  /* 0x00000000ff047424 */ /* 0x000fe200078e00ff */
[----:B------:R-:W-:Y:S02]  /*53b60*/  MOV R5, 0x7ff00000 ;  /* 0x7ff0000000057802 */ /* 0x000fe40000000f00 */
[----:B------:R-:W-:-:S04]  /*53b70*/  LOP3.LUT P0, RZ, R9, 0x7fffffff, RZ, 0xc0, !PT ;  /* 0x7fffffff09ff7812 */ /* 0x000fc8000780c0ff */
[----:B------:R-:W-:-:S10]  /*53b80*/  DFMA R4, R8, R4, +INF ;  /* 0x7ff000000804742b */ /* 0x000fd40000000004 */
[----:B------:R-:W-:Y:S02]  /*53b90*/  FSEL R4, R4, RZ, P0 ;  /* 0x000000ff04047208 */ /* 0x000fe40000000000 */
[----:B------:R-:W-:-:S07]  /*53ba0*/  FSEL R5, R5, -QNAN , P0 ;  /* 0xfff0000005057808 */ /* 0x000fce0000000000 */
.L_x_6278:
[----:B------:R-:W-:Y:S05]  /*53bb0*/  BSYNC.RECONVERGENT B3 ;  /* 0x0000000000037941 */ /* 0x000fea0003800200 */
.L_x_6276:
[--C-:B------:R-:W-:Y:S01]  /*53bc0*/  DADD R20, -R20, R4.reuse ;  /* 0x0000000014147229 */ /* 0x100fe20000000104 */
[----:B------:R-:W-:Y:S01]  /*53bd0*/  ISETP.GE.AND P0, PT, R30, 0x3c000000, PT ;  /* 0x3c0000001e00780c */ /* 0x000fe20003f06270 */
[----:B------:R-:W-:-:S10]  /*53be0*/  DADD R4, -RZ, -R4 ;  /* 0x00000000ff047229 */ /* 0x000fd40000000904 */
[----:B------:R-:W-:Y:S02]  /*53bf0*/  FSEL R6, R4, R20, !P0 ;  /* 0x0000001404067208 */ /* 0x000fe40004000000 */
[----:B------:R-:W-:Y:S01]  /*53c00*/  FSEL R7, R5, R21, !P0 ;  /* 0x0000001505077208 */ /* 0x000fe20004000000 */
[----:B------:R-:W-:Y:S06]  /*53c10*/  BRA `(.L_x_6271) ;  /* 0x0000000000047947 */ /* 0x000fec0003800000 */
.L_x_6269:
[----:B------:R-:W-:-:S11]  /*53c20*/  DADD R6, R12, R12 ;  /* 0x000000000c067229 */ /* 0x000fd6000000000c */
.L_x_6271:
[----:B------:R-:W-:Y:S05]  /*53c30*/  BSYNC.RECONVERGENT B7 ;  /* 0x0000000000077941 */ /* 0x000fea0003800200 */
.L_x_6268:
        /* <DEDUP_REMOVED lines=67> */
.L_x_6264:
        /* <DEDUP_REMOVED lines=27> */
.L_x_6281:
[----:B------:R-:W-:Y:S05]  /*54220*/  BSYNC.RECONVERGENT B4 ;  /* 0x0000000000047941 */ /* 0x000fea0003800200 */
.L_x_6280:
        /* <DEDUP_REMOVED lines=28> */
.L_x_6283:
[----:B------:R-:W-:Y:S05]  /*543f0*/  BSYNC.RECONVERGENT B4 ;  /* 0x0000000000047941 */ /* 0x000fea0003800200 */
.L_x_6282:
        /* <DEDUP_REMOVED lines=16> */
[----:B------:R-:W-:Y:S01]  /*54500*/  IMAD.MOV.U32 R45, RZ, RZ, 0x414a9038 ;  /* 0x414a9038ff2d7424 */ /* 0x000fe200078e00ff */
[----:B------:R-:W-:Y:S01]  /*54510*/  MOV R42, 0x3bfd7560 ;  /* 0x3bfd7560002a7802 */ /* 0x000fe20000000f00 */
[----:B------:R-:W-:Y:S01]  /*54520*/  IMAD.MOV.U32 R43, RZ, RZ, 0x41225e07 ;  /* 0x41225e07ff2b7424 */ /* 0x000fe200078e00ff */
[----:B-1----:R-:W1:Y:S01]  /*54530*/  MUFU.RCP64H R5, R13 ;  /* 0x0000000d00057308 */ /* 0x002e620000001800 */
[----:B------:R-:W-:Y:S01]  /*54540*/  IADD3 R4, PT, PT, R13, 0x300402, RZ ;  /* 0x003004020d047810 */ /* 0x000fe20007ffe0ff */
[----:B------:R1:W-:Y:S01]  /*54550*/  STL.64 [R1+0x1498], R48 ;  /* 0x0014983001007387 */ /* 0x0003e20000100a00 */
[----:B------:R-:W-:Y:S01]  /*54560*/  MOV R46, 0x42ce50ea ;  /* 0x42ce50ea002e7802 */ /* 0x000fe20000000f00 */
[----:B--2---:R-:W-:-:S02]  /*54570*/  HFMA2 R10, -RZ, RZ, -4572, 0.0137176513671875 ;  /* 0xec772306ff0a7431 */ /* 0x004fc400000001ff */
[----:B------:R-:W-:Y:S01]  /*54580*/  IMAD.MOV.U32 R11, RZ, RZ, 0x4198bf15 ;  /* 0x4198bf15ff0b7424 */ /* 0x000fe200078e00ff */
[----:B------:R2:W-:Y:S01]  /*54590*/  STL.64 [R1+0x1470], R38 ;  /* 0x0014702601007387 */ /* 0x0005e20000100a00 */
[----:B------:R-:W-:Y:S02]  /*545a0*/  IMAD.MOV.U32 R47, RZ, RZ, 0x416bdba1 ;  /* 0x416bdba1ff2f7424 */ /* 0x000fe400078e00ff */
[----:B---3--:R-:W-:Y:S02]  /*545b0*/  HFMA2 R41, -RZ, RZ, 2.30859375, 0.0009765625 ;  /* 0x409e1400ff297431 */ /* 0x008fe400000001ff */
[----:B------:R-:W-:Y:S01]  /*545c0*/  IMAD.MOV.U32 R40, RZ, RZ, 0x0 ;  /* 0x00000000ff287424 */ /* 0x000fe200078e00ff */
[----:B------:R3:W-:Y:S01]  /*545d0*/  STL.64 [R1+0x1468], R32 ;  /* 0x0014682001007387 */ /* 0x0007e20000100a00 */
[----:B------:R-:W-:Y:S01]  /*545e0*/  MOV R50, 0x0 ;  /* 0x0000000000327802 */ /* 0x000fe20000000f00 */
[----:B------:R-:W-:Y:S01]  /*545f0*/  IMAD.MOV.U32 R51, RZ, RZ, 0x40508000 ;  /* 0x40508000ff337424 */ /* 0x000fe200078e00ff */
[----:B------:R-:W-:Y:S01]  /*54600*/  MOV R6, 0x77f7c44b ;  /* 0x77f7c44b00067802 */ /* 0x000fe20000000f00 */
[----:B------:R4:W-:Y:S01]  /*54610*/  STL.64 [R1+0x1488], R44 ;  /* 0x0014882c01007387 */ /* 0x0009e20000100a00 */
[----:B------:R-:W-:Y:S01]  /*54620*/  IMAD.MOV.U32 R7, RZ, RZ, 0x3fe0509f ;  /* 0x3fe0509fff077424 */ /* 0x000fe200078e00ff */
[----:B------:R-:W-:Y:S01]  /*54630*/  FSETP.GEU.AND P0, PT, |R4|, 5.8789094863358348022e-39, PT ;  /* 0x004004020400780b */ /* 0x000fe20003f0e200 */
[----:B-1----:R-:W-:Y:S01]  /*54640*/  DFMA R48, -R12, R4, 1 ;  /* 0x3ff000000c30742b */ /* 0x002fe20000000104 */
[----:B--2---:R-:W-:-:S02]  /*54650*/  HFMA2 R38, -RZ, RZ, 0, 0 ;  /* 0x00000000ff267431 */ /* 0x004fc400000001ff */
[----:B------:R-:W-:Y:S01]  /*54660*/  IMAD.MOV.U32 R39, RZ, RZ, 0x3ff00000 ;  /* 0x3ff00000ff277424 */ /* 0x000fe200078e00ff */
[----:B------:R1:W-:Y:S01]  /*54670*/  STL.64 [R1+0x14a8], R10 ;  /* 0x0014a80a01007387 */ /* 0x0003e20000100a00 */
[----:B------:R-:W-:Y:S01]  /*54680*/  BSSY.RECONVERGENT B4, `(.L_x_6284) ;  /* 0x0000037000047945 */ /* 0x000fe20003800200 */
[----:B---3--:R-:W-:Y:S01]  /*54690*/  MOV R32, 0xcf4eca2e ;  /* 0xcf4eca2e00207802 */ /* 0x008fe20000000f00 */
[----:B------:R-:W-:Y:S01]  /*546a0*/  IMAD.MOV.U32 R33, RZ, RZ, 0x418b2298 ;  /* 0x418b2298ff217424 */ /* 0x000fe200078e00ff */
[----:B------:R2:W-:Y:S01]  /*546b0*/  STL.64 [R1+0x27e8], R40 ;  /* 0x0027e82801007387 */ /* 0x0005e20000100a00 */
[----:B------:R-:W-:Y:S01]  /*546c0*/  DSETP.GT.AND P1, PT, R8, 1, PT ;  /* 0x3ff000000800742a */ /* 0x000fe20003f24000 */
[----:B----4-:R-:W-:Y:S02]  /*546d0*/  HFMA2 R45, -RZ, RZ, 2.541015625, -37.875 ;  /* 0x4115d0bcff2d7431 */ /* 0x010fe400000001ff */
        /* <DEDUP_REMOVED lines=19> */
[----:B---3--:R-:W-:Y:S01]  /*54810*/  IMAD.MOV.U32 R38, RZ, RZ, 0x70000000 ;  /* 0x70000000ff267424 */ /* 0x008fe200078e00ff */
[----:B------:R-:W-:Y:S02]  /*54820*/  MOV R39, 0x41991871 ;  /* 0x4199187100277802 */ /* 0x000fe40000000f00 */
[----:B------:R-:W-:Y:S01]  /*54830*/  STL.64 [R1+0x27f0], R42 ;  /* 0x0027f02a01007387 */ /* 0x000fe20000100a00 */
[----:B----4-:R-:W-:-:S03]  /*54840*/  IMAD.MOV.U32 R51, RZ, RZ, 0x418308a8 ;  /* 0x418308a8ff337424 */ /* 0x010fc600078e00ff */
        /* <DEDUP_REMOVED lines=26> */
.L_x_6285:
[----:B------:R-:W-:Y:S05]  /*549f0*/  BSYNC.RECONVERGENT B4 ;  /* 0x0000000000047941 */ /* 0x000fea0003800200 */
.L_x_6284:
[----:B------:R-:W-:Y:S02]  /*54a00*/  SEL R0, RZ, 0x60, !P1 ;  /* 0x00000060ff007807 */ /* 0x000fe40004800000 */
[----:B------:R-:W-:-:S03]  /*54a10*/  MOV R4, 0xfffffff8 ;  /* 0xfffffff800047802 */ /* 0x000fc60000000f00 */
[----:B------:R-:W-:Y:S01]  /*54a20*/  IMAD.IADD R65, R35, 0x1, R0 ;  /* 0x0000000123417824 */ /* 0x000fe200078e0200 */
[----:B------:R-:W-:-:S04]  /*54a30*/  SEL R4, R4, 0x8, P1 ;  /* 0x0000000804047807 */ /* 0x000fc80000800000 */
[----:B------:R-:W-:Y:S01]  /*54a40*/  IADD3 R11, PT, PT, R4, R65, RZ ;  /* 0x00000041040b7210 */ /* 0x000fe20007ffe0ff */
[----:B------:R-:W2:Y:S04]  /*54a50*/  LDL.64 R46, [R65] ;  /* 0x00000000412e7983 */ /* 0x000ea80000100a00 */
[----:B------:R-:W2:Y:S01]  /*54a60*/  LDL.64 R40, [R11] ;  /* 0x000000000b287983 */ /* 0x000ea20000100a00 */
[----:B------:R-:W-:Y:S01]  /*54a70*/  IMAD.IADD R5, R11, 0x1, R4 ;  /* 0x000000010b057824 */ /* 0x000fe200078e0204 */
[----:B------:R-:W-:Y:S02]  /*54a80*/  SEL R33, R32, R33, P1 ;  /* 0x0000002120217207 */ /* 0x000fe40000800000 */
[----:B------:R-:W3:Y:S04]  /*54a90*/  LDL.64 R42, [R65+0x1388] ;  /* 0x00138800412a7983 */ /* 0x000ee80000100a00 */
[----:B------:R1:W4:Y:S01]  /*54aa0*/  LDL.64 R38, [R5] ;  /* 0x0000000005267983 */ /* 0x0003220000100a00 */
[----:B------:R-:W-:-:S02]  /*54ab0*/  IADD3 R49, PT, PT, R5, R4, RZ ;  /* 0x0000000405317210 */ /* 0x000fc40007ffe0ff */
[----:B------:R-:W-:-:S03]  /*54ac0*/  IADD3 R55, PT, PT, R33, R4, RZ ;  /* 0x0000000421377210 */ /* 0x000fc60007ffe0ff */
[----:B------:R-:W5:Y:S01]  /*54ad0*/  LDL.64 R34, [R49] ;  /* 0x0000000031227983 */ /* 0x000f620000100a00 */
[----:B------:R-:W-:-:S03]  /*54ae0*/  IMAD.IADD R0, R49, 0x1, R4 ;  /* 0x0000000131007824 */ /* 0x000fc600078e0204 */
[----:B------:R0:W3:Y:S01]  /*54af0*/  LDL.64 R32, [R55] ;  /* 0x0000000037207983 */ /* 0x0000e20000100a00 */
[----:B------:R-:W-:-:S03]  /*54b00*/  IMAD.IADD R51, R55, 0x1, R4 ;  /* 0x0000000137337824 */ /* 0x000fc600078e0204 */
[----:B------:R-:W3:Y:S04]  /*54b10*/  LDL.64 R44, [R0] ;  /* 0x00000000002c7983 */ /* 0x000ee80000100a00 */
[----:B------:R4:W3:Y:S01]  /*54b20*/  LDL.64 R10, [R51] ;  /* 0x00000000330a7983 */ /* 0x0008e20000100a00 */
[----:B-1----:R-:W-:-:S05]  /*54b30*/  IADD3 R5, PT, PT, R51, R4, RZ ;  /* 0x0000000433057210 */ /* 0x002fca0007ffe0ff */
[----:B------:R1:W3:Y:S01]  /*54b40*/  LDL.64 R48, [R5] ;  /* 0x0000000005307983 */ /* 0x0002e20000100a00 */
[----:B------:R-:W-:Y:S02]  /*54b50*/  FSEL R6, R6, R12, P1 ;  /* 0x0000000c06067208 */ /* 0x000fe40000800000 */
[----:B------:R-:W-:Y:S01]  /*54b60*/  FSEL R7, R7, R13, P1 ;  /* 0x0000000d07077208 */ /* 0x000fe20000800000 */
[----:B0-----:R-:W-:-:S05]  /*54b70*/  IMAD.IADD R61, R5, 0x1, R4 ;  /* 0x00000001053d7824 */ /* 0x001fca00078e0204 */
[----:B------:R-:W-:Y:S01]  /*54b80*/  IADD3 R55, PT, PT, R61, R4, RZ ;  /* 0x000000043d377210 */ /* 0x000fe20007ffe0ff */
[C---:B--2---:R-:W-:Y:S01]  /*54b90*/  DFMA R46, R6.reuse, R46, R40 ;  /* 0x0000002e062e722b */ /* 0x044fe20000000028 */
[----:B------:R0:W2:Y:S07]  /*54ba0*/  LDL.64 R40, [R61] ;  /* 0x000000003d287983 */ /* 0x0000ae0000100a00 */
[----:B----4-:R-:W-:Y:S01]  /*54bb0*/  DFMA R46, R6, R46, R38 ;  /* 0x0000002e062e722b */ /* 0x010fe20000000026 */
[----:B------:R4:W2:Y:S01]  /*54bc0*/  LDL.64 R38, [R55] ;  /* 0x0000000037267983 */ /* 0x0008a20000100a00 */
[----:B------:R-:W-:-:S06]  /*54bd0*/  IMAD.IADD R51, R55, 0x1, R4 ;  /* 0x0000000137337824 */ /* 0x000fcc00078e0204 */
[C---:B-----5:R-:W-:Y:S01]  /*54be0*/  DFMA R34, R6.reuse, R46, R34 ;  /* 0x0000002e0622722b */ /* 0x060fe20000000022 */
[----:B------:R-:W-:Y:S01]  /*54bf0*/  IADD3 R0, PT, PT, R0, R4, RZ ;  /* 0x0000000400007210 */ /* 0x000fe20007ffe0ff */
[----:B---3--:R-:W-:Y:S01]  /*54c00*/  DFMA R32, R6, R42, R32 ;  /* 0x0000002a0620722b */ /* 0x008fe20000000020 */
[----:B------:R3:W5:Y:S01]  /*54c10*/  LDL.64 R42, [R51] ;  /* 0x00000000332a7983 */ /* 0x0007620000100a00 */
[----:B-1----:R-:W-:-:S04]  /*54c20*/  IMAD.IADD R5, R51, 0x1, R4 ;  /* 0x0000000133057824 */ /* 0x002fc800078e0204 */
[C---:B------:R-:W-:Y:S02]  /*54c30*/  DFMA R44, R6.reuse, R34, R44 ;  /* 0x00000022062c722b */ /* 0x040fe4000000002c */
[----:B------:R-:W5:Y:S01]  /*54c40*/  LDL.64 R34, [R0] ;  /* 0x0000000000227983 */ /* 0x000f620000100a00 */
[----:B------:R-:W-:-:S03]  /*54c50*/  DFMA R32, R6, R32, R10 ;  /* 0x000000200620722b */ /* 0x000fc6000000000a */
[----:B------:R1:W5:Y:S01]  /*54c60*/  LDL.64 R10, [R5] ;  /* 0x00000000050a7983 */ /* 0x0003620000100a00 */
[----:B------:R-:W-:-:S04]  /*54c70*/  IADD3 R65, PT, PT, R5, R4, RZ ;  /* 0x0000000405417210 */ /* 0x000fc80007ffe0ff */
[----:B------:R-:W-:Y:S02]  /*54c80*/  DFMA R48, R6, R32, R48 ;  /* 0x000000200630722b */ /* 0x000fe40000000030 */
[----:B------:R5:W5:Y:S01]  /*54c90*/  LDL.64 R32, [R65] ;  /* 0x0000000041207983 */ /* 0x000b620000100a00 */
[----:B0-----:R-:W-:-:S05]  /*54ca0*/  IMAD.IADD R61, R65, 0x1, R4 ;  /* 0x00000001413d7824 */ /* 0x001fca00078e0204 */
[----:B------:R0:W5:Y:S01]  /*54cb0*/  LDL.64 R46, [R61] ;  /* 0x000000003d2e7983 */ /* 0x0001620000100a00 */
[----:B----4-:R-:W-:-:S05]  /*54cc0*/  IADD3 R55, PT, PT, R61, R4, RZ ;  /* 0x000000043d377210 */ /* 0x010fca0007ffe0ff */
[--C-:B---3--:R-:W-:Y:S01]  /*54cd0*/  IMAD.IADD R51, R55, 0x1, R4.reuse ;  /* 0x0000000137337824 */ /* 0x108fe200078e0204 */
[C---:B--2---:R-:W-:Y:S01]  /*54ce0*/  DFMA R48, R6.reuse, R48, R40 ;  /* 0x000000300630722b */ /* 0x044fe20000000028 */
[----:B------:R2:W3:Y:S07]  /*54cf0*/  LDL.64 R40, [R55] ;  /* 0x0000000037287983 */ /* 0x0004ee0000100a00 */
[----:B------:R-:W-:Y:S01]  /*54d00*/  DFMA R48, R6, R48, R38 ;  /* 0x000000300630722b */ /* 0x000fe20000000026 */
[----:B------:R4:W3:Y:S01]  /*54d10*/  LDL.64 R38, [R51] ;  /* 0x0000000033267983 */ /* 0x0008e20000100a00 */
[----:B-1----:R-:W-:Y:S01]  /*54d20*/  IADD3 R5, PT, PT, R51, R4, RZ ;  /* 0x0000000433057210 */ /* 0x002fe20007ffe0ff */
[----:B------:R-:W-:-:S05]  /*54d30*/  IMAD.IADD R67, R0, 0x1, R4 ;  /* 0x0000000100437824 */ /* 0x000fca00078e0204 */
[C---:B-----5:R-:W-:Y:S02]  /*54d40*/  DFMA R42, R6.reuse, R48, R42 ;  /* 0x00000030062a722b */ /* 0x060fe4000000002a */
[C---:B------:R-:W-:Y:S01]  /*54d50*/  DFMA R34, R6.reuse, R44, R34 ;  /* 0x0000002c0622722b */ /* 0x040fe20000000022 */
[----:B------:R1:W5:Y:S05]  /*54d60*/  LDL.64 R44, [R5] ;  /* 0x00000000052c7983 */ /* 0x00036a0000100a00 */
[----:B------:R-:W-:Y:S01]  /*54d70*/  DFMA R42, R6, R42, R10 ;  /* 0x0000002a062a722b */ /* 0x000fe2000000000a */
[----:B------:R-:W5:Y:S01]  /*54d80*/  LDL.64 R10, [R67] ;  /* 0x00000000430a7983 */ /* 0x000f620000100a00 */
[----:B------:R-:W-:-:S06]  /*54d90*/  IADD3 R65, PT, PT, R67, R4, RZ ;  /* 0x0000000443417210 */ /* 0x000fcc0007ffe0ff */
[----:B------:R-:W-:Y:S01]  /*54da0*/  DFMA R42, R6, R42, R32 ;  /* 0x0000002a062a722b */ /* 0x000fe20000000020 */
[----:B------:R-:W5:Y:S01]  /*54db0*/  LDL.64 R32, [R65] ;  /* 0x0000000041207983 */ /* 0x000f620000100a00 */
[----:B0-----:R-:W-:-:S06]  /*54dc0*/  IMAD.IADD R61, R65, 0x1, R4 ;  /* 0x00000001413d7824 */ /* 0x001fcc00078e0204 */
[----:B------:R-:W-:Y:S02]  /*54dd0*/  DFMA R46, R6, R42, R46 ;  /* 0x0000002a062e722b */ /* 0x000fe4000000002e */
[----:B------:R-:W5:Y:S01]  /*54de0*/  LDL.64 R42, [R61] ;  /* 0x000000003d2a7983 */ /* 0x000f620000100a00 */
[----:B--2---:R-:W-:-:S05]  /*54df0*/  IADD3 R55, PT, PT, R61, R4, RZ ;  /* 0x000000043d377210 */ /* 0x004fca0007ffe0ff */
[----:B----4-:R-:W-:-:S05]  /*54e00*/  IMAD.IADD R51, R55, 0x1, R4 ;  /* 0x0000000137337824 */ /* 0x010fca00078e0204 */
[----:B-1----:R-:W-:-:S05]  /*54e10*/  IADD3 R5, PT, PT, R51, R4, RZ ;  /* 0x0000000433057210 */ /* 0x002fca0007ffe0ff */
[----:B------:R-:W-:Y:S02]  /*54e20*/  IMAD.IADD R0, R5, 0x1, R4 ;  /* 0x0000000105007824 */ /* 0x000fe400078e0204 */
[----:B------:R-:W2:Y:S01]  /*54e30*/  LDL.64 R4, [R5] ;  /* 0x0000000005047983 */ /* 0x000ea20000100a00 */
[----:B---3--:R-:W-:-:S03]  /*54e40*/  DFMA R48, R6, R46, R40 ;  /* 0x0000002e0630722b */ /* 0x008fc60000000028 */
[----:B------:R-:W3:Y:S04]  /*54e50*/  LDL.64 R46, [R55] ;  /* 0x00000000372e7983 */ /* 0x000ee80000100a00 */
[----:B------:R-:W4:Y:S01]  /*54e60*/  LDL.64 R40, [R51] ;  /* 0x0000000033287983 */ /* 0x000f220000100a00 */
[----:B------:R-:W-:-:S03]  /*54e70*/  DFMA R48, R6, R48, R38 ;  /* 0x000000300630722b */ /* 0x000fc60000000026 */
[----:B------:R-:W2:Y:S05]  /*54e80*/  LDL.64 R38, [R0] ;  /* 0x0000000000267983 */ /* 0x000eaa0000100a00 */
[C---:B-----5:R-:W-:Y:S02]  /*54e90*/  DFMA R44, R6.reuse, R48, R44 ;  /* 0x00000030062c722b */ /* 0x060fe4000000002c */
[----:B------:R-:W-:-:S04]  /*54ea0*/  DFMA R34, R6, R34, R10 ;  /* 0x000000220622722b */ /* 0x000fc8000000000a */
[----:B------:R-:W0:Y:S01]  /*54eb0*/  MUFU.RCP64H R11, R45 ;  /* 0x0000002d000b7308 */ /* 0x000e220000001800 */
[----:B------:R-:W-:-:S03]  /*54ec0*/  MOV R10, 0x1 ;  /* 0x00000001000a7802 */ /* 0x000fc60000000f00 */
[----:B------:R-:W-:-:S08]  /*54ed0*/  DFMA R32, R6, R34, R32 ;  /* 0x000000220620722b */ /* 0x000fd00000000020 */
[----:B------:R-:W-:Y:S02]  /*54ee0*/  DFMA R32, R6, R32, R42 ;  /* 0x000000200620722b */ /* 0x000fe4000000002a */
[----:B0-----:R-:W-:-:S08]  /*54ef0*/  DFMA R34, -R44, R10, 1 ;  /* 0x3ff000002c22742b */ /* 0x001fd0000000010a */
[----:B------:R-:W-:-:S08]  /*54f00*/  DFMA R34, R34, R34, R34 ;  /* 0x000000222222722b */ /* 0x000fd00000000022 */
[----:B------:R-:W-:-:S08]  /*54f10*/  DFMA R34, R10, R34, R10 ;  /* 0x000000220a22722b */ /* 0x000fd0000000000a */
[----:B------:R-:W-:-:S08]  /*54f20*/  DFMA R10, -R44, R34, 1 ;  /* 0x3ff000002c0a742b */ /* 0x000fd00000000122 */
[----:B------:R-:W-:Y:S01]  /*54f30*/  DFMA R10, R34, R10, R34 ;  /* 0x0000000a220a722b */ /* 0x000fe20000000022 */
[----:B------:R-:W-:Y:S01]  /*54f40*/  BSSY.RECONVERGENT B4, `(.L_x_6286) ;  /* 0x0000012000047945 */ /* 0x000fe20003800200 */
[----:B---3--:R-:W-:-:S08]  /*54f50*/  DFMA R32, R6, R32, R46 ;  /* 0x000000200620722b */ /* 0x008fd0000000002e */
[----:B----4-:R-:W-:-:S08]  /*54f60*/  DFMA R32, R6, R32, R40 ;  /* 0x000000200620722b */ /* 0x010fd00000000028 */
[----:B--2---:R-:W-:-:S08]  /*54f70*/  DFMA R4, R6, R32, R4 ;  /* 0x000000200604722b */ /* 0x004fd00000000004 */
        /* <DEDUP_REMOVED lines=14> */
.L_x_6287:
[----:B------:R-:W-:Y:S05]  /*55060*/  BSYNC.RECONVERGENT B4 ;  /* 0x0000000000047941 */ /* 0x000fea0003800200 */
.L_x_6286:
        /* <DEDUP_REMOVED lines=21> */
.L_x_6289:
[----:B------:R-:W-:Y:S05]  /*551c0*/  BSYNC.RECONVERGENT B4 ;  /* 0x0000000000047941 */ /* 0x000fea0003800200 */
.L_x_6288:
        /* <DEDUP_REMOVED lines=75> */
.L_x_6292:
[----:B------:R-:W-:Y:S05]  /*55680*/  BSYNC.RECONVERGENT B3 ;  /* 0x0000000000037941 */ /* 0x000fea0003800200 */
.L_x_6291:
        /* <DEDUP_REMOVED lines=8> */
.L_x_6294:
[----:B------:R-:W-:Y:S05]  /*55710*/  BSYNC.RECONVERGENT B4 ;  /* 0x0000000000047941 */ /* 0x000fea0003800200 */
.L_x_6293:
        /* <DEDUP_REMOVED lines=24> */
.L_x_6297:
        /* <DEDUP_REMOVED lines=12> */
.L_x_6296:
[----:B------:R-:W-:Y:S05]  /*55960*/  BSYNC.RECONVERGENT B3 ;  /* 0x0000000000037941 */ /* 0x000fea0003800200 */
.L_x_6295:
        /* <DEDUP_REMOVED lines=16> */
.L_x_6299:
[----:B------:R-:W-:Y:S05]  /*55a70*/  BSYNC.RECONVERGENT B3 ;  /* 0x0000000000037941 */ /* 0x000fea0003800200 */
.L_x_6298:
[----:B------:R-:W-:Y:S02]  /*55a80*/  FSEL R4, R6, RZ, P2 ;  /* 0x000000ff06047208 */ /* 0x000fe40001000000 */
[----:B------:R-:W-:-:S06]  /*55a90*/  FSEL R5, R7, 1.875, P2 ;  /* 0x3ff0000007057808 */ /* 0x000fcc0001000000 */
[----:B------:R-:W-:-:S08]  /*55aa0*/  DMUL R30, R30, R4 ;  /* 0x000000041e1e7228 */ /* 0x000fd00000000000 */
[----:B------:R-:W-:Y:S01]  /*55ab0*/  DMUL R48, R30, R32 ;  /* 0x000000201e307228 */ /* 0x000fe20000000000 */
[----:B------:R-:W-:Y:S10]  /*55ac0*/  BRA `(.L_x_6279) ;  /* 0x0000001000047947 */ /* 0x000ff40003800000 */
.L_x_6290:
        /* <DEDUP_REMOVED lines=26> */
.L_x_6301:
[----:B------:R-:W-:Y:S05]  /*55c70*/  BSYNC.RECONVERGENT B4 ;  /* 0x0000000000047941 */ /* 0x000fea0003800200 */
.L_x_6300:
        /* <DEDUP_REMOVED lines=27> */
.L_x_6305:
[----:B------:R-:W-:Y:S05]  /*55e30*/  BSYNC.RECONVERGENT B7 ;  /* 0x0000000000077941 */ /* 0x000fea0003800200 */
.L_x_6304:
        /* <DEDUP_REMOVED lines=30> */
.L_x_6303:
        /* <DEDUP_REMOVED lines=77> */
.L_x_6307:
[----:B------:R-:W-:Y:S01]  /*564f0*/  IMAD.MOV.U32 R6, RZ, RZ, 0x0 ;  /* 0x00000000ff067424 */ /* 0x000fe200078e00ff */
[----:B------:R-:W-:Y:S02]  /*56500*/  MOV R7, 0x7ff00000 ;  /* 0x7ff0000000077802 */ /* 0x000fe40000000f00 */
[----:B------:R-:W-:-:S04]  /*56510*/  LOP3.LUT P0, RZ, R5, 0x7fffffff, RZ, 0xc0, !PT ;  /* 0x7fffffff05ff7812 */ /* 0x000fc8000780c0ff */
[----:B------:R-:W-:-:S10]  /*56520*/  DFMA R6, R4, R6, +INF ;  /* 0x7ff000000406742b */ /* 0x000fd40000000006 */
[----:B------:R-:W-:Y:S02]  /*56530*/  FSEL R30, R6, RZ, P0 ;  /* 0x000000ff061e7208 */ /* 0x000fe40000000000 */
[----:B------:R-:W-:-:S07]  /*56540*/  FSEL R31, R7, -QNAN , P0 ;  /* 0xfff00000071f7808 */ /* 0x000fce0000000000 */
.L_x_6306:
[----:B------:R-:W-:Y:S05]  /*56550*/  BSYNC.RECONVERGENT B4 ;  /* 0x0000000000047941 */ /* 0x000fea0003800200 */
.L_x_6302:
        /* <DEDUP_REMOVED lines=25> */
.L_x_6309:
[----:B------:R-:W-:Y:S05]  /*566f0*/  BSYNC.RECONVERGENT B4 ;  /* 0x0000000000047941 */ /* 0x000fea0003800200 */
.L_x_6308:
        /* <DEDUP_REMOVED lines=60> */
.L_x_6311:
[----:B------:R-:W-:Y:S05]  /*56ac0*/  BSYNC.RECONVERGENT B3 ;  /* 0x0000000000037941 */ /* 0x000fea0003800200 */
.L_x_6310:
[----:B------:R-:W-:-:S11]  /*56ad0*/  DMUL R48, R48, R32 ;  /* 0x0000002030307228 */ /* 0x000fd60000000000 */
.L_x_6279:
[----:B------:R-:W-:Y:S05]  /*56ae0*/  BSYNC.RECONVERGENT B5 ;  /* 0x0000000000057941 */ /* 0x000fea0003800200 */
.L_x_6263:
[----:B------:R-:W-:-:S14]  /*56af0*/  DSETP.NEU.AND P0, PT, R48, RZ, PT ;  /* 0x000000ff3000722a */ /* 0x000fdc0003f0d000 */
[----:B------:R-:W-:Y:S05]  /*56b00*/  @!P0 BRA `(.L_x_5927) ;  /* 0x000000e800148947 */ /* 0x000fea0003800000 */
[----:B------:R-:W-:Y:S01]  /*56b10*/  DADD R8, -R12, 1 ;  /* 0x3ff000000c087429 */ /* 0x000fe20000000100 */
[----:B------:R-:W-:Y:S01]  /*56b20*/  MOV R4, 0x1 ;  /* 0x0000000100047802 */ /* 0x000fe20000000f00 */
[----:B------:R-:W-:Y:S01]  /*56b30*/  DADD R34, R2, 1 ;  /* 0x3ff0000002227429 */ /* 0x000fe20000000000 */
[----:B------:R-:W-:Y:S01]  /*56b40*/  BSSY.RECONVERGENT B4, `(.L_x_6312) ;  /* 0x0000019000047945 */ /* 0x000fe20003800200 */
[----:B------:R-:W-:Y:S01]  /*56b50*/  IMAD.MOV.U32 R40, RZ, RZ, 0x0 ;  /* 0x00000000ff287424 */ /* 0x000fe200078e00ff */
[----:B------:R-:W-:-:S03]  /*56b60*/  MOV R41, 0x3ff00000 ;  /* 0x3ff0000000297802 */ /* 0x000fc60000000f00 */
[----:B------:R-:W-:-:S04]  /*56b70*/  DADD R36, R2, R8 ;  /* 0x0000000002247229 */ /* 0x000fc80000000008 */
[----:B------:R-:W-:-:S04]  /*56b80*/  FSETP.GEU.AND P1, PT, |R35|, 6.5827683646048100446e-37, PT ;  /* 0x036000002300780b */ /* 0x000fc80003f2e200 */
[----:B------:R-:W-:-:S08]  /*56b90*/  DADD R36, R36, 1 ;  /* 0x3ff0000024247429 */ /* 0x000fd00000000000 */
[----:B------:R-:W-:-:S06]  /*56ba0*/  DMUL R32, R2, R36 ;  /* 0x0000002402207228 */ /* 0x000fcc0000000000 */
        /* <DEDUP_REMOVED lines=17> */
[----:B0-----:R-:W-:Y:S05]  /*56cc0*/  CALL.REL.NOINC `($__internal_18_$__cuda_sm20_div_rn_f64_full) ;  /* 0x000000e800647944 */ /* 0x001fea0003c00000 */
.L_x_6313:
[----:B------:R-:W-:Y:S05]  /*56cd0*/  BSYNC.RECONVERGENT B4 ;  /* 0x0000000000047941 */ /* 0x000fea0003800200 */
.L_x_6312:
[----:B------:R-:W-:Y:S01]  /*56ce0*/  BSSY.RECONVERGENT B5, `(.L_x_6314) ;  /* 0x0000055000057945 */ /* 0x000fe20003800200 */
[----:B------:R-:W-:Y:S01]  /*56cf0*/  IMAD.MOV.U32 R30, RZ, RZ, R4 ;  /* 0x000000ffff1e7224 */ /* 0x000fe200078e0004 */
[----:B------:R-:W-:Y:S01]  /*56d00*/  MOV R31, R5 ;  /* 0x00000005001f7202 */ /* 0x000fe20000000f00 */
[----:B------:R-:W-:Y:S01]  /*56d10*/  IMAD.MOV.U32 R46, RZ, RZ, RZ ;  /* 0x000000ffff2e7224 */ /* 0x000fe200078e00ff */
[----:B------:R-:W-:-:S07]  /*56d20*/  CS2R R20, SRZ ;  /* 0x0000000000147805 */ /* 0x000fce000001ff00 */
.L_x_6321:
        /* <DEDUP_REMOVED lines=12> */
[----:B------:R-:W1:Y:S01]  /*56df0*/  MUFU.RCP64H R3, R15 ;  /* 0x0000000f00037308 */ /* 0x000e620000001800 */
[----:B------:R-:W-:Y:S01]  /*56e00*/  MOV R2, 0x1 ;  /* 0x0000000100027802 */ /* 0x000fe20000000f00 */
[----:B------:R-:W-:Y:S01]  /*56e10*/  BSSY.RECONVERGENT B7, `(.L_x_6317) ;  /* 0x0000015000077945 */ /* 0x000fe20003800200 */
[----:B------:R-:W-:-:S04]  /*56e20*/  FSETP.GEU.AND P1, PT, |R13|, 6.5827683646048100446e-37, PT ;  /* 0x036000000d00780b */ /* 0x000fc80003f2e200 */
        /* <DEDUP_REMOVED lines=17> */
[----:B------:R-:W-:Y:S01]  /*56f40*/  IMAD.MOV.U32 R2, RZ, RZ, R4 ;  /* 0x000000ffff027224 */ /* 0x000fe200078e0004 */
[----:B------:R-:W-:-:S07]  /*56f50*/  MOV R3, R5 ;  /* 0x0000000500037202 */ /* 0x000fce0000000f00 */
.L_x_6318:
[----:B------:R-:W-:Y:S05]  /*56f60*/  BSYNC.RECONVERGENT B7 ;  /* 0x0000000000077941 */ /* 0x000fea0003800200 */
.L_x_6317:
[----:B------:R-:W1:Y:S01]  /*56f70*/  MUFU.RCP64H R5, R3 ;  /* 0x0000000300057308 */ /* 0x000e620000001800 */
[----:B------:R-:W-:Y:S01]  /*56f80*/  IMAD.MOV.U32 R4, RZ, RZ, 0x1 ;  /* 0x00000001ff047424 */ /* 0x000fe200078e00ff */
[----:B------:R-:W-:Y:S01]  /*56f90*/  DADD R30, R30, -R2 ;  /* 0x000000001e1e7229 */ /* 0x000fe20000000802 */
[----:B------:R-:W-:Y:S09]  /*56fa0*/  BSSY.RECONVERGENT B7, `(.L_x_6319) ;  /* 0x0000013000077945 */ /* 0x000ff20003800200 */
[----:B------:R-:W-:Y:S01]  /*56fb0*/  FSETP.GEU.AND P1, PT, |R31|, 6.5827683646048100446e-37, PT ;  /* 0x036000001f00780b */ /* 0x000fe20003f2e200 */
[----:B-1----:R-:W-:-:S08]  /*56fc0*/  DFMA R6, R4, -R2, 1 ;  /* 0x3ff000000406742b */ /* 0x002fd00000000802 */
        /* <DEDUP_REMOVED lines=16> */
.L_x_6320:
[----:B------:R-:W-:Y:S05]  /*570d0*/  BSYNC.RECONVERGENT B7 ;  /* 0x0000000000077941 */ /* 0x000fea0003800200 */
.L_x_6319:
[----:B------:R-:W-:Y:S01]  /*570e0*/  DSETP.GTU.AND P0, PT, |R4|, 1.1102230246251565404e-16, PT ;  /* 0x3ca000000400742a */ /* 0x000fe20003f0c200 */
[----:B------:R-:W-:Y:S01]  /*570f0*/  MOV R30, R2 ;  /* 0x00000002001e7202 */ /* 0x000fe20000000f00 */
[----:B------:R-:W-:-:S12]  /*57100*/  IMAD.MOV.U32 R31, RZ, RZ, R3 ;  /* 0x000000ffff1f7224 */ /* 0x000fd800078e0003 */
.L_x_6316:
[----:B------:R-:W-:Y:S05]  /*57110*/  BSYNC.RECONVERGENT B4 ;  /* 0x0000000000047941 */ /* 0x000fea0003800200 */
.L_x_6315:
        /* <DEDUP_REMOVED lines=18> */
.L_x_6314:
[----:B------:R-:W-:Y:S01]  /*57240*/  DMUL R14, R30, R48 ;  /* 0x000000301e0e7228 */ /* 0x000fe20000000000 */
[----:B------:R-:W-:Y:S10]  /*57250*/  BRA `(.L_x_5927) ;  /* 0x000000e000407947 */ /* 0x000ff40003800000 */
.L_x_6205:
        /* <DEDUP_REMOVED lines=83> */
.L_x_6324:
[----:B------:R-:W-:Y:S01]  /*57790*/  IMAD.MOV.U32 R6, RZ, RZ, 0x0 ;  /* 0x00000000ff067424 */ /* 0x000fe200078e00ff */
[----:B------:R-:W-:Y:S02]  /*577a0*/  MOV R7, 0x7ff00000 ;  /* 0x7ff0000000077802 */ /* 0x000fe40000000f00 */
[----:B------:R-:W-:-:S04]  /*577b0*/  LOP3.LUT P0, RZ, R5, 0x7fffffff, RZ, 0xc0, !PT ;  /* 0x7fffffff05ff7812 */ /* 0x000fc8000780c0ff */
[----:B------:R-:W-:-:S10]  /*577c0*/  DFMA R6, R4, R6, +INF ;  /* 0x7ff000000406742b */ /* 0x000fd40000000006 */
[----:B------:R-:W-:Y:S02]  /*577d0*/  FSEL R30, R6, RZ, P0 ;  /* 0x000000ff061e7208 */ /* 0x000fe40000000000 */
[----:B------:R-:W-:-:S07]  /*577e0*/  FSEL R31, R7, -QNAN , P0 ;  /* 0xfff00000071f7808 */ /* 0x000fce0000000000 */
.L_x_6325:
[----:B------:R-:W-:Y:S05]  /*577f0*/  BSYNC.RECONVERGENT B3 ;  /* 0x0000000000037941 */ /* 0x000fea0003800200 */
.L_x_6323:
        /* <DEDUP_REMOVED lines=16> */
[----:B------:R-:W-:Y:S01]  /*57900*/  MOV R4, R30 ;  /* 0x0000001e00047202 */ /* 0x000fe20000000f00 */
[----:B------:R-:W-:Y:S01]  /*57910*/  IMAD.MOV.U32 R5, RZ, RZ, R31 ;  /* 0x000000ffff057224 */ /* 0x000fe200078e001f */
[----:B------:R-:W-:Y:S01]  /*57920*/  MOV R6, 0x9999999a ;  /* 0x9999999a00067802 */ /* 0x000fe20000000f00 */
[----:B------:R-:W-:Y:S01]  /*57930*/  IMAD.MOV.U32 R7, RZ, RZ, -0x40266667 ;  /* 0xbfd99999ff077424 */ /* 0x000fe200078e00ff */
[----:B------:R-:W-:-:S07]  /*57940*/  MOV R0, 0x57960 ;  /* 0x0005796000007802 */ /* 0x000fce0000000f00 */
[----:B0-----:R-:W-:Y:S05]  /*57950*/  CALL.REL.NOINC `($__internal_18_$__cuda_sm20_div_rn_f64_full) ;  /* 0x000000dc00407944 */ /* 0x001fea0003c00000 */
.L_x_6327:
[----:B------:R-:W-:Y:S05]  /*57960*/  BSYNC.RECONVERGENT B4 ;  /* 0x0000000000047941 */ /* 0x000fea0003800200 */
.L_x_6326:
[----:B------:R-:W-:-:S14]  /*57970*/  DSETP.GEU.AND P0, PT, R4, R12, PT ;  /* 0x0000000c0400722a */ /* 0x000fdc0003f0e000 */
[----:B------:R-:W-:Y:S05]  /*57980*/  @!P0 BRA `(.L_x_6328) ;  /* 0x00000028001c8947 */ /* 0x000fea0003800000 */
[----:B------:R-:W-:Y:S01]  /*57990*/  BSSY.RECONVERGENT B4, `(.L_x_6329) ;  /* 0x0000039000047945 */ /* 0x000fe20003800200 */
[----:B------:R-:W-:Y:S01]  /*579a0*/  MOV R33, 0x1 ;  /* 0x0000000100217802 */ /* 0x000fe20000000f00 */
[----:B------:R-:W-:Y:S01]  /*579b0*/  IMAD.MOV.U32 R20, RZ, RZ, 0x0 ;  /* 0x00000000ff147424 */ /* 0x000fe200078e00ff */
[----:B------:R-:W-:Y:S02]  /*579c0*/  MOV R21, 0x3ff00000 ;  /* 0x3ff0000000157802 */ /* 0x000fe40000000f00 */
[----:B------:R-:W-:-:S07]  /*579d0*/  CS2R R14, SRZ ;  /* 0x00000000000e7805 */ /* 0x000fce000001ff00 */
.L_x_6334:
        /* <DEDUP_REMOVED lines=19> */
[----:B------:R-:W-:-:S07]  /*57b10*/  MOV R0, 0x57b30 ;  /* 0x00057b3000007802 */ /* 0x000fce0000000f00 */
[----:B0-----:R-:W-:Y:S05]  /*57b20*/  CALL.REL.NOINC `($__internal_18_$__cuda_sm20_div_rn_f64_full) ;  /* 0x000000d800cc7944 */ /* 0x001fea0003c00000 */
.L_x_6331:
[----:B------:R-:W-:Y:S05]  /*57b30*/  BSYNC.RECONVERGENT B5 ;  /* 0x0000000000057941 */ /* 0x000fea0003800200 */
.L_x_6330:
        /* <DEDUP_REMOVED lines=23> */
.L_x_6333:
[----:B------:R-:W-:Y:S05]  /*57cb0*/  BSYNC.RECONVERGENT B5 ;  /* 0x0000000000057941 */ /* 0x000fea0003800200 */
.L_x_6332:
[----:B------:R-:W-:Y:S01]  /*57cc0*/  DADD R14, R4, R14 ;  /* 0x00000000040e7229 */ /* 0x000fe2000000000e */
[C---:B------:R-:W-:Y:S01]  /*57cd0*/  ISETP.GE.U32.AND P0, PT, R33.reuse, 0x7cf, PT ;  /* 0x000007cf2100780c */ /* 0x040fe20003f06070 */
[----:B------:R-:W-:-:S06]  /*57ce0*/  VIADD R33, R33, 0x1 ;  /* 0x0000000121217836 */ /* 0x000fcc0000000000 */
[----:B------:R-:W-:-:S08]  /*57cf0*/  DMUL R6, |R14|, 1.1102230246251565404e-16 ;  /* 0x3ca000000e067828 */ /* 0x000fd00000000200 */
[----:B------:R-:W-:-:S14]  /*57d00*/  DSETP.GTU.AND P1, PT, |R4|, R6, PT ;  /* 0x000000060400722a */ /* 0x000fdc0003f2c200 */
[----:B------:R-:W-:Y:S05]  /*57d10*/  @!P0 BRA P1, `(.L_x_6334) ;  /* 0xfffffffc00308947 */ /* 0x000fea000083ffff */
[----:B------:R-:W-:Y:S05]  /*57d20*/  BSYNC.RECONVERGENT B4 ;  /* 0x0000000000047941 */ /* 0x000fea0003800200 */
.L_x_6329:
        /* <DEDUP_REMOVED lines=17> */
[----:B------:R-:W-:Y:S01]  /*57e40*/  UMOV UR6, 0x80000000 ;  /* 0x8000000000067882 */ /* 0x000fe20000000000 */
[----:B------:R-:W-:Y:S01]  /*57e50*/  ISETP.GE.U32.AND P0, PT, R35, 0x3ff6a09f, PT ;  /* 0x3ff6a09f2300780c */ /* 0x000fe20003f06070 */
[----:B------:R-:W-:-:S12]  /*57e60*/  UMOV UR7, 0x43300000 ;  /* 0x4330000000077882 */ /* 0x000fd80000000000 */
[----:B------:R-:W-:-:S05]  /*57e70*/  @P0 VIADD R3, R35, 0xfff00000 ;  /* 0xfff0000023030836 */ /* 0x000fca0000000000 */
[----:B------:R-:W-:-:S06]  /*57e80*/  @P0 MOV R35, R3 ;  /* 0x0000000300230202 */ /* 0x000fcc0000000f00 */
[----:B------:R-:W-:-:S06]  /*57e90*/  DADD R20, R34, 1 ;  /* 0x3ff0000022147429 */ /* 0x000fcc0000000000 */
[----:B------:R-:W1:Y:S02]  /*57ea0*/  MUFU.RCP64H R5, R21 ;  /* 0x0000001500057308 */ /* 0x000e640000001800 */
[----:B-1----:R-:W-:-:S08]  /*57eb0*/  DFMA R2, -R20, R4, 1 ;  /* 0x3ff000001402742b */ /* 0x002fd00000000104 */
[----:B------:R-:W-:Y:S02]  /*57ec0*/  DFMA R6, R2, R2, R2 ;  /* 0x000000020206722b */ /* 0x000fe40000000002 */
[----:B------:R-:W-:Y:S01]  /*57ed0*/  DADD R2, R34, -1 ;  /* 0xbff0000022027429 */ /* 0x000fe20000000000 */
[----:B------:R-:W-:Y:S01]  /*57ee0*/  LEA.HI R34, R32, R33, RZ, 0xc ;  /* 0x0000002120227211 */ /* 0x000fe200078f60ff */
[----:B------:R-:W-:-:S04]  /*57ef0*/  IMAD.MOV.U32 R35, RZ, RZ, 0x43300000 ;  /* 0x43300000ff237424 */ /* 0x000fc800078e00ff */
[----:B------:R-:W-:Y:S01]  /*57f00*/  DFMA R4, R4, R6, R4 ;  /* 0x000000060404722b */ /* 0x000fe20000000004 */
[----:B------:R-:W-:-:S04]  /*57f10*/  @P0 IADD3 R34, PT, PT, R34, 0x1, RZ ;  /* 0x0000000122220810 */ /* 0x000fc80007ffe0ff */
[----:B------:R-:W-:-:S03]  /*57f20*/  LOP3.LUT R34, R34, 0x80000000, RZ, 0x3c, !PT ;  /* 0x8000000022227812 */ /* 0x000fc600078e3cff */
        /* <DEDUP_REMOVED lines=42> */
.L_x_6336:
[----:B------:R-:W-:Y:S01]  /*581d0*/  MOV R4, 0x0 ;  /* 0x0000000000047802 */ /* 0x000fe20000000f00 */
[----:B------:R-:W-:Y:S01]  /*581e0*/  IMAD.MOV.U32 R5, RZ, RZ, 0x7ff00000 ;  /* 0x7ff00000ff057424 */ /* 0x000fe200078e00ff */
[----:B------:R-:W-:-:S05]  /*581f0*/  LOP3.LUT P0, RZ, R3, 0x7fffffff, RZ, 0xc0, !PT ;  /* 0x7fffffff03ff7812 */ /* 0x000fca000780c0ff */
[----:B------:R-:W-:-:S10]  /*58200*/  DFMA R4, R2, R4, +INF ;  /* 0x7ff000000204742b */ /* 0x000fd40000000004 */
[----:B------:R-:W-:Y:S02]  /*58210*/  FSEL R48, R4, RZ, P0 ;  /* 0x000000ff04307208 */ /* 0x000fe40000000000 */
[----:B------:R-:W-:-:S07]  /*58220*/  FSEL R49, R5, -QNAN , P0 ;  /* 0xfff0000005317808 */ /* 0x000fce0000000000 */
.L_x_6337:
[----:B------:R-:W-:Y:S05]  /*58230*/  BSYNC.RECONVERGENT B3 ;  /* 0x0000000000037941 */ /* 0x000fea0003800200 */
.L_x_6335:
        /* <DEDUP_REMOVED lines=10> */
[----:B0-----:R-:W-:Y:S05]  /*582e0*/  CALL.REL.NOINC `($_ZN2at6native27unrolled_elementwise_kernelIN48_GLOBAL__N__08322988_15_IGammaKernel_cu_cb51a28d10CalcIgammaIdEESt5arrayIPcLm3EELi4E23TrivialOffsetCalculatorILi2EjES8_ILi1EjENS0_6memory12LoadWithCastILi2EEENSB_13StoreWithCastILi1EEEEEviT_T0_T2_T3_T4_T5_$__internal_lgamma_pos) ;  /* 0x000000e400f47944 */ /* 0x001fea0003c00000 */
[----:B------:R-:W-:Y:S05]  /*582f0*/  BSYNC.RECONVERGENT B5 ;  /* 0x0000000000057941 */ /* 0x000fea0003800200 */
.L_x_6340:
        /* <DEDUP_REMOVED lines=79> */
[----:B------:R-:W-:Y:S05]  /*587f0*/  CALL.REL.NOINC `($__internal_18_$__cuda_sm20_div_rn_f64_full) ;  /* 0x000000cc00987944 */ /* 0x000fea0003c00000 */
.L_x_6345:
[----:B------:R-:W-:Y:S05]  /*58800*/  BSYNC.RECONVERGENT B5 ;  /* 0x0000000000057941 */ /* 0x000fea0003800200 */
.L_x_6344:
[----:B------:R-:W-:Y:S01]  /*58810*/  MOV R30, R4 ;  /* 0x00000004001e7202 */ /* 0x000fe20000000f00 */
[----:B------:R-:W-:-:S07]  /*58820*/  IMAD.MOV.U32 R31, RZ, RZ, R5 ;  /* 0x000000ffff1f7224 */ /* 0x000fce00078e0005 */
.L_x_6343:
[----:B------:R-:W-:Y:S05]  /*58830*/  BSYNC.RECONVERGENT B4 ;  /* 0x0000000000047941 */ /* 0x000fea0003800200 */
.L_x_6342:
        /* <DEDUP_REMOVED lines=76> */
.L_x_6347:
[----:B------:R-:W-:Y:S01]  /*58d00*/  MOV R2, 0x0 ;  /* 0x0000000000027802 */ /* 0x000fe20000000f00 */
[----:B------:R-:W-:Y:S01]  /*58d10*/  IMAD.MOV.U32 R3, RZ, RZ, 0x7ff00000 ;  /* 0x7ff00000ff037424 */ /* 0x000fe200078e00ff */
[----:B------:R-:W-:-:S05]  /*58d20*/  LOP3.LUT P0, RZ, R31, 0x7fffffff, RZ, 0xc0, !PT ;  /* 0x7fffffff1fff7812 */ /* 0x000fca000780c0ff */
[----:B------:R-:W-:-:S10]  /*58d30*/  DFMA R2, R30, R2, +INF ;  /* 0x7ff000001e02742b */ /* 0x000fd40000000002 */
[----:B------:R-:W-:Y:S02]  /*58d40*/  FSEL R2, R2, RZ, P0 ;  /* 0x000000ff02027208 */ /* 0x000fe40000000000 */
[----:B------:R-:W-:-:S07]  /*58d50*/  FSEL R3, R3, -QNAN , P0 ;  /* 0xfff0000003037808 */ /* 0x000fce0000000000 */
.L_x_6348:
[----:B------:R-:W-:Y:S05]  /*58d60*/  BSYNC.RECONVERGENT B3 ;  /* 0x0000000000037941 */ /* 0x000fea0003800200 */
.L_x_6346:
[--C-:B------:R-:W-:Y:S01]  /*58d70*/  DADD R20, -R20, R2.reuse ;  /* 0x0000000014147229 */ /* 0x100fe20000000102 */
[----:B------:R-:W-:Y:S01]  /*58d80*/  ISETP.GE.AND P0, PT, R40, 0x3c000000, PT ;  /* 0x3c0000002800780c */ /* 0x000fe20003f06270 */
[----:B------:R-:W-:-:S10]  /*58d90*/  DADD R2, -RZ, -R2 ;  /* 0x00000000ff027229 */ /* 0x000fd40000000902 */
[----:B------:R-:W-:Y:S02]  /*58da0*/  FSEL R4, R2, R20, !P0 ;  /* 0x0000001402047208 */ /* 0x000fe40004000000 */
[----:B------:R-:W-:Y:S01]  /*58db0*/  FSEL R5, R3, R21, !P0 ;  /* 0x0000001503057208 */ /* 0x000fe20004000000 */
[----:B------:R-:W-:Y:S06]  /*58dc0*/  BRA `(.L_x_6341) ;  /* 0x0000000000047947 */ /* 0x000fec0003800000 */
.L_x_6339:
[----:B------:R-:W-:-:S11]  /*58dd0*/  DADD R4, R2, R2 ;  /* 0x0000000002047229 */ /* 0x000fd60000000002 */
.L_x_6341:
[----:B------:R-:W-:Y:S05]  /*58de0*/  BSYNC.RECONVERGENT B7 ;  /* 0x0000000000077941 */ /* 0x000fea0003800200 */
.L_x_6338:
        /* <DEDUP_REMOVED lines=66> */
.L_x_6350:
[C-C-:B------:R-:W-:Y:S01]  /*59210*/  DADD R4, R2.reuse, R2.reuse ;  /* 0x0000000002047229 */ /* 0x140fe20000000002 */
[----:B------:R-:W-:Y:S01]  /*59220*/  ISETP.GE.AND P1, PT, R3, RZ, PT ;  /* 0x000000ff0300720c */ /* 0x000fe20003f26270 */
[----:B------:R-:W-:Y:S01]  /*59230*/  DSETP.NAN.AND P0, PT, R2, R2, PT ;  /* 0x000000020200722a */ /* 0x000fe20003f08000 */
[----:B------:R-:W-:-:S04]  /*59240*/  MOV R0, 0x3ff00000 ;  /* 0x3ff0000000007802 */ /* 0x000fc80000000f00 */
[----:B------:R-:W-:-:S03]  /*59250*/  FSEL R3, -R0, +QNAN , !P1 ;  /* 0x7ff0000000037808 */ /* 0x000fc60004800100 */
[----:B------:R-:W-:Y:S02]  /*59260*/  FSEL R2, R4, RZ, P0 ;  /* 0x000000ff04027208 */ /* 0x000fe40000000000 */
[----:B------:R-:W-:-:S07]  /*59270*/  FSEL R3, R5, R3, P0 ;  /* 0x0000000305037208 */ /* 0x000fce0000000000 */
.L_x_6351:
[----:B------:R-:W-:Y:S05]  /*59280*/  BSYNC.RECONVERGENT B3 ;  /* 0x0000000000037941 */ /* 0x000fea0003800200 */
.L_x_6349:
[----:B------:R-:W-:Y:S01]  /*59290*/  DSETP.NAN.AND P0, PT, R12, R12, PT ;  /* 0x0000000c0c00722a */ /* 0x000fe20003f08000 */
[----:B------:R-:W-:-:S13]  /*592a0*/  BSSY.RECONVERGENT B7, `(.L_x_6352) ;  /* 0x00000b6000077945 */ /* 0x000fda0003800200 */
[----:B------:R-:W-:Y:S05]  /*592b0*/  @P0 BRA `(.L_x_6353) ;  /* 0x0000000800cc0947 */ /* 0x000fea0003800000 */
[----:B------:R-:W-:Y:S01]  /*592c0*/  BSSY.RECONVERGENT B5, `(.L_x_6354) ;  /* 0x0000005000057945 */ /* 0x000fe20003800200 */
[----:B------:R-:W-:Y:S01]  /*592d0*/  IMAD.MOV.U32 R20, RZ, RZ, R8 ;  /* 0x000000ffff147224 */ /* 0x000fe200078e0008 */
[----:B------:R-:W-:Y:S02]  /*592e0*/  MOV R21, R9 ;  /* 0x0000000900157202 */ /* 0x000fe40000000f00 */
[----:B------:R-:W-:-:S07]  /*592f0*/  MOV R32, 0x59310 ;  /* 0x0005931000207802 */ /* 0x000fce0000000f00 */
[----:B0-----:R-:W-:Y:S05]  /*59300*/  CALL.REL.NOINC `($_ZN2at6native27unrolled_elementwise_kernelIN48_GLOBAL__N__08322988_15_IGammaKernel_cu_cb51a28d10CalcIgammaIdEESt5arrayIPcLm3EELi4E23TrivialOffsetCalculatorILi2EjES8_ILi1EjENS0_6memory12LoadWithCastILi2EEENSB_13StoreWithCastILi1EEEEEviT_T0_T2_T3_T4_T5_$__internal_lgamma_pos) ;  /* 0x000000d400ec7944 */ /* 0x001fea0003c00000 */
[----:B------:R-:W-:Y:S05]  /*59310*/  BSYNC.RECONVERGENT B5 ;  /* 0x0000000000057941 */ /* 0x000fea0003800200 */
.L_x_6354:
        /* <DEDUP_REMOVED lines=80> */
.L_x_6359:
[----:B------:R-:W-:Y:S05]  /*59820*/  BSYNC.RECONVERGENT B5 ;  /* 0x0000000000057941 */ /* 0x000fea0003800200 */
.L_x_6358:
[----:B------:R-:W-:Y:S01]  /*59830*/  IMAD.MOV.U32 R8, RZ, RZ, R4 ;  /* 0x000000ffff087224 */ /* 0x000fe200078e0004 */
[----:B------:R-:W-:-:S07]  /*59840*/  MOV R9, R5 ;  /* 0x0000000500097202 */ /* 0x000fce0000000f00 */
.L_x_6357:
[----:B------:R-:W-:Y:S05]  /*59850*/  BSYNC.RECONVERGENT B4 ;  /* 0x0000000000047941 */ /* 0x000fea0003800200 */
.L_x_6356:
        /* <DEDUP_REMOVED lines=76> */
.L_x_6361:
[----:B------:R-:W-:Y:S01]  /*59d20*/  IMAD.MOV.U32 R4, RZ, RZ, 0x0 ;  /* 0x00000000ff047424 */ /* 0x000fe200078e00ff */
[----:B------:R-:W-:Y:S02]  /*59d30*/  MOV R5, 0x7ff00000 ;  /* 0x7ff0000000057802 */ /* 0x000fe40000000f00 */
[----:B------:R-:W-:-:S04]  /*59d40*/  LOP3.LUT P0, RZ, R9, 0x7fffffff, RZ, 0xc0, !PT ;  /* 0x7fffffff09ff7812 */ /* 0x000fc8000780c0ff */
[----:B------:R-:W-:-:S10]  /*59d50*/  DFMA R4, R8, R4, +INF ;  /* 0x7ff000000804742b */ /* 0x000fd40000000004 */
[----:B------:R-:W-:Y:S02]  /*59d60*/  FSEL R4, R4, RZ, P0 ;  /* 0x000000ff04047208 */ /* 0x000fe40000000000 */
[----:B------:R-:W-:-:S07]  /*59d70*/  FSEL R5, R5, -QNAN , P0 ;  /* 0xfff0000005057808 */ /* 0x000fce0000000000 */
.L_x_6362:
[----:B------:R-:W-:Y:S05]  /*59d80*/  BSYNC.RECONVERGENT B3 ;  /* 0x0000000000037941 */ /* 0x000fea0003800200 */
.L_x_6360:
[--C-:B------:R-:W-:Y:S01]  /*59d90*/  DADD R20, -R20, R4.reuse ;  /* 0x0000000014147229 */ /* 0x100fe20000000104 */
[----:B------:R-:W-:Y:S01]  /*59da0*/  ISETP.GE.AND P0, PT, R30, 0x3c000000, PT ;  /* 0x3c0000001e00780c */ /* 0x000fe20003f06270 */
[----:B------:R-:W-:-:S10]  /*59db0*/  DADD R4, -RZ, -R4 ;  /* 0x00000000ff047229 */ /* 0x000fd40000000904 */
[----:B------:R-:W-:Y:S02]  /*59dc0*/  FSEL R4, R4, R20, !P0 ;  /* 0x0000001404047208 */ /* 0x000fe40004000000 */
[----:B------:R-:W-:Y:S01]  /*59dd0*/  FSEL R5, R5, R21, !P0 ;  /* 0x0000001505057208 */ /* 0x000fe20004000000 */
[----:B------:R-:W-:Y:S06]  /*59de0*/  BRA `(.L_x_6355) ;  /* 0x0000000000047947 */ /* 0x000fec0003800000 */
.L_x_6353:
[----:B------:R-:W-:-:S11]  /*59df0*/  DADD R4, R12, R12 ;  /* 0x000000000c047229 */ /* 0x000fd6000000000c */
.L_x_6355:
[----:B------:R-:W-:Y:S05]  /*59e00*/  BSYNC.RECONVERGENT B7 ;  /* 0x0000000000077941 */ /* 0x000fea0003800200 */
.L_x_6352:
[----:B------:R-:W-:Y:S01]  /*59e10*/  DADD R48, R48, -R4 ;  /* 0x0000000030307229 */ /* 0x000fe20000000804 */
        /* <DEDUP_REMOVED lines=59> */
.L_x_6364:
[----:B------:R-:W-:Y:S05]  /*5a1d0*/  BSYNC.RECONVERGENT B3 ;  /* 0x0000000000037941 */ /* 0x000fea0003800200 */
.L_x_6363:
[----:B------:R-:W-:Y:S01]  /*5a1e0*/  DFMA R14, -R14, R6, -R2 ;  /* 0x000000060e0e722b */ /* 0x000fe20000000902 */
[----:B------:R-:W-:Y:S10]  /*5a1f0*/  BRA `(.L_x_5927) ;  /* 0x000000b000587947 */ /* 0x000ff40003800000 */
.L_x_6328:
        /* <DEDUP_REMOVED lines=28> */
[----:B------:R-:W-:-:S12]  /*5a3c0*/  UMOV UR7, 0x43300000 ;  /* 0x4330000000077882 */ /* 0x000fd80000000000 */
[----:B------:R-:W-:-:S05]  /*5a3d0*/  @P0 IADD3 R5, PT, PT, R35, -0x100000, RZ ;  /* 0xfff0000023050810 */ /* 0x000fca0007ffe0ff */
[----:B------:R-:W-:-:S06]  /*5a3e0*/  @P0 IMAD.MOV.U32 R35, RZ, RZ, R5 ;  /* 0x000000ffff230224 */ /* 0x000fcc00078e0005 */
[----:B------:R-:W-:-:S06]  /*5a3f0*/  DADD R20, R34, 1 ;  /* 0x3ff0000022147429 */ /* 0x000fcc0000000000 */
[----:B------:R-:W1:Y:S02]  /*5a400*/  MUFU.RCP64H R7, R21 ;  /* 0x0000001500077308 */ /* 0x000e640000001800 */
[----:B-1----:R-:W-:-:S08]  /*5a410*/  DFMA R4, -R20, R6, 1 ;  /* 0x3ff000001404742b */ /* 0x002fd00000000106 */
[----:B------:R-:W-:Y:S02]  /*5a420*/  DFMA R10, R4, R4, R4 ;  /* 0x00000004040a722b */ /* 0x000fe40000000004 */
[----:B------:R-:W-:Y:S01]  /*5a430*/  DADD R4, R34, -1 ;  /* 0xbff0000022047429 */ /* 0x000fe20000000000 */
[----:B------:R-:W-:Y:S02]  /*5a440*/  LEA.HI R34, R32, R33, RZ, 0xc ;  /* 0x0000002120227211 */ /* 0x000fe400078f60ff */
[----:B------:R-:W-:-:S03]  /*5a450*/  MOV R35, 0x43300000 ;  /* 0x4330000000237802 */ /* 0x000fc60000000f00 */
[----:B------:R-:W-:Y:S01]  /*5a460*/  DFMA R6, R6, R10, R6 ;  /* 0x0000000a0606722b */ /* 0x000fe20000000006 */
[----:B------:R-:W-:-:S05]  /*5a470*/  @P0 VIADD R34, R34, 0x1 ;  /* 0x0000000122220836 */ /* 0x000fca0000000000 */
[----:B------:R-:W-:Y:S02]  /*5a480*/  LOP3.LUT R34, R34, 0x80000000, RZ, 0x3c, !PT ;  /* 0x8000000022227812 */ /* 0x000fe400078e3cff */
        /* <DEDUP_REMOVED lines=42> */
.L_x_6368:
[----:B------:R-:W-:Y:S01]  /*5a730*/  IMAD.MOV.U32 R6, RZ, RZ, 0x0 ;  /* 0x00000000ff067424 */ /* 0x000fe200078e00ff */
[----:B------:R-:W-:Y:S02]  /*5a740*/  MOV R7, 0x7ff00000 ;  /* 0x7ff0000000077802 */ /* 0x000fe40000000f00 */
[----:B------:R-:W-:-:S04]  /*5a750*/  LOP3.LUT P0, RZ, R5, 0x7fffffff, RZ, 0xc0, !PT ;  /* 0x7fffffff05ff7812 */ /* 0x000fc8000780c0ff */
[----:B------:R-:W-:-:S10]  /*5a760*/  DFMA R6, R4, R6, +INF ;  /* 0x7ff000000406742b */ /* 0x000fd40000000006 */
[----:B------:R-:W-:Y:S02]  /*5a770*/  FSEL R30, R6, RZ, P0 ;  /* 0x000000ff061e7208 */ /* 0x000fe40000000000 */
[----:B------:R-:W-:-:S07]  /*5a780*/  FSEL R31, R7, -QNAN , P0 ;  /* 0xfff00000071f7808 */ /* 0x000fce0000000000 */
.L_x_6369:
[----:B------:R-:W-:Y:S05]  /*5a790*/  BSYNC.RECONVERGENT B3 ;  /* 0x0000000000037941 */ /* 0x000fea0003800200 */
.L_x_6367:
        /* <DEDUP_REMOVED lines=10> */
.L_x_6372:
        /* <DEDUP_REMOVED lines=82> */
.L_x_6377:
[----:B------:R-:W-:Y:S05]  /*5ad60*/  BSYNC.RECONVERGENT B8 ;  /* 0x0000000000087941 */ /* 0x000fea0003800200 */
.L_x_6376:
[----:B------:R-:W-:Y:S01]  /*5ad70*/  IMAD.MOV.U32 R8, RZ, RZ, R4 ;  /* 0x000000ffff087224 */ /* 0x000fe200078e0004 */
[----:B------:R-:W-:-:S07]  /*5ad80*/  MOV R9, R5 ;  /* 0x0000000500097202 */ /* 0x000fce0000000f00 */
.L_x_6375:
[----:B------:R-:W-:Y:S05]  /*5ad90*/  BSYNC.RECONVERGENT B4 ;  /* 0x0000000000047941 */ /* 0x000fea0003800200 */
.L_x_6374:
        /* <DEDUP_REMOVED lines=76> */
.L_x_6379:
[----:B------:R-:W-:Y:S01]  /*5b260*/  IMAD.MOV.U32 R4, RZ, RZ, 0x0 ;  /* 0x00000000ff047424 */ /* 0x000fe200078e00ff */
[----:B------:R-:W-:Y:S02]  /*5b270*/  MOV R5, 0x7ff00000 ;  /* 0x7ff0000000057802 */ /* 0x000fe40000000f00 */
[----:B------:R-:W-:-:S04]  /*5b280*/  LOP3.LUT P0, RZ, R9, 0x7fffffff, RZ, 0xc0, !PT ;  /* 0x7fffffff09ff7812 */ /* 0x000fc8000780c0ff */
[----:B------:R-:W-:-:S10]  /*5b290*/  DFMA R4, R8, R4, +INF ;  /* 0x7ff000000804742b */ /* 0x000fd40000000004 */
[----:B------:R-:W-:Y:S02]  /*5b2a0*/  FSEL R6, R4, RZ, P0 ;  /* 0x000000ff04067208 */ /* 0x000fe40000000000 */
[----:B------:R-:W-:-:S07]  /*5b2b0*/  FSEL R7, R5, -QNAN , P0 ;  /* 0xfff0000005077808 */ /* 0x000fce0000000000 */
.L_x_6380:
[----:B------:R-:W-:Y:S05]  /*5b2c0*/  BSYNC.RECONVERGENT B3 ;  /* 0x0000000000037941 */ /* 0x000fea0003800200 */
.L_x_6378:
[--C-:B------:R-:W-:Y:S01]  /*5b2d0*/  DADD R14, -R14, R6.reuse ;  /* 0x000000000e0e7229 */ /* 0x100fe20000000106 */
[----:B------:R-:W-:Y:S01]  /*5b2e0*/  ISETP.GE.AND P0, PT, R20, 0x3c000000, PT ;  /* 0x3c0000001400780c */ /* 0x000fe20003f06270 */
[----:B------:R-:W-:-:S10]  /*5b2f0*/  DADD R6, -RZ, -R6 ;  /* 0x00000000ff067229 */ /* 0x000fd40000000906 */
[----:B------:R-:W-:Y:S02]  /*5b300*/  FSEL R4, R6, R14, !P0 ;  /* 0x0000000e06047208 */ /* 0x000fe40004000000 */
[----:B------:R-:W-:Y:S01]  /*5b310*/  FSEL R5, R7, R15, !P0 ;  /* 0x0000000f07057208 */ /* 0x000fe20004000000 */
[----:B------:R-:W-:Y:S06]  /*5b320*/  BRA `(.L_x_6373) ;  /* 0x0000000000047947 */ /* 0x000fec0003800000 */
.L_x_6371:
[----:B------:R-:W-:-:S11]  /*5b330*/  DADD R4, R12, R12 ;  /* 0x000000000c047229 */ /* 0x000fd6000000000c */
.L_x_6373:
[----:B------:R-:W-:Y:S05]  /*5b340*/  BSYNC.RECONVERGENT B7 ;  /* 0x0000000000077941 */ /* 0x000fea0003800200 */
.L_x_6370:
        /* <DEDUP_REMOVED lines=67> */
.L_x_6366:
        /* <DEDUP_REMOVED lines=27> */
.L_x_6383:
[----:B------:R-:W-:Y:S05]  /*5b930*/  BSYNC.RECONVERGENT B4 ;  /* 0x0000000000047941 */ /* 0x000fea0003800200 */
.L_x_6382:
        /* <DEDUP_REMOVED lines=28> */
.L_x_6385:
[----:B------:R-:W-:Y:S05]  /*5bb00*/  BSYNC.RECONVERGENT B4 ;  /* 0x0000000000047941 */ /* 0x000fea0003800200 */
.L_x_6384:
        /* <DEDUP_REMOVED lines=95> */
.L_x_6387:
[----:B------:R-:W-:Y:S05]  /*5c100*/  BSYNC.RECONVERGENT B4 ;  /* 0x0000000000047941 */ /* 0x000fea0003800200 */
.L_x_6386:
        /* <DEDUP_REMOVED lines=102> */
.L_x_6389:
[----:B------:R-:W-:Y:S05]  /*5c770*/  BSYNC.RECONVERGENT B4 ;  /* 0x0000000000047941 */ /* 0x000fea0003800200 */
.L_x_6388:
        /* <DEDUP_REMOVED lines=21> */
.L_x_6391:
[----:B------:R-:W-:Y:S05]  /*5c8d0*/  BSYNC.RECONVERGENT B4 ;  /* 0x0000000000047941 */ /* 0x000fea0003800200 */
.L_x_6390:
        /* <DEDUP_REMOVED lines=75> */
.L_x_6394:
[----:B------:R-:W-:Y:S05]  /*5cd90*/  BSYNC.RECONVERGENT B3 ;  /* 0x0000000000037941 */ /* 0x000fea0003800200 */
.L_x_6393:
        /* <DEDUP_REMOVED lines=8> */
.L_x_6396:
[----:B------:R-:W-:Y:S05]  /*5ce20*/  BSYNC.RECONVERGENT B4 ;  /* 0x0000000000047941 */ /* 0x000fea0003800200 */
.L_x_6395:
        /* <DEDUP_REMOVED lines=24> */
.L_x_6399:
        /* <DEDUP_REMOVED lines=12> */
.L_x_6398:
[----:B------:R-:W-:Y:S05]  /*5d070*/  BSYNC.RECONVERGENT B3 ;  /* 0x0000000000037941 */ /* 0x000fea0003800200 */
.L_x_6397:
        /* <DEDUP_REMOVED lines=19> */
.L_x_6401:
[----:B------:R-:W-:Y:S05]  /*5d1b0*/  BSYNC.RECONVERGENT B3 ;  /* 0x0000000000037941 */ /* 0x000fea0003800200 */
.L_x_6400:
[----:B------:R-:W-:-:S06]  /*5d1c0*/  DSETP.NEU.AND P0, PT, R4, 1, PT ;  /* 0x3ff000000400742a */ /* 0x000fcc0003f0d000 */
[----:B------:R-:W-:Y:S02]  /*5d1d0*/  FSEL R4, R6, RZ, P0 ;  /* 0x000000ff06047208 */ /* 0x000fe40000000000 */
[----:B------:R-:W-:-:S06]  /*5d1e0*/  FSEL R5, R7, 1.875, P0 ;  /* 0x3ff0000007057808 */ /* 0x000fcc0000000000 */
[----:B------:R-:W-:-:S08]  /*5d1f0*/  DMUL R30, R30, R4 ;  /* 0x000000041e1e7228 */ /* 0x000fd00000000000 */
[----:B------:R-:W-:Y:S01]  /*5d200*/  DMUL R30, R30, R32 ;  /* 0x000000201e1e7228 */ /* 0x000fe20000000000 */
[----:B------:R-:W-:Y:S10]  /*5d210*/  BRA `(.L_x_6381) ;  /* 0x0000001000047947 */ /* 0x000ff40003800000 */
.L_x_6392:
        /* <DEDUP_REMOVED lines=26> */
.L_x_6403:
[----:B------:R-:W-:Y:S05]  /*5d3c0*/  BSYNC.RECONVERGENT B4 ;  /* 0x0000000000047941 */ /* 0x000fea0003800200 */
.L_x_6402:
        /* <DEDUP_REMOVED lines=27> */
.L_x_6407:
[----:B------:R-:W-:Y:S05]  /*5d580*/  BSYNC.RECONVERGENT B7 ;  /* 0x0000000000077941 */ /* 0x000fea0003800200 */
.L_x_6406:
        /* <DEDUP_REMOVED lines=30> */
.L_x_6405:
        /* <DEDUP_REMOVED lines=77> */
.L_x_6409:
[----:B------:R-:W-:Y:S01]  /*5dc40*/  IMAD.MOV.U32 R6, RZ, RZ, 0x0 ;  /* 0x00000000ff067424 */ /* 0x000fe200078e00ff */
[----:B------:R-:W-:Y:S02]  /*5dc50*/  MOV R7, 0x7ff00000 ;  /* 0x7ff0000000077802 */ /* 0x000fe40000000f00 */
[----:B------:R-:W-:-:S04]  /*5dc60*/  LOP3.LUT P0, RZ, R5, 0x7fffffff, RZ, 0xc0, !PT ;  /* 0x7fffffff05ff7812 */ /* 0x000fc8000780c0ff */
[----:B------:R-:W-:-:S10]  /*5dc70*/  DFMA R6, R4, R6, +INF ;  /* 0x7ff000000406742b */ /* 0x000fd40000000006 */
[----:B------:R-:W-:Y:S02]  /*5dc80*/  FSEL R20, R6, RZ, P0 ;  /* 0x000000ff06147208 */ /* 0x000fe40000000000 */
[----:B------:R-:W-:-:S07]  /*5dc90*/  FSEL R21, R7, -QNAN , P0 ;  /* 0xfff0000007157808 */ /* 0x000fce0000000000 */
.L_x_6408:
[----:B------:R-:W-:Y:S05]  /*5dca0*/  BSYNC.RECONVERGENT B4 ;  /* 0x0000000000047941 */ /* 0x000fea0003800200 */
.L_x_6404:
        /* <DEDUP_REMOVED lines=25> */
.L_x_6411:
[----:B------:R-:W-:Y:S05]  /*5de40*/  BSYNC.RECONVERGENT B4 ;  /* 0x0000000000047941 */ /* 0x000fea0003800200 */
.L_x_6410:
        /* <DEDUP_REMOVED lines=60> */
.L_x_6413:
[----:B------:R-:W-:Y:S05]  /*5e210*/  BSYNC.RECONVERGENT B3 ;  /* 0x0000000000037941 */ /* 0x000fea0003800200 */
.L_x_6412:
[----:B------:R-:W-:-:S11]  /*5e220*/  DMUL R30, R30, R32 ;  /* 0x000000201e1e7228 */ /* 0x000fd60000000000 */
.L_x_6381:
[----:B------:R-:W-:Y:S05]  /*5e230*/  BSYNC.RECONVERGENT B5 ;  /* 0x0000000000057941 */ /* 0x000fea0003800200 */
.L_x_6365:
        /* <DEDUP_REMOVED lines=12> */
.L_x_6419:
        /* <DEDUP_REMOVED lines=22> */
.L_x_6418:
[----:B------:R-:W-:Y:S05]  /*5e460*/  BSYNC.RECONVERGENT B7 ;  /* 0x0000000000077941 */ /* 0x000fea0003800200 */
.L_x_6417:
        /* <DEDUP_REMOVED lines=8> */
.L_x_6416:
        /* <DEDUP_REMOVED lines=20> */
.L_x_6420:
[----:B------:R-:W-:Y:S05]  /*5e630*/  BSYNC.RECONVERGENT B5 ;  /* 0x0000000000057941 */ /* 0x000fea0003800200 */
.L_x_6415:
[----:B------:R-:W-:Y:S05]  /*5e640*/  BSYNC.RECONVERGENT B4 ;  /* 0x0000000000047941 */ /* 0x000fea0003800200 */
.L_x_6414:
[----:B------:R-:W-:Y:S01]  /*5e650*/  DADD R14, -R4, 1 ;  /* 0x3ff00000040e7429 */ /* 0x000fe20000000100 */
[----:B------:R-:W-:Y:S10]  /*5e660*/  BRA `(.L_x_5927) ;  /* 0x0000006c003c7947 */ /* 0x000ff40003800000 */
.L_x_6322:
[----:B------:R-:W-:-:S08]  /*5e670*/  DMUL R4, R2, R4 ;  /* 0x0000000402047228 */ /* 0x000fd00000000000 */
[----:B------:R-:W-:-:S14]  /*5e680*/  DSETP.GEU.AND P0, PT, R4, R12, PT ;  /* 0x0000000c0400722a */ /* 0x000fdc0003f0e000 */
[----:B------:R-:W-:Y:S05]  /*5e690*/  @!P0 BRA `(.L_x_6421) ;  /* 0x00000028002c8947 */ /* 0x000fea0003800000 */
[----:B------:R-:W-:Y:S01]  /*5e6a0*/  BSSY.RECONVERGENT B4, `(.L_x_6422) ;  /* 0x0000039000047945 */ /* 0x000fe20003800200 */
[----:B------:R-:W-:Y:S01]  /*5e6b0*/  MOV R32, 0x1 ;  /* 0x0000000100207802 */ /* 0x000fe20000000f00 */
[----:B------:R-:W-:Y:S01]  /*5e6c0*/  IMAD.MOV.U32 R20, RZ, RZ, 0x0 ;  /* 0x00000000ff147424 */ /* 0x000fe200078e00ff */
[----:B------:R-:W-:Y:S02]  /*5e6d0*/  MOV R21, 0x3ff00000 ;  /* 0x3ff0000000157802 */ /* 0x000fe40000000f00 */
[----:B------:R-:W-:-:S07]  /*5e6e0*/  CS2R R14, SRZ ;  /* 0x00000000000e7805 */ /* 0x000fce000001ff00 */
.L_x_6427:
        /* <DEDUP_REMOVED lines=21> */
.L_x_6424:
[----:B------:R-:W-:Y:S05]  /*5e840*/  BSYNC.RECONVERGENT B5 ;  /* 0x0000000000057941 */ /* 0x000fea0003800200 */
.L_x_6423:
        /* <DEDUP_REMOVED lines=23> */
.L_x_6426:
[----:B------:R-:W-:Y:S05]  /*5e9c0*/  BSYNC.RECONVERGENT B5 ;  /* 0x0000000000057941 */ /* 0x000fea0003800200 */
.L_x_6425:
[----:B------:R-:W-:Y:S01]  /*5e9d0*/  DADD R14, R4, R14 ;  /* 0x00000000040e7229 */ /* 0x000fe2000000000e */
[C---:B------:R-:W-:Y:S01]  /*5e9e0*/  ISETP.GE.U32.AND P0, PT, R32.reuse, 0x7cf, PT ;  /* 0x000007cf2000780c */ /* 0x040fe20003f06070 */
[----:B------:R-:W-:-:S06]  /*5e9f0*/  VIADD R32, R32, 0x1 ;  /* 0x0000000120207836 */ /* 0x000fcc0000000000 */
[----:B------:R-:W-:-:S08]  /*5ea00*/  DMUL R6, |R14|, 1.1102230246251565404e-16 ;  /* 0x3ca000000e067828 */ /* 0x000fd00000000200 */
[----:B------:R-:W-:-:S14]  /*5ea10*/  DSETP.GTU.AND P1, PT, |R4|, R6, PT ;  /* 0x000000060400722a */ /* 0x000fdc0003f2c200 */
[----:B------:R-:W-:Y:S05]  /*5ea20*/  @!P0 BRA P1, `(.L_x_6427) ;  /* 0xfffffffc00308947 */ /* 0x000fea000083ffff */
[----:B------:R-:W-:Y:S05]  /*5ea30*/  BSYNC.RECONVERGENT B4 ;  /* 0x0000000000047941 */ /* 0x000fea0003800200 */
.L_x_6422:
[----:B------:R-:W-:Y:S01]  /*5ea40*/  ISETP.GT.AND P1, PT, R3, 0xfffff, PT ;  /* 0x000fffff0300780c */ /* 0x000fe20003f24270 */
[----:B------:R-:W-:Y:S01]  /*5ea50*/  IMAD.MOV.U32 R5, RZ, RZ, R3 ;  /* 0x000000ffff057224 */ /* 0x000fe200078e0003 */
[-C--:B------:R-:W-:Y:S01]  /*5ea60*/  MOV R4, R2.reuse ;  /* 0x0000000200047202 */ /* 0x080fe20000000f00 */
[----:B------:R-:W-:Y:S01]  /*5ea70*/  BSSY.RECONVERGENT B3, `(.L_x_6428) ;  /* 0x0000051000037945 */ /* 0x000fe20003800200 */
[----:B------:R-:W-:Y:S01]  /*5ea80*/  MOV R0, R3 ;  /* 0x0000000300007202 */ /* 0x000fe20000000f00 */
[----:B------:R-:W-:Y:S01]  /*5ea90*/  IMAD.MOV.U32 R33, RZ, RZ, -0x3ff ;  /* 0xfffffc01ff217424 */ /* 0x000fe200078e00ff */
        /* <DEDUP_REMOVED lines=72> */
.L_x_6429:
[----:B------:R-:W-:Y:S01]  /*5ef20*/  MOV R2, 0x0 ;  /* 0x0000000000027802 */ /* 0x000fe20000000f00 */
[----:B------:R-:W-:Y:S01]  /*5ef30*/  IMAD.MOV.U32 R3, RZ, RZ, 0x7ff00000 ;  /* 0x7ff00000ff037424 */ /* 0x000fe200078e00ff */
[----:B------:R-:W-:-:S05]  /*5ef40*/  LOP3.LUT P0, RZ, R5, 0x7fffffff, RZ, 0xc0, !PT ;  /* 0x7fffffff05ff7812 */ /* 0x000fca000780c0ff */
[----:B------:R-:W-:-:S10]  /*5ef50*/  DFMA R2, R4, R2, +INF ;  /* 0x7ff000000402742b */ /* 0x000fd40000000002 */
[----:B------:R-:W-:Y:S02]  /*5ef60*/  FSEL R48, R2, RZ, P0 ;  /* 0x000000ff02307208 */ /* 0x000fe40000000000 */
[----:B------:R-:W-:-:S07]  /*5ef70*/  FSEL R49, R3, -QNAN , P0 ;  /* 0xfff0000003317808 */ /* 0x000fce0000000000 */
.L_x_6430:
[----:B------:R-:W-:Y:S05]  /*5ef80*/  BSYNC.RECONVERGENT B3 ;  /* 0x0000000000037941 */ /* 0x000fea0003800200 */
.L_x_6428:
        /* <DEDUP_REMOVED lines=12> */
.L_x_6433:
        /* <DEDUP_REMOVED lines=80> */
.L_x_6438:
[----:B------:R-:W-:Y:S05]  /*5f550*/  BSYNC.RECONVERGENT B5 ;  /* 0x0000000000057941 */ /* 0x000fea0003800200 */
.L_x_6437:
[----:B------:R-:W-:Y:S01]  /*5f560*/  MOV R30, R4 ;  /* 0x00000004001e7202 */ /* 0x000fe20000000f00 */
[----:B------:R-:W-:-:S07]  /*5f570*/  IMAD.MOV.U32 R31, RZ, RZ, R5 ;  /* 0x000000ffff1f7224 */ /* 0x000fce00078e0005 */
.L_x_6436:
[----:B------:R-:W-:Y:S05]  /*5f580*/  BSYNC.RECONVERGENT B4 ;  /* 0x0000000000047941 */ /* 0x000fea0003800200 */
.L_x_6435:
        /* <DEDUP_REMOVED lines=76> */
.L_x_6440:
[----:B------:R-:W-:Y:S01]  /*5fa50*/  MOV R2, 0x0 ;  /* 0x0000000000027802 */ /* 0x000fe20000000f00 */
[----:B------:R-:W-:Y:S01]  /*5fa60*/  IMAD.MOV.U32 R3, RZ, RZ, 0x7ff00000 ;  /* 0x7ff00000ff037424 */ /* 0x000fe200078e00ff */
[----:B------:R-:W-:-:S05]  /*5fa70*/  LOP3.LUT P0, RZ, R31, 0x7fffffff, RZ, 0xc0, !PT ;  /* 0x7fffffff1fff7812 */ /* 0x000fca000780c0ff */
[----:B------:R-:W-:-:S10]  /*5fa80*/  DFMA R2, R30, R2, +INF ;  /* 0x7ff000001e02742b */ /* 0x000fd40000000002 */
[----:B------:R-:W-:Y:S02]  /*5fa90*/  FSEL R2, R2, RZ, P0 ;  /* 0x000000ff02027208 */ /* 0x000fe40000000000 */
[----:B------:R-:W-:-:S07]  /*5faa0*/  FSEL R3, R3, -QNAN , P0 ;  /* 0xfff0000003037808 */ /* 0x000fce0000000000 */
.L_x_6441:
[----:B------:R-:W-:Y:S05]  /*5fab0*/  BSYNC.RECONVERGENT B3 ;  /* 0x0000000000037941 */ /* 0x000fea0003800200 */
.L_x_6439:
[--C-:B------:R-:W-:Y:S01]  /*5fac0*/  DADD R20, -R20, R2.reuse ;  /* 0x0000000014147229 */ /* 0x100fe20000000102 */
[----:B------:R-:W-:Y:S01]  /*5fad0*/  ISETP.GE.AND P0, PT, R40, 0x3c000000, PT ;  /* 0x3c0000002800780c */ /* 0x000fe20003f06270 */
[----:B------:R-:W-:-:S10]  /*5fae0*/  DADD R2, -RZ, -R2 ;  /* 0x00000000ff027229 */ /* 0x000fd40000000902 */
[----:B------:R-:W-:Y:S02]  /*5faf0*/  FSEL R4, R2, R20, !P0 ;  /* 0x0000001402047208 */ /* 0x000fe40004000000 */
[----:B------:R-:W-:Y:S01]  /*5fb00*/  FSEL R5, R3, R21, !P0 ;  /* 0x0000001503057208 */ /* 0x000fe20004000000 */
[----:B------:R-:W-:Y:S06]  /*5fb10*/  BRA `(.L_x_6434) ;  /* 0x0000000000047947 */ /* 0x000fec0003800000 */
.L_x_6432:
[----:B------:R-:W-:-:S11]  /*5fb20*/  DADD R4, R2, R2 ;  /* 0x0000000002047229 */ /* 0x000fd60000000002 */
.L_x_6434:
[----:B------:R-:W-:Y:S05]  /*5fb30*/  BSYNC.RECONVERGENT B7 ;  /* 0x0000000000077941 */ /* 0x000fea0003800200 */
.L_x_6431:
        /* <DEDUP_REMOVED lines=66> */
.L_x_6443:
[C-C-:B------:R-:W-:Y:S01]  /*5ff60*/  DADD R4, R2.reuse, R2.reuse ;  /* 0x0000000002047229 */ /* 0x140fe20000000002 */
[----:B------:R-:W-:Y:S01]  /*5ff70*/  ISETP.GE.AND P1, PT, R3, RZ, PT ;  /* 0x000000ff0300720c */ /* 0x000fe20003f26270 */
[----:B------:R-:W-:Y:S01]  /*5ff80*/  DSETP.NAN.AND P0, PT, R2, R2, PT ;  /* 0x000000020200722a */ /* 0x000fe20003f08000 */
[----:B------:R-:W-:-:S04]  /*5ff90*/  MOV R0, 0x3ff00000 ;  /* 0x3ff0000000007802 */ /* 0x000fc80000000f00 */
[----:B------:R-:W-:-:S03]  /*5ffa0*/  FSEL R3, -R0, +QNAN , !P1 ;  /* 0x7ff0000000037808 */ /* 0x000fc60004800100 */
[----:B------:R-:W-:Y:S02]  /*5ffb0*/  FSEL R2, R4, RZ, P0 ;  /* 0x000000ff04027208 */ /* 0x000fe40000000000 */
[----:B------:R-:W-:-:S07]  /*5ffc0*/  FSEL R3, R5, R3, P0 ;  /* 0x0000000305037208 */ /* 0x000fce0000000000 */
.L_x_6444:
[----:B------:R-:W-:Y:S05]  /*5ffd0*/  BSYNC.RECONVERGENT B3 ;  /* 0x0000000000037941 */ /* 0x000fea0003800200 */
.L_x_6442:
        /* <DEDUP_REMOVED lines=9> */
.L_x_6447:
        /* <DEDUP_REMOVED lines=80> */
.L_x_6452:
[----:B------:R-:W-:Y:S05]  /*60570*/  BSYNC.RECONVERGENT B5 ;  /* 0x0000000000057941 */ /* 0x000fea0003800200 */
.L_x_6451:
[----:B------:R-:W-:Y:S01]  /*60580*/  IMAD.MOV.U32 R8, RZ, RZ, R4 ;  /* 0x000000ffff087224 */ /* 0x000fe200078e0004 */
[----:B------:R-:W-:-:S07]  /*60590*/  MOV R9, R5 ;  /* 0x0000000500097202 */ /* 0x000fce0000000f00 */
.L_x_6450:
[----:B------:R-:W-:Y:S05]  /*605a0*/  BSYNC.RECONVERGENT B4 ;  /* 0x0000000000047941 */ /* 0x000fea0003800200 */
.L_x_6449:
        /* <DEDUP_REMOVED lines=76> */
.L_x_6454:
[----:B------:R-:W-:Y:S01]  /*60a70*/  IMAD.MOV.U32 R4, RZ, RZ, 0x0 ;  /* 0x00000000ff047424 */ /* 0x000fe200078e00ff */
[----:B------:R-:W-:Y:S02]  /*60a80*/  MOV R5, 0x7ff00000 ;  /* 0x7ff0000000057802 */ /* 0x000fe40000000f00 */
[----:B------:R-:W-:-:S04]  /*60a90*/  LOP3.LUT P0, RZ, R9, 0x7fffffff, RZ, 0xc0, !PT ;  /* 0x7fffffff09ff7812 */ /* 0x000fc8000780c0ff */
[----:B------:R-:W-:-:S10]  /*60aa0*/  DFMA R4, R8, R4, +INF ;  /* 0x7ff000000804742b */ /* 0x000fd40000000004 */
[----:B------:R-:W-:Y:S02]  /*60ab0*/  FSEL R4, R4, RZ, P0 ;  /* 0x000000ff04047208 */ /* 0x000fe40000000000 */
[----:B------:R-:W-:-:S07]  /*60ac0*/  FSEL R5, R5, -QNAN , P0 ;  /* 0xfff0000005057808 */ /* 0x000fce0000000000 */
.L_x_6455:
[----:B------:R-:W-:Y:S05]  /*60ad0*/  BSYNC.RECONVERGENT B3 ;  /* 0x0000000000037941 */ /* 0x000fea0003800200 */
.L_x_6453:
[--C-:B------:R-:W-:Y:S01]  /*60ae0*/  DADD R20, -R20, R4.reuse ;  /* 0x0000000014147229 */ /* 0x100fe20000000104 */
[----:B------:R-:W-:Y:S01]  /*60af0*/  ISETP.GE.AND P0, PT, R30, 0x3c000000, PT ;  /* 0x3c0000001e00780c */ /* 0x000fe20003f06270 */
[----:B------:R-:W-:-:S10]  /*60b00*/  DADD R4, -RZ, -R4 ;  /* 0x00000000ff047229 */ /* 0x000fd40000000904 */
[----:B------:R-:W-:Y:S02]  /*60b10*/  FSEL R4, R4, R20, !P0 ;  /* 0x0000001404047208 */ /* 0x000fe40004000000 */
[----:B------:R-:W-:Y:S01]  /*60b20*/  FSEL R5, R5, R21, !P0 ;  /* 0x0000001505057208 */ /* 0x000fe20004000000 */
[----:B------:R-:W-:Y:S06]  /*60b30*/  BRA `(.L_x_6448) ;  /* 0x0000000000047947 */ /* 0x000fec0003800000 */
.L_x_6446:
[----:B------:R-:W-:-:S11]  /*60b40*/  DADD R4, R12, R12 ;  /* 0x000000000c047229 */ /* 0x000fd6000000000c */
.L_x_6448:
[----:B------:R-:W-:Y:S05]  /*60b50*/  BSYNC.RECONVERGENT B7 ;  /* 0x0000000000077941 */ /* 0x000fea0003800200 */
.L_x_6445:
        /* <DEDUP_REMOVED lines=60> */
.L_x_6457:
[----:B------:R-:W-:Y:S05]  /*60f20*/  BSYNC.RECONVERGENT B3 ;  /* 0x0000000000037941 */ /* 0x000fea0003800200 */
.L_x_6456:
[----:B------:R-:W-:Y:S01]  /*60f30*/  DFMA R14, -R14, R6, -R2 ;  /* 0x000000060e0e722b */ /* 0x000fe20000000902 */
[----:B------:R-:W-:Y:S10]  /*60f40*/  BRA `(.L_x_5927) ;  /* 0x0000004400047947 */ /* 0x000ff40003800000 */
.L_x_6421:
        /* <DEDUP_REMOVED lines=22> */
[----:B------:R-:W-:Y:S01]  /*610b0*/  IMAD.MOV.U32 R31, RZ, RZ, 0x3ed0ee25 ;  /* 0x3ed0ee25ff1f7424 */ /* 0x000fe200078e00ff */
[----:B------:R-:W-:Y:S01]  /*610c0*/  MOV R30, 0x8b7a8b04 ;  /* 0x8b7a8b04001e7802 */ /* 0x000fe20000000f00 */
[----:B------:R-:W-:Y:S01]  /*610d0*/  UMOV UR4, 0x3ae80f1e ;  /* 0x3ae80f1e00047882 */ /* 0x000fe20000000000 */
[----:B------:R-:W-:Y:S01]  /*610e0*/  LOP3.LUT R5, R4, 0x3ff00000, RZ, 0xfc, !PT ;  /* 0x3ff0000004057812 */ /* 0x000fe200078efcff */
[----:B------:R-:W-:Y:S01]  /*610f0*/  UMOV UR5, 0x3eb1380b ;  /* 0x3eb1380b00057882 */ /* 0x000fe20000000000 */
[----:B------:R-:W-:Y:S01]  /*61100*/  MOV R4, R6 ;  /* 0x0000000600047202 */ /* 0x000fe20000000f00 */
[----:B------:R-:W-:Y:S01]  /*61110*/  IMAD.MOV.U32 R6, RZ, RZ, RZ ;  /* 0x000000ffff067224 */ /* 0x000fe200078e00ff */
[----:B------:R-:W-:Y:S01]  /*61120*/  ISETP.GE.U32.AND P0, PT, R5, 0x3ff6a09f, PT ;  /* 0x3ff6a09f0500780c */ /* 0x000fe20003f06070 */
[----:B------:R-:W-:Y:S01]  /*61130*/  IMAD.MOV.U32 R35, RZ, RZ, 0x43300000 ;  /* 0x43300000ff237424 */ /* 0x000fe200078e00ff */
[----:B------:R-:W-:Y:S01]  /*61140*/  LEA.HI R34, R0, R33, RZ, 0xc ;  /* 0x0000002100227211 */ /* 0x000fe200078f60ff */
[----:B------:R-:W-:Y:S01]  /*61150*/  UMOV UR6, 0x80000000 ;  /* 0x8000000000067882 */ /* 0x000fe20000000000 */
[----:B------:R-:W-:-:S09]  /*61160*/  UMOV UR7, 0x43300000 ;  /* 0x4330000000077882 */ /* 0x000fd20000000000 */
        /* <DEDUP_REMOVED lines=52> */
.L_x_6461:
[----:B------:R-:W-:Y:S01]  /*614b0*/  MOV R6, 0x0 ;  /* 0x0000000000067802 */ /* 0x000fe20000000f00 */
[----:B------:R-:W-:Y:S01]  /*614c0*/  IMAD.MOV.U32 R7, RZ, RZ, 0x7ff00000 ;  /* 0x7ff00000ff077424 */ /* 0x000fe200078e00ff */
[----:B------:R-:W-:-:S05]  /*614d0*/  LOP3.LUT P0, RZ, R5, 0x7fffffff, RZ, 0xc0, !PT ;  /* 0x7fffffff05ff7812 */ /* 0x000fca000780c0ff */
[----:B------:R-:W-:-:S10]  /*614e0*/  DFMA R6, R4, R6, +INF ;  /* 0x7ff000000406742b */ /* 0x000fd40000000006 */
[----:B------:R-:W-:Y:S02]  /*614f0*/  FSEL R30, R6, RZ, P0 ;  /* 0x000000ff061e7208 */ /* 0x000fe40000000000 */
[----:B------:R-:W-:-:S07]  /*61500*/  FSEL R31, R7, -QNAN , P0 ;  /* 0xfff00000071f7808 */ /* 0x000fce0000000000 */
.L_x_6462:
[----:B------:R-:W-:Y:S05]  /*61510*/  BSYNC.RECONVERGENT B3 ;  /* 0x0000000000037941 */ /* 0x000fea0003800200 */
.L_x_6460:
        /* <DEDUP_REMOVED lines=8> */
[----:B0-----:R-:W-:Y:S05]  /*615a0*/  CALL.REL.NOINC `($_ZN2at6native27unrolled_elementwise_kernelIN48_GLOBAL__N__08322988_15_IGammaKernel_cu_cb51a28d10CalcIgammaIdEESt5arrayIPcLm3EELi4E23TrivialOffsetCalculatorILi2EjES8_ILi1EjENS0_6memory12LoadWithCastILi2EEENSB_13StoreWithCastILi1EEEEEviT_T0_T2_T3_T4_T5_$__internal_lgamma_pos) ;  /* 0x0000005400447944 */ /* 0x001fea0003c00000 */
[----:B------:R-:W-:Y:S05]  /*615b0*/  BSYNC.RECONVERGENT B8 ;  /* 0x0000000000087941 */ /* 0x000fea0003800200 */
.L_x_6465:
        /* <DEDUP_REMOVED lines=82> */
.L_x_6470:
[----:B------:R-:W-:Y:S05]  /*61ae0*/  BSYNC.RECONVERGENT B8 ;  /* 0x0000000000087941 */ /* 0x000fea0003800200 */
.L_x_6469:
[----:B------:R-:W-:Y:S01]  /*61af0*/  MOV R8, R4 ;  /* 0x0000000400087202 */ /* 0x000fe20000000f00 */
[----:B------:R-:W-:-:S07]  /*61b00*/  IMAD.MOV.U32 R9, RZ, RZ, R5 ;  /* 0x000000ffff097224 */ /* 0x000fce00078e0005 */
.L_x_6468:
[----:B------:R-:W-:Y:S05]  /*61b10*/  BSYNC.RECONVERGENT B4 ;  /* 0x0000000000047941 */ /* 0x000fea0003800200 */
.L_x_6467:
        /* <DEDUP_REMOVED lines=13> */
[----:B------:R-:W-:Y:S01]  /*61bf0*/  IMAD.MOV.U32 R35, RZ, RZ, 0x3ed0ee25 ;  /* 0x3ed0ee25ff237424 */ /* 0x000fe200078e00ff */
[----:B------:R-:W-:Y:S01]  /*61c00*/  MOV R34, 0x8b7a8b04 ;  /* 0x8b7a8b0400227802 */ /* 0x000fe20000000f00 */
[----:B------:R-:W-:Y:S01]  /*61c10*/  UMOV UR4, 0x3ae80f1e ;  /* 0x3ae80f1e00047882 */ /* 0x000fe20000000000 */
[----:B------:R-:W-:Y:S01]  /*61c20*/  LOP3.LUT R7, R4, 0x3ff00000, RZ, 0xfc, !PT ;  /* 0x3ff0000004077812 */ /* 0x000fe200078efcff */
[----:B------:R-:W-:Y:S01]  /*61c30*/  IMAD.MOV.U32 R4, RZ, RZ, RZ ;  /* 0x000000ffff047224 */ /* 0x000fe200078e00ff */
        /* <DEDUP_REMOVED lines=58> */
.L_x_6472:
[----:B------:R-:W-:Y:S01]  /*61fe0*/  MOV R4, 0x0 ;  /* 0x0000000000047802 */ /* 0x000fe20000000f00 */
[----:B------:R-:W-:Y:S01]  /*61ff0*/  IMAD.MOV.U32 R5, RZ, RZ, 0x7ff00000 ;  /* 0x7ff00000ff057424 */ /* 0x000fe200078e00ff */
[----:B------:R-:W-:-:S05]  /*62000*/  LOP3.LUT P0, RZ, R9, 0x7fffffff, RZ, 0xc0, !PT ;  /* 0x7fffffff09ff7812 */ /* 0x000fca000780c0ff */
[----:B------:R-:W-:-:S10]  /*62010*/  DFMA R4, R8, R4, +INF ;  /* 0x7ff000000804742b */ /* 0x000fd40000000004 */
[----:B------:R-:W-:Y:S02]  /*62020*/  FSEL R6, R4, RZ, P0 ;  /* 0x000000ff04067208 */ /* 0x000fe40000000000 */
[----:B------:R-:W-:-:S07]  /*62030*/  FSEL R7, R5, -QNAN , P0 ;  /* 0xfff0000005077808 */ /* 0x000fce0000000000 */
.L_x_6473:
[----:B------:R-:W-:Y:S05]  /*62040*/  BSYNC.RECONVERGENT B3 ;  /* 0x0000000000037941 */ /* 0x000fea0003800200 */
.L_x_6471:
[--C-:B------:R-:W-:Y:S01]  /*62050*/  DADD R14, -R14, R6.reuse ;  /* 0x000000000e0e7229 */ /* 0x100fe20000000106 */
[----:B------:R-:W-:Y:S01]  /*62060*/  ISETP.GE.AND P0, PT, R20, 0x3c000000, PT ;  /* 0x3c0000001400780c */ /* 0x000fe20003f06270 */
[----:B------:R-:W-:-:S10]  /*62070*/  DADD R6, -RZ, -R6 ;  /* 0x00000000ff067229 */ /* 0x000fd40000000906 */
[----:B------:R-:W-:Y:S02]  /*62080*/  FSEL R4, R6, R14, !P0 ;  /* 0x0000000e06047208 */ /* 0x000fe40004000000 */
[----:B------:R-:W-:Y:S01]  /*62090*/  FSEL R5, R7, R15, !P0 ;  /* 0x0000000f07057208 */ /* 0x000fe20004000000 */
[----:B------:R-:W-:Y:S06]  /*620a0*/  BRA `(.L_x_6466) ;  /* 0x0000000000047947 */ /* 0x000fec0003800000 */
.L_x_6464:
[----:B------:R-:W-:-:S11]  /*620b0*/  DADD R4, R12, R12 ;  /* 0x000000000c047229 */ /* 0x000fd6000000000c */
.L_x_6466:
[----:B------:R-:W-:Y:S05]  /*620c0*/  BSYNC.RECONVERGENT B7 ;  /* 0x0000000000077941 */ /* 0x000fea0003800200 */
.L_x_6463:
[----:B------:R-:W-:Y:S01]  /*620d0*/  DADD R30, -R2, R30 ;  /* 0x00000000021e7229 */ /* 0x000fe2000000011e */
[----:B------:R-:W-:Y:S01]  /*620e0*/  UMOV UR4, 0xfefa39ef ;  /* 0xfefa39ef00047882 */ /* 0x000fe20000000000 */
[----:B------:R-:W-:-:S06]  /*620f0*/  UMOV UR5, 0x40862e42 ;  /* 0x40862e4200057882 */ /* 0x000fcc0000000000 */
[----:B------:R-:W-:Y:S01]  /*62100*/  DADD R4, R30, -R4 ;  /* 0x000000001e047229 */ /* 0x000fe20000000804 */
[----:B------:R-:W-:-:S07]  /*62110*/  CS2R R30, SRZ ;  /* 0x00000000001e7805 */ /* 0x000fce000001ff00 */
        /* <DEDUP_REMOVED lines=54> */
[----:B------:R-:W-:Y:S02]  /*62480*/  MOV R30, R8 ;  /* 0x00000008001e7202 */ /* 0x000fe40000000f00 */
[----:B------:R-:W-:-:S04]  /*62490*/  SHF.R.S32.HI R31, RZ, 0x1, R0 ;  /* 0x00000001ff1f7819 */ /* 0x000fc80000011400 */
[----:B------:R-:W-:Y:S01]  /*624a0*/  IADD3 R4, PT, PT, R6, -R31, RZ ;  /* 0x8000001f06047210 */ /* 0x000fe20007ffe0ff */
[----:B------:R-:W-:-:S03]  /*624b0*/  IMAD R31, R31, 0x100000, R9 ;  /* 0x001000001f1f7824 */ /* 0x000fc600078e0209 */
[----:B------:R-:W-:Y:S01]  /*624c0*/  LEA R5, R4, 0x3ff00000, 0x14 ;  /* 0x3ff0000004057811 */ /* 0x000fe200078ea0ff */
[----:B------:R-:W-:-:S06]  /*624d0*/  IMAD.MOV.U32 R4, RZ, RZ, RZ ;  /* 0x000000ffff047224 */ /* 0x000fcc00078e00ff */
[----:B------:R-:W-:Y:S01]  /*624e0*/  DMUL R30, R30, R4 ;  /* 0x000000041e1e7228 */ /* 0x000fe20000000000 */
[----:B------:R-:W-:Y:S10]  /*624f0*/  BRA `(.L_x_6474) ;  /* 0x00000028009c7947 */ /* 0x000ff40003800000 */
.L_x_6459:
        /* <DEDUP_REMOVED lines=26> */
[----:B0-----:R-:W-:Y:S05]  /*626a0*/  CALL.REL.NOINC `($__internal_18_$__cuda_sm20_div_rn_f64_full) ;  /* 0x0000002c00ec7944 */ /* 0x001fea0003c00000 */
.L_x_6476:
[----:B------:R-:W-:Y:S05]  /*626b0*/  BSYNC.RECONVERGENT B4 ;  /* 0x0000000000047941 */ /* 0x000fea0003800200 */
.L_x_6475:
        /* <DEDUP_REMOVED lines=25> */
[----:B0-----:R-:W-:Y:S05]  /*62850*/  CALL.REL.NOINC `($__internal_19_$__cuda_sm20_dsqrt_rn_f64_mediumpath_v1) ;  /* 0x0000003400147944 */ /* 0x001fea0003c00000 */
[----:B------:R-:W-:Y:S01]  /*62860*/  IMAD.MOV.U32 R30, RZ, RZ, R10 ;  /* 0x000000ffff1e7224 */ /* 0x000fe200078e000a */
[----:B------:R-:W-:-:S07]  /*62870*/  MOV R31, R11 ;  /* 0x0000000b001f7202 */ /* 0x000fce0000000f00 */
.L_x_6478:
[----:B------:R-:W-:Y:S05]  /*62880*/  BSYNC.RECONVERGENT B4 ;  /* 0x0000000000047941 */ /* 0x000fea0003800200 */
.L_x_6477:
[----:B------:R-:W-:Y:S02]  /*62890*/  HFMA2 R5, -RZ, RZ, 1.8671875, -68.8125 ;  /* 0x3f78d44dff057431 */ /* 0x000fe400000001ff */
[----:B------:R-:W-:Y:S01]  /*628a0*/  IMAD.MOV.U32 R4, RZ, RZ, 0x6a172145 ;  /* 0x6a172145ff047424 */ /* 0x000fe200078e00ff */
[----:B------:R-:W-:Y:S01]  /*628b0*/  MOV R33, 0x407c1f1c ;  /* 0x407c1f1c00217802 */ /* 0x000fe20000000f00 */
[----:B------:R-:W-:Y:S01]  /*628c0*/  IMAD.MOV.U32 R32, RZ, RZ, -0x184c2289 ;  /* 0xe7b3dd77ff207424 */ /* 0x000fe200078e00ff */
[----:B------:R-:W-:Y:S01]  /*628d0*/  MOV R47, 0x4184aa64 ;  /* 0x4184aa64002f7802 */ /* 0x000fe20000000f00 */
[----:B------:R-:W-:Y:S02]  /*628e0*/  IMAD.MOV.U32 R46, RZ, RZ, 0x4a98efce ;  /* 0x4a98efceff2e7424 */ /* 0x000fe400078e00ff */
[----:B------:R-:W-:Y:S01]  /*628f0*/  HFMA2 R11, -RZ, RZ, 2.099609375, -7.7784061431884765625e-05 ;  /* 0x40338519ff0b7431 */ /* 0x000fe200000001ff */
[----:B------:R1:W-:Y:S01]  /*62900*/  STL.64 [R1+0x1450], R4 ;  /* 0x0014500401007387 */ /* 0x0003e20000100a00 */
[----:B------:R-:W-:-:S02]  /*62910*/  IMAD.MOV.U32 R10, RZ, RZ, -0x19c7c7e ;  /* 0xfe638382ff0a7424 */ /* 0x000fc400078e00ff */
[----:B------:R-:W-:Y:S02]  /*62920*/  HFMA2 R37, -RZ, RZ, 2.365234375, 0.062469482421875 ;  /* 0x40bb2bffff257431 */ /* 0x000fe400000001ff */
[----:B------:R-:W-:Y:S01]  /*62930*/  IMAD.MOV.U32 R36, RZ, RZ, -0x1a0caf76 ;  /* 0xe5f3508aff247424 */ /* 0x000fe200078e00ff */
[----:B------:R2:W-:Y:S01]  /*62940*/  STL.64 [R1+0x1468], R32 ;  /* 0x0014682001007387 */ /* 0x0005e20000100a00 */
[----:B------:R-:W-:Y:S01]  /*62950*/  IMAD.MOV.U32 R38, RZ, RZ, -0x4fb522f0 ;  /* 0xb04add10ff267424 */ /* 0x000fe200078e00ff */
[----:B------:R-:W-:Y:S01]  /*62960*/  MOV R39, 0x40f28df4 ;  /* 0x40f28df400277802 */ /* 0x000fe20000000f00 */
[----:B------:R-:W-:Y:S01]  /*62970*/  HFMA2 R41, -RZ, RZ, 2.56640625, 385.75 ;  /* 0x41225e07ff297431 */ /* 0x000fe200000001ff */
[----:B------:R-:W-:Y:S01]  /*62980*/  STL.64 [R1+0x1498], R46 ;  /* 0x0014982e01007387 */ /* 0x000fe20000100a00 */
[----:B------:R-:W-:Y:S02]  /*62990*/  HFMA2 R45, -RZ, RZ, 2.708984375, -244.125 ;  /* 0x416bdba1ff2d7431 */ /* 0x000fe400000001ff */
[----:B------:R-:W-:-:S02]  /*629a0*/  IMAD.MOV.U32 R40, RZ, RZ, 0x3bfd7560 ;  /* 0x3bfd7560ff287424 */ /* 0x000fc400078e00ff */
[----:B------:R-:W-:Y:S01]  /*629b0*/  HFMA2 R49, -RZ, RZ, 2.15625, -0.0 ;  /* 0x40508000ff317431 */ /* 0x000fe200000001ff */
[----:B-1----:R-:W1:Y:S01]  /*629c0*/  MUFU.RCP64H R5, R13 ;  /* 0x0000000d00057308 */ /* 0x002e620000001800 */
[----:B------:R-:W-:Y:S01]  /*629d0*/  VIADD R4, R13, 0x300402 ;  /* 0x003004020d047836 */ /* 0x000fe20000000000 */
[----:B------:R3:W-:Y:S01]  /*629e0*/  STL.64 [R1+0x1460], R10 ;  /* 0x0014600a01007387 */ /* 0x0007e20000100a00 */
[----:B------:R-:W-:Y:S02]  /*629f0*/  IMAD.MOV.U32 R44, RZ, RZ, 0x42ce50ea ;  /* 0x42ce50eaff2c7424 */ /* 0x000fe400078e00ff */
[----:B--2---:R-:W-:Y:S02]  /*62a00*/  HFMA2 R33, -RZ, RZ, 2.771484375, 0.01287841796875 ;  /* 0x418b2298ff217431 */ /* 0x004fe400000001ff */
[----:B------:R-:W-:Y:S01]  /*62a10*/  IMAD.MOV.U32 R32, RZ, RZ, -0x30b135d2 ;  /* 0xcf4eca2eff207424 */ /* 0x000fe200078e00ff */
        /* <DEDUP_REMOVED lines=8> */
[----:B---3--:R-:W-:Y:S01]  /*62aa0*/  IMAD.MOV.U32 R10, RZ, RZ, -0x1388dcfa ;  /* 0xec772306ff0a7424 */ /* 0x008fe200078e00ff */
[----:B------:R-:W-:Y:S01]  /*62ab0*/  MOV R11, 0x4198bf15 ;  /* 0x4198bf15000b7802 */ /* 0x000fe20000000f00 */
[----:B------:R3:W-:Y:S01]  /*62ac0*/  STL.64 [R1+0x14b0], R32 ;  /* 0x0014b02001007387 */ /* 0x0007e20000100a00 */
[----:B-1----:R-:W-:Y:S01]  /*62ad0*/  DFMA R46, -R12, R4, 1 ;  /* 0x3ff000000c2e742b */ /* 0x002fe20000000104 */
[----:B--2---:R-:W-:Y:S01]  /*62ae0*/  IMAD.MOV.U32 R36, RZ, RZ, 0x0 ;  /* 0x00000000ff247424 */ /* 0x004fe200078e00ff */
[----:B------:R-:W-:Y:S01]  /*62af0*/  MOV R37, 0x3ff00000 ;  /* 0x3ff0000000257802 */ /* 0x000fe20000000f00 */
[----:B------:R1:W-:Y:S01]  /*62b00*/  STL.64 [R1+0x1480], R40 ;  /* 0x0014802801007387 */ /* 0x0003e20000100a00 */
[----:B------:R-:W-:Y:S01]  /*62b10*/  FSETP.GEU.AND P0, PT, |R4|, 5.8789094863358348022e-39, PT ;  /* 0x004004020400780b */ /* 0x000fe20003f0e200 */
[----:B----4-:R-:W-:Y:S01]  /*62b20*/  IMAD.MOV.U32 R39, RZ, RZ, 0x409e1400 ;  /* 0x409e1400ff277424 */ /* 0x010fe200078e00ff */
[----:B------:R-:W-:Y:S01]  /*62b30*/  MOV R38, 0x0 ;  /* 0x0000000000267802 */ /* 0x000fe20000000f00 */
[----:B------:R2:W-:Y:S01]  /*62b40*/  STL.64 [R1+0x1490], R44 ;  /* 0x0014902c01007387 */ /* 0x0005e20000100a00 */
[----:B------:R-:W-:-:S03]  /*62b50*/  DSETP.GT.AND P1, PT, R8, 1, PT ;  /* 0x3ff000000800742a */ /* 0x000fc60003f24000 */
[----:B------:R4:W-:Y:S01]  /*62b60*/  STL.64 [R1+0x14a8], R10 ;  /* 0x0014a80a01007387 */ /* 0x0009e20000100a00 */
[----:B---3--:R-:W-:Y:S01]  /*62b70*/  DFMA R32, R46, R46, R46 ;  /* 0x0000002e2e20722b */ /* 0x008fe2000000002e */
[----:B------:R-:W-:Y:S02]  /*62b80*/  HFMA2 R46, -RZ, RZ, -0.125, 0 ;  /* 0xb0000000ff2e7431 */ /* 0x000fe400000001ff */
[----:B------:R3:W-:Y:S01]  /*62b90*/  STL.64 [R1+0x27e0], R48 ;  /* 0x0027e03001007387 */ /* 0x0007e20000100a00 */
[----:B-1----:R-:W-:Y:S02]  /*62ba0*/  HFMA2 R40, -RZ, RZ, 0, 0 ;  /* 0x00000000ff287431 */ /* 0x002fe400000001ff */
[----:B------:R-:W-:Y:S02]  /*62bb0*/  IMAD.MOV.U32 R41, RZ, RZ, 0x40dfe780 ;  /* 0x40dfe780ff297424 */ /* 0x000fe400078e00ff */
[----:B--2---:R-:W-:Y:S01]  /*62bc0*/  HFMA2 R44, -RZ, RZ, 0, 0 ;  /* 0x00000000ff2c7431 */ /* 0x004fe200000001ff */
[----:B------:R1:W-:Y:S01]  /*62bd0*/  STL.64 [R1+0x1488], R42 ;  /* 0x0014882a01007387 */ /* 0x0003e20000100a00 */
[----:B------:R-:W-:Y:S01]  /*62be0*/  IMAD.MOV.U32 R45, RZ, RZ, 0x41441f7b ;  /* 0x41441f7bff2d7424 */ /* 0x000fe200078e00ff */
[----:B------:R-:W-:Y:S01]  /*62bf0*/  DFMA R32, R4, R32, R4 ;  /* 0x000000200420722b */ /* 0x000fe20000000004 */
[----:B----4-:R-:W-:Y:S01]  /*62c00*/  HFMA2 R10, -RZ, RZ, -0.00048828125, 0 ;  /* 0x90000000ff0a7431 */ /* 0x010fe200000001ff */
[----:B------:R2:W-:Y:S01]  /*62c10*/  STL.64 [R1+0x27d8], R36 ;  /* 0x0027d82401007387 */ /* 0x0005e20000100a00 */
[----:B------:R-:W-:-:S02]  /*62c20*/  IMAD.MOV.U32 R11, RZ, RZ, 0x4185eeb6 ;  /* 0x4185eeb6ff0b7424 */ /* 0x000fc400078e00ff */
[----:B---3--:R-:W-:Y:S01]  /*62c30*/  HFMA2 R49, -RZ, RZ, 2.755859375, 0.00014209747314453125 ;  /* 0x418308a8ff317431 */ /* 0x008fe200000001ff */
[----:B------:R3:W-:Y:S01]  /*62c40*/  STL.64 [R1+0x27e8], R38 ;  /* 0x0027e82601007387 */ /* 0x0007e20000100a00 */
[----:B------:R-:W-:Y:S01]  /*62c50*/  IMAD.MOV.U32 R47, RZ, RZ, 0x41a1fda6 ;  /* 0x41a1fda6ff2f7424 */ /* 0x000fe200078e00ff */
[----:B-1----:R-:W-:Y:S01]  /*62c60*/  MOV R42, 0x0 ;  /* 0x00000000002a7802 */ /* 0x002fe20000000f00 */
[----:B------:R-:W-:Y:S01]  /*62c70*/  IMAD.MOV.U32 R43, RZ, RZ, 0x4115d0bc ;  /* 0x4115d0bcff2b7424 */ /* 0x000fe200078e00ff */
[----:B------:R1:W-:Y:S01]  /*62c80*/  STL.64 [R1+0x1458], R6 ;  /* 0x0014580601007387 */ /* 0x0003e20000100a00 */
[----:B--2---:R-:W-:Y:S01]  /*62c90*/  MOV R36, 0x70000000 ;  /* 0x7000000000247802 */ /* 0x004fe20000000f00 */
[----:B------:R-:W-:Y:S02]  /*62ca0*/  IMAD.MOV.U32 R37, RZ, RZ, 0x41991871 ;  /* 0x41991871ff257424 */ /* 0x000fe400078e00ff */
[----:B------:R-:W-:Y:S01]  /*62cb0*/  STL.64 [R1+0x27f0], R40 ;  /* 0x0027f02801007387 */ /* 0x000fe20000100a00 */
[----:B---3--:R-:W-:Y:S01]  /*62cc0*/  MOV R38, 0x80000000 ;  /* 0x8000000000267802 */ /* 0x008fe20000000f00 */
[----:B------:R-:W-:-:S02]  /*62cd0*/  IMAD.MOV.U32 R39, RZ, RZ, 0x419cbd69 ;  /* 0x419cbd69ff277424 */ /* 0x000fc400078e00ff */
[----:B------:R-:W-:Y:S01]  /*62ce0*/  STL.64 [R1+0x27f8], R42 ;  /* 0x0027f82a01007387 */ /* 0x000fe20000100a00 */
[----:B-1----:R-:W-:Y:S02]  /*62cf0*/  HFMA2 R7, -RZ, RZ, 2.7890625, -0.00175380706787109375 ;  /* 0x4194972fff077431 */ /* 0x002fe400000001ff */
        /* <DEDUP_REMOVED lines=9> */
[----:B-1----:R-:W-:Y:S01]  /*62d90*/  MOV R6, 0xe0000000 ;  /* 0xe000000000067802 */ /* 0x002fe20000000f00 */
[----:B------:R-:W-:-:S05]  /*62da0*/  IMAD.MOV.U32 R7, RZ, RZ, 0x41697171 ;  /* 0x41697171ff077424 */ /* 0x000fca00078e00ff */
[----:B------:R1:W-:Y:S02]  /*62db0*/  STL.64 [R1+0x2808], R6 ;  /* 0x0028080601007387 */ /* 0x0003e40000100a00 */
[----:B-1----:R-:W-:-:S08]  /*62dc0*/  DFMA R6, -R12, R32, 1 ;  /* 0x3ff000000c06742b */ /* 0x002fd00000000120 */
[----:B------:R-:W-:Y:S01]  /*62dd0*/  DFMA R6, R32, R6, R32 ;  /* 0x000000062006722b */ /* 0x000fe20000000020 */
[C---:B------:R-:W-:Y:S01]  /*62de0*/  VIADD R33, R35.reuse, 0x1388 ;  /* 0x0000138823217836 */ /* 0x040fe20000000000 */
[----:B------:R-:W-:Y:S01]  /*62df0*/  IADD3 R32, PT, PT, R35, 0x13e8, RZ ;  /* 0x000013e823207810 */ /* 0x000fe20007ffe0ff */
[----:B------:R-:W-:Y:S08]  /*62e00*/  @P0 BRA `(.L_x_6480) ;  /* 0x00000000001c0947 */ /* 0x000ff00003800000 */
[----:B------:R-:W-:Y:S01]  /*62e10*/  LOP3.LUT R0, R13, 0x7fffffff, RZ, 0xc0, !PT ;  /* 0x7fffffff0d007812 */ /* 0x000fe200078ec0ff */
[----:B------:R-:W-:Y:S01]  /*62e20*/  IMAD.MOV.U32 R4, RZ, RZ, R12 ;  /* 0x000000ffff047224 */ /* 0x000fe200078e000c */
[----:B------:R-:W-:Y:S02]  /*62e30*/  MOV R5, R13 ;  /* 0x0000000d00057202 */ /* 0x000fe40000000f00 */
[----:B------:R-:W-:Y:S01]  /*62e40*/  MOV R34, 0x62e70 ;  /* 0x00062e7000227802 */ /* 0x000fe20000000f00 */
[----:B------:R-:W-:-:S07]  /*62e50*/  VIADD R0, R0, 0xfff00000 ;  /* 0xfff0000000007836 */ /* 0x000fce0000000000 */
[----:B0-----:R-:W-:Y:S05]  /*62e60*/  CALL.REL.NOINC `($__internal_17_$__cuda_sm20_dblrcp_rn_slowpath_v3) ;  /* 0x0000002400547944 */ /* 0x001fea0003c00000 */
[----:B------:R-:W-:-:S07]  /*62e70*/  MOV R7, R0 ;  /* 0x0000000000077202 */ /* 0x000fce0000000f00 */
.L_x_6480:
[----:B------:R-:W-:Y:S05]  /*62e80*/  BSYNC.RECONVERGENT B4 ;  /* 0x0000000000047941 */ /* 0x000fea0003800200 */
.L_x_6479:
[----:B------:R-:W-:Y:S01]  /*62e90*/  SEL R0, RZ, 0x60, !P1 ;  /* 0x00000060ff007807 */ /* 0x000fe20004800000 */
[----:B------:R-:W-:-:S03]  /*62ea0*/  IMAD.MOV.U32 R4, RZ, RZ, -0x8 ;  /* 0xfffffff8ff047424 */ /* 0x000fc600078e00ff */
[----:B------:R-:W-:Y:S02]  /*62eb0*/  IADD3 R51, PT, PT, R35, R0, RZ ;  /* 0x0000000023337210 */ /* 0x000fe40007ffe0ff */
[----:B------:R-:W-:-:S03]  /*62ec0*/  SEL R0, R4, 0x8, P1 ;  /* 0x0000000804007807 */ /* 0x000fc60000800000 */
[----:B------:R-:W2:Y:S02]  /*62ed0*/  LDL.64 R36, [R51] ;  /* 0x0000000033247983 */ /* 0x000ea40000100a00 */
[----:B------:R-:W-:-:S05]  /*62ee0*/  IMAD.IADD R47, R0, 0x1, R51 ;  /* 0x00000001002f7824 */ /* 0x000fca00078e0233 */
[----:B------:R-:W2:Y:S01]  /*62ef0*/  LDL.64 R38, [R47] ;  /* 0x000000002f267983 */ /* 0x000ea20000100a00 */
[----:B------:R-:W-:-:S05]  /*62f00*/  IADD3 R45, PT, PT, R47, R0, RZ ;  /* 0x000000002f2d7210 */ /* 0x000fca0007ffe0ff */
[----:B------:R-:W3:Y:S01]  /*62f10*/  LDL.64 R4, [R45] ;  /* 0x000000002d047983 */ /* 0x000ee20000100a00 */
[----:B------:R-:W-:Y:S01]  /*62f20*/  IMAD.IADD R43, R45, 0x1, R0 ;  /* 0x000000012d2b7824 */ /* 0x000fe200078e0200 */
[----:B------:R-:W-:-:S04]  /*62f30*/  SEL R33, R32, R33, P1 ;  /* 0x0000002120217207 */ /* 0x000fc80000800000 */
[----:B------:R-:W4:Y:S01]  /*62f40*/  LDL.64 R40, [R43] ;  /* 0x000000002b287983 */ /* 0x000f220000100a00 */
[----:B------:R-:W-:-:S03]  /*62f50*/  IADD3 R65, PT, PT, R33, R0, RZ ;  /* 0x0000000021417210 */ /* 0x000fc60007ffe0ff */
[----:B------:R1:W5:Y:S04]  /*62f60*/  LDL.64 R32, [R51+0x1388] ;  /* 0x0013880033207983 */ /* 0x0003680000100a00 */
[----:B------:R-:W5:Y:S01]  /*62f70*/  LDL.64 R34, [R65] ;  /* 0x0000000041227983 */ /* 0x000f620000100a00 */
[----:B------:R-:W-:-:S05]  /*62f80*/  IMAD.IADD R49, R65, 0x1, R0 ;  /* 0x0000000141317824 */ /* 0x000fca00078e0200 */
[----:B------:R1:W5:Y:S01]  /*62f90*/  LDL.64 R10, [R49] ;  /* 0x00000000310a7983 */ /* 0x0003620000100a00 */
[----:B0-----:R-:W-:-:S05]  /*62fa0*/  IADD3 R61, PT, PT, R49, R0, RZ ;  /* 0x00000000313d7210 */ /* 0x001fca0007ffe0ff */
[----:B------:R0:W5:Y:S01]  /*62fb0*/  LDL.64 R46, [R61] ;  /* 0x000000003d2e7983 */ /* 0x0001620000100a00 */
[----:B------:R-:W-:-:S05]  /*62fc0*/  IMAD.IADD R55, R61, 0x1, R0 ;  /* 0x000000013d377824 */ /* 0x000fca00078e0200 */
[----:B------:R0:W5:Y:S01]  /*62fd0*/  LDL.64 R44, [R55] ;  /* 0x00000000372c7983 */ /* 0x0001620000100a00 */
[----:B------:R-:W-:Y:S02]  /*62fe0*/  FSEL R6, R6, R12, P1 ;  /* 0x0000000c06067208 */ /* 0x000fe40000800000 */
[----:B------:R-:W-:Y:S02]  /*62ff0*/  FSEL R7, R7, R13, P1 ;  /* 0x0000000d07077208 */ /* 0x000fe40000800000 */
[----:B-1----:R-:W-:Y:S01]  /*63000*/  IADD3 R51, PT, PT, R55, R0, RZ ;  /* 0x0000000037337210 */ /* 0x002fe20007ffe0ff */
[----:B------:R-:W-:-:S04]  /*63010*/  IMAD.IADD R48, R43, 0x1, R0 ;  /* 0x000000012b307824 */ /* 0x000fc800078e0200 */
[----:B------:R1:W5:Y:S01]  /*63020*/  LDL.64 R42, [R51] ;  /* 0x00000000332a7983 */ /* 0x0003620000100a00 */
[----:B------:R-:W-:-:S05]  /*63030*/  IADD3 R49, PT, PT, R51, R0, RZ ;  /* 0x0000000033317210 */ /* 0x000fca0007ffe0ff */
[----:B------:R-:W-:-:S05]  /*63040*/  IMAD.IADD R65, R49, 0x1, R0 ;  /* 0x0000000131417824 */ /* 0x000fca00078e0200 */
[----:B0-----:R-:W-:-:S05]  /*63050*/  IADD3 R61, PT, PT, R65, R0, RZ ;  /* 0x00000000413d7210 */ /* 0x001fca0007ffe0ff */
[----:B------:R-:W-:-:S05]  /*63060*/  IMAD.IADD R55, R61, 0x1, R0 ;  /* 0x000000013d377824 */ /* 0x000fca00078e0200 */
[----:B-1----:R-:W-:Y:S01]  /*63070*/  IADD3 R51, PT, PT, R55, R0, RZ ;  /* 0x0000000037337210 */ /* 0x002fe20007ffe0ff */
        /* <DEDUP_REMOVED lines=12> */
[----:B0-----:R-:W-:-:S05]  /*63140*/  IMAD.IADD R49, R51, 0x1, R0 ;  /* 0x0000000133317824 */ /* 0x001fca00078e0200 */
[----:B------:R-:W-:Y:S02]  /*63150*/  DFMA R44, R6, R46, R44 ;  /* 0x0000002e062c722b */ /* 0x000fe4000000002c */
[----:B------:R0:W5:Y:S01]  /*63160*/  LDL.64 R46, [R49] ;  /* 0x00000000312e7983 */ /* 0x0001620000100a00 */
[----:B------:R-:W-:-:S05]  /*63170*/  IADD3 R69, PT, PT, R48, R0, RZ ;  /* 0x0000000030457210 */ /* 0x000fca0007ffe0ff */
[----:B------:R-:W-:Y:S01]  /*63180*/  DFMA R42, R6, R44, R42 ;  /* 0x0000002c062a722b */ /* 0x000fe2000000002a */
[----:B------:R-:W-:-:S05]  /*63190*/  IADD3 R67, PT, PT, R69, R0, RZ ;  /* 0x0000000045437210 */ /* 0x000fca0007ffe0ff */
[----:B------:R-:W-:-:S05]  /*631a0*/  IMAD.IADD R65, R67, 0x1, R0 ;  /* 0x0000000143417824 */ /* 0x000fca00078e0200 */
[----:B-1----:R-:W-:-:S05]  /*631b0*/  IADD3 R61, PT, PT, R65, R0, RZ ;  /* 0x00000000413d7210 */ /* 0x002fca0007ffe0ff */
[----:B------:R-:W-:-:S05]  /*631c0*/  IMAD.IADD R55, R61, 0x1, R0 ;  /* 0x000000013d377824 */ /* 0x000fca00078e0200 */
[----:B------:R-:W-:Y:S01]  /*631d0*/  IADD3 R51, PT, PT, R55, R0, RZ ;  /* 0x0000000037337210 */ /* 0x000fe20007ffe0ff */
[----:B--2---:R-:W-:Y:S01]  /*631e0*/  DFMA R38, R6, R40, R38 ;  /* 0x000000280626722b */ /* 0x004fe20000000026 */
[----:B------:R-:W-:-:S06]  /*631f0*/  IMAD.IADD R40, R49, 0x1, R0 ;  /* 0x0000000131287824 */ /* 0x000fcc00078e0200 */
        /* <DEDUP_REMOVED lines=10> */
[----:B0-----:R-:W-:-:S06]  /*632a0*/  IMAD.IADD R49, R51, 0x1, R0 ;  /* 0x0000000133317824 */ /* 0x001fcc00078e0200 */
[----:B------:R-:W-:Y:S01]  /*632b0*/  DFMA R44, R6, R44, R32 ;  /* 0x0000002c062c722b */ /* 0x000fe20000000020 */
[----:B------:R-:W5:Y:S01]  /*632c0*/  LDL.64 R32, [R51] ;  /* 0x0000000033207983 */ /* 0x000f620000100a00 */
[----:B------:R-:W-:-:S03]  /*632d0*/  IADD3 R0, PT, PT, R49, R0, RZ ;  /* 0x0000000031007210 */ /* 0x000fc60007ffe0ff */
        /* <DEDUP_REMOVED lines=8> */
[----:B------:R-:W-:-:S05]  /*63360*/  IMAD.MOV.U32 R4, RZ, RZ, 0x1 ;  /* 0x00000001ff047424 */ /* 0x000fca00078e00ff */
        /* <DEDUP_REMOVED lines=24> */
.L_x_6482:
[----:B------:R-:W-:Y:S05]  /*634f0*/  BSYNC.RECONVERGENT B4 ;  /* 0x0000000000047941 */ /* 0x000fea0003800200 */
.L_x_6481:
        /* <DEDUP_REMOVED lines=21> */
.L_x_6484:
[----:B------:R-:W-:Y:S05]  /*63650*/  BSYNC.RECONVERGENT B4 ;  /* 0x0000000000047941 */ /* 0x000fea0003800200 */
.L_x_6483:
        /* <DEDUP_REMOVED lines=75> */
.L_x_6487:
[----:B------:R-:W-:Y:S05]  /*63b10*/  BSYNC.RECONVERGENT B3 ;  /* 0x0000000000037941 */ /* 0x000fea0003800200 */
.L_x_6486:
        /* <DEDUP_REMOVED lines=8> */
.L_x_6489:
[----:B------:R-:W-:Y:S05]  /*63ba0*/  BSYNC.RECONVERGENT B4 ;  /* 0x0000000000047941 */ /* 0x000fea0003800200 */
.L_x_6488:
        /* <DEDUP_REMOVED lines=18> */
[----:B------:R-:W-:Y:S02]  /*63cd0*/  MOV R55, R12 ;  /* 0x0000000c00377202 */ /* 0x000fe40000000f00 */
[----:B------:R-:W-:Y:S02]  /*63ce0*/  MOV R54, R13 ;  /* 0x0000000d00367202 */ /* 0x000fe40000000f00 */
[----:B------:R-:W-:-:S04]  /*63cf0*/  MOV R56, 0x63d20 ;  /* 0x00063d2000387802 */ /* 0x000fc80000000f00 */
[----:B------:R-:W-:-:S07]  /*63d00*/  IMAD.MOV.U32 R0, RZ, RZ, R11 ;  /* 0x000000ffff007224 */ /* 0x000fce00078e000b */
[----:B------:R-:W-:Y:S05]  /*63d10*/  CALL.REL.NOINC `($_ZN2at6native27unrolled_elementwise_kernelIN48_GLOBAL__N__08322988_15_IGammaKernel_cu_cb51a28d10CalcIgammaIdEESt5arrayIPcLm3EELi4E23TrivialOffsetCalculatorILi2EjES8_ILi1EjENS0_6memory12LoadWithCastILi2EEENSB_13StoreWithCastILi1EEEEEviT_T0_T2_T3_T4_T5_$__internal_accurate_pow) ;  /* 0x0000002000a07944 */ /* 0x000fea0003c00000 */
[----:B------:R-:W-:Y:S05]  /*63d20*/  BSYNC.RECONVERGENT B4 ;  /* 0x0000000000047941 */ /* 0x000fea0003800200 */
.L_x_6492:
[----:B------:R-:W-:Y:S01]  /*63d30*/  IMAD.MOV.U32 R8, RZ, RZ, R0 ;  /* 0x000000ffff087224 */ /* 0x000fe200078e0000 */
[----:B------:R-:W-:Y:S01]  /*63d40*/  MOV R9, R20 ;  /* 0x0000001400097202 */ /* 0x000fe20000000f00 */
        /* <DEDUP_REMOVED lines=10> */
.L_x_6491:
[----:B------:R-:W-:Y:S05]  /*63df0*/  BSYNC.RECONVERGENT B3 ;  /* 0x0000000000037941 */ /* 0x000fea0003800200 */
.L_x_6490:
        /* <DEDUP_REMOVED lines=16> */
.L_x_6494:
[----:B------:R-:W-:Y:S05]  /*63f00*/  BSYNC.RECONVERGENT B3 ;  /* 0x0000000000037941 */ /* 0x000fea0003800200 */
.L_x_6493:
[----:B------:R-:W-:Y:S02]  /*63f10*/  FSEL R4, R6, RZ, P2 ;  /* 0x000000ff06047208 */ /* 0x000fe40001000000 */
[----:B------:R-:W-:-:S06]  /*63f20*/  FSEL R5, R7, 1.875, P2 ;  /* 0x3ff0000007057808 */ /* 0x000fcc0001000000 */
[----:B------:R-:W-:-:S08]  /*63f30*/  DMUL R30, R30, R4 ;  /* 0x000000041e1e7228 */ /* 0x000fd00000000000 */
[----:B------:R-:W-:Y:S01]  /*63f40*/  DMUL R30, R30, R32 ;  /* 0x000000201e1e7228 */ /* 0x000fe20000000000 */
[----:B------:R-:W-:Y:S10]  /*63f50*/  BRA `(.L_x_6474) ;  /* 0x0000001000047947 */ /* 0x000ff40003800000 */
.L_x_6485:
        /* <DEDUP_REMOVED lines=26> */
.L_x_6496:
[----:B------:R-:W-:Y:S05]  /*64100*/  BSYNC.RECONVERGENT B4 ;  /* 0x0000000000047941 */ /* 0x000fea0003800200 */
.L_x_6495:
        /* <DEDUP_REMOVED lines=27> */
.L_x_6500:
[----:B------:R-:W-:Y:S05]  /*642c0*/  BSYNC.RECONVERGENT B7 ;  /* 0x0000000000077941 */ /* 0x000fea0003800200 */
.L_x_6499:
        /* <DEDUP_REMOVED lines=30> */
.L_x_6498:
[----:B------:R-:W-:-:S10]  /*644b0*/  DADD R30, R8, 1 ;  /* 0x3ff00000081e7429 */ /* 0x000fd40000000000 */
[----:B------:R-:W-:Y:S01]  /*644c0*/  ISETP.GT.AND P0, PT, R31, 0xfffff, PT ;  /* 0x000fffff1f00780c */ /* 0x000fe20003f04270 */
[----:B------:R-:W-:Y:S01]  /*644d0*/  IMAD.MOV.U32 R4, RZ, RZ, R30 ;  /* 0x000000ffff047224 */ /* 0x000fe200078e001e */
[----:B------:R-:W-:-:S11]  /*644e0*/  MOV R5, R31 ;  /* 0x0000001f00057202 */ /* 0x000fd60000000f00 */
        /* <DEDUP_REMOVED lines=73> */
.L_x_6502:
[----:B------:R-:W-:Y:S01]  /*64980*/  MOV R6, 0x0 ;  /* 0x0000000000067802 */ /* 0x000fe20000000f00 */
[----:B------:R-:W-:Y:S01]  /*64990*/  IMAD.MOV.U32 R7, RZ, RZ, 0x7ff00000 ;  /* 0x7ff00000ff077424 */ /* 0x000fe200078e00ff */
[----:B------:R-:W-:-:S05]  /*649a0*/  LOP3.LUT P0, RZ, R5, 0x7fffffff, RZ, 0xc0, !PT ;  /* 0x7fffffff05ff7812 */ /* 0x000fca000780c0ff */
[----:B------:R-:W-:-:S10]  /*649b0*/  DFMA R6, R4, R6, +INF ;  /* 0x7ff000000406742b */ /* 0x000fd40000000006 */
[----:B------:R-:W-:Y:S02]  /*649c0*/  FSEL R20, R6, RZ, P0 ;  /* 0x000000ff06147208 */ /* 0x000fe40000000000 */
[----:B------:R-:W-:-:S07]  /*649d0*/  FSEL R21, R7, -QNAN , P0 ;  /* 0xfff0000007157808 */ /* 0x000fce0000000000 */
.L_x_6501:
[----:B------:R-:W-:Y:S05]  /*649e0*/  BSYNC.RECONVERGENT B4 ;  /* 0x0000000000047941 */ /* 0x000fea0003800200 */
.L_x_6497:
        /* <DEDUP_REMOVED lines=25> */
.L_x_6504:
[----:B------:R-:W-:Y:S05]  /*64b80*/  BSYNC.RECONVERGENT B4 ;  /* 0x0000000000047941 */ /* 0x000fea0003800200 */
.L_x_6503:
        /* <DEDUP_REMOVED lines=60> */
.L_x_6506:
[----:B------:R-:W-:Y:S05]  /*64f50*/  BSYNC.RECONVERGENT B3 ;  /* 0x0000000000037941 */ /* 0x000fea0003800200 */
.L_x_6505:
[----:B------:R-:W-:-:S11]  /*64f60*/  DMUL R30, R30, R32 ;  /* 0x000000201e1e7228 */ /* 0x000fd60000000000 */
.L_x_6474:
[----:B------:R-:W-:Y:S05]  /*64f70*/  BSYNC.RECONVERGENT B5 ;  /* 0x0000000000057941 */ /* 0x000fea0003800200 */
.L_x_6458:
[----:B------:R-:W-:Y:S01]  /*64f80*/  DSETP.NEU.AND P0, PT, R30, RZ, PT ;  /* 0x000000ff1e00722a */ /* 0x000fe20003f0d000 */
[----:B------:R-:W-:-:S13]  /*64f90*/  CS2R R4, SRZ ;  /* 0x0000000000047805 */ /* 0x000fda000001ff00 */
        /* <DEDUP_REMOVED lines=9> */
.L_x_6511:
        /* <DEDUP_REMOVED lines=22> */
.L_x_6510:
[----:B------:R-:W-:Y:S05]  /*65190*/  BSYNC.RECONVERGENT B5 ;  /* 0x0000000000057941 */ /* 0x000fea0003800200 */
.L_x_6509:
        /* <DEDUP_REMOVED lines=8> */
.L_x_6508:
[----:B------:R-:W1:Y:S01]  /*65220*/  MUFU.RCP64H R3, R13 ;  /* 0x0000000d00037308 */ /* 0x000e620000001800 */
[----:B------:R-:W-:Y:S01]  /*65230*/  MOV R2, 0x1 ;  /* 0x0000000100027802 */ /* 0x000fe20000000f00 */
        /* <DEDUP_REMOVED lines=16> */
[----:B0-----:R-:W-:Y:S05]  /*65340*/  CALL.REL.NOINC `($__internal_18_$__cuda_sm20_div_rn_f64_full) ;  /* 0x0000000000c47944 */ /* 0x001fea0003c00000 */
.L_x_6507:
[----:B------:R-:W-:-:S11]  /*65350*/  DADD R14, -R4, 1 ;  /* 0x3ff00000040e7429 */ /* 0x000fd60000000100 */
.L_x_5927:
[----:B------:R-:W-:Y:S05]  /*65360*/  BSYNC.RECONVERGENT B0 ;  /* 0x0000000000007941 */ /* 0x000fea0003800200 */
.L_x_5926:
[----:B------:R-:W-:Y:S02]  /*65370*/  HFMA2 R3, -RZ, RZ, 0, 0 ;  /* 0x00000000ff037431 */ /* 0x000fe400000001ff */
[----:B------:R-:W-:Y:S01]  /*65380*/  IMAD.MOV.U32 R2, RZ, RZ, R58 ;  /* 0x000000ffff027224 */ /* 0x000fe200078e003a */
[----:B------:R-:W-:Y:S01]  /*65390*/  MOV R5, R15 ;  /* 0x0000000f00057202 */ /* 0x000fe20000000f00 */
[----:B------:R-:W-:Y:S02]  /*653a0*/  IMAD.MOV.U32 R4, RZ, RZ, R14 ;  /* 0x000000ffff047224 */ /* 0x000fe400078e000e */
[----:B0-----:R-:W-:Y:S05]  /*653b0*/  RET.REL.NODEC R2 `(_ZN2at6native27unrolled_elementwise_kernelIN48_GLOBAL__N__08322988_15_IGammaKernel_cu_cb51a28d10CalcIgammaIdEESt5arrayIPcLm3EELi4E23TrivialOffsetCalculatorILi2EjES8_ILi1EjENS0_6memory12LoadWithCastILi2EEENSB_13StoreWithCastILi1EEEEEviT_T0_T2_T3_T4_T5_) ;  /* 0xfffff9ac02107950 */ /* 0x001fea0003c3ffff */
        .weak           $__internal_17_$__cuda_sm20_dblrcp_rn_slowpath_v3
        .type           $__internal_17_$__cuda_sm20_dblrcp_rn_slowpath_v3,@function
        .size           $__internal_17_$__cuda_sm20_dblrcp_rn_slowpath_v3,($__internal_18_$__cuda_sm20_div_rn_f64_full - $__internal_17_$__cuda_sm20_dblrcp_rn_slowpath_v3)
$__internal_17_$__cuda_sm20_dblrcp_rn_slowpath_v3:
[----:B------:R-:W-:Y:S01]  /*653c0*/  DSETP.GTU.AND P0, PT, |R4|, +INF , PT ;  /* 0x7ff000000400742a */ /* 0x000fe20003f0c200 */
[----:B------:R-:W-:-:S13]  /*653d0*/  BSSY.RECONVERGENT B3, `(.L_x_6512) ;  /* 0x0000024000037945 */ /* 0x000fda0003800200 */
[----:B------:R-:W-:Y:S05]  /*653e0*/  @P0 BRA `(.L_x_6513) ;  /* 0x0000000000800947 */ /* 0x000fea0003800000 */
[----:B------:R-:W-:-:S05]  /*653f0*/  LOP3.LUT R10, R5, 0x7fffffff, RZ, 0xc0, !PT ;  /* 0x7fffffff050a7812 */ /* 0x000fca00078ec0ff */
[----:B------:R-:W-:-:S05]  /*65400*/  VIADD R6, R10, 0xffffffff ;  /* 0xffffffff0a067836 */ /* 0x000fca0000000000 */
[----:B------:R-:W-:-:S13]  /*65410*/  ISETP.GE.U32.AND P0, PT, R6, 0x7fefffff, PT ;  /* 0x7fefffff0600780c */ /* 0x000fda0003f06070 */
[----:B------:R-:W-:Y:S02]  /*65420*/  @P0 LOP3.LUT R7, R5, 0x7ff00000, RZ, 0x3c, !PT ;  /* 0x7ff0000005070812 */ /* 0x000fe400078e3cff */
[----:B------:R-:W-:Y:S01]  /*65430*/  @P0 MOV R6, RZ ;  /* 0x000000ff00060202 */ /* 0x000fe20000000f00 */
[----:B------:R-:W-:Y:S06]  /*65440*/  @P0 BRA `(.L_x_6514) ;  /* 0x0000000000700947 */ /* 0x000fec0003800000 */
[----:B------:R-:W-:-:S13]  /*65450*/  ISETP.GE.U32.AND P0, PT, R10, 0x1000001, PT ;  /* 0x010000010a00780c */ /* 0x000fda0003f06070 */
[----:B------:R-:W-:Y:S05]  /*65460*/  @!P0 BRA `(.L_x_6515) ;  /* 0x0000000000388947 */ /* 0x000fea0003800000 */
[----:B------:R-:W-:Y:S01]  /*65470*/  VIADD R7, R5, 0xc0200000 ;  /* 0xc020000005077836 */ /* 0x000fe20000000000 */
[----:B------:R-:W-:Y:S01]  /*65480*/  MOV R6, R4 ;  /* 0x0000000400067202 */ /* 0x000fe20000000f00 */
[----:B------:R-:W-:Y:S02]  /*65490*/  IMAD.MOV.U32 R10, RZ, RZ, R0 ;  /* 0x000000ffff0a7224 */ /* 0x000fe400078e0000 */
        /* <DEDUP_REMOVED lines=11> */
.L_x_6515:
[----:B------:R-:W-:Y:S01]  /*65550*/  DMUL R6, R4, 8.11296384146066816958e+31 ;  /* 0x4690000004067828 */ /* 0x000fe20000000000 */
[----:B------:R-:W-:-:S05]  /*65560*/  MOV R4, R0 ;  /* 0x0000000000047202 */ /* 0x000fca0000000f00 */
        /* <DEDUP_REMOVED lines=8> */
.L_x_6513:
[----:B------:R-:W-:Y:S01]  /*655f0*/  LOP3.LUT R7, R5, 0x80000, RZ, 0xfc, !PT ;  /* 0x0008000005077812 */ /* 0x000fe200078efcff */
[----:B------:R-:W-:-:S07]  /*65600*/  IMAD.MOV.U32 R6, RZ, RZ, R4 ;  /* 0x000000ffff067224 */ /* 0x000fce00078e0004 */
.L_x_6514:
[----:B------:R-:W-:Y:S05]  /*65610*/  BSYNC.RECONVERGENT B3 ;  /* 0x0000000000037941 */ /* 0x000fea0003800200 */
.L_x_6512:
[----:B------:R-:W-:Y:S02]  /*65620*/  HFMA2 R5, -RZ, RZ, 0, 0 ;  /* 0x00000000ff057431 */ /* 0x000fe400000001ff */
[----:B------:R-:W-:Y:S01]  /*65630*/  IMAD.MOV.U32 R4, RZ, RZ, R34 ;  /* 0x000000ffff047224 */ /* 0x000fe200078e0022 */
[----:B------:R-:W-:-:S03]  /*65640*/  MOV R0, R7 ;  /* 0x0000000700007202 */ /* 0x000fc60000000f00 */
[----:B------:R-:W-:Y:S05]  /*65650*/  RET.REL.NODEC R4 `(_ZN2at6native27unrolled_elementwise_kernelIN48_GLOBAL__N__08322988_15_IGammaKernel_cu_cb51a28d10CalcIgammaIdEESt5arrayIPcLm3EELi4E23TrivialOffsetCalculatorILi2EjES8_ILi1EjENS0_6memory12LoadWithCastILi2EEENSB_13StoreWithCastILi1EEEEEviT_T0_T2_T3_T4_T5_) ;  /* 0xfffff9a804687950 */ /* 0x000fea0003c3ffff */
        .weak           $__internal_18_$__cuda_sm20_div_rn_f64_full
        .type           $__internal_18_$__cuda_sm20_div_rn_f64_full,@function
        .size           $__internal_18_$__cuda_sm20_div_rn_f64_full,($__internal_19_$__cuda_sm20_dsqrt_rn_f64_mediumpath_v1 - $__internal_18_$__cuda_sm20_div_rn_f64_full)
$__internal_18_$__cuda_sm20_div_rn_f64_full:
[C---:B------:R-:W-:Y:S01]  /*65660*/  FSETP.GEU.AND P0, PT, |R5|.reuse, 1.469367938527859385e-39, PT ;  /* 0x001000000500780b */ /* 0x040fe20003f0e200 */
[----:B------:R-:W-:Y:S01]  /*65670*/  IMAD.MOV.U32 R56, RZ, RZ, 0x1ca00000 ;  /* 0x1ca00000ff387424 */ /* 0x000fe200078e00ff */
[----:B------:R-:W-:Y:S01]  /*65680*/  LOP3.LUT R10, R5, 0x800fffff, RZ, 0xc0, !PT ;  /* 0x800fffff050a7812 */ /* 0x000fe200078ec0ff */
[----:B------:R-:W-:Y:S01]  /*65690*/  BSSY.RECONVERGENT B3, `(.L_x_6516) ;  /* 0x000005a000037945 */ /* 0x000fe20003800200 */
[----:B------:R-:W-:Y:S02]  /*656a0*/  MOV R38, 0x1 ;  /* 0x0000000100267802 */ /* 0x000fe40000000f00 */
[----:B------:R-:W-:Y:S01]  /*656b0*/  LOP3.LUT R11, R10, 0x3ff00000, RZ, 0xfc, !PT ;  /* 0x3ff000000a0b7812 */ /* 0x000fe200078efcff */
[----:B------:R-:W-:Y:S01]  /*656c0*/  IMAD.MOV.U32 R10, RZ, RZ, R4 ;  /* 0x000000ffff0a7224 */ /* 0x000fe200078e0004 */
[C---:B------:R-:W-:Y:S02]  /*656d0*/  FSETP.GEU.AND P2, PT, |R7|.reuse, 1.469367938527859385e-39, PT ;  /* 0x001000000700780b */ /* 0x040fe40003f4e200 */
[----:B------:R-:W-:-:S02]  /*656e0*/  LOP3.LUT R55, R7, 0x7ff00000, RZ, 0xc0, !PT ;  /* 0x7ff0000007377812 */ /* 0x000fc400078ec0ff */
[----:B------:R-:W-:Y:S01]  /*656f0*/  LOP3.LUT R54, R5, 0x7ff00000, RZ, 0xc0, !PT ;  /* 0x7ff0000005367812 */ /* 0x000fe200078ec0ff */
[----:B------:R-:W-:Y:S01]  /*65700*/  @!P0 DMUL R10, R4, 8.98846567431157953865e+307 ;  /* 0x7fe00000040a8828 */ /* 0x000fe20000000000 */
[----:B------:R-:W-:Y:S02]  /*65710*/  MOV R47, R55 ;  /* 0x00000037002f7202 */ /* 0x000fe40000000f00 */
[----:B------:R-:W-:-:S03]  /*65720*/  ISETP.GE.U32.AND P1, PT, R55, R54, PT ;  /* 0x000000363700720c */ /* 0x000fc60003f26070 */
[----:B------:R-:W0:Y:S02]  /*65730*/  MUFU.RCP64H R39, R11 ;  /* 0x0000000b00277308 */ /* 0x000e240000001800 */
[----:B------:R-:W-:-:S04]  /*65740*/  @!P2 LOP3.LUT R42, R5, 0x7ff00000, RZ, 0xc0, !PT ;  /* 0x7ff00000052aa812 */ /* 0x000fc800078ec0ff */
[----:B------:R-:W-:Y:S02]  /*65750*/  @!P2 ISETP.GE.U32.AND P3, PT, R55, R42, PT ;  /* 0x0000002a3700a20c */ /* 0x000fe40003f66070 */
[----:B------:R-:W-:-:S04]  /*65760*/  SEL R42, R56, 0x63400000, !P1 ;  /* 0x63400000382a7807 */ /* 0x000fc80004800000 */
[----:B------:R-:W-:Y:S02]  /*65770*/  LOP3.LUT R43, R42, 0x800fffff, R7, 0xf8, !PT ;  /* 0x800fffff2a2b7812 */ /* 0x000fe400078ef807 */
[----:B------:R-:W-:Y:S01]  /*65780*/  MOV R42, R6 ;  /* 0x00000006002a7202 */ /* 0x000fe20000000f00 */
[----:B0-----:R-:W-:-:S08]  /*65790*/  DFMA R44, R38, -R10, 1 ;  /* 0x3ff00000262c742b */ /* 0x001fd0000000080a */
[----:B------:R-:W-:-:S08]  /*657a0*/  DFMA R44, R44, R44, R44 ;  /* 0x0000002c2c2c722b */ /* 0x000fd0000000002c */
[----:B------:R-:W-:Y:S01]  /*657b0*/  DFMA R44, R38, R44, R38 ;  /* 0x0000002c262c722b */ /* 0x000fe20000000026 */
[----:B------:R-:W-:-:S04]  /*657c0*/  @!P2 SEL R38, R56, 0x63400000, !P3 ;  /* 0x634000003826a807 */ /* 0x000fc80005800000 */
[----:B------:R-:W-:-:S03]  /*657d0*/  @!P2 LOP3.LUT R38, R38, 0x80000000, R7, 0xf8, !PT ;  /* 0x800000002626a812 */ /* 0x000fc600078ef807 */
[----:B------:R-:W-:Y:S01]  /*657e0*/  DFMA R50, R44, -R10, 1 ;  /* 0x3ff000002c32742b */ /* 0x000fe2000000080a */
[----:B------:R-:W-:Y:S01]  /*657f0*/  @!P2 LOP3.LUT R39, R38, 0x100000, RZ, 0xfc, !PT ;  /* 0x001000002627a812 */ /* 0x000fe200078efcff */
[----:B------:R-:W-:-:S06]  /*65800*/  @!P2 IMAD.MOV.U32 R38, RZ, RZ, RZ ;  /* 0x000000ffff26a224 */ /* 0x000fcc00078e00ff */
[----:B------:R-:W-:Y:S02]  /*65810*/  DFMA R44, R44, R50, R44 ;  /* 0x000000322c2c722b */ /* 0x000fe4000000002c */
[----:B------:R-:W-:-:S08]  /*65820*/  @!P2 DFMA R42, R42, 2, -R38 ;  /* 0x400000002a2aa82b */ /* 0x000fd00000000826 */
[----:B------:R-:W-:Y:S02]  /*65830*/  DMUL R38, R44, R42 ;  /* 0x0000002a2c267228 */ /* 0x000fe40000000000 */
[----:B------:R-:W-:-:S06]  /*65840*/  @!P2 LOP3.LUT R47, R43, 0x7ff00000, RZ, 0xc0, !PT ;  /* 0x7ff000002b2fa812 */ /* 0x000fcc00078ec0ff */
[----:B------:R-:W-:-:S08]  /*65850*/  DFMA R50, R38, -R10, R42 ;  /* 0x8000000a2632722b */ /* 0x000fd0000000002a */
[----:B------:R-:W-:Y:S01]  /*65860*/  DFMA R44, R44, R50, R38 ;  /* 0x000000322c2c722b */ /* 0x000fe20000000026 */
[----:B------:R-:W-:Y:S01]  /*65870*/  IMAD.MOV.U32 R50, RZ, RZ, R54 ;  /* 0x000000ffff327224 */ /* 0x000fe200078e0036 */
[----:B------:R-:W-:Y:S02]  /*65880*/  @!P0 LOP3.LUT R50, R11, 0x7ff00000, RZ, 0xc0, !PT ;  /* 0x7ff000000b328812 */ /* 0x000fe400078ec0ff */
[----:B------:R-:W-:-:S03]  /*65890*/  IADD3 R39, PT, PT, R47, -0x1, RZ ;  /* 0xffffffff2f277810 */ /* 0x000fc60007ffe0ff */
[----:B------:R-:W-:Y:S01]  /*658a0*/  VIADD R38, R50, 0xffffffff ;  /* 0xffffffff32267836 */ /* 0x000fe20000000000 */
[----:B------:R-:W-:-:S04]  /*658b0*/  ISETP.GT.U32.AND P0, PT, R39, 0x7feffffe, PT ;  /* 0x7feffffe2700780c */ /* 0x000fc80003f04070 */
[----:B------:R-:W-:-:S13]  /*658c0*/  ISETP.GT.U32.OR P0, PT, R38, 0x7feffffe, P0 ;  /* 0x7feffffe2600780c */ /* 0x000fda0000704470 */
        /* <DEDUP_REMOVED lines=19> */
[----:B------:R-:W-:Y:S01]  /*65a00*/  IMAD.MOV.U32 R4, RZ, RZ, RZ ;  /* 0x000000ffff047224 */ /* 0x000fe200078e00ff */
[----:B------:R-:W-:Y:S01]  /*65a10*/  DMUL.RP R6, R44, R6 ;  /* 0x000000062c067228 */ /* 0x000fe20000008000 */
[----:B------:R-:W-:-:S04]  /*65a20*/  IADD3 R47, PT, PT, -R47, -0x43300000, RZ ;  /* 0xbcd000002f2f7810 */ /* 0x000fc80007ffe1ff */
[----:B------:R-:W-:-:S05]  /*65a30*/  DFMA R4, R38, -R4, R44 ;  /* 0x800000042604722b */ /* 0x000fca000000002c */
[----:B------:R-:W-:-:S05]  /*65a40*/  LOP3.LUT R10, R7, R10, RZ, 0x3c, !PT ;  /* 0x0000000a070a7212 */ /* 0x000fca00078e3cff */
[----:B------:R-:W-:-:S04]  /*65a50*/  FSETP.NEU.AND P0, PT, |R5|, R47, PT ;  /* 0x0000002f0500720b */ /* 0x000fc80003f0d200 */
[----:B------:R-:W-:Y:S02]  /*65a60*/  FSEL R6, R6, R38, !P0 ;  /* 0x0000002606067208 */ /* 0x000fe40004000000 */
[----:B------:R-:W-:-:S04]  /*65a70*/  FSEL R38, R10, R39, !P0 ;  /* 0x000000270a267208 */ /* 0x000fc80004000000 */
[----:B------:R-:W-:Y:S01]  /*65a80*/  MOV R39, R38 ;  /* 0x0000002600277202 */ /* 0x000fe20000000f00 */
[----:B------:R-:W-:Y:S01]  /*65a90*/  IMAD.MOV.U32 R38, RZ, RZ, R6 ;  /* 0x000000ffff267224 */ /* 0x000fe200078e0006 */
[----:B------:R-:W-:Y:S06]  /*65aa0*/  BRA `(.L_x_6518) ;  /* 0x0000000000607947 */ /* 0x000fec0003800000 */
.L_x_6517:
        /* <DEDUP_REMOVED lines=14> */
[----:B------:R-:W-:Y:S01]  /*65b90*/  @P0 MOV R38, RZ ;  /* 0x000000ff00260202 */ /* 0x000fe20000000f00 */
[----:B------:R-:W-:Y:S01]  /*65ba0*/  @P0 IMAD.MOV.U32 R39, RZ, RZ, R5 ;  /* 0x000000ffff270224 */ /* 0x000fe200078e0005 */
[----:B------:R-:W-:Y:S06]  /*65bb0*/  BRA `(.L_x_6518) ;  /* 0x00000000001c7947 */ /* 0x000fec0003800000 */
.L_x_6520:
[----:B------:R-:W-:-:S04]  /*65bc0*/  LOP3.LUT R38, R5, 0x80000, RZ, 0xfc, !PT ;  /* 0x0008000005267812 */ /* 0x000fc800078efcff */
[----:B------:R-:W-:Y:S01]  /*65bd0*/  MOV R39, R38 ;  /* 0x0000002600277202 */ /* 0x000fe20000000f00 */
[----:B------:R-:W-:Y:S01]  /*65be0*/  IMAD.MOV.U32 R38, RZ, RZ, R4 ;  /* 0x000000ffff267224 */ /* 0x000fe200078e0004 */
[----:B------:R-:W-:Y:S06]  /*65bf0*/  BRA `(.L_x_6518) ;  /* 0x00000000000c7947 */ /* 0x000fec0003800000 */
.L_x_6519:
[----:B------:R-:W-:-:S04]  /*65c00*/  LOP3.LUT R38, R7, 0x80000, RZ, 0xfc, !PT ;  /* 0x0008000007267812 */ /* 0x000fc800078efcff */
[----:B------:R-:W-:Y:S01]  /*65c10*/  MOV R39, R38 ;  /* 0x0000002600277202 */ /* 0x000fe20000000f00 */
[----:B------:R-:W-:-:S07]  /*65c20*/  IMAD.MOV.U32 R38, RZ, RZ, R6 ;  /* 0x000000ffff267224 */ /* 0x000fce00078e0006 */
.L_x_6518:
[----:B------:R-:W-:Y:S05]  /*65c30*/  BSYNC.RECONVERGENT B3 ;  /* 0x0000000000037941 */ /* 0x000fea0003800200 */
.L_x_6516:
[----:B------:R-:W-:Y:S01]  /*65c40*/  MOV R6, R0 ;  /* 0x0000000000067202 */ /* 0x000fe20000000f00 */
[----:B------:R-:W-:Y:S01]  /*65c50*/  IMAD.MOV.U32 R7, RZ, RZ, 0x0 ;  /* 0x00000000ff077424 */ /* 0x000fe200078e00ff */
[-C--:B------:R-:W-:Y:S01]  /*65c60*/  MOV R4, R38.reuse ;  /* 0x0000002600047202 */ /* 0x080fe20000000f00 */
[--C-:B------:R-:W-:Y:S01]  /*65c70*/  IMAD.MOV.U32 R5, RZ, RZ, R39.reuse ;  /* 0x000000ffff057224 */ /* 0x100fe200078e0027 */
[----:B------:R-:W-:Y:S01]  /*65c80*/  MOV R10, R38 ;  /* 0x00000026000a7202 */ /* 0x000fe20000000f00 */
[----:B------:R-:W-:Y:S01]  /*65c90*/  IMAD.MOV.U32 R11, RZ, RZ, R39 ;  /* 0x000000ffff0b7224 */ /* 0x000fe200078e0027 */
[----:B------:R-:W-:Y:S06]  /*65ca0*/  RET.REL.NODEC R6 `(_ZN2at6native27unrolled_elementwise_kernelIN48_GLOBAL__N__08322988_15_IGammaKernel_cu_cb51a28d10CalcIgammaIdEESt5arrayIPcLm3EELi4E23TrivialOffsetCalculatorILi2EjES8_ILi1EjENS0_6memory12LoadWithCastILi2EEENSB_13StoreWithCastILi1EEEEEviT_T0_T2_T3_T4_T5_) ;  /* 0xfffff9a006d47950 */ /* 0x000fec0003c3ffff */
        .weak           $__internal_19_$__cuda_sm20_dsqrt_rn_f64_mediumpath_v1
        .type           $__internal_19_$__cuda_sm20_dsqrt_rn_f64_mediumpath_v1,@function
        .size           $__internal_19_$__cuda_sm20_dsqrt_rn_f64_mediumpath_v1,($_ZN2at6native27unrolled_elementwise_kernelIN48_GLOBAL__N__08322988_15_IGammaKernel_cu_cb51a28d10CalcIgammaIdEESt5arrayIPcLm3EELi4E23TrivialOffsetCalculatorILi2EjES8_ILi1EjENS0_6memory12LoadWithCastILi2EEENSB_13StoreWithCastILi1EEEEEviT_T0_T2_T3_T4_T5_$__internal_accurate_pow - $__internal_19_$__cuda_sm20_dsqrt_rn_f64_mediumpath_v1)
$__internal_19_$__cuda_sm20_dsqrt_rn_f64_mediumpath_v1:
[----:B------:R-:W-:Y:S01]  /*65cb0*/  ISETP.GE.U32.AND P0, PT, R6, -0x3400000, PT ;  /* 0xfcc000000600780c */ /* 0x000fe20003f06070 */
[----:B------:R-:W-:Y:S01]  /*65cc0*/  BSSY.RECONVERGENT B3, `(.L_x_6521) ;  /* 0x000002b000037945 */ /* 0x000fe20003800200 */
[----:B------:R-:W-:Y:S01]  /*65cd0*/  MOV R39, R33 ;  /* 0x0000002100277202 */ /* 0x000fe20000000f00 */
[----:B------:R-:W-:Y:S01]  /*65ce0*/  IMAD.MOV.U32 R33, RZ, RZ, R32 ;  /* 0x000000ffff217224 */ /* 0x000fe200078e0020 */
[----:B------:R-:W-:Y:S01]  /*65cf0*/  MOV R6, R34 ;  /* 0x0000002200067202 */ /* 0x000fe20000000f00 */
[----:B------:R-:W-:Y:S01]  /*65d00*/  IMAD.MOV.U32 R40, RZ, RZ, R5 ;  /* 0x000000ffff287224 */ /* 0x000fe200078e0005 */
[----:B------:R-:W-:Y:S01]  /*65d10*/  MOV R41, R10 ;  /* 0x0000000a00297202 */ /* 0x000fe20000000f00 */
[----:B------:R-:W-:Y:S01]  /*65d20*/  IMAD.MOV.U32 R38, RZ, RZ, R0 ;  /* 0x000000ffff267224 */ /* 0x000fe200078e0000 */
[----:B------:R-:W-:-:S05]  /*65d30*/  MOV R32, R11 ;  /* 0x0000000b00207202 */ /* 0x000fca0000000f00 */
[----:B------:R-:W-:Y:S05]  /*65d40*/  @!P0 BRA `(.L_x_6522) ;  /* 0x0000000000208947 */ /* 0x000fea0003800000 */
[----:B------:R-:W-:-:S10]  /*65d50*/  DFMA.RM R32, R40, R38, R32 ;  /* 0x000000262820722b */ /* 0x000fd40000004020 */
[----:B------:R-:W-:-:S05]  /*65d60*/  IADD3 R10, P0, PT, R32, 0x1, RZ ;  /* 0x00000001200a7810 */ /* 0x000fca0007f1e0ff */
[----:B------:R-:W-:-:S06]  /*65d70*/  IMAD.X R11, RZ, RZ, R33, P0 ;  /* 0x000000ffff0b7224 */ /* 0x000fcc00000e0621 */
[----:B------:R-:W-:-:S08]  /*65d80*/  DFMA.RP R6, -R32, R10, R6 ;  /* 0x0000000a2006722b */ /* 0x000fd00000008106 */
[----:B------:R-:W-:-:S06]  /*65d90*/  DSETP.GT.AND P0, PT, R6, RZ, PT ;  /* 0x000000ff0600722a */ /* 0x000fcc0003f04000 */
[----:B------:R-:W-:Y:S02]  /*65da0*/  FSEL R10, R10, R32, P0 ;  /* 0x000000200a0a7208 */ /* 0x000fe40000000000 */
[----:B------:R-:W-:Y:S01]  /*65db0*/  FSEL R11, R11, R33, P0 ;  /* 0x000000210b0b7208 */ /* 0x000fe20000000000 */
[----:B------:R-:W-:Y:S06]  /*65dc0*/  BRA `(.L_x_6523) ;  /* 0x0000000000687947 */ /* 0x000fec0003800000 */
.L_x_6522:
        /* <DEDUP_REMOVED lines=9> */
[----:B------:R-:W-:Y:S01]  /*65e60*/  IMAD.MOV.U32 R38, RZ, RZ, 0x0 ;  /* 0x00000000ff267424 */ /* 0x000fe200078e00ff */
[----:B------:R-:W-:Y:S02]  /*65e70*/  MOV R6, RZ ;  /* 0x000000ff00067202 */ /* 0x000fe40000000f00 */
        /* <DEDUP_REMOVED lines=8> */
[----:B------:R-:W-:-:S06]  /*65f00*/  VIADD R7, R7, 0xfff00000 ;  /* 0xfff0000007077836 */ /* 0x000fcc0000000000 */
[----:B------:R-:W-:-:S08]  /*65f10*/  DFMA R32, R10, -R10, R32 ;  /* 0x8000000a0a20722b */ /* 0x000fd00000000020 */
[----:B------:R-:W-:-:S10]  /*65f20*/  DFMA R6, R6, R32, R10 ;  /* 0x000000200606722b */ /* 0x000fd4000000000a */
[----:B------:R-:W-:Y:S01]  /*65f30*/  IADD3 R11, PT, PT, R7, -0x3500000, RZ ;  /* 0xfcb00000070b7810 */ /* 0x000fe20007ffe0ff */
[----:B------:R-:W-:Y:S01]  /*65f40*/  IMAD.MOV.U32 R10, RZ, RZ, R6 ;  /* 0x000000ffff0a7224 */ /* 0x000fe200078e0006 */
[----:B------:R-:W-:Y:S06]  /*65f50*/  BRA `(.L_x_6523) ;  /* 0x0000000000047947 */ /* 0x000fec0003800000 */
.L_x_6524:
[----:B------:R-:W-:-:S11]  /*65f60*/  DADD R10, R6, R6 ;  /* 0x00000000060a7229 */ /* 0x000fd60000000006 */
.L_x_6523:
[----:B------:R-:W-:Y:S05]  /*65f70*/  BSYNC.RECONVERGENT B3 ;  /* 0x0000000000037941 */ /* 0x000fea0003800200 */
.L_x_6521:
[----:B------:R-:W-:-:S04]  /*65f80*/  MOV R5, 0x0 ;  /* 0x0000000000057802 */ /* 0x000fc80000000f00 */
[----:B------:R-:W-:Y:S05]  /*65f90*/  RET.REL.NODEC R4 `(_ZN2at6native27unrolled_elementwise_kernelIN48_GLOBAL__N__08322988_15_IGammaKernel_cu_cb51a28d10CalcIgammaIdEESt5arrayIPcLm3EELi4E23TrivialOffsetCalculatorILi2EjES8_ILi1EjENS0_6memory12LoadWithCastILi2EEENSB_13StoreWithCastILi1EEEEEviT_T0_T2_T3_T4_T5_) ;  /* 0xfffff9a004187950 */ /* 0x000fea0003c3ffff */
        .type           $_ZN2at6native27unrolled_elementwise_kernelIN48_GLOBAL__N__08322988_15_IGammaKernel_cu_cb51a28d10CalcIgammaIdEESt5arrayIPcLm3EELi4E23TrivialOffsetCalculatorILi2EjES8_ILi1EjENS0_6memory12LoadWithCastILi2EEENSB_13StoreWithCastILi1EEEEEviT_T0_T2_T3_T4_T5_$__internal_accurate_pow,@function
        .size           $_ZN2at6native27unrolled_elementwise_kernelIN48_GLOBAL__N__08322988_15_IGammaKernel_cu_cb51a28d10CalcIgammaIdEESt5arrayIPcLm3EELi4E23TrivialOffsetCalculatorILi2EjES8_ILi1EjENS0_6memory12LoadWithCastILi2EEENSB_13StoreWithCastILi1EEEEEviT_T0_T2_T3_T4_T5_$__internal_accurate_pow,($_ZN2at6native27unrolled_elementwise_kernelIN48_GLOBAL__N__08322988_15_IGammaKernel_cu_cb51a28d10CalcIgammaIdEESt5arrayIPcLm3EELi4E23TrivialOffsetCalculatorILi2EjES8_ILi1EjENS0_6memory12LoadWithCastILi2EEENSB_13StoreWithCastILi1EEEEEviT_T0_T2_T3_T4_T5_$__internal_lgamma_pos - $_ZN2at6native27unrolled_elementwise_kernelIN48_GLOBAL__N__08322988_15_IGammaKernel_cu_cb51a28d10CalcIgammaIdEESt5arrayIPcLm3EELi4E23TrivialOffsetCalculatorILi2EjES8_ILi1EjENS0_6memory12LoadWithCastILi2EEENSB_13StoreWithCastILi1EEEEEviT_T0_T2_T3_T4_T5_$__internal_accurate_pow)
$_ZN2at6native27unrolled_elementwise_kernelIN48_GLOBAL__N__08322988_15_IGammaKernel_cu_cb51a28d10CalcIgammaIdEESt5arrayIPcLm3EELi4E23TrivialOffsetCalculatorILi2EjES8_ILi1EjENS0_6memory12LoadWithCastILi2EEENSB_13StoreWithCastILi1EEEEEviT_T0_T2_T3_T4_T5_$__internal_accurate_pow:
[----:B------:R-:W-:Y:S01]  /*65fa0*/  ISETP.GT.U32.AND P0, PT, R0, 0xfffff, PT ;  /* 0x000fffff0000780c */ /* 0x000fe20003f04070 */
[----:B------:R-:W-:Y:S01]  /*65fb0*/  IMAD.MOV.U32 R6, RZ, RZ, R10 ;  /* 0x000000ffff067224 */ /* 0x000fe200078e000a */
[----:B------:R-:W-:Y:S01]  /*65fc0*/  MOV R7, R0 ;  /* 0x0000000000077202 */ /* 0x000fe20000000f00 */
[--C-:B------:R-:W-:Y:S01]  /*65fd0*/  IMAD.MOV.U32 R11, RZ, RZ, R0.reuse ;  /* 0x000000ffff0b7224 */ /* 0x100fe200078e0000 */
[----:B------:R-:W-:Y:S01]  /*65fe0*/  MOV R40, RZ ;  /* 0x000000ff00287202 */ /* 0x000fe20000000f00 */
[----:B------:R-:W-:Y:S01]  /*65ff0*/  IMAD.MOV.U32 R42, RZ, RZ, 0x41ad3b5a ;  /* 0x41ad3b5aff2a7424 */ /* 0x000fe200078e00ff */
[----:B------:R-:W-:Y:S01]  /*66000*/  MOV R43, 0x3ed0f5d2 ;  /* 0x3ed0f5d2002b7802 */ /* 0x000fe20000000f00 */
[----:B------:R-:W-:Y:S01]  /*66010*/  UMOV UR4, 0x7d2cafe2 ;  /* 0x7d2cafe200047882 */ /* 0x000fe20000000000 */
[----:B------:R-:W-:Y:S01]  /*66020*/  UMOV UR5, 0x3eb0f5ff ;  /* 0x3eb0f5ff00057882 */ /* 0x000fe20000000000 */
[----:B------:R-:W-:Y:S01]  /*66030*/  SHF.R.U32.HI R0, RZ, 0x14, R0 ;  /* 0x00000014ff007819 */ /* 0x000fe20000011600 */
[----:B------:R-:W-:Y:S01]  /*66040*/  UMOV UR6, 0x3b39803f ;  /* 0x3b39803f00067882 */ /* 0x000fe20000000000 */
[----:B------:R-:W-:-:S02]  /*66050*/  UMOV UR7, 0x3c7abc9e ;  /* 0x3c7abc9e00077882 */ /* 0x000fc40000000000 */
[----:B------:R-:W-:-:S10]  /*66060*/  @!P0 DMUL R6, R6, 1.80143985094819840000e+16 ;  /* 0x4350000006068828 */ /* 0x000fd40000000000 */
[----:B------:R-:W-:Y:S01]  /*66070*/  @!P0 MOV R11, R7 ;  /* 0x00000007000b8202 */ /* 0x000fe20000000f00 */
[----:B------:R-:W-:Y:S01]  /*66080*/  @!P0 IMAD.MOV.U32 R10, RZ, RZ, R6 ;  /* 0x000000ffff0a8224 */ /* 0x000fe200078e0006 */
[----:B------:R-:W-:Y:S01]  /*66090*/  @!P0 LEA.HI R0, R7, 0xffffffca, RZ, 0xc ;  /* 0xffffffca07008811 */ /* 0x000fe200078f60ff */
[----:B------:R-:W-:Y:S01]  /*660a0*/  IMAD.MOV.U32 R7, RZ, RZ, 0x43300000 ;  /* 0x43300000ff077424 */ /* 0x000fe200078e00ff */
[----:B------:R-:W-:-:S04]  /*660b0*/  LOP3.LUT R44, R11, 0x800fffff, RZ, 0xc0, !PT ;  /* 0x800fffff0b2c7812 */ /* 0x000fc800078ec0ff */
[----:B------:R-:W-:-:S04]  /*660c0*/  LOP3.LUT R44, R44, 0x3ff00000, RZ, 0xfc, !PT ;  /* 0x3ff000002c2c7812 */ /* 0x000fc800078efcff */
[----:B------:R-:W-:Y:S02]  /*660d0*/  ISETP.GE.U32.AND P2, PT, R44, 0x3ff6a09f, PT ;  /* 0x3ff6a09f2c00780c */ /* 0x000fe40003f46070 */
[----:B------:R-:W-:Y:S01]  /*660e0*/  MOV R45, R44 ;  /* 0x0000002c002d7202 */ /* 0x000fe20000000f00 */
[----:B------:R-:W-:-:S10]  /*660f0*/  IMAD.MOV.U32 R44, RZ, RZ, R10 ;  /* 0x000000ffff2c7224 */ /* 0x000fd400078e000a */
[----:B------:R-:W-:-:S05]  /*66100*/  @P2 IADD3 R6, PT, PT, R45, -0x100000, RZ ;  /* 0xfff000002d062810 */ /* 0x000fca0007ffe0ff */
[----:B------:R-:W-:Y:S02]  /*66110*/  @P2 IMAD.MOV.U32 R45, RZ, RZ, R6 ;  /* 0x000000ffff2d2224 */ /* 0x000fe400078e0006 */
[C---:B------:R-:W-:Y:S01]  /*66120*/  VIADD R6, R0.reuse, 0xfffffc01 ;  /* 0xfffffc0100067836 */ /* 0x040fe20000000000 */
[----:B------:R-:W-:-:S03]  /*66130*/  @P2 IADD3 R6, PT, PT, R0, -0x3fe, RZ ;  /* 0xfffffc0200062810 */ /* 0x000fc60007ffe0ff */
[C---:B------:R-:W-:Y:S01]  /*66140*/  DADD R10, R44.reuse, 1 ;  /* 0x3ff000002c0a7429 */ /* 0x040fe20000000000 */
[----:B------:R-:W-:Y:S01]  /*66150*/  LOP3.LUT R6, R6, 0x80000000, RZ, 0x3c, !PT ;  /* 0x8000000006067812 */ /* 0x000fe200078e3cff */
        /* <DEDUP_REMOVED lines=13> */
[----:B------:R-:W-:-:S03]  /*66230*/  DMUL R36, R10, R10 ;  /* 0x0000000a0a247228 */ /* 0x000fc60000000000 */
[----:B------:R-:W-:Y:S01]  /*66240*/  DFMA R42, R38, R42, UR4 ;  /* 0x00000004262a7e2b */ /* 0x000fe2000800002a */
[----:B------:R-:W-:Y:S01]  /*66250*/  UMOV UR4, 0xe4faecd5 ;  /* 0xe4faecd500047882 */ /* 0x000fe20000000000 */
[----:B------:R-:W-:Y:S01]  /*66260*/  UMOV UR5, 0x3f1745cd ;  /* 0x3f1745cd00057882 */ /* 0x000fe20000000000 */
[-C--:B------:R-:W-:Y:S02]  /*66270*/  DFMA R48, R44, -R10.reuse, R48 ;  /* 0x8000000a2c30722b */ /* 0x080fe40000000030 */
[----:B------:R-:W-:-:S03]  /*66280*/  DFMA R50, R10, R10, -R36 ;  /* 0x0000000a0a32722b */ /* 0x000fc60000000824 */
[----:B------:R-:W-:Y:S01]  /*66290*/  DFMA R42, R38, R42, UR4 ;  /* 0x00000004262a7e2b */ /* 0x000fe2000800002a */
[----:B------:R-:W-:Y:S01]  /*662a0*/  UMOV UR4, 0x258a578b ;  /* 0x258a578b00047882 */ /* 0x000fe20000000000 */
[----:B------:R-:W-:Y:S01]  /*662b0*/  UMOV UR5, 0x3f3c71c7 ;  /* 0x3f3c71c700057882 */ /* 0x000fe20000000000 */
[----:B------:R-:W-:-:S05]  /*662c0*/  DMUL R40, R40, R48 ;  /* 0x0000003028287228 */ /* 0x000fca0000000000 */
[----:B------:R-:W-:Y:S01]  /*662d0*/  DFMA R42, R38, R42, UR4 ;  /* 0x00000004262a7e2b */ /* 0x000fe2000800002a */
[----:B------:R-:W-:Y:S01]  /*662e0*/  UMOV UR4, 0x9242b910 ;  /* 0x9242b91000047882 */ /* 0x000fe20000000000 */
[----:B------:R-:W-:-:S03]  /*662f0*/  UMOV UR5, 0x3f624924 ;  /* 0x3f62492400057882 */ /* 0x000fc60000000000 */
[----:B------:R-:W-:Y:S01]  /*66300*/  VIADD R45, R41, 0x100000 ;  /* 0x00100000292d7836 */ /* 0x000fe20000000000 */
[----:B------:R-:W-:Y:S02]  /*66310*/  MOV R44, R40 ;  /* 0x00000028002c7202 */ /* 0x000fe40000000f00 */
[----:B------:R-:W-:Y:S01]  /*66320*/  DFMA R42, R38, R42, UR4 ;  /* 0x00000004262a7e2b */ /* 0x000fe2000800002a */
[----:B------:R-:W-:Y:S01]  /*66330*/  UMOV UR4, 0x99999dfb ;  /* 0x99999dfb00047882 */ /* 0x000fe20000000000 */
[----:B------:R-:W-:Y:S02]  /*66340*/  UMOV UR5, 0x3f899999 ;  /* 0x3f89999900057882 */ /* 0x000fe40000000000 */
[----:B------:R-:W-:-:S04]  /*66350*/  DFMA R44, R10, R44, R50 ;  /* 0x0000002c0a2c722b */ /* 0x000fc80000000032 */
        /* <DEDUP_REMOVED lines=8> */
[----:B------:R-:W-:-:S06]  /*663e0*/  DMUL R38, R10, R36 ;  /* 0x000000240a267228 */ /* 0x000fcc0000000000 */
[----:B------:R-:W-:Y:S01]  /*663f0*/  DADD R42, R42, -UR4 ;  /* 0x800000042a2a7e29 */ /* 0x000fe20008000000 */
[----:B------:R-:W-:Y:S01]  /*66400*/  UMOV UR4, 0x80000000 ;  /* 0x8000000000047882 */ /* 0x000fe20000000000 */
[----:B------:R-:W-:Y:S01]  /*66410*/  DFMA R48, R10, R36, -R38 ;  /* 0x000000240a30722b */ /* 0x000fe20000000826 */
[----:B------:R-:W-:-:S05]  /*66420*/  UMOV UR5, 0x43300000 ;  /* 0x4330000000057882 */ /* 0x000fca0000000000 */
[----:B------:R-:W-:Y:S02]  /*66430*/  DADD R46, R20, R42 ;  /* 0x00000000142e7229 */ /* 0x000fe4000000002a */
[----:B------:R-:W-:-:S06]  /*66440*/  DFMA R48, R40, R36, R48 ;  /* 0x000000242830722b */ /* 0x000fcc0000000030 */
[----:B------:R-:W-:Y:S02]  /*66450*/  DMUL R36, R46, R38 ;  /* 0x000000262e247228 */ /* 0x000fe40000000000 */
[----:B------:R-:W-:Y:S02]  /*66460*/  DFMA R48, R10, R44, R48 ;  /* 0x0000002c0a30722b */ /* 0x000fe40000000030 */
[----:B------:R-:W-:-:S04]  /*66470*/  DADD R20, R20, -R46 ;  /* 0x0000000014147229 */ /* 0x000fc8000000082e */
[----:B------:R-:W-:-:S04]  /*66480*/  DFMA R44, R46, R38, -R36 ;  /* 0x000000262e2c722b */ /* 0x000fc80000000824 */
[----:B------:R-:W-:-:S04]  /*66490*/  DADD R42, R42, R20 ;  /* 0x000000002a2a7229 */ /* 0x000fc80000000014 */
[----:B------:R-:W-:-:S08]  /*664a0*/  DFMA R46, R46, R48, R44 ;  /* 0x000000302e2e722b */ /* 0x000fd0000000002c */
[----:B------:R-:W-:-:S08]  /*664b0*/  DFMA R38, R42, R38, R46 ;  /* 0x000000262a26722b */ /* 0x000fd0000000002e */
[----:B------:R-:W-:-:S08]  /*664c0*/  DADD R20, R36, R38 ;  /* 0x0000000024147229 */ /* 0x000fd00000000026 */
[--C-:B------:R-:W-:Y:S02]  /*664d0*/  DADD R42, R10, R20.reuse ;  /* 0x000000000a2a7229 */ /* 0x100fe40000000014 */
[----:B------:R-:W-:-:S06]  /*664e0*/  DADD R36, R36, -R20 ;  /* 0x0000000024247229 */ /* 0x000fcc0000000814 */
[----:B------:R-:W-:Y:S02]  /*664f0*/  DADD R10, R10, -R42 ;  /* 0x000000000a0a7229 */ /* 0x000fe4000000082a */
[----:B------:R-:W-:-:S06]  /*66500*/  DADD R38, R38, R36 ;  /* 0x0000000026267229 */ /* 0x000fcc0000000024 */
[----:B------:R-:W-:-:S08]  /*66510*/  DADD R10, R20, R10 ;  /* 0x00000000140a7229 */ /* 0x000fd0000000000a */
[----:B------:R-:W-:-:S08]  /*66520*/  DADD R10, R38, R10 ;  /* 0x00000000260a7229 */ /* 0x000fd0000000000a */
[----:B------:R-:W-:Y:S02]  /*66530*/  DADD R40, R40, R10 ;  /* 0x0000000028287229 */ /* 0x000fe4000000000a */
[----:B------:R-:W-:Y:S01]  /*66540*/  DADD R10, R6, -UR4 ;  /* 0x80000004060a7e29 */ /* 0x000fe20008000000 */
[----:B------:R-:W-:Y:S01]  /*66550*/  UMOV UR4, 0xfefa39ef ;  /* 0xfefa39ef00047882 */ /* 0x000fe20000000000 */
[----:B------:R-:W-:-:S04]  /*66560*/  UMOV UR5, 0x3fe62e42 ;  /* 0x3fe62e4200057882 */ /* 0x000fc80000000000 */
[----:B------:R-:W-:-:S08]  /*66570*/  DADD R20, R42, R40 ;  /* 0x000000002a147229 */ /* 0x000fd00000000028 */
[--C-:B------:R-:W-:Y:S02]  /*66580*/  DFMA R6, R10, UR4, R20.reuse ;  /* 0x000000040a067c2b */ /* 0x100fe40008000014 */
[----:B------:R-:W-:-:S06]  /*66590*/  DADD R42, R42, -R20 ;  /* 0x000000002a2a7229 */ /* 0x000fcc0000000814 */
[----:B------:R-:W-:Y:S02]  /*665a0*/  DFMA R36, R10, -UR4, R6 ;  /* 0x800000040a247c2b */ /* 0x000fe40008000006 */
[----:B------:R-:W-:-:S06]  /*665b0*/  DADD R42, R40, R42 ;  /* 0x00000000282a7229 */ /* 0x000fcc000000002a */
[----:B------:R-:W-:-:S08]  /*665c0*/  DADD R36, -R20, R36 ;  /* 0x0000000014247229 */ /* 0x000fd00000000124 */
[----:B------:R-:W-:-:S08]  /*665d0*/  DADD R36, R42, -R36 ;  /* 0x000000002a247229 */ /* 0x000fd00000000824 */
[----:B------:R-:W-:Y:S01]  /*665e0*/  DFMA R10, R10, UR6, R36 ;  /* 0x000000060a0a7c2b */ /* 0x000fe20008000024 */
[----:B------:R-:W-:Y:S01]  /*665f0*/  IMAD.MOV.U32 R37, RZ, RZ, R54 ;  /* 0x000000ffff257224 */ /* 0x000fe200078e0036 */
[----:B------:R-:W-:-:S04]  /*66600*/  MOV R36, R55 ;  /* 0x0000003700247202 */ /* 0x000fc80000000f00 */
[C---:B------:R-:W-:Y:S02]  /*66610*/  SHF.L.U32 R20, R37.reuse, 0x1, RZ ;  /* 0x0000000125147819 */ /* 0x040fe400000006ff */
[----:B------:R-:W-:Y:S01]  /*66620*/  DADD R38, R6, R10 ;  /* 0x0000000006267229 */ /* 0x000fe2000000000a */
[----:B------:R-:W-:Y:S02]  /*66630*/  LOP3.LUT R0, R37, 0xff0fffff, RZ, 0xc0, !PT ;  /* 0xff0fffff25007812 */ /* 0x000fe400078ec0ff */
[----:B------:R-:W-:-:S04]  /*66640*/  ISETP.GT.U32.AND P0, PT, R20, -0x2000001, PT ;  /* 0xfdffffff1400780c */ /* 0x000fc80003f04070 */
[----:B------:R-:W-:Y:S01]  /*66650*/  SEL R37, R0, R37, P0 ;  /* 0x0000002500257207 */ /* 0x000fe20000000000 */
[----:B------:R-:W-:-:S05]  /*66660*/  DADD R6, R6, -R38 ;  /* 0x0000000006067229 */ /* 0x000fca0000000826 */
[----:B------:R-:W-:-:S03]  /*66670*/  DMUL R20, R38, R36 ;  /* 0x0000002426147228 */ /* 0x000fc60000000000 */
[----:B------:R-:W-:Y:S01]  /*66680*/  DADD R6, R10, R6 ;  /* 0x000000000a067229 */ /* 0x000fe20000000006 */
[----:B------:R-:W-:Y:S01]  /*66690*/  IMAD.MOV.U32 R10, RZ, RZ, 0x652b82fe ;  /* 0x652b82feff0a7424 */ /* 0x000fe200078e00ff */
[----:B------:R-:W-:-:S03]  /*666a0*/  MOV R11, 0x3ff71547 ;  /* 0x3ff71547000b7802 */ /* 0x000fc60000000f00 */
[----:B------:R-:W-:-:S08]  /*666b0*/  DFMA R38, R38, R36, -R20 ;  /* 0x000000242626722b */ /* 0x000fd00000000814 */
[----:B------:R-:W-:-:S08]  /*666c0*/  DFMA R36, R6, R36, R38 ;  /* 0x000000240624722b */ /* 0x000fd00000000026 */
[----:B------:R-:W-:-:S08]  /*666d0*/  DADD R6, R20, R36 ;  /* 0x0000000014067229 */ /* 0x000fd00000000024 */
[----:B------:R-:W-:Y:S02]  /*666e0*/  DFMA R10, R6, R10, 6.75539944105574400000e+15 ;  /* 0x43380000060a742b */ /* 0x000fe4000000000a */
[----:B------:R-:W-:Y:S01]  /*666f0*/  FSETP.GEU.FTZ.AND P0, PT, |R7|, 4.1917929649353027344, PT ;  /* 0x4086232b0700780b */ /* 0x000fe20003f1e200 */
[----:B------:R-:W-:-:S05]  /*66700*/  DADD R20, R20, -R6 ;  /* 0x0000000014147229 */ /* 0x000fca0000000806 */
[----:B------:R-:W-:-:S03]  /*66710*/  DADD R38, R10, -6.75539944105574400000e+15 ;  /* 0xc33800000a267429 */ /* 0x000fc60000000000 */
[----:B------:R-:W-:-:S05]  /*66720*/  DADD R36, R36, R20 ;  /* 0x0000000024247229 */ /* 0x000fca0000000014 */
        /* <DEDUP_REMOVED lines=50> */
.L_x_6525:
[----:B------:R-:W-:Y:S01]  /*66a50*/  DFMA R36, R36, R20, R20 ;  /* 0x000000142424722b */ /* 0x000fe20000000014 */
[----:B------:R-:W-:Y:S01]  /*66a60*/  MOV R6, R56 ;  /* 0x0000003800067202 */ /* 0x000fe20000000f00 */
[----:B------:R-:W-:Y:S01]  /*66a70*/  DSETP.NEU.AND P0, PT, |R20|, +INF , PT ;  /* 0x7ff000001400742a */ /* 0x000fe20003f0d200 */
[----:B------:R-:W-:-:S07]  /*66a80*/  IMAD.MOV.U32 R7, RZ, RZ, 0x0 ;  /* 0x00000000ff077424 */ /* 0x000fce00078e00ff */
[----:B------:R-:W-:Y:S02]  /*66a90*/  FSEL R0, R20, R36, !P0 ;  /* 0x0000002414007208 */ /* 0x000fe40004000000 */
[----:B------:R-:W-:Y:S01]  /*66aa0*/  FSEL R20, R21, R37, !P0 ;  /* 0x0000002515147208 */ /* 0x000fe20004000000 */
[----:B------:R-:W-:Y:S06]  /*66ab0*/  RET.REL.NODEC R6 `(_ZN2at6native27unrolled_elementwise_kernelIN48_GLOBAL__N__08322988_15_IGammaKernel_cu_cb51a28d10CalcIgammaIdEESt5arrayIPcLm3EELi4E23TrivialOffsetCalculatorILi2EjES8_ILi1EjENS0_6memory12LoadWithCastILi2EEENSB_13StoreWithCastILi1EEEEEviT_T0_T2_T3_T4_T5_) ;  /* 0xfffff99406507950 */ /* 0x000fec0003c3ffff */
        .type           $_ZN2at6native27unrolled_elementwise_kernelIN48_GLOBAL__N__08322988_15_IGammaKernel_cu_cb51a28d10CalcIgammaIdEESt5arrayIPcLm3EELi4E23TrivialOffsetCalculatorILi2EjES8_ILi1EjENS0_6memory12LoadWithCastILi2EEENSB_13StoreWithCastILi1EEEEEviT_T0_T2_T3_T4_T5_$__internal_lgamma_pos,@function
        .size           $_ZN2at6native27unrolled_elementwise_kernelIN48_GLOBAL__N__08322988_15_IGammaKernel_cu_cb51a28d10CalcIgammaIdEESt5arrayIPcLm3EELi4E23TrivialOffsetCalculatorILi2EjES8_ILi1EjENS0_6memory12LoadWithCastILi2EEENSB_13StoreWithCastILi1EEEEEviT_T0_T2_T3_T4_T5_$__internal_lgamma_pos,(.L_x_11552 - $_ZN2at6native27unrolled_elementwise_kernelIN48_GLOBAL__N__08322988_15_IGammaKernel_cu_cb51a28d10CalcIgammaIdEESt5arrayIPcLm3EELi4E23TrivialOffsetCalculatorILi2EjES8_ILi1EjENS0_6memory12LoadWithCastILi2EEENSB_13StoreWithCastILi1EEEEEviT_T0_T2_T3_T4_T5_$__internal_lgamma_pos)
$_ZN2at6native27unrolled_elementwise_kernelIN48_GLOBAL__N__08322988_15_IGammaKernel_cu_cb51a28d10CalcIgammaIdEESt5arrayIPcLm3EELi4E23TrivialOffsetCalculatorILi2EjES8_ILi1EjENS0_6memory12LoadWithCastILi2EEENSB_13StoreWithCastILi1EEEEEviT_T0_T2_T3_T4_T5_$__internal_lgamma_pos:
        /* <DEDUP_REMOVED lines=8> */
[C---:B------:R-:W-:Y:S01]  /*66b40*/  LOP3.LUT R0, R21.reuse, 0xfffff, RZ, 0xc0, !PT ;  /* 0x000fffff15007812 */ /* 0x040fe200078ec0ff */
[----:B------:R-:W-:Y:S01]  /*66b50*/  UMOV UR4, 0x3ae80f1e ;  /* 0x3ae80f1e00047882 */ /* 0x000fe20000000000 */
[----:B------:R-:W-:Y:S01]  /*66b60*/  MOV R34, R20 ;  /* 0x0000001400227202 */ /* 0x000fe20000000f00 */
[----:B------:R-:W-:Y:S01]  /*66b70*/  UMOV UR5, 0x3eb1380b ;  /* 0x3eb1380b00057882 */ /* 0x000fe20000000000 */
[----:B------:R-:W-:Y:S01]  /*66b80*/  LOP3.LUT R0, R0, 0x3ff00000, RZ, 0xfc, !PT ;  /* 0x3ff0000000007812 */ /* 0x000fe200078efcff */
[----:B------:R-:W-:Y:S01]  /*66b90*/  IMAD.MOV.U32 R7, RZ, RZ, 0x43300000 ;  /* 0x43300000ff077424 */ /* 0x000fe200078e00ff */
[----:B------:R-:W-:Y:S01]  /*66ba0*/  MOV R38, RZ ;  /* 0x000000ff00267202 */ /* 0x000fe20000000f00 */
[----:B------:R-:W-:Y:S01]  /*66bb0*/  UMOV UR6, 0x80000000 ;  /* 0x8000000000067882 */ /* 0x000fe20000000000 */
[----:B------:R-:W-:Y:S01]  /*66bc0*/  ISETP.GE.U32.AND P0, PT, R0, 0x3ff6a09f, PT ;  /* 0x3ff6a09f0000780c */ /* 0x000fe20003f06070 */
[----:B------:R-:W-:Y:S01]  /*66bd0*/  IMAD.MOV.U32 R35, RZ, RZ, R0 ;  /* 0x000000ffff237224 */ /* 0x000fe200078e0000 */
[----:B------:R-:W-:Y:S01]  /*66be0*/  LEA.HI R6, R21, 0xfffffc01, RZ, 0xc ;  /* 0xfffffc0115067811 */ /* 0x000fe200078f60ff */
[----:B------:R-:W-:-:S10]  /*66bf0*/  UMOV UR7, 0x43300000 ;  /* 0x4330000000077882 */ /* 0x000fd40000000000 */
        /* <DEDUP_REMOVED lines=12> */
[----:B------:R-:W-:Y:S01]  /*66cc0*/  DFMA R38, R38, R4, R38 ;  /* 0x000000042626722b */ /* 0x000fe20000000026 */
[----:B------:R-:W-:Y:S01]  /*66cd0*/  IMAD.MOV.U32 R4, RZ, RZ, -0x748574fc ;  /* 0x8b7a8b04ff047424 */ /* 0x000fe200078e00ff */
[----:B------:R-:W-:-:S06]  /*66ce0*/  MOV R5, 0x3ed0ee25 ;  /* 0x3ed0ee2500057802 */ /* 0x000fcc0000000f00 */
[----:B------:R-:W-:-:S08]  /*66cf0*/  DMUL R10, R34, R38 ;  /* 0x00000026220a7228 */ /* 0x000fd00000000000 */
[----:B------:R-:W-:-:S08]  /*66d00*/  DFMA R10, R34, R38, R10 ;  /* 0x00000026220a722b */ /* 0x000fd0000000000a */
        /* <DEDUP_REMOVED lines=37> */
.L_x_6530:
[----:B------:R-:W-:Y:S01]  /*66f60*/  MOV R4, 0x0 ;  /* 0x0000000000047802 */ /* 0x000fe20000000f00 */
[----:B------:R-:W-:-:S06]  /*66f70*/  IMAD.MOV.U32 R5, RZ, RZ, 0x7ff00000 ;  /* 0x7ff00000ff057424 */ /* 0x000fcc00078e00ff */
[----:B------:R-:W-:-:S11]  /*66f80*/  DFMA R4, R20, R4, +INF ;  /* 0x7ff000001404742b */ /* 0x000fd60000000004 */
.L_x_6531:
[----:B------:R-:W-:Y:S05]  /*66f90*/  BSYNC.RECONVERGENT B3 ;  /* 0x0000000000037941 */ /* 0x000fea0003800200 */
.L_x_6529:
        /* <DEDUP_REMOVED lines=35> */
.L_x_6528:
[----:B------:R-:W-:Y:S01]  /*671d0*/  DADD R20, R20, -3 ;  /* 0xc008000014147429 */ /* 0x000fe20000000000 */
[----:B------:R-:W-:Y:S01]  /*671e0*/  UMOV UR4, 0xbe189fe ;  /* 0x0be189fe00047882 */ /* 0x000fe20000000000 */
[----:B------:R-:W-:Y:S01]  /*671f0*/  UMOV UR5, 0x408ff62e ;  /* 0x408ff62e00057882 */ /* 0x000fe20000000000 */
[----:B------:R-:W-:Y:S01]  /*67200*/  MOV R10, 0x30207ef3 ;  /* 0x30207ef3000a7802 */ /* 0x000fe20000000f00 */
[----:B------:R-:W-:Y:S01]  /*67210*/  IMAD.MOV.U32 R11, RZ, RZ, 0x41122b77 ;  /* 0x41122b77ff0b7424 */ /* 0x000fe200078e00ff */
[----:B------:R-:W-:Y:S01]  /*67220*/  MOV R6, 0x1 ;  /* 0x0000000100067802 */ /* 0x000fe20000000f00 */
[----:B------:R-:W-:Y:S02]  /*67230*/  BSSY.RECONVERGENT B9, `(.L_x_6533) ;  /* 0x0000038000097945 */ /* 0x000fe40003800200 */
        /* <DEDUP_REMOVED lines=24> */
[----:B------:R-:W-:-:S05]  /*673c0*/  UMOV UR5, 0x41585a0d ;  /* 0x41585a0d00057882 */ /* 0x000fca0000000000 */
        /* <DEDUP_REMOVED lines=28> */
[----:B------:R-:W-:-:S07]  /*67590*/  MOV R0, 0x675b0 ;  /* 0x000675b000007802 */ /* 0x000fce0000000f00 */
[----:B------:R-:W-:Y:S05]  /*675a0*/  CALL.REL.NOINC `($__internal_18_$__cuda_sm20_div_rn_f64_full) ;  /* 0xffffffe0002c7944 */ /* 0x000fea0003c3ffff */
.L_x_6534:
[----:B------:R-:W-:Y:S05]  /*675b0*/  BSYNC.RECONVERGENT B9 ;  /* 0x0000000000097941 */ /* 0x000fea0003800200 */
.L_x_6533:
[----:B------:R-:W-:Y:S01]  /*675c0*/  DADD R20, R20, R10 ;  /* 0x0000000014147229 */ /* 0x000fe2000000000a */
[----:B------:R-:W-:Y:S10]  /*675d0*/  BRA `(.L_x_6532) ;  /* 0x0000001000187947 */ /* 0x000ff40003800000 */
.L_x_6527:
        /* <DEDUP_REMOVED lines=64> */
.L_x_6535:
        /* <DEDUP_REMOVED lines=70> */
.L_x_6536:
        /* <DEDUP_REMOVED lines=61> */
[----:B------:R-:W-:Y:S01]  /*68210*/  UMOV UR5, 0x3eb1380b ;  /* 0x3eb1380b00057882 */ /* 0x000fe20000000000 */
[----:B------:R-:W-:Y:S01]  /*68220*/  LEA.HI R0, R0, R33, RZ, 0xc ;  /* 0x0000002100007211 */ /* 0x000fe200078f60ff */
[----:B------:R-:W-:Y:S01]  /*68230*/  UMOV UR6, 0x80000000 ;  /* 0x8000000000067882 */ /* 0x000fe20000000000 */
[----:B------:R-:W-:Y:S01]  /*68240*/  ISETP.GE.U32.AND P0, PT, R4, 0x3ff6a09f, PT ;  /* 0x3ff6a09f0400780c */ /* 0x000fe20003f06070 */
[----:B------:R-:W-:Y:S01]  /*68250*/  UMOV UR7, 0x43300000 ;  /* 0x4330000000077882 */ /* 0x000fe20000000000 */
[----:B------:R-:W-:-:S11]  /*68260*/  MOV R35, R4 ;  /* 0x0000000400237202 */ /* 0x000fd60000000f00 */
[----:B------:R-:W-:Y:S01]  /*68270*/  @P0 VIADD R4, R35, 0xfff00000 ;  /* 0xfff0000023040836 */ /* 0x000fe20000000000 */
[----:B------:R-:W-:-:S04]  /*68280*/  @P0 IADD3 R0, PT, PT, R0, 0x1, RZ ;  /* 0x0000000100000810 */ /* 0x000fc80007ffe0ff */
[----:B------:R-:W-:Y:S01]  /*68290*/  @P0 MOV R35, R4 ;  /* 0x0000000400230202 */ /* 0x000fe20000000f00 */
[----:B------:R-:W-:-:S05]  /*682a0*/  IMAD.MOV.U32 R4, RZ, RZ, RZ ;  /* 0x000000ffff047224 */ /* 0x000fca00078e00ff */
        /* <DEDUP_REMOVED lines=25> */
[----:B------:R-:W-:Y:S01]  /*68440*/  LOP3.LUT R20, R0, 0x80000000, RZ, 0x3c, !PT ;  /* 0x8000000000147812 */ /* 0x000fe200078e3cff */
[----:B------:R-:W-:-:S04]  /*68450*/  IMAD.MOV.U32 R21, RZ, RZ, 0x43300000 ;  /* 0x43300000ff157424 */ /* 0x000fc800078e00ff */
        /* <DEDUP_REMOVED lines=23> */
.L_x_6537:
[----:B------:R-:W-:Y:S01]  /*685d0*/  MOV R6, 0x0 ;  /* 0x0000000000067802 */ /* 0x000fe20000000f00 */
[----:B------:R-:W-:Y:S01]  /*685e0*/  IMAD.MOV.U32 R7, RZ, RZ, 0x7ff00000 ;  /* 0x7ff00000ff077424 */ /* 0x000fe200078e00ff */
[----:B------:R-:W-:-:S05]  /*685f0*/  LOP3.LUT P0, RZ, R5, 0x7fffffff, RZ, 0xc0, !PT ;  /* 0x7fffffff05ff7812 */ /* 0x000fca000780c0ff */
[----:B------:R-:W-:-:S10]  /*68600*/  DFMA R6, R4, R6, +INF ;  /* 0x7ff000000406742b */ /* 0x000fd40000000006 */
[----:B------:R-:W-:Y:S02]  /*68610*/  FSEL R20, R6, RZ, P0 ;  /* 0x000000ff06147208 */ /* 0x000fe40000000000 */
[----:B------:R-:W-:-:S07]  /*68620*/  FSEL R21, R7, -QNAN , P0 ;  /* 0xfff0000007157808 */ /* 0x000fce0000000000 */
.L_x_6538:
[----:B------:R-:W-:-:S11]  /*68630*/  DADD R20, -RZ, -R20 ;  /* 0x00000000ff147229 */ /* 0x000fd60000000914 */
.L_x_6532:
[----:B------:R-:W-:Y:S05]  /*68640*/  BSYNC.RECONVERGENT B4 ;  /* 0x0000000000047941 */ /* 0x000fea0003800200 */
.L_x_6526:
[----:B------:R-:W-:-:S04]  /*68650*/  MOV R33, 0x0 ;  /* 0x0000000000217802 */ /* 0x000fc80000000f00 */
[----:B------:R-:W-:Y:S05]  /*68660*/  RET.REL.NODEC R32 `(_ZN2at6native27unrolled_elementwise_kernelIN48_GLOBAL__N__08322988_15_IGammaKernel_cu_cb51a28d10CalcIgammaIdEESt5arrayIPcLm3EELi4E23TrivialOffsetCalculatorILi2EjES8_ILi1EjENS0_6memory12LoadWithCastILi2EEENSB_13StoreWithCastILi1EEEEEviT_T0_T2_T3_T4_T5_) ;  /* 0xfffff97820647950 */ /* 0x000fea0003c3ffff */
.L_x_6539:
        /* <DEDUP_REMOVED lines=9> */
.L_x_11552:


//--------------------- .text._ZN2at6native18elementwise_kernelILi128ELi2EZNS0_22gpu_kernel_impl_nocastIN48_GLOBAL__N__08322988_15_IGammaKernel_cu_cb51a28d10CalcIgammaIdEEEEvRNS_18TensorIteratorBaseERKT_EUliE_EEviT1_ --------------------------
	.section	.text._ZN2at6native18elementwise_kernelILi128ELi2EZNS0_22gpu_kernel_impl_nocastIN48_GLOBAL__N__08322988_15_IGammaKernel_cu_cb51a28d10CalcIgammaIdEEEEvRNS_18TensorIteratorBaseERKT_EUliE_EEviT1_,"ax",@progbits
	.align	128
        .global         _ZN2at6native18elementwise_kernelILi128ELi2EZNS0_22gpu_kernel_impl_nocastIN48_GLOBAL__N__08322988_15_IGammaKernel_cu_cb51a28d10CalcIgammaIdEEEEvRNS_18TensorIteratorBaseERKT_EUliE_EEviT1_
        .type           _ZN2at6native18elementwise_kernelILi128ELi2EZNS0_22gpu_kernel_impl_nocastIN48_GLOBAL__N__08322988_15_IGammaKernel_cu_cb51a28d10CalcIgammaIdEEEEvRNS_18TensorIteratorBaseERKT_EUliE_EEviT1_,@function
        .size           _ZN2at6native18elementwise_kernelILi128ELi2EZNS0_22gpu_kernel_impl_nocastIN48_GLOBAL__N__08322988_15_IGammaKernel_cu_cb51a28d10CalcIgammaIdEEEEvRNS_18TensorIteratorBaseERKT_EUliE_EEviT1_,(.L_x_11566 - _ZN2at6native18elementwise_kernelILi128ELi2EZNS0_22gpu_kernel_impl_nocastIN48_GLOBAL__N__08322988_15_IGammaKernel_cu_cb51a28d10CalcIgammaIdEEEEvRNS_18TensorIteratorBaseERKT_EUliE_EEviT1_)
        .other          _ZN2at6native18elementwise_kernelILi128ELi2EZNS0_22gpu_kernel_impl_nocastIN48_GLOBAL__N__08322988_15_IGammaKernel_cu_cb51a28d10CalcIgammaIdEEEEvRNS_18TensorIteratorBaseERKT_EUliE_EEviT1_,@"STO_CUDA_ENTRY STV_DEFAULT"
_ZN2at6native18elementwise_kernelILi128ELi2EZNS0_22gpu_kernel_impl_nocastIN48_GLOBAL__N__08322988_15_IGammaKernel_cu_cb51a28d10CalcIgammaIdEEEEvRNS_18TensorIteratorBaseERKT_EUliE_EEviT1_:
.text._ZN2at6native18elementwise_kernelILi128ELi2EZNS0_22gpu_kernel_impl_nocastIN48_GLOBAL__N__08322988_15_IGammaKernel_cu_cb51a28d10CalcIgammaIdEEEEvRNS_18TensorIteratorBaseERKT_EUliE_EEviT1_:
[----:B------:R-:W0:Y:S08]  /*0000*/  LDC R1, c[0x0][0x37c] ;  /* 0x0000df00ff017b82 */ /* 0x000e300000000800 */
[----:B------:R-:W1:Y:S01]  /*0010*/  LDC R2, c[0x0][0x388] ;  /* 0x0000e200ff027b82 */ /* 0x000e620000000800 */
[----:B------:R-:W2:Y:S01]  /*0020*/  S2R R3, SR_TID.X ;  /* 0x0000000000037919 */ /* 0x000ea20000002100 */
[----:B------:R-:W3:Y:S01]  /*0030*/  LDCU.64 UR6, c[0x0][0x358] ;  /* 0x00006b00ff0677ac */ /* 0x000ee20008000a00 */
[----:B0-----:R-:W-:Y:S01]  /*0040*/  VIADD R1, R1, 0xffffd760 ;  /* 0xffffd76001017836 */ /* 0x001fe20000000000 */
        /* <DEDUP_REMOVED lines=14> */
[----:B0-----:R0:W5:Y:S04]  /*0130*/  LDG.E.64 R22, desc[UR6][R6.64] ;  /* 0x0000000606167981 */ /* 0x001168000c1e1b00 */
[----:B-1----:R0:W5:Y:S01]  /*0140*/  LDG.E.64 R16, desc[UR6][R8.64] ;  /* 0x0000000608107981 */ /* 0x002162000c1e1b00 */
[----:B------:R-:W-:Y:S01]  /*0150*/  BSSY.RECONVERGENT B9, `(.L_x_6544) ;  /* 0x0000003000097945 */ /* 0x000fe20003800200 */
[----:B------:R-:W-:-:S07]  /*0160*/  MOV R4, 0x180 ;  /* 0x0000018000047802 */ /* 0x000fce0000000f00 */
[----:B0----5:R-:W-:Y:S05]  /*0170*/  CALL.REL.NOINC `($_ZN2at6native18elementwise_kernelILi128ELi2EZNS0_22gpu_kernel_impl_nocastIN48_GLOBAL__N__08322988_15_IGammaKernel_cu_cb51a28d10CalcIgammaIdEEEEvRNS_18TensorIteratorBaseERKT_EUliE_EEviT1_$_ZN46_INTERNAL_08322988_15_IGammaKernel_cu_cb51a28d48_GLOBAL__N__08322988_15_IGammaKernel_cu_cb51a28d11calc_igammaIdEET_S2_S2_) ;  /* 0x0000006000207944 */ /* 0x021fea0003c00000 */
[----:B------:R-:W-:Y:S05]  /*0180*/  BSYNC.RECONVERGENT B9 ;  /* 0x0000000000097941 */ /* 0x000fea0003800200 */
.L_x_6544:
[----:B------:R-:W0:Y:S01]  /*0190*/  LDC.64 R6, c[0x0][0x5e8] ;  /* 0x00017a00ff067b82 */ /* 0x000e220000000a00 */
[----:B------:R-:W-:Y:S01]  /*01a0*/  IMAD.MOV.U32 R4, RZ, RZ, R8 ;  /* 0x000000ffff047224 */ /* 0x000fe200078e0008 */
[----:B------:R-:W-:Y:S01]  /*01b0*/  MOV R5, R9 ;  /* 0x0000000900057202 */ /* 0x000fe20000000f00 */
[----:B------:R-:W-:-:S04]  /*01c0*/  VIADD R3, R3, 0x80 ;  /* 0x0000008003037836 */ /* 0x000fc80000000000 */
[----:B0-----:R0:W-:Y:S03]  /*01d0*/  STG.E.64 desc[UR6][R6.64], R4 ;  /* 0x0000000406007986 */ /* 0x0011e6000c101b06 */
.L_x_6543:
[----:B------:R-:W-:Y:S05]  /*01e0*/  BSYNC.RECONVERGENT B5 ;  /* 0x0000000000057941 */ /* 0x000fea0003800200 */
.L_x_6542:
[----:B------:R-:W1:Y:S02]  /*01f0*/  LDCU UR4, c[0x0][0x380] ;  /* 0x00007000ff0477ac */ /* 0x000e640008000800 */
[----:B-1----:R-:W-:-:S13]  /*0200*/  ISETP.GE.AND P0, PT, R3, UR4, PT ;  /* 0x0000000403007c0c */ /* 0x002fda000bf06270 */
[----:B------:R-:W-:Y:S05]  /*0210*/  @P0 EXIT ;  /* 0x000000000000094d */ /* 0x000fea0003800000 */
[----:B------:R-:W1:Y:S08]  /*0220*/  LDC.64 R2, c[0x0][0x5f8] ;  /* 0x00017e00ff027b82 */ /* 0x000e700000000a00 */
[----:B0-----:R-:W0:Y:S01]  /*0230*/  LDC.64 R6, c[0x0][0x5f0] ;  /* 0x00017c00ff067b82 */ /* 0x001e220000000a00 */
[----:B-1----:R1:W5:Y:S04]  /*0240*/  LDG.E.64 R22, desc[UR6][R2.64] ;  /* 0x0000000602167981 */ /* 0x002368000c1e1b00 */
[----:B0-----:R1:W5:Y:S01]  /*0250*/  LDG.E.64 R16, desc[UR6][R6.64] ;  /* 0x0000000606107981 */ /* 0x001362000c1e1b00 */
[----:B------:R-:W-:Y:S01]  /*0260*/  BSSY.RECONVERGENT B5, `(.L_x_6545) ;  /* 0x0000003000057945 */ /* 0x000fe20003800200 */
[----:B------:R-:W-:-:S07]  /*0270*/  MOV R4, 0x290 ;  /* 0x0000029000047802 */ /* 0x000fce0000000f00 */
[----:B-1---5:R-:W-:Y:S05]  /*0280*/  CALL.REL.NOINC `($_ZN2at6native18elementwise_kernelILi128ELi2EZNS0_22gpu_kernel_impl_nocastIN48_GLOBAL__N__08322988_15_IGammaKernel_cu_cb51a28d10CalcIgammaIdEEEEvRNS_18TensorIteratorBaseERKT_EUliE_EEviT1_$_ZN46_INTERNAL_08322988_15_IGammaKernel_cu_cb51a28d48_GLOBAL__N__08322988_15_IGammaKernel_cu_cb51a28d11calc_igammaIdEET_S2_S2_) ;  /* 0x0000005c00dc7944 */ /* 0x022fea0003c00000 */
[----:B------:R-:W-:Y:S05]  /*0290*/  BSYNC.RECONVERGENT B5 ;  /* 0x0000000000057941 */ /* 0x000fea0003800200 */
.L_x_6545:
[----:B------:R-:W0:Y:S01]  /*02a0*/  LDC.64 R4, c[0x0][0x5e8] ;  /* 0x00017a00ff047b82 */ /* 0x000e220000000a00 */
[----:B------:R-:W-:Y:S01]  /*02b0*/  IMAD.MOV.U32 R2, RZ, RZ, R8 ;  /* 0x000000ffff027224 */ /* 0x000fe200078e0008 */
[----:B------:R-:W-:-:S05]  /*02c0*/  MOV R3, R9 ;  /* 0x0000000900037202 */ /* 0x000fca0000000f00 */
[----:B0-----:R-:W-:Y:S01]  /*02d0*/  STG.E.64 desc[UR6][R4.64], R2 ;  /* 0x0000000204007986 */ /* 0x001fe2000c101b06 */
[----:B------:R-:W-:Y:S05]  /*02e0*/  EXIT ;  /* 0x000000000000794d */ /* 0x000fea0003800000 */
.L_x_6541:
[----:B------:R-:W0:Y:S01]  /*02f0*/  LDCU UR4, c[0x0][0x380] ;  /* 0x00007000ff0477ac */ /* 0x000e220008000800 */
[----:B------:R-:W-:Y:S01]  /*0300*/  BSSY.RECONVERGENT B5, `(.L_x_6546) ;  /* 0x0000010000057945 */ /* 0x000fe20003800200 */
[----:B0-----:R-:W-:-:S13]  /*0310*/  ISETP.GE.AND P0, PT, R3, UR4, PT ;  /* 0x0000000403007c0c */ /* 0x001fda000bf06270 */
[----:B------:R-:W-:Y:S05]  /*0320*/  @P0 BRA `(.L_x_6547) ;  /* 0x0000000000340947 */ /* 0x000fea0003800000 */
[----:B------:R-:W0:Y:S08]  /*0330*/  LDC.64 R22, c[0x0][0x5f8] ;  /* 0x00017e00ff167b82 */ /* 0x000e300000000a00 */
[----:B------:R-:W1:Y:S01]  /*0340*/  LDC.64 R4, c[0x0][0x5f0] ;  /* 0x00017c00ff047b82 */ /* 0x000e620000000a00 */
[----:B0-----:R-:W5:Y:S04]  /*0350*/  LDG.E.64 R22, desc[UR6][R22.64] ;  /* 0x0000000616167981 */ /* 0x001f68000c1e1b00 */
[----:B-1----:R0:W5:Y:S01]  /*0360*/  LDG.E.64 R14, desc[UR6][R4.64] ;  /* 0x00000006040e7981 */ /* 0x002162000c1e1b00 */
[----:B------:R-:W-:Y:S01]  /*0370*/  BSSY.RECONVERGENT B7, `(.L_x_6548) ;  /* 0x0000003000077945 */ /* 0x000fe20003800200 */
[----:B------:R-:W-:-:S07]  /*0380*/  MOV R0, 0x3a0 ;  /* 0x000003a000007802 */ /* 0x000fce0000000f00 */
[----:B0----5:R-:W-:Y:S05]  /*0390*/  CALL.REL.NOINC `($_ZN2at6native18elementwise_kernelILi128ELi2EZNS0_22gpu_kernel_impl_nocastIN48_GLOBAL__N__08322988_15_IGammaKernel_cu_cb51a28d10CalcIgammaIdEEEEvRNS_18TensorIteratorBaseERKT_EUliE_EEviT1_$_ZN46_INTERNAL_08322988_15_IGammaKernel_cu_cb51a28d48_GLOBAL__N__08322988_15_IGammaKernel_cu_cb51a28d12calc_igammacIdEET_S2_S2_) ;  /* 0x0000029000347944 */ /* 0x021fea0003c00000 */
[----:B------:R-:W-:Y:S05]  /*03a0*/  BSYNC.RECONVERGENT B7 ;  /* 0x0000000000077941 */ /* 0x000fea0003800200 */
.L_x_6548:
[----:B------:R-:W0:Y:S01]  /*03b0*/  LDC.64 R6, c[0x0][0x5e8] ;  /* 0x00017a00ff067b82 */ /* 0x000e220000000a00 */
[----:B------:R-:W-:Y:S01]  /*03c0*/  IMAD.MOV.U32 R4, RZ, RZ, R8 ;  /* 0x000000ffff047224 */ /* 0x000fe200078e0008 */
[----:B------:R-:W-:Y:S01]  /*03d0*/  IADD3 R3, PT, PT, R3, 0x80, RZ ;  /* 0x0000008003037810 */ /* 0x000fe20007ffe0ff */
[----:B------:R-:W-:-:S05]  /*03e0*/  IMAD.MOV.U32 R5, RZ, RZ, R9 ;  /* 0x000000ffff057224 */ /* 0x000fca00078e0009 */
[----:B0-----:R0:W-:Y:S02]  /*03f0*/  STG.E.64 desc[UR6][R6.64], R4 ;  /* 0x0000000406007986 */ /* 0x0011e4000c101b06 */
.L_x_6547:
[----:B------:R-:W-:Y:S05]  /*0400*/  BSYNC.RECONVERGENT B5 ;  /* 0x0000000000057941 */ /* 0x000fea0003800200 */
.L_x_6546:
[----:B------:R-:W1:Y:S02]  /*0410*/  LDCU UR4, c[0x0][0x380] ;  /* 0x00007000ff0477ac */ /* 0x000e640008000800 */
[----:B-1----:R-:W-:-:S13]  /*0420*/  ISETP.GE.AND P0, PT, R3, UR4, PT ;  /* 0x0000000403007c0c */ /* 0x002fda000bf06270 */
[----:B------:R-:W-:Y:S05]  /*0430*/  @P0 EXIT ;  /* 0x000000000000094d */ /* 0x000fea0003800000 */
[----:B------:R-:W1:Y:S08]  /*0440*/  LDC.64 R22, c[0x0][0x5f8] ;  /* 0x00017e00ff167b82 */ /* 0x000e700000000a00 */
[----:B------:R-:W2:Y:S01]  /*0450*/  LDC.64 R2, c[0x0][0x5f0] ;  /* 0x00017c00ff027b82 */ /* 0x000ea20000000a00 */
[----:B-1----:R-:W5:Y:S04]  /*0460*/  LDG.E.64 R22, desc[UR6][R22.64] ;  /* 0x0000000616167981 */ /* 0x002f68000c1e1b00 */
[----:B--2---:R1:W5:Y:S01]  /*0470*/  LDG.E.64 R14, desc[UR6][R2.64] ;  /* 0x00000006020e7981 */ /* 0x004362000c1e1b00 */
[----:B------:R-:W-:Y:S01]  /*0480*/  BSSY.RECONVERGENT B5, `(.L_x_6549) ;  /* 0x0000003000057945 */ /* 0x000fe20003800200 */
[----:B------:R-:W-:-:S07]  /*0490*/  MOV R0, 0x4b0 ;  /* 0x000004b000007802 */ /* 0x000fce0000000f00 */
[----:B01---5:R-:W-:Y:S05]  /*04a0*/  CALL.REL.NOINC `($_ZN2at6native18elementwise_kernelILi128ELi2EZNS0_22gpu_kernel_impl_nocastIN48_GLOBAL__N__08322988_15_IGammaKernel_cu_cb51a28d10CalcIgammaIdEEEEvRNS_18TensorIteratorBaseERKT_EUliE_EEviT1_$_ZN46_INTERNAL_08322988_15_IGammaKernel_cu_cb51a28d48_GLOBAL__N__08322988_15_IGammaKernel_cu_cb51a28d12calc_igammacIdEET_S2_S2_) ;  /* 0x0000028c00f07944 */ /* 0x023fea0003c00000 */
[----:B------:R-:W-:Y:S05]  /*04b0*/  BSYNC.RECONVERGENT B5 ;  /* 0x0000000000057941 */ /* 0x000fea0003800200 */
.L_x_6549:
[----:B------:R-:W0:Y:S01]  /*04c0*/  LDC.64 R4, c[0x0][0x5e8] ;  /* 0x00017a00ff047b82 */ /* 0x000e220000000a00 */
[----:B------:R-:W-:Y:S02]  /*04d0*/  IMAD.MOV.U32 R2, RZ, RZ, R8 ;  /* 0x000000ffff027224 */ /* 0x000fe400078e0008 */
[----:B------:R-:W-:-:S05]  /*04e0*/  IMAD.MOV.U32 R3, RZ, RZ, R9 ;  /* 0x000000ffff037224 */ /* 0x000fca00078e0009 */
[----:B0-----:R-:W-:Y:S01]  /*04f0*/  STG.E.64 desc[UR6][R4.64], R2 ;  /* 0x0000000204007986 */ /* 0x001fe2000c101b06 */
[----:B------:R-:W-:Y:S05]  /*0500*/  EXIT ;  /* 0x000000000000794d */ /* 0x000fea0003800000 */
.L_x_6540:
[----:B------:R-:W-:Y:S01]  /*0510*/  UISETP.NE.AND UP0, UPT, UR5, URZ, UPT ;  /* 0x000000ff0500728c */ /* 0x000fe2000bf05270 */
[----:B------:R-:W-:-:S08]  /*0520*/  IADD3 R2, PT, PT, R2, -0x1, RZ ;  /* 0xffffffff02027810 */ /* 0x000fd00007ffe0ff */
[----:B------:R-:W-:Y:S05]  /*0530*/  BRA.U UP0, `(.L_x_6550) ;  /* 0x0000002d00987547 */ /* 0x000fea000b800000 */
[----:B------:R-:W0:Y:S01]  /*0540*/  LDCU UR4, c[0x0][0x380] ;  /* 0x00007000ff0477ac */ /* 0x000e220008000800 */
[----:B------:R-:W-:Y:S01]  /*0550*/  VIMNMX.U32 R5, PT, PT, R2, 0x18, PT ;  /* 0x0000001802057848 */ /* 0x000fe20003fe0000 */
[----:B------:R-:W-:Y:S04]  /*0560*/  BSSY.RECONVERGENT B5, `(.L_x_6551) ;  /* 0x0000172000057945 */ /* 0x000fe80003800200 */
[----:B------:R-:W-:Y:S01]  /*0570*/  VIADD R5, R5, 0x1 ;  /* 0x0000000105057836 */ /* 0x000fe20000000000 */
        /* <DEDUP_REMOVED lines=334> */
[----:B-1----:R-:W-:Y:S01]  /*1a60*/  SHF.R.U32.HI R9, RZ, UR4, R8 ;  /* 0x00000004ff097c19 */ /* 0x002fe20008011608 */
[----:B------:R-:W-:-:S06]  /*1a70*/  @P0 IMAD.MOV.U32 R8, RZ, RZ, RZ ;  /* 0x000000ffff080224 */ /* 0x000fcc00078e00ff */
[----:B------:R-:W1:Y:S08]  /*1a80*/  @P0 LDC.64 R14, c[0x0][0x5d8] ;  /* 0x00017600ff0e0b82 */ /* 0x000e700000000a00 */
[----:B------:R-:W5:Y:S01]  /*1a90*/  @P0 LDC R12, c[0x0][0x5e0] ;  /* 0x00017800ff0c0b82 */ /* 0x000f620000000800 */
[----:B---3--:R-:W-:-:S05]  /*1aa0*/  @P0 IMAD.HI.U32 R6, R9, R10, R8 ;  /* 0x0000000a09060227 */ /* 0x008fca00078e0008 */
[----:B------:R-:W-:Y:S02]  /*1ab0*/  @P0 SHF.R.U32.HI R6, RZ, R11, R6 ;  /* 0x0000000bff060219 */ /* 0x000fe40000011606 */
[----:B------:R-:W-:-:S03]  /*1ac0*/  IADD3 R11, PT, PT, -R9, RZ, RZ ;  /* 0x000000ff090b7210 */ /* 0x000fc60007ffe1ff */
[----:B------:R-:W-:Y:S02]  /*1ad0*/  @P0 IMAD.MOV R8, RZ, RZ, -R6 ;  /* 0x000000ffff080224 */ /* 0x000fe400078e0a06 */
[----:B------:R-:W-:Y:S02]  /*1ae0*/  IMAD R7, R11, UR8, R7 ;  /* 0x000000080b077c24 */ /* 0x000fe4000f8e0207 */
[----:B0-----:R-:W-:Y:S02]  /*1af0*/  @P0 IMAD R9, R8, R13, R9 ;  /* 0x0000000d08090224 */ /* 0x001fe400078e0209 */
[C---:B--2---:R-:W-:Y:S02]  /*1b00*/  IMAD R31, R7.reuse, UR5, R31 ;  /* 0x00000005071f7c24 */ /* 0x044fe4000f8e021f */
[C---:B----4-:R-:W-:Y:S02]  /*1b10*/  IMAD R0, R7.reuse, UR10, R0 ;  /* 0x0000000a07007c24 */ /* 0x050fe4000f8e0200 */
[----:B------:R-:W-:-:S02]  /*1b20*/  IMAD R4, R7, UR11, R4 ;  /* 0x0000000b07047c24 */ /* 0x000fc4000f8e0204 */
[C---:B-1----:R-:W-:Y:S02]  /*1b30*/  @P0 IMAD R31, R9.reuse, R14, R31 ;  /* 0x0000000e091f0224 */ /* 0x042fe400078e021f */
[C---:B------:R-:W-:Y:S02]  /*1b40*/  @P0 IMAD R0, R9.reuse, R15, R0 ;  /* 0x0000000f09000224 */ /* 0x040fe400078e0200 */
[----:B-----5:R-:W-:-:S07]  /*1b50*/  @P0 IMAD R4, R9, R12, R4 ;  /* 0x0000000c09040224 */ /* 0x020fce00078e0204 */
.L_x_6553:
[----:B------:R-:W0:Y:S01]  /*1b60*/  LDCU.128 UR8, c[0x0][0x5f0] ;  /* 0x0000be00ff0877ac */ /* 0x000e220008000c00 */
[----:B------:R-:W1:Y:S01]  /*1b70*/  LDCU.64 UR4, c[0x0][0x5e8] ;  /* 0x0000bd00ff0477ac */ /* 0x000e620008000a00 */
[----:B0-----:R-:W-:Y:S02]  /*1b80*/  IADD3 R6, P1, PT, R4, UR10, RZ ;  /* 0x0000000a04067c10 */ /* 0x001fe4000ff3e0ff */
[----:B------:R-:W-:-:S03]  /*1b90*/  IADD3 R8, P0, PT, R0, UR8, RZ ;  /* 0x0000000800087c10 */ /* 0x000fc6000ff1e0ff */
[----:B------:R-:W-:Y:S01]  /*1ba0*/  IMAD.X R7, RZ, RZ, UR11, P1 ;  /* 0x0000000bff077e24 */ /* 0x000fe200088e06ff */
[----:B------:R-:W-:-:S04]  /*1bb0*/  IADD3.X R9, PT, PT, RZ, UR9, RZ, P0, !PT ;  /* 0x00000009ff097c10 */ /* 0x000fc800087fe4ff */
[----:B------:R0:W5:Y:S04]  /*1bc0*/  LDG.E.64 R22, desc[UR6][R6.64] ;  /* 0x0000000606167981 */ /* 0x000168000c1e1b00 */
[----:B------:R0:W5:Y:S01]  /*1bd0*/  LDG.E.64 R16, desc[UR6][R8.64] ;  /* 0x0000000608107981 */ /* 0x000162000c1e1b00 */
[----:B-1----:R-:W-:Y:S01]  /*1be0*/  IADD3 R30, P0, PT, R31, UR4, RZ ;  /* 0x000000041f1e7c10 */ /* 0x002fe2000ff1e0ff */
[----:B------:R-:W-:Y:S01]  /*1bf0*/  BSSY.RECONVERGENT B9, `(.L_x_6554) ;  /* 0x0000004000097945 */ /* 0x000fe20003800200 */
[----:B------:R-:W-:-:S03]  /*1c00*/  MOV R4, 0x1c30 ;  /* 0x00001c3000047802 */ /* 0x000fc60000000f00 */
[----:B------:R-:W-:-:S08]  /*1c10*/  IMAD.X R31, RZ, RZ, UR5, P0 ;  /* 0x00000005ff1f7e24 */ /* 0x000fd000080e06ff */
[----:B0----5:R-:W-:Y:S05]  /*1c20*/  CALL.REL.NOINC `($_ZN2at6native18elementwise_kernelILi128ELi2EZNS0_22gpu_kernel_impl_nocastIN48_GLOBAL__N__08322988_15_IGammaKernel_cu_cb51a28d10CalcIgammaIdEEEEvRNS_18TensorIteratorBaseERKT_EUliE_EEviT1_$_ZN46_INTERNAL_08322988_15_IGammaKernel_cu_cb51a28d48_GLOBAL__N__08322988_15_IGammaKernel_cu_cb51a28d11calc_igammaIdEET_S2_S2_) ;  /* 0x0000004400747944 */ /* 0x021fea0003c00000 */
[----:B------:R-:W-:Y:S05]  /*1c30*/  BSYNC.RECONVERGENT B9 ;  /* 0x0000000000097941 */ /* 0x000fea0003800200 */
.L_x_6554:
[----:B------:R-:W-:Y:S01]  /*1c40*/  IMAD.MOV.U32 R6, RZ, RZ, R8 ;  /* 0x000000ffff067224 */ /* 0x000fe200078e0008 */
[----:B------:R-:W-:Y:S01]  /*1c50*/  MOV R7, R9 ;  /* 0x0000000900077202 */ /* 0x000fe20000000f00 */
[----:B------:R-:W-:-:S04]  /*1c60*/  VIADD R3, R3, 0x80 ;  /* 0x0000008003037836 */ /* 0x000fc80000000000 */
[----:B------:R0:W-:Y:S03]  /*1c70*/  STG.E.64 desc[UR6][R30.64], R6 ;  /* 0x000000061e007986 */ /* 0x0001e6000c101b06 */
.L_x_6552:
[----:B------:R-:W-:Y:S05]  /*1c80*/  BSYNC.RECONVERGENT B5 ;  /* 0x0000000000057941 */ /* 0x000fea0003800200 */
.L_x_6551:
[----:B------:R-:W1:Y:S02]  /*1c90*/  LDCU UR4, c[0x0][0x380] ;  /* 0x00007000ff0477ac */ /* 0x000e640008000800 */
[----:B-1----:R-:W-:-:S13]  /*1ca0*/  ISETP.GE.AND P0, PT, R3, UR4, PT ;  /* 0x0000000403007c0c */ /* 0x002fda000bf06270 */
[----:B------:R-:W-:Y:S05]  /*1cb0*/  @P0 EXIT ;  /* 0x000000000000094d */ /* 0x000fea0003800000 */
[----:B------:R-:W1:Y:S01]  /*1cc0*/  LDCU.64 UR4, c[0x0][0x390] ;  /* 0x00007200ff0477ac */ /* 0x000e620008000a00 */
[----:B0-----:R-:W-:Y:S01]  /*1cd0*/  MOV R7, R3 ;  /* 0x0000000300077202 */ /* 0x001fe20000000f00 */
[----:B------:R-:W-:Y:S01]  /*1ce0*/  IMAD.MOV.U32 R6, RZ, RZ, RZ ;  /* 0x000000ffff067224 */ /* 0x000fe200078e00ff */
[----:B------:R-:W-:Y:S01]  /*1cf0*/  ISETP.NE.AND P0, PT, R2, RZ, PT ;  /* 0x000000ff0200720c */ /* 0x000fe20003f05270 */
[----:B------:R-:W0:Y:S01]  /*1d00*/  LDCU UR8, c[0x0][0x38c] ;  /* 0x00007180ff0877ac */ /* 0x000e220008000800 */
[----:B------:R-:W2:Y:S01]  /*1d10*/  LDCU.64 UR10, c[0x0][0x4b8] ;  /* 0x00009700ff0a77ac */ /* 0x000ea20008000a00 */
[----:B-1----:R-:W-:Y:S01]  /*1d20*/  IMAD.HI.U32 R6, R3, UR4, R6 ;  /* 0x0000000403067c27 */ /* 0x002fe2000f8e0006 */
[----:B------:R-:W1:Y:S04]  /*1d30*/  LDCU UR4, c[0x0][0x4c0] ;  /* 0x00009800ff0477ac */ /* 0x000e680008000800 */
[----:B------:R-:W-:-:S05]  /*1d40*/  SHF.R.U32.HI R7, RZ, UR5, R6 ;  /* 0x00000005ff077c19 */ /* 0x000fca0008011606 */
[----:B------:R-:W-:-:S04]  /*1d50*/  IMAD.MOV R0, RZ, RZ, -R7 ;  /* 0x000000ffff007224 */ /* 0x000fc800078e0a07 */
[----:B0-----:R-:W-:-:S04]  /*1d60*/  IMAD R2, R0, UR8, R3 ;  /* 0x0000000800027c24 */ /* 0x001fc8000f8e0203 */
[C---:B--2---:R-:W-:Y:S02]  /*1d70*/  IMAD R3, R2.reuse, UR10, RZ ;  /* 0x0000000a02037c24 */ /* 0x044fe4000f8e02ff */
        /* <DEDUP_REMOVED lines=336> */
.L_x_6555:
        /* <DEDUP_REMOVED lines=14> */
.L_x_6556:
[----:B------:R-:W-:Y:S01]  /*3360*/  IMAD.MOV.U32 R4, RZ, RZ, R8 ;  /* 0x000000ffff047224 */ /* 0x000fe200078e0008 */
[----:B------:R-:W-:-:S05]  /*3370*/  MOV R5, R9 ;  /* 0x0000000900057202 */ /* 0x000fca0000000f00 */
[----:B------:R-:W-:Y:S01]  /*3380*/  STG.E.64 desc[UR6][R2.64], R4 ;  /* 0x0000000402007986 */ /* 0x000fe2000c101b06 */
[----:B------:R-:W-:Y:S05]  /*3390*/  EXIT ;  /* 0x000000000000794d */ /* 0x000fea0003800000 */
.L_x_6550:
        /* <DEDUP_REMOVED lines=354> */
.L_x_6559:
[----:B------:R-:W0:Y:S01]  /*49c0*/  LDCU.128 UR8, c[0x0][0x5f0] ;  /* 0x0000be00ff0877ac */ /* 0x000e220008000c00 */
[----:B------:R-:W1:Y:S01]  /*49d0*/  LDCU.64 UR4, c[0x0][0x5e8] ;  /* 0x0000bd00ff0477ac */ /* 0x000e620008000a00 */
[----:B0-----:R-:W-:Y:S02]  /*49e0*/  IADD3 R22, P1, PT, R5, UR10, RZ ;  /* 0x0000000a05167c10 */ /* 0x001fe4000ff3e0ff */
[----:B------:R-:W-:-:S03]  /*49f0*/  IADD3 R6, P0, PT, R0, UR8, RZ ;  /* 0x0000000800067c10 */ /* 0x000fc6000ff1e0ff */
[----:B------:R-:W-:Y:S01]  /*4a00*/  IMAD.X R23, RZ, RZ, UR11, P1 ;  /* 0x0000000bff177e24 */ /* 0x000fe200088e06ff */
[----:B------:R-:W-:-:S05]  /*4a10*/  IADD3.X R7, PT, PT, RZ, UR9, RZ, P0, !PT ;  /* 0x00000009ff077c10 */ /* 0x000fca00087fe4ff */
[----:B------:R-:W5:Y:S04]  /*4a20*/  LDG.E.64 R22, desc[UR6][R22.64] ;  /* 0x0000000616167981 */ /* 0x000f68000c1e1b00 */
[----:B------:R0:W5:Y:S01]  /*4a30*/  LDG.E.64 R14, desc[UR6][R6.64] ;  /* 0x00000006060e7981 */ /* 0x000162000c1e1b00 */
[----:B-1----:R-:W-:Y:S01]  /*4a40*/  IADD3 R30, P0, PT, R31, UR4, RZ ;  /* 0x000000041f1e7c10 */ /* 0x002fe2000ff1e0ff */
[----:B------:R-:W-:Y:S01]  /*4a50*/  BSSY.RECONVERGENT B7, `(.L_x_6560) ;  /* 0x0000004000077945 */ /* 0x000fe20003800200 */
[----:B------:R-:W-:-:S03]  /*4a60*/  MOV R0, 0x4a90 ;  /* 0x00004a9000007802 */ /* 0x000fc60000000f00 */
[----:B------:R-:W-:-:S08]  /*4a70*/  IMAD.X R31, RZ, RZ, UR5, P0 ;  /* 0x00000005ff1f7e24 */ /* 0x000fd000080e06ff */
[----:B0----5:R-:W-:Y:S05]  /*4a80*/  CALL.REL.NOINC `($_ZN2at6native18elementwise_kernelILi128ELi2EZNS0_22gpu_kernel_impl_nocastIN48_GLOBAL__N__08322988_15_IGammaKernel_cu_cb51a28d10CalcIgammaIdEEEEvRNS_18TensorIteratorBaseERKT_EUliE_EEviT1_$_ZN46_INTERNAL_08322988_15_IGammaKernel_cu_cb51a28d48_GLOBAL__N__08322988_15_IGammaKernel_cu_cb51a28d12calc_igammacIdEET_S2_S2_) ;  /* 0x0000024800787944 */ /* 0x021fea0003c00000 */
[----:B------:R-:W-:Y:S05]  /*4a90*/  BSYNC.RECONVERGENT B7 ;  /* 0x0000000000077941 */ /* 0x000fea0003800200 */
.L_x_6560:
[----:B------:R-:W-:Y:S01]  /*4aa0*/  IMAD.MOV.U32 R6, RZ, RZ, R8 ;  /* 0x000000ffff067224 */ /* 0x000fe200078e0008 */
[----:B------:R-:W-:Y:S01]  /*4ab0*/  MOV R7, R9 ;  /* 0x0000000900077202 */ /* 0x000fe20000000f00 */
[----:B------:R-:W-:-:S04]  /*4ac0*/  VIADD R3, R3, 0x80 ;  /* 0x0000008003037836 */ /* 0x000fc80000000000 */
[----:B------:R0:W-:Y:S03]  /*4ad0*/  STG.E.64 desc[UR6][R30.64], R6 ;  /* 0x000000061e007986 */ /* 0x0001e6000c101b06 */
.L_x_6558:
[----:B------:R-:W-:Y:S05]  /*4ae0*/  BSYNC.RECONVERGENT B5 ;  /* 0x0000000000057941 */ /* 0x000fea0003800200 */
.L_x_6557:
        /* <DEDUP_REMOVED lines=351> */
.L_x_6561:
        /* <DEDUP_REMOVED lines=14> */
.L_x_6562:
[----:B------:R-:W-:Y:S01]  /*61c0*/  IMAD.MOV.U32 R4, RZ, RZ, R8 ;  /* 0x000000ffff047224 */ /* 0x000fe200078e0008 */
[----:B------:R-:W-:-:S05]  /*61d0*/  MOV R5, R9 ;  /* 0x0000000900057202 */ /* 0x000fca0000000f00 */
[----:B------:R-:W-:Y:S01]  /*61e0*/  STG.E.64 desc[UR6][R2.64], R4 ;  /* 0x0000000402007986 */ /* 0x000fe2000c101b06 */
[----:B------:R-:W-:Y:S05]  /*61f0*/  EXIT ;  /* 0x000000000000794d */ /* 0x000fea0003800000 */
        .type           $_ZN2at6native18elementwise_kernelILi128ELi2EZNS0_22gpu_kernel_impl_nocastIN48_GLOBAL__N__08322988_15_IGammaKernel_cu_cb51a28d10CalcIgammaIdEEEEvRNS_18TensorIteratorBaseERKT_EUliE_EEviT1_$_ZN46_INTERNAL_08322988_15_IGammaKernel_cu_cb51a28d48_GLOBAL__N__08322988_15_IGammaKernel_cu_cb51a28d11calc_igammaIdEET_S2_S2_,@function
        .size           $_ZN2at6native18elementwise_kernelILi128ELi2EZNS0_22gpu_kernel_impl_nocastIN48_GLOBAL__N__08322988_15_IGammaKernel_cu_cb51a28d10CalcIgammaIdEEEEvRNS_18TensorIteratorBaseERKT_EUliE_EEviT1_$_ZN46_INTERNAL_08322988_15_IGammaKernel_cu_cb51a28d48_GLOBAL__N__08322988_15_IGammaKernel_cu_cb51a28d11calc_igammaIdEET_S2_S2_,($_ZN2at6native18elementwise_kernelILi128ELi2EZNS0_22gpu_kernel_impl_nocastIN48_GLOBAL__N__08322988_15_IGammaKernel_cu_cb51a28d10CalcIgammaIdEEEEvRNS_18TensorIteratorBaseERKT_EUliE_EEviT1_$_ZN46_INTERNAL_08322988_15_IGammaKernel_cu_cb51a28d48_GLOBAL__N__08322988_15_IGammaKernel_cu_cb51a28d12calc_igammacIdEET_S2_S2_ - $_ZN2at6native18elementwise_kernelILi128ELi2EZNS0_22gpu_kernel_impl_nocastIN48_GLOBAL__N__08322988_15_IGammaKernel_cu_cb51a28d10CalcIgammaIdEEEEvRNS_18TensorIteratorBaseERKT_EUliE_EEviT1_$_ZN46_INTERNAL_08322988_15_IGammaKernel_cu_cb51a28d48_GLOBAL__N__08322988_15_IGammaKernel_cu_cb51a28d11calc_igammaIdEET_S2_S2_)
$_ZN2at6native18elementwise_kernelILi128ELi2EZNS0_22gpu_kernel_impl_nocastIN48_GLOBAL__N__08322988_15_IGammaKernel_cu_cb51a28d10CalcIgammaIdEEEEvRNS_18TensorIteratorBaseERKT_EUliE_EEviT1_$_ZN46_INTERNAL_08322988_15_IGammaKernel_cu_cb51a28d48_GLOBAL__N__08322988_15_IGammaKernel_cu_cb51a28d11calc_igammaIdEET_S2_S2_:
[----:B------:R-:W-:Y:S01]  /*6200*/  DSETP.MIN.AND P0, P1, R16, R22, PT ;  /* 0x000000161000722a */ /* 0x000fe20003900000 */
[----:B------:R-:W-:Y:S01]  /*6210*/  IMAD.MOV.U32 R0, RZ, RZ, R17 ;  /* 0x000000ffff007224 */ /* 0x000fe200078e0011 */
[----:B------:R-:W-:Y:S01]  /*6220*/  BSSY.RECONVERGENT B7, `(.L_x_6563) ;  /* 0x0002321000077945 */ /* 0x000fe20003800200 */
[----:B------:R-:W-:Y:S01]  /*6230*/  IMAD.MOV.U32 R9, RZ, RZ, R23 ;  /* 0x000000ffff097224 */ /* 0x000fe200078e0017 */
[----:B------:R-:W-:Y:S01]  /*6240*/  MOV R8, 0x0 ;  /* 0x0000000000087802 */ /* 0x000fe20000000f00 */
[----:B------:R-:W-:-:S03]  /*6250*/  IMAD.MOV.U32 R7, RZ, RZ, R22 ;  /* 0x000000ffff077224 */ /* 0x000fc600078e0016 */
[----:B------:R-:W-:Y:S02]  /*6260*/  FSEL R11, R0, R9, P0 ;  /* 0x00000009000b7208 */ /* 0x000fe40000000000 */
[----:B------:R-:W-:-:S04]  /*6270*/  MOV R0, R16 ;  /* 0x0000001000007202 */ /* 0x000fc80000000f00 */
[----:B------:R-:W-:Y:S01]  /*6280*/  @P1 LOP3.LUT R11, R9, 0x80000, RZ, 0xfc, !PT ;  /* 0x00080000090b1812 */ /* 0x000fe200078efcff */
[----:B------:R-:W-:Y:S01]  /*6290*/  IMAD.MOV.U32 R9, RZ, RZ, 0x7ff80000 ;  /* 0x7ff80000ff097424 */ /* 0x000fe200078e00ff */
[----:B------:R-:W-:-:S03]  /*62a0*/  SEL R6, R0, R7, P0 ;  /* 0x0000000700067207 */ /* 0x000fc60000000000 */
[----:B------:R-:W-:-:S06]  /*62b0*/  IMAD.MOV.U32 R7, RZ, RZ, R11 ;  /* 0x000000ffff077224 */ /* 0x000fcc00078e000b */
[----:B------:R-:W-:-:S14]  /*62c0*/  DSETP.GEU.AND P0, PT, R6, RZ, PT ;  /* 0x000000ff0600722a */ /* 0x000fdc0003f0e000 */
        /* <DEDUP_REMOVED lines=23> */
[----:B------:R-:W-:-:S06]  /*6440*/  DADD R18, -RZ, |R16| ;  /* 0x00000000ff127229 */ /* 0x000fcc0000000510 */
[----:B------:R-:W-:Y:S02]  /*6450*/  DADD R34, -RZ, |R14| ;  /* 0x00000000ff227229 */ /* 0x000fe4000000050e */
[----:B0-----:R-:W-:-:S08]  /*6460*/  DFMA R8, -R16, R6, 1 ;  /* 0x3ff000001008742b */ /* 0x001fd00000000106 */
[----:B------:R-:W-:Y:S01]  /*6470*/  FSETP.GEU.AND P1, PT, |R35|, 6.5827683646048100446e-37, PT ;  /* 0x036000002300780b */ /* 0x000fe20003f2e200 */
[----:B------:R-:W-:-:S08]  /*6480*/  DFMA R8, R8, R8, R8 ;  /* 0x000000080808722b */ /* 0x000fd00000000008 */
[----:B------:R-:W-:-:S08]  /*6490*/  DFMA R8, R6, R8, R6 ;  /* 0x000000080608722b */ /* 0x000fd00000000006 */
[----:B------:R-:W-:-:S08]  /*64a0*/  DFMA R6, -R16, R8, 1 ;  /* 0x3ff000001006742b */ /* 0x000fd00000000108 */
[----:B------:R-:W-:-:S08]  /*64b0*/  DFMA R6, R8, R6, R8 ;  /* 0x000000060806722b */ /* 0x000fd00000000008 */
[----:B------:R-:W-:-:S08]  /*64c0*/  DMUL R20, |R14|, R6 ;  /* 0x000000060e147228 */ /* 0x000fd00000000200 */
[----:B------:R-:W-:-:S08]  /*64d0*/  DFMA R8, -R16, R20, |R14| ;  /* 0x000000141008722b */ /* 0x000fd0000000050e */
[----:B------:R-:W-:-:S10]  /*64e0*/  DFMA R20, R6, R8, R20 ;  /* 0x000000080614722b */ /* 0x000fd40000000014 */
[----:B------:R-:W-:-:S05]  /*64f0*/  FFMA R0, RZ, R17, R21 ;  /* 0x00000011ff007223 */ /* 0x000fca0000000015 */
[----:B------:R-:W-:-:S13]  /*6500*/  FSETP.GT.AND P0, PT, |R0|, 1.469367938527859385e-39, PT ;  /* 0x001000000000780b */ /* 0x000fda0003f04200 */
[----:B------:R-:W-:Y:S05]  /*6510*/  @P0 BRA P1, `(.L_x_6566) ;  /* 0x0000000000180947 */ /* 0x000fea0000800000 */
[----:B------:R-:W-:Y:S01]  /*6520*/  IMAD.MOV.U32 R40, RZ, RZ, R16 ;  /* 0x000000ffff287224 */ /* 0x000fe200078e0010 */
[----:B------:R-:W-:Y:S02]  /*6530*/  MOV R41, R17 ;  /* 0x0000001100297202 */ /* 0x000fe40000000f00 */
[----:B------:R-:W-:-:S07]  /*6540*/  MOV R6, 0x6560 ;  /* 0x0000656000067802 */ /* 0x000fce0000000f00 */
[----:B------:R-:W-:Y:S05]  /*6550*/  CALL.REL.NOINC `($__internal_21_$__cuda_sm20_div_rn_f64_full) ;  /* 0x0000058c00407944 */ /* 0x000fea0003c00000 */
[----:B------:R-:W-:Y:S02]  /*6560*/  IMAD.MOV.U32 R20, RZ, RZ, R8 ;  /* 0x000000ffff147224 */ /* 0x000fe400078e0008 */
[----:B------:R-:W-:-:S07]  /*6570*/  IMAD.MOV.U32 R21, RZ, RZ, R7 ;  /* 0x000000ffff157224 */ /* 0x000fce00078e0007 */
.L_x_6566:
[----:B------:R-:W-:Y:S05]  /*6580*/  BSYNC.RECONVERGENT B1 ;  /* 0x0000000000017941 */ /* 0x000fea0003800200 */
.L_x_6565:
        /* <DEDUP_REMOVED lines=35> */
[----:B------:R-:W-:Y:S01]  /*67c0*/  IMAD.MOV.U32 R29, RZ, RZ, 0x3e46097d ;  /* 0x3e46097dff1d7424 */ /* 0x000fe200078e00ff */
[----:B---3--:R-:W-:Y:S01]  /*67d0*/  MOV R11, 0xbe87b5f9 ;  /* 0xbe87b5f9000b7802 */ /* 0x008fe20000000f00 */
[----:B------:R-:W-:Y:S01]  /*67e0*/  IMAD.MOV.U32 R10, RZ, RZ, -0x5d2fb9a4 ;  /* 0xa2d0465cff0a7424 */ /* 0x000fe200078e00ff */
        /* <DEDUP_REMOVED lines=14> */
[----:B0-----:R-:W-:Y:S01]  /*68d0*/  MOV R18, 0xebb193c0 ;  /* 0xebb193c000127802 */ /* 0x001fe20000000f00 */
[----:B------:R-:W-:Y:S02]  /*68e0*/  IMAD.MOV.U32 R19, RZ, RZ, -0x42bc6765 ;  /* 0xbd43989bff137424 */ /* 0x000fe400078e00ff */
[----:B------:R0:W-:Y:S01]  /*68f0*/  STL.64 [R1+0x80], R6 ;  /* 0x0000800601007387 */ /* 0x0001e20000100a00 */
[----:B---3--:R-:W-:Y:S01]  /*6900*/  DFMA R34, -R16, R32, 1 ;  /* 0x3ff000001022742b */ /* 0x008fe20000000120 */
[----:B-1----:R-:W-:Y:S01]  /*6910*/  IMAD.MOV.U32 R10, RZ, RZ, 0x8f5eec2 ;  /* 0x08f5eec2ff0a7424 */ /* 0x002fe200078e00ff */
[----:B------:R-:W-:Y:S01]  /*6920*/  MOV R11, 0x3d3ef980 ;  /* 0x3d3ef980000b7802 */ /* 0x000fe20000000f00 */
        /* <DEDUP_REMOVED lines=9> */
[----:B------:R-:W-:Y:S01]  /*69c0*/  IMAD.MOV.U32 R9, RZ, RZ, -0x40938e39 ;  /* 0xbf6c71c7ff097424 */ /* 0x000fe200078e00ff */
[----:B--2---:R-:W-:Y:S01]  /*69d0*/  MOV R18, 0x40e53dbc ;  /* 0x40e53dbc00127802 */ /* 0x004fe20000000f00 */
[----:B------:R-:W-:Y:S01]  /*69e0*/  IMAD.MOV.U32 R19, RZ, RZ, -0x416507cc ;  /* 0xbe9af834ff137424 */ /* 0x000fe200078e00ff */
        /* <DEDUP_REMOVED lines=13> */
[----:B-1----:R-:W-:Y:S01]  /*6ac0*/  MOV R18, 0xcff73d58 ;  /* 0xcff73d5800127802 */ /* 0x002fe20000000f00 */
[----:B------:R-:W-:Y:S02]  /*6ad0*/  IMAD.MOV.U32 R19, RZ, RZ, -0x41eea9b2 ;  /* 0xbe11564eff137424 */ /* 0x000fe400078e00ff */
[----:B------:R1:W-:Y:S01]  /*6ae0*/  STL.64 [R1+0x108], R6 ;  /* 0x0001080601007387 */ /* 0x0003e20000100a00 */
[----:B--2---:R-:W-:Y:S01]  /*6af0*/  MOV R10, 0xcba8aee ;  /* 0x0cba8aee000a7802 */ /* 0x004fe20000000f00 */
[----:B------:R-:W-:-:S02]  /*6b00*/  IMAD.MOV.U32 R11, RZ, RZ, -0x41911dc3 ;  /* 0xbe6ee23dff0b7424 */ /* 0x000fc400078e00ff */
[----:B------:R2:W-:Y:S01]  /*6b10*/  STL.64 [R1+0x28], R20 ;  /* 0x0000281401007387 */ /* 0x0005e20000100a00 */
[----:B0-----:R-:W-:Y:S02]  /*6b20*/  IMAD.MOV.U32 R12, RZ, RZ, -0x35c5c885 ;  /* 0xca3a377bff0c7424 */ /* 0x001fe400078e00ff */
[----:B------:R-:W-:Y:S01]  /*6b30*/  IMAD.MOV.U32 R13, RZ, RZ, -0x424cb605 ;  /* 0xbdb349fbff0d7424 */ /* 0x000fe200078e00ff */
[----:B------:R0:W-:Y:S01]  /*6b40*/  STL.64 [R1+0x110], R8 ;  /* 0x0001100801007387 */ /* 0x0001e20000100a00 */
[----:B-1----:R-:W-:Y:S02]  /*6b50*/  IMAD.MOV.U32 R6, RZ, RZ, 0x56f8ce45 ;  /* 0x56f8ce45ff067424 */ /* 0x002fe400078e00ff */
[----:B------:R-:W-:Y:S01]  /*6b60*/  IMAD.MOV.U32 R7, RZ, RZ, -0x422875b0 ;  /* 0xbdd78a50ff077424 */ /* 0x000fe200078e00ff */
[----:B------:R1:W-:Y:S01]  /*6b70*/  STL.64 [R1+0x138], R18 ;  /* 0x0001381201007387 */ /* 0x0003e20000100a00 */
[----:B--2---:R-:W-:Y:S02]  /*6b80*/  IMAD.MOV.U32 R20, RZ, RZ, -0x2db2a376 ;  /* 0xd24d5c8aff147424 */ /* 0x004fe400078e00ff */
[----:B------:R-:W-:Y:S01]  /*6b90*/  IMAD.MOV.U32 R21, RZ, RZ, 0x3e0f6e66 ;  /* 0x3e0f6e66ff157424 */ /* 0x000fe200078e00ff */
        /* <DEDUP_REMOVED lines=13> */
[----:B-1----:R-:W-:Y:S01]  /*6c70*/  IMAD.MOV.U32 R26, RZ, RZ, 0x5c463659 ;  /* 0x5c463659ff1a7424 */ /* 0x002fe200078e00ff */
[----:B------:R1:W-:Y:S01]  /*6c80*/  STL.64 [R1+0x70], R20 ;  /* 0x0000701401007387 */ /* 0x0003e20000100a00 */
[----:B------:R-:W-:Y:S02]  /*6c90*/  IMAD.MOV.U32 R27, RZ, RZ, 0x3dbac947 ;  /* 0x3dbac947ff1b7424 */ /* 0x000fe400078e00ff */
[----:B--2---:R-:W-:Y:S01]  /*6ca0*/  IMAD.MOV.U32 R12, RZ, RZ, 0x5dcd1851 ;  /* 0x5dcd1851ff0c7424 */ /* 0x004fe200078e00ff */
[----:B------:R-:W-:Y:S01]  /*6cb0*/  MOV R13, 0xbcaf3b7a ;  /* 0xbcaf3b7a000d7802 */ /* 0x000fe20000000f00 */
        /* <DEDUP_REMOVED lines=13> */
[----:B-1----:R-:W-:Y:S02]  /*6d90*/  IMAD.MOV.U32 R10, RZ, RZ, -0x5770b96a ;  /* 0xa88f4696ff0a7424 */ /* 0x002fe400078e00ff */
[----:B------:R-:W-:Y:S01]  /*6da0*/  IMAD.MOV.U32 R11, RZ, RZ, 0x3ec0db20 ;  /* 0x3ec0db20ff0b7424 */ /* 0x000fe200078e00ff */
        /* <DEDUP_REMOVED lines=106> */
[----:B0-----:R-:W-:Y:S01]  /*7450*/  IMAD.MOV.U32 R10, RZ, RZ, -0x10b3b239 ;  /* 0xef4c4dc7ff0a7424 */ /* 0x001fe200078e00ff */
        /* <DEDUP_REMOVED lines=23> */
[----:B--2---:R-:W-:Y:S02]  /*75d0*/  IMAD.MOV.U32 R18, RZ, RZ, -0x2c94b624 ;  /* 0xd36b49dcff127424 */ /* 0x004fe400078e00ff */
[----:B------:R-:W-:Y:S01]  /*75e0*/  IMAD.MOV.U32 R19, RZ, RZ, -0x42c5b272 ;  /* 0xbd3a4d8eff137424 */ /* 0x000fe200078e00ff */
[----:B------:R2:W-:Y:S01]  /*75f0*/  STL.64 [R1+0x208], R24 ;  /* 0x0002081801007387 */ /* 0x0005e20000100a00 */
[----:B-1----:R-:W-:Y:S01]  /*7600*/  IMAD.MOV.U32 R10, RZ, RZ, -0x583e5998 ;  /* 0xa7c1a668ff0a7424 */ /* 0x002fe200078e00ff */
[----:B------:R-:W-:-:S02]  /*7610*/  MOV R11, 0x3da587d7 ;  /* 0x3da587d7000b7802 */ /* 0x000fc40000000f00 */
[----:B------:R1:W-:Y:S01]  /*7620*/  STL.64 [R1+0x218], R26 ;  /* 0x0002181a01007387 */ /* 0x0003e20000100a00 */
[----:B0-----:R-:W-:-:S03]  /*7630*/  MOV R28, 0x82b001e8 ;  /* 0x82b001e8001c7802 */ /* 0x001fc60000000f00 */
        /* <DEDUP_REMOVED lines=9> */
[----:B------:R-:W-:Y:S01]  /*76d0*/  IMAD.MOV.U32 R13, RZ, RZ, 0x3c91e54c ;  /* 0x3c91e54cff0d7424 */ /* 0x000fe200078e00ff */
[----:B------:R0:W-:Y:S01]  /*76e0*/  STL.64 [R1+0x2e8], R8 ;  /* 0x0002e80801007387 */ /* 0x0001e20000100a00 */
[----:B---3--:R-:W-:Y:S01]  /*76f0*/  MOV R6, 0x8dcfddd0 ;  /* 0x8dcfddd000067802 */ /* 0x008fe20000000f00 */
[----:B------:R-:W-:-:S02]  /*7700*/  IMAD.MOV.U32 R7, RZ, RZ, 0x3d17075e ;  /* 0x3d17075eff077424 */ /* 0x000fc400078e00ff */
[----:B------:R1:W-:Y:S01]  /*7710*/  STL.64 [R1+0x310], R18 ;  /* 0x0003101201007387 */ /* 0x0003e20000100a00 */
[----:B--2---:R-:W-:Y:S02]  /*7720*/  IMAD.MOV.U32 R20, RZ, RZ, 0x1871f27a ;  /* 0x1871f27aff147424 */ /* 0x004fe400078e00ff */
[----:B------:R-:W-:Y:S01]  /*7730*/  IMAD.MOV.U32 R21, RZ, RZ, -0x416fead6 ;  /* 0xbe90152aff157424 */ /* 0x000fe200078e00ff */
[----:B------:R2:W-:Y:S01]  /*7740*/  STL.64 [R1+0x2f0], R10 ;  /* 0x0002f00a01007387 */ /* 0x0005e20000100a00 */
[----:B0-----:R-:W-:-:S03]  /*7750*/  IMAD.MOV.U32 R8, RZ, RZ, 0x6874f2c4 ;  /* 0x6874f2c4ff087424 */ /* 0x001fc600078e00ff */
[----:B------:R0:W-:Y:S01]  /*7760*/  STL.64 [R1+0x240], R28 ;  /* 0x0002401c01007387 */ /* 0x0001e20000100a00 */
[----:B------:R-:W-:Y:S02]  /*7770*/  IMAD.MOV.U32 R9, RZ, RZ, 0x3f49b0ff ;  /* 0x3f49b0ffff097424 */ /* 0x000fe400078e00ff */
        /* <DEDUP_REMOVED lines=54> */
[----:B--2---:R-:W-:Y:S01]  /*7ae0*/  MOV R18, 0xb9fd2152 ;  /* 0xb9fd215200127802 */ /* 0x004fe20000000f00 */
[----:B------:R-:W-:Y:S02]  /*7af0*/  IMAD.MOV.U32 R19, RZ, RZ, -0x43a2c4b7 ;  /* 0xbc5d3b49ff137424 */ /* 0x000fe400078e00ff */
        /* <DEDUP_REMOVED lines=8> */
[----:B--2---:R-:W-:Y:S01]  /*7b80*/  MOV R24, 0xd902bcad ;  /* 0xd902bcad00187802 */ /* 0x004fe20000000f00 */
[----:B------:R-:W-:Y:S02]  /*7b90*/  IMAD.MOV.U32 R25, RZ, RZ, -0x40fb31c1 ;  /* 0xbf04ce3fff197424 */ /* 0x000fe400078e00ff */
[----:B------:R2:W-:Y:S01]  /*7ba0*/  STL.64 [R1+0x320], R20 ;  /* 0x0003201401007387 */ /* 0x0005e20000100a00 */
[----:B-1----:R-:W-:Y:S02]  /*7bb0*/  IMAD.MOV.U32 R26, RZ, RZ, 0x5b7cb45e ;  /* 0x5b7cb45eff1a7424 */ /* 0x002fe400078e00ff */
        /* <DEDUP_REMOVED lines=8> */
[----:B------:R-:W-:Y:S01]  /*7c40*/  IMAD.MOV.U32 R21, RZ, RZ, -0x4171398a ;  /* 0xbe8ec676ff157424 */ /* 0x000fe200078e00ff */
[----:B------:R2:W-:Y:S01]  /*7c50*/  STL.64 [R1+0x3b8], R10 ;  /* 0x0003b80a01007387 */ /* 0x0005e20000100a00 */
[----:B-1----:R-:W-:Y:S01]  /*7c60*/  MOV R8, 0x4839c039 ;  /* 0x4839c03900087802 */ /* 0x002fe20000000f00 */
[----:B------:R-:W-:Y:S02]  /*7c70*/  IMAD.MOV.U32 R9, RZ, RZ, -0x40edb8a0 ;  /* 0xbf124760ff097424 */ /* 0x000fe400078e00ff */
[----:B------:R1:W-:Y:S01]  /*7c80*/  STL.64 [R1+0x330], R28 ;  /* 0x0003301c01007387 */ /* 0x0003e20000100a00 */
[----:B0-----:R-:W-:Y:S02]  /*7c90*/  IMAD.MOV.U32 R18, RZ, RZ, -0x3e4c33ca ;  /* 0xc1b3cc36ff127424 */ /* 0x001fe400078e00ff */
[----:B------:R-:W-:Y:S01]  /*7ca0*/  IMAD.MOV.U32 R19, RZ, RZ, -0x41137dc1 ;  /* 0xbeec823fff137424 */ /* 0x000fe200078e00ff */
[----:B------:R0:W-:Y:S01]  /*7cb0*/  STL.64 [R1+0x348], R24 ;  /* 0x0003481801007387 */ /* 0x0001e20000100a00 */
[----:B--2---:R-:W-:-:S02]  /*7cc0*/  IMAD.MOV.U32 R10, RZ, RZ, -0x3aeb71d9 ;  /* 0xc5148e27ff0a7424 */ /* 0x004fc400078e00ff */
[----:B------:R-:W-:Y:S01]  /*7cd0*/  IMAD.MOV.U32 R11, RZ, RZ, -0x40d5dfbe ;  /* 0xbf2a2042ff0b7424 */ /* 0x000fe200078e00ff */
[----:B------:R2:W-:Y:S01]  /*7ce0*/  STL.64 [R1+0x358], R26 ;  /* 0x0003581a01007387 */ /* 0x0005e20000100a00 */
[----:B-1----:R-:W-:Y:S01]  /*7cf0*/  IMAD.MOV.U32 R28, RZ, RZ, 0x304ac16b ;  /* 0x304ac16bff1c7424 */ /* 0x002fe200078e00ff */
[----:B------:R-:W-:Y:S02]  /*7d00*/  MOV R29, 0x3e5efe94 ;  /* 0x3e5efe94001d7802 */ /* 0x000fe40000000f00 */
[----:B------:R1:W-:Y:S01]  /*7d10*/  STL.64 [R1+0x3c8], R12 ;  /* 0x0003c80c01007387 */ /* 0x0003e20000100a00 */
[----:B0-----:R-:W-:-:S03]  /*7d20*/  IMAD.MOV.U32 R24, RZ, RZ, 0x70791e5e ;  /* 0x70791e5eff187424 */ /* 0x001fc600078e00ff */
[----:B------:R0:W-:Y:S01]  /*7d30*/  STL.64 [R1+0x3e0], R6 ;  /* 0x0003e00601007387 */ /* 0x0001e20000100a00 */
[----:B------:R-:W-:-:S03]  /*7d40*/  MOV R25, 0xbd5033ba ;  /* 0xbd5033ba00197802 */ /* 0x000fc60000000f00 */
[----:B------:R3:W-:Y:S01]  /*7d50*/  STL.64 [R1+0x370], R20 ;  /* 0x0003701401007387 */ /* 0x0007e20000100a00 */
[----:B--2---:R-:W-:Y:S01]  /*7d60*/  MOV R26, 0xbca7ce93 ;  /* 0xbca7ce93001a7802 */ /* 0x004fe20000000f00 */
[----:B------:R-:W-:Y:S01]  /*7d70*/  IMAD.MOV.U32 R27, RZ, RZ, 0x3de9911d ;  /* 0x3de9911dff1b7424 */ /* 0x000fe200078e00ff */
[----:B-1----:R-:W-:Y:S01]  /*7d80*/  MOV R12, 0xcb24760b ;  /* 0xcb24760b000c7802 */ /* 0x002fe20000000f00 */
[----:B------:R-:W-:Y:S01]  /*7d90*/  IMAD.MOV.U32 R13, RZ, RZ, 0x3f11d1e9 ;  /* 0x3f11d1e9ff0d7424 */ /* 0x000fe200078e00ff */
[----:B------:R1:W-:Y:S01]  /*7da0*/  STL.64 [R1+0x3f0], R8 ;  /* 0x0003f00801007387 */ /* 0x0003e20000100a00 */
[----:B0-----:R-:W-:Y:S01]  /*7db0*/  IMAD.MOV.U32 R6, RZ, RZ, 0x19652fd9 ;  /* 0x19652fd9ff067424 */ /* 0x001fe200078e00ff */
[----:B------:R-:W-:Y:S02]  /*7dc0*/  MOV R7, 0xbec338eb ;  /* 0xbec338eb00077802 */ /* 0x000fe40000000f00 */
[----:B------:R0:W-:Y:S01]  /*7dd0*/  STL.64 [R1+0x418], R18 ;  /* 0x0004181201007387 */ /* 0x0001e20000100a00 */
[----:B---3--:R-:W-:Y:S01]  /*7de0*/  MOV R20, 0x337812c4 ;  /* 0x337812c400147802 */ /* 0x008fe20000000f00 */
[----:B------:R-:W-:-:S02]  /*7df0*/  IMAD.MOV.U32 R21, RZ, RZ, 0x3d949465 ;  /* 0x3d949465ff157424 */ /* 0x000fc400078e00ff */
[----:B------:R2:W-:Y:S01]  /*7e00*/  STL.64 [R1+0x400], R10 ;  /* 0x0004000a01007387 */ /* 0x0005e20000100a00 */
[----:B-1----:R-:W-:-:S03]  /*7e10*/  IMAD.MOV.U32 R8, RZ, RZ, -0x21f44d15 ;  /* 0xde0bb2ebff087424 */ /* 0x002fc600078e00ff */
[----:B------:R1:W-:Y:S01]  /*7e20*/  STL.64 [R1+0x380], R28 ;  /* 0x0003801c01007387 */ /* 0x0003e20000100a00 */
[----:B------:R-:W-:Y:S02]  /*7e30*/  IMAD.MOV.U32 R9, RZ, RZ, -0x4209a631 ;  /* 0xbdf659cfff097424 */ /* 0x000fe400078e00ff */
[----:B0-----:R-:W-:Y:S01]  /*7e40*/  IMAD.MOV.U32 R18, RZ, RZ, -0xccb373d ;  /* 0xf334c8c3ff127424 */ /* 0x001fe200078e00ff */
[----:B------:R-:W-:Y:S01]  /*7e50*/  MOV R19, 0xbe3b15bb ;  /* 0xbe3b15bb00137802 */ /* 0x000fe20000000f00 */
[----:B------:R0:W-:Y:S01]  /*7e60*/  STL.64 [R1+0x398], R24 ;  /* 0x0003981801007387 */ /* 0x0001e20000100a00 */
[----:B--2---:R-:W-:Y:S01]  /*7e70*/  IMAD.MOV.U32 R10, RZ, RZ, -0x4132f3f1 ;  /* 0xbecd0c0fff0a7424 */ /* 0x004fe200078e00ff */
[----:B------:R-:W-:Y:S02]  /*7e80*/  MOV R11, 0xbe88c267 ;  /* 0xbe88c267000b7802 */ /* 0x000fe40000000f00 */
[----:B------:R2:W-:Y:S01]  /*7e90*/  STL.64 [R1+0x3a8], R26 ;  /* 0x0003a81a01007387 */ /* 0x0005e20000100a00 */
[----:B-1----:R-:W-:-:S03]  /*7ea0*/  IMAD.MOV.U32 R28, RZ, RZ, -0x2ee01d49 ;  /* 0xd11fe2b7ff1c7424 */ /* 0x002fc600078e00ff */
[----:B------:R1:W-:Y:S01]  /*7eb0*/  STL.64 [R1+0x408], R12 ;  /* 0x0004080c01007387 */ /* 0x0003e20000100a00 */
[----:B------:R-:W-:-:S03]  /*7ec0*/  IMAD.MOV.U32 R29, RZ, RZ, 0x3d614577 ;  /* 0x3d614577ff1d7424 */ /* 0x000fc600078e00ff */
[----:B------:R3:W-:Y:S01]  /*7ed0*/  STL.64 [R1+0x428], R6 ;  /* 0x0004280601007387 */ /* 0x0007e20000100a00 */
[----:B0-----:R-:W-:Y:S02]  /*7ee0*/  IMAD.MOV.U32 R24, RZ, RZ, -0x3a5b058f ;  /* 0xc5a4fa71ff187424 */ /* 0x001fe400078e00ff */
[----:B------:R-:W-:Y:S01]  /*7ef0*/  IMAD.MOV.U32 R25, RZ, RZ, -0x40c9ed76 ;  /* 0xbf36128aff197424 */ /* 0x000fe200078e00ff */
[----:B------:R0:W-:Y:S01]  /*7f00*/  STL.64 [R1+0x3c0], R20 ;  /* 0x0003c01401007387 */ /* 0x0001e20000100a00 */
[----:B--2---:R-:W-:Y:S01]  /*7f10*/  IMAD.MOV.U32 R26, RZ, RZ, 0x7360ef1f ;  /* 0x7360ef1fff1a7424 */ /* 0x004fe200078e00ff */
[----:B------:R-:W-:Y:S02]  /*7f20*/  MOV R27, 0x3f322be8 ;  /* 0x3f322be8001b7802 */ /* 0x000fe40000000f00 */
        /* <DEDUP_REMOVED lines=25> */
[----:B0-----:R-:W-:Y:S02]  /*80c0*/  IMAD.MOV.U32 R26, RZ, RZ, 0x225a095b ;  /* 0x225a095bff1a7424 */ /* 0x001fe400078e00ff */
[----:B------:R-:W-:Y:S01]  /*80d0*/  IMAD.MOV.U32 R27, RZ, RZ, 0x3e69e630 ;  /* 0x3e69e630ff1b7424 */ /* 0x000fe200078e00ff */
[----:B------:R0:W-:Y:S01]  /*80e0*/  STL.64 [R1+0x478], R8 ;  /* 0x0004780801007387 */ /* 0x0001e20000100a00 */
[----:B-1----:R-:W-:Y:S02]  /*80f0*/  IMAD.MOV.U32 R12, RZ, RZ, -0x505ccbd0 ;  /* 0xafa33430ff0c7424 */ /* 0x002fe400078e00ff */
[----:B------:R-:W-:Y:S01]  /*8100*/  IMAD.MOV.U32 R13, RZ, RZ, -0x437ae403 ;  /* 0xbc851bfdff0d7424 */ /* 0x000fe200078e00ff */
[----:B------:R1:W-:Y:S01]  /*8110*/  STL.64 [R1+0x4a0], R18 ;  /* 0x0004a01201007387 */ /* 0x0003e20000100a00 */
[----:B---3--:R-:W-:-:S02]  /*8120*/  IMAD.MOV.U32 R6, RZ, RZ, 0x6d7de31e ;  /* 0x6d7de31eff067424 */ /* 0x008fc400078e00ff */
[----:B------:R-:W-:Y:S01]  /*8130*/  IMAD.MOV.U32 R7, RZ, RZ, -0x42bd5a4f ;  /* 0xbd42a5b1ff077424 */ /* 0x000fe200078e00ff */
[----:B------:R3:W-:Y:S01]  /*8140*/  STL.64 [R1+0x480], R10 ;  /* 0x0004800a01007387 */ /* 0x0007e20000100a00 */
[----:B--2---:R-:W-:Y:S02]  /*8150*/  IMAD.MOV.U32 R20, RZ, RZ, -0x24a79dc3 ;  /* 0xdb58623dff147424 */ /* 0x004fe400078e00ff */
[----:B------:R-:W-:Y:S01]  /*8160*/  IMAD.MOV.U32 R21, RZ, RZ, 0x3e2b2a3a ;  /* 0x3e2b2a3aff157424 */ /* 0x000fe200078e00ff */
[----:B0-----:R-:W-:Y:S01]  /*8170*/  MOV R9, 0xbf436773 ;  /* 0xbf43677300097802 */ /* 0x001fe20000000f00 */
[----:B------:R-:W-:Y:S01]  /*8180*/  IMAD.MOV.U32 R8, RZ, RZ, -0x424684b8 ;  /* 0xbdb97b48ff087424 */ /* 0x000fe200078e00ff */
[----:B------:R0:W-:Y:S01]  /*8190*/  STL.64 [R1+0x420], R28 ;  /* 0x0004201c01007387 */ /* 0x0001e20000100a00 */
[----:B-1----:R-:W-:Y:S01]  /*81a0*/  MOV R18, 0x4cf48618 ;  /* 0x4cf4861800127802 */ /* 0x002fe20000000f00 */
[----:B------:R-:W-:Y:S02]  /*81b0*/  IMAD.MOV.U32 R19, RZ, RZ, -0x410cc7d1 ;  /* 0xbef3382fff137424 */ /* 0x000fe400078e00ff */
[----:B------:R1:W-:Y:S01]  /*81c0*/  STL.64 [R1+0x438], R24 ;  /* 0x0004381801007387 */ /* 0x0003e20000100a00 */
[----:B---3--:R-:W-:Y:S01]  /*81d0*/  MOV R10, 0xda6cab49 ;  /* 0xda6cab49000a7802 */ /* 0x008fe20000000f00 */
[----:B------:R-:W-:-:S02]  /*81e0*/  IMAD.MOV.U32 R11, RZ, RZ, 0x3eaa8411 ;  /* 0x3eaa8411ff0b7424 */ /* 0x000fc400078e00ff */
        /* <DEDUP_REMOVED lines=8> */
[----:B--2---:R-:W-:Y:S01]  /*8270*/  MOV R26, 0x90f18db ;  /* 0x090f18db001a7802 */ /* 0x004fe20000000f00 */
[----:B------:R-:W-:Y:S02]  /*8280*/  IMAD.MOV.U32 R27, RZ, RZ, -0x428ab295 ;  /* 0xbd754d6bff1b7424 */ /* 0x000fe400078e00ff */
[----:B---3--:R-:W-:Y:S01]  /*8290*/  IMAD.MOV.U32 R12, RZ, RZ, 0x45495b37 ;  /* 0x45495b37ff0c7424 */ /* 0x008fe200078e00ff */
[----:B------:R-:W-:Y:S01]  /*82a0*/  MOV R13, 0xbf156009 ;  /* 0xbf156009000d7802 */ /* 0x000fe20000000f00 */
[----:B------:R2:W-:Y:S01]  /*82b0*/  STL.64 [R1+0x4b8], R8 ;  /* 0x0004b80801007387 */ /* 0x0005e20000100a00 */
[----:B0-----:R-:W-:Y:S02]  /*82c0*/  IMAD.MOV.U32 R6, RZ, RZ, 0x4f5dcc68 ;  /* 0x4f5dcc68ff067424 */ /* 0x001fe400078e00ff */
        /* <DEDUP_REMOVED lines=8> */
[----:B0-----:R-:W-:-:S03]  /*8350*/  IMAD.MOV.U32 R18, RZ, RZ, 0x334cc20d ;  /* 0x334cc20dff127424 */ /* 0x001fc600078e00ff */
[----:B------:R0:W-:Y:S01]  /*8360*/  STL.64 [R1+0x488], R24 ;  /* 0x0004881801007387 */ /* 0x0001e20000100a00 */
[----:B------:R-:W-:Y:S02]  /*8370*/  IMAD.MOV.U32 R19, RZ, RZ, -0x41b50f16 ;  /* 0xbe4af0eaff137424 */ /* 0x000fe400078e00ff */
[----:B-1----:R-:W-:Y:S01]  /*8380*/  IMAD.MOV.U32 R10, RZ, RZ, 0x9bf4b8b ;  /* 0x09bf4b8bff0a7424 */ /* 0x002fe200078e00ff */
[----:B------:R1:W-:Y:S01]  /*8390*/  STL.64 [R1+0x498], R26 ;  /* 0x0004981a01007387 */ /* 0x0003e20000100a00 */
[----:B------:R-:W-:-:S03]  /*83a0*/  IMAD.MOV.U32 R11, RZ, RZ, 0x3d5074e7 ;  /* 0x3d5074e7ff0b7424 */ /* 0x000fc600078e00ff */
[----:B------:R3:W-:Y:S01]  /*83b0*/  STL.64 [R1+0x4d0], R12 ;  /* 0x0004d00c01007387 */ /* 0x0007e20000100a00 */
[----:B--2---:R-:W-:Y:S02]  /*83c0*/  IMAD.MOV.U32 R28, RZ, RZ, 0xd3ecb9d ;  /* 0x0d3ecb9dff1c7424 */ /* 0x004fe400078e00ff */
[----:B------:R-:W-:Y:S01]  /*83d0*/  IMAD.MOV.U32 R29, RZ, RZ, 0x3f31c095 ;  /* 0x3f31c095ff1d7424 */ /* 0x000fe200078e00ff */
[----:B------:R2:W-:Y:S01]  /*83e0*/  STL.64 [R1+0x4f0], R6 ;  /* 0x0004f00601007387 */ /* 0x0005e20000100a00 */
[----:B0-----:R-:W-:Y:S02]  /*83f0*/  IMAD.MOV.U32 R24, RZ, RZ, -0x7cecf23f ;  /* 0x83130dc1ff187424 */ /* 0x001fe400078e00ff */
[----:B------:R-:W-:Y:S01]  /*8400*/  IMAD.MOV.U32 R25, RZ, RZ, 0x3f0d6bdf ;  /* 0x3f0d6bdfff197424 */ /* 0x000fe200078e00ff */
        /* <DEDUP_REMOVED lines=21> */
[----:B-1----:R-:W-:-:S03]  /*8560*/  MOV R28, 0xde505322 ;  /* 0xde505322001c7802 */ /* 0x002fc60000000f00 */
        /* <DEDUP_REMOVED lines=92> */
[----:B0-----:R-:W-:Y:S01]  /*8b30*/  IMAD.MOV.U32 R6, RZ, RZ, 0xba6216 ;  /* 0x00ba6216ff067424 */ /* 0x001fe200078e00ff */
[----:B------:R-:W-:-:S02]  /*8b40*/  MOV R7, 0x3d731d6a ;  /* 0x3d731d6a00077802 */ /* 0x000fc40000000f00 */
[----:B------:R0:W-:Y:S01]  /*8b50*/  STL.64 [R1+0x630], R18 ;  /* 0x0006301201007387 */ /* 0x0001e20000100a00 */
[----:B--2---:R-:W-:Y:S02]  /*8b60*/  IMAD.MOV.U32 R20, RZ, RZ, 0x3187b744 ;  /* 0x3187b744ff147424 */ /* 0x004fe400078e00ff */
[----:B------:R-:W-:Y:S01]  /*8b70*/  IMAD.MOV.U32 R21, RZ, RZ, -0x40ba9d65 ;  /* 0xbf45629bff157424 */ /* 0x000fe200078e00ff */
[----:B------:R2:W-:Y:S01]  /*8b80*/  STL.64 [R1+0x610], R10 ;  /* 0x0006100a01007387 */ /* 0x0005e20000100a00 */
[----:B-1----:R-:W-:Y:S01]  /*8b90*/  MOV R8, 0xc670e690 ;  /* 0xc670e69000087802 */ /* 0x002fe20000000f00 */
[----:B------:R-:W-:Y:S02]  /*8ba0*/  IMAD.MOV.U32 R9, RZ, RZ, 0x3f4b8239 ;  /* 0x3f4b8239ff097424 */ /* 0x000fe400078e00ff */
[----:B------:R1:W-:Y:S01]  /*8bb0*/  STL.64 [R1+0x600], R28 ;  /* 0x0006001c01007387 */ /* 0x0003e20000100a00 */
[----:B0-----:R-:W-:Y:S01]  /*8bc0*/  MOV R18, 0x92ec9b02 ;  /* 0x92ec9b0200127802 */ /* 0x001fe20000000f00 */
[----:B------:R-:W-:-:S02]  /*8bd0*/  IMAD.MOV.U32 R19, RZ, RZ, 0x3e339379 ;  /* 0x3e339379ff137424 */ /* 0x000fc400078e00ff */
[----:B------:R0:W-:Y:S01]  /*8be0*/  STL.64 [R1+0x618], R24 ;  /* 0x0006181801007387 */ /* 0x0001e20000100a00 */
[----:B--2---:R-:W-:-:S03]  /*8bf0*/  IMAD.MOV.U32 R10, RZ, RZ, 0x6b30cfd6 ;  /* 0x6b30cfd6ff0a7424 */ /* 0x004fc600078e00ff */
[----:B------:R2:W-:Y:S01]  /*8c00*/  STL.64 [R1+0x620], R12 ;  /* 0x0006200c01007387 */ /* 0x0005e20000100a00 */
[----:B------:R-:W-:-:S03]  /*8c10*/  IMAD.MOV.U32 R11, RZ, RZ, -0x41589d99 ;  /* 0xbea76267ff0b7424 */ /* 0x000fc600078e00ff */
[----:B------:R3:W-:Y:S01]  /*8c20*/  STL.64 [R1+0x628], R26 ;  /* 0x0006281a01007387 */ /* 0x0007e20000100a00 */
[----:B-1----:R-:W-:Y:S01]  /*8c30*/  IMAD.MOV.U32 R28, RZ, RZ, -0x4bbb9ef9 ;  /* 0xb4446107ff1c7424 */ /* 0x002fe200078e00ff */
[----:B------:R-:W-:Y:S02]  /*8c40*/  MOV R29, 0xbf3cb967 ;  /* 0xbf3cb967001d7802 */ /* 0x000fe40000000f00 */
[----:B------:R1:W-:Y:S01]  /*8c50*/  STL.64 [R1+0x638], R6 ;  /* 0x0006380601007387 */ /* 0x0003e20000100a00 */
[----:B0-----:R-:W-:Y:S01]  /*8c60*/  IMAD.MOV.U32 R24, RZ, RZ, -0x3158224e ;  /* 0xcea7ddb2ff187424 */ /* 0x001fe200078e00ff */
[----:B------:R-:W-:Y:S02]  /*8c70*/  MOV R25, 0xbf20c16f ;  /* 0xbf20c16f00197802 */ /* 0x000fe40000000f00 */
[----:B------:R0:W-:Y:S01]  /*8c80*/  STL.64 [R1+0x640], R20 ;  /* 0x0006401401007387 */ /* 0x0001e20000100a00 */
[----:B--2---:R-:W-:Y:S01]  /*8c90*/  MOV R12, 0x7082916d ;  /* 0x7082916d000c7802 */ /* 0x004fe20000000f00 */
[----:B------:R-:W-:-:S02]  /*8ca0*/  IMAD.MOV.U32 R13, RZ, RZ, 0x3f25d115 ;  /* 0x3f25d115ff0d7424 */ /* 0x000fc400078e00ff */
[----:B------:R2:W-:Y:S01]  /*8cb0*/  STL.64 [R1+0x648], R8 ;  /* 0x0006480801007387 */ /* 0x0005e20000100a00 */
[----:B---3--:R-:W-:Y:S02]  /*8cc0*/  IMAD.MOV.U32 R26, RZ, RZ, -0x2c0a7c33 ;  /* 0xd3f583cdff1a7424 */ /* 0x008fe400078e00ff */
[----:B------:R-:W-:Y:S01]  /*8cd0*/  IMAD.MOV.U32 R27, RZ, RZ, 0x3f084637 ;  /* 0x3f084637ff1b7424 */ /* 0x000fe200078e00ff */
[----:B------:R3:W-:Y:S01]  /*8ce0*/  STL.64 [R1+0x678], R18 ;  /* 0x0006781201007387 */ /* 0x0007e20000100a00 */
[----:B-1----:R-:W-:Y:S01]  /*8cf0*/  IMAD.MOV.U32 R6, RZ, RZ, -0x653de63 ;  /* 0xf9ac219dff067424 */ /* 0x002fe200078e00ff */
[----:B------:R-:W-:Y:S02]  /*8d00*/  MOV R7, 0xbee6384a ;  /* 0xbee6384a00077802 */ /* 0x000fe40000000f00 */
[----:B------:R1:W-:Y:S01]  /*8d10*/  STL.64 [R1+0x658], R10 ;  /* 0x0006580a01007387 */ /* 0x0003e20000100a00 */
[----:B0-----:R-:W-:Y:S01]  /*8d20*/  MOV R20, 0x9530a7ad ;  /* 0x9530a7ad00147802 */ /* 0x001fe20000000f00 */
[----:B------:R-:W-:-:S02]  /*8d30*/  IMAD.MOV.U32 R21, RZ, RZ, -0x413e5214 ;  /* 0xbec1adecff157424 */ /* 0x000fc400078e00ff */
[----:B--2---:R-:W-:Y:S01]  /*8d40*/  IMAD.MOV.U32 R8, RZ, RZ, 0x198ab550 ;  /* 0x198ab550ff087424 */ /* 0x004fe200078e00ff */
[----:B------:R0:W-:Y:S01]  /*8d50*/  STL.64 [R1+0x660], R12 ;  /* 0x0006600c01007387 */ /* 0x0001e20000100a00 */
[----:B------:R-:W-:Y:S02]  /*8d60*/  IMAD.MOV.U32 R9, RZ, RZ, 0x3edc738f ;  /* 0x3edc738fff097424 */ /* 0x000fe400078e00ff */
[----:B---3--:R-:W-:Y:S01]  /*8d70*/  IMAD.MOV.U32 R18, RZ, RZ, 0x393d4893 ;  /* 0x393d4893ff127424 */ /* 0x008fe200078e00ff */
        /* <DEDUP_REMOVED lines=8> */
[----:B--2---:R-:W-:-:S03]  /*8e00*/  IMAD.MOV.U32 R6, RZ, RZ, 0x6d84752e ;  /* 0x6d84752eff067424 */ /* 0x004fc600078e00ff */
[----:B------:R2:W-:Y:S01]  /*8e10*/  STL.64 [R1+0x6a0], R10 ;  /* 0x0006a00a01007387 */ /* 0x0005e20000100a00 */
[----:B------:R-:W-:Y:S01]  /*8e20*/  MOV R7, 0x3e3663fd ;  /* 0x3e3663fd00077802 */ /* 0x000fe20000000f00 */
[----:B-1----:R-:W-:Y:S02]  /*8e30*/  IMAD.MOV.U32 R8, RZ, RZ, -0xf204d96 ;  /* 0xf0dfb26aff087424 */ /* 0x002fe400078e00ff */
[----:B------:R1:W-:Y:S01]  /*8e40*/  STL.64 [R1+0x6a8], R12 ;  /* 0x0006a80c01007387 */ /* 0x0003e20000100a00 */
[----:B------:R-:W-:Y:S02]  /*8e50*/  IMAD.MOV.U32 R9, RZ, RZ, -0x41e7f670 ;  /* 0xbe180990ff097424 */ /* 0x000fe400078e00ff */
[----:B0-----:R-:W-:Y:S01]  /*8e60*/  IMAD.MOV.U32 R18, RZ, RZ, -0x59a8d1f7 ;  /* 0xa6572e09ff127424 */ /* 0x001fe200078e00ff */
[----:B------:R-:W-:Y:S01]  /*8e70*/  MOV R19, 0xbc5779b4 ;  /* 0xbc5779b400137802 */ /* 0x000fe20000000f00 */
[----:B------:R0:W-:Y:S01]  /*8e80*/  STL.64 [R1+0x6c8], R6 ;  /* 0x0006c80601007387 */ /* 0x0001e20000100a00 */
[----:B--2---:R-:W-:Y:S01]  /*8e90*/  MOV R10, 0xc0552a81 ;  /* 0xc0552a81000a7802 */ /* 0x004fe20000000f00 */
[----:B------:R-:W-:-:S02]  /*8ea0*/  IMAD.MOV.U32 R11, RZ, RZ, 0x3cc36412 ;  /* 0x3cc36412ff0b7424 */ /* 0x000fc400078e00ff */
[----:B------:R2:W-:Y:S01]  /*8eb0*/  STL.64 [R1+0x6d0], R8 ;  /* 0x0006d00801007387 */ /* 0x0005e20000100a00 */
[----:B-1----:R-:W-:Y:S01]  /*8ec0*/  MOV R12, 0xe5de78aa ;  /* 0xe5de78aa000c7802 */ /* 0x002fe20000000f00 */
[----:B------:R-:W-:Y:S02]  /*8ed0*/  IMAD.MOV.U32 R13, RZ, RZ, 0x3dbcac1e ;  /* 0x3dbcac1eff0d7424 */ /* 0x000fe400078e00ff */
[----:B------:R1:W-:Y:S01]  /*8ee0*/  STL.64 [R1+0x6f8], R18 ;  /* 0x0006f81201007387 */ /* 0x0003e20000100a00 */
[----:B0-----:R-:W-:-:S03]  /*8ef0*/  IMAD.MOV.U32 R6, RZ, RZ, 0x13f7775a ;  /* 0x13f7775aff067424 */ /* 0x001fc600078e00ff */
[----:B------:R0:W-:Y:S01]  /*8f00*/  STL.64 [R1+0x6d8], R10 ;  /* 0x0006d80a01007387 */ /* 0x0001e20000100a00 */
[----:B------:R-:W-:Y:S02]  /*8f10*/  IMAD.MOV.U32 R7, RZ, RZ, -0x4272569a ;  /* 0xbd8da966ff077424 */ /* 0x000fe400078e00ff */
[----:B--2---:R-:W-:Y:S01]  /*8f20*/  IMAD.MOV.U32 R8, RZ, RZ, -0x447da7d7 ;  /* 0xbb825829ff087424 */ /* 0x004fe200078e00ff */
[----:B------:R2:W-:Y:S01]  /*8f30*/  STL.64 [R1+0x6f0], R12 ;  /* 0x0006f00c01007387 */ /* 0x0005e20000100a00 */
[----:B------:R-:W-:Y:S02]  /*8f40*/  IMAD.MOV.U32 R9, RZ, RZ, 0x3f463969 ;  /* 0x3f463969ff097424 */ /* 0x000fe400078e00ff */
        /* <DEDUP_REMOVED lines=8> */
[----:B------:R2:W-:Y:S01]  /*8fd0*/  STL.64 [R1+0x720], R10 ;  /* 0x0007200a01007387 */ /* 0x0005e20000100a00 */
[----:B-1----:R-:W-:Y:S01]  /*8fe0*/  MOV R8, 0xe8be3330 ;  /* 0xe8be333000087802 */ /* 0x002fe20000000f00 */
[----:B------:R-:W-:Y:S02]  /*8ff0*/  IMAD.MOV.U32 R9, RZ, RZ, -0x41f18fe8 ;  /* 0xbe0e7018ff097424 */ /* 0x000fe400078e00ff */
[----:B------:R1:W-:Y:S01]  /*9000*/  STL.64 [R1+0x650], R28 ;  /* 0x0006501c01007387 */ /* 0x0003e20000100a00 */
[----:B0-----:R-:W-:Y:S02]  /*9010*/  IMAD.MOV.U32 R18, RZ, RZ, -0x564902fc ;  /* 0xa9b6fd04ff127424 */ /* 0x001fe400078e00ff */
[----:B------:R-:W-:Y:S01]  /*9020*/  IMAD.MOV.U32 R19, RZ, RZ, -0x417b679b ;  /* 0xbe849865ff137424 */ /* 0x000fe200078e00ff */
[----:B------:R0:W-:Y:S01]  /*9030*/  STL.64 [R1+0x700], R6 ;  /* 0x0007000601007387 */ /* 0x0001e20000100a00 */
[----:B--2---:R-:W-:Y:S01]  /*9040*/  MOV R10, 0xf27b27e8 ;  /* 0xf27b27e8000a7802 */ /* 0x004fe20000000f00 */
[----:B------:R-:W-:-:S02]  /*9050*/  IMAD.MOV.U32 R11, RZ, RZ, 0x3ead3850 ;  /* 0x3ead3850ff0b7424 */ /* 0x000fc400078e00ff */
[----:B------:R2:W-:Y:S01]  /*9060*/  STL.64 [R1+0x728], R12 ;  /* 0x0007280c01007387 */ /* 0x0005e20000100a00 */
[----:B-1----:R-:W-:Y:S01]  /*9070*/  IMAD.MOV.U32 R28, RZ, RZ, 0x124b7492 ;  /* 0x124b7492ff1c7424 */ /* 0x002fe200078e00ff */
[----:B------:R-:W-:Y:S02]  /*9080*/  MOV R29, 0xbdb2ed3c ;  /* 0xbdb2ed3c001d7802 */ /* 0x000fe40000000f00 */
        /* <DEDUP_REMOVED lines=8> */
[----:B------:R-:W-:Y:S02]  /*9110*/  IMAD.MOV.U32 R9, RZ, RZ, 0x3e30bcbd ;  /* 0x3e30bcbdff097424 */ /* 0x000fe400078e00ff */
[----:B------:R1:W-:Y:S01]  /*9120*/  STL.64 [R1+0x668], R24 ;  /* 0x0006681801007387 */ /* 0x0003e20000100a00 */
[----:B0-----:R-:W-:-:S02]  /*9130*/  IMAD.MOV.U32 R18, RZ, RZ, -0x7738c013 ;  /* 0x88c73fedff127424 */ /* 0x001fc400078e00ff */
[----:B------:R-:W-:Y:S01]  /*9140*/  IMAD.MOV.U32 R19, RZ, RZ, 0x3dc74cd6 ;  /* 0x3dc74cd6ff137424 */ /* 0x000fe200078e00ff */
        /* <DEDUP_REMOVED lines=15> */
[----:B------:R-:W-:Y:S02]  /*9240*/  IMAD.MOV.U32 R29, RZ, RZ, -0x4224298f ;  /* 0xbddbd671ff1d7424 */ /* 0x000fe400078e00ff */
[----:B---3--:R-:W-:Y:S01]  /*9250*/  IMAD.MOV.U32 R6, RZ, RZ, 0x44652279 ;  /* 0x44652279ff067424 */ /* 0x008fe200078e00ff */
[----:B------:R2:W-:Y:S01]  /*9260*/  STL.64 [R1+0x7c0], R18 ;  /* 0x0007c01201007387 */ /* 0x0005e20000100a00 */
[----:B------:R-:W-:-:S02]  /*9270*/  IMAD.MOV.U32 R7, RZ, RZ, -0x42f8f92a ;  /* 0xbd0706d6ff077424 */ /* 0x000fc400078e00ff */
[----:B0-----:R-:W-:Y:S01]  /*9280*/  IMAD.MOV.U32 R12, RZ, RZ, -0x28d51ea ;  /* 0xfd72ae16ff0c7424 */ /* 0x001fe200078e00ff */
[----:B------:R-:W-:Y:S01]  /*9290*/  MOV R13, 0xbdd63f0c ;  /* 0xbdd63f0c000d7802 */ /* 0x000fe20000000f00 */
[----:B------:R0:W-:Y:S01]  /*92a0*/  STL.64 [R1+0x7a0], R10 ;  /* 0x0007a00a01007387 */ /* 0x0001e20000100a00 */
[----:B-1----:R-:W-:Y:S01]  /*92b0*/  MOV R8, 0xf1b46951 ;  /* 0xf1b4695100087802 */ /* 0x002fe20000000f00 */
[----:B------:R-:W-:Y:S02]  /*92c0*/  IMAD.MOV.U32 R9, RZ, RZ, 0x3f522b37 ;  /* 0x3f522b37ff097424 */ /* 0x000fe400078e00ff */
[----:B------:R1:W-:Y:S01]  /*92d0*/  STL.64 [R1+0x6b8], R24 ;  /* 0x0006b81801007387 */ /* 0x0003e20000100a00 */
[----:B--2---:R-:W-:Y:S02]  /*92e0*/  IMAD.MOV.U32 R18, RZ, RZ, 0x6f571329 ;  /* 0x6f571329ff127424 */ /* 0x004fe400078e00ff */
[----:B------:R-:W-:Y:S01]  /*92f0*/  IMAD.MOV.U32 R19, RZ, RZ, -0x41be8a62 ;  /* 0xbe41759eff137424 */ /* 0x000fe200078e00ff */
        /* <DEDUP_REMOVED lines=8> */
[----:B--2---:R-:W-:Y:S01]  /*9380*/  IMAD.MOV.U32 R26, RZ, RZ, -0x6486ec16 ;  /* 0x9b7913eaff1a7424 */ /* 0x004fe200078e00ff */
[----:B------:R-:W-:Y:S02]  /*9390*/  MOV R27, 0xbf12e31f ;  /* 0xbf12e31f001b7802 */ /* 0x000fe40000000f00 */
[----:B------:R2:W-:Y:S01]  /*93a0*/  STL.64 [R1+0x7b8], R12 ;  /* 0x0007b80c01007387 */ /* 0x0005e20000100a00 */
[----:B0-----:R-:W-:Y:S02]  /*93b0*/  IMAD.MOV.U32 R20, RZ, RZ, -0x373140ea ;  /* 0xc8cebf16ff147424 */ /* 0x001fe400078e00ff */
        /* <DEDUP_REMOVED lines=13> */
[----:B-1----:R-:W-:Y:S01]  /*9490*/  MOV R18, 0x52fc4d58 ;  /* 0x52fc4d5800127802 */ /* 0x002fe20000000f00 */
[----:B------:R-:W-:-:S02]  /*94a0*/  IMAD.MOV.U32 R19, RZ, RZ, -0x4164f541 ;  /* 0xbe9b0abfff137424 */ /* 0x000fc400078e00ff */
[----:B------:R1:W-:Y:S01]  /*94b0*/  STL.64 [R1+0x710], R26 ;  /* 0x0007101a01007387 */ /* 0x0003e20000100a00 */
[----:B--2---:R-:W-:Y:S01]  /*94c0*/  IMAD.MOV.U32 R10, RZ, RZ, -0x738ddf49 ;  /* 0x8c7220b7ff0a7424 */ /* 0x004fe200078e00ff */
[----:B------:R-:W-:Y:S02]  /*94d0*/  MOV R11, 0xbec20558 ;  /* 0xbec20558000b7802 */ /* 0x000fe40000000f00 */
[----:B------:R2:W-:Y:S01]  /*94e0*/  STL.64 [R1+0x730], R20 ;  /* 0x0007301401007387 */ /* 0x0005e20000100a00 */
[----:B0-----:R-:W-:-:S03]  /*94f0*/  IMAD.MOV.U32 R24, RZ, RZ, -0x276d1e57 ;  /* 0xd892e1a9ff187424 */ /* 0x001fc600078e00ff */
        /* <DEDUP_REMOVED lines=8> */
[----:B0-----:R-:W-:Y:S01]  /*9580*/  IMAD.MOV.U32 R28, RZ, RZ, -0x62cef27b ;  /* 0x9d310d85ff1c7424 */ /* 0x001fe200078e00ff */
[----:B------:R-:W-:Y:S01]  /*9590*/  MOV R29, 0xbe5b0abf ;  /* 0xbe5b0abf001d7802 */ /* 0x000fe20000000f00 */
[----:B------:R0:W-:Y:S01]  /*95a0*/  STL.64 [R1+0x818], R8 ;  /* 0x0008180801007387 */ /* 0x0001e20000100a00 */
[----:B-1----:R-:W-:Y:S01]  /*95b0*/  MOV R6, 0x37b4e130 ;  /* 0x37b4e13000067802 */ /* 0x002fe20000000f00 */
[----:B------:R-:W-:Y:S02]  /*95c0*/  IMAD.MOV.U32 R7, RZ, RZ, 0x3f07bdf8 ;  /* 0x3f07bdf8ff077424 */ /* 0x000fe400078e00ff */
        /* <DEDUP_REMOVED lines=24> */
[----:B------:R-:W-:Y:S01]  /*9750*/  IMAD.MOV.U32 R29, RZ, RZ, -0x40a0a244 ;  /* 0xbf5f5dbcff1d7424 */ /* 0x000fe200078e00ff */
[----:B0-----:R-:W-:Y:S01]  /*9760*/  MOV R6, 0xcac0a663 ;  /* 0xcac0a66300067802 */ /* 0x001fe20000000f00 */
[----:B------:R-:W-:Y:S01]  /*9770*/  IMAD.MOV.U32 R7, RZ, RZ, -0x419a4e63 ;  /* 0xbe65b19dff077424 */ /* 0x000fe200078e00ff */
[----:B------:R0:W-:Y:S01]  /*9780*/  STL.64 [R1+0x888], R18 ;  /* 0x0008881201007387 */ /* 0x0001e20000100a00 */
[----:B-1----:R-:W-:-:S02]  /*9790*/  IMAD.MOV.U32 R12, RZ, RZ, -0x4408c63a ;  /* 0xbbf739c6ff0c7424 */ /* 0x002fc400078e00ff */
[----:B------:R-:W-:Y:S01]  /*97a0*/  IMAD.MOV.U32 R13, RZ, RZ, -0x420ddaba ;  /* 0xbdf22546ff0d7424 */ /* 0x000fe200078e00ff */
[----:B------:R1:W-:Y:S01]  /*97b0*/  STL.64 [R1+0x868], R10 ;  /* 0x0008680a01007387 */ /* 0x0003e20000100a00 */
[----:B--2---:R-:W-:Y:S01]  /*97c0*/  IMAD.MOV.U32 R8, RZ, RZ, 0x5b5e0240 ;  /* 0x5b5e0240ff087424 */ /* 0x004fe200078e00ff */
[----:B------:R-:W-:Y:S02]  /*97d0*/  MOV R9, 0xbf60e724 ;  /* 0xbf60e72400097802 */ /* 0x000fe40000000f00 */
[----:B------:R2:W-:Y:S01]  /*97e0*/  STL.64 [R1+0x7a8], R24 ;  /* 0x0007a81801007387 */ /* 0x0005e20000100a00 */
[----:B0-----:R-:W-:Y:S01]  /*97f0*/  MOV R18, 0x5d1a742a ;  /* 0x5d1a742a00127802 */ /* 0x001fe20000000f00 */
[----:B------:R-:W-:Y:S02]  /*9800*/  IMAD.MOV.U32 R19, RZ, RZ, -0x40cd8e3d ;  /* 0xbf3271c3ff137424 */ /* 0x000fe400078e00ff */
[----:B------:R0:W-:Y:S01]  /*9810*/  STL.64 [R1+0x7b0], R26 ;  /* 0x0007b01a01007387 */ /* 0x0001e20000100a00 */
[----:B-1----:R-:W-:-:S03]  /*9820*/  IMAD.MOV.U32 R10, RZ, RZ, 0x8721041 ;  /* 0x08721041ff0a7424 */ /* 0x002fc600078e00ff */
[----:B------:R1:W-:Y:S01]  /*9830*/  STL.64 [R1+0x7d0], R20 ;  /* 0x0007d01401007387 */ /* 0x0003e20000100a00 */
[----:B------:R-:W-:Y:S01]  /*9840*/  IMAD.MOV.U32 R11, RZ, RZ, 0x3f6185be ;  /* 0x3f6185beff0b7424 */ /* 0x000fe200078e00ff */
        /* <DEDUP_REMOVED lines=8> */
[----:B------:R-:W-:Y:S01]  /*98d0*/  IMAD.MOV.U32 R21, RZ, RZ, 0x3ee5ea3a ;  /* 0x3ee5ea3aff157424 */ /* 0x000fe200078e00ff */
[----:B--2---:R-:W-:Y:S01]  /*98e0*/  MOV R28, 0xef89a12a ;  /* 0xef89a12a001c7802 */ /* 0x004fe20000000f00 */
[----:B------:R-:W-:Y:S01]  /*98f0*/  IMAD.MOV.U32 R29, RZ, RZ, 0x3dcaa0a6 ;  /* 0x3dcaa0a6ff1d7424 */ /* 0x000fe200078e00ff */
        /* <DEDUP_REMOVED lines=10> */
[----:B--2---:R-:W-:Y:S01]  /*99a0*/  IMAD.MOV.U32 R18, RZ, RZ, -0x6cceab4f ;  /* 0x933154b1ff127424 */ /* 0x004fe200078e00ff */
[----:B------:R-:W-:Y:S01]  /*99b0*/  MOV R19, 0x3eb2d456 ;  /* 0x3eb2d45600137802 */ /* 0x000fe20000000f00 */
[----:B------:R2:W-:Y:S01]  /*99c0*/  STL.64 [R1+0x800], R26 ;  /* 0x0008001a01007387 */ /* 0x0005e20000100a00 */
[----:B0-----:R-:W-:Y:S02]  /*99d0*/  IMAD.MOV.U32 R10, RZ, RZ, 0x22d07b2 ;  /* 0x022d07b2ff0a7424 */ /* 0x001fe400078e00ff */
[----:B------:R-:W-:Y:S01]  /*99e0*/  IMAD.MOV.U32 R11, RZ, RZ, -0x4128569e ;  /* 0xbed7a962ff0b7424 */ /* 0x000fe200078e00ff */
        /* <DEDUP_REMOVED lines=10> */
[----:B-1----:R-:W-:Y:S01]  /*9a90*/  IMAD.MOV.U32 R28, RZ, RZ, 0x2f6afa8a ;  /* 0x2f6afa8aff1c7424 */ /* 0x002fe200078e00ff */
[----:B------:R-:W-:Y:S01]  /*9aa0*/  MOV R29, 0x3e10bf3a ;  /* 0x3e10bf3a001d7802 */ /* 0x000fe20000000f00 */
[----:B------:R0:W-:Y:S01]  /*9ab0*/  STL.64 [R1+0x8e0], R8 ;  /* 0x0008e00801007387 */ /* 0x0001e20000100a00 */
[----:B--2---:R-:W-:Y:S01]  /*9ac0*/  IMAD.MOV.U32 R6, RZ, RZ, -0x4746e29f ;  /* 0xb8b91d61ff067424 */ /* 0x004fe200078e00ff */
[----:B------:R-:W-:Y:S02]  /*9ad0*/  MOV R7, 0x3f1b648c ;  /* 0x3f1b648c00077802 */ /* 0x000fe40000000f00 */
[----:B------:R1:W-:Y:S01]  /*9ae0*/  STL.64 [R1+0x908], R18 ;  /* 0x0009081201007387 */ /* 0x0003e20000100a00 */
[----:B---3--:R-:W-:Y:S01]  /*9af0*/  MOV R12, 0xf727e2fe ;  /* 0xf727e2fe000c7802 */ /* 0x008fe20000000f00 */
[----:B------:R-:W-:-:S02]  /*9b00*/  IMAD.MOV.U32 R13, RZ, RZ, -0x4257c1dd ;  /* 0xbda83e23ff0d7424 */ /* 0x000fc400078e00ff */
[----:B------:R2:W-:Y:S01]  /*9b10*/  STL.64 [R1+0x8f8], R10 ;  /* 0x0008f80a01007387 */ /* 0x0005e20000100a00 */
[----:B0-----:R-:W-:-:S03]  /*9b20*/  IMAD.MOV.U32 R8, RZ, RZ, 0x7c2057dd ;  /* 0x7c2057ddff087424 */ /* 0x001fc600078e00ff */
        /* <DEDUP_REMOVED lines=60> */
[----:B------:R-:W-:Y:S01]  /*9ef0*/  IMAD.MOV.U32 R11, RZ, RZ, 0x3ef079cb ;  /* 0x3ef079cbff0b7424 */ /* 0x000fe200078e00ff */
[----:B------:R2:W-:Y:S01]  /*9f00*/  STL.64 [R1+0x910], R20 ;  /* 0x0009101401007387 */ /* 0x0005e20000100a00 */
[----:B0-----:R-:W-:-:S03]  /*9f10*/  IMAD.MOV.U32 R24, RZ, RZ, 0x13f0801a ;  /* 0x13f0801aff187424 */ /* 0x001fc600078e00ff */
[----:B------:R0:W-:Y:S01]  /*9f20*/  STL.64 [R1+0x918], R28 ;  /* 0x0009181c01007387 */ /* 0x0001e20000100a00 */
[----:B------:R-:W-:Y:S01]  /*9f30*/  MOV R25, 0xbe38f341 ;  /* 0xbe38f34100197802 */ /* 0x000fe20000000f00 */
[----:B-1----:R-:W-:Y:S02]  /*9f40*/  IMAD.MOV.U32 R26, RZ, RZ, 0x1d7f8951 ;  /* 0x1d7f8951ff1a7424 */ /* 0x002fe400078e00ff */
        /* <DEDUP_REMOVED lines=17> */
[----:B-1----:R-:W-:-:S03]  /*a060*/  IMAD.MOV.U32 R18, RZ, RZ, 0x2e8ed281 ;  /* 0x2e8ed281ff127424 */ /* 0x002fc600078e00ff */
[----:B------:R1:W-:Y:S01]  /*a070*/  STL.64 [R1+0x940], R26 ;  /* 0x0009401a01007387 */ /* 0x0003e20000100a00 */
[----:B------:R-:W-:Y:S02]  /*a080*/  IMAD.MOV.U32 R19, RZ, RZ, 0x3be8a683 ;  /* 0x3be8a683ff137424 */ /* 0x000fe400078e00ff */
[----:B--2---:R-:W-:Y:S01]  /*a090*/  IMAD.MOV.U32 R10, RZ, RZ, 0x554e1fc0 ;  /* 0x554e1fc0ff0a7424 */ /* 0x004fe200078e00ff */
[----:B------:R-:W-:Y:S01]  /*a0a0*/  MOV R11, 0xbce95f1e ;  /* 0xbce95f1e000b7802 */ /* 0x000fe20000000f00 */
        /* <DEDUP_REMOVED lines=22> */
[----:B-1----:R-:W-:Y:S02]  /*a210*/  IMAD.MOV.U32 R18, RZ, RZ, -0x4eceb30f ;  /* 0xb1314cf1ff127424 */ /* 0x002fe400078e00ff */
[----:B------:R-:W-:Y:S01]  /*a220*/  IMAD.MOV.U32 R19, RZ, RZ, 0x3f5c0816 ;  /* 0x3f5c0816ff137424 */ /* 0x000fe200078e00ff */
        /* <DEDUP_REMOVED lines=16> */
[----:B---3--:R-:W-:Y:S01]  /*a330*/  MOV R6, 0x8ee8db49 ;  /* 0x8ee8db4900067802 */ /* 0x008fe20000000f00 */
[----:B------:R-:W-:-:S02]  /*a340*/  IMAD.MOV.U32 R7, RZ, RZ, -0x41feacbd ;  /* 0xbe015343ff077424 */ /* 0x000fc400078e00ff */
        /* <DEDUP_REMOVED lines=10> */
[----:B-1----:R-:W-:Y:S01]  /*a3f0*/  IMAD.MOV.U32 R10, RZ, RZ, -0x22889d73 ;  /* 0xdd77628dff0a7424 */ /* 0x002fe200078e00ff */
[----:B------:R-:W-:Y:S02]  /*a400*/  MOV R11, 0x3f084156 ;  /* 0x3f084156000b7802 */ /* 0x000fe40000000f00 */
[----:B------:R1:W-:Y:S01]  /*a410*/  STL.64 [R1+0xa00], R20 ;  /* 0x000a001401007387 */ /* 0x0003e20000100a00 */
[----:B0-----:R-:W-:-:S03]  /*a420*/  IMAD.MOV.U32 R24, RZ, RZ, -0x343a03ee ;  /* 0xcbc5fc12ff187424 */ /* 0x001fc600078e00ff */
[----:B------:R0:W-:Y:S01]  /*a430*/  STL.64 [R1+0xa08], R28 ;  /* 0x000a081c01007387 */ /* 0x0001e20000100a00 */
[----:B------:R-:W-:Y:S01]  /*a440*/  MOV R25, 0xbf785c7c ;  /* 0xbf785c7c00197802 */ /* 0x000fe20000000f00 */
[----:B--2---:R-:W-:Y:S02]  /*a450*/  IMAD.MOV.U32 R26, RZ, RZ, 0x19b3e6f ;  /* 0x019b3e6fff1a7424 */ /* 0x004fe400078e00ff */
[----:B------:R2:W-:Y:S01]  /*a460*/  STL.64 [R1+0xa20], R6 ;  /* 0x000a200601007387 */ /* 0x0005e20000100a00 */
[----:B------:R-:W-:-:S03]  /*a470*/  IMAD.MOV.U32 R27, RZ, RZ, -0x40be4cc5 ;  /* 0xbf41b33bff1b7424 */ /* 0x000fc600078e00ff */
        /* <DEDUP_REMOVED lines=18> */
[----:B--2---:R-:W-:-:S03]  /*a5a0*/  IMAD.MOV.U32 R10, RZ, RZ, 0x585a3e12 ;  /* 0x585a3e12ff0a7424 */ /* 0x004fc600078e00ff */
[----:B------:R2:W-:Y:S01]  /*a5b0*/  STL.64 [R1+0xa50], R20 ;  /* 0x000a501401007387 */ /* 0x0005e20000100a00 */
[----:B------:R-:W-:-:S03]  /*a5c0*/  IMAD.MOV.U32 R11, RZ, RZ, -0x416fec5b ;  /* 0xbe9013a5ff0b7424 */ /* 0x000fc600078e00ff */
        /* <DEDUP_REMOVED lines=15> */
[----:B-1----:R-:W-:-:S02]  /*a6c0*/  IMAD.MOV.U32 R12, RZ, RZ, 0x5cf292a0 ;  /* 0x5cf292a0ff0c7424 */ /* 0x002fc400078e00ff */
        /* <DEDUP_REMOVED lines=18> */
[----:B-1----:R-:W-:Y:S02]  /*a7f0*/  IMAD.MOV.U32 R20, RZ, RZ, 0x50ed0c93 ;  /* 0x50ed0c93ff147424 */ /* 0x002fe400078e00ff */
[----:B------:R-:W-:Y:S01]  /*a800*/  IMAD.MOV.U32 R21, RZ, RZ, 0x3f91d1d6 ;  /* 0x3f91d1d6ff157424 */ /* 0x000fe200078e00ff */
[----:B--2---:R-:W-:Y:S01]  /*a810*/  MOV R28, 0x8bed86bc ;  /* 0x8bed86bc001c7802 */ /* 0x004fe20000000f00 */
        /* <DEDUP_REMOVED lines=24> */
[----:B0-----:R-:W-:Y:S01]  /*a9a0*/  IMAD.MOV.U32 R6, RZ, RZ, -0x1b5a0a71 ;  /* 0xe4a5f58fff067424 */ /* 0x001fe200078e00ff */
[----:B------:R-:W-:Y:S02]  /*a9b0*/  MOV R7, 0x3f5ee468 ;  /* 0x3f5ee46800077802 */ /* 0x000fe40000000f00 */
[----:B-1----:R-:W-:Y:S01]  /*a9c0*/  MOV R20, 0xf1a3a0db ;  /* 0xf1a3a0db00147802 */ /* 0x002fe20000000f00 */
[----:B------:R-:W-:Y:S01]  /*a9d0*/  IMAD.MOV.U32 R21, RZ, RZ, 0x3f423100 ;  /* 0x3f423100ff157424 */ /* 0x000fe200078e00ff */
[----:B------:R0:W-:Y:S01]  /*a9e0*/  STL.64 [R1+0xb38], R8 ;  /* 0x000b380801007387 */ /* 0x0001e20000100a00 */
[----:B--2---:R-:W-:Y:S01]  /*a9f0*/  IMAD.MOV.U32 R28, RZ, RZ, -0x1645b3 ;  /* 0xffe9ba4dff1c7424 */ /* 0x004fe200078e00ff */
[----:B------:R-:W-:Y:S02]  /*aa00*/  MOV R29, 0x3e0201c0 ;  /* 0x3e0201c0001d7802 */ /* 0x000fe40000000f00 */
        /* <DEDUP_REMOVED lines=120> */
[----:B------:R-:W-:Y:S01]  /*b190*/  IMAD.MOV.U32 R11, RZ, RZ, -0x403f5f91 ;  /* 0xbfc0a06fff0b7424 */ /* 0x000fe200078e00ff */
[----:B-1----:R-:W-:Y:S02]  /*b1a0*/  DFMA R6, R34, R34, R34 ;  /* 0x000000222206722b */ /* 0x002fe40000000022 */
[----:B------:R1:W-:Y:S04]  /*b1b0*/  STL.64 [R1+0xc68], R12 ;  /* 0x000c680c01007387 */ /* 0x0003e80000100a00 */
[----:B------:R3:W-:Y:S01]  /*b1c0*/  STL.64 [R1+0xc78], R20 ;  /* 0x000c781401007387 */ /* 0x0007e20000100a00 */
[----:B--2---:R-:W-:Y:S01]  /*b1d0*/  MOV R24, 0xd4f69d94 ;  /* 0xd4f69d9400187802 */ /* 0x004fe20000000f00 */
[----:B------:R-:W-:Y:S01]  /*b1e0*/  IMAD.MOV.U32 R25, RZ, RZ, -0x40ff7efb ;  /* 0xbf008105ff197424 */ /* 0x000fe200078e00ff */
[----:B------:R-:W-:Y:S01]  /*b1f0*/  DFMA R6, R32, R6, R32 ;  /* 0x000000062006722b */ /* 0x000fe20000000020 */
[----:B------:R2:W-:Y:S01]  /*b200*/  STL.64 [R1+0xc80], R28 ;  /* 0x000c801c01007387 */ /* 0x0005e20000100a00 */
[----:B0-----:R-:W-:-:S02]  /*b210*/  IMAD.MOV.U32 R26, RZ, RZ, 0x3cf8dfb4 ;  /* 0x3cf8dfb4ff1a7424 */ /* 0x001fc400078e00ff */
[----:B------:R-:W-:Y:S01]  /*b220*/  IMAD.MOV.U32 R27, RZ, RZ, -0x40483c5f ;  /* 0xbfb7c3a1ff1b7424 */ /* 0x000fe200078e00ff */
[----:B------:R0:W-:Y:S01]  /*b230*/  STL.64 [R1+0xc88], R8 ;  /* 0x000c880801007387 */ /* 0x0001e20000100a00 */
[----:B-1----:R-:W-:Y:S01]  /*b240*/  IMAD.MOV.U32 R12, RZ, RZ, 0x7a744982 ;  /* 0x7a744982ff0c7424 */ /* 0x002fe200078e00ff */
[----:B------:R-:W-:Y:S01]  /*b250*/  MOV R13, 0x3fb72bb4 ;  /* 0x3fb72bb4000d7802 */ /* 0x000fe20000000f00 */
[----:B------:R-:W-:Y:S01]  /*b260*/  IMAD.MOV.U32 R32, RZ, RZ, -0x4ddbedfe ;  /* 0xb2241202ff207424 */ /* 0x000fe200078e00ff */
[----:B------:R1:W-:Y:S01]  /*b270*/  STL.64 [R1+0xcb0], R18 ;  /* 0x000cb01201007387 */ /* 0x0003e20000100a00 */
[----:B---3--:R-:W-:Y:S01]  /*b280*/  IMAD.MOV.U32 R20, RZ, RZ, -0x442fe938 ;  /* 0xbbd016c8ff147424 */ /* 0x008fe200078e00ff */
[----:B------:R-:W-:Y:S01]  /*b290*/  MOV R21, 0x3e92a46f ;  /* 0x3e92a46f00157802 */ /* 0x000fe20000000f00 */
[----:B------:R-:W-:Y:S01]  /*b2a0*/  IMAD.MOV.U32 R33, RZ, RZ, -0x41db6b2d ;  /* 0xbe2494d3ff217424 */ /* 0x000fe200078e00ff */
[----:B------:R3:W-:Y:S01]  /*b2b0*/  STL.64 [R1+0xc90], R10 ;  /* 0x000c900a01007387 */ /* 0x0007e20000100a00 */
[----:B--2---:R-:W-:Y:S01]  /*b2c0*/  IMAD.MOV.U32 R28, RZ, RZ, 0x69432cef ;  /* 0x69432cefff1c7424 */ /* 0x004fe200078e00ff */
[----:B------:R-:W-:Y:S01]  /*b2d0*/  MOV R29, 0xbf77067b ;  /* 0xbf77067b001d7802 */ /* 0x000fe20000000f00 */
[----:B------:R-:W-:Y:S01]  /*b2e0*/  DFMA R34, -R16, R6, 1 ;  /* 0x3ff000001022742b */ /* 0x000fe20000000106 */
[----:B0-----:R-:W-:Y:S01]  /*b2f0*/  IMAD.MOV.U32 R8, RZ, RZ, 0x1cad78b9 ;  /* 0x1cad78b9ff087424 */ /* 0x001fe200078e00ff */
[----:B------:R0:W-:Y:S01]  /*b300*/  STL.64 [R1+0xca0], R12 ;  /* 0x000ca00c01007387 */ /* 0x0001e20000100a00 */
[----:B------:R-:W-:-:S02]  /*b310*/  IMAD.MOV.U32 R9, RZ, RZ, -0x406e5b61 ;  /* 0xbf91a49fff097424 */ /* 0x000fc400078e00ff */
[----:B-1----:R-:W-:Y:S01]  /*b320*/  IMAD.MOV.U32 R18, RZ, RZ, 0xc4df7f1 ;  /* 0x0c4df7f1ff127424 */ /* 0x002fe200078e00ff */
[----:B------:R1:W-:Y:S01]  /*b330*/  STL.64 [R1+0xcb8], R20 ;  /* 0x000cb81401007387 */ /* 0x0003e20000100a00 */
[----:B------:R-:W-:Y:S01]  /*b340*/  IMAD.MOV.U32 R19, RZ, RZ, 0x3f3adee2 ;  /* 0x3f3adee2ff137424 */ /* 0x000fe200078e00ff */
[----:B------:R-:W-:Y:S01]  /*b350*/  DFMA R36, R6, R34, R6 ;  /* 0x000000220624722b */ /* 0x000fe20000000006 */
[----:B---3--:R-:W-:Y:S01]  /*b360*/  MOV R10, 0xfa0aa57b ;  /* 0xfa0aa57b000a7802 */ /* 0x008fe20000000f00 */
[----:B------:R-:W-:Y:S01]  /*b370*/  IMAD.MOV.U32 R11, RZ, RZ, 0x3f8d0bef ;  /* 0x3f8d0befff0b7424 */ /* 0x000fe200078e00ff */
[----:B------:R2:W-:Y:S01]  /*b380*/  STL.64 [R1+0xcc0], R8 ;  /* 0x000cc00801007387 */ /* 0x0005e20000100a00 */
[----:B------:R-:W-:Y:S01]  /*b390*/  IMAD.MOV.U32 R6, RZ, RZ, -0x3e818735 ;  /* 0xc17e78cbff067424 */ /* 0x000fe200078e00ff */
[----:B------:R-:W-:Y:S01]  /*b3a0*/  MOV R34, 0x1fd5f699 ;  /* 0x1fd5f69900227802 */ /* 0x000fe20000000f00 */
[----:B0-----:R-:W-:Y:S01]  /*b3b0*/  IMAD.MOV.U32 R12, RZ, RZ, 0x3c40f6a ;  /* 0x03c40f6aff0c7424 */ /* 0x001fe200078e00ff */
[----:B------:R0:W-:Y:S01]  /*b3c0*/  STL.64 [R1+0xcf0], R18 ;  /* 0x000cf01201007387 */ /* 0x0001e20000100a00 */
[----:B------:R-:W-:Y:S01]  /*b3d0*/  MOV R13, 0xbf53043d ;  /* 0xbf53043d000d7802 */ /* 0x000fe20000000f00 */
[----:B------:R-:W-:Y:S01]  /*b3e0*/  IMAD.MOV.U32 R7, RZ, RZ, 0x40957e75 ;  /* 0x40957e75ff077424 */ /* 0x000fe200078e00ff */
[----:B-1----:R-:W-:Y:S01]  /*b3f0*/  MOV R20, 0x6a382e07 ;  /* 0x6a382e0700147802 */ /* 0x002fe20000000f00 */
[----:B------:R1:W-:Y:S01]  /*b400*/  STL.64 [R1+0xcc8], R10 ;  /* 0x000cc80a01007387 */ /* 0x0003e20000100a00 */
[----:B------:R-:W-:-:S02]  /*b410*/  IMAD.MOV.U32 R21, RZ, RZ, 0x3db43183 ;  /* 0x3db43183ff157424 */ /* 0x000fc400078e00ff */
[----:B------:R-:W-:Y:S01]  /*b420*/  IMAD.MOV.U32 R35, RZ, RZ, 0x3f6966e5 ;  /* 0x3f6966e5ff237424 */ /* 0x000fe200078e00ff */
[----:B------:R3:W-:Y:S01]  /*b430*/  STL.64 [R1+0xce8], R12 ;  /* 0x000ce80c01007387 */ /* 0x0007e20000100a00 */
[----:B--2---:R-:W-:Y:S02]  /*b440*/  IMAD.MOV.U32 R8, RZ, RZ, 0x7c4544c3 ;  /* 0x7c4544c3ff087424 */ /* 0x004fe400078e00ff */
[----:B------:R-:W-:Y:S01]  /*b450*/  IMAD.MOV.U32 R9, RZ, RZ, 0x3f10af03 ;  /* 0x3f10af03ff097424 */ /* 0x000fe200078e00ff */
[----:B------:R2:W-:Y:S01]  /*b460*/  STL.64 [R1+0xcf8], R20 ;  /* 0x000cf81401007387 */ /* 0x0005e20000100a00 */
[----:B0-----:R-:W-:Y:S02]  /*b470*/  IMAD.MOV.U32 R18, RZ, RZ, -0xa078040 ;  /* 0xf5f87fc0ff127424 */ /* 0x001fe400078e00ff */
[----:B------:R-:W-:Y:S01]  /*b480*/  IMAD.MOV.U32 R19, RZ, RZ, 0x3cc5a9a2 ;  /* 0x3cc5a9a2ff137424 */ /* 0x000fe200078e00ff */
[----:B-1----:R-:W-:Y:S01]  /*b490*/  MOV R10, 0x909bc462 ;  /* 0x909bc462000a7802 */ /* 0x002fe20000000f00 */
[----:B------:R-:W-:Y:S01]  /*b4a0*/  IMAD.MOV.U32 R11, RZ, RZ, -0x410a3a9c ;  /* 0xbef5c564ff0b7424 */ /* 0x000fe200078e00ff */
[----:B------:R0:W-:Y:S01]  /*b4b0*/  STL.64 [R1+0xd08], R8 ;  /* 0x000d080801007387 */ /* 0x0001e20000100a00 */
[----:B---3--:R-:W-:Y:S01]  /*b4c0*/  IMAD.MOV.U32 R12, RZ, RZ, -0x458bb1e4 ;  /* 0xba744e1cff0c7424 */ /* 0x008fe200078e00ff */
        /* <DEDUP_REMOVED lines=12> */
[----:B------:R-:W-:-:S02]  /*b590*/  IMAD.MOV.U32 R11, RZ, RZ, 0x3fd75748 ;  /* 0x3fd75748ff0b7424 */ /* 0x000fc400078e00ff */
        /* <DEDUP_REMOVED lines=10> */
[----:B0-----:R-:W-:Y:S01]  /*b640*/  IMAD.MOV.U32 R10, RZ, RZ, -0x2c454e17 ;  /* 0xd3bab1e9ff0a7424 */ /* 0x001fe200078e00ff */
[----:B------:R-:W-:-:S02]  /*b650*/  MOV R11, 0xbe8787c7 ;  /* 0xbe8787c7000b7802 */ /* 0x000fc40000000f00 */
[----:B------:R0:W-:Y:S04]  /*b660*/  STL.64 [R1+0xd68], R12 ;  /* 0x000d680c01007387 */ /* 0x0001e80000100a00 */
[----:B------:R3:W-:Y:S01]  /*b670*/  STL.64 [R1+0xd88], R8 ;  /* 0x000d880801007387 */ /* 0x0007e20000100a00 */
[----:B-1----:R-:W-:Y:S01]  /*b680*/  MOV R24, 0xe25cd11c ;  /* 0xe25cd11c00187802 */ /* 0x002fe20000000f00 */
[----:B------:R-:W-:Y:S02]  /*b690*/  IMAD.MOV.U32 R25, RZ, RZ, 0x3f5a4350 ;  /* 0x3f5a4350ff197424 */ /* 0x000fe400078e00ff */
[----:B------:R1:W-:Y:S01]  /*b6a0*/  STL.64 [R1+0xdb8], R18 ;  /* 0x000db81201007387 */ /* 0x0003e20000100a00 */
[----:B--2---:R-:W-:Y:S02]  /*b6b0*/  IMAD.MOV.U32 R20, RZ, RZ, -0x35537826 ;  /* 0xcaac87daff147424 */ /* 0x004fe400078e00ff */
[----:B------:R-:W-:Y:S01]  /*b6c0*/  IMAD.MOV.U32 R21, RZ, RZ, 0x3f93b27e ;  /* 0x3f93b27eff157424 */ /* 0x000fe200078e00ff */
[----:B------:R2:W-:Y:S01]  /*b6d0*/  STL.64 [R1+0xd90], R10 ;  /* 0x000d900a01007387 */ /* 0x0005e20000100a00 */
[----:B0-----:R-:W-:-:S02]  /*b6e0*/  IMAD.MOV.U32 R12, RZ, RZ, -0x793f6ca ;  /* 0xf86c0936ff0c7424 */ /* 0x001fc400078e00ff */
[----:B------:R-:W-:Y:S01]  /*b6f0*/  IMAD.MOV.U32 R13, RZ, RZ, 0x3e123fc5 ;  /* 0x3e123fc5ff0d7424 */ /* 0x000fe200078e00ff */
[----:B---3--:R-:W-:Y:S01]  /*b700*/  MOV R8, 0x9ec22641 ;  /* 0x9ec2264100087802 */ /* 0x008fe20000000f00 */
[----:B------:R-:W-:Y:S01]  /*b710*/  IMAD.MOV.U32 R9, RZ, RZ, -0x4262e5d2 ;  /* 0xbd9d1a2eff097424 */ /* 0x000fe200078e00ff */
[----:B------:R0:W-:Y:S01]  /*b720*/  STL.64 [R1+0xca8], R26 ;  /* 0x000ca81a01007387 */ /* 0x0001e20000100a00 */
[----:B-1----:R-:W-:Y:S01]  /*b730*/  MOV R18, 0xd57a6a06 ;  /* 0xd57a6a0600127802 */ /* 0x002fe20000000f00 */
[----:B------:R-:W-:Y:S02]  /*b740*/  IMAD.MOV.U32 R19, RZ, RZ, 0x3ec257a6 ;  /* 0x3ec257a6ff137424 */ /* 0x000fe400078e00ff */
        /* <DEDUP_REMOVED lines=8> */
[----:B-1----:R-:W-:Y:S02]  /*b7d0*/  IMAD.MOV.U32 R28, RZ, RZ, 0x539275a7 ;  /* 0x539275a7ff1c7424 */ /* 0x002fe400078e00ff */
[----:B------:R-:W-:Y:S01]  /*b7e0*/  IMAD.MOV.U32 R29, RZ, RZ, 0x3ed1abde ;  /* 0x3ed1abdeff1d7424 */ /* 0x000fe200078e00ff */
[----:B------:R1:W-:Y:S01]  /*b7f0*/  STL.64 [R1+0xdb0], R12 ;  /* 0x000db00c01007387 */ /* 0x0003e20000100a00 */
[----:B--2---:R-:W-:Y:S01]  /*b800*/  MOV R32, 0xfc6f6d3d ;  /* 0xfc6f6d3d00207802 */ /* 0x004fe20000000f00 */
[----:B------:R-:W-:Y:S02]  /*b810*/  IMAD.MOV.U32 R33, RZ, RZ, -0x4139f83b ;  /* 0xbec607c5ff217424 */ /* 0x000fe400078e00ff */
[----:B------:R2:W-:Y:S01]  /*b820*/  STL.64 [R1+0xdd0], R8 ;  /* 0x000dd00801007387 */ /* 0x0005e20000100a00 */
[----:B---3--:R-:W-:Y:S01]  /*b830*/  IMAD.MOV.U32 R24, RZ, RZ, 0x3b45ff81 ;  /* 0x3b45ff81ff187424 */ /* 0x008fe200078e00ff */
[----:B------:R-:W-:-:S02]  /*b840*/  MOV R25, 0xbd409d91 ;  /* 0xbd409d9100197802 */ /* 0x000fc40000000f00 */
[----:B------:R3:W-:Y:S01]  /*b850*/  STL.64 [R1+0xe00], R18 ;  /* 0x000e001201007387 */ /* 0x0007e20000100a00 */
[----:B0-----:R-:W-:Y:S02]  /*b860*/  IMAD.MOV.U32 R20, RZ, RZ, -0x24814352 ;  /* 0xdb7ebcaeff147424 */ /* 0x001fe400078e00ff */
[----:B------:R-:W-:Y:S01]  /*b870*/  IMAD.MOV.U32 R21, RZ, RZ, -0x40f315cd ;  /* 0xbf0cea33ff157424 */ /* 0x000fe200078e00ff */
[----:B------:R0:W-:Y:S01]  /*b880*/  STL.64 [R1+0xdd8], R10 ;  /* 0x000dd80a01007387 */ /* 0x0001e20000100a00 */
[----:B-1----:R-:W-:Y:S02]  /*b890*/  IMAD.MOV.U32 R12, RZ, RZ, 0x1ad67669 ;  /* 0x1ad67669ff0c7424 */ /* 0x002fe400078e00ff */
[----:B------:R-:W-:Y:S01]  /*b8a0*/  IMAD.MOV.U32 R13, RZ, RZ, -0x4132585a ;  /* 0xbecda7a6ff0d7424 */ /* 0x000fe200078e00ff */
[----:B--2---:R-:W-:Y:S01]  /*b8b0*/  MOV R9, 0xbea66b2e ;  /* 0xbea66b2e00097802 */ /* 0x004fe20000000f00 */
[----:B------:R-:W-:Y:S01]  /*b8c0*/  IMAD.MOV.U32 R8, RZ, RZ, 0x18d848b8 ;  /* 0x18d848b8ff087424 */ /* 0x000fe200078e00ff */
[----:B------:R1:W-:Y:S01]  /*b8d0*/  STL.64 [R1+0xd00], R26 ;  /* 0x000d001a01007387 */ /* 0x0003e20000100a00 */
[----:B---3--:R-:W-:Y:S01]  /*b8e0*/  MOV R18, 0x881c041d ;  /* 0x881c041d00127802 */ /* 0x008fe20000000f00 */
[----:B------:R-:W-:-:S02]  /*b8f0*/  IMAD.MOV.U32 R19, RZ, RZ, -0x4144f9ed ;  /* 0xbebb0613ff137424 */ /* 0x000fc400078e00ff */
[----:B------:R2:W-:Y:S01]  /*b900*/  STL.64 [R1+0xd18], R24 ;  /* 0x000d181801007387 */ /* 0x0005e20000100a00 */
[----:B0-----:R-:W-:Y:S01]  /*b910*/  IMAD.MOV.U32 R10, RZ, RZ, -0x19172d8d ;  /* 0xe6e8d273ff0a7424 */ /* 0x001fe200078e00ff */
[----:B------:R-:W-:Y:S02]  /*b920*/  MOV R11, 0x3ff10bef ;  /* 0x3ff10bef000b7802 */ /* 0x000fe40000000f00 */
[----:B------:R0:W-:Y:S04]  /*b930*/  STL.64 [R1+0xd20], R28 ;  /* 0x000d201c01007387 */ /* 0x0001e80000100a00 */
[----:B------:R3:W-:Y:S01]  /*b940*/  STL.64 [R1+0xd28], R32 ;  /* 0x000d282001007387 */ /* 0x0007e20000100a00 */
[----:B-1----:R-:W-:Y:S02]  /*b950*/  IMAD.MOV.U32 R26, RZ, RZ, 0x48e4f389 ;  /* 0x48e4f389ff1a7424 */ /* 0x002fe400078e00ff */
[----:B------:R-:W-:Y:S01]  /*b960*/  IMAD.MOV.U32 R27, RZ, RZ, -0x40712a43 ;  /* 0xbf8ed5bdff1b7424 */ /* 0x000fe200078e00ff */
[----:B------:R1:W-:Y:S01]  /*b970*/  STL.64 [R1+0xde0], R20 ;  /* 0x000de01401007387 */ /* 0x0003e20000100a00 */
[----:B--2---:R-:W-:Y:S01]  /*b980*/  IMAD.MOV.U32 R24, RZ, RZ, 0x20e7ea15 ;  /* 0x20e7ea15ff187424 */ /* 0x004fe200078e00ff */
[----:B------:R-:W-:-:S02]  /*b990*/  MOV R25, 0xbfddb7f1 ;  /* 0xbfddb7f100197802 */ /* 0x000fc40000000f00 */
[----:B------:R2:W-:Y:S01]  /*b9a0*/  STL.64 [R1+0xdf8], R12 ;  /* 0x000df80c01007387 */ /* 0x0005e20000100a00 */
[----:B0-----:R-:W-:Y:S01]  /*b9b0*/  MOV R28, 0xea4a1955 ;  /* 0xea4a1955001c7802 */ /* 0x001fe20000000f00 */
[----:B------:R-:W-:Y:S02]  /*b9c0*/  IMAD.MOV.U32 R29, RZ, RZ, 0x3f01d889 ;  /* 0x3f01d889ff1d7424 */ /* 0x000fe400078e00ff */
[----:B------:R0:W-:Y:S01]  /*b9d0*/  STL.64 [R1+0xe08], R8 ;  /* 0x000e080801007387 */ /* 0x0001e20000100a00 */
[----:B---3--:R-:W-:Y:S01]  /*b9e0*/  IMAD.MOV.U32 R32, RZ, RZ, 0x23c48dc0 ;  /* 0x23c48dc0ff207424 */ /* 0x008fe200078e00ff */
[----:B------:R-:W-:Y:S02]  /*b9f0*/  MOV R33, 0xbfc1a4da ;  /* 0xbfc1a4da00217802 */ /* 0x000fe40000000f00 */
        /* <DEDUP_REMOVED lines=9> */
[----:B---3--:R-:W-:Y:S01]  /*ba90*/  IMAD.MOV.U32 R18, RZ, RZ, 0x163a4d10 ;  /* 0x163a4d10ff127424 */ /* 0x008fe200078e00ff */
[----:B------:R-:W-:Y:S02]  /*baa0*/  MOV R19, 0xbf787e11 ;  /* 0xbf787e1100137802 */ /* 0x000fe40000000f00 */
[----:B------:R2:W-:Y:S01]  /*bab0*/  STL.64 [R1+0xd60], R24 ;  /* 0x000d601801007387 */ /* 0x0005e20000100a00 */
[----:B-1----:R-:W-:Y:S02]  /*bac0*/  IMAD.MOV.U32 R10, RZ, RZ, 0x2bd4a5fe ;  /* 0x2bd4a5feff0a7424 */ /* 0x002fe400078e00ff */
[----:B------:R-:W-:Y:S01]  /*bad0*/  IMAD.MOV.U32 R11, RZ, RZ, -0x403ac144 ;  /* 0xbfc53ebcff0b7424 */ /* 0x000fe200078e00ff */
[----:B------:R1:W-:Y:S01]  /*bae0*/  STL.64 [R1+0xd70], R28 ;  /* 0x000d701c01007387 */ /* 0x0003e20000100a00 */
[----:B0-----:R-:W-:-:S03]  /*baf0*/  MOV R26, 0x4f7ffc6f ;  /* 0x4f7ffc6f001a7802 */ /* 0x001fc60000000f00 */
[----:B------:R0:W-:Y:S01]  /*bb00*/  STL.64 [R1+0xd78], R32 ;  /* 0x000d782001007387 */ /* 0x0001e20000100a00 */
[----:B------:R-:W-:Y:S02]  /*bb10*/  IMAD.MOV.U32 R27, RZ, RZ, -0x4071191d ;  /* 0xbf8ee6e3ff1b7424 */ /* 0x000fe400078e00ff */
[----:B--2---:R-:W-:Y:S01]  /*bb20*/  IMAD.MOV.U32 R24, RZ, RZ, 0x4c284396 ;  /* 0x4c284396ff187424 */ /* 0x004fe200078e00ff */
[----:B------:R2:W-:Y:S01]  /*bb30*/  STL.64 [R1+0xe28], R20 ;  /* 0x000e281401007387 */ /* 0x0005e20000100a00 */
[----:B------:R-:W-:-:S03]  /*bb40*/  MOV R25, 0x3f778305 ;  /* 0x3f77830500197802 */ /* 0x000fc60000000f00 */
[----:B------:R3:W-:Y:S01]  /*bb50*/  STL.64 [R1+0xe30], R12 ;  /* 0x000e300c01007387 */ /* 0x0007e20000100a00 */
[----:B-1----:R-:W-:Y:S01]  /*bb60*/  IMAD.MOV.U32 R28, RZ, RZ, -0x4ab40e33 ;  /* 0xb54bf1cdff1c7424 */ /* 0x002fe200078e00ff */
[----:B------:R-:W-:Y:S02]  /*bb70*/  MOV R29, 0x3f51b9f3 ;  /* 0x3f51b9f3001d7802 */ /* 0x000fe40000000f00 */
[----:B------:R1:W-:Y:S01]  /*bb80*/  STL.64 [R1+0xe50], R8 ;  /* 0x000e500801007387 */ /* 0x0003e20000100a00 */
[----:B0-----:R-:W-:Y:S02]  /*bb90*/  IMAD.MOV.U32 R32, RZ, RZ, 0x172c9899 ;  /* 0x172c9899ff207424 */ /* 0x001fe400078e00ff */
[----:B------:R-:W-:Y:S01]  /*bba0*/  IMAD.MOV.U32 R33, RZ, RZ, -0x40c781ef ;  /* 0xbf387e11ff217424 */ /* 0x000fe200078e00ff */
[----:B------:R0:W-:Y:S01]  /*bbb0*/  STL.64 [R1+0xe80], R18 ;  /* 0x000e801201007387 */ /* 0x0001e20000100a00 */
[----:B--2---:R-:W-:Y:S02]  /*bbc0*/  IMAD.MOV.U32 R20, RZ, RZ, -0xa3c9470 ;  /* 0xf5c36b90ff147424 */ /* 0x004fe400078e00ff */
[----:B------:R-:W-:Y:S01]  /*bbd0*/  IMAD.MOV.U32 R21, RZ, RZ, -0x406a0401 ;  /* 0xbf95fbffff157424 */ /* 0x000fe200078e00ff */
[----:B------:R2:W-:Y:S01]  /*bbe0*/  STL.64 [R1+0xe58], R10 ;  /* 0x000e580a01007387 */ /* 0x0005e20000100a00 */
[----:B---3--:R-:W-:Y:S01]  /*bbf0*/  MOV R12, 0x78d507d5 ;  /* 0x78d507d5000c7802 */ /* 0x008fe20000000f00 */
        /* <DEDUP_REMOVED lines=10> */
[----:B-1----:R-:W-:-:S03]  /*bca0*/  IMAD.MOV.U32 R26, RZ, RZ, -0x79aa5638 ;  /* 0x8655a9c8ff1a7424 */ /* 0x002fc600078e00ff */
[----:B------:R1:W-:Y:S01]  /*bcb0*/  STL.64 [R1+0xdc8], R32 ;  /* 0x000dc82001007387 */ /* 0x0003e20000100a00 */
[----:B------:R-:W-:Y:S02]  /*bcc0*/  MOV R27, 0x3d25dbb1 ;  /* 0x3d25dbb1001b7802 */ /* 0x000fe40000000f00 */
[----:B0-----:R-:W-:Y:S01]  /*bcd0*/  MOV R24, 0x3f1f53aa ;  /* 0x3f1f53aa00187802 */ /* 0x001fe20000000f00 */
        /* <DEDUP_REMOVED lines=9> */
[----:B0-----:R-:W-:Y:S01]  /*bd70*/  MOV R20, 0x664ed58b ;  /* 0x664ed58b00147802 */ /* 0x001fe20000000f00 */
[----:B------:R-:W-:-:S02]  /*bd80*/  IMAD.MOV.U32 R21, RZ, RZ, 0x3d6cbf45 ;  /* 0x3d6cbf45ff157424 */ /* 0x000fc400078e00ff */
[----:B------:R0:W-:Y:S01]  /*bd90*/  STL.64 [R1+0xea0], R10 ;  /* 0x000ea00a01007387 */ /* 0x0001e20000100a00 */
[----:B---3--:R-:W-:Y:S01]  /*bda0*/  MOV R12, 0x92a04737 ;  /* 0x92a04737000c7802 */ /* 0x008fe20000000f00 */
[----:B------:R-:W-:Y:S02]  /*bdb0*/  IMAD.MOV.U32 R13, RZ, RZ, -0x410f2f9e ;  /* 0xbef0d062ff0d7424 */ /* 0x000fe400078e00ff */
[----:B--2---:R-:W-:Y:S01]  /*bdc0*/  IMAD.MOV.U32 R8, RZ, RZ, -0x2584fef8 ;  /* 0xda7b0108ff087424 */ /* 0x004fe200078e00ff */
[----:B------:R2:W-:Y:S01]  /*bdd0*/  STL.64 [R1+0xde8], R24 ;  /* 0x000de81801007387 */ /* 0x0005e20000100a00 */
[----:B------:R-:W-:Y:S02]  /*bde0*/  IMAD.MOV.U32 R9, RZ, RZ, 0x3eca5076 ;  /* 0x3eca5076ff097424 */ /* 0x000fe400078e00ff */
[----:B-1----:R-:W-:Y:S01]  /*bdf0*/  IMAD.MOV.U32 R18, RZ, RZ, -0x1e30139f ;  /* 0xe1cfec61ff127424 */ /* 0x002fe200078e00ff */
[----:B------:R-:W-:Y:S01]  /*be00*/  MOV R19, 0xbff7e696 ;  /* 0xbff7e69600137802 */ /* 0x000fe20000000f00 */
[----:B------:R1:W-:Y:S01]  /*be10*/  STL.64 [R1+0xdf0], R26 ;  /* 0x000df01a01007387 */ /* 0x0003e20000100a00 */
[----:B0-----:R-:W-:-:S02]  /*be20*/  IMAD.MOV.U32 R10, RZ, RZ, -0x7d41b984 ;  /* 0x82be467cff0a7424 */ /* 0x001fc400078e00ff */
[----:B------:R-:W-:Y:S01]  /*be30*/  IMAD.MOV.U32 R11, RZ, RZ, -0x3ff55e8a ;  /* 0xc00aa176ff0b7424 */ /* 0x000fe200078e00ff */
[----:B------:R0:W-:Y:S01]  /*be40*/  STL.64 [R1+0xe10], R28 ;  /* 0x000e101c01007387 */ /* 0x0001e20000100a00 */
[----:B--2---:R-:W-:Y:S01]  /*be50*/  IMAD.MOV.U32 R24, RZ, RZ, 0x57cf058f ;  /* 0x57cf058fff187424 */ /* 0x004fe200078e00ff */
[----:B------:R-:W-:Y:S02]  /*be60*/  MOV R25, 0x3fec97c0 ;  /* 0x3fec97c000197802 */ /* 0x000fe40000000f00 */
[----:B------:R2:W-:Y:S01]  /*be70*/  STL.64 [R1+0xe18], R32 ;  /* 0x000e182001007387 */ /* 0x0005e20000100a00 */
[----:B-1----:R-:W-:-:S03]  /*be80*/  IMAD.MOV.U32 R26, RZ, RZ, -0x616e0a62 ;  /* 0x9e91f59eff1a7424 */ /* 0x002fc600078e00ff */
[----:B------:R1:W-:Y:S01]  /*be90*/  STL.64 [R1+0xea8], R20 ;  /* 0x000ea81401007387 */ /* 0x0003e20000100a00 */
[----:B------:R-:W-:-:S03]  /*bea0*/  IMAD.MOV.U32 R27, RZ, RZ, -0x402337f4 ;  /* 0xbfdcc80cff1b7424 */ /* 0x000fc600078e00ff */
[----:B------:R3:W-:Y:S01]  /*beb0*/  STL.64 [R1+0xec0], R12 ;  /* 0x000ec00c01007387 */ /* 0x0007e20000100a00 */
[----:B0-----:R-:W-:Y:S01]  /*bec0*/  MOV R28, 0xedb1b5e9 ;  /* 0xedb1b5e9001c7802 */ /* 0x001fe20000000f00 */
[----:B------:R-:W-:Y:S02]  /*bed0*/  IMAD.MOV.U32 R29, RZ, RZ, 0x3fb1a243 ;  /* 0x3fb1a243ff1d7424 */ /* 0x000fe400078e00ff */
[----:B------:R0:W-:Y:S01]  /*bee0*/  STL.64 [R1+0xed0], R8 ;  /* 0x000ed00801007387 */ /* 0x0001e20000100a00 */
[----:B--2---:R-:W-:Y:S01]  /*bef0*/  IMAD.MOV.U32 R32, RZ, RZ, 0x5f42d73e ;  /* 0x5f42d73eff207424 */ /* 0x004fe200078e00ff */
[----:B------:R-:W-:Y:S02]  /*bf00*/  MOV R33, 0x3e4ddf27 ;  /* 0x3e4ddf2700217802 */ /* 0x000fe40000000f00 */
[----:B------:R2:W-:Y:S01]  /*bf10*/  STL.64 [R1+0xf10], R18 ;  /* 0x000f101201007387 */ /* 0x0005e20000100a00 */
[----:B-1----:R-:W-:Y:S01]  /*bf20*/  MOV R20, 0x7f446f75 ;  /* 0x7f446f7500147802 */ /* 0x002fe20000000f00 */
[----:B------:R-:W-:-:S02]  /*bf30*/  IMAD.MOV.U32 R21, RZ, RZ, 0x4011e07e ;  /* 0x4011e07eff157424 */ /* 0x000fc400078e00ff */
[----:B------:R1:W-:Y:S01]  /*bf40*/  STL.64 [R1+0xee8], R10 ;  /* 0x000ee80a01007387 */ /* 0x0003e20000100a00 */
[----:B---3--:R-:W-:Y:S01]  /*bf50*/  IMAD.MOV.U32 R12, RZ, RZ, 0x12bad9bf ;  /* 0x12bad9bfff0c7424 */ /* 0x008fe200078e00ff */
[----:B------:R-:W-:Y:S01]  /*bf60*/  MOV R13, 0xc0059508 ;  /* 0xc0059508000d7802 */ /* 0x000fe20000000f00 */
[----:B0-----:R-:W-:Y:S01]  /*bf70*/  IMAD.MOV.U32 R8, RZ, RZ, 0x7fbade6a ;  /* 0x7fbade6aff087424 */ /* 0x001fe200078e00ff */
[----:B------:R0:W-:Y:S01]  /*bf80*/  STL.64 [R1+0xe38], R24 ;  /* 0x000e381801007387 */ /* 0x0001e20000100a00 */
[----:B------:R-:W-:Y:S02]  /*bf90*/  IMAD.MOV.U32 R9, RZ, RZ, 0x3fe60acf ;  /* 0x3fe60acfff097424 */ /* 0x000fe400078e00ff */
[----:B--2---:R-:W-:Y:S01]  /*bfa0*/  IMAD.MOV.U32 R18, RZ, RZ, -0x4060f7e2 ;  /* 0xbf9f081eff127424 */ /* 0x004fe200078e00ff */
[----:B------:R2:W-:Y:S01]  /*bfb0*/  STL.64 [R1+0xe40], R26 ;  /* 0x000e401a01007387 */ /* 0x0005e20000100a00 */
[----:B------:R-:W-:Y:S01]  /*bfc0*/  IMAD.MOV.U32 R19, RZ, RZ, 0x3f98d9b0 ;  /* 0x3f98d9b0ff137424 */ /* 0x000fe200078e00ff */
[----:B-1----:R-:W-:Y:S01]  /*bfd0*/  MOV R10, 0x5a443c00 ;  /* 0x5a443c00000a7802 */ /* 0x002fe20000000f00 */
[----:B------:R-:W-:Y:S01]  /*bfe0*/  IMAD.MOV.U32 R11, RZ, RZ, 0x3eb5f0bc ;  /* 0x3eb5f0bcff0b7424 */ /* 0x000fe200078e00ff */
[----:B------:R1:W-:Y:S01]  /*bff0*/  STL.64 [R1+0xe60], R28 ;  /* 0x000e601c01007387 */ /* 0x0003e20000100a00 */
[----:B0-----:R-:W-:-:S03]  /*c000*/  IMAD.MOV.U32 R24, RZ, RZ, -0x5516e6ca ;  /* 0xaae91936ff187424 */ /* 0x001fc600078e00ff */
[----:B------:R0:W-:Y:S01]  /*c010*/  STL.64 [R1+0xe68], R32 ;  /* 0x000e682001007387 */ /* 0x0001e20000100a00 */
[----:B------:R-:W-:Y:S01]  /*c020*/  IMAD.MOV.U32 R25, RZ, RZ, -0x4220f927 ;  /* 0xbddf06d9ff197424 */ /* 0x000fe200078e00ff */
[----:B--2---:R-:W-:Y:S02]  /*c030*/  MOV R26, 0xa9bf8951 ;  /* 0xa9bf8951001a7802 */ /* 0x004fe40000000f00 */
[----:B------:R2:W-:Y:S01]  /*c040*/  STL.64 [R1+0xef0], R20 ;  /* 0x000ef01401007387 */ /* 0x0005e20000100a00 */
[----:B------:R-:W-:-:S03]  /*c050*/  IMAD.MOV.U32 R27, RZ, RZ, 0x3f58d9b0 ;  /* 0x3f58d9b0ff1b7424 */ /* 0x000fc600078e00ff */
[----:B------:R3:W-:Y:S01]  /*c060*/  STL.64 [R1+0xef8], R12 ;  /* 0x000ef80c01007387 */ /* 0x0007e20000100a00 */
[----:B-1----:R-:W-:Y:S01]  /*c070*/  IMAD.MOV.U32 R28, RZ, RZ, 0x326dba30 ;  /* 0x326dba30ff1c7424 */ /* 0x002fe200078e00ff */
        /* <DEDUP_REMOVED lines=8> */
[----:B---3--:R-:W-:Y:S01]  /*c100*/  IMAD.MOV.U32 R12, RZ, RZ, -0x746b991f ;  /* 0x8b9466e1ff0c7424 */ /* 0x008fe200078e00ff */
[----:B------:R-:W-:Y:S01]  /*c110*/  MOV R13, 0xbe40bbb8 ;  /* 0xbe40bbb8000d7802 */ /* 0x000fe20000000f00 */
[----:B-1----:R-:W-:Y:S01]  /*c120*/  IMAD.MOV.U32 R8, RZ, RZ, -0x7c1f5c1b ;  /* 0x83e0a3e5ff087424 */ /* 0x002fe200078e00ff */
[----:B------:R1:W-:Y:S01]  /*c130*/  STL.64 [R1+0xe88], R24 ;  /* 0x000e881801007387 */ /* 0x0003e20000100a00 */
[----:B------:R-:W-:Y:S02]  /*c140*/  IMAD.MOV.U32 R9, RZ, RZ, 0x3dcb2cc4 ;  /* 0x3dcb2cc4ff097424 */ /* 0x000fe400078e00ff */
[----:B0-----:R-:W-:Y:S01]  /*c150*/  IMAD.MOV.U32 R18, RZ, RZ, 0x115cc480 ;  /* 0x115cc480ff127424 */ /* 0x001fe200078e00ff */
[----:B------:R0:W-:Y:S01]  /*c160*/  STL.64 [R1+0xe90], R26 ;  /* 0x000e901a01007387 */ /* 0x0001e20000100a00 */
[----:B------:R-:W-:Y:S01]  /*c170*/  IMAD.MOV.U32 R19, RZ, RZ, -0x40f6bc84 ;  /* 0xbf09437cff137424 */ /* 0x000fe200078e00ff */
[----:B--2---:R-:W-:Y:S01]  /*c180*/  MOV R10, 0xc0f590c5 ;  /* 0xc0f590c5000a7802 */ /* 0x004fe20000000f00 */
[----:B------:R-:W-:Y:S01]  /*c190*/  IMAD.MOV.U32 R11, RZ, RZ, -0x40a683ee ;  /* 0xbf597c12ff0b7424 */ /* 0x000fe200078e00ff */
[----:B------:R2:W-:Y:S01]  /*c1a0*/  STL.64 [R1+0xeb0], R28 ;  /* 0x000eb01c01007387 */ /* 0x0005e20000100a00 */
[----:B-1----:R-:W-:-:S03]  /*c1b0*/  MOV R24, 0x101bb71a ;  /* 0x101bb71a00187802 */ /* 0x002fc60000000f00 */
[----:B------:R1:W-:Y:S01]  /*c1c0*/  STL.64 [R1+0xeb8], R32 ;  /* 0x000eb82001007387 */ /* 0x0003e20000100a00 */
[----:B------:R-:W-:Y:S02]  /*c1d0*/  IMAD.MOV.U32 R25, RZ, RZ, 0x3ffaab9a ;  /* 0x3ffaab9aff197424 */ /* 0x000fe400078e00ff */
[----:B0-----:R-:W-:Y:S01]  /*c1e0*/  IMAD.MOV.U32 R26, RZ, RZ, 0xe771b94 ;  /* 0x0e771b94ff1a7424 */ /* 0x001fe200078e00ff */
        /* <DEDUP_REMOVED lines=12> */
[----:B---3--:R-:W-:Y:S01]  /*c2b0*/  IMAD.MOV.U32 R12, RZ, RZ, 0x2408f7d0 ;  /* 0x2408f7d0ff0c7424 */ /* 0x008fe200078e00ff */
[----:B------:R-:W-:Y:S02]  /*c2c0*/  MOV R13, 0x3f13bc59 ;  /* 0x3f13bc59000d7802 */ /* 0x000fe40000000f00 */
[----:B--2---:R-:W-:Y:S01]  /*c2d0*/  MOV R8, 0x428cf51e ;  /* 0x428cf51e00087802 */ /* 0x004fe20000000f00 */
[----:B------:R-:W-:Y:S01]  /*c2e0*/  IMAD.MOV.U32 R9, RZ, RZ, 0x3eefef14 ;  /* 0x3eefef14ff097424 */ /* 0x000fe200078e00ff */
        /* <DEDUP_REMOVED lines=9> */
[----:B------:R-:W-:-:S03]  /*c380*/  MOV R25, 0xbfd07d01 ;  /* 0xbfd07d0100197802 */ /* 0x000fc60000000f00 */
[----:B------:R3:W-:Y:S01]  /*c390*/  STL.64 [R1+0xf70], R20 ;  /* 0x000f701401007387 */ /* 0x0007e20000100a00 */
[----:B-1----:R-:W-:Y:S02]  /*c3a0*/  IMAD.MOV.U32 R26, RZ, RZ, 0x5866b19f ;  /* 0x5866b19fff1a7424 */ /* 0x002fe400078e00ff */
        /* <DEDUP_REMOVED lines=8> */
[----:B---3--:R-:W-:Y:S01]  /*c430*/  IMAD.MOV.U32 R20, RZ, RZ, -0x674527d3 ;  /* 0x98bad82dff147424 */ /* 0x008fe200078e00ff */
[----:B------:R-:W-:Y:S02]  /*c440*/  MOV R21, 0xbf5783c5 ;  /* 0xbf5783c500157802 */ /* 0x000fe40000000f00 */
[----:B------:R3:W-:Y:S01]  /*c450*/  STL.64 [R1+0xfb0], R10 ;  /* 0x000fb00a01007387 */ /* 0x0007e20000100a00 */
[----:B-1----:R-:W-:Y:S02]  /*c460*/  IMAD.MOV.U32 R12, RZ, RZ, 0x33a9e5be ;  /* 0x33a9e5beff0c7424 */ /* 0x002fe400078e00ff */
[----:B------:R-:W-:Y:S01]  /*c470*/  IMAD.MOV.U32 R13, RZ, RZ, 0x4022777c ;  /* 0x4022777cff0d7424 */ /* 0x000fe200078e00ff */
[----:B0-----:R-:W-:Y:S01]  /*c480*/  MOV R8, 0x2368986f ;  /* 0x2368986f00087802 */ /* 0x001fe20000000f00 */
[----:B------:R-:W-:Y:S01]  /*c490*/  IMAD.MOV.U32 R9, RZ, RZ, -0x3ffb63bf ;  /* 0xc0049c41ff097424 */ /* 0x000fe200078e00ff */
[----:B------:R0:W-:Y:S01]  /*c4a0*/  STL.64 [R1+0xf28], R24 ;  /* 0x000f281801007387 */ /* 0x0001e20000100a00 */
[----:B--2---:R-:W-:Y:S01]  /*c4b0*/  MOV R18, 0x7aa334e1 ;  /* 0x7aa334e100127802 */ /* 0x004fe20000000f00 */
[----:B------:R-:W-:-:S02]  /*c4c0*/  IMAD.MOV.U32 R19, RZ, RZ, 0x3fba33c6 ;  /* 0x3fba33c6ff137424 */ /* 0x000fc400078e00ff */
[----:B------:R1:W-:Y:S01]  /*c4d0*/  STL.64 [R1+0xf30], R26 ;  /* 0x000f301a01007387 */ /* 0x0003e20000100a00 */
[----:B---3--:R-:W-:Y:S01]  /*c4e0*/  IMAD.MOV.U32 R10, RZ, RZ, 0x5fcc2f2f ;  /* 0x5fcc2f2fff0a7424 */ /* 0x008fe200078e00ff */
[----:B------:R-:W-:Y:S02]  /*c4f0*/  MOV R11, 0x400290e2 ;  /* 0x400290e2000b7802 */ /* 0x000fe40000000f00 */
[----:B------:R2:W-:Y:S04]  /*c500*/  STL.64 [R1+0xf50], R28 ;  /* 0x000f501c01007387 */ /* 0x0005e80000100a00 */
[----:B------:R3:W-:Y:S01]  /*c510*/  STL.64 [R1+0xf58], R32 ;  /* 0x000f582001007387 */ /* 0x0007e20000100a00 */
[----:B0-----:R-:W-:Y:S02]  /*c520*/  IMAD.MOV.U32 R24, RZ, RZ, -0x76e7b570 ;  /* 0x89184a90ff187424 */ /* 0x001fe400078e00ff */
[----:B------:R-:W-:Y:S01]  /*c530*/  IMAD.MOV.U32 R25, RZ, RZ, -0x40c8e179 ;  /* 0xbf371e87ff197424 */ /* 0x000fe200078e00ff */
[----:B------:R0:W-:Y:S01]  /*c540*/  STL.64 [R1+0xfb8], R20 ;  /* 0x000fb81401007387 */ /* 0x0001e20000100a00 */
[----:B-1----:R-:W-:Y:S01]  /*c550*/  MOV R26, 0x43f4cecc ;  /* 0x43f4cecc001a7802 */ /* 0x002fe20000000f00 */
[----:B------:R-:W-:-:S02]  /*c560*/  IMAD.MOV.U32 R27, RZ, RZ, 0x3d3a2d86 ;  /* 0x3d3a2d86ff1b7424 */ /* 0x000fc400078e00ff */
[----:B------:R1:W-:Y:S01]  /*c570*/  STL.64 [R1+0xfc0], R12 ;  /* 0x000fc00c01007387 */ /* 0x0003e20000100a00 */
[----:B--2---:R-:W-:Y:S01]  /*c580*/  IMAD.MOV.U32 R28, RZ, RZ, -0x755502fe ;  /* 0x8aaafd02ff1c7424 */ /* 0x004fe200078e00ff */
[----:B------:R-:W-:Y:S02]  /*c590*/  MOV R29, 0xc01a79ae ;  /* 0xc01a79ae001d7802 */ /* 0x000fe40000000f00 */
[----:B------:R2:W-:Y:S01]  /*c5a0*/  STL.64 [R1+0xfe0], R8 ;  /* 0x000fe00801007387 */ /* 0x0005e20000100a00 */
[----:B---3--:R-:W-:Y:S02]  /*c5b0*/  IMAD.MOV.U32 R32, RZ, RZ, -0x401bc200 ;  /* 0xbfe43e00ff207424 */ /* 0x008fe400078e00ff */
[----:B------:R-:W-:Y:S01]  /*c5c0*/  IMAD.MOV.U32 R33, RZ, RZ, 0x402acbc4 ;  /* 0x402acbc4ff217424 */ /* 0x000fe200078e00ff */
        /* <DEDUP_REMOVED lines=12> */
[----:B0-----:R-:W-:Y:S01]  /*c690*/  IMAD.MOV.U32 R10, RZ, RZ, 0x6b540e4a ;  /* 0x6b540e4aff0a7424 */ /* 0x001fe200078e00ff */
[----:B------:R-:W-:-:S02]  /*c6a0*/  MOV R11, 0xbf7ce629 ;  /* 0xbf7ce629000b7802 */ /* 0x000fc40000000f00 */
[----:B------:R0:W-:Y:S04]  /*c6b0*/  STL.64 [R1+0xfa0], R28 ;  /* 0x000fa01c01007387 */ /* 0x0001e80000100a00 */
[----:B------:R3:W-:Y:S01]  /*c6c0*/  STL.64 [R1+0xfa8], R32 ;  /* 0x000fa82001007387 */ /* 0x0007e20000100a00 */
[----:B-1----:R-:W-:Y:S01]  /*c6d0*/  MOV R24, 0x4a89b561 ;  /* 0x4a89b56100187802 */ /* 0x002fe20000000f00 */
[----:B------:R-:W-:Y:S02]  /*c6e0*/  IMAD.MOV.U32 R25, RZ, RZ, -0x3fdb163f ;  /* 0xc024e9c1ff197424 */ /* 0x000fe400078e00ff */
[----:B------:R1:W-:Y:S01]  /*c6f0*/  STL.64 [R1+0x1000], R20 ;  /* 0x0010001401007387 */ /* 0x0003e20000100a00 */
[----:B--2---:R-:W-:Y:S01]  /*c700*/  IMAD.MOV.U32 R26, RZ, RZ, 0x4d316e22 ;  /* 0x4d316e22ff1a7424 */ /* 0x004fe200078e00ff */
[----:B------:R-:W-:-:S02]  /*c710*/  MOV R27, 0x40160ace ;  /* 0x40160ace001b7802 */ /* 0x000fc40000000f00 */
[----:B------:R2:W-:Y:S01]  /*c720*/  STL.64 [R1+0x1008], R12 ;  /* 0x0010080c01007387 */ /* 0x0005e20000100a00 */
[----:B0-----:R-:W-:Y:S02]  /*c730*/  IMAD.MOV.U32 R28, RZ, RZ, 0x30da5a0 ;  /* 0x030da5a0ff1c7424 */ /* 0x001fe400078e00ff */
[----:B------:R-:W-:Y:S01]  /*c740*/  IMAD.MOV.U32 R29, RZ, RZ, -0x400fed45 ;  /* 0xbff012bbff1d7424 */ /* 0x000fe200078e00ff */
[----:B------:R0:W-:Y:S01]  /*c750*/  STL.64 [R1+0x1028], R8 ;  /* 0x0010280801007387 */ /* 0x0001e20000100a00 */
[----:B---3--:R-:W-:Y:S01]  /*c760*/  MOV R32, 0x603144a ;  /* 0x0603144a00207802 */ /* 0x008fe20000000f00 */
[----:B------:R-:W-:Y:S02]  /*c770*/  IMAD.MOV.U32 R33, RZ, RZ, -0x4184993b ;  /* 0xbe7b66c5ff217424 */ /* 0x000fe400078e00ff */
[----:B------:R3:W-:Y:S01]  /*c780*/  STL.64 [R1+0x1058], R18 ;  /* 0x0010581201007387 */ /* 0x0007e20000100a00 */
[----:B-1----:R-:W-:Y:S02]  /*c790*/  IMAD.MOV.U32 R20, RZ, RZ, -0x1e36eb88 ;  /* 0xe1c91478ff147424 */ /* 0x002fe400078e00ff */
[----:B------:R-:W-:Y:S01]  /*c7a0*/  IMAD.MOV.U32 R21, RZ, RZ, 0x3d8110fe ;  /* 0x3d8110feff157424 */ /* 0x000fe200078e00ff */
[----:B------:R1:W-:Y:S01]  /*c7b0*/  STL.64 [R1+0x1030], R10 ;  /* 0x0010300a01007387 */ /* 0x0003e20000100a00 */
[----:B--2---:R-:W-:-:S02]  /*c7c0*/  IMAD.MOV.U32 R12, RZ, RZ, 0x31e8c834 ;  /* 0x31e8c834ff0c7424 */ /* 0x004fc400078e00ff */
[----:B------:R-:W-:Y:S01]  /*c7d0*/  IMAD.MOV.U32 R13, RZ, RZ, 0x3f37f34f ;  /* 0x3f37f34fff0d7424 */ /* 0x000fe200078e00ff */
[----:B0-----:R-:W-:Y:S01]  /*c7e0*/  MOV R9, 0xbf140318 ;  /* 0xbf14031800097802 */ /* 0x001fe20000000f00 */
[----:B------:R-:W-:Y:S01]  /*c7f0*/  IMAD.MOV.U32 R8, RZ, RZ, -0x14756c2 ;  /* 0xfeb8a93eff087424 */ /* 0x000fe200078e00ff */
[----:B------:R0:W-:Y:S01]  /*c800*/  STL.64 [R1+0xfc8], R24 ;  /* 0x000fc81801007387 */ /* 0x0001e20000100a00 */
[----:B---3--:R-:W-:Y:S01]  /*c810*/  MOV R18, 0x9704f557 ;  /* 0x9704f55700127802 */ /* 0x008fe20000000f00 */
[----:B------:R-:W-:Y:S02]  /*c820*/  IMAD.MOV.U32 R19, RZ, RZ, 0x4034e300 ;  /* 0x4034e300ff137424 */ /* 0x000fe400078e00ff */
        /* <DEDUP_REMOVED lines=14> */
[----:B---3--:R-:W-:Y:S01]  /*c910*/  IMAD.MOV.U32 R32, RZ, RZ, 0x2c7988e6 ;  /* 0x2c7988e6ff207424 */ /* 0x008fe200078e00ff */
[----:B------:R-:W-:-:S02]  /*c920*/  MOV R33, 0xbf522881 ;  /* 0xbf52288100217802 */ /* 0x000fc40000000f00 */
[----:B------:R3:W-:Y:S01]  /*c930*/  STL.64 [R1+0x10a0], R18 ;  /* 0x0010a01201007387 */ /* 0x0007e20000100a00 */
[----:B0-----:R-:W-:Y:S02]  /*c940*/  IMAD.MOV.U32 R20, RZ, RZ, -0x414a6413 ;  /* 0xbeb59bedff147424 */ /* 0x001fe400078e00ff */
[----:B------:R-:W-:Y:S01]  /*c950*/  IMAD.MOV.U32 R21, RZ, RZ, -0x3fb5d9d3 ;  /* 0xc04a262dff157424 */ /* 0x000fe200078e00ff */
[----:B------:R0:W-:Y:S01]  /*c960*/  STL.64 [R1+0x1078], R10 ;  /* 0x0010780a01007387 */ /* 0x0001e20000100a00 */
[----:B--2---:R-:W-:Y:S01]  /*c970*/  MOV R12, 0xddff7151 ;  /* 0xddff7151000c7802 */ /* 0x004fe20000000f00 */
[----:B------:R-:W-:Y:S02]  /*c980*/  IMAD.MOV.U32 R13, RZ, RZ, 0x4040877f ;  /* 0x4040877fff0d7424 */ /* 0x000fe400078e00ff */
[----:B-1----:R-:W-:Y:S01]  /*c990*/  IMAD.MOV.U32 R8, RZ, RZ, -0x7db2eaba ;  /* 0x824d1546ff087424 */ /* 0x002fe200078e00ff */
[----:B------:R-:W-:Y:S01]  /*c9a0*/  MOV R9, 0xc0241766 ;  /* 0xc024176600097802 */ /* 0x000fe20000000f00 */
[----:B------:R1:W-:Y:S01]  /*c9b0*/  STL.64 [R1+0x1018], R24 ;  /* 0x0010181801007387 */ /* 0x0003e20000100a00 */
[----:B---3--:R-:W-:Y:S01]  /*c9c0*/  IMAD.MOV.U32 R18, RZ, RZ, 0x261f4c56 ;  /* 0x261f4c56ff127424 */ /* 0x008fe200078e00ff */
[----:B------:R-:W-:-:S02]  /*c9d0*/  MOV R19, 0xbfdcab95 ;  /* 0xbfdcab9500137802 */ /* 0x000fc40000000f00 */
[----:B------:R2:W-:Y:S01]  /*c9e0*/  STL.64 [R1+0x1020], R26 ;  /* 0x0010201a01007387 */ /* 0x0005e20000100a00 */
[----:B0-----:R-:W-:Y:S02]  /*c9f0*/  IMAD.MOV.U32 R10, RZ, RZ, -0x6936a9cb ;  /* 0x96c95635ff0a7424 */ /* 0x001fe400078e00ff */
[----:B------:R-:W-:Y:S01]  /*ca00*/  IMAD.MOV.U32 R11, RZ, RZ, -0x4116555b ;  /* 0xbee9aaa5ff0b7424 */ /* 0x000fe200078e00ff */
[----:B------:R0:W-:Y:S01]  /*ca10*/  STL.64 [R1+0x1040], R28 ;  /* 0x0010401c01007387 */ /* 0x0001e20000100a00 */
[----:B-1----:R-:W-:-:S03]  /*ca20*/  IMAD.MOV.U32 R24, RZ, RZ, 0x4df23f8f ;  /* 0x4df23f8fff187424 */ /* 0x002fc600078e00ff */
[----:B------:R1:W-:Y:S01]  /*ca30*/  STL.64 [R1+0x1048], R32 ;  /* 0x0010482001007387 */ /* 0x0003e20000100a00 */
[----:B------:R-:W-:Y:S01]  /*ca40*/  IMAD.MOV.U32 R25, RZ, RZ, -0x3fcee326 ;  /* 0xc0311cdaff197424 */ /* 0x000fe200078e00ff */
[----:B--2---:R-:W-:Y:S02]  /*ca50*/  MOV R26, 0xa9756022 ;  /* 0xa9756022001a7802 */ /* 0x004fe40000000f00 */
[----:B------:R2:W-:Y:S01]  /*ca60*/  STL.64 [R1+0x1080], R20 ;  /* 0x0010801401007387 */ /* 0x0005e20000100a00 */
[----:B------:R-:W-:-:S03]  /*ca70*/  IMAD.MOV.U32 R27, RZ, RZ, -0x400e1130 ;  /* 0xbff1eed0ff1b7424 */ /* 0x000fc600078e00ff */
[----:B------:R3:W-:Y:S01]  /*ca80*/  STL.64 [R1+0x1088], R12 ;  /* 0x0010880c01007387 */ /* 0x0007e20000100a00 */
[----:B0-----:R-:W-:Y:S01]  /*ca90*/  IMAD.MOV.U32 R28, RZ, RZ, -0x455996d3 ;  /* 0xbaa6692dff1c7424 */ /* 0x001fe200078e00ff */
[----:B------:R-:W-:Y:S02]  /*caa0*/  MOV R29, 0x3f644f1c ;  /* 0x3f644f1c001d7802 */ /* 0x000fe40000000f00 */
[----:B------:R0:W-:Y:S01]  /*cab0*/  STL.64 [R1+0x10a8], R8 ;  /* 0x0010a80801007387 */ /* 0x0001e20000100a00 */
[----:B-1----:R-:W-:Y:S02]  /*cac0*/  IMAD.MOV.U32 R32, RZ, RZ, -0x72d62748 ;  /* 0x8d29d8b8ff207424 */ /* 0x002fe400078e00ff */
[----:B------:R-:W-:Y:S01]  /*cad0*/  IMAD.MOV.U32 R33, RZ, RZ, -0x3fcb639d ;  /* 0xc0349c63ff217424 */ /* 0x000fe200078e00ff */
[----:B------:R1:W-:Y:S01]  /*cae0*/  STL.64 [R1+0x10d8], R18 ;  /* 0x0010d81201007387 */ /* 0x0003e20000100a00 */
[----:B--2---:R-:W-:Y:S02]  /*caf0*/  IMAD.MOV.U32 R20, RZ, RZ, -0x799944c9 ;  /* 0x8666bb37ff147424 */ /* 0x004fe400078e00ff */
[----:B------:R-:W-:Y:S01]  /*cb00*/  IMAD.MOV.U32 R21, RZ, RZ, 0x3ff6ed4d ;  /* 0x3ff6ed4dff157424 */ /* 0x000fe200078e00ff */
[----:B------:R2:W-:Y:S01]  /*cb10*/  STL.64 [R1+0x10b0], R10 ;  /* 0x0010b00a01007387 */ /* 0x0005e20000100a00 */
[----:B---3--:R-:W-:Y:S01]  /*cb20*/  MOV R12, 0xe3f45c35 ;  /* 0xe3f45c35000c7802 */ /* 0x008fe20000000f00 */
[----:B------:R-:W-:-:S02]  /*cb30*/  IMAD.MOV.U32 R13, RZ, RZ, 0x3e7327d0 ;  /* 0x3e7327d0ff0d7424 */ /* 0x000fc400078e00ff */
[----:B0-----:R-:W-:Y:S01]  /*cb40*/  IMAD.MOV.U32 R8, RZ, RZ, -0x4c63ea59 ;  /* 0xb39c15a7ff087424 */ /* 0x001fe200078e00ff */
[----:B------:R-:W-:Y:S01]  /*cb50*/  MOV R9, 0xbdf3e595 ;  /* 0xbdf3e59500097802 */ /* 0x000fe20000000f00 */
[----:B------:R0:W-:Y:S01]  /*cb60*/  STL.64 [R1+0x1068], R24 ;  /* 0x0010681801007387 */ /* 0x0001e20000100a00 */
[----:B-1----:R-:W-:Y:S01]  /*cb70*/  IMAD.MOV.U32 R18, RZ, RZ, -0x50d8d6c ;  /* 0xfaf27294ff127424 */ /* 0x002fe200078e00ff */
        /* <DEDUP_REMOVED lines=8> */
[----:B-1----:R-:W-:Y:S01]  /*cc00*/  IMAD.MOV.U32 R26, RZ, RZ, 0x1cae7f61 ;  /* 0x1cae7f61ff1a7424 */ /* 0x002fe200078e00ff */
[----:B------:R1:W-:Y:S01]  /*cc10*/  STL.64 [R1+0x10c8], R20 ;  /* 0x0010c81401007387 */ /* 0x0003e20000100a00 */
[----:B------:R-:W-:-:S03]  /*cc20*/  MOV R27, 0xc00bca12 ;  /* 0xc00bca12001b7802 */ /* 0x000fc60000000f00 */
        /* <DEDUP_REMOVED lines=8> */
[----:B------:R-:W-:-:S02]  /*ccb0*/  IMAD.MOV.U32 R21, RZ, RZ, -0x40682ad7 ;  /* 0xbf97d529ff157424 */ /* 0x000fc400078e00ff */
[----:B------:R1:W-:Y:S01]  /*ccc0*/  STL.64 [R1+0x10f8], R10 ;  /* 0x0010f80a01007387 */ /* 0x0003e20000100a00 */
[----:B---3--:R-:W-:Y:S01]  /*ccd0*/  MOV R12, 0x7e2fe4f3 ;  /* 0x7e2fe4f3000c7802 */ /* 0x008fe20000000f00 */
[----:B------:R-:W-:Y:S02]  /*cce0*/  IMAD.MOV.U32 R13, RZ, RZ, -0x40a1fb5b ;  /* 0xbf5e04a5ff0d7424 */ /* 0x000fe400078e00ff */
[----:B--2---:R-:W-:Y:S01]  /*ccf0*/  IMAD.MOV.U32 R8, RZ, RZ, -0x6f5a202a ;  /* 0x90a5dfd6ff087424 */ /* 0x004fe200078e00ff */
        /* <DEDUP_REMOVED lines=8> */
[----:B--2---:R-:W-:Y:S01]  /*cd80*/  IMAD.MOV.U32 R24, RZ, RZ, 0x72284d2c ;  /* 0x72284d2cff187424 */ /* 0x004fe200078e00ff */
        /* <DEDUP_REMOVED lines=10> */
[----:B------:R-:W-:Y:S02]  /*ce30*/  MOV R33, 0xc06399a5 ;  /* 0xc06399a500217802 */ /* 0x000fe40000000f00 */
[----:B------:R2:W-:Y:S01]  /*ce40*/  STL.64 [R1+0x1168], R18 ;  /* 0x0011681201007387 */ /* 0x0005e20000100a00 */
[----:B0-----:R-:W-:Y:S01]  /*ce50*/  MOV R20, 0xd3029674 ;  /* 0xd302967400147802 */ /* 0x001fe20000000f00 */
[----:B------:R-:W-:-:S02]  /*ce60*/  IMAD.MOV.U32 R21, RZ, RZ, 0x3f8c0b02 ;  /* 0x3f8c0b02ff157424 */ /* 0x000fc400078e00ff */
[----:B------:R0:W-:Y:S01]  /*ce70*/  STL.64 [R1+0x1140], R10 ;  /* 0x0011400a01007387 */ /* 0x0001e20000100a00 */
[----:B---3--:R-:W-:Y:S01]  /*ce80*/  IMAD.MOV.U32 R12, RZ, RZ, -0x267437c0 ;  /* 0xd98bc840ff0c7424 */ /* 0x008fe200078e00ff */
[----:B------:R-:W-:Y:S01]  /*ce90*/  MOV R13, 0xc05eea8e ;  /* 0xc05eea8e000d7802 */ /* 0x000fe20000000f00 */
[----:B-1----:R-:W-:Y:S01]  /*cea0*/  IMAD.MOV.U32 R8, RZ, RZ, -0x4ee5e7bf ;  /* 0xb11a1841ff087424 */ /* 0x002fe200078e00ff */
        /* <DEDUP_REMOVED lines=24> */
[----:B---3--:R-:W-:Y:S01]  /*d030*/  IMAD.MOV.U32 R12, RZ, RZ, -0x6406ef78 ;  /* 0x9bf91088ff0c7424 */ /* 0x008fe200078e00ff */
[----:B------:R-:W-:Y:S01]  /*d040*/  MOV R13, 0x401477b4 ;  /* 0x401477b4000d7802 */ /* 0x000fe20000000f00 */
[----:B0-----:R-:W-:Y:S01]  /*d050*/  IMAD.MOV.U32 R8, RZ, RZ, 0x54519e31 ;  /* 0x54519e31ff087424 */ /* 0x001fe200078e00ff */
        /* <DEDUP_REMOVED lines=29> */
[----:B0-----:R-:W-:Y:S02]  /*d230*/  IMAD.MOV.U32 R18, RZ, RZ, 0x60bc3e58 ;  /* 0x60bc3e58ff127424 */ /* 0x001fe400078e00ff */
[----:B------:R-:W-:Y:S01]  /*d240*/  IMAD.MOV.U32 R19, RZ, RZ, -0x3f8a81b5 ;  /* 0xc0757e4bff137424 */ /* 0x000fe200078e00ff */
        /* <DEDUP_REMOVED lines=11> */
[----:B-1----:R-:W-:Y:S01]  /*d300*/  IMAD.MOV.U32 R20, RZ, RZ, 0x4564ae7d ;  /* 0x4564ae7dff147424 */ /* 0x002fe200078e00ff */
[----:B------:R-:W-:Y:S02]  /*d310*/  MOV R21, 0x4086d9ba ;  /* 0x4086d9ba00157802 */ /* 0x000fe40000000f00 */
[----:B------:R1:W-:Y:S01]  /*d320*/  STL.64 [R1+0x11f0], R8 ;  /* 0x0011f00801007387 */ /* 0x0003e20000100a00 */
[----:B--2---:R-:W-:Y:S01]  /*d330*/  MOV R28, 0xd2c96715 ;  /* 0xd2c96715001c7802 */ /* 0x004fe20000000f00 */
[----:B------:R-:W-:-:S02]  /*d340*/  IMAD.MOV.U32 R29, RZ, RZ, -0x40627dbc ;  /* 0xbf9d8244ff1d7424 */ /* 0x000fc400078e00ff */
[----:B------:R2:W-:Y:S01]  /*d350*/  STL.64 [R1+0x1230], R18 ;  /* 0x0012301201007387 */ /* 0x0005e20000100a00 */
[----:B---3--:R-:W-:Y:S01]  /*d360*/  IMAD.MOV.U32 R32, RZ, RZ, -0x22ea8a14 ;  /* 0xdd1575ecff207424 */ /* 0x008fe200078e00ff */
[----:B------:R-:W-:Y:S02]  /*d370*/  MOV R33, 0x407462ac ;  /* 0x407462ac00217802 */ /* 0x000fe40000000f00 */
[----:B------:R3:W-:Y:S01]  /*d380*/  STL.64 [R1+0x1208], R10 ;  /* 0x0012080a01007387 */ /* 0x0007e20000100a00 */
[----:B0-----:R-:W-:Y:S02]  /*d390*/  IMAD.MOV.U32 R12, RZ, RZ, 0x233f801a ;  /* 0x233f801aff0c7424 */ /* 0x001fe400078e00ff */
[----:B------:R-:W-:Y:S01]  /*d3a0*/  IMAD.MOV.U32 R13, RZ, RZ, -0x3f81ddca ;  /* 0xc07e2236ff0d7424 */ /* 0x000fe200078e00ff */
[----:B-1----:R-:W-:Y:S01]  /*d3b0*/  MOV R8, 0x482a6b51 ;  /* 0x482a6b5100087802 */ /* 0x002fe20000000f00 */
[----:B------:R-:W-:Y:S01]  /*d3c0*/  IMAD.MOV.U32 R9, RZ, RZ, 0x40657e76 ;  /* 0x40657e76ff097424 */ /* 0x000fe200078e00ff */
[----:B------:R0:W-:Y:S01]  /*d3d0*/  STL.64 [R1+0x11f8], R24 ;  /* 0x0011f81801007387 */ /* 0x0001e20000100a00 */
[----:B--2---:R-:W-:Y:S01]  /*d3e0*/  MOV R18, 0x33c28106 ;  /* 0x33c2810600127802 */ /* 0x004fe20000000f00 */
[----:B------:R-:W-:-:S02]  /*d3f0*/  IMAD.MOV.U32 R19, RZ, RZ, 0x40231498 ;  /* 0x40231498ff137424 */ /* 0x000fc400078e00ff */
[----:B------:R1:W-:Y:S01]  /*d400*/  STL.64 [R1+0x1200], R26 ;  /* 0x0012001a01007387 */ /* 0x0003e20000100a00 */
[----:B---3--:R-:W-:Y:S01]  /*d410*/  IMAD.MOV.U32 R10, RZ, RZ, -0x55d2c28c ;  /* 0xaa2d3d74ff0a7424 */ /* 0x008fe200078e00ff */
[----:B------:R-:W-:Y:S02]  /*d420*/  MOV R11, 0x3f226665 ;  /* 0x3f226665000b7802 */ /* 0x000fe40000000f00 */
[----:B------:R2:W-:Y:S04]  /*d430*/  STL.64 [R1+0x1210], R20 ;  /* 0x0012101401007387 */ /* 0x0005e80000100a00 */
[----:B------:R3:W-:Y:S01]  /*d440*/  STL.64 [R1+0x1218], R12 ;  /* 0x0012180c01007387 */ /* 0x0007e20000100a00 */
[----:B0-----:R-:W-:Y:S02]  /*d450*/  IMAD.MOV.U32 R24, RZ, RZ, 0x549f7d79 ;  /* 0x549f7d79ff187424 */ /* 0x001fe400078e00ff */
        /* <DEDUP_REMOVED lines=9> */
[----:B------:R-:W-:Y:S01]  /*d4f0*/  IMAD.MOV.U32 R13, RZ, RZ, -0x415673e2 ;  /* 0xbea98c1eff0d7424 */ /* 0x000fe200078e00ff */
[----:B------:R3:W-:Y:S01]  /*d500*/  STL.64 [R1+0x1268], R18 ;  /* 0x0012681201007387 */ /* 0x0007e20000100a00 */
[----:B0-----:R-:W-:Y:S01]  /*d510*/  IMAD.MOV.U32 R28, RZ, RZ, 0x69db732d ;  /* 0x69db732dff1c7424 */ /* 0x001fe200078e00ff */
[----:B------:R-:W-:-:S02]  /*d520*/  MOV R29, 0xc01e11f3 ;  /* 0xc01e11f3001d7802 */ /* 0x000fc40000000f00 */
[----:B------:R0:W-:Y:S01]  /*d530*/  STL.64 [R1+0x1240], R10 ;  /* 0x0012400a01007387 */ /* 0x0001e20000100a00 */
[----:B-1----:R-:W-:Y:S02]  /*d540*/  IMAD.MOV.U32 R32, RZ, RZ, 0xf4b0bff ;  /* 0x0f4b0bffff207424 */ /* 0x002fe400078e00ff */
[----:B------:R-:W-:Y:S01]  /*d550*/  IMAD.MOV.U32 R33, RZ, RZ, 0x400727bb ;  /* 0x400727bbff217424 */ /* 0x000fe200078e00ff */
[----:B--2---:R-:W-:Y:S01]  /*d560*/  MOV R8, 0x413bd03 ;  /* 0x0413bd0300087802 */ /* 0x004fe20000000f00 */
[----:B------:R-:W-:Y:S01]  /*d570*/  IMAD.MOV.U32 R9, RZ, RZ, -0x4160b816 ;  /* 0xbe9f47eaff097424 */ /* 0x000fe200078e00ff */
        /* <DEDUP_REMOVED lines=14> */
[----:B0-----:R-:W-:Y:S02]  /*d660*/  IMAD.MOV.U32 R20, RZ, RZ, -0x75425d1d ;  /* 0x8abda2e3ff147424 */ /* 0x001fe400078e00ff */
[----:B------:R-:W-:Y:S01]  /*d670*/  IMAD.MOV.U32 R21, RZ, RZ, 0x3fe2b6ed ;  /* 0x3fe2b6edff157424 */ /* 0x000fe200078e00ff */
[----:B------:R0:W-:Y:S01]  /*d680*/  STL.64 [R1+0x1280], R8 ;  /* 0x0012800801007387 */ /* 0x0001e20000100a00 */
[----:B---3--:R-:W-:Y:S02]  /*d690*/  IMAD.MOV.U32 R12, RZ, RZ, -0x68f25d89 ;  /* 0x970da277ff0c7424 */ /* 0x008fe400078e00ff */
[----:B------:R-:W-:Y:S01]  /*d6a0*/  IMAD.MOV.U32 R13, RZ, RZ, 0x3faa1cba ;  /* 0x3faa1cbaff0d7424 */ /* 0x000fe200078e00ff */
[----:B------:R3:W-:Y:S01]  /*d6b0*/  STL.64 [R1+0x12b0], R18 ;  /* 0x0012b01201007387 */ /* 0x0007e20000100a00 */
[----:B-1----:R-:W-:Y:S02]  /*d6c0*/  IMAD.MOV.U32 R28, RZ, RZ, 0x7d9b7a22 ;  /* 0x7d9b7a22ff1c7424 */ /* 0x002fe400078e00ff */
[----:B------:R-:W-:Y:S01]  /*d6d0*/  IMAD.MOV.U32 R29, RZ, RZ, -0x3f71133b ;  /* 0xc08eecc5ff1d7424 */ /* 0x000fe200078e00ff */
[----:B------:R1:W-:Y:S01]  /*d6e0*/  STL.64 [R1+0x1288], R10 ;  /* 0x0012880a01007387 */ /* 0x0003e20000100a00 */
[----:B--2---:R-:W-:Y:S01]  /*d6f0*/  MOV R32, 0x6f39f917 ;  /* 0x6f39f91700207802 */ /* 0x004fe20000000f00 */
[----:B------:R-:W-:-:S02]  /*d700*/  IMAD.MOV.U32 R33, RZ, RZ, 0x40a1211c ;  /* 0x40a1211cff217424 */ /* 0x000fc400078e00ff */
[----:B0-----:R-:W-:Y:S01]  /*d710*/  IMAD.MOV.U32 R8, RZ, RZ, 0x3f907c55 ;  /* 0x3f907c55ff087424 */ /* 0x001fe200078e00ff */
[----:B------:R-:W-:Y:S01]  /*d720*/  MOV R9, 0x3f8ef19b ;  /* 0x3f8ef19b00097802 */ /* 0x000fe20000000f00 */
[----:B------:R0:W-:Y:S01]  /*d730*/  STL.64 [R1+0x1290], R20 ;  /* 0x0012901401007387 */ /* 0x0001e20000100a00 */
[----:B---3--:R-:W-:-:S03]  /*d740*/  DMUL R18, R22, R36 ;  /* 0x0000002416127228 */ /* 0x008fc60000000000 */
[----:B------:R2:W-:Y:S01]  /*d750*/  STL.64 [R1+0x1298], R24 ;  /* 0x0012981801007387 */ /* 0x0005e20000100a00 */
[----:B-1----:R-:W-:Y:S01]  /*d760*/  IMAD.MOV.U32 R10, RZ, RZ, 0x495b65de ;  /* 0x495b65deff0a7424 */ /* 0x002fe200078e00ff */
[----:B------:R-:W-:Y:S02]  /*d770*/  MOV R11, 0xc09e216f ;  /* 0xc09e216f000b7802 */ /* 0x000fe40000000f00 */
[----:B------:R1:W-:Y:S04]  /*d780*/  STL.64 [R1+0x12a0], R26 ;  /* 0x0012a01a01007387 */ /* 0x0003e80000100a00 */
[----:B------:R3:W-:Y:S01]  /*d790*/  STL.64 [R1+0x12a8], R12 ;  /* 0x0012a80c01007387 */ /* 0x0007e20000100a00 */
[----:B0-----:R-:W-:Y:S02]  /*d7a0*/  IMAD.MOV.U32 R20, RZ, RZ, -0x42008b47 ;  /* 0xbdff74b9ff147424 */ /* 0x001fe400078e00ff */
[----:B------:R-:W-:Y:S01]  /*d7b0*/  IMAD.MOV.U32 R21, RZ, RZ, -0x403b9d75 ;  /* 0xbfc4628bff157424 */ /* 0x000fe200078e00ff */
[----:B------:R0:W-:Y:S01]  /*d7c0*/  STL.64 [R1+0x12b8], R8 ;  /* 0x0012b80801007387 */ /* 0x0001e20000100a00 */
[----:B--2---:R-:W-:Y:S01]  /*d7d0*/  IMAD.MOV.U32 R24, RZ, RZ, -0x3e789b85 ;  /* 0xc187647bff187424 */ /* 0x004fe200078e00ff */
[----:B------:R-:W-:-:S02]  /*d7e0*/  MOV R25, 0xc0a2ce80 ;  /* 0xc0a2ce8000197802 */ /* 0x000fc40000000f00 */
[----:B------:R2:W-:Y:S01]  /*d7f0*/  STL.64 [R1+0x12c0], R28 ;  /* 0x0012c01c01007387 */ /* 0x0005e20000100a00 */
[----:B-1----:R-:W-:Y:S01]  /*d800*/  IMAD.MOV.U32 R26, RZ, RZ, -0x22f680c9 ;  /* 0xdd097f37ff1a7424 */ /* 0x002fe200078e00ff */
[----:B------:R-:W-:Y:S02]  /*d810*/  MOV R27, 0xc08784c0 ;  /* 0xc08784c0001b7802 */ /* 0x000fe40000000f00 */
[----:B------:R1:W-:Y:S01]  /*d820*/  STL.64 [R1+0x12c8], R32 ;  /* 0x0012c82001007387 */ /* 0x0003e20000100a00 */
[----:B---3--:R-:W-:Y:S01]  /*d830*/  MOV R12, 0x8f94aa2a ;  /* 0x8f94aa2a000c7802 */ /* 0x008fe20000000f00 */
[----:B------:R-:W-:Y:S02]  /*d840*/  IMAD.MOV.U32 R13, RZ, RZ, 0x409e93fe ;  /* 0x409e93feff0d7424 */ /* 0x000fe400078e00ff */
[----:B------:R3:W-:Y:S01]  /*d850*/  STL.64 [R1+0x12d0], R10 ;  /* 0x0012d00a01007387 */ /* 0x0007e20000100a00 */
[----:B0-----:R-:W-:Y:S01]  /*d860*/  MOV R8, 0x61d37922 ;  /* 0x61d3792200087802 */ /* 0x001fe20000000f00 */
[----:B------:R-:W-:-:S02]  /*d870*/  IMAD.MOV.U32 R9, RZ, RZ, 0x3f552b59 ;  /* 0x3f552b59ff097424 */ /* 0x000fc400078e00ff */
[----:B------:R0:W-:Y:S01]  /*d880*/  STL.64 [R1+0x12f0], R6 ;  /* 0x0012f00601007387 */ /* 0x0001e20000100a00 */
[----:B--2---:R-:W-:Y:S02]  /*d890*/  IMAD.MOV.U32 R28, RZ, RZ, -0x39628573 ;  /* 0xc69d7a8dff1c7424 */ /* 0x004fe400078e00ff */
[----:B------:R-:W-:Y:S01]  /*d8a0*/  IMAD.MOV.U32 R29, RZ, RZ, 0x4086ddbb ;  /* 0x4086ddbbff1d7424 */ /* 0x000fe200078e00ff */
[----:B------:R2:W-:Y:S01]  /*d8b0*/  STL.64 [R1+0x12d8], R20 ;  /* 0x0012d81401007387 */ /* 0x0005e20000100a00 */
[----:B-1----:R-:W-:Y:S01]  /*d8c0*/  MOV R32, 0x7b2e5ff5 ;  /* 0x7b2e5ff500207802 */ /* 0x002fe20000000f00 */
[----:B------:R-:W-:Y:S02]  /*d8d0*/  IMAD.MOV.U32 R33, RZ, RZ, -0x3f8aaa14 ;  /* 0xc07555ecff217424 */ /* 0x000fe400078e00ff */
[----:B------:R1:W-:Y:S01]  /*d8e0*/  STL.64 [R1+0x12e0], R12 ;  /* 0x0012e00c01007387 */ /* 0x0003e20000100a00 */
[----:B---3--:R-:W-:Y:S01]  /*d8f0*/  IMAD.MOV.U32 R10, RZ, RZ, -0x7a866d55 ;  /* 0x857992abff0a7424 */ /* 0x008fe200078e00ff */
[----:B------:R-:W-:Y:S01]  /*d900*/  MOV R11, 0xbee4f10d ;  /* 0xbee4f10d000b7802 */ /* 0x000fe20000000f00 */
[----:B0-----:R-:W-:Y:S01]  /*d910*/  DFMA R6, -R16, R18, R22 ;  /* 0x000000121006722b */ /* 0x001fe20000000116 */
[----:B------:R0:W-:Y:S01]  /*d920*/  STL.64 [R1+0x12e8], R24 ;  /* 0x0012e81801007387 */ /* 0x0001e20000100a00 */
[----:B--2---:R-:W-:Y:S01]  /*d930*/  MOV R20, 0x33000f3b ;  /* 0x33000f3b00147802 */ /* 0x004fe20000000f00 */
[----:B------:R-:W-:-:S02]  /*d940*/  IMAD.MOV.U32 R21, RZ, RZ, -0x3fa3cf2c ;  /* 0xc05c30d4ff157424 */ /* 0x000fc400078e00ff */
[----:B------:R2:W-:Y:S01]  /*d950*/  STL.64 [R1+0x12f8], R8 ;  /* 0x0012f80801007387 */ /* 0x0005e20000100a00 */
[----:B-1----:R-:W-:Y:S02]  /*d960*/  IMAD.MOV.U32 R12, RZ, RZ, 0x2d01f9ee ;  /* 0x2d01f9eeff0c7424 */ /* 0x002fe400078e00ff */
[----:B------:R-:W-:Y:S01]  /*d970*/  DFMA R18, R36, R6, R18 ;  /* 0x000000062412722b */ /* 0x000fe20000000012 */
[----:B------:R-:W-:Y:S01]  /*d980*/  IMAD.MOV.U32 R13, RZ, RZ, 0x4060b205 ;  /* 0x4060b205ff0d7424 */ /* 0x000fe200078e00ff */
[----:B------:R1:W-:Y:S01]  /*d990*/  STL.64 [R1+0x1300], R26 ;  /* 0x0013001a01007387 */ /* 0x0003e20000100a00 */
[----:B------:R-:W-:Y:S01]  /*d9a0*/  IMAD.MOV.U32 R6, RZ, RZ, 0x47d911f2 ;  /* 0x47d911f2ff067424 */ /* 0x000fe200078e00ff */
[----:B0-----:R-:W-:Y:S01]  /*d9b0*/  MOV R25, 0x404727bb ;  /* 0x404727bb00197802 */ /* 0x001fe20000000f00 */
[----:B------:R-:W-:Y:S01]  /*d9c0*/  IMAD.MOV.U32 R24, RZ, RZ, 0xf314c0d ;  /* 0x0f314c0dff187424 */ /* 0x000fe200078e00ff */
[----:B------:R0:W-:Y:S01]  /*d9d0*/  STL.64 [R1+0x1308], R28 ;  /* 0x0013081c01007387 */ /* 0x0001e20000100a00 */
[----:B------:R-:W-:Y:S01]  /*d9e0*/  MOV R7, 0x3ff1f3c0 ;  /* 0x3ff1f3c000077802 */ /* 0x000fe20000000f00 */
[----:B--2---:R-:W-:-:S02]  /*d9f0*/  IMAD.MOV.U32 R8, RZ, RZ, 0x5b39c078 ;  /* 0x5b39c078ff087424 */ /* 0x004fc400078e00ff */
        /* <DEDUP_REMOVED lines=14> */
[----:B---3--:R-:W-:Y:S02]  /*dae0*/  IMAD.MOV.U32 R10, RZ, RZ, 0x1b50cc3 ;  /* 0x01b50cc3ff0a7424 */ /* 0x008fe400078e00ff */
[----:B------:R-:W-:Y:S01]  /*daf0*/  IMAD.MOV.U32 R11, RZ, RZ, -0x4017a9ca ;  /* 0xbfe85636ff0b7424 */ /* 0x000fe200078e00ff */
[----:B-1----:R-:W-:Y:S01]  /*db00*/  MOV R12, 0x6fac42ee ;  /* 0x6fac42ee000c7802 */ /* 0x002fe20000000f00 */
[----:B------:R-:W-:Y:S01]  /*db10*/  IMAD.MOV.U32 R13, RZ, RZ, 0x3fd73534 ;  /* 0x3fd73534ff0d7424 */ /* 0x000fe200078e00ff */
[----:B------:R1:W-:Y:S01]  /*db20*/  STL.64 [R1+0x1338], R8 ;  /* 0x0013380801007387 */ /* 0x0003e20000100a00 */
[----:B0-----:R-:W-:Y:S01]  /*db30*/  IMAD.MOV.U32 R20, RZ, RZ, 0x728f44d1 ;  /* 0x728f44d1ff147424 */ /* 0x001fe200078e00ff */
[----:B------:R-:W-:-:S02]  /*db40*/  MOV R21, 0x3fcc603b ;  /* 0x3fcc603b00157802 */ /* 0x000fc40000000f00 */
[----:B------:R1:W-:Y:S01]  /*db50*/  STL.64 [R1+0x1340], R26 ;  /* 0x0013401a01007387 */ /* 0x0003e20000100a00 */
[----:B--2---:R-:W-:Y:S02]  /*db60*/  IMAD.MOV.U32 R24, RZ, RZ, -0x5fb49ca2 ;  /* 0xa04b635eff187424 */ /* 0x004fe400078e00ff */
        /* <DEDUP_REMOVED lines=15> */
[----:B------:R-:W-:Y:S05]  /*dc60*/  CALL.REL.NOINC `($__internal_21_$__cuda_sm20_div_rn_f64_full) ;  /* 0x00000514007c7944 */ /* 0x000fea0003c00000 */
[----:B------:R-:W-:Y:S02]  /*dc70*/  IMAD.MOV.U32 R18, RZ, RZ, R8 ;  /* 0x000000ffff127224 */ /* 0x000fe400078e0008 */
[----:B------:R-:W-:-:S07]  /*dc80*/  IMAD.MOV.U32 R19, RZ, RZ, R7 ;  /* 0x000000ffff137224 */ /* 0x000fce00078e0007 */
.L_x_6569:
[----:B------:R-:W-:Y:S05]  /*dc90*/  BSYNC.RECONVERGENT B1 ;  /* 0x0000000000017941 */ /* 0x000fea0003800200 */
.L_x_6568:
[----:B-1----:R-:W0:Y:S01]  /*dca0*/  MUFU.RCP64H R7, R17 ;  /* 0x0000001100077308 */ /* 0x002e220000001800 */
        /* <DEDUP_REMOVED lines=12> */
[----:B------:R-:W-:Y:S01]  /*dd70*/  FSETP.GT.AND P0, PT, |R0|, 1.469367938527859385e-39, PT ;  /* 0x001000000000780b */ /* 0x000fe20003f04200 */
[----:B------:R-:W-:-:S12]  /*dd80*/  VIADD R0, R1, 0x1388 ;  /* 0x0000138801007836 */ /* 0x000fd80000000000 */
[----:B------:R-:W-:Y:S05]  /*dd90*/  @P0 BRA P1, `(.L_x_6571) ;  /* 0x0000000000200947 */ /* 0x000fea0000800000 */
[----:B------:R-:W-:Y:S01]  /*dda0*/  IMAD.MOV.U32 R34, RZ, RZ, R14 ;  /* 0x000000ffff227224 */ /* 0x000fe200078e000e */
[----:B------:R-:W-:Y:S01]  /*ddb0*/  MOV R35, R15 ;  /* 0x0000000f00237202 */ /* 0x000fe20000000f00 */
[----:B------:R-:W-:Y:S01]  /*ddc0*/  IMAD.MOV.U32 R40, RZ, RZ, R16 ;  /* 0x000000ffff287224 */ /* 0x000fe200078e0010 */
[----:B------:R-:W-:Y:S01]  /*ddd0*/  MOV R6, 0xde00 ;  /* 0x0000de0000067802 */ /* 0x000fe20000000f00 */
[----:B------:R-:W-:-:S07]  /*dde0*/  IMAD.MOV.U32 R41, RZ, RZ, R17 ;  /* 0x000000ffff297224 */ /* 0x000fce00078e0011 */
[----:B------:R-:W-:Y:S05]  /*ddf0*/  CALL.REL.NOINC `($__internal_21_$__cuda_sm20_div_rn_f64_full) ;  /* 0x0000051400187944 */ /* 0x000fea0003c00000 */
[----:B------:R-:W-:Y:S01]  /*de00*/  MOV R20, R8 ;  /* 0x0000000800147202 */ /* 0x000fe20000000f00 */
[----:B------:R-:W-:-:S07]  /*de10*/  IMAD.MOV.U32 R21, RZ, RZ, R7 ;  /* 0x000000ffff157224 */ /* 0x000fce00078e0007 */
.L_x_6571:
[----:B------:R-:W-:Y:S05]  /*de20*/  BSYNC.RECONVERGENT B1 ;  /* 0x0000000000017941 */ /* 0x000fea0003800200 */
.L_x_6570:
        /* <DEDUP_REMOVED lines=55> */
[----:B------:R-:W-:-:S07]  /*e1a0*/  IMAD.MOV.U32 R6, RZ, RZ, R8 ;  /* 0x000000ffff067224 */ /* 0x000fce00078e0008 */
.L_x_6577:
[----:B------:R-:W-:Y:S05]  /*e1b0*/  BSYNC.RECONVERGENT B3 ;  /* 0x0000000000037941 */ /* 0x000fea0003800200 */
.L_x_6576:
        /* <DEDUP_REMOVED lines=30> */
.L_x_6575:
        /* <DEDUP_REMOVED lines=23> */
[----:B------:R-:W-:Y:S01]  /*e510*/  UMOV UR9, 0x43300000 ;  /* 0x4330000000097882 */ /* 0x000fe20000000000 */
[----:B------:R-:W-:-:S11]  /*e520*/  MOV R23, 0x43300000 ;  /* 0x4330000000177802 */ /* 0x000fd60000000f00 */
        /* <DEDUP_REMOVED lines=52> */
.L_x_6579:
[----:B------:R-:W-:Y:S01]  /*e870*/  IMAD.MOV.U32 R6, RZ, RZ, 0x0 ;  /* 0x00000000ff067424 */ /* 0x000fe200078e00ff */
[----:B------:R-:W-:Y:S01]  /*e880*/  LOP3.LUT P0, RZ, R9, 0x7fffffff, RZ, 0xc0, !PT ;  /* 0x7fffffff09ff7812 */ /* 0x000fe2000780c0ff */
[----:B------:R-:W-:-:S06]  /*e890*/  IMAD.MOV.U32 R7, RZ, RZ, 0x7ff00000 ;  /* 0x7ff00000ff077424 */ /* 0x000fcc00078e00ff */
[----:B------:R-:W-:-:S10]  /*e8a0*/  DFMA R6, R8, R6, +INF ;  /* 0x7ff000000806742b */ /* 0x000fd40000000006 */
[----:B------:R-:W-:Y:S02]  /*e8b0*/  FSEL R12, R6, RZ, P0 ;  /* 0x000000ff060c7208 */ /* 0x000fe40000000000 */
[----:B------:R-:W-:-:S07]  /*e8c0*/  FSEL R13, R7, -QNAN , P0 ;  /* 0xfff00000070d7808 */ /* 0x000fce0000000000 */
.L_x_6578:
[----:B------:R-:W-:Y:S05]  /*e8d0*/  BSYNC.RECONVERGENT B2 ;  /* 0x0000000000027941 */ /* 0x000fea0003800200 */
.L_x_6574:
        /* <DEDUP_REMOVED lines=22> */
[----:B------:R-:W-:Y:S01]  /*ea40*/  MOV R12, 0xea70 ;  /* 0x0000ea70000c7802 */ /* 0x000fe20000000f00 */
[----:B------:R-:W-:-:S07]  /*ea50*/  IMAD.MOV.U32 R7, RZ, RZ, R15 ;  /* 0x000000ffff077224 */ /* 0x000fce00078e000f */
[----:B------:R-:W-:Y:S05]  /*ea60*/  CALL.REL.NOINC `($__internal_22_$__cuda_sm20_dsqrt_rn_f64_mediumpath_v1) ;  /* 0x0000050c00707944 */ /* 0x000fea0003c00000 */
[----:B------:R-:W-:Y:S01]  /*ea70*/  MOV R18, R28 ;  /* 0x0000001c00127202 */ /* 0x000fe20000000f00 */
[----:B------:R-:W-:-:S07]  /*ea80*/  IMAD.MOV.U32 R19, RZ, RZ, R29 ;  /* 0x000000ffff137224 */ /* 0x000fce00078e001d */
.L_x_6581:
[----:B------:R-:W-:Y:S05]  /*ea90*/  BSYNC.RECONVERGENT B2 ;  /* 0x0000000000027941 */ /* 0x000fea0003800200 */
.L_x_6580:
[----:B------:R-:W-:Y:S05]  /*eaa0*/  BRA `(.L_x_6582) ;  /* 0x0000000800b87947 */ /* 0x000fea0003800000 */
.L_x_6573:
        /* <DEDUP_REMOVED lines=27> */
[----:B------:R-:W-:Y:S05]  /*ec60*/  CALL.REL.NOINC `($__internal_21_$__cuda_sm20_div_rn_f64_full) ;  /* 0x00000504007c7944 */ /* 0x000fea0003c00000 */
[----:B------:R-:W-:-:S07]  /*ec70*/  IMAD.MOV.U32 R6, RZ, RZ, R8 ;  /* 0x000000ffff067224 */ /* 0x000fce00078e0008 */
.L_x_6586:
[----:B------:R-:W-:Y:S05]  /*ec80*/  BSYNC.RECONVERGENT B3 ;  /* 0x0000000000037941 */ /* 0x000fea0003800200 */
.L_x_6585:
        /* <DEDUP_REMOVED lines=30> */
.L_x_6584:
        /* <DEDUP_REMOVED lines=24> */
[----:B------:R-:W-:Y:S01]  /*eff0*/  IMAD.MOV.U32 R23, RZ, RZ, 0x43300000 ;  /* 0x43300000ff177424 */ /* 0x000fe200078e00ff */
[----:B------:R-:W-:-:S09]  /*f000*/  UMOV UR9, 0x43300000 ;  /* 0x4330000000097882 */ /* 0x000fd20000000000 */
[----:B------:R-:W-:Y:S02]  /*f010*/  @P0 VIADD R9, R7, 0xfff00000 ;  /* 0xfff0000007090836 */ /* 0x000fe40000000000 */
[----:B------:R-:W-:-:S03]  /*f020*/  @P0 VIADD R22, R22, 0x1 ;  /* 0x0000000116160836 */ /* 0x000fc60000000000 */
        /* <DEDUP_REMOVED lines=50> */
.L_x_6588:
[----:B------:R-:W-:Y:S01]  /*f350*/  MOV R8, 0x0 ;  /* 0x0000000000087802 */ /* 0x000fe20000000f00 */
[----:B------:R-:W-:Y:S01]  /*f360*/  IMAD.MOV.U32 R9, RZ, RZ, 0x7ff00000 ;  /* 0x7ff00000ff097424 */ /* 0x000fe200078e00ff */
[----:B------:R-:W-:-:S05]  /*f370*/  LOP3.LUT P0, RZ, R7, 0x7fffffff, RZ, 0xc0, !PT ;  /* 0x7fffffff07ff7812 */ /* 0x000fca000780c0ff */
[----:B------:R-:W-:-:S10]  /*f380*/  DFMA R8, R6, R8, +INF ;  /* 0x7ff000000608742b */ /* 0x000fd40000000008 */
[----:B------:R-:W-:Y:S02]  /*f390*/  FSEL R12, R8, RZ, P0 ;  /* 0x000000ff080c7208 */ /* 0x000fe40000000000 */
[----:B------:R-:W-:-:S07]  /*f3a0*/  FSEL R13, R9, -QNAN , P0 ;  /* 0xfff00000090d7808 */ /* 0x000fce0000000000 */
.L_x_6587:
[----:B------:R-:W-:Y:S05]  /*f3b0*/  BSYNC.RECONVERGENT B2 ;  /* 0x0000000000027941 */ /* 0x000fea0003800200 */
.L_x_6583:
        /* <DEDUP_REMOVED lines=25> */
[----:B------:R-:W-:Y:S01]  /*f550*/  IMAD.MOV.U32 R18, RZ, RZ, R28 ;  /* 0x000000ffff127224 */ /* 0x000fe200078e001c */
[----:B------:R-:W-:-:S07]  /*f560*/  MOV R19, R29 ;  /* 0x0000001d00137202 */ /* 0x000fce0000000f00 */
.L_x_6590:
[----:B------:R-:W-:Y:S05]  /*f570*/  BSYNC.RECONVERGENT B2 ;  /* 0x0000000000027941 */ /* 0x000fea0003800200 */
.L_x_6589:
[----:B------:R-:W-:-:S11]  /*f580*/  DADD R18, -RZ, -R18 ;  /* 0x00000000ff127229 */ /* 0x000fd60000000912 */
.L_x_6582:
[----:B------:R-:W-:Y:S05]  /*f590*/  BSYNC.RECONVERGENT B1 ;  /* 0x0000000000017941 */ /* 0x000fea0003800200 */
.L_x_6572:
        /* <DEDUP_REMOVED lines=22> */
[----:B------:R-:W-:-:S07]  /*f700*/  MOV R12, 0xf720 ;  /* 0x0000f720000c7802 */ /* 0x000fce0000000f00 */
[----:B------:R-:W-:Y:S05]  /*f710*/  CALL.REL.NOINC `($__internal_22_$__cuda_sm20_dsqrt_rn_f64_mediumpath_v1) ;  /* 0x0000050000447944 */ /* 0x000fea0003c00000 */
[----:B------:R-:W-:Y:S02]  /*f720*/  IMAD.MOV.U32 R22, RZ, RZ, R28 ;  /* 0x000000ffff167224 */ /* 0x000fe400078e001c */
[----:B------:R-:W-:-:S07]  /*f730*/  IMAD.MOV.U32 R23, RZ, RZ, R29 ;  /* 0x000000ffff177224 */ /* 0x000fce00078e001d */
.L_x_6592:
[----:B------:R-:W-:Y:S05]  /*f740*/  BSYNC.RECONVERGENT B1 ;  /* 0x0000000000017941 */ /* 0x000fea0003800200 */
.L_x_6591:
[----:B------:R-:W-:Y:S01]  /*f750*/  DMUL R22, R22, -R18 ;  /* 0x8000001216167228 */ /* 0x000fe20000000000 */
[----:B------:R-:W-:Y:S01]  /*f760*/  HFMA2 R27, -RZ, RZ, -1.9580078125, 85.3125 ;  /* 0xbfd55555ff1b7431 */ /* 0x000fe200000001ff */
[----:B------:R-:W-:Y:S01]  /*f770*/  BSSY.RECONVERGENT B0, `(.L_x_6593) ;  /* 0x0000016000007945 */ /* 0x000fe20003800200 */
[----:B------:R-:W-:Y:S01]  /*f780*/  MOV R14, RZ ;  /* 0x000000ff000e7202 */ /* 0x000fe20000000f00 */
[----:B------:R-:W-:Y:S02]  /*f790*/  IMAD.MOV.U32 R13, RZ, RZ, 0x1 ;  /* 0x00000001ff0d7424 */ /* 0x000fe400078e00ff */
[----:B------:R-:W-:-:S07]  /*f7a0*/  IMAD.MOV.U32 R26, RZ, RZ, 0x55555555 ;  /* 0x55555555ff1a7424 */ /* 0x000fce00078e00ff */
.L_x_6594:
        /* <DEDUP_REMOVED lines=19> */
.L_x_6593:
        /* <DEDUP_REMOVED lines=20> */
[----:B------:R-:W-:Y:S05]  /*fa20*/  CALL.REL.NOINC `($__internal_20_$__cuda_sm20_dblrcp_rn_slowpath_v3) ;  /* 0x000004f400647944 */ /* 0x000fea0003c00000 */
.L_x_6598:
[----:B------:R-:W-:Y:S05]  /*fa30*/  BSYNC.RECONVERGENT B2 ;  /* 0x0000000000027941 */ /* 0x000fea0003800200 */
.L_x_6597:
[----:B------:R-:W-:Y:S01]  /*fa40*/  BSSY.RECONVERGENT B0, `(.L_x_6599) ;  /* 0x0000016000007945 */ /* 0x000fe20003800200 */
[----:B------:R-:W-:Y:S01]  /*fa50*/  IMAD.MOV.U32 R15, RZ, RZ, 0x1 ;  /* 0x00000001ff0f7424 */ /* 0x000fe200078e00ff */
[----:B------:R-:W-:Y:S01]  /*fa60*/  MOV R24, 0xc901e574 ;  /* 0xc901e57400187802 */ /* 0x000fe20000000f00 */
[----:B------:R-:W-:-:S07]  /*fa70*/  IMAD.MOV.U32 R25, RZ, RZ, -0x40a1a8c6 ;  /* 0xbf5e573aff197424 */ /* 0x000fce00078e00ff */
.L_x_6600:
        /* <DEDUP_REMOVED lines=19> */
.L_x_6599:
        /* <DEDUP_REMOVED lines=27> */
[----:B------:R-:W-:Y:S05]  /*fd60*/  CALL.REL.NOINC `($__internal_21_$__cuda_sm20_div_rn_f64_full) ;  /* 0x000004f4003c7944 */ /* 0x000fea0003c00000 */
[----:B------:R-:W-:Y:S02]  /*fd70*/  IMAD.MOV.U32 R34, RZ, RZ, R8 ;  /* 0x000000ffff227224 */ /* 0x000fe400078e0008 */
[----:B------:R-:W-:-:S07]  /*fd80*/  IMAD.MOV.U32 R35, RZ, RZ, R7 ;  /* 0x000000ffff237224 */ /* 0x000fce00078e0007 */
.L_x_6602:
[----:B------:R-:W-:Y:S05]  /*fd90*/  BSYNC.RECONVERGENT B2 ;  /* 0x0000000000027941 */ /* 0x000fea0003800200 */
.L_x_6601:
[----:B------:R-:W-:Y:S01]  /*fda0*/  BSSY.RECONVERGENT B0, `(.L_x_6603) ;  /* 0x0000016000007945 */ /* 0x000fe20003800200 */
[----:B------:R-:W-:Y:S01]  /*fdb0*/  MOV R13, 0x1 ;  /* 0x00000001000d7802 */ /* 0x000fe20000000f00 */
[----:B------:R-:W-:Y:S02]  /*fdc0*/  IMAD.MOV.U32 R26, RZ, RZ, 0x3b990ee6 ;  /* 0x3b990ee6ff1a7424 */ /* 0x000fe400078e00ff */
[----:B------:R-:W-:-:S07]  /*fdd0*/  IMAD.MOV.U32 R27, RZ, RZ, 0x3f70ee64 ;  /* 0x3f70ee64ff1b7424 */ /* 0x000fce00078e00ff */
.L_x_6604:
        /* <DEDUP_REMOVED lines=19> */
.L_x_6603:
        /* <DEDUP_REMOVED lines=25> */
[----:B------:R-:W-:Y:S05]  /*100a0*/  CALL.REL.NOINC `($__internal_21_$__cuda_sm20_div_rn_f64_full) ;  /* 0x000004f0006c7944 */ /* 0x000fea0003c00000 */
[----:B------:R-:W-:-:S07]  /*100b0*/  MOV R9, R7 ;  /* 0x0000000700097202 */ /* 0x000fce0000000f00 */
.L_x_6606:
[----:B------:R-:W-:Y:S05]  /*100c0*/  BSYNC.RECONVERGENT B2 ;  /* 0x0000000000027941 */ /* 0x000fea0003800200 */
.L_x_6605:
[----:B------:R-:W-:Y:S01]  /*100d0*/  HFMA2 R25, -RZ, RZ, 1.8173828125, 7.84765625 ;  /* 0x3f4547d9ff197431 */ /* 0x000fe200000001ff */
[----:B------:R-:W-:Y:S01]  /*100e0*/  BSSY.RECONVERGENT B0, `(.L_x_6607) ;  /* 0x0000015000007945 */ /* 0x000fe20003800200 */
[----:B------:R-:W-:Y:S02]  /*100f0*/  IMAD.MOV.U32 R15, RZ, RZ, 0x1 ;  /* 0x00000001ff0f7424 */ /* 0x000fe400078e00ff */
[----:B------:R-:W-:-:S07]  /*10100*/  IMAD.MOV.U32 R24, RZ, RZ, 0x3b34e2b6 ;  /* 0x3b34e2b6ff187424 */ /* 0x000fce00078e00ff */
.L_x_6608:
        /* <DEDUP_REMOVED lines=19> */
.L_x_6607:
        /* <DEDUP_REMOVED lines=30> */
.L_x_6610:
[----:B------:R-:W-:Y:S05]  /*10420*/  BSYNC.RECONVERGENT B2 ;  /* 0x0000000000027941 */ /* 0x000fea0003800200 */
.L_x_6609:
[----:B------:R-:W-:Y:S01]  /*10430*/  HFMA2 R26, -RZ, RZ, 4.351139068603515625e-05, 65312 ;  /* 0x02da7bf9ff1a7431 */ /* 0x000fe200000001ff */
[----:B------:R-:W-:Y:S01]  /*10440*/  BSSY.RECONVERGENT B0, `(.L_x_6611) ;  /* 0x0000015000007945 */ /* 0x000fe20003800200 */
[----:B------:R-:W-:Y:S02]  /*10450*/  IMAD.MOV.U32 R13, RZ, RZ, 0x1 ;  /* 0x00000001ff0d7424 */ /* 0x000fe400078e00ff */
[----:B------:R-:W-:-:S07]  /*10460*/  IMAD.MOV.U32 R27, RZ, RZ, -0x40b3c1f5 ;  /* 0xbf4c3e0bff1b7424 */ /* 0x000fce00078e00ff */
.L_x_6612:
        /* <DEDUP_REMOVED lines=19> */
.L_x_6611:
        /* <DEDUP_REMOVED lines=27> */
.L_x_6614:
[----:B------:R-:W-:Y:S05]  /*10750*/  BSYNC.RECONVERGENT B2 ;  /* 0x0000000000027941 */ /* 0x000fea0003800200 */
.L_x_6613:
[----:B------:R-:W-:Y:S01]  /*10760*/  BSSY.RECONVERGENT B0, `(.L_x_6615) ;  /* 0x0000016000007945 */ /* 0x000fe20003800200 */
[----:B------:R-:W-:Y:S01]  /*10770*/  MOV R15, 0x1 ;  /* 0x00000001000f7802 */ /* 0x000fe20000000f00 */
[----:B------:R-:W-:Y:S02]  /*10780*/  IMAD.MOV.U32 R24, RZ, RZ, -0x3a5b058f ;  /* 0xc5a4fa71ff187424 */ /* 0x000fe400078e00ff */
[----:B------:R-:W-:-:S07]  /*10790*/  IMAD.MOV.U32 R25, RZ, RZ, -0x40c9ed76 ;  /* 0xbf36128aff197424 */ /* 0x000fce00078e00ff */
.L_x_6616:
        /* <DEDUP_REMOVED lines=19> */
.L_x_6615:
        /* <DEDUP_REMOVED lines=28> */
[----:B------:R-:W-:Y:S01]  /*10a90*/  IMAD.MOV.U32 R34, RZ, RZ, R8 ;  /* 0x000000ffff227224 */ /* 0x000fe200078e0008 */
[----:B------:R-:W-:-:S07]  /*10aa0*/  MOV R35, R7 ;  /* 0x0000000700237202 */ /* 0x000fce0000000f00 */
.L_x_6618:
[----:B------:R-:W-:Y:S05]  /*10ab0*/  BSYNC.RECONVERGENT B2 ;  /* 0x0000000000027941 */ /* 0x000fea0003800200 */
.L_x_6617:
[----:B------:R-:W-:Y:S01]  /*10ac0*/  HFMA2 R27, -RZ, RZ, 1.8134765625, 2526 ;  /* 0x3f4168efff1b7431 */ /* 0x000fe200000001ff */
[----:B------:R-:W-:Y:S01]  /*10ad0*/  BSSY.RECONVERGENT B0, `(.L_x_6619) ;  /* 0x0000015000007945 */ /* 0x000fe20003800200 */
[----:B------:R-:W-:Y:S02]  /*10ae0*/  IMAD.MOV.U32 R13, RZ, RZ, 0x1 ;  /* 0x00000001ff0d7424 */ /* 0x000fe400078e00ff */
[----:B------:R-:W-:-:S07]  /*10af0*/  IMAD.MOV.U32 R26, RZ, RZ, 0x1b0931c8 ;  /* 0x1b0931c8ff1a7424 */ /* 0x000fce00078e00ff */
.L_x_6620:
        /* <DEDUP_REMOVED lines=19> */
.L_x_6619:
        /* <DEDUP_REMOVED lines=27> */
.L_x_6622:
[----:B------:R-:W-:Y:S05]  /*10de0*/  BSYNC.RECONVERGENT B2 ;  /* 0x0000000000027941 */ /* 0x000fea0003800200 */
.L_x_6621:
[----:B------:R-:W-:Y:S01]  /*10df0*/  BSSY.RECONVERGENT B0, `(.L_x_6623) ;  /* 0x0000016000007945 */ /* 0x000fe20003800200 */
[----:B------:R-:W-:Y:S01]  /*10e00*/  IMAD.MOV.U32 R15, RZ, RZ, 0x1 ;  /* 0x00000001ff0f7424 */ /* 0x000fe200078e00ff */
[----:B------:R-:W-:Y:S01]  /*10e10*/  MOV R24, 0x9c01efb4 ;  /* 0x9c01efb400187802 */ /* 0x000fe20000000f00 */
[----:B------:R-:W-:-:S07]  /*10e20*/  IMAD.MOV.U32 R25, RZ, RZ, 0x3f369187 ;  /* 0x3f369187ff197424 */ /* 0x000fce00078e00ff */
.L_x_6624:
        /* <DEDUP_REMOVED lines=19> */
.L_x_6623:
        /* <DEDUP_REMOVED lines=30> */
.L_x_6626:
[----:B------:R-:W-:Y:S05]  /*11140*/  BSYNC.RECONVERGENT B2 ;  /* 0x0000000000027941 */ /* 0x000fea0003800200 */
.L_x_6625:
[----:B------:R-:W-:Y:S01]  /*11150*/  BSSY.RECONVERGENT B0, `(.L_x_6627) ;  /* 0x0000016000007945 */ /* 0x000fe20003800200 */
[----:B------:R-:W-:Y:S01]  /*11160*/  MOV R13, 0x1 ;  /* 0x00000001000d7802 */ /* 0x000fe20000000f00 */
[----:B------:R-:W-:Y:S02]  /*11170*/  IMAD.MOV.U32 R26, RZ, RZ, 0x3187b744 ;  /* 0x3187b744ff1a7424 */ /* 0x000fe400078e00ff */
[----:B------:R-:W-:-:S07]  /*11180*/  IMAD.MOV.U32 R27, RZ, RZ, -0x40ba9d65 ;  /* 0xbf45629bff1b7424 */ /* 0x000fce00078e00ff */
.L_x_6628:
        /* <DEDUP_REMOVED lines=19> */
.L_x_6627:
        /* <DEDUP_REMOVED lines=27> */
.L_x_6630:
[----:B------:R-:W-:Y:S05]  /*11470*/  BSYNC.RECONVERGENT B2 ;  /* 0x0000000000027941 */ /* 0x000fea0003800200 */
.L_x_6629:
[----:B------:R-:W-:Y:S01]  /*11480*/  HFMA2 R25, -RZ, RZ, -1.8154296875, -0.0003659725189208984375 ;  /* 0xbf438dffff197431 */ /* 0x000fe200000001ff */
[----:B------:R-:W-:Y:S01]  /*11490*/  BSSY.RECONVERGENT B0, `(.L_x_6631) ;  /* 0x0000015000007945 */ /* 0x000fe20003800200 */
[----:B------:R-:W-:Y:S02]  /*114a0*/  IMAD.MOV.U32 R15, RZ, RZ, 0x1 ;  /* 0x00000001ff0f7424 */ /* 0x000fe400078e00ff */
[----:B------:R-:W-:-:S07]  /*114b0*/  IMAD.MOV.U32 R24, RZ, RZ, 0x1cc96982 ;  /* 0x1cc96982ff187424 */ /* 0x000fce00078e00ff */
.L_x_6632:
        /* <DEDUP_REMOVED lines=19> */
.L_x_6631:
        /* <DEDUP_REMOVED lines=30> */
.L_x_6634:
[----:B------:R-:W-:Y:S05]  /*117d0*/  BSYNC.RECONVERGENT B2 ;  /* 0x0000000000027941 */ /* 0x000fea0003800200 */
.L_x_6633:
[----:B------:R-:W-:Y:S01]  /*117e0*/  HFMA2 R26, -RZ, RZ, 2186, 0.0302581787109375 ;  /* 0x684527bfff1a7431 */ /* 0x000fe200000001ff */
[----:B------:R-:W-:Y:S01]  /*117f0*/  BSSY.RECONVERGENT B0, `(.L_x_6635) ;  /* 0x0000015000007945 */ /* 0x000fe20003800200 */
[----:B------:R-:W-:Y:S02]  /*11800*/  IMAD.MOV.U32 R13, RZ, RZ, 0x1 ;  /* 0x00000001ff0d7424 */ /* 0x000fe400078e00ff */
[----:B------:R-:W-:-:S07]  /*11810*/  IMAD.MOV.U32 R27, RZ, RZ, 0x3f55d4ae ;  /* 0x3f55d4aeff1b7424 */ /* 0x000fce00078e00ff */
.L_x_6636:
        /* <DEDUP_REMOVED lines=19> */
.L_x_6635:
        /* <DEDUP_REMOVED lines=27> */
.L_x_6638:
[----:B------:R-:W-:Y:S05]  /*11b00*/  BSYNC.RECONVERGENT B2 ;  /* 0x0000000000027941 */ /* 0x000fea0003800200 */
.L_x_6637:
[----:B------:R-:W-:Y:S01]  /*11b10*/  BSSY.RECONVERGENT B0, `(.L_x_6639) ;  /* 0x0000016000007945 */ /* 0x000fe20003800200 */
[----:B------:R-:W-:Y:S01]  /*11b20*/  MOV R15, 0x1 ;  /* 0x00000001000f7802 */ /* 0x000fe20000000f00 */
[----:B------:R-:W-:Y:S02]  /*11b30*/  IMAD.MOV.U32 R24, RZ, RZ, -0x5713a6fc ;  /* 0xa8ec5904ff187424 */ /* 0x000fe400078e00ff */
[----:B------:R-:W-:-:S07]  /*11b40*/  IMAD.MOV.U32 R25, RZ, RZ, 0x3f59e1db ;  /* 0x3f59e1dbff197424 */ /* 0x000fce00078e00ff */
.L_x_6640:
        /* <DEDUP_REMOVED lines=19> */
.L_x_6639:
        /* <DEDUP_REMOVED lines=30> */
.L_x_6642:
[----:B------:R-:W-:Y:S05]  /*11e60*/  BSYNC.RECONVERGENT B2 ;  /* 0x0000000000027941 */ /* 0x000fea0003800200 */
.L_x_6641:
[----:B------:R-:W-:Y:S01]  /*11e70*/  HFMA2 R27, -RZ, RZ, -1.859375, -0.0989990234375 ;  /* 0xbf70ae56ff1b7431 */ /* 0x000fe200000001ff */
[----:B------:R-:W-:Y:S01]  /*11e80*/  BSSY.RECONVERGENT B0, `(.L_x_6643) ;  /* 0x0000015000007945 */ /* 0x000fe20003800200 */
[----:B------:R-:W-:Y:S02]  /*11e90*/  IMAD.MOV.U32 R13, RZ, RZ, 0x1 ;  /* 0x00000001ff0d7424 */ /* 0x000fe400078e00ff */
[----:B------:R-:W-:-:S07]  /*11ea0*/  IMAD.MOV.U32 R26, RZ, RZ, -0x5a255ed9 ;  /* 0xa5daa127ff1a7424 */ /* 0x000fce00078e00ff */
.L_x_6644:
        /* <DEDUP_REMOVED lines=19> */
.L_x_6643:
        /* <DEDUP_REMOVED lines=27> */
.L_x_6646:
[----:B------:R-:W-:Y:S05]  /*12190*/  BSYNC.RECONVERGENT B2 ;  /* 0x0000000000027941 */ /* 0x000fea0003800200 */
.L_x_6645:
[----:B------:R-:W-:Y:S01]  /*121a0*/  BSSY.RECONVERGENT B0, `(.L_x_6647) ;  /* 0x0000016000007945 */ /* 0x000fe20003800200 */
[----:B------:R-:W-:Y:S01]  /*121b0*/  IMAD.MOV.U32 R15, RZ, RZ, 0x1 ;  /* 0x00000001ff0f7424 */ /* 0x000fe200078e00ff */
[----:B------:R-:W-:Y:S01]  /*121c0*/  MOV R24, 0xcbc5fc12 ;  /* 0xcbc5fc1200187802 */ /* 0x000fe20000000f00 */
[----:B------:R-:W-:-:S07]  /*121d0*/  IMAD.MOV.U32 R25, RZ, RZ, -0x4087a384 ;  /* 0xbf785c7cff197424 */ /* 0x000fce00078e00ff */
.L_x_6648:
        /* <DEDUP_REMOVED lines=19> */
.L_x_6647:
        /* <DEDUP_REMOVED lines=30> */
.L_x_6650:
[----:B------:R-:W-:Y:S05]  /*124f0*/  BSYNC.RECONVERGENT B2 ;  /* 0x0000000000027941 */ /* 0x000fea0003800200 */
.L_x_6649:
[----:B------:R-:W-:Y:S01]  /*12500*/  BSSY.RECONVERGENT B0, `(.L_x_6651) ;  /* 0x0000016000007945 */ /* 0x000fe20003800200 */
[----:B------:R-:W-:Y:S01]  /*12510*/  MOV R13, 0x1 ;  /* 0x00000001000d7802 */ /* 0x000fe20000000f00 */
[----:B------:R-:W-:Y:S02]  /*12520*/  IMAD.MOV.U32 R26, RZ, RZ, 0x50ed0c93 ;  /* 0x50ed0c93ff1a7424 */ /* 0x000fe400078e00ff */
[----:B------:R-:W-:-:S07]  /*12530*/  IMAD.MOV.U32 R27, RZ, RZ, 0x3f91d1d6 ;  /* 0x3f91d1d6ff1b7424 */ /* 0x000fce00078e00ff */
.L_x_6652:
        /* <DEDUP_REMOVED lines=19> */
.L_x_6651:
        /* <DEDUP_REMOVED lines=27> */
.L_x_6654:
[----:B------:R-:W-:Y:S05]  /*12820*/  BSYNC.RECONVERGENT B2 ;  /* 0x0000000000027941 */ /* 0x000fea0003800200 */
.L_x_6653:
[----:B------:R-:W-:Y:S01]  /*12830*/  HFMA2 R25, -RZ, RZ, 1.904296875, -46080 ;  /* 0x3f9ef9a0ff197431 */ /* 0x000fe200000001ff */
[----:B------:R-:W-:Y:S01]  /*12840*/  BSSY.RECONVERGENT B0, `(.L_x_6655) ;  /* 0x0000015000007945 */ /* 0x000fe20003800200 */
[----:B------:R-:W-:Y:S02]  /*12850*/  IMAD.MOV.U32 R15, RZ, RZ, 0x1 ;  /* 0x00000001ff0f7424 */ /* 0x000fe400078e00ff */
[----:B------:R-:W-:-:S07]  /*12860*/  IMAD.MOV.U32 R24, RZ, RZ, 0x5c03d2e9 ;  /* 0x5c03d2e9ff187424 */ /* 0x000fce00078e00ff */
.L_x_6656:
        /* <DEDUP_REMOVED lines=19> */
.L_x_6655:
        /* <DEDUP_REMOVED lines=30> */
.L_x_6658:
[----:B------:R-:W-:Y:S05]  /*12b80*/  BSYNC.RECONVERGENT B2 ;  /* 0x0000000000027941 */ /* 0x000fea0003800200 */
.L_x_6657:
[----:B------:R-:W-:Y:S01]  /*12b90*/  HFMA2 R26, -RZ, RZ, 468, -43.75 ;  /* 0x5f50d178ff1a7431 */ /* 0x000fe200000001ff */
[----:B------:R-:W-:Y:S01]  /*12ba0*/  BSSY.RECONVERGENT B0, `(.L_x_6659) ;  /* 0x0000015000007945 */ /* 0x000fe20003800200 */
[----:B------:R-:W-:Y:S02]  /*12bb0*/  IMAD.MOV.U32 R13, RZ, RZ, 0x1 ;  /* 0x00000001ff0d7424 */ /* 0x000fe400078e00ff */
[----:B------:R-:W-:-:S07]  /*12bc0*/  IMAD.MOV.U32 R27, RZ, RZ, -0x4046a498 ;  /* 0xbfb95b68ff1b7424 */ /* 0x000fce00078e00ff */
.L_x_6660:
        /* <DEDUP_REMOVED lines=19> */
.L_x_6659:
        /* <DEDUP_REMOVED lines=27> */
.L_x_6662:
[----:B------:R-:W-:Y:S05]  /*12eb0*/  BSYNC.RECONVERGENT B2 ;  /* 0x0000000000027941 */ /* 0x000fea0003800200 */
.L_x_6661:
[----:B------:R-:W-:Y:S01]  /*12ec0*/  BSSY.RECONVERGENT B0, `(.L_x_6663) ;  /* 0x0000016000007945 */ /* 0x000fe20003800200 */
[----:B------:R-:W-:Y:S01]  /*12ed0*/  MOV R15, 0x1 ;  /* 0x00000001000f7802 */ /* 0x000fe20000000f00 */
[----:B------:R-:W-:Y:S02]  /*12ee0*/  IMAD.MOV.U32 R24, RZ, RZ, -0x3bccff5e ;  /* 0xc43300a2ff187424 */ /* 0x000fe400078e00ff */
[----:B------:R-:W-:-:S07]  /*12ef0*/  IMAD.MOV.U32 R25, RZ, RZ, -0x40366831 ;  /* 0xbfc997cfff197424 */ /* 0x000fce00078e00ff */
.L_x_6664:
        /* <DEDUP_REMOVED lines=19> */
.L_x_6663:
        /* <DEDUP_REMOVED lines=30> */
.L_x_6666:
[----:B------:R-:W-:Y:S05]  /*13210*/  BSYNC.RECONVERGENT B2 ;  /* 0x0000000000027941 */ /* 0x000fea0003800200 */
.L_x_6665:
[----:B------:R-:W-:Y:S01]  /*13220*/  HFMA2 R27, -RZ, RZ, 1.9755859375, 0.09637451171875 ;  /* 0x3fe72e2bff1b7431 */ /* 0x000fe200000001ff */
[----:B------:R-:W-:Y:S01]  /*13230*/  BSSY.RECONVERGENT B0, `(.L_x_6667) ;  /* 0x0000015000007945 */ /* 0x000fe20003800200 */
[----:B------:R-:W-:Y:S02]  /*13240*/  IMAD.MOV.U32 R13, RZ, RZ, 0x1 ;  /* 0x00000001ff0d7424 */ /* 0x000fe400078e00ff */
[----:B------:R-:W-:-:S07]  /*13250*/  IMAD.MOV.U32 R26, RZ, RZ, -0x45e261fc ;  /* 0xba1d9e04ff1a7424 */ /* 0x000fce00078e00ff */
.L_x_6668:
        /* <DEDUP_REMOVED lines=19> */
.L_x_6667:
        /* <DEDUP_REMOVED lines=27> */
.L_x_6670:
[----:B------:R-:W-:Y:S05]  /*13540*/  BSYNC.RECONVERGENT B2 ;  /* 0x0000000000027941 */ /* 0x000fea0003800200 */
.L_x_6669:
[----:B------:R-:W-:Y:S01]  /*13550*/  BSSY.RECONVERGENT B0, `(.L_x_6671) ;  /* 0x0000016000007945 */ /* 0x000fe20003800200 */
[----:B------:R-:W-:Y:S01]  /*13560*/  IMAD.MOV.U32 R15, RZ, RZ, 0x1 ;  /* 0x00000001ff0f7424 */ /* 0x000fe200078e00ff */
[----:B------:R-:W-:Y:S01]  /*13570*/  MOV R24, 0x101bb71a ;  /* 0x101bb71a00187802 */ /* 0x000fe20000000f00 */
[----:B------:R-:W-:-:S07]  /*13580*/  IMAD.MOV.U32 R25, RZ, RZ, 0x3ffaab9a ;  /* 0x3ffaab9aff197424 */ /* 0x000fce00078e00ff */
.L_x_6672:
        /* <DEDUP_REMOVED lines=19> */
.L_x_6671:
        /* <DEDUP_REMOVED lines=30> */
.L_x_6674:
[----:B------:R-:W-:Y:S05]  /*138a0*/  BSYNC.RECONVERGENT B2 ;  /* 0x0000000000027941 */ /* 0x000fea0003800200 */
.L_x_6673:
[----:B------:R-:W-:Y:S01]  /*138b0*/  BSSY.RECONVERGENT B0, `(.L_x_6675) ;  /* 0x0000016000007945 */ /* 0x000fe20003800200 */
[----:B------:R-:W-:Y:S01]  /*138c0*/  MOV R13, 0x1 ;  /* 0x00000001000d7802 */ /* 0x000fe20000000f00 */
[----:B------:R-:W-:Y:S02]  /*138d0*/  IMAD.MOV.U32 R26, RZ, RZ, -0x755502fe ;  /* 0x8aaafd02ff1a7424 */ /* 0x000fe400078e00ff */
[----:B------:R-:W-:-:S07]  /*138e0*/  IMAD.MOV.U32 R27, RZ, RZ, -0x3fe58652 ;  /* 0xc01a79aeff1b7424 */ /* 0x000fce00078e00ff */
.L_x_6676:
        /* <DEDUP_REMOVED lines=19> */
.L_x_6675:
        /* <DEDUP_REMOVED lines=27> */
.L_x_6678:
[----:B------:R-:W-:Y:S05]  /*13bd0*/  BSYNC.RECONVERGENT B2 ;  /* 0x0000000000027941 */ /* 0x000fea0003800200 */
.L_x_6677:
[----:B------:R-:W-:Y:S01]  /*13be0*/  HFMA2 R25, -RZ, RZ, -2.095703125, 0.00473785400390625 ;  /* 0xc0311cdaff197431 */ /* 0x000fe200000001ff */
[----:B------:R-:W-:Y:S01]  /*13bf0*/  BSSY.RECONVERGENT B0, `(.L_x_6679) ;  /* 0x0000015000007945 */ /* 0x000fe20003800200 */
[----:B------:R-:W-:Y:S02]  /*13c00*/  IMAD.MOV.U32 R15, RZ, RZ, 0x1 ;  /* 0x00000001ff0f7424 */ /* 0x000fe400078e00ff */
[----:B------:R-:W-:-:S07]  /*13c10*/  IMAD.MOV.U32 R24, RZ, RZ, 0x4df23f8f ;  /* 0x4df23f8fff187424 */ /* 0x000fce00078e00ff */
.L_x_6680:
        /* <DEDUP_REMOVED lines=19> */
.L_x_6679:
        /* <DEDUP_REMOVED lines=28> */
[----:B------:R-:W-:-:S07]  /*13f10*/  MOV R6, R8 ;  /* 0x0000000800067202 */ /* 0x000fce0000000f00 */
.L_x_6682:
[----:B------:R-:W-:Y:S05]  /*13f20*/  BSYNC.RECONVERGENT B2 ;  /* 0x0000000000027941 */ /* 0x000fea0003800200 */
.L_x_6681:
[----:B------:R-:W-:Y:S01]  /*13f30*/  HFMA2 R27, -RZ, RZ, 2.16015625, 40800 ;  /* 0x405278fbff1b7431 */ /* 0x000fe200000001ff */
[----:B------:R-:W-:Y:S01]  /*13f40*/  BSSY.RECONVERGENT B0, `(.L_x_6683) ;  /* 0x0000015000007945 */ /* 0x000fe20003800200 */
[----:B------:R-:W-:Y:S02]  /*13f50*/  IMAD.MOV.U32 R15, RZ, RZ, 0x1 ;  /* 0x00000001ff0f7424 */ /* 0x000fe400078e00ff */
[----:B------:R-:W-:-:S07]  /*13f60*/  IMAD.MOV.U32 R26, RZ, RZ, 0x311f1460 ;  /* 0x311f1460ff1a7424 */ /* 0x000fce00078e00ff */
.L_x_6684:
        /* <DEDUP_REMOVED lines=19> */
.L_x_6683:
        /* <DEDUP_REMOVED lines=30> */
.L_x_6686:
[----:B------:R-:W-:Y:S05]  /*14280*/  BSYNC.RECONVERGENT B2 ;  /* 0x0000000000027941 */ /* 0x000fea0003800200 */
.L_x_6685:
[----:B------:R-:W-:Y:S01]  /*14290*/  HFMA2 R24, -RZ, RZ, 15.0859375, -0.01560211181640625 ;  /* 0x4b8ba3fdff187431 */ /* 0x000fe200000001ff */
[----:B------:R-:W-:Y:S01]  /*142a0*/  BSSY.RECONVERGENT B0, `(.L_x_6687) ;  /* 0x0000015000007945 */ /* 0x000fe20003800200 */
[----:B------:R-:W-:Y:S02]  /*142b0*/  IMAD.MOV.U32 R13, RZ, RZ, 0x1 ;  /* 0x00000001ff0d7424 */ /* 0x000fe400078e00ff */
[----:B------:R-:W-:-:S07]  /*142c0*/  IMAD.MOV.U32 R25, RZ, RZ, 0x406a8563 ;  /* 0x406a8563ff197424 */ /* 0x000fce00078e00ff */
.L_x_6688:
        /* <DEDUP_REMOVED lines=19> */
.L_x_6687:
        /* <DEDUP_REMOVED lines=11> */
.L_x_6690:
        /* <DEDUP_REMOVED lines=19> */
.L_x_6689:
        /* <DEDUP_REMOVED lines=20> */
.L_x_6692:
[----:B------:R-:W-:Y:S05]  /*14720*/  BSYNC.RECONVERGENT B2 ;  /* 0x0000000000027941 */ /* 0x000fea0003800200 */
.L_x_6691:
[----:B------:R-:W-:-:S08]  /*14730*/  DMUL R8, R26, R8 ;  /* 0x000000081a087228 */ /* 0x000fd00000000000 */
[----:B------:R-:W-:-:S14]  /*14740*/  DSETP.GT.AND P0, PT, |R8|, |R24|, PT ;  /* 0x400000180800722a */ /* 0x000fdc0003f04200 */
[----:B------:R-:W-:-:S11]  /*14750*/  @!P0 DADD R20, R20, R8 ;  /* 0x0000000014148229 */ /* 0x000fd60000000008 */
.L_x_6596:
[----:B------:R-:W-:Y:S05]  /*14760*/  BSYNC.RECONVERGENT B1 ;  /* 0x0000000000017941 */ /* 0x000fea0003800200 */
.L_x_6595:
        /* <DEDUP_REMOVED lines=10> */
[----:B------:R-:W-:Y:S01]  /*14810*/  DADD R10, R6, 4 ;  /* 0x40100000060a7429 */ /* 0x000fe20000000000 */
[----:B------:R-:W-:Y:S01]  /*14820*/  IMAD.MOV.U32 R25, RZ, RZ, 0x3ff71547 ;  /* 0x3ff71547ff197424 */ /* 0x000fe200078e00ff */
[----:B------:R-:W-:Y:S01]  /*14830*/  ISETP.GT.U32.AND P0, PT, R7, 0x403b4000, PT ;  /* 0x403b40000700780c */ /* 0x000fe20003f04070 */
[----:B------:R-:W-:-:S03]  /*14840*/  IMAD.MOV.U32 R32, RZ, RZ, 0x0 ;  /* 0x00000000ff207424 */ /* 0x000fc600078e00ff */
        /* <DEDUP_REMOVED lines=122> */
[----:B------:R-:W-:Y:S02]  /*14ff0*/  UMOV UR5, 0x3ff3ba59 ;  /* 0x3ff3ba5900057882 */ /* 0x000fe40000000000 */
[----:B------:R-:W-:-:S04]  /*15000*/  DFMA R24, R8, R24, UR4 ;  /* 0x0000000408187e2b */ /* 0x000fc80008000018 */
[----:B------:R-:W-:-:S04]  /*15010*/  DFMA R34, R14, R34, 1 ;  /* 0x3ff000000e22742b */ /* 0x000fc80000000022 */
[----:B------:R-:W-:-:S04]  /*15020*/  DMUL R8, R24, R32 ;  /* 0x0000002018087228 */ /* 0x000fc80000000000 */
[----:B------:R-:W-:-:S04]  /*15030*/  DFMA R34, R14, R34, 1 ;  /* 0x3ff000000e22742b */ /* 0x000fc80000000022 */
[----:B------:R-:W-:-:S06]  /*15040*/  DMUL R14, R8, -2 ;  /* 0xc0000000080e7828 */ /* 0x000fcc0000000000 */
[----:B------:R-:W-:Y:S02]  /*15050*/  LEA R35, R13, R35, 0x14 ;  /* 0x000000230d237211 */ /* 0x000fe400078ea0ff */
[----:B------:R-:W-:Y:S01]  /*15060*/  DFMA R14, R6, R14, R24 ;  /* 0x0000000e060e722b */ /* 0x000fe20000000018 */
[----:B------:R-:W-:Y:S01]  /*15070*/  LEA R13, R12, 0x3ff00000, 0x14 ;  /* 0x3ff000000c0d7811 */ /* 0x000fe200078ea0ff */
        /* <DEDUP_REMOVED lines=13> */
.L_x_6694:
        /* <DEDUP_REMOVED lines=9> */
.L_x_6695:
[----:B------:R-:W-:Y:S05]  /*151e0*/  BSYNC.RECONVERGENT B0 ;  /* 0x0000000000007941 */ /* 0x000fea0003800200 */
.L_x_6693:
        /* <DEDUP_REMOVED lines=61> */
.L_x_6697:
[----:B------:R-:W-:Y:S05]  /*155c0*/  BSYNC.RECONVERGENT B0 ;  /* 0x0000000000007941 */ /* 0x000fea0003800200 */
.L_x_6696:
        /* <DEDUP_REMOVED lines=29> */
.L_x_6699:
[----:B------:R-:W-:Y:S05]  /*157a0*/  BSYNC.RECONVERGENT B1 ;  /* 0x0000000000017941 */ /* 0x000fea0003800200 */
.L_x_6698:
        /* <DEDUP_REMOVED lines=16> */
[----:B------:R-:W-:Y:S05]  /*158b0*/  CALL.REL.NOINC `($__internal_21_$__cuda_sm20_div_rn_f64_full) ;  /* 0x0000049800687944 */ /* 0x000fea0003c00000 */
[----:B------:R-:W-:-:S07]  /*158c0*/  IMAD.MOV.U32 R9, RZ, RZ, R7 ;  /* 0x000000ffff097224 */ /* 0x000fce00078e0007 */
.L_x_6701:
[----:B------:R-:W-:Y:S05]  /*158d0*/  BSYNC.RECONVERGENT B1 ;  /* 0x0000000000017941 */ /* 0x000fea0003800200 */
.L_x_6700:
[----:B------:R-:W-:Y:S01]  /*158e0*/  DFMA R8, R14, 0.5, -R8 ;  /* 0x3fe000000e08782b */ /* 0x000fe20000000808 */
[----:B------:R-:W-:Y:S10]  /*158f0*/  BRA `(.L_x_6564) ;  /* 0x0000013800cc7947 */ /* 0x000ff40003800000 */
.L_x_6567:
        /* <DEDUP_REMOVED lines=29> */
.L_x_6705:
[----:B------:R-:W-:Y:S05]  /*15ad0*/  BSYNC.RECONVERGENT B2 ;  /* 0x0000000000027941 */ /* 0x000fea0003800200 */
.L_x_6704:
        /* <DEDUP_REMOVED lines=17> */
[----:B------:R-:W-:Y:S05]  /*15bf0*/  CALL.REL.NOINC `($__internal_21_$__cuda_sm20_div_rn_f64_full) ;  /* 0x0000049400987944 */ /* 0x000fea0003c00000 */
[----:B------:R-:W-:-:S07]  /*15c00*/  MOV R6, R8 ;  /* 0x0000000800067202 */ /* 0x000fce0000000f00 */
.L_x_6707:
[----:B------:R-:W-:Y:S05]  /*15c10*/  BSYNC.RECONVERGENT B2 ;  /* 0x0000000000027941 */ /* 0x000fea0003800200 */
.L_x_6706:
        /* <DEDUP_REMOVED lines=20> */
[----:B------:R-:W3:Y:S01]  /*15d60*/  MUFU.RCP64H R33, R17 ;  /* 0x0000001100217308 */ /* 0x000ee20000001800 */
[----:B------:R-:W-:Y:S01]  /*15d70*/  IMAD.MOV.U32 R25, RZ, RZ, 0x3f048c58 ;  /* 0x3f048c58ff197424 */ /* 0x000fe200078e00ff */
[----:B0-----:R-:W-:Y:S01]  /*15d80*/  MOV R7, 0xbebf1b22 ;  /* 0xbebf1b2200077802 */ /* 0x001fe20000000f00 */
[----:B------:R-:W-:Y:S01]  /*15d90*/  IMAD.MOV.U32 R6, RZ, RZ, -0xa6b394b ;  /* 0xf594c6b5ff067424 */ /* 0x000fe200078e00ff */
[----:B------:R0:W-:Y:S01]  /*15da0*/  STL.64 [R1+0x20], R18 ;  /* 0x0000201201007387 */ /* 0x0001e20000100a00 */
[----:B------:R-:W-:Y:S01]  /*15db0*/  IMAD.MOV.U32 R27, RZ, RZ, -0x413daac9 ;  /* 0xbec25537ff1b7424 */ /* 0x000fe200078e00ff */
[----:B------:R-:W-:Y:S01]  /*15dc0*/  MOV R32, 0x1 ;  /* 0x0000000100207802 */ /* 0x000fe20000000f00 */
[----:B-1----:R-:W-:Y:S01]  /*15dd0*/  IMAD.MOV.U32 R8, RZ, RZ, 0x1e4b4109 ;  /* 0x1e4b4109ff087424 */ /* 0x002fe200078e00ff */
[----:B------:R1:W-:Y:S01]  /*15de0*/  STL.64 [R1+0x18], R12 ;  /* 0x0000180c01007387 */ /* 0x0003e20000100a00 */
[----:B------:R-:W-:Y:S01]  /*15df0*/  IMAD.MOV.U32 R9, RZ, RZ, 0x3eabd6d2 ;  /* 0x3eabd6d2ff097424 */ /* 0x000fe200078e00ff */
[----:B--2---:R-:W-:Y:S01]  /*15e00*/  MOV R10, 0xa2d0465c ;  /* 0xa2d0465c000a7802 */ /* 0x004fe20000000f00 */
[----:B------:R-:W-:Y:S01]  /*15e10*/  IMAD.MOV.U32 R11, RZ, RZ, -0x41784a07 ;  /* 0xbe87b5f9ff0b7424 */ /* 0x000fe200078e00ff */
[----:B------:R2:W-:Y:S01]  /*15e20*/  STL.64 [R1+0x40], R6 ;  /* 0x0000400601007387 */ /* 0x0005e20000100a00 */
[----:B------:R-:W-:Y:S01]  /*15e30*/  IMAD.MOV.U32 R28, RZ, RZ, 0x55c37c1c ;  /* 0x55c37c1cff1c7424 */ /* 0x000fe200078e00ff */
[----:B------:R-:W-:Y:S01]  /*15e40*/  FSETP.GEU.AND P1, PT, |R23|, 6.5827683646048100446e-37, PT ;  /* 0x036000001700780b */ /* 0x000fe20003f2e200 */
[----:B------:R-:W-:Y:S01]  /*15e50*/  IMAD.MOV.U32 R29, RZ, RZ, 0x3e46097d ;  /* 0x3e46097dff1d7424 */ /* 0x000fe200078e00ff */
[----:B0-----:R-:W-:Y:S01]  /*15e60*/  MOV R18, 0x7c7a2faa ;  /* 0x7c7a2faa00127802 */ /* 0x001fe20000000f00 */
[----:B------:R-:W-:Y:S01]  /*15e70*/  IMAD.MOV.U32 R19, RZ, RZ, -0x41cd2de7 ;  /* 0xbe32d219ff137424 */ /* 0x000fe200078e00ff */
[----:B------:R0:W-:Y:S01]  /*15e80*/  STL.64 [R1+0x48], R8 ;  /* 0x0000480801007387 */ /* 0x0001e20000100a00 */
[----:B---3--:R-:W-:Y:S01]  /*15e90*/  DFMA R34, -R16, R32, 1 ;  /* 0x3ff000001022742b */ /* 0x008fe20000000120 */
[----:B-1----:R-:W-:Y:S01]  /*15ea0*/  IMAD.MOV.U32 R12, RZ, RZ, -0x1480f261 ;  /* 0xeb7f0d9fff0c7424 */ /* 0x002fe200078e00ff */
[----:B------:R-:W-:Y:S01]  /*15eb0*/  MOV R13, 0x3e3ccf5c ;  /* 0x3e3ccf5c000d7802 */ /* 0x000fe20000000f00 */
[----:B------:R1:W-:Y:S01]  /*15ec0*/  STL.64 [R1+0x50], R10 ;  /* 0x0000500a01007387 */ /* 0x0003e20000100a00 */
[----:B------:R-:W-:Y:S01]  /*15ed0*/  BSSY.RECONVERGENT B2, `(.L_x_6708) ;  /* 0x0000742000027945 */ /* 0x000fe20003800200 */
[----:B--2---:R-:W-:Y:S01]  /*15ee0*/  MOV R6, 0x87340428 ;  /* 0x8734042800067802 */ /* 0x004fe20000000f00 */
[----:B------:R-:W-:Y:S01]  /*15ef0*/  IMAD.MOV.U32 R7, RZ, RZ, -0x422ff8f6 ;  /* 0xbdd0070aff077424 */ /* 0x000fe200078e00ff */
[----:B------:R2:W-:Y:S01]  /*15f00*/  STL.64 [R1+0x68], R18 ;  /* 0x0000681201007387 */ /* 0x0005e20000100a00 */
[----:B0-----:R-:W-:-:S03]  /*15f10*/  IMAD.MOV.U32 R8, RZ, RZ, 0x1fd754a ;  /* 0x01fd754aff087424 */ /* 0x001fc600078e00ff */
[----:B------:R0:W-:Y:S01]  /*15f20*/  STL.64 [R1+0x58], R12 ;  /* 0x0000580c01007387 */ /* 0x0001e20000100a00 */
[----:B------:R-:W-:Y:S01]  /*15f30*/  IMAD.MOV.U32 R9, RZ, RZ, -0x4269e359 ;  /* 0xbd961ca7ff097424 */ /* 0x000fe200078e00ff */
[----:B-1----:R-:W-:Y:S01]  /*15f40*/  MOV R10, 0x8f5eec2 ;  /* 0x08f5eec2000a7802 */ /* 0x002fe20000000f00 */
[----:B------:R-:W-:Y:S01]  /*15f50*/  IMAD.MOV.U32 R11, RZ, RZ, 0x3d3ef980 ;  /* 0x3d3ef980ff0b7424 */ /* 0x000fe200078e00ff */
[----:B------:R1:W-:Y:S01]  /*15f60*/  STL.64 [R1+0x80], R6 ;  /* 0x0000800601007387 */ /* 0x0003e20000100a00 */
[----:B--2---:R-:W-:Y:S02]  /*15f70*/  IMAD.MOV.U32 R18, RZ, RZ, -0x144e6c40 ;  /* 0xebb193c0ff127424 */ /* 0x004fe400078e00ff */
        /* <DEDUP_REMOVED lines=15> */
[----:B------:R-:W-:Y:S01]  /*16070*/  IMAD.MOV.U32 R19, RZ, RZ, -0x416507cc ;  /* 0xbe9af834ff137424 */ /* 0x000fe200078e00ff */
[----:B------:R1:W-:Y:S01]  /*16080*/  STL.64 [R1+0xd0], R8 ;  /* 0x0000d00801007387 */ /* 0x0003e20000100a00 */
[----:B--2---:R-:W-:Y:S01]  /*16090*/  IMAD.MOV.U32 R12, RZ, RZ, 0x40e53dbc ;  /* 0x40e53dbcff0c7424 */ /* 0x004fe200078e00ff */
        /* <DEDUP_REMOVED lines=10> */
[----:B------:R-:W-:Y:S02]  /*16140*/  IMAD.MOV.U32 R11, RZ, RZ, -0x41911dc3 ;  /* 0xbe6ee23dff0b7424 */ /* 0x000fe400078e00ff */
[----:B0-----:R-:W-:Y:S01]  /*16150*/  IMAD.MOV.U32 R18, RZ, RZ, -0x3008c2a8 ;  /* 0xcff73d58ff127424 */ /* 0x001fe200078e00ff */
[----:B------:R0:W-:Y:S01]  /*16160*/  STL.64 [R1+0x28], R20 ;  /* 0x0000281401007387 */ /* 0x0001e20000100a00 */
[----:B------:R-:W-:Y:S02]  /*16170*/  IMAD.MOV.U32 R19, RZ, RZ, -0x41eea9b2 ;  /* 0xbe11564eff137424 */ /* 0x000fe400078e00ff */
        /* <DEDUP_REMOVED lines=17> */
[----:B------:R-:W-:-:S03]  /*16290*/  IMAD.MOV.U32 R19, RZ, RZ, 0x3d16d8a9 ;  /* 0x3d16d8a9ff137424 */ /* 0x000fc600078e00ff */
[----:B------:R3:W-:Y:S01]  /*162a0*/  STL.64 [R1+0x148], R6 ;  /* 0x0001480601007387 */ /* 0x0007e20000100a00 */
[----:B-1----:R-:W-:Y:S02]  /*162b0*/  IMAD.MOV.U32 R24, RZ, RZ, 0x6edf2b0c ;  /* 0x6edf2b0cff187424 */ /* 0x002fe400078e00ff */
[----:B------:R-:W-:Y:S01]  /*162c0*/  IMAD.MOV.U32 R25, RZ, RZ, -0x4243f265 ;  /* 0xbdbc0d9bff197424 */ /* 0x000fe200078e00ff */
[----:B--2---:R-:W-:Y:S01]  /*162d0*/  MOV R27, 0x3dbac947 ;  /* 0x3dbac947001b7802 */ /* 0x004fe20000000f00 */
[----:B------:R-:W-:Y:S01]  /*162e0*/  IMAD.MOV.U32 R26, RZ, RZ, 0x5c463659 ;  /* 0x5c463659ff1a7424 */ /* 0x000fe200078e00ff */
[----:B------:R1:W-:Y:S01]  /*162f0*/  STL.64 [R1+0x70], R20 ;  /* 0x0000701401007387 */ /* 0x0003e20000100a00 */
[----:B0-----:R-:W-:Y:S01]  /*16300*/  MOV R12, 0x5dcd1851 ;  /* 0x5dcd1851000c7802 */ /* 0x001fe20000000f00 */
[----:B------:R-:W-:Y:S02]  /*16310*/  IMAD.MOV.U32 R13, RZ, RZ, -0x4350c486 ;  /* 0xbcaf3b7aff0d7424 */ /* 0x000fe400078e00ff */
[----:B------:R0:W-:Y:S01]  /*16320*/  STL.64 [R1+0x158], R8 ;  /* 0x0001580801007387 */ /* 0x0001e20000100a00 */
[----:B---3--:R-:W-:Y:S01]  /*16330*/  MOV R6, 0x783db2a2 ;  /* 0x783db2a200067802 */ /* 0x008fe20000000f00 */
[----:B------:R-:W-:-:S02]  /*16340*/  IMAD.MOV.U32 R7, RZ, RZ, -0x430d64fd ;  /* 0xbcf29b03ff077424 */ /* 0x000fc400078e00ff */
[----:B------:R2:W-:Y:S01]  /*16350*/  STL.64 [R1+0x160], R10 ;  /* 0x0001600a01007387 */ /* 0x0005e20000100a00 */
[----:B-1----:R-:W-:Y:S01]  /*16360*/  IMAD.MOV.U32 R20, RZ, RZ, 0x7950ad7b ;  /* 0x7950ad7bff147424 */ /* 0x002fe200078e00ff */
[----:B------:R-:W-:Y:S02]  /*16370*/  MOV R21, 0xbcc283fe ;  /* 0xbcc283fe00157802 */ /* 0x000fe40000000f00 */
[----:B------:R1:W-:Y:S01]  /*16380*/  STL.64 [R1+0x180], R18 ;  /* 0x0001801201007387 */ /* 0x0003e20000100a00 */
[----:B0-----:R-:W-:Y:S02]  /*16390*/  IMAD.MOV.U32 R8, RZ, RZ, -0x71254b38 ;  /* 0x8edab4c8ff087424 */ /* 0x001fe400078e00ff */
        /* <DEDUP_REMOVED lines=10> */
[----:B------:R-:W-:Y:S01]  /*16440*/  IMAD.MOV.U32 R29, RZ, RZ, 0x3d20104f ;  /* 0x3d20104fff1d7424 */ /* 0x000fe200078e00ff */
[----:B--2---:R-:W-:Y:S02]  /*16450*/  MOV R24, 0xc901e574 ;  /* 0xc901e57400187802 */ /* 0x004fe40000000f00 */
[----:B------:R2:W-:Y:S01]  /*16460*/  STL.64 [R1+0x188], R6 ;  /* 0x0001880601007387 */ /* 0x0005e20000100a00 */
[----:B------:R-:W-:-:S03]  /*16470*/  IMAD.MOV.U32 R25, RZ, RZ, -0x40a1a8c6 ;  /* 0xbf5e573aff197424 */ /* 0x000fc600078e00ff */
[----:B------:R3:W-:Y:S01]  /*16480*/  STL.64 [R1+0xb8], R20 ;  /* 0x0000b81401007387 */ /* 0x0007e20000100a00 */
[----:B-1----:R-:W-:Y:S02]  /*16490*/  IMAD.MOV.U32 R26, RZ, RZ, 0x6b015ac0 ;  /* 0x6b015ac0ff1a7424 */ /* 0x002fe400078e00ff */
[----:B------:R-:W-:Y:S01]  /*164a0*/  IMAD.MOV.U32 R27, RZ, RZ, 0x3f65ac05 ;  /* 0x3f65ac05ff1b7424 */ /* 0x000fe200078e00ff */
[----:B------:R1:W-:Y:S01]  /*164b0*/  STL.64 [R1+0x198], R8 ;  /* 0x0001980801007387 */ /* 0x0003e20000100a00 */
[----:B0-----:R-:W-:Y:S02]  /*164c0*/  IMAD.MOV.U32 R12, RZ, RZ, -0x55e56cd ;  /* 0xfaa1a933ff0c7424 */ /* 0x001fe400078e00ff */
[----:B------:R-:W-:Y:S01]  /*164d0*/  IMAD.MOV.U32 R13, RZ, RZ, -0x40e3dac2 ;  /* 0xbf1c253eff0d7424 */ /* 0x000fe200078e00ff */
[----:B--2---:R-:W-:Y:S01]  /*164e0*/  MOV R6, 0x29663936 ;  /* 0x2966393600067802 */ /* 0x004fe20000000f00 */
[----:B------:R-:W-:Y:S01]  /*164f0*/  IMAD.MOV.U32 R7, RZ, RZ, 0x3eb70589 ;  /* 0x3eb70589ff077424 */ /* 0x000fe200078e00ff */
[----:B------:R0:W-:Y:S01]  /*16500*/  STL.64 [R1+0x1a8], R10 ;  /* 0x0001a80a01007387 */ /* 0x0001e20000100a00 */
[----:B---3--:R-:W-:Y:S01]  /*16510*/  MOV R20, 0xe89e5af0 ;  /* 0xe89e5af000147802 */ /* 0x008fe20000000f00 */
[----:B------:R-:W-:-:S02]  /*16520*/  IMAD.MOV.U32 R21, RZ, RZ, -0x410d05b6 ;  /* 0xbef2fa4aff157424 */ /* 0x000fc400078e00ff */
        /* <DEDUP_REMOVED lines=17> */
[----:B--2---:R-:W-:Y:S01]  /*16640*/  MOV R26, 0x30de114c ;  /* 0x30de114c001a7802 */ /* 0x004fe20000000f00 */
[----:B------:R-:W-:Y:S02]  /*16650*/  IMAD.MOV.U32 R27, RZ, RZ, 0x3e49aa7a ;  /* 0x3e49aa7aff1b7424 */ /* 0x000fe400078e00ff */
[----:B-1----:R-:W-:Y:S01]  /*16660*/  IMAD.MOV.U32 R12, RZ, RZ, 0x55e25360 ;  /* 0x55e25360ff0c7424 */ /* 0x002fe200078e00ff */
[----:B------:R1:W-:Y:S01]  /*16670*/  STL.64 [R1+0x1d8], R8 ;  /* 0x0001d80801007387 */ /* 0x0003e20000100a00 */
[----:B------:R-:W-:Y:S02]  /*16680*/  IMAD.MOV.U32 R13, RZ, RZ, 0x3e3ac0d4 ;  /* 0x3e3ac0d4ff0d7424 */ /* 0x000fe400078e00ff */
[----:B---3--:R-:W-:Y:S01]  /*16690*/  IMAD.MOV.U32 R6, RZ, RZ, 0x6c188672 ;  /* 0x6c188672ff067424 */ /* 0x008fe200078e00ff */
[----:B------:R2:W-:Y:S01]  /*166a0*/  STL.64 [R1+0x1e8], R10 ;  /* 0x0001e80a01007387 */ /* 0x0005e20000100a00 */
[----:B------:R-:W-:Y:S01]  /*166b0*/  IMAD.MOV.U32 R7, RZ, RZ, 0x3de1b105 ;  /* 0x3de1b105ff077424 */ /* 0x000fe200078e00ff */
[----:B0-----:R-:W-:Y:S01]  /*166c0*/  MOV R20, 0x4bf3c34e ;  /* 0x4bf3c34e00147802 */ /* 0x001fe20000000f00 */
[----:B------:R-:W-:Y:S01]  /*166d0*/  IMAD.MOV.U32 R21, RZ, RZ, 0x3dfc9b43 ;  /* 0x3dfc9b43ff157424 */ /* 0x000fe200078e00ff */
[----:B------:R0:W-:Y:S01]  /*166e0*/  STL.64 [R1+0x200], R18 ;  /* 0x0002001201007387 */ /* 0x0001e20000100a00 */
[----:B-1----:R-:W-:Y:S01]  /*166f0*/  IMAD.MOV.U32 R8, RZ, RZ, 0x34225759 ;  /* 0x34225759ff087424 */ /* 0x002fe200078e00ff */
        /* <DEDUP_REMOVED lines=12> */
[----:B--2---:R-:W-:Y:S02]  /*167c0*/  IMAD.MOV.U32 R24, RZ, RZ, 0xa10cd82 ;  /* 0x0a10cd82ff187424 */ /* 0x004fe400078e00ff */
[----:B------:R-:W-:Y:S01]  /*167d0*/  IMAD.MOV.U32 R25, RZ, RZ, 0x3d651958 ;  /* 0x3d651958ff197424 */ /* 0x000fe200078e00ff */
[----:B------:R2:W-:Y:S01]  /*167e0*/  STL.64 [R1+0x140], R20 ;  /* 0x0001401401007387 */ /* 0x0005e20000100a00 */
[----:B0-----:R-:W-:Y:S01]  /*167f0*/  IMAD.MOV.U32 R26, RZ, RZ, 0x448455ea ;  /* 0x448455eaff1a7424 */ /* 0x001fe200078e00ff */
[----:B------:R-:W-:Y:S01]  /*16800*/  MOV R27, 0xbd2c068b ;  /* 0xbd2c068b001b7802 */ /* 0x000fe20000000f00 */
[----:B-1----:R-:W-:Y:S01]  /*16810*/  IMAD.MOV.U32 R12, RZ, RZ, 0x56b95f3b ;  /* 0x56b95f3bff0c7424 */ /* 0x002fe200078e00ff */
[----:B------:R-:W-:Y:S01]  /*16820*/  MOV R13, 0x3d60675f ;  /* 0x3d60675f000d7802 */ /* 0x000fe20000000f00 */
[----:B------:R0:W-:Y:S01]  /*16830*/  STL.64 [R1+0x220], R8 ;  /* 0x0002200801007387 */ /* 0x0001e20000100a00 */
[----:B---3--:R-:W-:Y:S01]  /*16840*/  IMAD.MOV.U32 R6, RZ, RZ, 0x637bc2b8 ;  /* 0x637bc2b8ff067424 */ /* 0x008fe200078e00ff */
        /* <DEDUP_REMOVED lines=8> */
[----:B-1----:R-:W-:Y:S02]  /*168d0*/  IMAD.MOV.U32 R10, RZ, RZ, 0x5bf2d984 ;  /* 0x5bf2d984ff0a7424 */ /* 0x002fe400078e00ff */
[----:B------:R-:W-:Y:S01]  /*168e0*/  IMAD.MOV.U32 R11, RZ, RZ, 0x3f318b9b ;  /* 0x3f318b9bff0b7424 */ /* 0x000fe200078e00ff */
[----:B------:R1:W-:Y:S01]  /*168f0*/  STL.64 [R1+0x168], R24 ;  /* 0x0001681801007387 */ /* 0x0003e20000100a00 */
[----:B--2---:R-:W-:-:S02]  /*16900*/  IMAD.MOV.U32 R18, RZ, RZ, 0x62204ef4 ;  /* 0x62204ef4ff127424 */ /* 0x004fc400078e00ff */
[----:B------:R-:W-:Y:S01]  /*16910*/  IMAD.MOV.U32 R19, RZ, RZ, 0x3ee73df4 ;  /* 0x3ee73df4ff137424 */ /* 0x000fe200078e00ff */
        /* <DEDUP_REMOVED lines=17> */
[----:B------:R-:W-:Y:S01]  /*16a30*/  IMAD.MOV.U32 R21, RZ, RZ, 0x3e832ac8 ;  /* 0x3e832ac8ff157424 */ /* 0x000fe200078e00ff */
[----:B------:R1:W-:Y:S01]  /*16a40*/  STL.64 [R1+0x288], R18 ;  /* 0x0002881201007387 */ /* 0x0003e20000100a00 */
[----:B0-----:R-:W-:-:S03]  /*16a50*/  IMAD.MOV.U32 R8, RZ, RZ, 0x69c140a7 ;  /* 0x69c140a7ff087424 */ /* 0x001fc600078e00ff */
[----:B------:R0:W-:Y:S01]  /*16a60*/  STL.64 [R1+0x1a0], R28 ;  /* 0x0001a01c01007387 */ /* 0x0001e20000100a00 */
[----:B------:R-:W-:Y:S02]  /*16a70*/  IMAD.MOV.U32 R9, RZ, RZ, -0x42415dce ;  /* 0xbdbea232ff097424 */ /* 0x000fe400078e00ff */
[----:B--2---:R-:W-:Y:S01]  /*16a80*/  IMAD.MOV.U32 R10, RZ, RZ, -0x10b3b239 ;  /* 0xef4c4dc7ff0a7424 */ /* 0x004fe200078e00ff */
        /* <DEDUP_REMOVED lines=8> */
[----:B--2---:R-:W-:-:S03]  /*16b10*/  IMAD.MOV.U32 R24, RZ, RZ, 0x74f638bb ;  /* 0x74f638bbff187424 */ /* 0x004fc600078e00ff */
[----:B------:R2:W-:Y:S01]  /*16b20*/  STL.64 [R1+0x298], R6 ;  /* 0x0002980601007387 */ /* 0x0005e20000100a00 */
[----:B------:R-:W-:-:S03]  /*16b30*/  MOV R25, 0x3d709627 ;  /* 0x3d70962700197802 */ /* 0x000fc60000000f00 */
[----:B------:R3:W-:Y:S01]  /*16b40*/  STL.64 [R1+0x1e0], R20 ;  /* 0x0001e01401007387 */ /* 0x0007e20000100a00 */
[----:B-1----:R-:W-:Y:S01]  /*16b50*/  MOV R26, 0xdbc61371 ;  /* 0xdbc61371001a7802 */ /* 0x002fe20000000f00 */
[----:B------:R-:W-:Y:S01]  /*16b60*/  IMAD.MOV.U32 R27, RZ, RZ, -0x42316888 ;  /* 0xbdce9778ff1b7424 */ /* 0x000fe200078e00ff */
[----:B0-----:R-:W-:Y:S01]  /*16b70*/  MOV R12, 0xdd501eb ;  /* 0x0dd501eb000c7802 */ /* 0x001fe20000000f00 */
[----:B------:R-:W-:Y:S01]  /*16b80*/  IMAD.MOV.U32 R13, RZ, RZ, 0x3d850c3f ;  /* 0x3d850c3fff0d7424 */ /* 0x000fe200078e00ff */
[----:B------:R0:W-:Y:S01]  /*16b90*/  STL.64 [R1+0x2a0], R8 ;  /* 0x0002a00801007387 */ /* 0x0001e20000100a00 */
[----:B--2---:R-:W-:Y:S01]  /*16ba0*/  MOV R6, 0x465daec1 ;  /* 0x465daec100067802 */ /* 0x004fe20000000f00 */
[----:B------:R-:W-:Y:S02]  /*16bb0*/  IMAD.MOV.U32 R7, RZ, RZ, 0x3ded9b15 ;  /* 0x3ded9b15ff077424 */ /* 0x000fe400078e00ff */
[----:B------:R1:W-:Y:S01]  /*16bc0*/  STL.64 [R1+0x2b0], R10 ;  /* 0x0002b00a01007387 */ /* 0x0003e20000100a00 */
[----:B---3--:R-:W-:Y:S01]  /*16bd0*/  MOV R20, 0xf65c6eee ;  /* 0xf65c6eee00147802 */ /* 0x008fe20000000f00 */
[----:B------:R-:W-:-:S02]  /*16be0*/  IMAD.MOV.U32 R21, RZ, RZ, -0x428cc0c7 ;  /* 0xbd733f39ff157424 */ /* 0x000fc400078e00ff */
[----:B------:R2:W-:Y:S01]  /*16bf0*/  STL.64 [R1+0x2c8], R18 ;  /* 0x0002c81201007387 */ /* 0x0005e20000100a00 */
[----:B0-----:R-:W-:-:S03]  /*16c00*/  IMAD.MOV.U32 R8, RZ, RZ, -0x26b2acc5 ;  /* 0xd94d533bff087424 */ /* 0x001fc600078e00ff */
        /* <DEDUP_REMOVED lines=12> */
[----:B-1----:R-:W-:Y:S02]  /*16cd0*/  IMAD.MOV.U32 R24, RZ, RZ, 0x3b34e2b6 ;  /* 0x3b34e2b6ff187424 */ /* 0x002fe400078e00ff */
[----:B------:R-:W-:Y:S01]  /*16ce0*/  IMAD.MOV.U32 R25, RZ, RZ, 0x3f4547d9 ;  /* 0x3f4547d9ff197424 */ /* 0x000fe200078e00ff */
[----:B------:R1:W-:Y:S01]  /*16cf0*/  STL.64 [R1+0x230], R20 ;  /* 0x0002301401007387 */ /* 0x0003e20000100a00 */
[----:B--2---:R-:W-:Y:S01]  /*16d00*/  IMAD.MOV.U32 R26, RZ, RZ, -0x77483600 ;  /* 0x88b7ca00ff1a7424 */ /* 0x004fe200078e00ff */
[----:B------:R-:W-:Y:S01]  /*16d10*/  MOV R27, 0xbf3ebfb1 ;  /* 0xbf3ebfb1001b7802 */ /* 0x000fe20000000f00 */
[----:B0-----:R-:W-:Y:S01]  /*16d20*/  IMAD.MOV.U32 R12, RZ, RZ, -0x2455cbbd ;  /* 0xdbaa3443ff0c7424 */ /* 0x001fe200078e00ff */
[----:B------:R0:W-:Y:S01]  /*16d30*/  STL.64 [R1+0x2e8], R8 ;  /* 0x0002e80801007387 */ /* 0x0001e20000100a00 */
[----:B------:R-:W-:Y:S02]  /*16d40*/  IMAD.MOV.U32 R13, RZ, RZ, 0x3c91e54c ;  /* 0x3c91e54cff0d7424 */ /* 0x000fe400078e00ff */
[----:B---3--:R-:W-:Y:S01]  /*16d50*/  IMAD.MOV.U32 R6, RZ, RZ, -0x72302230 ;  /* 0x8dcfddd0ff067424 */ /* 0x008fe200078e00ff */
[----:B------:R2:W-:Y:S01]  /*16d60*/  STL.64 [R1+0x2f0], R10 ;  /* 0x0002f00a01007387 */ /* 0x0005e20000100a00 */
[----:B------:R-:W-:-:S02]  /*16d70*/  IMAD.MOV.U32 R7, RZ, RZ, 0x3d17075e ;  /* 0x3d17075eff077424 */ /* 0x000fc400078e00ff */
[----:B-1----:R-:W-:Y:S01]  /*16d80*/  IMAD.MOV.U32 R20, RZ, RZ, 0x1871f27a ;  /* 0x1871f27aff147424 */ /* 0x002fe200078e00ff */
[----:B------:R-:W-:Y:S01]  /*16d90*/  MOV R21, 0xbe90152a ;  /* 0xbe90152a00157802 */ /* 0x000fe20000000f00 */
[----:B------:R1:W-:Y:S01]  /*16da0*/  STL.64 [R1+0x310], R18 ;  /* 0x0003101201007387 */ /* 0x0003e20000100a00 */
[----:B0-----:R-:W-:Y:S01]  /*16db0*/  IMAD.MOV.U32 R8, RZ, RZ, 0x6874f2c4 ;  /* 0x6874f2c4ff087424 */ /* 0x001fe200078e00ff */
[----:B------:R-:W-:Y:S02]  /*16dc0*/  MOV R9, 0x3f49b0ff ;  /* 0x3f49b0ff00097802 */ /* 0x000fe40000000f00 */
[----:B------:R0:W-:Y:S01]  /*16dd0*/  STL.64 [R1+0x240], R28 ;  /* 0x0002401c01007387 */ /* 0x0001e20000100a00 */
[----:B--2---:R-:W-:Y:S01]  /*16de0*/  MOV R10, 0xe1def9d0 ;  /* 0xe1def9d0000a7802 */ /* 0x004fe20000000f00 */
[----:B------:R-:W-:Y:S02]  /*16df0*/  IMAD.MOV.U32 R11, RZ, RZ, -0x414770d6 ;  /* 0xbeb88f2aff0b7424 */ /* 0x000fe400078e00ff */
[----:B------:R2:W-:Y:S01]  /*16e00*/  STL.64 [R1+0x258], R24 ;  /* 0x0002581801007387 */ /* 0x0005e20000100a00 */
[----:B-1----:R-:W-:Y:S01]  /*16e10*/  MOV R18, 0x2846e81 ;  /* 0x02846e8100127802 */ /* 0x002fe20000000f00 */
[----:B------:R-:W-:-:S02]  /*16e20*/  IMAD.MOV.U32 R19, RZ, RZ, 0x3ee7db4c ;  /* 0x3ee7db4cff137424 */ /* 0x000fc400078e00ff */
[----:B------:R1:W-:Y:S01]  /*16e30*/  STL.64 [R1+0x268], R26 ;  /* 0x0002681a01007387 */ /* 0x0003e20000100a00 */
[----:B0-----:R-:W-:-:S03]  /*16e40*/  MOV R28, 0x27b3f020 ;  /* 0x27b3f020001c7802 */ /* 0x001fc60000000f00 */
[----:B------:R0:W-:Y:S01]  /*16e50*/  STL.64 [R1+0x300], R12 ;  /* 0x0003000c01007387 */ /* 0x0001e20000100a00 */
[----:B------:R-:W-:Y:S01]  /*16e60*/  IMAD.MOV.U32 R29, RZ, RZ, -0x41283291 ;  /* 0xbed7cd6fff1d7424 */ /* 0x000fe200078e00ff */
[----:B--2---:R-:W-:Y:S02]  /*16e70*/  MOV R24, 0xffbefeef ;  /* 0xffbefeef00187802 */ /* 0x004fe40000000f00 */
[----:B------:R2:W-:Y:S01]  /*16e80*/  STL.64 [R1+0x318], R6 ;  /* 0x0003180601007387 */ /* 0x0005e20000100a00 */
[----:B------:R-:W-:-:S03]  /*16e90*/  IMAD.MOV.U32 R25, RZ, RZ, -0x41793d24 ;  /* 0xbe86c2dcff197424 */ /* 0x000fc600078e00ff */
[----:B------:R3:W-:Y:S01]  /*16ea0*/  STL.64 [R1+0x280], R20 ;  /* 0x0002801401007387 */ /* 0x0007e20000100a00 */
[----:B-1----:R-:W-:Y:S02]  /*16eb0*/  IMAD.MOV.U32 R26, RZ, RZ, -0x12e96cd9 ;  /* 0xed169327ff1a7424 */ /* 0x002fe400078e00ff */
[----:B------:R-:W-:Y:S01]  /*16ec0*/  IMAD.MOV.U32 R27, RZ, RZ, -0x41ab7ac4 ;  /* 0xbe54853cff1b7424 */ /* 0x000fe200078e00ff */
[----:B0-----:R-:W-:Y:S01]  /*16ed0*/  MOV R13, 0x3f116908 ;  /* 0x3f116908000d7802 */ /* 0x001fe20000000f00 */
[----:B------:R-:W-:Y:S01]  /*16ee0*/  IMAD.MOV.U32 R12, RZ, RZ, -0x4b731fa8 ;  /* 0xb48ce058ff0c7424 */ /* 0x000fe200078e00ff */
[----:B------:R0:W-:Y:S01]  /*16ef0*/  STL.64 [R1+0x328], R8 ;  /* 0x0003280801007387 */ /* 0x0001e20000100a00 */
[----:B--2---:R-:W-:Y:S02]  /*16f00*/  IMAD.MOV.U32 R6, RZ, RZ, 0x74985d3f ;  /* 0x74985d3fff067424 */ /* 0x004fe400078e00ff */
[----:B------:R-:W-:Y:S01]  /*16f10*/  IMAD.MOV.U32 R7, RZ, RZ, -0x41438e40 ;  /* 0xbebc71c0ff077424 */ /* 0x000fe200078e00ff */
[----:B------:R1:W-:Y:S01]  /*16f20*/  STL.64 [R1+0x338], R10 ;  /* 0x0003380a01007387 */ /* 0x0003e20000100a00 */
[----:B---3--:R-:W-:-:S02]  /*16f30*/  IMAD.MOV.U32 R20, RZ, RZ, 0x3b2491f0 ;  /* 0x3b2491f0ff147424 */ /* 0x008fc400078e00ff */
[----:B------:R-:W-:Y:S01]  /*16f40*/  IMAD.MOV.U32 R21, RZ, RZ, -0x41efbf3b ;  /* 0xbe1040c5ff157424 */ /* 0x000fe200078e00ff */
[----:B------:R2:W-:Y:S01]  /*16f50*/  STL.64 [R1+0x350], R18 ;  /* 0x0003501201007387 */ /* 0x0005e20000100a00 */
[----:B0-----:R-:W-:Y:S01]  /*16f60*/  MOV R8, 0x9f09164c ;  /* 0x9f09164c00087802 */ /* 0x001fe20000000f00 */
[----:B------:R-:W-:Y:S02]  /*16f70*/  IMAD.MOV.U32 R9, RZ, RZ, 0x3eade37d ;  /* 0x3eade37dff097424 */ /* 0x000fe400078e00ff */
[----:B------:R0:W-:Y:S01]  /*16f80*/  STL.64 [R1+0x290], R28 ;  /* 0x0002901c01007387 */ /* 0x0001e20000100a00 */
[----:B-1----:R-:W-:-:S03]  /*16f90*/  IMAD.MOV.U32 R10, RZ, RZ, 0x5bab6ada ;  /* 0x5bab6adaff0a7424 */ /* 0x002fc600078e00ff */
[----:B------:R1:W-:Y:S01]  /*16fa0*/  STL.64 [R1+0x2a8], R24 ;  /* 0x0002a81801007387 */ /* 0x0003e20000100a00 */
[----:B------:R-:W-:Y:S02]  /*16fb0*/  IMAD.MOV.U32 R11, RZ, RZ, 0x3dc04151 ;  /* 0x3dc04151ff0b7424 */ /* 0x000fe400078e00ff */
[----:B--2---:R-:W-:Y:S01]  /*16fc0*/  IMAD.MOV.U32 R18, RZ, RZ, 0x1a8b7696 ;  /* 0x1a8b7696ff127424 */ /* 0x004fe200078e00ff */
[----:B------:R2:W-:Y:S01]  /*16fd0*/  STL.64 [R1+0x2b8], R26 ;  /* 0x0002b81a01007387 */ /* 0x0005e20000100a00 */
[----:B------:R-:W-:-:S03]  /*16fe0*/  IMAD.MOV.U32 R19, RZ, RZ, 0x3e2d9a9f ;  /* 0x3e2d9a9fff137424 */ /* 0x000fc600078e00ff */
[----:B------:R3:W-:Y:S01]  /*16ff0*/  STL.64 [R1+0x340], R12 ;  /* 0x0003400c01007387 */ /* 0x0007e20000100a00 */
[----:B0-----:R-:W-:Y:S01]  /*17000*/  IMAD.MOV.U32 R28, RZ, RZ, 0x7e1c9d1f ;  /* 0x7e1c9d1fff1c7424 */ /* 0x001fe200078e00ff */
[----:B------:R-:W-:Y:S02]  /*17010*/  MOV R29, 0xbd0f4605 ;  /* 0xbd0f4605001d7802 */ /* 0x000fe40000000f00 */
        /* <DEDUP_REMOVED lines=18> */
[----:B0-----:R-:W-:Y:S01]  /*17140*/  IMAD.MOV.U32 R10, RZ, RZ, -0x6f0b6555 ;  /* 0x90f49aabff0a7424 */ /* 0x001fe200078e00ff */
[----:B------:R-:W-:Y:S02]  /*17150*/  MOV R11, 0x3cd70880 ;  /* 0x3cd70880000b7802 */ /* 0x000fe40000000f00 */
[----:B------:R0:W-:Y:S01]  /*17160*/  STL.64 [R1+0x2f8], R24 ;  /* 0x0002f81801007387 */ /* 0x0001e20000100a00 */
[----:B-1----:R-:W-:Y:S02]  /*17170*/  IMAD.MOV.U32 R18, RZ, RZ, -0x4602deae ;  /* 0xb9fd2152ff127424 */ /* 0x002fe400078e00ff */
[----:B------:R-:W-:Y:S01]  /*17180*/  IMAD.MOV.U32 R19, RZ, RZ, -0x43a2c4b7 ;  /* 0xbc5d3b49ff137424 */ /* 0x000fe200078e00ff */
        /* <DEDUP_REMOVED lines=10> */
[----:B--2---:R-:W-:Y:S01]  /*17230*/  MOV R12, 0x3cc20208 ;  /* 0x3cc20208000c7802 */ /* 0x004fe20000000f00 */
[----:B------:R-:W-:Y:S01]  /*17240*/  IMAD.MOV.U32 R13, RZ, RZ, -0x427d1854 ;  /* 0xbd82e7acff0d7424 */ /* 0x000fe200078e00ff */
[----:B------:R1:W-:Y:S01]  /*17250*/  STL.64 [R1+0x3b0], R8 ;  /* 0x0003b00801007387 */ /* 0x0003e20000100a00 */
[----:B0-----:R-:W-:Y:S01]  /*17260*/  MOV R6, 0xfd28d001 ;  /* 0xfd28d00100067802 */ /* 0x001fe20000000f00 */
[----:B------:R-:W-:Y:S02]  /*17270*/  IMAD.MOV.U32 R7, RZ, RZ, -0x42d398ea ;  /* 0xbd2c6716ff077424 */ /* 0x000fe400078e00ff */
[----:B------:R0:W-:Y:S01]  /*17280*/  STL.64 [R1+0x3b8], R10 ;  /* 0x0003b80a01007387 */ /* 0x0001e20000100a00 */
[----:B---3--:R-:W-:Y:S01]  /*17290*/  IMAD.MOV.U32 R20, RZ, RZ, -0x30cceac4 ;  /* 0xcf33153cff147424 */ /* 0x008fe200078e00ff */
[----:B------:R-:W-:-:S02]  /*172a0*/  MOV R21, 0xbe8ec676 ;  /* 0xbe8ec67600157802 */ /* 0x000fc40000000f00 */
[----:B------:R2:W-:Y:S01]  /*172b0*/  STL.64 [R1+0x3d8], R18 ;  /* 0x0003d81201007387 */ /* 0x0005e20000100a00 */
[----:B-1----:R-:W-:-:S03]  /*172c0*/  IMAD.MOV.U32 R8, RZ, RZ, 0x4839c039 ;  /* 0x4839c039ff087424 */ /* 0x002fc600078e00ff */
        /* <DEDUP_REMOVED lines=8> */
[----:B-1----:R-:W-:-:S03]  /*17350*/  MOV R28, 0x304ac16b ;  /* 0x304ac16b001c7802 */ /* 0x002fc60000000f00 */
[----:B------:R1:W-:Y:S01]  /*17360*/  STL.64 [R1+0x3c8], R12 ;  /* 0x0003c80c01007387 */ /* 0x0003e20000100a00 */
[----:B------:R-:W-:-:S03]  /*17370*/  IMAD.MOV.U32 R29, RZ, RZ, 0x3e5efe94 ;  /* 0x3e5efe94ff1d7424 */ /* 0x000fc600078e00ff */
[----:B------:R3:W-:Y:S01]  /*17380*/  STL.64 [R1+0x3e0], R6 ;  /* 0x0003e00601007387 */ /* 0x0007e20000100a00 */
[----:B0-----:R-:W-:Y:S01]  /*17390*/  MOV R24, 0x70791e5e ;  /* 0x70791e5e00187802 */ /* 0x001fe20000000f00 */
[----:B------:R-:W-:Y:S02]  /*173a0*/  IMAD.MOV.U32 R25, RZ, RZ, -0x42afcc46 ;  /* 0xbd5033baff197424 */ /* 0x000fe400078e00ff */
[----:B------:R0:W-:Y:S01]  /*173b0*/  STL.64 [R1+0x370], R20 ;  /* 0x0003701401007387 */ /* 0x0001e20000100a00 */
[----:B--2---:R-:W-:Y:S02]  /*173c0*/  IMAD.MOV.U32 R26, RZ, RZ, -0x4358316d ;  /* 0xbca7ce93ff1a7424 */ /* 0x004fe400078e00ff */
[----:B------:R-:W-:Y:S01]  /*173d0*/  IMAD.MOV.U32 R27, RZ, RZ, 0x3de9911d ;  /* 0x3de9911dff1b7424 */ /* 0x000fe200078e00ff */
[----:B------:R2:W-:Y:S01]  /*173e0*/  STL.64 [R1+0x3f0], R8 ;  /* 0x0003f00801007387 */ /* 0x0005e20000100a00 */
[----:B-1----:R-:W-:Y:S02]  /*173f0*/  IMAD.MOV.U32 R12, RZ, RZ, -0x34db89f5 ;  /* 0xcb24760bff0c7424 */ /* 0x002fe400078e00ff */
[----:B------:R-:W-:Y:S01]  /*17400*/  IMAD.MOV.U32 R13, RZ, RZ, 0x3f11d1e9 ;  /* 0x3f11d1e9ff0d7424 */ /* 0x000fe200078e00ff */
[----:B---3--:R-:W-:Y:S01]  /*17410*/  MOV R6, 0x19652fd9 ;  /* 0x19652fd900067802 */ /* 0x008fe20000000f00 */
[----:B------:R-:W-:Y:S01]  /*17420*/  IMAD.MOV.U32 R7, RZ, RZ, -0x413cc715 ;  /* 0xbec338ebff077424 */ /* 0x000fe200078e00ff */
[----:B------:R1:W-:Y:S01]  /*17430*/  STL.64 [R1+0x400], R10 ;  /* 0x0004000a01007387 */ /* 0x0003e20000100a00 */
[----:B0-----:R-:W-:-:S02]  /*17440*/  IMAD.MOV.U32 R20, RZ, RZ, 0x337812c4 ;  /* 0x337812c4ff147424 */ /* 0x001fc400078e00ff */
        /* <DEDUP_REMOVED lines=8> */
[----:B0-----:R-:W-:Y:S01]  /*174d0*/  MOV R18, 0xf334c8c3 ;  /* 0xf334c8c300127802 */ /* 0x001fe20000000f00 */
[----:B------:R-:W-:-:S02]  /*174e0*/  IMAD.MOV.U32 R19, RZ, RZ, -0x41c4ea45 ;  /* 0xbe3b15bbff137424 */ /* 0x000fc400078e00ff */
        /* <DEDUP_REMOVED lines=10> */
[----:B--2---:R-:W-:Y:S01]  /*17590*/  IMAD.MOV.U32 R12, RZ, RZ, 0x5ac40e35 ;  /* 0x5ac40e35ff0c7424 */ /* 0x004fe200078e00ff */
[----:B------:R0:W-:Y:S01]  /*175a0*/  STL.64 [R1+0x430], R8 ;  /* 0x0004300801007387 */ /* 0x0001e20000100a00 */
[----:B------:R-:W-:Y:S02]  /*175b0*/  IMAD.MOV.U32 R13, RZ, RZ, -0x42ebbee4 ;  /* 0xbd14411cff0d7424 */ /* 0x000fe400078e00ff */
[----:B-1----:R-:W-:Y:S01]  /*175c0*/  IMAD.MOV.U32 R6, RZ, RZ, 0x2d677057 ;  /* 0x2d677057ff067424 */ /* 0x002fe200078e00ff */
[----:B------:R1:W-:Y:S01]  /*175d0*/  STL.64 [R1+0x440], R10 ;  /* 0x0004400a01007387 */ /* 0x0003e20000100a00 */
        /* <DEDUP_REMOVED lines=11> */
[----:B------:R-:W-:Y:S02]  /*17690*/  IMAD.MOV.U32 R19, RZ, RZ, 0x3d63fcc2 ;  /* 0x3d63fcc2ff137424 */ /* 0x000fe400078e00ff */
        /* <DEDUP_REMOVED lines=8> */
[----:B--2---:R-:W-:Y:S01]  /*17720*/  IMAD.MOV.U32 R26, RZ, RZ, 0x225a095b ;  /* 0x225a095bff1a7424 */ /* 0x004fe200078e00ff */
[----:B------:R-:W-:Y:S01]  /*17730*/  MOV R27, 0x3e69e630 ;  /* 0x3e69e630001b7802 */ /* 0x000fe20000000f00 */
[----:B0-----:R-:W-:Y:S01]  /*17740*/  IMAD.MOV.U32 R12, RZ, RZ, -0x505ccbd0 ;  /* 0xafa33430ff0c7424 */ /* 0x001fe200078e00ff */
[----:B------:R-:W-:Y:S01]  /*17750*/  MOV R13, 0xbc851bfd ;  /* 0xbc851bfd000d7802 */ /* 0x000fe20000000f00 */
[----:B------:R0:W-:Y:S01]  /*17760*/  STL.64 [R1+0x478], R8 ;  /* 0x0004780801007387 */ /* 0x0001e20000100a00 */
[----:B---3--:R-:W-:Y:S01]  /*17770*/  IMAD.MOV.U32 R6, RZ, RZ, 0x6d7de31e ;  /* 0x6d7de31eff067424 */ /* 0x008fe200078e00ff */
        /* <DEDUP_REMOVED lines=9> */
[----:B------:R-:W-:Y:S01]  /*17810*/  IMAD.MOV.U32 R11, RZ, RZ, 0x3eaa8411 ;  /* 0x3eaa8411ff0b7424 */ /* 0x000fe200078e00ff */
[----:B------:R2:W-:Y:S01]  /*17820*/  STL.64 [R1+0x438], R24 ;  /* 0x0004381801007387 */ /* 0x0005e20000100a00 */
[----:B-1----:R-:W-:-:S02]  /*17830*/  IMAD.MOV.U32 R18, RZ, RZ, 0x4cf48618 ;  /* 0x4cf48618ff127424 */ /* 0x002fc400078e00ff */
[----:B------:R-:W-:Y:S01]  /*17840*/  IMAD.MOV.U32 R19, RZ, RZ, -0x410cc7d1 ;  /* 0xbef3382fff137424 */ /* 0x000fe200078e00ff */
        /* <DEDUP_REMOVED lines=13> */
[----:B---3--:R-:W-:Y:S01]  /*17920*/  IMAD.MOV.U32 R6, RZ, RZ, 0x4f5dcc68 ;  /* 0x4f5dcc68ff067424 */ /* 0x008fe200078e00ff */
[----:B------:R-:W-:-:S02]  /*17930*/  MOV R7, 0x3ecd115d ;  /* 0x3ecd115d00077802 */ /* 0x000fc40000000f00 */
[----:B------:R1:W-:Y:S01]  /*17940*/  STL.64 [R1+0x4c8], R10 ;  /* 0x0004c80a01007387 */ /* 0x0003e20000100a00 */
[----:B--2---:R-:W-:Y:S02]  /*17950*/  IMAD.MOV.U32 R20, RZ, RZ, 0x1b0931c8 ;  /* 0x1b0931c8ff147424 */ /* 0x004fe400078e00ff */
        /* <DEDUP_REMOVED lines=19> */
[----:B------:R-:W-:Y:S01]  /*17a90*/  IMAD.MOV.U32 R27, RZ, RZ, -0x41d58bdc ;  /* 0xbe2a7424ff1b7424 */ /* 0x000fe200078e00ff */
[----:B0-----:R-:W-:Y:S01]  /*17aa0*/  MOV R12, 0x6d79bcc1 ;  /* 0x6d79bcc1000c7802 */ /* 0x001fe20000000f00 */
[----:B------:R-:W-:Y:S01]  /*17ab0*/  IMAD.MOV.U32 R13, RZ, RZ, 0x3e69778c ;  /* 0x3e69778cff0d7424 */ /* 0x000fe200078e00ff */
        /* <DEDUP_REMOVED lines=20> */
[----:B-1----:R-:W-:Y:S02]  /*17c00*/  IMAD.MOV.U32 R24, RZ, RZ, -0x697182fc ;  /* 0x968e7d04ff187424 */ /* 0x002fe400078e00ff */
[----:B------:R-:W-:Y:S01]  /*17c10*/  IMAD.MOV.U32 R25, RZ, RZ, 0x3d3858ba ;  /* 0x3d3858baff197424 */ /* 0x000fe200078e00ff */
[----:B------:R1:W-:Y:S01]  /*17c20*/  STL.64 [R1+0x500], R20 ;  /* 0x0005001401007387 */ /* 0x0003e20000100a00 */
[----:B--2---:R-:W-:Y:S01]  /*17c30*/  IMAD.MOV.U32 R26, RZ, RZ, 0x5071f99b ;  /* 0x5071f99bff1a7424 */ /* 0x004fe200078e00ff */
[----:B------:R-:W-:Y:S01]  /*17c40*/  MOV R27, 0xbe0d7715 ;  /* 0xbe0d7715001b7802 */ /* 0x000fe20000000f00 */
[----:B0-----:R-:W-:Y:S01]  /*17c50*/  IMAD.MOV.U32 R12, RZ, RZ, -0x1c1d645b ;  /* 0xe3e29ba5ff0c7424 */ /* 0x001fe200078e00ff */
[----:B------:R0:W-:Y:S01]  /*17c60*/  STL.64 [R1+0x540], R8 ;  /* 0x0005400801007387 */ /* 0x0001e20000100a00 */
[----:B------:R-:W-:Y:S02]  /*17c70*/  IMAD.MOV.U32 R13, RZ, RZ, 0x3dacbb55 ;  /* 0x3dacbb55ff0d7424 */ /* 0x000fe400078e00ff */
[----:B---3--:R-:W-:Y:S01]  /*17c80*/  IMAD.MOV.U32 R6, RZ, RZ, 0x4e8f487b ;  /* 0x4e8f487bff067424 */ /* 0x008fe200078e00ff */
[----:B------:R2:W-:Y:S01]  /*17c90*/  STL.64 [R1+0x548], R10 ;  /* 0x0005480a01007387 */ /* 0x0005e20000100a00 */
[----:B------:R-:W-:-:S02]  /*17ca0*/  IMAD.MOV.U32 R7, RZ, RZ, 0x3d59f7d1 ;  /* 0x3d59f7d1ff077424 */ /* 0x000fc400078e00ff */
[----:B-1----:R-:W-:Y:S01]  /*17cb0*/  IMAD.MOV.U32 R20, RZ, RZ, 0x7ac2b965 ;  /* 0x7ac2b965ff147424 */ /* 0x002fe200078e00ff */
        /* <DEDUP_REMOVED lines=23> */
[----:B--2---:R-:W-:Y:S02]  /*17e30*/  IMAD.MOV.U32 R6, RZ, RZ, 0x794bd7f2 ;  /* 0x794bd7f2ff067424 */ /* 0x004fe400078e00ff */
[----:B------:R-:W-:Y:S01]  /*17e40*/  IMAD.MOV.U32 R7, RZ, RZ, 0x3ed8467d ;  /* 0x3ed8467dff077424 */ /* 0x000fe200078e00ff */
[----:B------:R1:W-:Y:S01]  /*17e50*/  STL.64 [R1+0x590], R10 ;  /* 0x0005900a01007387 */ /* 0x0003e20000100a00 */
[----:B---3--:R-:W-:-:S02]  /*17e60*/  IMAD.MOV.U32 R20, RZ, RZ, 0x312e0a2 ;  /* 0x0312e0a2ff147424 */ /* 0x008fc400078e00ff */
[----:B------:R-:W-:Y:S01]  /*17e70*/  IMAD.MOV.U32 R21, RZ, RZ, -0x417ee639 ;  /* 0xbe8119c7ff157424 */ /* 0x000fe200078e00ff */
[----:B------:R2:W-:Y:S01]  /*17e80*/  STL.64 [R1+0x5a8], R18 ;  /* 0x0005a81201007387 */ /* 0x0005e20000100a00 */
[----:B0-----:R-:W-:Y:S01]  /*17e90*/  MOV R8, 0xa50cdaee ;  /* 0xa50cdaee00087802 */ /* 0x001fe20000000f00 */
[----:B------:R-:W-:Y:S02]  /*17ea0*/  IMAD.MOV.U32 R9, RZ, RZ, 0x3e00f82d ;  /* 0x3e00f82dff097424 */ /* 0x000fe400078e00ff */
[----:B------:R0:W-:Y:S01]  /*17eb0*/  STL.64 [R1+0x560], R28 ;  /* 0x0005601c01007387 */ /* 0x0001e20000100a00 */
[----:B-1----:R-:W-:-:S03]  /*17ec0*/  IMAD.MOV.U32 R10, RZ, RZ, -0x2aebad2b ;  /* 0xd51452d5ff0a7424 */ /* 0x002fc600078e00ff */
[----:B------:R1:W-:Y:S01]  /*17ed0*/  STL.64 [R1+0x578], R24 ;  /* 0x0005781801007387 */ /* 0x0003e20000100a00 */
[----:B------:R-:W-:Y:S02]  /*17ee0*/  IMAD.MOV.U32 R11, RZ, RZ, 0x3ea4b12a ;  /* 0x3ea4b12aff0b7424 */ /* 0x000fe400078e00ff */
[----:B--2---:R-:W-:Y:S01]  /*17ef0*/  IMAD.MOV.U32 R18, RZ, RZ, -0x420b6167 ;  /* 0xbdf49e99ff127424 */ /* 0x004fe200078e00ff */
        /* <DEDUP_REMOVED lines=10> */
[----:B------:R-:W-:-:S02]  /*17fa0*/  IMAD.MOV.U32 R27, RZ, RZ, -0x41786d69 ;  /* 0xbe879297ff1b7424 */ /* 0x000fc400078e00ff */
[----:B---3--:R-:W-:Y:S01]  /*17fb0*/  IMAD.MOV.U32 R12, RZ, RZ, -0x12da6acc ;  /* 0xed259534ff0c7424 */ /* 0x008fe200078e00ff */
        /* <DEDUP_REMOVED lines=14> */
[----:B-1----:R-:W-:Y:S02]  /*180a0*/  IMAD.MOV.U32 R18, RZ, RZ, 0x109f334 ;  /* 0x0109f334ff127424 */ /* 0x002fe400078e00ff */
[----:B------:R-:W-:Y:S01]  /*180b0*/  IMAD.MOV.U32 R19, RZ, RZ, -0x426ca279 ;  /* 0xbd935d87ff137424 */ /* 0x000fe200078e00ff */
[----:B------:R1:W-:Y:S01]  /*180c0*/  STL.64 [R1+0x5d8], R26 ;  /* 0x0005d81a01007387 */ /* 0x0003e20000100a00 */
[----:B--2---:R-:W-:-:S03]  /*180d0*/  IMAD.MOV.U32 R28, RZ, RZ, 0x322ddf56 ;  /* 0x322ddf56ff1c7424 */ /* 0x004fc600078e00ff */
        /* <DEDUP_REMOVED lines=17> */
[----:B-1----:R-:W-:-:S03]  /*181f0*/  IMAD.MOV.U32 R8, RZ, RZ, -0x398f1970 ;  /* 0xc670e690ff087424 */ /* 0x002fc600078e00ff */
[----:B------:R1:W-:Y:S01]  /*18200*/  STL.64 [R1+0x600], R28 ;  /* 0x0006001c01007387 */ /* 0x0003e20000100a00 */
[----:B------:R-:W-:Y:S02]  /*18210*/  IMAD.MOV.U32 R9, RZ, RZ, 0x3f4b8239 ;  /* 0x3f4b8239ff097424 */ /* 0x000fe400078e00ff */
[----:B0-----:R-:W-:Y:S01]  /*18220*/  IMAD.MOV.U32 R10, RZ, RZ, 0x6b30cfd6 ;  /* 0x6b30cfd6ff0a7424 */ /* 0x001fe200078e00ff */
[----:B------:R-:W-:Y:S01]  /*18230*/  MOV R11, 0xbea76267 ;  /* 0xbea76267000b7802 */ /* 0x000fe20000000f00 */
        /* <DEDUP_REMOVED lines=11> */
[----:B--2---:R-:W-:Y:S02]  /*182f0*/  IMAD.MOV.U32 R12, RZ, RZ, 0x7082916d ;  /* 0x7082916dff0c7424 */ /* 0x004fe400078e00ff */
[----:B------:R-:W-:Y:S01]  /*18300*/  IMAD.MOV.U32 R13, RZ, RZ, 0x3f25d115 ;  /* 0x3f25d115ff0d7424 */ /* 0x000fe200078e00ff */
[----:B------:R2:W-:Y:S01]  /*18310*/  STL.64 [R1+0x648], R8 ;  /* 0x0006480801007387 */ /* 0x0005e20000100a00 */
[----:B-1----:R-:W-:Y:S01]  /*18320*/  IMAD.MOV.U32 R26, RZ, RZ, -0x2c0a7c33 ;  /* 0xd3f583cdff1a7424 */ /* 0x002fe200078e00ff */
[----:B------:R-:W-:Y:S02]  /*18330*/  MOV R27, 0x3f084637 ;  /* 0x3f084637001b7802 */ /* 0x000fe40000000f00 */
[----:B------:R1:W-:Y:S01]  /*18340*/  STL.64 [R1+0x658], R10 ;  /* 0x0006580a01007387 */ /* 0x0003e20000100a00 */
[----:B0-----:R-:W-:Y:S01]  /*18350*/  MOV R6, 0xf9ac219d ;  /* 0xf9ac219d00067802 */ /* 0x001fe20000000f00 */
[----:B------:R-:W-:-:S02]  /*18360*/  IMAD.MOV.U32 R7, RZ, RZ, -0x4119c7b6 ;  /* 0xbee6384aff077424 */ /* 0x000fc400078e00ff */
[----:B------:R0:W-:Y:S01]  /*18370*/  STL.64 [R1+0x678], R18 ;  /* 0x0006781201007387 */ /* 0x0001e20000100a00 */
[----:B---3--:R-:W-:Y:S02]  /*18380*/  IMAD.MOV.U32 R20, RZ, RZ, -0x6acf5853 ;  /* 0x9530a7adff147424 */ /* 0x008fe400078e00ff */
[----:B------:R-:W-:Y:S01]  /*18390*/  IMAD.MOV.U32 R21, RZ, RZ, -0x413e5214 ;  /* 0xbec1adecff157424 */ /* 0x000fe200078e00ff */
[----:B--2---:R-:W-:Y:S01]  /*183a0*/  MOV R9, 0x3edc738f ;  /* 0x3edc738f00097802 */ /* 0x004fe20000000f00 */
[----:B------:R-:W-:Y:S01]  /*183b0*/  IMAD.MOV.U32 R8, RZ, RZ, 0x198ab550 ;  /* 0x198ab550ff087424 */ /* 0x000fe200078e00ff */
[----:B------:R2:W-:Y:S01]  /*183c0*/  STL.64 [R1+0x660], R12 ;  /* 0x0006600c01007387 */ /* 0x0005e20000100a00 */
[----:B-1----:R-:W-:Y:S01]  /*183d0*/  IMAD.MOV.U32 R10, RZ, RZ, 0x70ac9b03 ;  /* 0x70ac9b03ff0a7424 */ /* 0x002fe200078e00ff */
[----:B------:R-:W-:Y:S02]  /*183e0*/  MOV R11, 0x3e9952f9 ;  /* 0x3e9952f9000b7802 */ /* 0x000fe40000000f00 */
[----:B------:R1:W-:Y:S01]  /*183f0*/  STL.64 [R1+0x688], R8 ;  /* 0x0006880801007387 */ /* 0x0003e20000100a00 */
[----:B0-----:R-:W-:Y:S01]  /*18400*/  MOV R18, 0x393d4893 ;  /* 0x393d489300127802 */ /* 0x001fe20000000f00 */
[----:B------:R-:W-:-:S02]  /*18410*/  IMAD.MOV.U32 R19, RZ, RZ, 0x3e70b282 ;  /* 0x3e70b282ff137424 */ /* 0x000fc400078e00ff */
[----:B------:R0:W-:Y:S01]  /*18420*/  STL.64 [R1+0x6a0], R10 ;  /* 0x0006a00a01007387 */ /* 0x0001e20000100a00 */
[----:B--2---:R-:W-:-:S03]  /*18430*/  IMAD.MOV.U32 R12, RZ, RZ, 0x3b2187a2 ;  /* 0x3b2187a2ff0c7424 */ /* 0x004fc600078e00ff */
[----:B------:R2:W-:Y:S01]  /*18440*/  STL.64 [R1+0x6b0], R18 ;  /* 0x0006b01201007387 */ /* 0x0005e20000100a00 */
[----:B------:R-:W-:Y:S02]  /*18450*/  IMAD.MOV.U32 R13, RZ, RZ, -0x4172a662 ;  /* 0xbe8d599eff0d7424 */ /* 0x000fe400078e00ff */
[----:B-1----:R-:W-:Y:S01]  /*18460*/  IMAD.MOV.U32 R8, RZ, RZ, -0xf204d96 ;  /* 0xf0dfb26aff087424 */ /* 0x002fe200078e00ff */
[----:B------:R-:W-:Y:S01]  /*18470*/  MOV R9, 0xbe180990 ;  /* 0xbe18099000097802 */ /* 0x000fe20000000f00 */
[----:B------:R1:W-:Y:S01]  /*18480*/  STL.64 [R1+0x680], R6 ;  /* 0x0006800601007387 */ /* 0x0003e20000100a00 */
[----:B0-----:R-:W-:Y:S02]  /*18490*/  IMAD.MOV.U32 R10, RZ, RZ, -0x3faad57f ;  /* 0xc0552a81ff0a7424 */ /* 0x001fe400078e00ff */
[----:B------:R-:W-:Y:S01]  /*184a0*/  IMAD.MOV.U32 R11, RZ, RZ, 0x3cc36412 ;  /* 0x3cc36412ff0b7424 */ /* 0x000fe200078e00ff */
[----:B------:R0:W-:Y:S01]  /*184b0*/  STL.64 [R1+0x6a8], R12 ;  /* 0x0006a80c01007387 */ /* 0x0001e20000100a00 */
[----:B--2---:R-:W-:Y:S01]  /*184c0*/  MOV R18, 0xa6572e09 ;  /* 0xa6572e0900127802 */ /* 0x004fe20000000f00 */
[----:B------:R-:W-:-:S02]  /*184d0*/  IMAD.MOV.U32 R19, RZ, RZ, -0x43a8864c ;  /* 0xbc5779b4ff137424 */ /* 0x000fc400078e00ff */
[----:B------:R2:W-:Y:S01]  /*184e0*/  STL.64 [R1+0x6d0], R8 ;  /* 0x0006d00801007387 */ /* 0x0005e20000100a00 */
[----:B-1----:R-:W-:Y:S01]  /*184f0*/  MOV R6, 0x6d84752e ;  /* 0x6d84752e00067802 */ /* 0x002fe20000000f00 */
[----:B------:R-:W-:Y:S02]  /*18500*/  IMAD.MOV.U32 R7, RZ, RZ, 0x3e3663fd ;  /* 0x3e3663fdff077424 */ /* 0x000fe400078e00ff */
        /* <DEDUP_REMOVED lines=9> */
[----:B------:R-:W-:Y:S01]  /*185a0*/  IMAD.MOV.U32 R11, RZ, RZ, -0x40bb060e ;  /* 0xbf44f9f2ff0b7424 */ /* 0x000fe200078e00ff */
[----:B0-----:R-:W-:Y:S01]  /*185b0*/  MOV R18, 0x36172b0 ;  /* 0x036172b000127802 */ /* 0x001fe20000000f00 */
[----:B------:R-:W-:Y:S01]  /*185c0*/  IMAD.MOV.U32 R19, RZ, RZ, 0x3f100120 ;  /* 0x3f100120ff137424 */ /* 0x000fe200078e00ff */
[----:B------:R0:W-:Y:S01]  /*185d0*/  STL.64 [R1+0x718], R8 ;  /* 0x0007180801007387 */ /* 0x0001e20000100a00 */
[----:B--2---:R-:W-:Y:S01]  /*185e0*/  IMAD.MOV.U32 R6, RZ, RZ, 0x13f7775a ;  /* 0x13f7775aff067424 */ /* 0x004fe200078e00ff */
[----:B------:R-:W-:Y:S02]  /*185f0*/  MOV R7, 0xbd8da966 ;  /* 0xbd8da96600077802 */ /* 0x000fe40000000f00 */
[----:B------:R2:W-:Y:S01]  /*18600*/  STL.64 [R1+0x720], R10 ;  /* 0x0007200a01007387 */ /* 0x0005e20000100a00 */
[----:B-1----:R-:W-:Y:S01]  /*18610*/  MOV R12, 0xc28e8a0 ;  /* 0x0c28e8a0000c7802 */ /* 0x002fe20000000f00 */
[----:B------:R-:W-:-:S02]  /*18620*/  IMAD.MOV.U32 R13, RZ, RZ, 0x3f322fb2 ;  /* 0x3f322fb2ff0d7424 */ /* 0x000fc400078e00ff */
[----:B------:R1:W-:Y:S01]  /*18630*/  STL.64 [R1+0x740], R18 ;  /* 0x0007401201007387 */ /* 0x0003e20000100a00 */
[----:B0-----:R-:W-:-:S03]  /*18640*/  IMAD.MOV.U32 R8, RZ, RZ, -0x1741ccd0 ;  /* 0xe8be3330ff087424 */ /* 0x001fc600078e00ff */
[----:B------:R0:W-:Y:S01]  /*18650*/  STL.64 [R1+0x650], R28 ;  /* 0x0006501c01007387 */ /* 0x0001e20000100a00 */
[----:B------:R-:W-:Y:S02]  /*18660*/  IMAD.MOV.U32 R9, RZ, RZ, -0x41f18fe8 ;  /* 0xbe0e7018ff097424 */ /* 0x000fe400078e00ff */
[----:B--2---:R-:W-:Y:S01]  /*18670*/  IMAD.MOV.U32 R10, RZ, RZ, -0xd84d818 ;  /* 0xf27b27e8ff0a7424 */ /* 0x004fe200078e00ff */
[----:B------:R2:W-:Y:S01]  /*18680*/  STL.64 [R1+0x700], R6 ;  /* 0x0007000601007387 */ /* 0x0005e20000100a00 */
[----:B------:R-:W-:Y:S02]  /*18690*/  IMAD.MOV.U32 R11, RZ, RZ, 0x3ead3850 ;  /* 0x3ead3850ff0b7424 */ /* 0x000fe400078e00ff */
[----:B-1----:R-:W-:Y:S01]  /*186a0*/  IMAD.MOV.U32 R18, RZ, RZ, -0x564902fc ;  /* 0xa9b6fd04ff127424 */ /* 0x002fe200078e00ff */
[----:B------:R-:W-:Y:S01]  /*186b0*/  MOV R19, 0xbe849865 ;  /* 0xbe84986500137802 */ /* 0x000fe20000000f00 */
[----:B------:R1:W-:Y:S01]  /*186c0*/  STL.64 [R1+0x728], R12 ;  /* 0x0007280c01007387 */ /* 0x0003e20000100a00 */
[----:B0-----:R-:W-:Y:S01]  /*186d0*/  MOV R28, 0x124b7492 ;  /* 0x124b7492001c7802 */ /* 0x001fe20000000f00 */
[----:B------:R-:W-:-:S02]  /*186e0*/  IMAD.MOV.U32 R29, RZ, RZ, -0x424d12c4 ;  /* 0xbdb2ed3cff1d7424 */ /* 0x000fc400078e00ff */
[----:B------:R0:W-:Y:S01]  /*186f0*/  STL.64 [R1+0x750], R8 ;  /* 0x0007500801007387 */ /* 0x0001e20000100a00 */
[----:B--2---:R-:W-:Y:S01]  /*18700*/  IMAD.MOV.U32 R6, RZ, RZ, -0x3b72c844 ;  /* 0xc48d37bcff067424 */ /* 0x004fe200078e00ff */
[----:B------:R-:W-:Y:S02]  /*18710*/  MOV R7, 0xbef618fc ;  /* 0xbef618fc00077802 */ /* 0x000fe40000000f00 */
[----:B------:R2:W-:Y:S01]  /*18720*/  STL.64 [R1+0x768], R10 ;  /* 0x0007680a01007387 */ /* 0x0005e20000100a00 */
[----:B-1----:R-:W-:Y:S01]  /*18730*/  MOV R12, 0x807110d2 ;  /* 0x807110d2000c7802 */ /* 0x002fe20000000f00 */
[----:B------:R-:W-:Y:S02]  /*18740*/  IMAD.MOV.U32 R13, RZ, RZ, 0x3d903901 ;  /* 0x3d903901ff0d7424 */ /* 0x000fe400078e00ff */
[----:B------:R1:W-:Y:S01]  /*18750*/  STL.64 [R1+0x778], R18 ;  /* 0x0007781201007387 */ /* 0x0003e20000100a00 */
[----:B0-----:R-:W-:Y:S02]  /*18760*/  IMAD.MOV.U32 R8, RZ, RZ, 0x16605be3 ;  /* 0x16605be3ff087424 */ /* 0x001fe400078e00ff */
[----:B------:R-:W-:Y:S01]  /*18770*/  IMAD.MOV.U32 R9, RZ, RZ, 0x3e30bcbd ;  /* 0x3e30bcbdff097424 */ /* 0x000fe200078e00ff */
        /* <DEDUP_REMOVED lines=10> */
[----:B--2---:R-:W-:Y:S02]  /*18820*/  IMAD.MOV.U32 R26, RZ, RZ, -0x178d03aa ;  /* 0xe872fc56ff1a7424 */ /* 0x004fe400078e00ff */
        /* <DEDUP_REMOVED lines=8> */
[----:B--2---:R-:W-:Y:S01]  /*188b0*/  IMAD.MOV.U32 R6, RZ, RZ, 0x44652279 ;  /* 0x44652279ff067424 */ /* 0x004fe200078e00ff */
[----:B------:R-:W-:Y:S02]  /*188c0*/  MOV R7, 0xbd0706d6 ;  /* 0xbd0706d600077802 */ /* 0x000fe40000000f00 */
[----:B------:R1:W-:Y:S01]  /*188d0*/  STL.64 [R1+0x7a0], R10 ;  /* 0x0007a00a01007387 */ /* 0x0003e20000100a00 */
[----:B---3--:R-:W-:Y:S01]  /*188e0*/  MOV R12, 0xfd72ae16 ;  /* 0xfd72ae16000c7802 */ /* 0x008fe20000000f00 */
[----:B------:R-:W-:-:S02]  /*188f0*/  IMAD.MOV.U32 R13, RZ, RZ, -0x4229c0f4 ;  /* 0xbdd63f0cff0d7424 */ /* 0x000fc400078e00ff */
[----:B------:R2:W-:Y:S01]  /*18900*/  STL.64 [R1+0x7c0], R18 ;  /* 0x0007c01201007387 */ /* 0x0005e20000100a00 */
[----:B0-----:R-:W-:-:S03]  /*18910*/  IMAD.MOV.U32 R8, RZ, RZ, -0xe4b96af ;  /* 0xf1b46951ff087424 */ /* 0x001fc600078e00ff */
[----:B------:R0:W-:Y:S01]  /*18920*/  STL.64 [R1+0x6b8], R24 ;  /* 0x0006b81801007387 */ /* 0x0001e20000100a00 */
[----:B------:R-:W-:Y:S01]  /*18930*/  IMAD.MOV.U32 R9, RZ, RZ, 0x3f522b37 ;  /* 0x3f522b37ff097424 */ /* 0x000fe200078e00ff */
[----:B-1----:R-:W-:Y:S01]  /*18940*/  MOV R10, 0x61e90004 ;  /* 0x61e90004000a7802 */ /* 0x002fe20000000f00 */
[----:B------:R-:W-:Y:S01]  /*18950*/  IMAD.MOV.U32 R11, RZ, RZ, 0x3eb0a9ef ;  /* 0x3eb0a9efff0b7424 */ /* 0x000fe200078e00ff */
[----:B------:R1:W-:Y:S01]  /*18960*/  STL.64 [R1+0x6c0], R26 ;  /* 0x0006c01a01007387 */ /* 0x0003e20000100a00 */
[----:B--2---:R-:W-:Y:S01]  /*18970*/  IMAD.MOV.U32 R18, RZ, RZ, 0x6f571329 ;  /* 0x6f571329ff127424 */ /* 0x004fe200078e00ff */
[----:B------:R-:W-:Y:S02]  /*18980*/  MOV R19, 0xbe41759e ;  /* 0xbe41759e00137802 */ /* 0x000fe40000000f00 */
        /* <DEDUP_REMOVED lines=8> */
[----:B--2---:R-:W-:Y:S01]  /*18a10*/  IMAD.MOV.U32 R20, RZ, RZ, -0x373140ea ;  /* 0xc8cebf16ff147424 */ /* 0x004fe200078e00ff */
[----:B------:R-:W-:Y:S01]  /*18a20*/  MOV R21, 0x3e886c71 ;  /* 0x3e886c7100157802 */ /* 0x000fe20000000f00 */
[----:B0-----:R-:W-:Y:S01]  /*18a30*/  IMAD.MOV.U32 R28, RZ, RZ, 0x3aebc9b7 ;  /* 0x3aebc9b7ff1c7424 */ /* 0x001fe200078e00ff */
[----:B------:R0:W-:Y:S01]  /*18a40*/  STL.64 [R1+0x7e0], R8 ;  /* 0x0007e00801007387 */ /* 0x0001e20000100a00 */
[----:B------:R-:W-:Y:S02]  /*18a50*/  IMAD.MOV.U32 R29, RZ, RZ, -0x40e9c580 ;  /* 0xbf163a80ff1d7424 */ /* 0x000fe400078e00ff */
[----:B---3--:R-:W-:Y:S01]  /*18a60*/  IMAD.MOV.U32 R6, RZ, RZ, -0x578d4d7c ;  /* 0xa872b284ff067424 */ /* 0x008fe200078e00ff */
[----:B------:R2:W-:Y:S01]  /*18a70*/  STL.64 [R1+0x7e8], R10 ;  /* 0x0007e80a01007387 */ /* 0x0005e20000100a00 */
[----:B------:R-:W-:-:S02]  /*18a80*/  IMAD.MOV.U32 R7, RZ, RZ, -0x4257ce4d ;  /* 0xbda831b3ff077424 */ /* 0x000fc400078e00ff */
[----:B-1----:R-:W-:Y:S01]  /*18a90*/  IMAD.MOV.U32 R12, RZ, RZ, -0x675acd41 ;  /* 0x98a532bfff0c7424 */ /* 0x002fe200078e00ff */
[----:B------:R-:W-:Y:S01]  /*18aa0*/  MOV R13, 0xbf40aba9 ;  /* 0xbf40aba9000d7802 */ /* 0x000fe20000000f00 */
[----:B------:R1:W-:Y:S01]  /*18ab0*/  STL.64 [R1+0x808], R18 ;  /* 0x0008081201007387 */ /* 0x0003e20000100a00 */
[----:B0-----:R-:W-:Y:S01]  /*18ac0*/  MOV R8, 0x761692a2 ;  /* 0x761692a200087802 */ /* 0x001fe20000000f00 */
[----:B------:R-:W-:Y:S02]  /*18ad0*/  IMAD.MOV.U32 R9, RZ, RZ, -0x40ff9af1 ;  /* 0xbf00650fff097424 */ /* 0x000fe400078e00ff */
[----:B------:R0:W-:Y:S01]  /*18ae0*/  STL.64 [R1+0x708], R24 ;  /* 0x0007081801007387 */ /* 0x0001e20000100a00 */
[----:B--2---:R-:W-:Y:S01]  /*18af0*/  MOV R10, 0x8c7220b7 ;  /* 0x8c7220b7000a7802 */ /* 0x004fe20000000f00 */
[----:B------:R-:W-:Y:S02]  /*18b00*/  IMAD.MOV.U32 R11, RZ, RZ, -0x413dfaa8 ;  /* 0xbec20558ff0b7424 */ /* 0x000fe400078e00ff */
[----:B------:R2:W-:Y:S01]  /*18b10*/  STL.64 [R1+0x710], R26 ;  /* 0x0007101a01007387 */ /* 0x0005e20000100a00 */
[----:B-1----:R-:W-:-:S03]  /*18b20*/  IMAD.MOV.U32 R18, RZ, RZ, 0x52fc4d58 ;  /* 0x52fc4d58ff127424 */ /* 0x002fc600078e00ff */
[----:B------:R1:W-:Y:S01]  /*18b30*/  STL.64 [R1+0x730], R20 ;  /* 0x0007301401007387 */ /* 0x0003e20000100a00 */
[----:B------:R-:W-:-:S03]  /*18b40*/  IMAD.MOV.U32 R19, RZ, RZ, -0x4164f541 ;  /* 0xbe9b0abfff137424 */ /* 0x000fc600078e00ff */
[----:B------:R3:W-:Y:S01]  /*18b50*/  STL.64 [R1+0x738], R28 ;  /* 0x0007381c01007387 */ /* 0x0007e20000100a00 */
[----:B0-----:R-:W-:Y:S01]  /*18b60*/  MOV R24, 0xd892e1a9 ;  /* 0xd892e1a900187802 */ /* 0x001fe20000000f00 */
[----:B------:R-:W-:Y:S02]  /*18b70*/  IMAD.MOV.U32 R25, RZ, RZ, 0x3ed2fe63 ;  /* 0x3ed2fe63ff197424 */ /* 0x000fe400078e00ff */
[----:B------:R0:W-:Y:S01]  /*18b80*/  STL.64 [R1+0x7c8], R6 ;  /* 0x0007c80601007387 */ /* 0x0001e20000100a00 */
[----:B--2---:R-:W-:Y:S01]  /*18b90*/  IMAD.MOV.U32 R26, RZ, RZ, -0x576e2746 ;  /* 0xa891d8baff1a7424 */ /* 0x004fe200078e00ff */
[----:B------:R-:W-:Y:S02]  /*18ba0*/  MOV R27, 0xbec7d8d3 ;  /* 0xbec7d8d3001b7802 */ /* 0x000fe40000000f00 */
        /* <DEDUP_REMOVED lines=9> */
[----:B--2---:R-:W-:Y:S01]  /*18c40*/  IMAD.MOV.U32 R12, RZ, RZ, 0x71a80133 ;  /* 0x71a80133ff0c7424 */ /* 0x004fe200078e00ff */
[----:B------:R-:W-:Y:S02]  /*18c50*/  MOV R13, 0x3eb64d99 ;  /* 0x3eb64d99000d7802 */ /* 0x000fe40000000f00 */
[----:B------:R2:W-:Y:S01]  /*18c60*/  STL.64 [R1+0x840], R18 ;  /* 0x0008401201007387 */ /* 0x0005e20000100a00 */
[----:B-1----:R-:W-:Y:S01]  /*18c70*/  MOV R8, 0xb486f0da ;  /* 0xb486f0da00087802 */ /* 0x002fe20000000f00 */
[----:B------:R-:W-:Y:S02]  /*18c80*/  IMAD.MOV.U32 R9, RZ, RZ, 0x3e48a3e9 ;  /* 0x3e48a3e9ff097424 */ /* 0x000fe400078e00ff */
        /* <DEDUP_REMOVED lines=17> */
[----:B------:R-:W-:Y:S01]  /*18da0*/  MOV R29, 0xbf5f5dbc ;  /* 0xbf5f5dbc001d7802 */ /* 0x000fe20000000f00 */
[----:B------:R1:W-:Y:S01]  /*18db0*/  STL.64 [R1+0x860], R8 ;  /* 0x0008600801007387 */ /* 0x0003e20000100a00 */
[----:B0-----:R-:W-:Y:S02]  /*18dc0*/  IMAD.MOV.U32 R6, RZ, RZ, -0x353f599d ;  /* 0xcac0a663ff067424 */ /* 0x001fe400078e00ff */
[----:B------:R-:W-:Y:S01]  /*18dd0*/  IMAD.MOV.U32 R7, RZ, RZ, -0x419a4e63 ;  /* 0xbe65b19dff077424 */ /* 0x000fe200078e00ff */
[----:B------:R0:W-:Y:S01]  /*18de0*/  STL.64 [R1+0x868], R10 ;  /* 0x0008680a01007387 */ /* 0x0001e20000100a00 */
[----:B---3--:R-:W-:Y:S01]  /*18df0*/  IMAD.MOV.U32 R12, RZ, RZ, -0x4408c63a ;  /* 0xbbf739c6ff0c7424 */ /* 0x008fe200078e00ff */
[----:B------:R-:W-:-:S02]  /*18e00*/  MOV R13, 0xbdf22546 ;  /* 0xbdf22546000d7802 */ /* 0x000fc40000000f00 */
[----:B------:R2:W-:Y:S01]  /*18e10*/  STL.64 [R1+0x888], R18 ;  /* 0x0008881201007387 */ /* 0x0005e20000100a00 */
[----:B-1----:R-:W-:Y:S01]  /*18e20*/  MOV R8, 0x5b5e0240 ;  /* 0x5b5e024000087802 */ /* 0x002fe20000000f00 */
[----:B------:R-:W-:Y:S02]  /*18e30*/  IMAD.MOV.U32 R9, RZ, RZ, -0x409f18dc ;  /* 0xbf60e724ff097424 */ /* 0x000fe400078e00ff */
[----:B------:R1:W-:Y:S01]  /*18e40*/  STL.64 [R1+0x7a8], R24 ;  /* 0x0007a81801007387 */ /* 0x0003e20000100a00 */
[----:B0-----:R-:W-:Y:S01]  /*18e50*/  IMAD.MOV.U32 R10, RZ, RZ, 0x8721041 ;  /* 0x08721041ff0a7424 */ /* 0x001fe200078e00ff */
[----:B------:R-:W-:Y:S02]  /*18e60*/  MOV R11, 0x3f6185be ;  /* 0x3f6185be000b7802 */ /* 0x000fe40000000f00 */
[----:B------:R0:W-:Y:S01]  /*18e70*/  STL.64 [R1+0x7b0], R26 ;  /* 0x0007b01a01007387 */ /* 0x0001e20000100a00 */
[----:B--2---:R-:W-:Y:S02]  /*18e80*/  IMAD.MOV.U32 R18, RZ, RZ, 0x5d1a742a ;  /* 0x5d1a742aff127424 */ /* 0x004fe400078e00ff */
[----:B------:R-:W-:Y:S01]  /*18e90*/  IMAD.MOV.U32 R19, RZ, RZ, -0x40cd8e3d ;  /* 0xbf3271c3ff137424 */ /* 0x000fe200078e00ff */
[----:B------:R2:W-:Y:S01]  /*18ea0*/  STL.64 [R1+0x7d0], R20 ;  /* 0x0007d01401007387 */ /* 0x0005e20000100a00 */
[----:B-1----:R-:W-:-:S03]  /*18eb0*/  IMAD.MOV.U32 R24, RZ, RZ, -0x4ad3ccbb ;  /* 0xb52c3345ff187424 */ /* 0x002fc600078e00ff */
[----:B------:R1:W-:Y:S01]  /*18ec0*/  STL.64 [R1+0x7d8], R28 ;  /* 0x0007d81c01007387 */ /* 0x0003e20000100a00 */
[----:B------:R-:W-:Y:S01]  /*18ed0*/  IMAD.MOV.U32 R25, RZ, RZ, 0x3f3c01c0 ;  /* 0x3f3c01c0ff197424 */ /* 0x000fe200078e00ff */
        /* <DEDUP_REMOVED lines=8> */
[----:B------:R-:W-:Y:S01]  /*18f60*/  IMAD.MOV.U32 R29, RZ, RZ, 0x3dcaa0a6 ;  /* 0x3dcaa0a6ff1d7424 */ /* 0x000fe200078e00ff */
[----:B0-----:R-:W-:Y:S01]  /*18f70*/  MOV R6, 0x207b9023 ;  /* 0x207b902300067802 */ /* 0x001fe20000000f00 */
[----:B------:R-:W-:Y:S01]  /*18f80*/  IMAD.MOV.U32 R7, RZ, RZ, 0x3dc4b273 ;  /* 0x3dc4b273ff077424 */ /* 0x000fe200078e00ff */
[----:B------:R0:W-:Y:S01]  /*18f90*/  STL.64 [R1+0x8b0], R10 ;  /* 0x0008b00a01007387 */ /* 0x0001e20000100a00 */
[----:B---3--:R-:W-:Y:S02]  /*18fa0*/  IMAD.MOV.U32 R12, RZ, RZ, 0x4cc4d9d6 ;  /* 0x4cc4d9d6ff0c7424 */ /* 0x008fe400078e00ff */
[----:B------:R-:W-:Y:S01]  /*18fb0*/  IMAD.MOV.U32 R13, RZ, RZ, -0x40af702a ;  /* 0xbf508fd6ff0d7424 */ /* 0x000fe200078e00ff */
        /* <DEDUP_REMOVED lines=8> */
[----:B------:R-:W-:Y:S02]  /*19040*/  IMAD.MOV.U32 R19, RZ, RZ, 0x3eb2d456 ;  /* 0x3eb2d456ff137424 */ /* 0x000fe400078e00ff */
[----:B------:R2:W-:Y:S01]  /*19050*/  STL.64 [R1+0x820], R20 ;  /* 0x0008201401007387 */ /* 0x0005e20000100a00 */
[----:B-1----:R-:W-:Y:S01]  /*19060*/  MOV R24, 0xb7553f43 ;  /* 0xb7553f4300187802 */ /* 0x002fe20000000f00 */
[----:B------:R-:W-:-:S02]  /*19070*/  IMAD.MOV.U32 R25, RZ, RZ, -0x42b74682 ;  /* 0xbd48b97eff197424 */ /* 0x000fc400078e00ff */
[----:B------:R1:W-:Y:S01]  /*19080*/  STL.64 [R1+0x828], R28 ;  /* 0x0008281c01007387 */ /* 0x0003e20000100a00 */
[----:B0-----:R-:W-:-:S03]  /*19090*/  IMAD.MOV.U32 R26, RZ, RZ, -0x59bf0808 ;  /* 0xa640f7f8ff1a7424 */ /* 0x001fc600078e00ff */
[----:B------:R0:W-:Y:S01]  /*190a0*/  STL.64 [R1+0x890], R6 ;  /* 0x0008900601007387 */ /* 0x0001e20000100a00 */
[----:B------:R-:W-:-:S03]  /*190b0*/  MOV R27, 0x3e72d454 ;  /* 0x3e72d454001b7802 */ /* 0x000fc60000000f00 */
[----:B------:R3:W-:Y:S01]  /*190c0*/  STL.64 [R1+0x8b8], R12 ;  /* 0x0008b80c01007387 */ /* 0x0007e20000100a00 */
[----:B--2---:R-:W-:Y:S02]  /*190d0*/  IMAD.MOV.U32 R20, RZ, RZ, -0x2a82d63d ;  /* 0xd57d29c3ff147424 */ /* 0x004fe400078e00ff */
[----:B------:R-:W-:Y:S01]  /*190e0*/  IMAD.MOV.U32 R21, RZ, RZ, -0x41e1694f ;  /* 0xbe1e96b1ff157424 */ /* 0x000fe200078e00ff */
[----:B-1----:R-:W-:Y:S01]  /*190f0*/  MOV R28, 0x2f6afa8a ;  /* 0x2f6afa8a001c7802 */ /* 0x002fe20000000f00 */
[----:B------:R-:W-:Y:S01]  /*19100*/  IMAD.MOV.U32 R29, RZ, RZ, 0x3e10bf3a ;  /* 0x3e10bf3aff1d7424 */ /* 0x000fe200078e00ff */
[----:B------:R1:W-:Y:S01]  /*19110*/  STL.64 [R1+0x8e0], R8 ;  /* 0x0008e00801007387 */ /* 0x0003e20000100a00 */
[----:B0-----:R-:W-:Y:S01]  /*19120*/  MOV R6, 0xb8b91d61 ;  /* 0xb8b91d6100067802 */ /* 0x001fe20000000f00 */
[----:B------:R-:W-:Y:S02]  /*19130*/  IMAD.MOV.U32 R7, RZ, RZ, 0x3f1b648c ;  /* 0x3f1b648cff077424 */ /* 0x000fe400078e00ff */
[----:B------:R0:W-:Y:S01]  /*19140*/  STL.64 [R1+0x8f8], R10 ;  /* 0x0008f80a01007387 */ /* 0x0001e20000100a00 */
[----:B---3--:R-:W-:-:S02]  /*19150*/  IMAD.MOV.U32 R12, RZ, RZ, -0x8d81d02 ;  /* 0xf727e2feff0c7424 */ /* 0x008fc400078e00ff */
[----:B------:R-:W-:Y:S01]  /*19160*/  IMAD.MOV.U32 R13, RZ, RZ, -0x4257c1dd ;  /* 0xbda83e23ff0d7424 */ /* 0x000fe200078e00ff */
[----:B------:R2:W-:Y:S01]  /*19170*/  STL.64 [R1+0x908], R18 ;  /* 0x0009081201007387 */ /* 0x0005e20000100a00 */
[----:B-1----:R-:W-:Y:S01]  /*19180*/  IMAD.MOV.U32 R8, RZ, RZ, 0x7c2057dd ;  /* 0x7c2057ddff087424 */ /* 0x002fe200078e00ff */
[----:B------:R-:W-:Y:S02]  /*19190*/  MOV R9, 0xbe631e2f ;  /* 0xbe631e2f00097802 */ /* 0x000fe40000000f00 */
[----:B------:R1:W-:Y:S01]  /*191a0*/  STL.64 [R1+0x848], R24 ;  /* 0x0008481801007387 */ /* 0x0003e20000100a00 */
[----:B0-----:R-:W-:Y:S02]  /*191b0*/  IMAD.MOV.U32 R10, RZ, RZ, 0x6207f6ce ;  /* 0x6207f6ceff0a7424 */ /* 0x001fe400078e00ff */
[----:B------:R-:W-:Y:S01]  /*191c0*/  IMAD.MOV.U32 R11, RZ, RZ, 0x3e55fafc ;  /* 0x3e55fafcff0b7424 */ /* 0x000fe200078e00ff */
[----:B------:R0:W-:Y:S01]  /*191d0*/  STL.64 [R1+0x850], R26 ;  /* 0x0008501a01007387 */ /* 0x0001e20000100a00 */
[----:B--2---:R-:W-:Y:S01]  /*191e0*/  MOV R18, 0x4ad52eba ;  /* 0x4ad52eba00127802 */ /* 0x004fe20000000f00 */
[----:B------:R-:W-:-:S02]  /*191f0*/  IMAD.MOV.U32 R19, RZ, RZ, -0x41fef53f ;  /* 0xbe010ac1ff137424 */ /* 0x000fc400078e00ff */
        /* <DEDUP_REMOVED lines=10> */
[----:B-1----:R-:W-:Y:S01]  /*192a0*/  IMAD.MOV.U32 R28, RZ, RZ, 0x7a227118 ;  /* 0x7a227118ff1c7424 */ /* 0x002fe200078e00ff */
[----:B------:R-:W-:Y:S01]  /*192b0*/  MOV R29, 0x3f37bf3a ;  /* 0x3f37bf3a001d7802 */ /* 0x000fe20000000f00 */
[----:B------:R1:W-:Y:S01]  /*192c0*/  STL.64 [R1+0x928], R8 ;  /* 0x0009280801007387 */ /* 0x0003e20000100a00 */
[----:B---3--:R-:W-:Y:S01]  /*192d0*/  MOV R6, 0xe6f7598a ;  /* 0xe6f7598a00067802 */ /* 0x008fe20000000f00 */
[----:B------:R-:W-:-:S02]  /*192e0*/  IMAD.MOV.U32 R7, RZ, RZ, 0x3d2a4c4e ;  /* 0x3d2a4c4eff077424 */ /* 0x000fc400078e00ff */
[----:B------:R2:W-:Y:S01]  /*192f0*/  STL.64 [R1+0x930], R10 ;  /* 0x0009300a01007387 */ /* 0x0005e20000100a00 */
[----:B0-----:R-:W-:Y:S02]  /*19300*/  IMAD.MOV.U32 R12, RZ, RZ, -0x2fc8f100 ;  /* 0xd0370f00ff0c7424 */ /* 0x001fe400078e00ff */
[----:B------:R-:W-:Y:S01]  /*19310*/  IMAD.MOV.U32 R13, RZ, RZ, 0x3e0f0bac ;  /* 0x3e0f0bacff0d7424 */ /* 0x000fe200078e00ff */
[----:B------:R0:W-:Y:S01]  /*19320*/  STL.64 [R1+0x950], R18 ;  /* 0x0009501201007387 */ /* 0x0001e20000100a00 */
[----:B-1----:R-:W-:Y:S01]  /*19330*/  IMAD.MOV.U32 R8, RZ, RZ, 0x6f5e0e ;  /* 0x006f5e0eff087424 */ /* 0x002fe200078e00ff */
[----:B------:R-:W-:Y:S02]  /*19340*/  MOV R9, 0xbf708d50 ;  /* 0xbf708d5000097802 */ /* 0x000fe40000000f00 */
[----:B------:R1:W-:Y:S01]  /*19350*/  STL.64 [R1+0x898], R24 ;  /* 0x0008981801007387 */ /* 0x0003e20000100a00 */
[----:B--2---:R-:W-:Y:S02]  /*19360*/  IMAD.MOV.U32 R10, RZ, RZ, -0x3215e115 ;  /* 0xcdea1eebff0a7424 */ /* 0x004fe400078e00ff */
[----:B------:R-:W-:Y:S01]  /*19370*/  IMAD.MOV.U32 R11, RZ, RZ, -0x413dae79 ;  /* 0xbec25187ff0b7424 */ /* 0x000fe200078e00ff */
[----:B------:R2:W-:Y:S01]  /*19380*/  STL.64 [R1+0x8a0], R26 ;  /* 0x0008a01a01007387 */ /* 0x0005e20000100a00 */
[----:B0-----:R-:W-:Y:S01]  /*19390*/  MOV R18, 0xb9ab4d6e ;  /* 0xb9ab4d6e00127802 */ /* 0x001fe20000000f00 */
[----:B------:R-:W-:-:S02]  /*193a0*/  IMAD.MOV.U32 R19, RZ, RZ, 0x3e54e11f ;  /* 0x3e54e11fff137424 */ /* 0x000fc400078e00ff */
        /* <DEDUP_REMOVED lines=8> */
[----:B0-----:R-:W-:Y:S01]  /*19430*/  IMAD.MOV.U32 R20, RZ, RZ, -0x3d13f3ae ;  /* 0xc2ec0c52ff147424 */ /* 0x001fe200078e00ff */
[----:B------:R-:W-:Y:S01]  /*19440*/  MOV R21, 0xbea70cb7 ;  /* 0xbea70cb700157802 */ /* 0x000fe20000000f00 */
[----:B-1----:R-:W-:Y:S01]  /*19450*/  IMAD.MOV.U32 R28, RZ, RZ, -0x104483b7 ;  /* 0xefbb7c49ff1c7424 */ /* 0x002fe200078e00ff */
[----:B------:R0:W-:Y:S01]  /*19460*/  STL.64 [R1+0x970], R8 ;  /* 0x0009700801007387 */ /* 0x0001e20000100a00 */
[----:B------:R-:W-:Y:S02]  /*19470*/  IMAD.MOV.U32 R29, RZ, RZ, 0x3e8bb865 ;  /* 0x3e8bb865ff1d7424 */ /* 0x000fe400078e00ff */
[----:B---3--:R-:W-:Y:S01]  /*19480*/  IMAD.MOV.U32 R6, RZ, RZ, 0x3785de06 ;  /* 0x3785de06ff067424 */ /* 0x008fe200078e00ff */
[----:B------:R-:W-:Y:S01]  /*19490*/  MOV R7, 0x3de2876b ;  /* 0x3de2876b00077802 */ /* 0x000fe20000000f00 */
[----:B------:R1:W-:Y:S01]  /*194a0*/  STL.64 [R1+0x978], R10 ;  /* 0x0009780a01007387 */ /* 0x0003e20000100a00 */
[----:B--2---:R-:W-:Y:S01]  /*194b0*/  MOV R12, 0x14eb1812 ;  /* 0x14eb1812000c7802 */ /* 0x004fe20000000f00 */
[----:B------:R-:W-:-:S02]  /*194c0*/  IMAD.MOV.U32 R13, RZ, RZ, 0x3f61cf4d ;  /* 0x3f61cf4dff0d7424 */ /* 0x000fc400078e00ff */
        /* <DEDUP_REMOVED lines=17> */
[----:B--2---:R-:W-:Y:S02]  /*195e0*/  IMAD.MOV.U32 R20, RZ, RZ, -0x5a255ed9 ;  /* 0xa5daa127ff147424 */ /* 0x004fe400078e00ff */
[----:B------:R-:W-:Y:S01]  /*195f0*/  IMAD.MOV.U32 R21, RZ, RZ, -0x408f51aa ;  /* 0xbf70ae56ff157424 */ /* 0x000fe200078e00ff */
[----:B0-----:R-:W-:Y:S01]  /*19600*/  MOV R28, 0x9f4a401b ;  /* 0x9f4a401b001c7802 */ /* 0x001fe20000000f00 */
[----:B------:R-:W-:Y:S01]  /*19610*/  IMAD.MOV.U32 R29, RZ, RZ, 0x3f7a3a69 ;  /* 0x3f7a3a69ff1d7424 */ /* 0x000fe200078e00ff */
[----:B------:R0:W-:Y:S01]  /*19620*/  STL.64 [R1+0x9a8], R8 ;  /* 0x0009a80801007387 */ /* 0x0001e20000100a00 */
[----:B-1----:R-:W-:Y:S01]  /*19630*/  IMAD.MOV.U32 R6, RZ, RZ, 0x3ef55b59 ;  /* 0x3ef55b59ff067424 */ /* 0x002fe200078e00ff */
        /* <DEDUP_REMOVED lines=9> */
[----:B------:R-:W-:Y:S01]  /*196d0*/  IMAD.MOV.U32 R11, RZ, RZ, -0x4316a0e2 ;  /* 0xbce95f1eff0b7424 */ /* 0x000fe200078e00ff */
        /* <DEDUP_REMOVED lines=13> */
[----:B0-----:R-:W-:Y:S01]  /*197b0*/  IMAD.MOV.U32 R28, RZ, RZ, 0x49a65517 ;  /* 0x49a65517ff1c7424 */ /* 0x001fe200078e00ff */
[----:B------:R-:W-:Y:S01]  /*197c0*/  MOV R29, 0xbde3d8d8 ;  /* 0xbde3d8d8001d7802 */ /* 0x000fe20000000f00 */
[----:B------:R0:W-:Y:S01]  /*197d0*/  STL.64 [R1+0x9f0], R8 ;  /* 0x0009f00801007387 */ /* 0x0001e20000100a00 */
[----:B---3--:R-:W-:Y:S01]  /*197e0*/  IMAD.MOV.U32 R6, RZ, RZ, -0x500bb542 ;  /* 0xaff44abeff067424 */ /* 0x008fe200078e00ff */
[----:B------:R-:W-:-:S02]  /*197f0*/  MOV R7, 0x3e9a1a0b ;  /* 0x3e9a1a0b00077802 */ /* 0x000fc40000000f00 */
[----:B------:R2:W-:Y:S01]  /*19800*/  STL.64 [R1+0x9f8], R10 ;  /* 0x0009f80a01007387 */ /* 0x0005e20000100a00 */
[----:B-1----:R-:W-:Y:S01]  /*19810*/  MOV R12, 0xd29db62e ;  /* 0xd29db62e000c7802 */ /* 0x002fe20000000f00 */
[----:B------:R-:W-:Y:S02]  /*19820*/  IMAD.MOV.U32 R13, RZ, RZ, 0x3e2bcb20 ;  /* 0x3e2bcb20ff0d7424 */ /* 0x000fe400078e00ff */
        /* <DEDUP_REMOVED lines=10> */
[----:B0-----:R-:W-:-:S03]  /*198d0*/  IMAD.MOV.U32 R24, RZ, RZ, -0xddec242 ;  /* 0xf2213dbeff187424 */ /* 0x001fc600078e00ff */
[----:B------:R0:W-:Y:S01]  /*198e0*/  STL.64 [R1+0x9b8], R28 ;  /* 0x0009b81c01007387 */ /* 0x0001e20000100a00 */
[----:B------:R-:W-:-:S03]  /*198f0*/  IMAD.MOV.U32 R25, RZ, RZ, 0x3d6c166c ;  /* 0x3d6c166cff197424 */ /* 0x000fc600078e00ff */
[----:B------:R3:W-:Y:S01]  /*19900*/  STL.64 [R1+0x9e8], R6 ;  /* 0x0009e80601007387 */ /* 0x0007e20000100a00 */
[----:B--2---:R-:W-:Y:S01]  /*19910*/  MOV R26, 0x664ec1e3 ;  /* 0x664ec1e3001a7802 */ /* 0x004fe20000000f00 */
[----:B------:R-:W-:Y:S02]  /*19920*/  IMAD.MOV.U32 R27, RZ, RZ, -0x415a7e0b ;  /* 0xbea581f5ff1b7424 */ /* 0x000fe400078e00ff */
[----:B------:R2:W-:Y:S01]  /*19930*/  STL.64 [R1+0xa10], R12 ;  /* 0x000a100c01007387 */ /* 0x0005e20000100a00 */
[----:B-1----:R-:W-:Y:S01]  /*19940*/  IMAD.MOV.U32 R20, RZ, RZ, -0x31d6da23 ;  /* 0xce2925ddff147424 */ /* 0x002fe200078e00ff */
[----:B------:R-:W-:Y:S01]  /*19950*/  MOV R21, 0x3e555806 ;  /* 0x3e55580600157802 */ /* 0x000fe20000000f00 */
[----:B0-----:R-:W-:Y:S01]  /*19960*/  IMAD.MOV.U32 R28, RZ, RZ, -0x253e430f ;  /* 0xdac1bcf1ff1c7424 */ /* 0x001fe200078e00ff */
[----:B------:R0:W-:Y:S01]  /*19970*/  STL.64 [R1+0xa38], R8 ;  /* 0x000a380801007387 */ /* 0x0001e20000100a00 */
[----:B------:R-:W-:Y:S02]  /*19980*/  IMAD.MOV.U32 R29, RZ, RZ, -0x41b7808b ;  /* 0xbe487f75ff1d7424 */ /* 0x000fe400078e00ff */
[----:B---3--:R-:W-:Y:S01]  /*19990*/  IMAD.MOV.U32 R6, RZ, RZ, -0x711724b7 ;  /* 0x8ee8db49ff067424 */ /* 0x008fe200078e00ff */
[----:B------:R1:W-:Y:S01]  /*199a0*/  STL.64 [R1+0xa40], R10 ;  /* 0x000a400a01007387 */ /* 0x0003e20000100a00 */
[----:B------:R-:W-:-:S02]  /*199b0*/  IMAD.MOV.U32 R7, RZ, RZ, -0x41feacbd ;  /* 0xbe015343ff077424 */ /* 0x000fc400078e00ff */
[----:B--2---:R-:W-:Y:S01]  /*199c0*/  IMAD.MOV.U32 R12, RZ, RZ, -0x71d6bcb ;  /* 0xf8e29435ff0c7424 */ /* 0x004fe200078e00ff */
[----:B------:R-:W-:Y:S01]  /*199d0*/  MOV R13, 0x3f748900 ;  /* 0x3f748900000d7802 */ /* 0x000fe20000000f00 */
        /* <DEDUP_REMOVED lines=28> */
[----:B--2---:R-:W-:Y:S01]  /*19ba0*/  MOV R8, 0xa5f2b88d ;  /* 0xa5f2b88d00087802 */ /* 0x004fe20000000f00 */
[----:B------:R-:W-:Y:S02]  /*19bb0*/  IMAD.MOV.U32 R9, RZ, RZ, 0x3e9aae08 ;  /* 0x3e9aae08ff097424 */ /* 0x000fe400078e00ff */
[----:B------:R2:W-:Y:S01]  /*19bc0*/  STL.64 [R1+0xa28], R24 ;  /* 0x000a281801007387 */ /* 0x0005e20000100a00 */
[----:B0-----:R-:W-:Y:S01]  /*19bd0*/  IMAD.MOV.U32 R10, RZ, RZ, 0x585a3e12 ;  /* 0x585a3e12ff0a7424 */ /* 0x001fe200078e00ff */
[----:B------:R-:W-:-:S02]  /*19be0*/  MOV R11, 0xbe9013a5 ;  /* 0xbe9013a5000b7802 */ /* 0x000fc40000000f00 */
        /* <DEDUP_REMOVED lines=16> */
[----:B0-----:R-:W-:Y:S02]  /*19cf0*/  IMAD.MOV.U32 R6, RZ, RZ, 0x376be54f ;  /* 0x376be54fff067424 */ /* 0x001fe400078e00ff */
[----:B------:R-:W-:Y:S01]  /*19d00*/  IMAD.MOV.U32 R7, RZ, RZ, -0x42b28354 ;  /* 0xbd4d7cacff077424 */ /* 0x000fe200078e00ff */
[----:B------:R0:W-:Y:S01]  /*19d10*/  STL.64 [R1+0xac0], R10 ;  /* 0x000ac00a01007387 */ /* 0x0001e20000100a00 */
[----:B---3--:R-:W-:Y:S01]  /*19d20*/  IMAD.MOV.U32 R12, RZ, RZ, 0x5cf292a0 ;  /* 0x5cf292a0ff0c7424 */ /* 0x008fe200078e00ff */
[----:B------:R-:W-:-:S02]  /*19d30*/  MOV R13, 0xbe49fce5 ;  /* 0xbe49fce5000d7802 */ /* 0x000fc40000000f00 */
[----:B------:R2:W-:Y:S01]  /*19d40*/  STL.64 [R1+0xae0], R18 ;  /* 0x000ae01201007387 */ /* 0x0005e20000100a00 */
[----:B-1----:R-:W-:Y:S01]  /*19d50*/  MOV R8, 0xeffed53e ;  /* 0xeffed53e00087802 */ /* 0x002fe20000000f00 */
[----:B------:R-:W-:Y:S02]  /*19d60*/  IMAD.MOV.U32 R9, RZ, RZ, 0x3f9486e7 ;  /* 0x3f9486e7ff097424 */ /* 0x000fe400078e00ff */
[----:B------:R1:W-:Y:S01]  /*19d70*/  STL.64 [R1+0xa78], R24 ;  /* 0x000a781801007387 */ /* 0x0003e20000100a00 */
[----:B0-----:R-:W-:Y:S01]  /*19d80*/  IMAD.MOV.U32 R10, RZ, RZ, -0x7f415c4b ;  /* 0x80bea3b5ff0a7424 */ /* 0x001fe200078e00ff */
        /* <DEDUP_REMOVED lines=12> */
[----:B--2---:R-:W-:Y:S01]  /*19e50*/  IMAD.MOV.U32 R20, RZ, RZ, 0x50ed0c93 ;  /* 0x50ed0c93ff147424 */ /* 0x004fe200078e00ff */
[----:B------:R-:W-:Y:S01]  /*19e60*/  MOV R21, 0x3f91d1d6 ;  /* 0x3f91d1d600157802 */ /* 0x000fe20000000f00 */
[----:B-1----:R-:W-:Y:S01]  /*19e70*/  IMAD.MOV.U32 R28, RZ, RZ, -0x74127944 ;  /* 0x8bed86bcff1c7424 */ /* 0x002fe200078e00ff */
[----:B------:R1:W-:Y:S01]  /*19e80*/  STL.64 [R1+0xb00], R8 ;  /* 0x000b000801007387 */ /* 0x0003e20000100a00 */
[----:B------:R-:W-:Y:S01]  /*19e90*/  IMAD.MOV.U32 R29, RZ, RZ, -0x4061c372 ;  /* 0xbf9e3c8eff1d7424 */ /* 0x000fe200078e00ff */
[----:B0-----:R-:W-:Y:S01]  /*19ea0*/  MOV R6, 0xcc2ec99 ;  /* 0x0cc2ec9900067802 */ /* 0x001fe20000000f00 */
[----:B------:R-:W-:Y:S01]  /*19eb0*/  IMAD.MOV.U32 R7, RZ, RZ, -0x41df1c66 ;  /* 0xbe20e39aff077424 */ /* 0x000fe200078e00ff */
[----:B------:R0:W-:Y:S01]  /*19ec0*/  STL.64 [R1+0xb08], R10 ;  /* 0x000b080a01007387 */ /* 0x0001e20000100a00 */
[----:B---3--:R-:W-:Y:S02]  /*19ed0*/  IMAD.MOV.U32 R12, RZ, RZ, -0x19cb7902 ;  /* 0xe63486feff0c7424 */ /* 0x008fe400078e00ff */
        /* <DEDUP_REMOVED lines=46> */
[----:B------:R-:W-:Y:S01]  /*1a1c0*/  IMAD.MOV.U32 R7, RZ, RZ, -0x412ce8ac ;  /* 0xbed31754ff077424 */ /* 0x000fe200078e00ff */
[----:B-1----:R-:W-:Y:S01]  /*1a1d0*/  MOV R20, 0xafb245ed ;  /* 0xafb245ed00147802 */ /* 0x002fe20000000f00 */
[----:B------:R-:W-:Y:S01]  /*1a1e0*/  IMAD.MOV.U32 R21, RZ, RZ, -0x416e2223 ;  /* 0xbe91ddddff157424 */ /* 0x000fe200078e00ff */
[----:B------:R1:W-:Y:S01]  /*1a1f0*/  STL.64 [R1+0xb80], R8 ;  /* 0x000b800801007387 */ /* 0x0003e20000100a00 */
[----:B0-----:R-:W-:Y:S01]  /*1a200*/  IMAD.MOV.U32 R28, RZ, RZ, 0x531b5ee8 ;  /* 0x531b5ee8ff1c7424 */ /* 0x001fe200078e00ff */
[----:B------:R-:W-:Y:S02]  /*1a210*/  MOV R29, 0x3e856899 ;  /* 0x3e856899001d7802 */ /* 0x000fe40000000f00 */
[----:B------:R0:W-:Y:S01]  /*1a220*/  STL.64 [R1+0xb88], R10 ;  /* 0x000b880a01007387 */ /* 0x0001e20000100a00 */
[----:B---3--:R-:W-:-:S02]  /*1a230*/  IMAD.MOV.U32 R12, RZ, RZ, 0x1300d859 ;  /* 0x1300d859ff0c7424 */ /* 0x008fc400078e00ff */
        /* <DEDUP_REMOVED lines=11> */
[----:B-1----:R-:W-:-:S03]  /*1a2f0*/  IMAD.MOV.U32 R24, RZ, RZ, 0x5c03d2e9 ;  /* 0x5c03d2e9ff187424 */ /* 0x002fc600078e00ff */
[----:B------:R1:W-:Y:S01]  /*1a300*/  STL.64 [R1+0xb90], R20 ;  /* 0x000b901401007387 */ /* 0x0003e20000100a00 */
[----:B------:R-:W-:-:S03]  /*1a310*/  IMAD.MOV.U32 R25, RZ, RZ, 0x3f9ef9a0 ;  /* 0x3f9ef9a0ff197424 */ /* 0x000fc600078e00ff */
[----:B------:R3:W-:Y:S01]  /*1a320*/  STL.64 [R1+0xb98], R28 ;  /* 0x000b981c01007387 */ /* 0x0007e20000100a00 */
[----:B0-----:R-:W-:Y:S01]  /*1a330*/  MOV R26, 0xf334cd1d ;  /* 0xf334cd1d001a7802 */ /* 0x001fe20000000f00 */
[----:B------:R-:W-:Y:S02]  /*1a340*/  IMAD.MOV.U32 R27, RZ, RZ, 0x3f645497 ;  /* 0x3f645497ff1b7424 */ /* 0x000fe400078e00ff */
        /* <DEDUP_REMOVED lines=8> */
[----:B------:R-:W-:Y:S01]  /*1a3d0*/  IMAD.MOV.U32 R29, RZ, RZ, 0x3f8ee504 ;  /* 0x3f8ee504ff1d7424 */ /* 0x000fe200078e00ff */
[----:B0-----:R-:W-:Y:S01]  /*1a3e0*/  MOV R12, 0x94a2e4b2 ;  /* 0x94a2e4b2000c7802 */ /* 0x001fe20000000f00 */
[----:B------:R-:W-:Y:S01]  /*1a3f0*/  IMAD.MOV.U32 R13, RZ, RZ, -0x405f5e5d ;  /* 0xbfa0a1a3ff0d7424 */ /* 0x000fe200078e00ff */
[----:B------:R0:W-:Y:S01]  /*1a400*/  STL.64 [R1+0xbf0], R18 ;  /* 0x000bf01201007387 */ /* 0x0001e20000100a00 */
[----:B--2---:R-:W-:-:S02]  /*1a410*/  IMAD.MOV.U32 R8, RZ, RZ, 0x10abeebc ;  /* 0x10abeebcff087424 */ /* 0x004fc400078e00ff */
[----:B------:R-:W-:Y:S01]  /*1a420*/  IMAD.MOV.U32 R9, RZ, RZ, 0x3e603f57 ;  /* 0x3e603f57ff097424 */ /* 0x000fe200078e00ff */
[----:B------:R2:W-:Y:S01]  /*1a430*/  STL.64 [R1+0xbb0], R6 ;  /* 0x000bb00601007387 */ /* 0x0005e20000100a00 */
[----:B-1----:R-:W-:Y:S02]  /*1a440*/  IMAD.MOV.U32 R10, RZ, RZ, 0x5f300209 ;  /* 0x5f300209ff0a7424 */ /* 0x002fe400078e00ff */
[----:B------:R-:W-:Y:S01]  /*1a450*/  IMAD.MOV.U32 R11, RZ, RZ, -0x40c14cb1 ;  /* 0xbf3eb34fff0b7424 */ /* 0x000fe200078e00ff */
[----:B------:R1:W-:Y:S01]  /*1a460*/  STL.64 [R1+0xbb8], R24 ;  /* 0x000bb81801007387 */ /* 0x0003e20000100a00 */
[----:B0-----:R-:W-:Y:S01]  /*1a470*/  IMAD.MOV.U32 R18, RZ, RZ, 0x2f459ca1 ;  /* 0x2f459ca1ff127424 */ /* 0x001fe200078e00ff */
[----:B------:R-:W-:Y:S02]  /*1a480*/  MOV R19, 0x3f1e03ca ;  /* 0x3f1e03ca00137802 */ /* 0x000fe40000000f00 */
[----:B------:R0:W-:Y:S01]  /*1a490*/  STL.64 [R1+0xbc0], R26 ;  /* 0x000bc01a01007387 */ /* 0x0001e20000100a00 */
[----:B--2---:R-:W-:-:S03]  /*1a4a0*/  IMAD.MOV.U32 R6, RZ, RZ, 0x7be56cf6 ;  /* 0x7be56cf6ff067424 */ /* 0x004fc600078e00ff */
[----:B------:R2:W-:Y:S01]  /*1a4b0*/  STL.64 [R1+0xbd8], R12 ;  /* 0x000bd80c01007387 */ /* 0x0005e20000100a00 */
[----:B------:R-:W-:-:S03]  /*1a4c0*/  MOV R7, 0x3f76bd32 ;  /* 0x3f76bd3200077802 */ /* 0x000fc60000000f00 */
[----:B------:R3:W-:Y:S01]  /*1a4d0*/  STL.64 [R1+0xbe0], R20 ;  /* 0x000be01401007387 */ /* 0x0007e20000100a00 */
[----:B-1----:R-:W-:Y:S01]  /*1a4e0*/  MOV R24, 0xac5d2c9a ;  /* 0xac5d2c9a00187802 */ /* 0x002fe20000000f00 */
[----:B------:R-:W-:Y:S02]  /*1a4f0*/  IMAD.MOV.U32 R25, RZ, RZ, -0x40a3c568 ;  /* 0xbf5c3a98ff197424 */ /* 0x000fe400078e00ff */
[----:B------:R1:W-:Y:S01]  /*1a500*/  STL.64 [R1+0xbe8], R28 ;  /* 0x000be81c01007387 */ /* 0x0003e20000100a00 */
[----:B0-----:R-:W-:Y:S01]  /*1a510*/  IMAD.MOV.U32 R26, RZ, RZ, -0x73ca209b ;  /* 0x8c35df65ff1a7424 */ /* 0x001fe200078e00ff */
[----:B------:R-:W-:Y:S02]  /*1a520*/  MOV R27, 0x3f551ff4 ;  /* 0x3f551ff4001b7802 */ /* 0x000fe40000000f00 */
[----:B------:R0:W-:Y:S01]  /*1a530*/  STL.64 [R1+0xc00], R8 ;  /* 0x000c000801007387 */ /* 0x0001e20000100a00 */
[----:B--2---:R-:W-:Y:S01]  /*1a540*/  MOV R12, 0x9848909f ;  /* 0x9848909f000c7802 */ /* 0x004fe20000000f00 */
[----:B------:R-:W-:-:S02]  /*1a550*/  IMAD.MOV.U32 R13, RZ, RZ, -0x4216d859 ;  /* 0xbde927a7ff0d7424 */ /* 0x000fc400078e00ff */
[----:B---3--:R-:W-:Y:S01]  /*1a560*/  IMAD.MOV.U32 R20, RZ, RZ, -0x5f31c8f2 ;  /* 0xa0ce370eff147424 */ /* 0x008fe200078e00ff */
[----:B------:R2:W-:Y:S01]  /*1a570*/  STL.64 [R1+0xc18], R10 ;  /* 0x000c180a01007387 */ /* 0x0005e20000100a00 */
[----:B------:R-:W-:Y:S01]  /*1a580*/  IMAD.MOV.U32 R21, RZ, RZ, -0x40ebb737 ;  /* 0xbf1448c9ff157424 */ /* 0x000fe200078e00ff */
[----:B-1----:R-:W-:Y:S01]  /*1a590*/  MOV R28, 0xeccfadb ;  /* 0x0eccfadb001c7802 */ /* 0x002fe20000000f00 */
[----:B------:R-:W-:Y:S01]  /*1a5a0*/  IMAD.MOV.U32 R29, RZ, RZ, 0x3efadee2 ;  /* 0x3efadee2ff1d7424 */ /* 0x000fe200078e00ff */
[----:B------:R1:W-:Y:S01]  /*1a5b0*/  STL.64 [R1+0xc28], R18 ;  /* 0x000c281201007387 */ /* 0x0003e20000100a00 */
[----:B0-----:R-:W-:Y:S02]  /*1a5c0*/  IMAD.MOV.U32 R8, RZ, RZ, 0x261131ce ;  /* 0x261131ceff087424 */ /* 0x001fe400078e00ff */
[----:B------:R-:W-:Y:S01]  /*1a5d0*/  IMAD.MOV.U32 R9, RZ, RZ, -0x4129aaab ;  /* 0xbed65555ff097424 */ /* 0x000fe200078e00ff */
[----:B------:R0:W-:Y:S01]  /*1a5e0*/  STL.64 [R1+0xbf8], R6 ;  /* 0x000bf80601007387 */ /* 0x0001e20000100a00 */
[----:B--2---:R-:W-:Y:S01]  /*1a5f0*/  MOV R10, 0x3d88fea7 ;  /* 0x3d88fea7000a7802 */ /* 0x004fe20000000f00 */
[----:B------:R-:W-:-:S02]  /*1a600*/  IMAD.MOV.U32 R11, RZ, RZ, 0x3ecc1949 ;  /* 0x3ecc1949ff0b7424 */ /* 0x000fc400078e00ff */
[----:B------:R2:W-:Y:S01]  /*1a610*/  STL.64 [R1+0xc08], R24 ;  /* 0x000c081801007387 */ /* 0x0005e20000100a00 */
[----:B-1----:R-:W-:Y:S01]  /*1a620*/  MOV R18, 0x27a1383d ;  /* 0x27a1383d00127802 */ /* 0x002fe20000000f00 */
[----:B------:R-:W-:Y:S02]  /*1a630*/  IMAD.MOV.U32 R19, RZ, RZ, -0x4181595c ;  /* 0xbe7ea6a4ff137424 */ /* 0x000fe400078e00ff */
        /* <DEDUP_REMOVED lines=8> */
[----:B-1----:R-:W-:Y:S02]  /*1a6c0*/  IMAD.MOV.U32 R26, RZ, RZ, 0x36ee783 ;  /* 0x036ee783ff1a7424 */ /* 0x002fe400078e00ff */
[----:B------:R-:W-:Y:S01]  /*1a6d0*/  IMAD.MOV.U32 R27, RZ, RZ, -0x4306bd5e ;  /* 0xbcf942a2ff1b7424 */ /* 0x000fe200078e00ff */
[----:B------:R1:W-:Y:S01]  /*1a6e0*/  STL.64 [R1+0xc48], R8 ;  /* 0x000c480801007387 */ /* 0x0003e20000100a00 */
[----:B0-----:R-:W-:Y:S02]  /*1a6f0*/  IMAD.MOV.U32 R12, RZ, RZ, 0x1c8dde07 ;  /* 0x1c8dde07ff0c7424 */ /* 0x001fe400078e00ff */
        /* <DEDUP_REMOVED lines=15> */
[----:B------:R-:W-:Y:S01]  /*1a7f0*/  IMAD.MOV.U32 R19, RZ, RZ, 0x3fa6bd2f ;  /* 0x3fa6bd2fff137424 */ /* 0x000fe200078e00ff */
[----:B-1----:R-:W-:Y:S02]  /*1a800*/  DFMA R6, R34, R34, R34 ;  /* 0x000000222206722b */ /* 0x002fe40000000022 */
[----:B------:R1:W-:Y:S04]  /*1a810*/  STL.64 [R1+0xc68], R12 ;  /* 0x000c680c01007387 */ /* 0x0003e80000100a00 */
[----:B------:R3:W-:Y:S01]  /*1a820*/  STL.64 [R1+0xc78], R20 ;  /* 0x000c781401007387 */ /* 0x0007e20000100a00 */
[----:B0-----:R-:W-:Y:S02]  /*1a830*/  IMAD.MOV.U32 R24, RZ, RZ, -0x2b09626c ;  /* 0xd4f69d94ff187424 */ /* 0x001fe400078e00ff */
[----:B------:R-:W-:Y:S01]  /*1a840*/  IMAD.MOV.U32 R25, RZ, RZ, -0x40ff7efb ;  /* 0xbf008105ff197424 */ /* 0x000fe200078e00ff */
[----:B------:R0:W-:Y:S01]  /*1a850*/  STL.64 [R1+0xc80], R28 ;  /* 0x000c801c01007387 */ /* 0x0001e20000100a00 */
[----:B------:R-:W-:Y:S01]  /*1a860*/  DFMA R6, R32, R6, R32 ;  /* 0x000000062006722b */ /* 0x000fe20000000020 */
[----:B--2---:R-:W-:Y:S01]  /*1a870*/  IMAD.MOV.U32 R26, RZ, RZ, 0x3cf8dfb4 ;  /* 0x3cf8dfb4ff1a7424 */ /* 0x004fe200078e00ff */
[----:B------:R-:W-:Y:S01]  /*1a880*/  MOV R27, 0xbfb7c3a1 ;  /* 0xbfb7c3a1001b7802 */ /* 0x000fe20000000f00 */
[----:B------:R2:W-:Y:S01]  /*1a890*/  STL.64 [R1+0xc88], R8 ;  /* 0x000c880801007387 */ /* 0x0005e20000100a00 */
[----:B-1----:R-:W-:Y:S01]  /*1a8a0*/  MOV R12, 0x7a744982 ;  /* 0x7a744982000c7802 */ /* 0x002fe20000000f00 */
[----:B------:R-:W-:Y:S01]  /*1a8b0*/  IMAD.MOV.U32 R13, RZ, RZ, 0x3fb72bb4 ;  /* 0x3fb72bb4ff0d7424 */ /* 0x000fe200078e00ff */
[----:B------:R-:W-:Y:S01]  /*1a8c0*/  MOV R33, 0xbe2494d3 ;  /* 0xbe2494d300217802 */ /* 0x000fe20000000f00 */
[----:B------:R1:W-:Y:S01]  /*1a8d0*/  STL.64 [R1+0xc90], R10 ;  /* 0x000c900a01007387 */ /* 0x0003e20000100a00 */
[----:B---3--:R-:W-:Y:S01]  /*1a8e0*/  MOV R20, 0xbbd016c8 ;  /* 0xbbd016c800147802 */ /* 0x008fe20000000f00 */
[----:B------:R-:W-:Y:S01]  /*1a8f0*/  IMAD.MOV.U32 R21, RZ, RZ, 0x3e92a46f ;  /* 0x3e92a46fff157424 */ /* 0x000fe200078e00ff */
[----:B------:R-:W-:Y:S01]  /*1a900*/  DFMA R34, -R16, R6, 1 ;  /* 0x3ff000001022742b */ /* 0x000fe20000000106 */
[----:B------:R3:W-:Y:S01]  /*1a910*/  STL.64 [R1+0xcb0], R18 ;  /* 0x000cb01201007387 */ /* 0x0007e20000100a00 */
[----:B0-----:R-:W-:Y:S01]  /*1a920*/  MOV R28, 0x69432cef ;  /* 0x69432cef001c7802 */ /* 0x001fe20000000f00 */
[----:B------:R-:W-:-:S02]  /*1a930*/  IMAD.MOV.U32 R29, RZ, RZ, -0x4088f985 ;  /* 0xbf77067bff1d7424 */ /* 0x000fc400078e00ff */
[----:B--2---:R-:W-:Y:S01]  /*1a940*/  IMAD.MOV.U32 R8, RZ, RZ, 0x1cad78b9 ;  /* 0x1cad78b9ff087424 */ /* 0x004fe200078e00ff */
[----:B------:R-:W-:Y:S01]  /*1a950*/  MOV R9, 0xbf91a49f ;  /* 0xbf91a49f00097802 */ /* 0x000fe20000000f00 */
[----:B------:R0:W-:Y:S01]  /*1a960*/  STL.64 [R1+0xca0], R12 ;  /* 0x000ca00c01007387 */ /* 0x0001e20000100a00 */
[----:B------:R-:W-:Y:S01]  /*1a970*/  IMAD.MOV.U32 R32, RZ, RZ, -0x4ddbedfe ;  /* 0xb2241202ff207424 */ /* 0x000fe200078e00ff */
[----:B------:R-:W-:Y:S01]  /*1a980*/  DFMA R34, R6, R34, R6 ;  /* 0x000000220622722b */ /* 0x000fe20000000006 */
[----:B-1----:R-:W-:Y:S01]  /*1a990*/  IMAD.MOV.U32 R10, RZ, RZ, -0x5f55a85 ;  /* 0xfa0aa57bff0a7424 */ /* 0x002fe200078e00ff */
[----:B------:R1:W-:Y:S01]  /*1a9a0*/  STL.64 [R1+0xcc0], R8 ;  /* 0x000cc00801007387 */ /* 0x0003e20000100a00 */
[----:B------:R-:W-:Y:S01]  /*1a9b0*/  IMAD.MOV.U32 R11, RZ, RZ, 0x3f8d0bef ;  /* 0x3f8d0befff0b7424 */ /* 0x000fe200078e00ff */
[----:B---3--:R-:W-:Y:S01]  /*1a9c0*/  MOV R19, 0x3f3adee2 ;  /* 0x3f3adee200137802 */ /* 0x008fe20000000f00 */
[----:B------:R-:W-:Y:S01]  /*1a9d0*/  IMAD.MOV.U32 R18, RZ, RZ, 0xc4df7f1 ;  /* 0x0c4df7f1ff127424 */ /* 0x000fe200078e00ff */
[----:B------:R2:W-:Y:S01]  /*1a9e0*/  STL.64 [R1+0xcb8], R20 ;  /* 0x000cb81401007387 */ /* 0x0005e20000100a00 */
[----:B------:R-:W-:Y:S01]  /*1a9f0*/  IMAD.MOV.U32 R6, RZ, RZ, -0x3e818735 ;  /* 0xc17e78cbff067424 */ /* 0x000fe200078e00ff */
[----:B------:R-:W-:Y:S01]  /*1aa00*/  DMUL R36, R22, R34 ;  /* 0x0000002216247228 */ /* 0x000fe20000000000 */
[----:B------:R-:W-:Y:S01]  /*1aa10*/  MOV R7, 0x40957e75 ;  /* 0x40957e7500077802 */ /* 0x000fe20000000f00 */
[----:B------:R3:W-:Y:S01]  /*1aa20*/  STL.64 [R1+0xcc8], R10 ;  /* 0x000cc80a01007387 */ /* 0x0007e20000100a00 */
[----:B0-----:R-:W-:Y:S01]  /*1aa30*/  MOV R12, 0x3c40f6a ;  /* 0x03c40f6a000c7802 */ /* 0x001fe20000000f00 */
[----:B------:R-:W-:-:S02]  /*1aa40*/  IMAD.MOV.U32 R13, RZ, RZ, -0x40acfbc3 ;  /* 0xbf53043dff0d7424 */ /* 0x000fc400078e00ff */
[----:B-1----:R-:W-:Y:S01]  /*1aa50*/  IMAD.MOV.U32 R8, RZ, RZ, 0x7c4544c3 ;  /* 0x7c4544c3ff087424 */ /* 0x002fe200078e00ff */
[----:B------:R-:W-:Y:S01]  /*1aa60*/  MOV R9, 0x3f10af03 ;  /* 0x3f10af0300097802 */ /* 0x000fe20000000f00 */
[----:B------:R0:W-:Y:S01]  /*1aa70*/  STL.64 [R1+0xcf0], R18 ;  /* 0x000cf01201007387 */ /* 0x0001e20000100a00 */
[----:B--2---:R-:W-:-:S03]  /*1aa80*/  IMAD.MOV.U32 R20, RZ, RZ, 0x6a382e07 ;  /* 0x6a382e07ff147424 */ /* 0x004fc600078e00ff */
[----:B------:R1:W-:Y:S01]  /*1aa90*/  STL.64 [R1+0xce8], R12 ;  /* 0x000ce80c01007387 */ /* 0x0003e20000100a00 */
[----:B------:R-:W-:Y:S02]  /*1aaa0*/  IMAD.MOV.U32 R21, RZ, RZ, 0x3db43183 ;  /* 0x3db43183ff157424 */ /* 0x000fe400078e00ff */
[----:B---3--:R-:W-:Y:S01]  /*1aab0*/  IMAD.MOV.U32 R10, RZ, RZ, -0x6f643b9e ;  /* 0x909bc462ff0a7424 */ /* 0x008fe200078e00ff */
[----:B------:R2:W-:Y:S01]  /*1aac0*/  STL.64 [R1+0xd08], R8 ;  /* 0x000d080801007387 */ /* 0x0005e20000100a00 */
[----:B------:R-:W-:Y:S02]  /*1aad0*/  IMAD.MOV.U32 R11, RZ, RZ, -0x410a3a9c ;  /* 0xbef5c564ff0b7424 */ /* 0x000fe400078e00ff */
[----:B0-----:R-:W-:Y:S01]  /*1aae0*/  IMAD.MOV.U32 R18, RZ, RZ, -0xa078040 ;  /* 0xf5f87fc0ff127424 */ /* 0x001fe200078e00ff */
[----:B------:R-:W-:Y:S02]  /*1aaf0*/  MOV R19, 0x3cc5a9a2 ;  /* 0x3cc5a9a200137802 */ /* 0x000fe40000000f00 */
[----:B------:R0:W-:Y:S01]  /*1ab00*/  STL.64 [R1+0xd10], R10 ;  /* 0x000d100a01007387 */ /* 0x0001e20000100a00 */
[----:B-1----:R-:W-:Y:S01]  /*1ab10*/  MOV R12, 0xba744e1c ;  /* 0xba744e1c000c7802 */ /* 0x002fe20000000f00 */
        /* <DEDUP_REMOVED lines=35> */
[----:B-1----:R-:W-:Y:S02]  /*1ad50*/  IMAD.MOV.U32 R8, RZ, RZ, -0x613dd9bf ;  /* 0x9ec22641ff087424 */ /* 0x002fe400078e00ff */
[----:B------:R-:W-:Y:S01]  /*1ad60*/  IMAD.MOV.U32 R9, RZ, RZ, -0x4262e5d2 ;  /* 0xbd9d1a2eff097424 */ /* 0x000fe200078e00ff */
[----:B------:R1:W-:Y:S01]  /*1ad70*/  STL.64 [R1+0xca8], R26 ;  /* 0x000ca81a01007387 */ /* 0x0003e20000100a00 */
[----:B--2---:R-:W-:Y:S01]  /*1ad80*/  MOV R10, 0xec6f637f ;  /* 0xec6f637f000a7802 */ /* 0x004fe20000000f00 */
[----:B------:R-:W-:-:S02]  /*1ad90*/  IMAD.MOV.U32 R11, RZ, RZ, 0x3f1616d5 ;  /* 0x3f1616d5ff0b7424 */ /* 0x000fc400078e00ff */
        /* <DEDUP_REMOVED lines=8> */
[----:B--2---:R-:W-:Y:S01]  /*1ae20*/  IMAD.MOV.U32 R28, RZ, RZ, 0x539275a7 ;  /* 0x539275a7ff1c7424 */ /* 0x004fe200078e00ff */
[----:B------:R-:W-:Y:S02]  /*1ae30*/  MOV R29, 0x3ed1abde ;  /* 0x3ed1abde001d7802 */ /* 0x000fe40000000f00 */
[----:B------:R2:W-:Y:S01]  /*1ae40*/  STL.64 [R1+0xdb0], R12 ;  /* 0x000db00c01007387 */ /* 0x0005e20000100a00 */
[----:B0-----:R-:W-:Y:S02]  /*1ae50*/  IMAD.MOV.U32 R32, RZ, RZ, -0x39092c3 ;  /* 0xfc6f6d3dff207424 */ /* 0x001fe400078e00ff */
[----:B------:R-:W-:Y:S01]  /*1ae60*/  IMAD.MOV.U32 R33, RZ, RZ, -0x4139f83b ;  /* 0xbec607c5ff217424 */ /* 0x000fe200078e00ff */
[----:B------:R0:W-:Y:S01]  /*1ae70*/  STL.64 [R1+0xdd0], R8 ;  /* 0x000dd00801007387 */ /* 0x0001e20000100a00 */
[----:B---3--:R-:W-:Y:S01]  /*1ae80*/  MOV R24, 0x3b45ff81 ;  /* 0x3b45ff8100187802 */ /* 0x008fe20000000f00 */
[----:B------:R-:W-:-:S02]  /*1ae90*/  IMAD.MOV.U32 R25, RZ, RZ, -0x42bf626f ;  /* 0xbd409d91ff197424 */ /* 0x000fc400078e00ff */
[----:B-1----:R-:W-:Y:S01]  /*1aea0*/  IMAD.MOV.U32 R20, RZ, RZ, -0x24814352 ;  /* 0xdb7ebcaeff147424 */ /* 0x002fe200078e00ff */
        /* <DEDUP_REMOVED lines=21> */
[----:B--2---:R-:W-:Y:S02]  /*1b000*/  IMAD.MOV.U32 R28, RZ, RZ, -0x15b5e6ab ;  /* 0xea4a1955ff1c7424 */ /* 0x004fe400078e00ff */
[----:B------:R-:W-:Y:S01]  /*1b010*/  IMAD.MOV.U32 R29, RZ, RZ, 0x3f01d889 ;  /* 0x3f01d889ff1d7424 */ /* 0x000fe200078e00ff */
[----:B------:R2:W-:Y:S01]  /*1b020*/  STL.64 [R1+0xe08], R8 ;  /* 0x000e080801007387 */ /* 0x0005e20000100a00 */
[----:B0-----:R-:W-:Y:S01]  /*1b030*/  MOV R32, 0x23c48dc0 ;  /* 0x23c48dc000207802 */ /* 0x001fe20000000f00 */
[----:B------:R-:W-:Y:S02]  /*1b040*/  IMAD.MOV.U32 R33, RZ, RZ, -0x403e5b26 ;  /* 0xbfc1a4daff217424 */ /* 0x000fe400078e00ff */
[----:B-1----:R-:W-:Y:S01]  /*1b050*/  IMAD.MOV.U32 R20, RZ, RZ, 0x14ed9543 ;  /* 0x14ed9543ff147424 */ /* 0x002fe200078e00ff */
[----:B------:R-:W-:Y:S01]  /*1b060*/  MOV R21, 0x3f289765 ;  /* 0x3f28976500157802 */ /* 0x000fe20000000f00 */
[----:B------:R0:W-:Y:S01]  /*1b070*/  STL.64 [R1+0xe20], R10 ;  /* 0x000e200a01007387 */ /* 0x0001e20000100a00 */
[----:B---3--:R-:W-:-:S02]  /*1b080*/  IMAD.MOV.U32 R12, RZ, RZ, 0x127046e4 ;  /* 0x127046e4ff0c7424 */ /* 0x008fc400078e00ff */
        /* <DEDUP_REMOVED lines=13> */
[----:B------:R-:W-:Y:S01]  /*1b160*/  IMAD.MOV.U32 R27, RZ, RZ, -0x4071191d ;  /* 0xbf8ee6e3ff1b7424 */ /* 0x000fe200078e00ff */
[----:B0-----:R-:W-:Y:S02]  /*1b170*/  MOV R24, 0x4c284396 ;  /* 0x4c28439600187802 */ /* 0x001fe40000000f00 */
        /* <DEDUP_REMOVED lines=33> */
[----:B-1----:R-:W-:Y:S02]  /*1b390*/  IMAD.MOV.U32 R32, RZ, RZ, 0x3921c967 ;  /* 0x3921c967ff207424 */ /* 0x002fe400078e00ff */
[----:B------:R-:W-:Y:S01]  /*1b3a0*/  IMAD.MOV.U32 R33, RZ, RZ, -0x4009bb2f ;  /* 0xbff644d1ff217424 */ /* 0x000fe200078e00ff */
[----:B------:R1:W-:Y:S01]  /*1b3b0*/  STL.64 [R1+0xea0], R10 ;  /* 0x000ea00a01007387 */ /* 0x0003e20000100a00 */
[----:B0-----:R-:W-:Y:S02]  /*1b3c0*/  IMAD.MOV.U32 R20, RZ, RZ, 0x664ed58b ;  /* 0x664ed58bff147424 */ /* 0x001fe400078e00ff */
[----:B------:R-:W-:Y:S01]  /*1b3d0*/  IMAD.MOV.U32 R21, RZ, RZ, 0x3d6cbf45 ;  /* 0x3d6cbf45ff157424 */ /* 0x000fe200078e00ff */
[----:B------:R0:W-:Y:S01]  /*1b3e0*/  STL.64 [R1+0xec8], R18 ;  /* 0x000ec81201007387 */ /* 0x0001e20000100a00 */
[----:B---3--:R-:W-:-:S02]  /*1b3f0*/  IMAD.MOV.U32 R12, RZ, RZ, -0x6d5fb8c9 ;  /* 0x92a04737ff0c7424 */ /* 0x008fc400078e00ff */
        /* <DEDUP_REMOVED lines=8> */
[----:B------:R-:W-:Y:S02]  /*1b480*/  IMAD.MOV.U32 R19, RZ, RZ, -0x4008196a ;  /* 0xbff7e696ff137424 */ /* 0x000fe400078e00ff */
[----:B------:R0:W-:Y:S04]  /*1b490*/  STL.64 [R1+0xe10], R28 ;  /* 0x000e101c01007387 */ /* 0x0001e80000100a00 */
[----:B------:R3:W-:Y:S01]  /*1b4a0*/  STL.64 [R1+0xe18], R32 ;  /* 0x000e182001007387 */ /* 0x0007e20000100a00 */
[----:B--2---:R-:W-:Y:S01]  /*1b4b0*/  MOV R24, 0x57cf058f ;  /* 0x57cf058f00187802 */ /* 0x004fe20000000f00 */
[----:B------:R-:W-:-:S02]  /*1b4c0*/  IMAD.MOV.U32 R25, RZ, RZ, 0x3fec97c0 ;  /* 0x3fec97c0ff197424 */ /* 0x000fc400078e00ff */
[----:B------:R2:W-:Y:S01]  /*1b4d0*/  STL.64 [R1+0xea8], R20 ;  /* 0x000ea81401007387 */ /* 0x0005e20000100a00 */
[----:B-1----:R-:W-:Y:S01]  /*1b4e0*/  IMAD.MOV.U32 R26, RZ, RZ, -0x616e0a62 ;  /* 0x9e91f59eff1a7424 */ /* 0x002fe200078e00ff */
[----:B------:R-:W-:Y:S02]  /*1b4f0*/  MOV R27, 0xbfdcc80c ;  /* 0xbfdcc80c001b7802 */ /* 0x000fe40000000f00 */
[----:B------:R1:W-:Y:S01]  /*1b500*/  STL.64 [R1+0xec0], R12 ;  /* 0x000ec00c01007387 */ /* 0x0003e20000100a00 */
[----:B0-----:R-:W-:Y:S02]  /*1b510*/  IMAD.MOV.U32 R28, RZ, RZ, -0x124e4a17 ;  /* 0xedb1b5e9ff1c7424 */ /* 0x001fe400078e00ff */
[----:B------:R-:W-:Y:S01]  /*1b520*/  IMAD.MOV.U32 R29, RZ, RZ, 0x3fb1a243 ;  /* 0x3fb1a243ff1d7424 */ /* 0x000fe200078e00ff */
[----:B------:R0:W-:Y:S01]  /*1b530*/  STL.64 [R1+0xed0], R8 ;  /* 0x000ed00801007387 */ /* 0x0001e20000100a00 */
[----:B---3--:R-:W-:Y:S01]  /*1b540*/  MOV R32, 0x5f42d73e ;  /* 0x5f42d73e00207802 */ /* 0x008fe20000000f00 */
[----:B------:R-:W-:-:S02]  /*1b550*/  IMAD.MOV.U32 R33, RZ, RZ, 0x3e4ddf27 ;  /* 0x3e4ddf27ff217424 */ /* 0x000fc400078e00ff */
[----:B--2---:R-:W-:Y:S01]  /*1b560*/  IMAD.MOV.U32 R20, RZ, RZ, 0x7f446f75 ;  /* 0x7f446f75ff147424 */ /* 0x004fe200078e00ff */
        /* <DEDUP_REMOVED lines=12> */
[----:B------:R-:W-:Y:S01]  /*1b630*/  MOV R19, 0x3f98d9b0 ;  /* 0x3f98d9b000137802 */ /* 0x000fe20000000f00 */
[----:B------:R1:W-:Y:S01]  /*1b640*/  STL.64 [R1+0xe60], R28 ;  /* 0x000e601c01007387 */ /* 0x0003e20000100a00 */
[----:B0-----:R-:W-:Y:S01]  /*1b650*/  IMAD.MOV.U32 R24, RZ, RZ, -0x5516e6ca ;  /* 0xaae91936ff187424 */ /* 0x001fe200078e00ff */
[----:B------:R-:W-:Y:S02]  /*1b660*/  MOV R25, 0xbddf06d9 ;  /* 0xbddf06d900197802 */ /* 0x000fe40000000f00 */
[----:B------:R0:W-:Y:S01]  /*1b670*/  STL.64 [R1+0xe68], R32 ;  /* 0x000e682001007387 */ /* 0x0001e20000100a00 */
[----:B--2---:R-:W-:-:S03]  /*1b680*/  IMAD.MOV.U32 R26, RZ, RZ, -0x564076af ;  /* 0xa9bf8951ff1a7424 */ /* 0x004fc600078e00ff */
[----:B------:R2:W-:Y:S01]  /*1b690*/  STL.64 [R1+0xef0], R20 ;  /* 0x000ef01401007387 */ /* 0x0005e20000100a00 */
[----:B------:R-:W-:-:S03]  /*1b6a0*/  IMAD.MOV.U32 R27, RZ, RZ, 0x3f58d9b0 ;  /* 0x3f58d9b0ff1b7424 */ /* 0x000fc600078e00ff */
[----:B------:R3:W-:Y:S01]  /*1b6b0*/  STL.64 [R1+0xef8], R12 ;  /* 0x000ef80c01007387 */ /* 0x0007e20000100a00 */
[----:B-1----:R-:W-:Y:S01]  /*1b6c0*/  MOV R28, 0x326dba30 ;  /* 0x326dba30001c7802 */ /* 0x002fe20000000f00 */
[----:B------:R-:W-:Y:S02]  /*1b6d0*/  IMAD.MOV.U32 R29, RZ, RZ, -0x40eb9cbe ;  /* 0xbf146342ff1d7424 */ /* 0x000fe400078e00ff */
[----:B------:R1:W-:Y:S01]  /*1b6e0*/  STL.64 [R1+0xf18], R8 ;  /* 0x000f180801007387 */ /* 0x0003e20000100a00 */
[----:B0-----:R-:W-:Y:S01]  /*1b6f0*/  IMAD.MOV.U32 R32, RZ, RZ, -0x2d24c015 ;  /* 0xd2db3febff207424 */ /* 0x001fe200078e00ff */
[----:B------:R-:W-:Y:S01]  /*1b700*/  MOV R33, 0x3f0a5dff ;  /* 0x3f0a5dff00217802 */ /* 0x000fe20000000f00 */
[----:B--2---:R-:W-:Y:S01]  /*1b710*/  IMAD.MOV.U32 R20, RZ, RZ, -0x49e4a63d ;  /* 0xb61b59c3ff147424 */ /* 0x004fe200078e00ff */
        /* <DEDUP_REMOVED lines=8> */
[----:B0-----:R-:W-:-:S03]  /*1b7a0*/  IMAD.MOV.U32 R10, RZ, RZ, -0x3f0a6f3b ;  /* 0xc0f590c5ff0a7424 */ /* 0x001fc600078e00ff */
[----:B------:R0:W-:Y:S01]  /*1b7b0*/  STL.64 [R1+0xe90], R26 ;  /* 0x000e901a01007387 */ /* 0x0001e20000100a00 */
[----:B------:R-:W-:Y:S02]  /*1b7c0*/  IMAD.MOV.U32 R11, RZ, RZ, -0x40a683ee ;  /* 0xbf597c12ff0b7424 */ /* 0x000fe400078e00ff */
[----:B--2---:R-:W-:Y:S01]  /*1b7d0*/  IMAD.MOV.U32 R18, RZ, RZ, 0x115cc480 ;  /* 0x115cc480ff127424 */ /* 0x004fe200078e00ff */
[----:B------:R-:W-:Y:S01]  /*1b7e0*/  MOV R19, 0xbf09437c ;  /* 0xbf09437c00137802 */ /* 0x000fe20000000f00 */
        /* <DEDUP_REMOVED lines=16> */
[----:B---3--:R-:W-:Y:S01]  /*1b8f0*/  MOV R12, 0x2408f7d0 ;  /* 0x2408f7d0000c7802 */ /* 0x008fe20000000f00 */
[----:B------:R-:W-:Y:S02]  /*1b900*/  IMAD.MOV.U32 R13, RZ, RZ, 0x3f13bc59 ;  /* 0x3f13bc59ff0d7424 */ /* 0x000fe400078e00ff */
        /* <DEDUP_REMOVED lines=34> */
[----:B--2---:R-:W-:Y:S02]  /*1bb30*/  IMAD.MOV.U32 R18, RZ, RZ, 0x7aa334e1 ;  /* 0x7aa334e1ff127424 */ /* 0x004fe400078e00ff */
[----:B------:R-:W-:Y:S01]  /*1bb40*/  IMAD.MOV.U32 R19, RZ, RZ, 0x3fba33c6 ;  /* 0x3fba33c6ff137424 */ /* 0x000fe200078e00ff */
[----:B------:R2:W-:Y:S01]  /*1bb50*/  STL.64 [R1+0xf50], R28 ;  /* 0x000f501c01007387 */ /* 0x0005e20000100a00 */
[----:B-1----:R-:W-:Y:S01]  /*1bb60*/  IMAD.MOV.U32 R24, RZ, RZ, -0x76e7b570 ;  /* 0x89184a90ff187424 */ /* 0x002fe200078e00ff */
[----:B------:R-:W-:-:S02]  /*1bb70*/  MOV R25, 0xbf371e87 ;  /* 0xbf371e8700197802 */ /* 0x000fc40000000f00 */
[----:B------:R1:W-:Y:S01]  /*1bb80*/  STL.64 [R1+0xf58], R32 ;  /* 0x000f582001007387 */ /* 0x0003e20000100a00 */
[----:B0-----:R-:W-:-:S03]  /*1bb90*/  IMAD.MOV.U32 R26, RZ, RZ, 0x43f4cecc ;  /* 0x43f4ceccff1a7424 */ /* 0x001fc600078e00ff */
[----:B------:R0:W-:Y:S01]  /*1bba0*/  STL.64 [R1+0xfb8], R20 ;  /* 0x000fb81401007387 */ /* 0x0001e20000100a00 */
[----:B------:R-:W-:-:S03]  /*1bbb0*/  IMAD.MOV.U32 R27, RZ, RZ, 0x3d3a2d86 ;  /* 0x3d3a2d86ff1b7424 */ /* 0x000fc600078e00ff */
[----:B------:R3:W-:Y:S01]  /*1bbc0*/  STL.64 [R1+0xfc0], R12 ;  /* 0x000fc00c01007387 */ /* 0x0007e20000100a00 */
[----:B--2---:R-:W-:Y:S01]  /*1bbd0*/  MOV R28, 0x8aaafd02 ;  /* 0x8aaafd02001c7802 */ /* 0x004fe20000000f00 */
[----:B------:R-:W-:Y:S02]  /*1bbe0*/  IMAD.MOV.U32 R29, RZ, RZ, -0x3fe58652 ;  /* 0xc01a79aeff1d7424 */ /* 0x000fe400078e00ff */
        /* <DEDUP_REMOVED lines=33> */
[----:B---3--:R-:W-:Y:S01]  /*1be00*/  IMAD.MOV.U32 R12, RZ, RZ, 0x31e8c834 ;  /* 0x31e8c834ff0c7424 */ /* 0x008fe200078e00ff */
[----:B------:R-:W-:-:S02]  /*1be10*/  MOV R13, 0x3f37f34f ;  /* 0x3f37f34f000d7802 */ /* 0x000fc40000000f00 */
[----:B------:R2:W-:Y:S01]  /*1be20*/  STL.64 [R1+0x1058], R18 ;  /* 0x0010581201007387 */ /* 0x0005e20000100a00 */
[----:B-1----:R-:W-:Y:S01]  /*1be30*/  MOV R8, 0xfeb8a93e ;  /* 0xfeb8a93e00087802 */ /* 0x002fe20000000f00 */
[----:B------:R-:W-:Y:S02]  /*1be40*/  IMAD.MOV.U32 R9, RZ, RZ, -0x40ebfce8 ;  /* 0xbf140318ff097424 */ /* 0x000fe400078e00ff */
        /* <DEDUP_REMOVED lines=14> */
[----:B--2---:R-:W-:Y:S02]  /*1bf30*/  IMAD.MOV.U32 R28, RZ, RZ, -0x6e766f2a ;  /* 0x918990d6ff1c7424 */ /* 0x004fe400078e00ff */
[----:B------:R-:W-:Y:S01]  /*1bf40*/  IMAD.MOV.U32 R29, RZ, RZ, 0x3f5b22fa ;  /* 0x3f5b22faff1d7424 */ /* 0x000fe200078e00ff */
[----:B------:R2:W-:Y:S01]  /*1bf50*/  STL.64 [R1+0x1060], R8 ;  /* 0x0010600801007387 */ /* 0x0005e20000100a00 */
[----:B-1----:R-:W-:Y:S01]  /*1bf60*/  MOV R32, 0x2c7988e6 ;  /* 0x2c7988e600207802 */ /* 0x002fe20000000f00 */
[----:B------:R-:W-:Y:S02]  /*1bf70*/  IMAD.MOV.U32 R33, RZ, RZ, -0x40add77f ;  /* 0xbf522881ff217424 */ /* 0x000fe400078e00ff */
[----:B0-----:R-:W-:Y:S01]  /*1bf80*/  IMAD.MOV.U32 R20, RZ, RZ, -0x414a6413 ;  /* 0xbeb59bedff147424 */ /* 0x001fe200078e00ff */
[----:B------:R-:W-:Y:S01]  /*1bf90*/  MOV R21, 0xc04a262d ;  /* 0xc04a262d00157802 */ /* 0x000fe20000000f00 */
[----:B------:R0:W-:Y:S01]  /*1bfa0*/  STL.64 [R1+0x1078], R10 ;  /* 0x0010780a01007387 */ /* 0x0001e20000100a00 */
[----:B---3--:R-:W-:-:S02]  /*1bfb0*/  IMAD.MOV.U32 R12, RZ, RZ, -0x22008eaf ;  /* 0xddff7151ff0c7424 */ /* 0x008fc400078e00ff */
        /* <DEDUP_REMOVED lines=21> */
[----:B--2---:R-:W-:Y:S01]  /*1c110*/  IMAD.MOV.U32 R32, RZ, RZ, -0x72d62748 ;  /* 0x8d29d8b8ff207424 */ /* 0x004fe200078e00ff */
[----:B------:R-:W-:Y:S01]  /*1c120*/  MOV R33, 0xc0349c63 ;  /* 0xc0349c6300217802 */ /* 0x000fe20000000f00 */
[----:B0-----:R-:W-:Y:S01]  /*1c130*/  IMAD.MOV.U32 R20, RZ, RZ, -0x799944c9 ;  /* 0x8666bb37ff147424 */ /* 0x001fe200078e00ff */
[----:B------:R-:W-:Y:S01]  /*1c140*/  MOV R21, 0x3ff6ed4d ;  /* 0x3ff6ed4d00157802 */ /* 0x000fe20000000f00 */
[----:B------:R0:W-:Y:S01]  /*1c150*/  STL.64 [R1+0x10b0], R10 ;  /* 0x0010b00a01007387 */ /* 0x0001e20000100a00 */
[----:B---3--:R-:W-:-:S02]  /*1c160*/  IMAD.MOV.U32 R12, RZ, RZ, -0x1c0ba3cb ;  /* 0xe3f45c35ff0c7424 */ /* 0x008fc400078e00ff */
        /* <DEDUP_REMOVED lines=19> */
[----:B------:R-:W-:Y:S02]  /*1c2a0*/  MOV R29, 0x3fd5d504 ;  /* 0x3fd5d504001d7802 */ /* 0x000fe40000000f00 */
[----:B------:R2:W-:Y:S01]  /*1c2b0*/  STL.64 [R1+0x10f0], R8 ;  /* 0x0010f00801007387 */ /* 0x0005e20000100a00 */
[----:B-1----:R-:W-:Y:S02]  /*1c2c0*/  IMAD.MOV.U32 R32, RZ, RZ, 0x4ab1cf11 ;  /* 0x4ab1cf11ff207424 */ /* 0x002fe400078e00ff */
[----:B------:R-:W-:Y:S01]  /*1c2d0*/  IMAD.MOV.U32 R33, RZ, RZ, -0x403fbe89 ;  /* 0xbfc04177ff217424 */ /* 0x000fe200078e00ff */
[----:B------:R1:W-:Y:S01]  /*1c2e0*/  STL.64 [R1+0x10f8], R10 ;  /* 0x0010f80a01007387 */ /* 0x0003e20000100a00 */
[----:B0-----:R-:W-:Y:S02]  /*1c2f0*/  IMAD.MOV.U32 R20, RZ, RZ, -0x759a0054 ;  /* 0x8a65ffacff147424 */ /* 0x001fe400078e00ff */
[----:B------:R-:W-:Y:S01]  /*1c300*/  IMAD.MOV.U32 R21, RZ, RZ, -0x40682ad7 ;  /* 0xbf97d529ff157424 */ /* 0x000fe200078e00ff */
[----:B------:R0:W-:Y:S01]  /*1c310*/  STL.64 [R1+0x1120], R18 ;  /* 0x0011201201007387 */ /* 0x0001e20000100a00 */
[----:B---3--:R-:W-:-:S02]  /*1c320*/  IMAD.MOV.U32 R12, RZ, RZ, 0x7e2fe4f3 ;  /* 0x7e2fe4f3ff0c7424 */ /* 0x008fc400078e00ff */
        /* <DEDUP_REMOVED lines=17> */
[----:B0-----:R-:W-:Y:S02]  /*1c440*/  IMAD.MOV.U32 R28, RZ, RZ, 0x311f1460 ;  /* 0x311f1460ff1c7424 */ /* 0x001fe400078e00ff */
[----:B------:R-:W-:Y:S01]  /*1c450*/  IMAD.MOV.U32 R29, RZ, RZ, 0x405278fb ;  /* 0x405278fbff1d7424 */ /* 0x000fe200078e00ff */
[----:B------:R0:W-:Y:S01]  /*1c460*/  STL.64 [R1+0x1128], R8 ;  /* 0x0011280801007387 */ /* 0x0001e20000100a00 */
[----:B---3--:R-:W-:Y:S01]  /*1c470*/  MOV R32, 0x2c414c0d ;  /* 0x2c414c0d00207802 */ /* 0x008fe20000000f00 */
[----:B------:R-:W-:-:S02]  /*1c480*/  IMAD.MOV.U32 R33, RZ, RZ, -0x3f9c665b ;  /* 0xc06399a5ff217424 */ /* 0x000fc400078e00ff */
[----:B--2---:R-:W-:Y:S01]  /*1c490*/  IMAD.MOV.U32 R20, RZ, RZ, -0x2cfd698c ;  /* 0xd3029674ff147424 */ /* 0x004fe200078e00ff */
        /* <DEDUP_REMOVED lines=10> */
[----:B------:R-:W-:Y:S02]  /*1c540*/  IMAD.MOV.U32 R11, RZ, RZ, -0x3fbce514 ;  /* 0xc0431aecff0b7424 */ /* 0x000fe400078e00ff */
[----:B-1----:R-:W-:Y:S01]  /*1c550*/  IMAD.MOV.U32 R18, RZ, RZ, 0x4a8e94a0 ;  /* 0x4a8e94a0ff127424 */ /* 0x002fe200078e00ff */
[----:B------:R-:W-:Y:S01]  /*1c560*/  MOV R19, 0xc0004177 ;  /* 0xc000417700137802 */ /* 0x000fe20000000f00 */
[----:B------:R1:W-:Y:S01]  /*1c570*/  STL.64 [R1+0x1130], R28 ;  /* 0x0011301c01007387 */ /* 0x0003e20000100a00 */
[----:B0-----:R-:W-:Y:S01]  /*1c580*/  IMAD.MOV.U32 R24, RZ, RZ, -0x200583a8 ;  /* 0xdffa7c58ff187424 */ /* 0x001fe200078e00ff */
[----:B------:R-:W-:Y:S02]  /*1c590*/  MOV R25, 0x4062469e ;  /* 0x4062469e00197802 */ /* 0x000fe40000000f00 */
[----:B------:R0:W-:Y:S01]  /*1c5a0*/  STL.64 [R1+0x1138], R32 ;  /* 0x0011382001007387 */ /* 0x0001e20000100a00 */
[----:B--2---:R-:W-:-:S03]  /*1c5b0*/  IMAD.MOV.U32 R26, RZ, RZ, -0x35f17898 ;  /* 0xca0e8768ff1a7424 */ /* 0x004fc600078e00ff */
[----:B------:R2:W-:Y:S01]  /*1c5c0*/  STL.64 [R1+0x1148], R20 ;  /* 0x0011481401007387 */ /* 0x0005e20000100a00 */
[----:B------:R-:W-:-:S03]  /*1c5d0*/  IMAD.MOV.U32 R27, RZ, RZ, -0x3fabe89b ;  /* 0xc0541765ff1b7424 */ /* 0x000fc600078e00ff */
[----:B------:R3:W-:Y:S01]  /*1c5e0*/  STL.64 [R1+0x1150], R12 ;  /* 0x0011500c01007387 */ /* 0x0007e20000100a00 */
[----:B-1----:R-:W-:Y:S01]  /*1c5f0*/  MOV R28, 0x217aa43e ;  /* 0x217aa43e001c7802 */ /* 0x002fe20000000f00 */
[----:B------:R-:W-:Y:S02]  /*1c600*/  IMAD.MOV.U32 R29, RZ, RZ, 0x403131fa ;  /* 0x403131faff1d7424 */ /* 0x000fe400078e00ff */
[----:B------:R1:W-:Y:S01]  /*1c610*/  STL.64 [R1+0x1170], R8 ;  /* 0x0011700801007387 */ /* 0x0003e20000100a00 */
[----:B0-----:R-:W-:Y:S01]  /*1c620*/  IMAD.MOV.U32 R32, RZ, RZ, 0x205f94ff ;  /* 0x205f94ffff207424 */ /* 0x001fe200078e00ff */
[----:B------:R-:W-:Y:S01]  /*1c630*/  MOV R33, 0x3eaf6148 ;  /* 0x3eaf614800217802 */ /* 0x000fe20000000f00 */
[----:B--2---:R-:W-:Y:S01]  /*1c640*/  IMAD.MOV.U32 R20, RZ, RZ, -0x7f6a3542 ;  /* 0x8095cabeff147424 */ /* 0x004fe200078e00ff */
        /* <DEDUP_REMOVED lines=8> */
[----:B0-----:R-:W-:-:S03]  /*1c6d0*/  IMAD.MOV.U32 R10, RZ, RZ, 0xeaf4767 ;  /* 0x0eaf4767ff0a7424 */ /* 0x001fc600078e00ff */
        /* <DEDUP_REMOVED lines=20> */
[----:B---3--:R-:W-:Y:S01]  /*1c820*/  MOV R12, 0xec7c1fdc ;  /* 0xec7c1fdc000c7802 */ /* 0x008fe20000000f00 */
[----:B------:R-:W-:Y:S02]  /*1c830*/  IMAD.MOV.U32 R13, RZ, RZ, -0x407c9847 ;  /* 0xbf8367b9ff0d7424 */ /* 0x000fe400078e00ff */
        /* <DEDUP_REMOVED lines=47> */
[----:B---3--:R-:W-:Y:S01]  /*1cb30*/  IMAD.MOV.U32 R12, RZ, RZ, -0x16b3f2be ;  /* 0xe94c0d42ff0c7424 */ /* 0x008fe200078e00ff */
[----:B------:R-:W-:Y:S02]  /*1cb40*/  MOV R13, 0xbea98c1e ;  /* 0xbea98c1e000d7802 */ /* 0x000fe40000000f00 */
[----:B------:R3:W-:Y:S01]  /*1cb50*/  STL.64 [R1+0x1240], R10 ;  /* 0x0012400a01007387 */ /* 0x0007e20000100a00 */
[----:B-1----:R-:W-:Y:S01]  /*1cb60*/  MOV R28, 0x69db732d ;  /* 0x69db732d001c7802 */ /* 0x002fe20000000f00 */
[----:B------:R-:W-:Y:S02]  /*1cb70*/  IMAD.MOV.U32 R29, RZ, RZ, -0x3fe1ee0d ;  /* 0xc01e11f3ff1d7424 */ /* 0x000fe400078e00ff */
[----:B--2---:R-:W-:Y:S01]  /*1cb80*/  IMAD.MOV.U32 R32, RZ, RZ, 0xf4b0bff ;  /* 0x0f4b0bffff207424 */ /* 0x004fe200078e00ff */
[----:B------:R-:W-:Y:S01]  /*1cb90*/  MOV R33, 0x400727bb ;  /* 0x400727bb00217802 */ /* 0x000fe20000000f00 */
[----:B------:R1:W-:Y:S01]  /*1cba0*/  STL.64 [R1+0x1268], R18 ;  /* 0x0012681201007387 */ /* 0x0003e20000100a00 */
[----:B0-----:R-:W-:-:S02]  /*1cbb0*/  IMAD.MOV.U32 R8, RZ, RZ, 0x413bd03 ;  /* 0x0413bd03ff087424 */ /* 0x001fc400078e00ff */
[----:B------:R-:W-:Y:S01]  /*1cbc0*/  IMAD.MOV.U32 R9, RZ, RZ, -0x4160b816 ;  /* 0xbe9f47eaff097424 */ /* 0x000fe200078e00ff */
[----:B------:R0:W-:Y:S01]  /*1cbd0*/  STL.64 [R1+0x1248], R24 ;  /* 0x0012481801007387 */ /* 0x0001e20000100a00 */
[----:B---3--:R-:W-:Y:S01]  /*1cbe0*/  MOV R10, 0x38dc7845 ;  /* 0x38dc7845000a7802 */ /* 0x008fe20000000f00 */
[----:B------:R-:W-:Y:S02]  /*1cbf0*/  IMAD.MOV.U32 R11, RZ, RZ, -0x40163402 ;  /* 0xbfe9cbfeff0b7424 */ /* 0x000fe400078e00ff */
        /* <DEDUP_REMOVED lines=8> */
[----:B--2---:R-:W-:Y:S01]  /*1cc80*/  MOV R26, 0x30c9aff6 ;  /* 0x30c9aff6001a7802 */ /* 0x004fe20000000f00 */
[----:B------:R-:W-:Y:S02]  /*1cc90*/  IMAD.MOV.U32 R27, RZ, RZ, 0x3f235a96 ;  /* 0x3f235a96ff1b7424 */ /* 0x000fe400078e00ff */
[----:B------:R2:W-:Y:S01]  /*1cca0*/  STL.64 [R1+0x1278], R32 ;  /* 0x0012782001007387 */ /* 0x0005e20000100a00 */
[----:B-1----:R-:W-:Y:S01]  /*1ccb0*/  IMAD.MOV.U32 R20, RZ, RZ, -0x75425d1d ;  /* 0x8abda2e3ff147424 */ /* 0x002fe200078e00ff */
[----:B------:R-:W-:-:S02]  /*1ccc0*/  MOV R21, 0x3fe2b6ed ;  /* 0x3fe2b6ed00157802 */ /* 0x000fc40000000f00 */
[----:B------:R1:W-:Y:S01]  /*1ccd0*/  STL.64 [R1+0x1280], R8 ;  /* 0x0012800801007387 */ /* 0x0003e20000100a00 */
[----:B---3--:R-:W-:Y:S01]  /*1cce0*/  IMAD.MOV.U32 R12, RZ, RZ, -0x68f25d89 ;  /* 0x970da277ff0c7424 */ /* 0x008fe200078e00ff */
[----:B------:R-:W-:Y:S02]  /*1ccf0*/  MOV R13, 0x3faa1cba ;  /* 0x3faa1cba000d7802 */ /* 0x000fe40000000f00 */
[----:B------:R3:W-:Y:S01]  /*1cd00*/  STL.64 [R1+0x1288], R10 ;  /* 0x0012880a01007387 */ /* 0x0007e20000100a00 */
[----:B0-----:R-:W-:Y:S01]  /*1cd10*/  IMAD.MOV.U32 R28, RZ, RZ, 0x7d9b7a22 ;  /* 0x7d9b7a22ff1c7424 */ /* 0x001fe200078e00ff */
[----:B------:R-:W-:Y:S01]  /*1cd20*/  MOV R29, 0xc08eecc5 ;  /* 0xc08eecc5001d7802 */ /* 0x000fe20000000f00 */
[----:B--2---:R-:W-:Y:S01]  /*1cd30*/  IMAD.MOV.U32 R32, RZ, RZ, 0x6f39f917 ;  /* 0x6f39f917ff207424 */ /* 0x004fe200078e00ff */
[----:B------:R0:W-:Y:S01]  /*1cd40*/  STL.64 [R1+0x12b0], R18 ;  /* 0x0012b01201007387 */ /* 0x0001e20000100a00 */
[----:B------:R-:W-:Y:S01]  /*1cd50*/  IMAD.MOV.U32 R33, RZ, RZ, 0x40a1211c ;  /* 0x40a1211cff217424 */ /* 0x000fe200078e00ff */
[----:B-1----:R-:W-:Y:S01]  /*1cd60*/  MOV R8, 0x3f907c55 ;  /* 0x3f907c5500087802 */ /* 0x002fe20000000f00 */
        /* <DEDUP_REMOVED lines=8> */
[----:B-1----:R-:W-:-:S03]  /*1cdf0*/  IMAD.MOV.U32 R20, RZ, RZ, -0x42008b47 ;  /* 0xbdff74b9ff147424 */ /* 0x002fc600078e00ff */
        /* <DEDUP_REMOVED lines=9> */
[----:B-1----:R-:W-:Y:S02]  /*1ce90*/  IMAD.MOV.U32 R12, RZ, RZ, -0x706b55d6 ;  /* 0x8f94aa2aff0c7424 */ /* 0x002fe400078e00ff */
        /* <DEDUP_REMOVED lines=8> */
[----:B0-----:R-:W-:Y:S02]  /*1cf20*/  IMAD.MOV.U32 R32, RZ, RZ, 0x1fd5f699 ;  /* 0x1fd5f699ff207424 */ /* 0x001fe400078e00ff */
[----:B------:R-:W-:Y:S01]  /*1cf30*/  IMAD.MOV.U32 R33, RZ, RZ, 0x3f6966e5 ;  /* 0x3f6966e5ff217424 */ /* 0x000fe200078e00ff */
[----:B------:R0:W-:Y:S01]  /*1cf40*/  STL.64 [R1+0x12e0], R12 ;  /* 0x0012e00c01007387 */ /* 0x0001e20000100a00 */
[----:B-1----:R-:W-:Y:S01]  /*1cf50*/  MOV R10, 0x857992ab ;  /* 0x857992ab000a7802 */ /* 0x002fe20000000f00 */
[----:B------:R-:W-:Y:S01]  /*1cf60*/  IMAD.MOV.U32 R11, RZ, RZ, -0x411b0ef3 ;  /* 0xbee4f10dff0b7424 */ /* 0x000fe200078e00ff */
[----:B--2---:R-:W-:Y:S01]  /*1cf70*/  DFMA R18, -R16, R36, R22 ;  /* 0x000000241012722b */ /* 0x004fe20000000116 */
[----:B------:R1:W-:Y:S01]  /*1cf80*/  STL.64 [R1+0x12e8], R24 ;  /* 0x0012e81801007387 */ /* 0x0003e20000100a00 */
[----:B---3--:R-:W-:-:S03]  /*1cf90*/  IMAD.MOV.U32 R20, RZ, RZ, 0x33000f3b ;  /* 0x33000f3bff147424 */ /* 0x008fc600078e00ff */
[----:B------:R2:W-:Y:S01]  /*1cfa0*/  STL.64 [R1+0x12f0], R6 ;  /* 0x0012f00601007387 */ /* 0x0005e20000100a00 */
[----:B------:R-:W-:Y:S02]  /*1cfb0*/  IMAD.MOV.U32 R21, RZ, RZ, -0x3fa3cf2c ;  /* 0xc05c30d4ff157424 */ /* 0x000fe400078e00ff */
[----:B0-----:R-:W-:Y:S01]  /*1cfc0*/  IMAD.MOV.U32 R12, RZ, RZ, 0x2d01f9ee ;  /* 0x2d01f9eeff0c7424 */ /* 0x001fe200078e00ff */
[----:B------:R-:W-:Y:S01]  /*1cfd0*/  MOV R13, 0x4060b205 ;  /* 0x4060b205000d7802 */ /* 0x000fe20000000f00 */
[----:B------:R-:W-:Y:S01]  /*1cfe0*/  DFMA R18, R34, R18, R36 ;  /* 0x000000122212722b */ /* 0x000fe20000000024 */
[----:B------:R0:W-:Y:S01]  /*1cff0*/  STL.64 [R1+0x12f8], R8 ;  /* 0x0012f80801007387 */ /* 0x0001e20000100a00 */
[----:B------:R-:W-:Y:S01]  /*1d000*/  IMAD.MOV.U32 R34, RZ, RZ, -0x5fb49ca2 ;  /* 0xa04b635eff227424 */ /* 0x000fe200078e00ff */
[----:B-1----:R-:W-:Y:S01]  /*1d010*/  MOV R24, 0xf314c0d ;  /* 0x0f314c0d00187802 */ /* 0x002fe20000000f00 */
[----:B------:R-:W-:Y:S01]  /*1d020*/  IMAD.MOV.U32 R25, RZ, RZ, 0x404727bb ;  /* 0x404727bbff197424 */ /* 0x000fe200078e00ff */
[----:B------:R1:W-:Y:S01]  /*1d030*/  STL.64 [R1+0x1308], R26 ;  /* 0x0013081a01007387 */ /* 0x0003e20000100a00 */
[----:B------:R-:W-:Y:S01]  /*1d040*/  MOV R35, 0x3fdf284b ;  /* 0x3fdf284b00237802 */ /* 0x000fe20000000f00 */
[----:B--2---:R-:W-:Y:S01]  /*1d050*/  IMAD.MOV.U32 R6, RZ, RZ, 0x5b39c078 ;  /* 0x5b39c078ff067424 */ /* 0x004fe200078e00ff */
[----:B------:R-:W-:Y:S01]  /*1d060*/  MOV R7, 0xbee09e06 ;  /* 0xbee09e0600077802 */ /* 0x000fe20000000f00 */
[----:B------:R2:W-:Y:S01]  /*1d070*/  STL.64 [R1+0x1310], R28 ;  /* 0x0013101c01007387 */ /* 0x0005e20000100a00 */
[----:B------:R-:W-:-:S03]  /*1d080*/  FFMA R0, RZ, R17, R19 ;  /* 0x00000011ff007223 */ /* 0x000fc60000000013 */
[----:B------:R3:W-:Y:S01]  /*1d090*/  STL.64 [R1+0x1318], R10 ;  /* 0x0013180a01007387 */ /* 0x0007e20000100a00 */
[----:B0-----:R-:W-:Y:S01]  /*1d0a0*/  IMAD.MOV.U32 R8, RZ, RZ, -0xe8963 ;  /* 0xfff1769dff087424 */ /* 0x001fe200078e00ff */
[----:B------:R-:W-:Y:S01]  /*1d0b0*/  FSETP.GT.AND P0, PT, |R0|, 1.469367938527859385e-39, PT ;  /* 0x001000000000780b */ /* 0x000fe20003f04200 */
[----:B------:R-:W-:Y:S01]  /*1d0c0*/  IMAD.MOV.U32 R9, RZ, RZ, -0x3fd2fa83 ;  /* 0xc02d057dff097424 */ /* 0x000fe200078e00ff */
[----:B------:R0:W-:Y:S01]  /*1d0d0*/  STL.64 [R1+0x1320], R12 ;  /* 0x0013200c01007387 */ /* 0x0001e20000100a00 */
[----:B-1----:R-:W-:Y:S01]  /*1d0e0*/  MOV R26, 0x14be7336 ;  /* 0x14be7336001a7802 */ /* 0x002fe20000000f00 */
[----:B------:R-:W-:Y:S02]  /*1d0f0*/  IMAD.MOV.U32 R27, RZ, RZ, 0x4026393a ;  /* 0x4026393aff1b7424 */ /* 0x000fe400078e00ff */
[----:B------:R1:W-:Y:S01]  /*1d100*/  STL.64 [R1+0x1328], R20 ;  /* 0x0013281401007387 */ /* 0x0003e20000100a00 */
[----:B--2---:R-:W-:Y:S01]  /*1d110*/  IMAD.MOV.U32 R28, RZ, RZ, -0x38d8a0ef ;  /* 0xc7275f11ff1c7424 */ /* 0x004fe200078e00ff */
[----:B------:R-:W-:-:S02]  /*1d120*/  MOV R29, 0xc010ad23 ;  /* 0xc010ad23001d7802 */ /* 0x000fc40000000f00 */
[----:B------:R2:W-:Y:S01]  /*1d130*/  STL.64 [R1+0x1330], R24 ;  /* 0x0013301801007387 */ /* 0x0005e20000100a00 */
[----:B---3--:R-:W-:Y:S01]  /*1d140*/  MOV R10, 0x47d911f2 ;  /* 0x47d911f2000a7802 */ /* 0x008fe20000000f00 */
[----:B------:R-:W-:Y:S02]  /*1d150*/  IMAD.MOV.U32 R11, RZ, RZ, 0x3ff1f3c0 ;  /* 0x3ff1f3c0ff0b7424 */ /* 0x000fe400078e00ff */
[----:B0-----:R-:W-:Y:S01]  /*1d160*/  IMAD.MOV.U32 R12, RZ, RZ, 0x1b50cc3 ;  /* 0x01b50cc3ff0c7424 */ /* 0x001fe200078e00ff */
[----:B------:R-:W-:Y:S01]  /*1d170*/  MOV R13, 0xbfe85636 ;  /* 0xbfe85636000d7802 */ /* 0x000fe20000000f00 */
[----:B------:R0:W-:Y:S01]  /*1d180*/  STL.64 [R1+0x1338], R6 ;  /* 0x0013380601007387 */ /* 0x0001e20000100a00 */
[----:B-1----:R-:W-:Y:S02]  /*1d190*/  IMAD.MOV.U32 R20, RZ, RZ, 0x6fac42ee ;  /* 0x6fac42eeff147424 */ /* 0x002fe400078e00ff */
[----:B------:R-:W-:Y:S01]  /*1d1a0*/  IMAD.MOV.U32 R21, RZ, RZ, 0x3fd73534 ;  /* 0x3fd73534ff157424 */ /* 0x000fe200078e00ff */
[----:B------:R0:W-:Y:S01]  /*1d1b0*/  STL.64 [R1+0x1340], R8 ;  /* 0x0013400801007387 */ /* 0x0001e20000100a00 */
[----:B--2---:R-:W-:Y:S01]  /*1d1c0*/  MOV R24, 0x728f44d1 ;  /* 0x728f44d100187802 */ /* 0x004fe20000000f00 */
[----:B------:R-:W-:-:S02]  /*1d1d0*/  IMAD.MOV.U32 R25, RZ, RZ, 0x3fcc603b ;  /* 0x3fcc603bff197424 */ /* 0x000fc400078e00ff */
        /* <DEDUP_REMOVED lines=9> */
[----:B0-----:R-:W-:Y:S01]  /*1d270*/  IMAD.MOV.U32 R34, RZ, RZ, R22 ;  /* 0x000000ffff227224 */ /* 0x001fe200078e0016 */
[----:B------:R-:W-:Y:S01]  /*1d280*/  MOV R40, R16 ;  /* 0x0000001000287202 */ /* 0x000fe20000000f00 */
[----:B------:R-:W-:Y:S01]  /*1d290*/  IMAD.MOV.U32 R35, RZ, RZ, R23 ;  /* 0x000000ffff237224 */ /* 0x000fe200078e0017 */
[----:B------:R-:W-:Y:S01]  /*1d2a0*/  MOV R6, 0x1d2d0 ;  /* 0x0001d2d000067802 */ /* 0x000fe20000000f00 */
[----:B------:R-:W-:-:S07]  /*1d2b0*/  IMAD.MOV.U32 R41, RZ, RZ, R17 ;  /* 0x000000ffff297224 */ /* 0x000fce00078e0011 */
[----:B------:R-:W-:Y:S05]  /*1d2c0*/  CALL.REL.NOINC `($__internal_21_$__cuda_sm20_div_rn_f64_full) ;  /* 0x0000041c00e47944 */ /* 0x000fea0003c00000 */
[----:B------:R-:W-:Y:S01]  /*1d2d0*/  IMAD.MOV.U32 R18, RZ, RZ, R8 ;  /* 0x000000ffff127224 */ /* 0x000fe200078e0008 */
[----:B------:R-:W-:-:S07]  /*1d2e0*/  MOV R19, R7 ;  /* 0x0000000700137202 */ /* 0x000fce0000000f00 */
.L_x_6709:
[----:B------:R-:W-:Y:S05]  /*1d2f0*/  BSYNC.RECONVERGENT B2 ;  /* 0x0000000000027941 */ /* 0x000fea0003800200 */
.L_x_6708:
[----:B0-----:R-:W0:Y:S01]  /*1d300*/  MUFU.RCP64H R7, R17 ;  /* 0x0000001100077308 */ /* 0x001e220000001800 */
        /* <DEDUP_REMOVED lines=23> */
.L_x_6711:
[----:B------:R-:W-:Y:S05]  /*1d480*/  BSYNC.RECONVERGENT B2 ;  /* 0x0000000000027941 */ /* 0x000fea0003800200 */
.L_x_6710:
        /* <DEDUP_REMOVED lines=56> */
.L_x_6717:
[----:B------:R-:W-:Y:S05]  /*1d810*/  BSYNC.RECONVERGENT B4 ;  /* 0x0000000000047941 */ /* 0x000fea0003800200 */
.L_x_6716:
        /* <DEDUP_REMOVED lines=30> */
.L_x_6715:
        /* <DEDUP_REMOVED lines=77> */
.L_x_6719:
[----:B------:R-:W-:Y:S01]  /*1ded0*/  IMAD.MOV.U32 R6, RZ, RZ, 0x0 ;  /* 0x00000000ff067424 */ /* 0x000fe200078e00ff */
[----:B------:R-:W-:Y:S02]  /*1dee0*/  MOV R7, 0x7ff00000 ;  /* 0x7ff0000000077802 */ /* 0x000fe40000000f00 */
[----:B------:R-:W-:-:S04]  /*1def0*/  LOP3.LUT P0, RZ, R9, 0x7fffffff, RZ, 0xc0, !PT ;  /* 0x7fffffff09ff7812 */ /* 0x000fc8000780c0ff */
[----:B------:R-:W-:-:S10]  /*1df00*/  DFMA R6, R8, R6, +INF ;  /* 0x7ff000000806742b */ /* 0x000fd40000000006 */
[----:B------:R-:W-:Y:S02]  /*1df10*/  FSEL R12, R6, RZ, P0 ;  /* 0x000000ff060c7208 */ /* 0x000fe40000000000 */
[----:B------:R-:W-:-:S07]  /*1df20*/  FSEL R13, R7, -QNAN , P0 ;  /* 0xfff00000070d7808 */ /* 0x000fce0000000000 */
.L_x_6718:
[----:B------:R-:W-:Y:S05]  /*1df30*/  BSYNC.RECONVERGENT B3 ;  /* 0x0000000000037941 */ /* 0x000fea0003800200 */
.L_x_6714:
        /* <DEDUP_REMOVED lines=27> */
.L_x_6721:
[----:B------:R-:W-:Y:S05]  /*1e0f0*/  BSYNC.RECONVERGENT B3 ;  /* 0x0000000000037941 */ /* 0x000fea0003800200 */
.L_x_6720:
[----:B------:R-:W-:Y:S05]  /*1e100*/  BRA `(.L_x_6722) ;  /* 0x0000000800b87947 */ /* 0x000fea0003800000 */
.L_x_6713:
        /* <DEDUP_REMOVED lines=29> */
.L_x_6726:
[----:B------:R-:W-:Y:S05]  /*1e2e0*/  BSYNC.RECONVERGENT B4 ;  /* 0x0000000000047941 */ /* 0x000fea0003800200 */
.L_x_6725:
        /* <DEDUP_REMOVED lines=30> */
.L_x_6724:
        /* <DEDUP_REMOVED lines=78> */
.L_x_6728:
[----:B------:R-:W-:Y:S01]  /*1e9b0*/  IMAD.MOV.U32 R8, RZ, RZ, 0x0 ;  /* 0x00000000ff087424 */ /* 0x000fe200078e00ff */
[----:B------:R-:W-:Y:S01]  /*1e9c0*/  LOP3.LUT P0, RZ, R7, 0x7fffffff, RZ, 0xc0, !PT ;  /* 0x7fffffff07ff7812 */ /* 0x000fe2000780c0ff */
[----:B------:R-:W-:-:S06]  /*1e9d0*/  IMAD.MOV.U32 R9, RZ, RZ, 0x7ff00000 ;  /* 0x7ff00000ff097424 */ /* 0x000fcc00078e00ff */
[----:B------:R-:W-:-:S10]  /*1e9e0*/  DFMA R8, R6, R8, +INF ;  /* 0x7ff000000608742b */ /* 0x000fd40000000008 */
[----:B------:R-:W-:Y:S02]  /*1e9f0*/  FSEL R12, R8, RZ, P0 ;  /* 0x000000ff080c7208 */ /* 0x000fe40000000000 */
[----:B------:R-:W-:-:S07]  /*1ea00*/  FSEL R13, R9, -QNAN , P0 ;  /* 0xfff00000090d7808 */ /* 0x000fce0000000000 */
.L_x_6727:
[----:B------:R-:W-:Y:S05]  /*1ea10*/  BSYNC.RECONVERGENT B3 ;  /* 0x0000000000037941 */ /* 0x000fea0003800200 */
.L_x_6723:
        /* <DEDUP_REMOVED lines=27> */
.L_x_6730:
[----:B------:R-:W-:Y:S05]  /*1ebd0*/  BSYNC.RECONVERGENT B3 ;  /* 0x0000000000037941 */ /* 0x000fea0003800200 */
.L_x_6729:
[----:B------:R-:W-:-:S11]  /*1ebe0*/  DADD R18, -RZ, -R18 ;  /* 0x00000000ff127229 */ /* 0x000fd60000000912 */
.L_x_6722:
[----:B------:R-:W-:Y:S05]  /*1ebf0*/  BSYNC.RECONVERGENT B2 ;  /* 0x0000000000027941 */ /* 0x000fea0003800200 */
.L_x_6712:
        /* <DEDUP_REMOVED lines=26> */
.L_x_6732:
[----:B------:R-:W-:Y:S05]  /*1eda0*/  BSYNC.RECONVERGENT B2 ;  /* 0x0000000000027941 */ /* 0x000fea0003800200 */
.L_x_6731:
[----:B------:R-:W-:Y:S01]  /*1edb0*/  DMUL R22, R22, -R18 ;  /* 0x8000001216167228 */ /* 0x000fe20000000000 */
[----:B------:R-:W-:Y:S01]  /*1edc0*/  BSSY.RECONVERGENT B0, `(.L_x_6733) ;  /* 0x0000017000007945 */ /* 0x000fe20003800200 */
[----:B------:R-:W-:Y:S01]  /*1edd0*/  IMAD.MOV.U32 R14, RZ, RZ, RZ ;  /* 0x000000ffff0e7224 */ /* 0x000fe200078e00ff */
[----:B------:R-:W-:Y:S01]  /*1ede0*/  MOV R26, 0x55555555 ;  /* 0x55555555001a7802 */ /* 0x000fe20000000f00 */
[----:B------:R-:W-:Y:S02]  /*1edf0*/  IMAD.MOV.U32 R13, RZ, RZ, 0x1 ;  /* 0x00000001ff0d7424 */ /* 0x000fe400078e00ff */
[----:B------:R-:W-:-:S07]  /*1ee00*/  IMAD.MOV.U32 R27, RZ, RZ, -0x402aaaab ;  /* 0xbfd55555ff1b7424 */ /* 0x000fce00078e00ff */
.L_x_6734:
        /* <DEDUP_REMOVED lines=19> */
.L_x_6733:
        /* <DEDUP_REMOVED lines=21> */
.L_x_6738:
[----:B------:R-:W-:Y:S05]  /*1f090*/  BSYNC.RECONVERGENT B3 ;  /* 0x0000000000037941 */ /* 0x000fea0003800200 */
.L_x_6737:
[----:B------:R-:W-:Y:S01]  /*1f0a0*/  BSSY.RECONVERGENT B0, `(.L_x_6739) ;  /* 0x0000016000007945 */ /* 0x000fe20003800200 */
[----:B------:R-:W-:Y:S01]  /*1f0b0*/  MOV R15, 0x1 ;  /* 0x00000001000f7802 */ /* 0x000fe20000000f00 */
[----:B------:R-:W-:Y:S02]  /*1f0c0*/  IMAD.MOV.U32 R24, RZ, RZ, -0x36fe1a8c ;  /* 0xc901e574ff187424 */ /* 0x000fe400078e00ff */
[----:B------:R-:W-:-:S07]  /*1f0d0*/  IMAD.MOV.U32 R25, RZ, RZ, -0x40a1a8c6 ;  /* 0xbf5e573aff197424 */ /* 0x000fce00078e00ff */
.L_x_6740:
        /* <DEDUP_REMOVED lines=19> */
.L_x_6739:
        /* <DEDUP_REMOVED lines=30> */
.L_x_6742:
[----:B------:R-:W-:Y:S05]  /*1f3f0*/  BSYNC.RECONVERGENT B3 ;  /* 0x0000000000037941 */ /* 0x000fea0003800200 */
.L_x_6741:
[----:B------:R-:W-:Y:S01]  /*1f400*/  HFMA2 R27, -RZ, RZ, 1.859375, -6544 ;  /* 0x3f70ee64ff1b7431 */ /* 0x000fe200000001ff */
[----:B------:R-:W-:Y:S01]  /*1f410*/  BSSY.RECONVERGENT B0, `(.L_x_6743) ;  /* 0x0000015000007945 */ /* 0x000fe20003800200 */
[----:B------:R-:W-:Y:S02]  /*1f420*/  IMAD.MOV.U32 R13, RZ, RZ, 0x1 ;  /* 0x00000001ff0d7424 */ /* 0x000fe400078e00ff */
[----:B------:R-:W-:-:S07]  /*1f430*/  IMAD.MOV.U32 R26, RZ, RZ, 0x3b990ee6 ;  /* 0x3b990ee6ff1a7424 */ /* 0x000fce00078e00ff */
.L_x_6744:
        /* <DEDUP_REMOVED lines=19> */
.L_x_6743:
        /* <DEDUP_REMOVED lines=27> */
.L_x_6746:
[----:B------:R-:W-:Y:S05]  /*1f720*/  BSYNC.RECONVERGENT B3 ;  /* 0x0000000000037941 */ /* 0x000fea0003800200 */
.L_x_6745:
[----:B------:R-:W-:Y:S01]  /*1f730*/  BSSY.RECONVERGENT B0, `(.L_x_6747) ;  /* 0x0000016000007945 */ /* 0x000fe20003800200 */
[----:B------:R-:W-:Y:S01]  /*1f740*/  IMAD.MOV.U32 R15, RZ, RZ, 0x1 ;  /* 0x00000001ff0f7424 */ /* 0x000fe200078e00ff */
[----:B------:R-:W-:Y:S01]  /*1f750*/  MOV R24, 0x3b34e2b6 ;  /* 0x3b34e2b600187802 */ /* 0x000fe20000000f00 */
[----:B------:R-:W-:-:S07]  /*1f760*/  IMAD.MOV.U32 R25, RZ, RZ, 0x3f4547d9 ;  /* 0x3f4547d9ff197424 */ /* 0x000fce00078e00ff */
.L_x_6748:
        /* <DEDUP_REMOVED lines=19> */
.L_x_6747:
        /* <DEDUP_REMOVED lines=30> */
.L_x_6750:
[----:B------:R-:W-:Y:S05]  /*1fa80*/  BSYNC.RECONVERGENT B3 ;  /* 0x0000000000037941 */ /* 0x000fea0003800200 */
.L_x_6749:
[----:B------:R-:W-:Y:S01]  /*1fa90*/  BSSY.RECONVERGENT B0, `(.L_x_6751) ;  /* 0x0000016000007945 */ /* 0x000fe20003800200 */
[----:B------:R-:W-:Y:S01]  /*1faa0*/  MOV R13, 0x1 ;  /* 0x00000001000d7802 */ /* 0x000fe20000000f00 */
[----:B------:R-:W-:Y:S02]  /*1fab0*/  IMAD.MOV.U32 R26, RZ, RZ, 0x2da7bf9 ;  /* 0x02da7bf9ff1a7424 */ /* 0x000fe400078e00ff */
[----:B------:R-:W-:-:S07]  /*1fac0*/  IMAD.MOV.U32 R27, RZ, RZ, -0x40b3c1f5 ;  /* 0xbf4c3e0bff1b7424 */ /* 0x000fce00078e00ff */
.L_x_6752:
        /* <DEDUP_REMOVED lines=19> */
.L_x_6751:
        /* <DEDUP_REMOVED lines=27> */
.L_x_6754:
[----:B------:R-:W-:Y:S05]  /*1fdb0*/  BSYNC.RECONVERGENT B3 ;  /* 0x0000000000037941 */ /* 0x000fea0003800200 */
.L_x_6753:
[----:B------:R-:W-:Y:S01]  /*1fdc0*/  HFMA2 R25, -RZ, RZ, -1.802734375, 0.00079822540283203125 ;  /* 0xbf36128aff197431 */ /* 0x000fe200000001ff */
[----:B------:R-:W-:Y:S01]  /*1fdd0*/  BSSY.RECONVERGENT B0, `(.L_x_6755) ;  /* 0x0000015000007945 */ /* 0x000fe20003800200 */
[----:B------:R-:W-:Y:S02]  /*1fde0*/  IMAD.MOV.U32 R15, RZ, RZ, 0x1 ;  /* 0x00000001ff0f7424 */ /* 0x000fe400078e00ff */
[----:B------:R-:W-:-:S07]  /*1fdf0*/  IMAD.MOV.U32 R24, RZ, RZ, -0x3a5b058f ;  /* 0xc5a4fa71ff187424 */ /* 0x000fce00078e00ff */
.L_x_6756:
        /* <DEDUP_REMOVED lines=19> */
.L_x_6755:
        /* <DEDUP_REMOVED lines=30> */
.L_x_6758:
[----:B------:R-:W-:Y:S05]  /*20110*/  BSYNC.RECONVERGENT B3 ;  /* 0x0000000000037941 */ /* 0x000fea0003800200 */
.L_x_6757:
[----:B------:R-:W-:Y:S01]  /*20120*/  HFMA2 R26, -RZ, RZ, 0.0034351348876953125, 0.1806640625 ;  /* 0x1b0931c8ff1a7431 */ /* 0x000fe200000001ff */
[----:B------:R-:W-:Y:S01]  /*20130*/  BSSY.RECONVERGENT B0, `(.L_x_6759) ;  /* 0x0000015000007945 */ /* 0x000fe20003800200 */
[----:B------:R-:W-:Y:S02]  /*20140*/  IMAD.MOV.U32 R13, RZ, RZ, 0x1 ;  /* 0x00000001ff0d7424 */ /* 0x000fe400078e00ff */
[----:B------:R-:W-:-:S07]  /*20150*/  IMAD.MOV.U32 R27, RZ, RZ, 0x3f4168ef ;  /* 0x3f4168efff1b7424 */ /* 0x000fce00078e00ff */
.L_x_6760:
        /* <DEDUP_REMOVED lines=19> */
.L_x_6759:
        /* <DEDUP_REMOVED lines=27> */
.L_x_6762:
[----:B------:R-:W-:Y:S05]  /*20440*/  BSYNC.RECONVERGENT B3 ;  /* 0x0000000000037941 */ /* 0x000fea0003800200 */
.L_x_6761:
[----:B------:R-:W-:Y:S01]  /*20450*/  BSSY.RECONVERGENT B0, `(.L_x_6763) ;  /* 0x0000016000007945 */ /* 0x000fe20003800200 */
[----:B------:R-:W-:Y:S01]  /*20460*/  MOV R15, 0x1 ;  /* 0x00000001000f7802 */ /* 0x000fe20000000f00 */
[----:B------:R-:W-:Y:S02]  /*20470*/  IMAD.MOV.U32 R24, RZ, RZ, -0x63fe104c ;  /* 0x9c01efb4ff187424 */ /* 0x000fe400078e00ff */
[----:B------:R-:W-:-:S07]  /*20480*/  IMAD.MOV.U32 R25, RZ, RZ, 0x3f369187 ;  /* 0x3f369187ff197424 */ /* 0x000fce00078e00ff */
.L_x_6764:
        /* <DEDUP_REMOVED lines=19> */
.L_x_6763:
        /* <DEDUP_REMOVED lines=30> */
.L_x_6766:
[----:B------:R-:W-:Y:S05]  /*207a0*/  BSYNC.RECONVERGENT B3 ;  /* 0x0000000000037941 */ /* 0x000fea0003800200 */
.L_x_6765:
[----:B------:R-:W-:Y:S01]  /*207b0*/  HFMA2 R27, -RZ, RZ, -1.8173828125, 845.5 ;  /* 0xbf45629bff1b7431 */ /* 0x000fe200000001ff */
[----:B------:R-:W-:Y:S01]  /*207c0*/  BSSY.RECONVERGENT B0, `(.L_x_6767) ;  /* 0x0000015000007945 */ /* 0x000fe20003800200 */
[----:B------:R-:W-:Y:S02]  /*207d0*/  IMAD.MOV.U32 R13, RZ, RZ, 0x1 ;  /* 0x00000001ff0d7424 */ /* 0x000fe400078e00ff */
[----:B------:R-:W-:-:S07]  /*207e0*/  IMAD.MOV.U32 R26, RZ, RZ, 0x3187b744 ;  /* 0x3187b744ff1a7424 */ /* 0x000fce00078e00ff */
.L_x_6768:
        /* <DEDUP_REMOVED lines=19> */
.L_x_6767:
        /* <DEDUP_REMOVED lines=27> */
.L_x_6770:
[----:B------:R-:W-:Y:S05]  /*20ad0*/  BSYNC.RECONVERGENT B3 ;  /* 0x0000000000037941 */ /* 0x000fea0003800200 */
.L_x_6769:
[----:B------:R-:W-:Y:S01]  /*20ae0*/  BSSY.RECONVERGENT B0, `(.L_x_6771) ;  /* 0x0000016000007945 */ /* 0x000fe20003800200 */
[----:B------:R-:W-:Y:S01]  /*20af0*/  IMAD.MOV.U32 R15, RZ, RZ, 0x1 ;  /* 0x00000001ff0f7424 */ /* 0x000fe200078e00ff */
[----:B------:R-:W-:Y:S01]  /*20b00*/  MOV R24, 0x1cc96982 ;  /* 0x1cc9698200187802 */ /* 0x000fe20000000f00 */
[----:B------:R-:W-:-:S07]  /*20b10*/  IMAD.MOV.U32 R25, RZ, RZ, -0x40bc7201 ;  /* 0xbf438dffff197424 */ /* 0x000fce00078e00ff */
.L_x_6772:
        /* <DEDUP_REMOVED lines=19> */
.L_x_6771:
        /* <DEDUP_REMOVED lines=30> */
.L_x_6774:
[----:B------:R-:W-:Y:S05]  /*20e30*/  BSYNC.RECONVERGENT B3 ;  /* 0x0000000000037941 */ /* 0x000fea0003800200 */
.L_x_6773:
[----:B------:R-:W-:Y:S01]  /*20e40*/  BSSY.RECONVERGENT B0, `(.L_x_6775) ;  /* 0x0000016000007945 */ /* 0x000fe20003800200 */
[----:B------:R-:W-:Y:S01]  /*20e50*/  MOV R13, 0x1 ;  /* 0x00000001000d7802 */ /* 0x000fe20000000f00 */
[----:B------:R-:W-:Y:S02]  /*20e60*/  IMAD.MOV.U32 R26, RZ, RZ, 0x684527bf ;  /* 0x684527bfff1a7424 */ /* 0x000fe400078e00ff */
[----:B------:R-:W-:-:S07]  /*20e70*/  IMAD.MOV.U32 R27, RZ, RZ, 0x3f55d4ae ;  /* 0x3f55d4aeff1b7424 */ /* 0x000fce00078e00ff */
.L_x_6776:
        /* <DEDUP_REMOVED lines=19> */
.L_x_6775:
        /* <DEDUP_REMOVED lines=27> */
.L_x_6778:
[----:B------:R-:W-:Y:S05]  /*21160*/  BSYNC.RECONVERGENT B3 ;  /* 0x0000000000037941 */ /* 0x000fea0003800200 */
.L_x_6777:
[----:B------:R-:W-:Y:S01]  /*21170*/  HFMA2 R25, -RZ, RZ, 1.8369140625, -749.5 ;  /* 0x3f59e1dbff197431 */ /* 0x000fe200000001ff */
[----:B------:R-:W-:Y:S01]  /*21180*/  BSSY.RECONVERGENT B0, `(.L_x_6779) ;  /* 0x0000015000007945 */ /* 0x000fe20003800200 */
[----:B------:R-:W-:Y:S02]  /*21190*/  IMAD.MOV.U32 R15, RZ, RZ, 0x1 ;  /* 0x00000001ff0f7424 */ /* 0x000fe400078e00ff */
[----:B------:R-:W-:-:S07]  /*211a0*/  IMAD.MOV.U32 R24, RZ, RZ, -0x5713a6fc ;  /* 0xa8ec5904ff187424 */ /* 0x000fce00078e00ff */
.L_x_6780:
        /* <DEDUP_REMOVED lines=19> */
.L_x_6779:
        /* <DEDUP_REMOVED lines=30> */
.L_x_6782:
[----:B------:R-:W-:Y:S05]  /*214c0*/  BSYNC.RECONVERGENT B3 ;  /* 0x0000000000037941 */ /* 0x000fea0003800200 */
.L_x_6781:
[----:B------:R-:W-:Y:S01]  /*214d0*/  HFMA2 R26, -RZ, RZ, -0.022857666015625, -0.01006317138671875 ;  /* 0xa5daa127ff1a7431 */ /* 0x000fe200000001ff */
[----:B------:R-:W-:Y:S01]  /*214e0*/  BSSY.RECONVERGENT B0, `(.L_x_6783) ;  /* 0x0000015000007945 */ /* 0x000fe20003800200 */
[----:B------:R-:W-:Y:S02]  /*214f0*/  IMAD.MOV.U32 R13, RZ, RZ, 0x1 ;  /* 0x00000001ff0d7424 */ /* 0x000fe400078e00ff */
[----:B------:R-:W-:-:S07]  /*21500*/  IMAD.MOV.U32 R27, RZ, RZ, -0x408f51aa ;  /* 0xbf70ae56ff1b7424 */ /* 0x000fce00078e00ff */
.L_x_6784:
        /* <DEDUP_REMOVED lines=19> */
.L_x_6783:
        /* <DEDUP_REMOVED lines=27> */
.L_x_6786:
[----:B------:R-:W-:Y:S05]  /*217f0*/  BSYNC.RECONVERGENT B3 ;  /* 0x0000000000037941 */ /* 0x000fea0003800200 */
.L_x_6785:
[----:B------:R-:W-:Y:S01]  /*21800*/  BSSY.RECONVERGENT B0, `(.L_x_6787) ;  /* 0x0000016000007945 */ /* 0x000fe20003800200 */
[----:B------:R-:W-:Y:S01]  /*21810*/  MOV R15, 0x1 ;  /* 0x00000001000f7802 */ /* 0x000fe20000000f00 */
[----:B------:R-:W-:Y:S02]  /*21820*/  IMAD.MOV.U32 R24, RZ, RZ, -0x343a03ee ;  /* 0xcbc5fc12ff187424 */ /* 0x000fe400078e00ff */
[----:B------:R-:W-:-:S07]  /*21830*/  IMAD.MOV.U32 R25, RZ, RZ, -0x4087a384 ;  /* 0xbf785c7cff197424 */ /* 0x000fce00078e00ff */
.L_x_6788:
        /* <DEDUP_REMOVED lines=19> */
.L_x_6787:
        /* <DEDUP_REMOVED lines=30> */
.L_x_6790:
[----:B------:R-:W-:Y:S05]  /*21b50*/  BSYNC.RECONVERGENT B3 ;  /* 0x0000000000037941 */ /* 0x000fea0003800200 */
.L_x_6789:
[----:B------:R-:W-:Y:S01]  /*21b60*/  HFMA2 R27, -RZ, RZ, 1.8916015625, -46.6875 ;  /* 0x3f91d1d6ff1b7431 */ /* 0x000fe200000001ff */
[----:B------:R-:W-:Y:S01]  /*21b70*/  BSSY.RECONVERGENT B0, `(.L_x_6791) ;  /* 0x0000015000007945 */ /* 0x000fe20003800200 */
[----:B------:R-:W-:Y:S02]  /*21b80*/  IMAD.MOV.U32 R13, RZ, RZ, 0x1 ;  /* 0x00000001ff0d7424 */ /* 0x000fe400078e00ff */
[----:B------:R-:W-:-:S07]  /*21b90*/  IMAD.MOV.U32 R26, RZ, RZ, 0x50ed0c93 ;  /* 0x50ed0c93ff1a7424 */ /* 0x000fce00078e00ff */
.L_x_6792:
        /* <DEDUP_REMOVED lines=19> */
.L_x_6791:
        /* <DEDUP_REMOVED lines=27> */
.L_x_6794:
[----:B------:R-:W-:Y:S05]  /*21e80*/  BSYNC.RECONVERGENT B3 ;  /* 0x0000000000037941 */ /* 0x000fea0003800200 */
.L_x_6793:
[----:B------:R-:W-:Y:S01]  /*21e90*/  BSSY.RECONVERGENT B0, `(.L_x_6795) ;  /* 0x0000016000007945 */ /* 0x000fe20003800200 */
[----:B------:R-:W-:Y:S01]  /*21ea0*/  IMAD.MOV.U32 R15, RZ, RZ, 0x1 ;  /* 0x00000001ff0f7424 */ /* 0x000fe200078e00ff */
[----:B------:R-:W-:Y:S01]  /*21eb0*/  MOV R24, 0x5c03d2e9 ;  /* 0x5c03d2e900187802 */ /* 0x000fe20000000f00 */
[----:B------:R-:W-:-:S07]  /*21ec0*/  IMAD.MOV.U32 R25, RZ, RZ, 0x3f9ef9a0 ;  /* 0x3f9ef9a0ff197424 */ /* 0x000fce00078e00ff */
.L_x_6796:
        /* <DEDUP_REMOVED lines=19> */
.L_x_6795:
        /* <DEDUP_REMOVED lines=30> */
.L_x_6798:
[----:B------:R-:W-:Y:S05]  /*221e0*/  BSYNC.RECONVERGENT B3 ;  /* 0x0000000000037941 */ /* 0x000fea0003800200 */
.L_x_6797:
[----:B------:R-:W-:Y:S01]  /*221f0*/  BSSY.RECONVERGENT B0, `(.L_x_6799) ;  /* 0x0000016000007945 */ /* 0x000fe20003800200 */
[----:B------:R-:W-:Y:S01]  /*22200*/  MOV R13, 0x1 ;  /* 0x00000001000d7802 */ /* 0x000fe20000000f00 */
[----:B------:R-:W-:Y:S02]  /*22210*/  IMAD.MOV.U32 R26, RZ, RZ, 0x5f50d178 ;  /* 0x5f50d178ff1a7424 */ /* 0x000fe400078e00ff */
[----:B------:R-:W-:-:S07]  /*22220*/  IMAD.MOV.U32 R27, RZ, RZ, -0x4046a498 ;  /* 0xbfb95b68ff1b7424 */ /* 0x000fce00078e00ff */
.L_x_6800:
        /* <DEDUP_REMOVED lines=19> */
.L_x_6799:
        /* <DEDUP_REMOVED lines=27> */
.L_x_6802:
[----:B------:R-:W-:Y:S05]  /*22510*/  BSYNC.RECONVERGENT B3 ;  /* 0x0000000000037941 */ /* 0x000fea0003800200 */
.L_x_6801:
[----:B------:R-:W-:Y:S01]  /*22520*/  HFMA2 R25, -RZ, RZ, -1.9462890625, -0.00190639495849609375 ;  /* 0xbfc997cfff197431 */ /* 0x000fe200000001ff */
[----:B------:R-:W-:Y:S01]  /*22530*/  BSSY.RECONVERGENT B0, `(.L_x_6803) ;  /* 0x0000015000007945 */ /* 0x000fe20003800200 */
[----:B------:R-:W-:Y:S02]  /*22540*/  IMAD.MOV.U32 R15, RZ, RZ, 0x1 ;  /* 0x00000001ff0f7424 */ /* 0x000fe400078e00ff */
[----:B------:R-:W-:-:S07]  /*22550*/  IMAD.MOV.U32 R24, RZ, RZ, -0x3bccff5e ;  /* 0xc43300a2ff187424 */ /* 0x000fce00078e00ff */
.L_x_6804:
        /* <DEDUP_REMOVED lines=19> */
.L_x_6803:
        /* <DEDUP_REMOVED lines=30> */
.L_x_6806:
[----:B------:R-:W-:Y:S05]  /*22870*/  BSYNC.RECONVERGENT B3 ;  /* 0x0000000000037941 */ /* 0x000fea0003800200 */
.L_x_6805:
[----:B------:R-:W-:Y:S01]  /*22880*/  HFMA2 R26, -RZ, RZ, -0.76416015625, -0.0058746337890625 ;  /* 0xba1d9e04ff1a7431 */ /* 0x000fe200000001ff */
[----:B------:R-:W-:Y:S01]  /*22890*/  BSSY.RECONVERGENT B0, `(.L_x_6807) ;  /* 0x0000015000007945 */ /* 0x000fe20003800200 */
[----:B------:R-:W-:Y:S02]  /*228a0*/  IMAD.MOV.U32 R13, RZ, RZ, 0x1 ;  /* 0x00000001ff0d7424 */ /* 0x000fe400078e00ff */
[----:B------:R-:W-:-:S07]  /*228b0*/  IMAD.MOV.U32 R27, RZ, RZ, 0x3fe72e2b ;  /* 0x3fe72e2bff1b7424 */ /* 0x000fce00078e00ff */
.L_x_6808:
        /* <DEDUP_REMOVED lines=19> */
.L_x_6807:
        /* <DEDUP_REMOVED lines=27> */
.L_x_6810:
[----:B------:R-:W-:Y:S05]  /*22ba0*/  BSYNC.RECONVERGENT B3 ;  /* 0x0000000000037941 */ /* 0x000fea0003800200 */
.L_x_6809:
[----:B------:R-:W-:Y:S01]  /*22bb0*/  BSSY.RECONVERGENT B0, `(.L_x_6811) ;  /* 0x0000016000007945 */ /* 0x000fe20003800200 */
[----:B------:R-:W-:Y:S01]  /*22bc0*/  MOV R15, 0x1 ;  /* 0x00000001000f7802 */ /* 0x000fe20000000f00 */
[----:B------:R-:W-:Y:S02]  /*22bd0*/  IMAD.MOV.U32 R24, RZ, RZ, 0x101bb71a ;  /* 0x101bb71aff187424 */ /* 0x000fe400078e00ff */
[----:B------:R-:W-:-:S07]  /*22be0*/  IMAD.MOV.U32 R25, RZ, RZ, 0x3ffaab9a ;  /* 0x3ffaab9aff197424 */ /* 0x000fce00078e00ff */
.L_x_6812:
        /* <DEDUP_REMOVED lines=19> */
.L_x_6811:
        /* <DEDUP_REMOVED lines=30> */
.L_x_6814:
[----:B------:R-:W-:Y:S05]  /*22f00*/  BSYNC.RECONVERGENT B3 ;  /* 0x0000000000037941 */ /* 0x000fea0003800200 */
.L_x_6813:
[----:B------:R-:W-:Y:S01]  /*22f10*/  HFMA2 R27, -RZ, RZ, -2.05078125, 46528 ;  /* 0xc01a79aeff1b7431 */ /* 0x000fe200000001ff */
[----:B------:R-:W-:Y:S01]  /*22f20*/  BSSY.RECONVERGENT B0, `(.L_x_6815) ;  /* 0x0000015000007945 */ /* 0x000fe20003800200 */
[----:B------:R-:W-:Y:S02]  /*22f30*/  IMAD.MOV.U32 R13, RZ, RZ, 0x1 ;  /* 0x00000001ff0d7424 */ /* 0x000fe400078e00ff */
[----:B------:R-:W-:-:S07]  /*22f40*/  IMAD.MOV.U32 R26, RZ, RZ, -0x755502fe ;  /* 0x8aaafd02ff1a7424 */ /* 0x000fce00078e00ff */
.L_x_6816:
        /* <DEDUP_REMOVED lines=19> */
.L_x_6815:
        /* <DEDUP_REMOVED lines=27> */
.L_x_6818:
[----:B------:R-:W-:Y:S05]  /*23230*/  BSYNC.RECONVERGENT B3 ;  /* 0x0000000000037941 */ /* 0x000fea0003800200 */
.L_x_6817:
[----:B------:R-:W-:Y:S01]  /*23240*/  BSSY.RECONVERGENT B0, `(.L_x_6819) ;  /* 0x0000016000007945 */ /* 0x000fe20003800200 */
[----:B------:R-:W-:Y:S01]  /*23250*/  IMAD.MOV.U32 R15, RZ, RZ, 0x1 ;  /* 0x00000001ff0f7424 */ /* 0x000fe200078e00ff */
[----:B------:R-:W-:Y:S01]  /*23260*/  MOV R24, 0x4df23f8f ;  /* 0x4df23f8f00187802 */ /* 0x000fe20000000f00 */
[----:B------:R-:W-:-:S07]  /*23270*/  IMAD.MOV.U32 R25, RZ, RZ, -0x3fcee326 ;  /* 0xc0311cdaff197424 */ /* 0x000fce00078e00ff */
.L_x_6820:
        /* <DEDUP_REMOVED lines=19> */
.L_x_6819:
        /* <DEDUP_REMOVED lines=28> */
[----:B------:R-:W-:-:S07]  /*23570*/  IMAD.MOV.U32 R6, RZ, RZ, R8 ;  /* 0x000000ffff067224 */ /* 0x000fce00078e0008 */
.L_x_6822:
[----:B------:R-:W-:Y:S05]  /*23580*/  BSYNC.RECONVERGENT B3 ;  /* 0x0000000000037941 */ /* 0x000fea0003800200 */
.L_x_6821:
[----:B------:R-:W-:Y:S01]  /*23590*/  BSSY.RECONVERGENT B0, `(.L_x_6823) ;  /* 0x0000016000007945 */ /* 0x000fe20003800200 */
[----:B------:R-:W-:Y:S01]  /*235a0*/  IMAD.MOV.U32 R15, RZ, RZ, 0x1 ;  /* 0x00000001ff0f7424 */ /* 0x000fe200078e00ff */
[----:B------:R-:W-:Y:S01]  /*235b0*/  MOV R26, 0x311f1460 ;  /* 0x311f1460001a7802 */ /* 0x000fe20000000f00 */
[----:B------:R-:W-:-:S07]  /*235c0*/  IMAD.MOV.U32 R27, RZ, RZ, 0x405278fb ;  /* 0x405278fbff1b7424 */ /* 0x000fce00078e00ff */
.L_x_6824:
        /* <DEDUP_REMOVED lines=19> */
.L_x_6823:
        /* <DEDUP_REMOVED lines=30> */
.L_x_6826:
[----:B------:R-:W-:Y:S05]  /*238e0*/  BSYNC.RECONVERGENT B3 ;  /* 0x0000000000037941 */ /* 0x000fea0003800200 */
.L_x_6825:
[----:B------:R-:W-:Y:S01]  /*238f0*/  BSSY.RECONVERGENT B0, `(.L_x_6827) ;  /* 0x0000016000007945 */ /* 0x000fe20003800200 */
[----:B------:R-:W-:Y:S01]  /*23900*/  MOV R13, 0x1 ;  /* 0x00000001000d7802 */ /* 0x000fe20000000f00 */
[----:B------:R-:W-:Y:S02]  /*23910*/  IMAD.MOV.U32 R24, RZ, RZ, 0x4b8ba3fd ;  /* 0x4b8ba3fdff187424 */ /* 0x000fe400078e00ff */
[----:B------:R-:W-:-:S07]  /*23920*/  IMAD.MOV.U32 R25, RZ, RZ, 0x406a8563 ;  /* 0x406a8563ff197424 */ /* 0x000fce00078e00ff */
.L_x_6828:
        /* <DEDUP_REMOVED lines=19> */
.L_x_6827:
        /* <DEDUP_REMOVED lines=11> */
.L_x_6830:
        /* <DEDUP_REMOVED lines=19> */
.L_x_6829:
        /* <DEDUP_REMOVED lines=20> */
.L_x_6832:
[----:B------:R-:W-:Y:S05]  /*23d80*/  BSYNC.RECONVERGENT B3 ;  /* 0x0000000000037941 */ /* 0x000fea0003800200 */
.L_x_6831:
[----:B------:R-:W-:-:S08]  /*23d90*/  DMUL R8, R26, R8 ;  /* 0x000000081a087228 */ /* 0x000fd00000000000 */
[----:B------:R-:W-:-:S14]  /*23da0*/  DSETP.GT.AND P0, PT, |R8|, |R24|, PT ;  /* 0x400000180800722a */ /* 0x000fdc0003f04200 */
[----:B------:R-:W-:-:S11]  /*23db0*/  @!P0 DADD R20, R20, R8 ;  /* 0x0000000014148229 */ /* 0x000fd60000000008 */
.L_x_6736:
[----:B------:R-:W-:Y:S05]  /*23dc0*/  BSYNC.RECONVERGENT B2 ;  /* 0x0000000000027941 */ /* 0x000fea0003800200 */
.L_x_6735:
        /* <DEDUP_REMOVED lines=11> */
[----:B------:R-:W-:Y:S02]  /*23e80*/  HFMA2 R32, -RZ, RZ, 0, 0 ;  /* 0x00000000ff207431 */ /* 0x000fe400000001ff */
[----:B------:R-:W-:Y:S01]  /*23e90*/  IMAD.MOV.U32 R33, RZ, RZ, 0x3ff00000 ;  /* 0x3ff00000ff217424 */ /* 0x000fe200078e00ff */
[----:B------:R-:W-:-:S02]  /*23ea0*/  ISETP.GT.U32.AND P0, PT, R7, 0x403b4000, PT ;  /* 0x403b40000700780c */ /* 0x000fc40003f04070 */
        /* <DEDUP_REMOVED lines=128> */
[----:B------:R-:W-:Y:S01]  /*246b0*/  IMAD R35, R13, 0x100000, R35 ;  /* 0x001000000d237824 */ /* 0x000fe200078e0223 */
        /* <DEDUP_REMOVED lines=15> */
.L_x_6834:
        /* <DEDUP_REMOVED lines=9> */
.L_x_6835:
[----:B------:R-:W-:Y:S05]  /*24840*/  BSYNC.RECONVERGENT B0 ;  /* 0x0000000000007941 */ /* 0x000fea0003800200 */
.L_x_6833:
        /* <DEDUP_REMOVED lines=61> */
.L_x_6837:
[----:B------:R-:W-:Y:S05]  /*24c20*/  BSYNC.RECONVERGENT B0 ;  /* 0x0000000000007941 */ /* 0x000fea0003800200 */
.L_x_6836:
        /* <DEDUP_REMOVED lines=29> */
.L_x_6839:
[----:B------:R-:W-:Y:S05]  /*24e00*/  BSYNC.RECONVERGENT B2 ;  /* 0x0000000000027941 */ /* 0x000fea0003800200 */
.L_x_6838:
        /* <DEDUP_REMOVED lines=17> */
[----:B------:R-:W-:-:S07]  /*24f20*/  MOV R9, R7 ;  /* 0x0000000700097202 */ /* 0x000fce0000000f00 */
.L_x_6841:
[----:B------:R-:W-:Y:S05]  /*24f30*/  BSYNC.RECONVERGENT B2 ;  /* 0x0000000000027941 */ /* 0x000fea0003800200 */
.L_x_6840:
[----:B------:R-:W-:Y:S01]  /*24f40*/  DFMA R8, R14, 0.5, -R8 ;  /* 0x3fe000000e08782b */ /* 0x000fe20000000808 */
[----:B------:R-:W-:Y:S10]  /*24f50*/  BRA `(.L_x_6564) ;  /* 0x0000004400347947 */ /* 0x000ff40003800000 */
.L_x_6703:
[----:B------:R-:W-:Y:S05]  /*24f60*/  BSYNC.RELIABLE B1 ;  /* 0x0000000000017941 */ /* 0x000fea0003800100 */
.L_x_6702:
[----:B------:R-:W-:-:S06]  /*24f70*/  DSETP.GT.AND P0, PT, R22, R16, PT ;  /* 0x000000101600722a */ /* 0x000fcc0003f04000 */
[----:B------:R-:W-:-:S14]  /*24f80*/  DSETP.LEU.OR P0, PT, R22, 1, !P0 ;  /* 0x3ff000001600742a */ /* 0x000fdc000470b400 */
[----:B------:R-:W-:Y:S05]  /*24f90*/  @P0 BRA `(.L_x_6842) ;  /* 0x0000000000200947 */ /* 0x000fea0003800000 */
[----:B------:R-:W-:Y:S01]  /*24fa0*/  BSSY.RECONVERGENT B10, `(.L_x_6843) ;  /* 0x00000050000a7945 */ /* 0x000fe20003800200 */
[----:B------:R-:W-:Y:S01]  /*24fb0*/  IMAD.MOV.U32 R15, RZ, RZ, R17 ;  /* 0x000000ffff0f7224 */ /* 0x000fe200078e0011 */
[----:B------:R-:W-:Y:S01]  /*24fc0*/  MOV R0, 0x24ff0 ;  /* 0x00024ff000007802 */ /* 0x000fe20000000f00 */
[----:B------:R-:W-:-:S07]  /*24fd0*/  IMAD.MOV.U32 R14, RZ, RZ, R16 ;  /* 0x000000ffff0e7224 */ /* 0x000fce00078e0010 */
[----:B------:R-:W-:Y:S05]  /*24fe0*/  CALL.REL.NOINC `($_ZN2at6native18elementwise_kernelILi128ELi2EZNS0_22gpu_kernel_impl_nocastIN48_GLOBAL__N__08322988_15_IGammaKernel_cu_cb51a28d10CalcIgammaIdEEEEvRNS_18TensorIteratorBaseERKT_EUliE_EEviT1_$_ZN46_INTERNAL_08322988_15_IGammaKernel_cu_cb51a28d48_GLOBAL__N__08322988_15_IGammaKernel_cu_cb51a28d12calc_igammacIdEET_S2_S2_) ;  /* 0x0000004400207944 */ /* 0x000fea0003c00000 */
[----:B------:R-:W-:Y:S05]  /*24ff0*/  BSYNC.RECONVERGENT B10 ;  /* 0x00000000000a7941 */ /* 0x000fea0003800200 */
.L_x_6843:
[----:B------:R-:W-:Y:S01]  /*25000*/  DADD R8, -R8, 1 ;  /* 0x3ff0000008087429 */ /* 0x000fe20000000100 */
[----:B------:R-:W-:Y:S10]  /*25010*/  BRA `(.L_x_6564) ;  /* 0x0000004400047947 */ /* 0x000ff40003800000 */
.L_x_6842:
        /* <DEDUP_REMOVED lines=86> */
.L_x_6847:
[----:B------:R-:W-:Y:S01]  /*25580*/  IMAD.MOV.U32 R8, RZ, RZ, 0x0 ;  /* 0x00000000ff087424 */ /* 0x000fe200078e00ff */
[----:B------:R-:W-:Y:S02]  /*25590*/  MOV R9, 0x7ff00000 ;  /* 0x7ff0000000097802 */ /* 0x000fe40000000f00 */
[----:B------:R-:W-:-:S04]  /*255a0*/  LOP3.LUT P0, RZ, R7, 0x7fffffff, RZ, 0xc0, !PT ;  /* 0x7fffffff07ff7812 */ /* 0x000fc8000780c0ff */
[----:B------:R-:W-:-:S10]  /*255b0*/  DFMA R8, R6, R8, +INF ;  /* 0x7ff000000608742b */ /* 0x000fd40000000008 */
[----:B------:R-:W-:Y:S02]  /*255c0*/  FSEL R20, R8, RZ, P0 ;  /* 0x000000ff08147208 */ /* 0x000fe40000000000 */
[----:B------:R-:W-:-:S07]  /*255d0*/  FSEL R21, R9, -QNAN , P0 ;  /* 0xfff0000009157808 */ /* 0x000fce0000000000 */
.L_x_6848:
[----:B------:R-:W-:Y:S05]  /*255e0*/  BSYNC.RECONVERGENT B0 ;  /* 0x0000000000007941 */ /* 0x000fea0003800200 */
.L_x_6846:
        /* <DEDUP_REMOVED lines=8> */
[----:B------:R-:W-:Y:S05]  /*25670*/  CALL.REL.NOINC `($_ZN2at6native18elementwise_kernelILi128ELi2EZNS0_22gpu_kernel_impl_nocastIN48_GLOBAL__N__08322988_15_IGammaKernel_cu_cb51a28d10CalcIgammaIdEEEEvRNS_18TensorIteratorBaseERKT_EUliE_EEviT1_$__internal_lgamma_pos) ;  /* 0x000003ac00c87944 */ /* 0x000fea0003c00000 */
[----:B------:R-:W-:Y:S05]  /*25680*/  BSYNC.RECONVERGENT B4 ;  /* 0x0000000000047941 */ /* 0x000fea0003800200 */
.L_x_6851:
[----:B------:R-:W-:Y:S01]  /*25690*/  ISETP.GT.AND P0, PT, R17, -0x1, PT ;  /* 0xffffffff1100780c */ /* 0x000fe20003f04270 */
[----:B------:R-:W-:Y:S01]  /*256a0*/  IMAD.MOV.U32 R25, RZ, RZ, R39 ;  /* 0x000000ffff197224 */ /* 0x000fe200078e0027 */
[----:B------:R-:W-:-:S04]  /*256b0*/  MOV R24, R38 ;  /* 0x0000002600187202 */ /* 0x000fc80000000f00 */
[----:B------:R-:W-:Y:S01]  /*256c0*/  MOV R7, R25 ;  /* 0x0000001900077202 */ /* 0x000fe20000000f00 */
[----:B------:R-:W-:-:S06]  /*256d0*/  IMAD.MOV.U32 R6, RZ, RZ, R24 ;  /* 0x000000ffff067224 */ /* 0x000fcc00078e0018 */
[----:B------:R-:W-:Y:S05]  /*256e0*/  @P0 BRA `(.L_x_6852) ;  /* 0x0000000800980947 */ /* 0x000fea0003800000 */
[----:B------:R-:W0:Y:S02]  /*256f0*/  FRND.F64.TRUNC R6, R18 ;  /* 0x0000001200067313 */ /* 0x000e24000030d800 */
[----:B0-----:R-:W-:Y:S01]  /*25700*/  DSETP.NEU.AND P0, PT, R18, R6, PT ;  /* 0x000000061200722a */ /* 0x001fe20003f0d000 */
[----:B------:R-:W-:Y:S02]  /*25710*/  IMAD.MOV.U32 R6, RZ, RZ, 0x0 ;  /* 0x00000000ff067424 */ /* 0x000fe400078e00ff */
[----:B------:R-:W-:-:S11]  /*25720*/  IMAD.MOV.U32 R7, RZ, RZ, 0x7ff00000 ;  /* 0x7ff00000ff077424 */ /* 0x000fd600078e00ff */
[----:B------:R-:W-:Y:S05]  /*25730*/  @!P0 BRA `(.L_x_6852) ;  /* 0x0000000800848947 */ /* 0x000fea0003800000 */
[----:B------:R-:W-:Y:S01]  /*25740*/  ISETP.GE.AND P0, PT, R19, 0x3c000000, PT ;  /* 0x3c0000001300780c */ /* 0x000fe20003f06270 */
[----:B------:R-:W-:Y:S01]  /*25750*/  BSSY.RECONVERGENT B1, `(.L_x_6853) ;  /* 0x0000045000017945 */ /* 0x000fe20003800200 */
[----:B------:R-:W-:-:S11]  /*25760*/  MOV R15, R19 ;  /* 0x00000013000f7202 */ /* 0x000fd60000000f00 */
[----:B------:R-:W-:Y:S05]  /*25770*/  @!P0 BRA `(.L_x_6854) ;  /* 0x0000000400088947 */ /* 0x000fea0003800000 */
[----:B------:R-:W-:Y:S01]  /*25780*/  VIADD R7, R19, 0x100000 ;  /* 0x0010000013077836 */ /* 0x000fe20000000000 */
[----:B------:R-:W0:Y:S01]  /*25790*/  LDCU.64 UR8, c[0x4][0x118] ;  /* 0x01002300ff0877ac */ /* 0x000e220008000a00 */
[----:B------:R-:W-:Y:S01]  /*257a0*/  IMAD.MOV.U32 R6, RZ, RZ, R18 ;  /* 0x000000ffff067224 */ /* 0x000fe200078e0012 */
[----:B------:R-:W1:Y:S03]  /*257b0*/  LDCU.64 UR4, c[0x0][0x358] ;  /* 0x00006b00ff0477ac */ /* 0x000e660008000a00 */
[----:B------:R-:W2:Y:S02]  /*257c0*/  F2I.S64.F64 R28, R6 ;  /* 0x00000006001c7311 */ /* 0x000ea40000301900 */
[----:B--2---:R-:W-:-:S04]  /*257d0*/  SHF.L.U32 R26, R28, 0x6, RZ ;  /* 0x000000061c1a7819 */ /* 0x004fc800000006ff */
[----:B------:R-:W-:-:S04]  /*257e0*/  LOP3.LUT R26, R26, 0x40, RZ, 0xc0, !PT ;  /* 0x000000401a1a7812 */ /* 0x000fc800078ec0ff */
[----:B0-----:R-:W-:-:S05]  /*257f0*/  IADD3 R26, P0, PT, R26, UR8, RZ ;  /* 0x000000081a1a7c10 */ /* 0x001fca000ff1e0ff */
[----:B------:R-:W-:-:S05]  /*25800*/  IMAD.X R27, RZ, RZ, UR9, P0 ;  /* 0x00000009ff1b7e24 */ /* 0x000fca00080e06ff */
[----:B-1----:R-:W2:Y:S04]  /*25810*/  LDG.E.128.CONSTANT R36, desc[UR4][R26.64] ;  /* 0x000000041a247981 */ /* 0x002ea8000c1e9d00 */
[----:B------:R-:W3:Y:S04]  /*25820*/  LDG.E.128.CONSTANT R32, desc[UR4][R26.64+0x10] ;  /* 0x000010041a207981 */ /* 0x000ee8000c1e9d00 */
[----:B------:R-:W4:Y:S01]  /*25830*/  LDG.E.128.CONSTANT R8, desc[UR4][R26.64+0x20] ;  /* 0x000020041a087981 */ /* 0x000f22000c1e9d00 */
[----:B------:R-:W0:Y:S01]  /*25840*/  FRND.F64 R12, R6 ;  /* 0x00000006000c7313 */ /* 0x000e220000301800 */
[----:B------:R-:W-:Y:S01]  /*25850*/  UMOV UR4, 0x33145c07 ;  /* 0x33145c0700047882 */ /* 0x000fe20000000000 */
[----:B------:R-:W-:Y:S01]  /*25860*/  UMOV UR5, 0x3ca1a626 ;  /* 0x3ca1a62600057882 */ /* 0x000fe20000000000 */
[----:B------:R-:W-:Y:S01]  /*25870*/  LOP3.LUT R0, R28, 0x1, RZ, 0xc0, !PT ;  /* 0x000000011c007812 */ /* 0x000fe200078ec0ff */
[----:B------:R-:W-:Y:S03]  /*25880*/  BSSY.RECONVERGENT B4, `(.L_x_6855) ;  /* 0x000002f000047945 */ /* 0x000fe60003800200 */
[----:B------:R-:W-:-:S02]  /*25890*/  ISETP.NE.U32.AND P0, PT, R0, 0x1, PT ;  /* 0x000000010000780c */ /* 0x000fc40003f05070 */
[----:B------:R-:W-:Y:S02]  /*258a0*/  MOV R0, 0x3da8ff83 ;  /* 0x3da8ff8300007802 */ /* 0x000fe40000000f00 */
        /* <DEDUP_REMOVED lines=39> */
[----:B------:R-:W-:Y:S01]  /*25b20*/  IMAD.MOV.U32 R34, RZ, RZ, 0x54442d18 ;  /* 0x54442d18ff227424 */ /* 0x000fe200078e00ff */
[----:B------:R-:W-:Y:S02]  /*25b30*/  MOV R35, 0x400921fb ;  /* 0x400921fb00237802 */ /* 0x000fe40000000f00 */
[----:B------:R-:W-:-:S07]  /*25b40*/  MOV R6, 0x25b60 ;  /* 0x00025b6000067802 */ /* 0x000fce0000000f00 */
[----:B------:R-:W-:Y:S05]  /*25b50*/  CALL.REL.NOINC `($__internal_21_$__cuda_sm20_div_rn_f64_full) ;  /* 0x0000039400c07944 */ /* 0x000fea0003c00000 */
[----:B------:R-:W-:-:S07]  /*25b60*/  IMAD.MOV.U32 R9, RZ, RZ, R7 ;  /* 0x000000ffff097224 */ /* 0x000fce00078e0007 */
.L_x_6856:
[----:B------:R-:W-:Y:S05]  /*25b70*/  BSYNC.RECONVERGENT B4 ;  /* 0x0000000000047941 */ /* 0x000fea0003800200 */
.L_x_6855:
[----:B------:R-:W-:Y:S01]  /*25b80*/  IMAD.MOV.U32 R18, RZ, RZ, R8 ;  /* 0x000000ffff127224 */ /* 0x000fe200078e0008 */
[----:B------:R-:W-:-:S07]  /*25b90*/  MOV R19, R9 ;  /* 0x0000000900137202 */ /* 0x000fce0000000f00 */
.L_x_6854:
[----:B------:R-:W-:Y:S05]  /*25ba0*/  BSYNC.RECONVERGENT B1 ;  /* 0x0000000000017941 */ /* 0x000fea0003800200 */
.L_x_6853:
        /* <DEDUP_REMOVED lines=76> */
.L_x_6858:
[----:B------:R-:W-:Y:S01]  /*26070*/  MOV R6, 0x0 ;  /* 0x0000000000067802 */ /* 0x000fe20000000f00 */
[----:B------:R-:W-:Y:S01]  /*26080*/  IMAD.MOV.U32 R7, RZ, RZ, 0x7ff00000 ;  /* 0x7ff00000ff077424 */ /* 0x000fe200078e00ff */
[----:B------:R-:W-:-:S05]  /*26090*/  LOP3.LUT P0, RZ, R19, 0x7fffffff, RZ, 0xc0, !PT ;  /* 0x7fffffff13ff7812 */ /* 0x000fca000780c0ff */
[----:B------:R-:W-:-:S10]  /*260a0*/  DFMA R6, R18, R6, +INF ;  /* 0x7ff000001206742b */ /* 0x000fd40000000006 */
[----:B------:R-:W-:Y:S02]  /*260b0*/  FSEL R6, R6, RZ, P0 ;  /* 0x000000ff06067208 */ /* 0x000fe40000000000 */
[----:B------:R-:W-:-:S07]  /*260c0*/  FSEL R7, R7, -QNAN , P0 ;  /* 0xfff0000007077808 */ /* 0x000fce0000000000 */
.L_x_6859:
[----:B------:R-:W-:Y:S05]  /*260d0*/  BSYNC.RECONVERGENT B0 ;  /* 0x0000000000007941 */ /* 0x000fea0003800200 */
.L_x_6857:
[--C-:B------:R-:W-:Y:S01]  /*260e0*/  DADD R24, -R24, R6.reuse ;  /* 0x0000000018187229 */ /* 0x100fe20000000106 */
[----:B------:R-:W-:Y:S01]  /*260f0*/  ISETP.GE.AND P0, PT, R15, 0x3c000000, PT ;  /* 0x3c0000000f00780c */ /* 0x000fe20003f06270 */
[----:B------:R-:W-:-:S10]  /*26100*/  DADD R6, -RZ, -R6 ;  /* 0x00000000ff067229 */ /* 0x000fd40000000906 */
[----:B------:R-:W-:Y:S02]  /*26110*/  FSEL R6, R6, R24, !P0 ;  /* 0x0000001806067208 */ /* 0x000fe40004000000 */
[----:B------:R-:W-:Y:S01]  /*26120*/  FSEL R7, R7, R25, !P0 ;  /* 0x0000001907077208 */ /* 0x000fe20004000000 */
[----:B------:R-:W-:Y:S06]  /*26130*/  BRA `(.L_x_6852) ;  /* 0x0000000000047947 */ /* 0x000fec0003800000 */
.L_x_6850:
[----:B------:R-:W-:-:S11]  /*26140*/  DADD R6, R16, R16 ;  /* 0x0000000010067229 */ /* 0x000fd60000000010 */
.L_x_6852:
[----:B------:R-:W-:Y:S05]  /*26150*/  BSYNC.RECONVERGENT B3 ;  /* 0x0000000000037941 */ /* 0x000fea0003800200 */
.L_x_6849:
        /* <DEDUP_REMOVED lines=59> */
[----:B------:R-:W-:Y:S02]  /*26510*/  IMAD.MOV.U32 R26, RZ, RZ, R6 ;  /* 0x000000ffff1a7224 */ /* 0x000fe400078e0006 */
[----:B------:R-:W-:Y:S01]  /*26520*/  IMAD.MOV.U32 R6, RZ, RZ, RZ ;  /* 0x000000ffff067224 */ /* 0x000fe200078e00ff */
[----:B------:R-:W-:-:S05]  /*26530*/  SHF.R.S32.HI R27, RZ, 0x1, R0 ;  /* 0x00000001ff1b7819 */ /* 0x000fca0000011400 */
[----:B------:R-:W-:Y:S01]  /*26540*/  IMAD.IADD R10, R10, 0x1, -R27 ;  /* 0x000000010a0a7824 */ /* 0x000fe200078e0a1b */
[----:B------:R-:W-:-:S04]  /*26550*/  LEA R27, R27, R7, 0x14 ;  /* 0x000000071b1b7211 */ /* 0x000fc800078ea0ff */
[----:B------:R-:W-:-:S06]  /*26560*/  LEA R7, R10, 0x3ff00000, 0x14 ;  /* 0x3ff000000a077811 */ /* 0x000fcc00078ea0ff */
[----:B------:R-:W-:Y:S01]  /*26570*/  DMUL R26, R26, R6 ;  /* 0x000000061a1a7228 */ /* 0x000fe20000000000 */
[----:B------:R-:W-:Y:S10]  /*26580*/  BRA `(.L_x_6860) ;  /* 0x0000002800a87947 */ /* 0x000ff40003800000 */
.L_x_6845:
[----:B------:R-:W0:Y:S01]  /*26590*/  MUFU.RCP64H R7, 2.718280792236328125 ;  /* 0x4005bf0a00077908 */ /* 0x000e220000001800 */
[----:B------:R-:W-:Y:S01]  /*265a0*/  MOV R10, 0x8b145769 ;  /* 0x8b145769000a7802 */ /* 0x000fe20000000f00 */
[----:B------:R-:W-:Y:S01]  /*265b0*/  IMAD.MOV.U32 R11, RZ, RZ, 0x4005bf0a ;  /* 0x4005bf0aff0b7424 */ /* 0x000fe200078e00ff */
[----:B------:R-:W-:Y:S01]  /*265c0*/  UMOV UR4, 0xb9800000 ;  /* 0xb980000000047882 */ /* 0x000fe20000000000 */
[----:B------:R-:W-:Y:S01]  /*265d0*/  IMAD.MOV.U32 R6, RZ, RZ, 0x1 ;  /* 0x00000001ff067424 */ /* 0x000fe200078e00ff */
        /* <DEDUP_REMOVED lines=19> */
[----:B------:R-:W-:Y:S01]  /*26710*/  IMAD.MOV.U32 R40, RZ, RZ, -0x74eba897 ;  /* 0x8b145769ff287424 */ /* 0x000fe200078e00ff */
[----:B------:R-:W-:-:S07]  /*26720*/  MOV R6, 0x26740 ;  /* 0x0002674000067802 */ /* 0x000fce0000000f00 */
[----:B------:R-:W-:Y:S05]  /*26730*/  CALL.REL.NOINC `($__internal_21_$__cuda_sm20_div_rn_f64_full) ;  /* 0x0000038800c87944 */ /* 0x000fea0003c00000 */
[----:B------:R-:W-:-:S07]  /*26740*/  IMAD.MOV.U32 R9, RZ, RZ, R7 ;  /* 0x000000ffff097224 */ /* 0x000fce00078e0007 */
.L_x_6862:
[----:B------:R-:W-:Y:S05]  /*26750*/  BSYNC.RECONVERGENT B1 ;  /* 0x0000000000017941 */ /* 0x000fea0003800200 */
.L_x_6861:
        /* <DEDUP_REMOVED lines=26> */
[----:B------:R-:W-:Y:S05]  /*26900*/  CALL.REL.NOINC `($__internal_22_$__cuda_sm20_dsqrt_rn_f64_mediumpath_v1) ;  /* 0x0000038c00c87944 */ /* 0x000fea0003c00000 */
.L_x_6864:
[----:B------:R-:W-:Y:S05]  /*26910*/  BSYNC.RECONVERGENT B1 ;  /* 0x0000000000017941 */ /* 0x000fea0003800200 */
.L_x_6863:
[----:B------:R-:W0:Y:S01]  /*26920*/  MUFU.RCP64H R45, R17 ;  /* 0x00000011002d7308 */ /* 0x000e220000001800 */
[----:B------:R-:W-:Y:S01]  /*26930*/  IMAD.MOV.U32 R38, RZ, RZ, 0x42ce50ea ;  /* 0x42ce50eaff267424 */ /* 0x000fe200078e00ff */
[----:B------:R-:W-:Y:S01]  /*26940*/  IADD3 R44, PT, PT, R17, 0x300402, RZ ;  /* 0x00300402112c7810 */ /* 0x000fe20007ffe0ff */
[----:B------:R-:W-:Y:S02]  /*26950*/  IMAD.MOV.U32 R39, RZ, RZ, 0x416bdba1 ;  /* 0x416bdba1ff277424 */ /* 0x000fe400078e00ff */
[----:B------:R-:W-:Y:S01]  /*26960*/  HFMA2 R9, -RZ, RZ, 1.96875, 36.96875 ;  /* 0x3fe0509fff097431 */ /* 0x000fe200000001ff */
[----:B------:R-:W-:Y:S01]  /*26970*/  MOV R6, 0x6a172145 ;  /* 0x6a17214500067802 */ /* 0x000fe20000000f00 */
[----:B------:R-:W-:Y:S01]  /*26980*/  IMAD.MOV.U32 R7, RZ, RZ, 0x3f78d44d ;  /* 0x3f78d44dff077424 */ /* 0x000fe200078e00ff */
[----:B------:R-:W-:Y:S01]  /*26990*/  MOV R12, 0xe7b3dd77 ;  /* 0xe7b3dd77000c7802 */ /* 0x000fe20000000f00 */
[----:B------:R-:W-:Y:S01]  /*269a0*/  IMAD.MOV.U32 R8, RZ, RZ, 0x77f7c44b ;  /* 0x77f7c44bff087424 */ /* 0x000fe200078e00ff */
[----:B------:R0:W-:Y:S01]  /*269b0*/  STL.64 [R1+0x40], R38 ;  /* 0x0000402601007387 */ /* 0x0001e20000100a00 */
[----:B------:R-:W-:-:S02]  /*269c0*/  IMAD.MOV.U32 R10, RZ, RZ, -0x19c7c7e ;  /* 0xfe638382ff0a7424 */ /* 0x000fc400078e00ff */
[----:B------:R-:W-:Y:S02]  /*269d0*/  HFMA2 R43, -RZ, RZ, 1.984375, 0 ;  /* 0x3ff00000ff2b7431 */ /* 0x000fe400000001ff */
[----:B------:R-:W-:Y:S01]  /*269e0*/  IMAD.MOV.U32 R11, RZ, RZ, 0x40338519 ;  /* 0x40338519ff0b7424 */ /* 0x000fe200078e00ff */
[----:B------:R1:W-:Y:S01]  /*269f0*/  STL.64 [R1], R6 ;  /* 0x0000000601007387 */ /* 0x0003e20000100a00 */
[----:B------:R-:W-:Y:S01]  /*26a00*/  IMAD.MOV.U32 R13, RZ, RZ, 0x407c1f1c ;  /* 0x407c1f1cff0d7424 */ /* 0x000fe200078e00ff */
[----:B------:R-:W-:Y:S01]  /*26a10*/  MOV R34, 0x3bfd7560 ;  /* 0x3bfd756000227802 */ /* 0x000fe20000000f00 */
[----:B------:R-:W-:Y:S01]  /*26a20*/  IMAD.MOV.U32 R42, RZ, RZ, 0x0 ;  /* 0x00000000ff2a7424 */ /* 0x000fe200078e00ff */
[----:B------:R2:W-:Y:S01]  /*26a30*/  STL.64 [R1+0x8], R8 ;  /* 0x0000080801007387 */ /* 0x0005e20000100a00 */
[----:B------:R-:W-:Y:S02]  /*26a40*/  IMAD.MOV.U32 R35, RZ, RZ, 0x41225e07 ;  /* 0x41225e07ff237424 */ /* 0x000fe400078e00ff */
[----:B------:R-:W-:-:S02]  /*26a50*/  HFMA2 R37, -RZ, RZ, 2.64453125, -0.000514984130859375 ;  /* 0x414a9038ff257431 */ /* 0x000fc400000001ff */
[----:B------:R-:W-:Y:S01]  /*26a60*/  IMAD.MOV.U32 R32, RZ, RZ, -0x4fb522f0 ;  /* 0xb04add10ff207424 */ /* 0x000fe200078e00ff */
[----:B0-----:R-:W-:Y:S01]  /*26a70*/  DFMA R38, -R16, R44, 1 ;  /* 0x3ff000001026742b */ /* 0x001fe2000000012c */
[----:B------:R0:W-:Y:S01]  /*26a80*/  STL.64 [R1+0x10], R10 ;  /* 0x0000100a01007387 */ /* 0x0001e20000100a00 */
[----:B------:R-:W-:Y:S01]  /*26a90*/  IMAD.MOV.U32 R33, RZ, RZ, 0x40f28df4 ;  /* 0x40f28df4ff217424 */ /* 0x000fe200078e00ff */
[----:B------:R-:W-:Y:S01]  /*26aa0*/  MOV R40, 0x4a98efce ;  /* 0x4a98efce00287802 */ /* 0x000fe20000000f00 */
[----:B-1----:R-:W-:Y:S01]  /*26ab0*/  HFMA2 R7, -RZ, RZ, 2.7890625, -0.00175380706787109375 ;  /* 0x4194972fff077431 */ /* 0x002fe200000001ff */
[----:B------:R1:W-:Y:S01]  /*26ac0*/  STL.64 [R1+0x18], R12 ;  /* 0x0000180c01007387 */ /* 0x0003e20000100a00 */
[----:B------:R-:W-:Y:S01]  /*26ad0*/  IMAD.MOV.U32 R36, RZ, RZ, 0x13d667e3 ;  /* 0x13d667e3ff247424 */ /* 0x000fe200078e00ff */
[----:B------:R-:W-:Y:S01]  /*26ae0*/  FSETP.GEU.AND P0, PT, |R44|, 5.8789094863358348022e-39, PT ;  /* 0x004004022c00780b */ /* 0x000fe20003f0e200 */
[----:B--2---:R-:W-:Y:S01]  /*26af0*/  IMAD.MOV.U32 R8, RZ, RZ, -0x1388dcfa ;  /* 0xec772306ff087424 */ /* 0x004fe200078e00ff */
[----:B------:R2:W-:Y:S01]  /*26b00*/  STL.64 [R1+0x1388], R42 ;  /* 0x0013882a01007387 */ /* 0x0005e20000100a00 */
[----:B------:R-:W-:-:S02]  /*26b10*/  IMAD.MOV.U32 R9, RZ, RZ, 0x4198bf15 ;  /* 0x4198bf15ff097424 */ /* 0x000fc400078e00ff */
[----:B------:R-:W-:Y:S02]  /*26b20*/  HFMA2 R27, -RZ, RZ, 2.365234375, 0.062469482421875 ;  /* 0x40bb2bffff1b7431 */ /* 0x000fe400000001ff */
[----:B------:R-:W-:Y:S01]  /*26b30*/  IMAD.MOV.U32 R41, RZ, RZ, 0x4184aa64 ;  /* 0x4184aa64ff297424 */ /* 0x000fe200078e00ff */
[----:B0-----:R-:W-:Y:S01]  /*26b40*/  MOV R10, 0xcf4eca2e ;  /* 0xcf4eca2e000a7802 */ /* 0x001fe20000000f00 */
[----:B------:R-:W-:Y:S01]  /*26b50*/  IMAD.MOV.U32 R6, RZ, RZ, -0x12d8f232 ;  /* 0xed270dceff067424 */ /* 0x000fe200078e00ff */
[----:B------:R0:W-:Y:S01]  /*26b60*/  STL.64 [R1+0x30], R34 ;  /* 0x0000302201007387 */ /* 0x0001e20000100a00 */
[----:B------:R-:W-:Y:S01]  /*26b70*/  IMAD.MOV.U32 R11, RZ, RZ, 0x418b2298 ;  /* 0x418b2298ff0b7424 */ /* 0x000fe200078e00ff */
[----:B------:R-:W-:Y:S01]  /*26b80*/  BSSY.RECONVERGENT B1, `(.L_x_6865) ;  /* 0x000003b000017945 */ /* 0x000fe20003800200 */
[----:B-1----:R-:W-:Y:S01]  /*26b90*/  IMAD.MOV.U32 R12, RZ, RZ, 0x0 ;  /* 0x00000000ff0c7424 */ /* 0x002fe200078e00ff */
[----:B------:R1:W-:Y:S01]  /*26ba0*/  STL.64 [R1+0x58], R8 ;  /* 0x0000580801007387 */ /* 0x0003e20000100a00 */
[----:B------:R-:W-:Y:S01]  /*26bb0*/  IMAD.MOV.U32 R13, RZ, RZ, 0x40508000 ;  /* 0x40508000ff0d7424 */ /* 0x000fe200078e00ff */
[----:B--2---:R-:W-:Y:S01]  /*26bc0*/  DFMA R42, R38, R38, R38 ;  /* 0x00000026262a722b */ /* 0x004fe20000000026 */
[----:B------:R-:W-:-:S02]  /*26bd0*/  IMAD.MOV.U32 R26, RZ, RZ, -0x1a0caf76 ;  /* 0xe5f3508aff1a7424 */ /* 0x000fc400078e00ff */
[----:B------:R-:W-:Y:S01]  /*26be0*/  HFMA2 R39, -RZ, RZ, 2.8046875, -1.3525390625 ;  /* 0x419cbd69ff277431 */ /* 0x000fe200000001ff */
[----:B------:R2:W-:Y:S01]  /*26bf0*/  STL.64 [R1+0x28], R32 ;  /* 0x0000282001007387 */ /* 0x0005e20000100a00 */
[----:B------:R-:W-:Y:S01]  /*26c00*/  IMAD.MOV.U32 R38, RZ, RZ, -0x80000000 ;  /* 0x80000000ff267424 */ /* 0x000fe200078e00ff */
[----:B------:R-:W-:Y:S01]  /*26c10*/  DSETP.GT.AND P1, PT, R18, 1, PT ;  /* 0x3ff000001200742a */ /* 0x000fe20003f24000 */
[----:B0-----:R-:W-:Y:S01]  /*26c20*/  HFMA2 R35, -RZ, RZ, 2.541015625, -37.875 ;  /* 0x4115d0bcff237431 */ /* 0x001fe200000001ff */
[----:B------:R0:W-:Y:S01]  /*26c30*/  STL.64 [R1+0x38], R36 ;  /* 0x0000382401007387 */ /* 0x0001e20000100a00 */
[----:B------:R-:W-:Y:S01]  /*26c40*/  IMAD.MOV.U32 R34, RZ, RZ, 0x0 ;  /* 0x00000000ff227424 */ /* 0x000fe200078e00ff */
[----:B------:R-:W-:Y:S01]  /*26c50*/  DFMA R42, R44, R42, R44 ;  /* 0x0000002a2c2a722b */ /* 0x000fe2000000002c */
[----:B-1----:R-:W-:Y:S01]  /*26c60*/  HFMA2 R9, -RZ, RZ, 2.759765625, -6872 ;  /* 0x4185eeb6ff097431 */ /* 0x002fe200000001ff */
[----:B------:R1:W-:Y:S01]  /*26c70*/  STL.64 [R1+0x48], R40 ;  /* 0x0000482801007387 */ /* 0x0003e20000100a00 */
[----:B------:R-:W-:-:S02]  /*26c80*/  IMAD.MOV.U32 R8, RZ, RZ, -0x70000000 ;  /* 0x90000000ff087424 */ /* 0x000fc400078e00ff */
[----:B------:R-:W-:Y:S01]  /*26c90*/  VIADD R0, R1, 0x13e8 ;  /* 0x000013e801007836 */ /* 0x000fe20000000000 */
[----:B------:R3:W-:Y:S01]  /*26ca0*/  STL.64 [R1+0x50], R6 ;  /* 0x0000500601007387 */ /* 0x0007e20000100a00 */
[----:B--2---:R-:W-:Y:S01]  /*26cb0*/  MOV R32, 0x0 ;  /* 0x0000000000207802 */ /* 0x004fe20000000f00 */
[----:B------:R-:W-:Y:S01]  /*26cc0*/  IMAD.MOV.U32 R33, RZ, RZ, 0x40dfe780 ;  /* 0x40dfe780ff217424 */ /* 0x000fe200078e00ff */
[----:B------:R-:W-:Y:S01]  /*26cd0*/  DFMA R74, -R16, R42, 1 ;  /* 0x3ff00000104a742b */ /* 0x000fe2000000012a */
[----:B------:R2:W-:Y:S01]  /*26ce0*/  STL.64 [R1+0x60], R10 ;  /* 0x0000600a01007387 */ /* 0x0005e20000100a00 */
[----:B0-----:R-:W-:Y:S02]  /*26cf0*/  IMAD.MOV.U32 R36, RZ, RZ, 0x0 ;  /* 0x00000000ff247424 */ /* 0x001fe400078e00ff */
[----:B------:R-:W-:Y:S01]  /*26d00*/  IMAD.MOV.U32 R37, RZ, RZ, 0x41441f7b ;  /* 0x41441f7bff257424 */ /* 0x000fe200078e00ff */
[----:B------:R0:W-:Y:S01]  /*26d10*/  STL.64 [R1+0x1390], R12 ;  /* 0x0013900c01007387 */ /* 0x0001e20000100a00 */
[----:B-1----:R-:W-:-:S02]  /*26d20*/  IMAD.MOV.U32 R40, RZ, RZ, 0x0 ;  /* 0x00000000ff287424 */ /* 0x002fc400078e00ff */
[----:B------:R-:W-:Y:S01]  /*26d30*/  IMAD.MOV.U32 R41, RZ, RZ, 0x418308a8 ;  /* 0x418308a8ff297424 */ /* 0x000fe200078e00ff */
[----:B---3--:R-:W-:Y:S01]  /*26d40*/  MOV R6, 0xe0000000 ;  /* 0xe000000000067802 */ /* 0x008fe20000000f00 */
[----:B------:R-:W-:Y:S01]  /*26d50*/  IMAD.MOV.U32 R7, RZ, RZ, 0x41697171 ;  /* 0x41697171ff077424 */ /* 0x000fe200078e00ff */
[----:B------:R-:W-:Y:S01]  /*26d60*/  STL.64 [R1+0x13a0], R32 ;  /* 0x0013a02001007387 */ /* 0x000fe20000100a00 */
[----:B------:R-:W-:Y:S01]  /*26d70*/  DFMA R74, R42, R74, R42 ;  /* 0x0000004a2a4a722b */ /* 0x000fe2000000002a */
[----:B--2---:R-:W-:Y:S02]  /*26d80*/  IMAD.MOV.U32 R10, RZ, RZ, 0x70000000 ;  /* 0x70000000ff0a7424 */ /* 0x004fe400078e00ff */
[----:B------:R-:W-:Y:S01]  /*26d90*/  IMAD.MOV.U32 R11, RZ, RZ, 0x41991871 ;  /* 0x41991871ff0b7424 */ /* 0x000fe200078e00ff */
[----:B------:R-:W-:Y:S01]  /*26da0*/  STL.64 [R1+0x13a8], R34 ;  /* 0x0013a82201007387 */ /* 0x000fe20000100a00 */
[----:B0-----:R-:W-:Y:S01]  /*26db0*/  MOV R12, 0xb0000000 ;  /* 0xb0000000000c7802 */ /* 0x001fe20000000f00 */
[----:B------:R-:W-:-:S02]  /*26dc0*/  IMAD.MOV.U32 R13, RZ, RZ, 0x41a1fda6 ;  /* 0x41a1fda6ff0d7424 */ /* 0x000fc400078e00ff */
[----:B------:R-:W-:Y:S04]  /*26dd0*/  STL.64 [R1+0x13b0], R36 ;  /* 0x0013b02401007387 */ /* 0x000fe80000100a00 */
        /* <DEDUP_REMOVED lines=8> */
[----:B0-----:R-:W-:-:S02]  /*26e60*/  IMAD.MOV.U32 R26, RZ, RZ, 0x0 ;  /* 0x00000000ff1a7424 */ /* 0x001fc400078e00ff */
[----:B------:R-:W-:-:S05]  /*26e70*/  IMAD.MOV.U32 R27, RZ, RZ, 0x409e1400 ;  /* 0x409e1400ff1b7424 */ /* 0x000fca00078e00ff */
[----:B------:R0:W-:Y:S02]  /*26e80*/  STL.64 [R1+0x1398], R26 ;  /* 0x0013981a01007387 */ /* 0x0001e40000100a00 */
[----:B0-----:R-:W-:Y:S01]  /*26e90*/  IADD3 R27, PT, PT, R1, 0x1388, RZ ;  /* 0x00001388011b7810 */ /* 0x001fe20007ffe0ff */
[----:B------:R-:W-:Y:S06]  /*26ea0*/  @P0 BRA `(.L_x_6866) ;  /* 0x0000000000200947 */ /* 0x000fec0003800000 */
[----:B------:R-:W-:Y:S01]  /*26eb0*/  LOP3.LUT R6, R17, 0x7fffffff, RZ, 0xc0, !PT ;  /* 0x7fffffff11067812 */ /* 0x000fe200078ec0ff */
[----:B------:R-:W-:Y:S01]  /*26ec0*/  IMAD.MOV.U32 R8, RZ, RZ, R16 ;  /* 0x000000ffff087224 */ /* 0x000fe200078e0010 */
[----:B------:R-:W-:Y:S02]  /*26ed0*/  MOV R7, R17 ;  /* 0x0000001100077202 */ /* 0x000fe40000000f00 */
[----:B------:R-:W-:Y:S01]  /*26ee0*/  MOV R10, 0x26f10 ;  /* 0x00026f10000a7802 */ /* 0x000fe20000000f00 */
[----:B------:R-:W-:-:S07]  /*26ef0*/  VIADD R6, R6, 0xfff00000 ;  /* 0xfff0000006067836 */ /* 0x000fce0000000000 */
[----:B------:R-:W-:Y:S05]  /*26f00*/  CALL.REL.NOINC `($__internal_20_$__cuda_sm20_dblrcp_rn_slowpath_v3) ;  /* 0x00000380002c7944 */ /* 0x000fea0003c00000 */
[----:B------:R-:W-:Y:S01]  /*26f10*/  IMAD.MOV.U32 R74, RZ, RZ, R6 ;  /* 0x000000ffff4a7224 */ /* 0x000fe200078e0006 */
[----:B------:R-:W-:-:S07]  /*26f20*/  MOV R75, R7 ;  /* 0x00000007004b7202 */ /* 0x000fce0000000f00 */
.L_x_6866:
[----:B------:R-:W-:Y:S05]  /*26f30*/  BSYNC.RECONVERGENT B1 ;  /* 0x0000000000017941 */ /* 0x000fea0003800200 */
.L_x_6865:
[----:B------:R-:W-:Y:S01]  /*26f40*/  IMAD.MOV.U32 R70, RZ, RZ, -0x8 ;  /* 0xfffffff8ff467424 */ /* 0x000fe200078e00ff */
[----:B------:R-:W-:Y:S02]  /*26f50*/  SEL R27, R0, R27, P1 ;  /* 0x0000001b001b7207 */ /* 0x000fe40000800000 */
[----:B------:R-:W-:Y:S02]  /*26f60*/  SEL R0, RZ, 0x60, !P1 ;  /* 0x00000060ff007807 */ /* 0x000fe40004800000 */
[----:B------:R-:W-:-:S03]  /*26f70*/  SEL R70, R70, 0x8, P1 ;  /* 0x0000000846467807 */ /* 0x000fc60000800000 */
[----:B------:R-:W-:Y:S01]  /*26f80*/  IMAD.IADD R73, R1, 0x1, R0 ;  /* 0x0000000101497824 */ /* 0x000fe200078e0200 */
[----:B------:R-:W-:-:S04]  /*26f90*/  IADD3 R47, PT, PT, R27, R70, RZ ;  /* 0x000000461b2f7210 */ /* 0x000fc80007ffe0ff */
[----:B------:R-:W2:Y:S01]  /*26fa0*/  LDL.64 R10, [R73+0x1388] ;  /* 0x00138800490a7983 */ /* 0x000ea20000100a00 */
[----:B------:R-:W-:-:S03]  /*26fb0*/  IMAD.IADD R37, R47, 0x1, R70 ;  /* 0x000000012f257824 */ /* 0x000fc600078e0246 */
[----:B------:R0:W2:Y:S01]  /*26fc0*/  LDL.64 R8, [R47] ;  /* 0x000000002f087983 */ /* 0x0000a20000100a00 */
[----:B------:R-:W-:-:S03]  /*26fd0*/  IMAD.IADD R39, R37, 0x1, R70 ;  /* 0x0000000125277824 */ /* 0x000fc600078e0246 */
[----:B------:R-:W3:Y:S04]  /*26fe0*/  LDL.64 R26, [R37] ;  /* 0x00000000251a7983 */ /* 0x000ee80000100a00 */
[----:B------:R-:W4:Y:S01]  /*26ff0*/  LDL.64 R32, [R39] ;  /* 0x0000000027207983 */ /* 0x000f220000100a00 */
[----:B------:R-:W-:-:S05]  /*27000*/  IADD3 R41, PT, PT, R39, R70, RZ ;  /* 0x0000004627297210 */ /* 0x000fca0007ffe0ff */
[----:B------:R-:W5:Y:S01]  /*27010*/  LDL.64 R12, [R41] ;  /* 0x00000000290c7983 */ /* 0x000f620000100a00 */
[----:B------:R-:W-:-:S05]  /*27020*/  IMAD.IADD R43, R41, 0x1, R70 ;  /* 0x00000001292b7824 */ /* 0x000fca00078e0246 */
[----:B------:R-:W5:Y:S01]  /*27030*/  LDL.64 R34, [R43] ;  /* 0x000000002b227983 */ /* 0x000f620000100a00 */
[----:B------:R-:W-:-:S05]  /*27040*/  IMAD.IADD R45, R43, 0x1, R70 ;  /* 0x000000012b2d7824 */ /* 0x000fca00078e0246 */
[----:B------:R-:W5:Y:S01]  /*27050*/  LDL.64 R6, [R45] ;  /* 0x000000002d067983 */ /* 0x000f620000100a00 */
[----:B0-----:R-:W-:Y:S01]  /*27060*/  IADD3 R47, PT, PT, R45, R70, RZ ;  /* 0x000000462d2f7210 */ /* 0x001fe20007ffe0ff */
[----:B------:R-:W-:Y:S02]  /*27070*/  IMAD.IADD R51, R70, 0x1, R73 ;  /* 0x0000000146337824 */ /* 0x000fe400078e0249 */
[----:B------:R-:W5:Y:S04]  /*27080*/  LDL.64 R72, [R73] ;  /* 0x0000000049487983 */ /* 0x000f680000100a00 */
[----:B------:R-:W5:Y:S01]  /*27090*/  LDL.64 R36, [R47] ;  /* 0x000000002f247983 */ /* 0x000f620000100a00 */
[----:B------:R-:W-:-:S03]  /*270a0*/  IMAD.IADD R53, R47, 0x1, R70 ;  /* 0x000000012f357824 */ /* 0x000fc600078e0246 */
[----:B------:R-:W5:Y:S01]  /*270b0*/  LDL.64 R38, [R51] ;  /* 0x0000000033267983 */ /* 0x000f620000100a00 */
[----:B------:R-:W-:-:S03]  /*270c0*/  IADD3 R55, PT, PT, R51, R70, RZ ;  /* 0x0000004633377210 */ /* 0x000fc60007ffe0ff */
[----:B------:R-:W5:Y:S01]  /*270d0*/  LDL.64 R40, [R53] ;  /* 0x0000000035287983 */ /* 0x000f620000100a00 */
[----:B------:R-:W-:-:S03]  /*270e0*/  IMAD.IADD R57, R53, 0x1, R70 ;  /* 0x0000000135397824 */ /* 0x000fc600078e0246 */
        /* <DEDUP_REMOVED lines=8> */
[----:B------:R0:W5:Y:S01]  /*27170*/  LDL.64 R50, [R77] ;  /* 0x000000004d327983 */ /* 0x0001620000100a00 */
[----:B------:R-:W-:Y:S01]  /*27180*/  IADD3 R69, PT, PT, R77, R70, RZ ;  /* 0x000000464d457210 */ /* 0x000fe20007ffe0ff */
[--C-:B------:R-:W-:Y:S02]  /*27190*/  IMAD.IADD R56, R65, 0x1, R70.reuse ;  /* 0x0000000141387824 */ /* 0x100fe400078e0246 */
[----:B------:R-:W5:Y:S04]  /*271a0*/  LDL.64 R52, [R65] ;  /* 0x0000000041347983 */ /* 0x000f680000100a00 */
[----:B------:R-:W5:Y:S01]  /*271b0*/  LDL.64 R54, [R69] ;  /* 0x0000000045367983 */ /* 0x000f620000100a00 */
[----:B------:R-:W-:-:S03]  /*271c0*/  IMAD.IADD R71, R69, 0x1, R70 ;  /* 0x0000000145477824 */ /* 0x000fc600078e0246 */
[----:B------:R-:W5:Y:S04]  /*271d0*/  LDL.64 R56, [R56] ;  /* 0x0000000038387983 */ /* 0x000f680000100a00 */
[----:B------:R-:W5:Y:S01]  /*271e0*/  LDL.64 R58, [R71] ;  /* 0x00000000473a7983 */ /* 0x000f620000100a00 */
[----:B------:R-:W-:-:S05]  /*271f0*/  IADD3 R63, PT, PT, R71, R70, RZ ;  /* 0x00000046473f7210 */ /* 0x000fca0007ffe0ff */
[----:B------:R-:W5:Y:S01]  /*27200*/  LDL.64 R60, [R63] ;  /* 0x000000003f3c7983 */ /* 0x000f620000100a00 */
[----:B------:R-:W-:-:S04]  /*27210*/  IMAD.IADD R67, R63, 0x1, R70 ;  /* 0x000000013f437824 */ /* 0x000fc800078e0246 */
[----:B------:R-:W-:Y:S01]  /*27220*/  IMAD.IADD R76, R67, 0x1, R70 ;  /* 0x00000001434c7824 */ /* 0x000fe200078e0246 */
[----:B------:R-:W5:Y:S04]  /*27230*/  LDL.64 R62, [R67] ;  /* 0x00000000433e7983 */ /* 0x000f680000100a00 */
[----:B------:R-:W5:Y:S01]  /*27240*/  LDL.64 R64, [R76] ;  /* 0x000000004c407983 */ /* 0x000f620000100a00 */
[----:B------:R-:W-:-:S05]  /*27250*/  IADD3 R0, PT, PT, R76, R70, RZ ;  /* 0x000000464c007210 */ /* 0x000fca0007ffe0ff */
[----:B------:R-:W5:Y:S01]  /*27260*/  LDL.64 R66, [R0] ;  /* 0x0000000000427983 */ /* 0x000f620000100a00 */
[----:B0-----:R-:W-:-:S05]  /*27270*/  IMAD.IADD R77, R0, 0x1, R70 ;  /* 0x00000001004d7824 */ /* 0x001fca00078e0246 */
        /* <DEDUP_REMOVED lines=22> */
[----:B------:R-:W-:-:S04]  /*273e0*/  DFMA R38, R74, R38, R58 ;  /* 0x000000264a26722b */ /* 0x000fc8000000003a */
[----:B------:R-:W0:Y:S01]  /*273f0*/  MUFU.RCP64H R7, R57 ;  /* 0x0000003900077308 */ /* 0x000e220000001800 */
[----:B------:R-:W-:-:S03]  /*27400*/  MOV R6, 0x1 ;  /* 0x0000000100067802 */ /* 0x000fc60000000f00 */
[----:B------:R-:W-:-:S08]  /*27410*/  DFMA R38, R74, R38, R60 ;  /* 0x000000264a26722b */ /* 0x000fd0000000003c */
        /* <DEDUP_REMOVED lines=19> */
[----:B------:R-:W-:Y:S01]  /*27550*/  MOV R6, 0x27580 ;  /* 0x0002758000067802 */ /* 0x000fe20000000f00 */
[----:B------:R-:W-:-:S07]  /*27560*/  IMAD.MOV.U32 R41, RZ, RZ, R57 ;  /* 0x000000ffff297224 */ /* 0x000fce00078e0039 */
[----:B------:R-:W-:Y:S05]  /*27570*/  CALL.REL.NOINC `($__internal_21_$__cuda_sm20_div_rn_f64_full) ;  /* 0x0000037c00387944 */ /* 0x000fea0003c00000 */
[----:B------:R-:W-:Y:S01]  /*27580*/  MOV R40, R8 ;  /* 0x0000000800287202 */ /* 0x000fe20000000f00 */
[----:B------:R-:W-:-:S07]  /*27590*/  IMAD.MOV.U32 R41, RZ, RZ, R7 ;  /* 0x000000ffff297224 */ /* 0x000fce00078e0007 */
.L_x_6868:
[----:B------:R-:W-:Y:S05]  /*275a0*/  BSYNC.RECONVERGENT B1 ;  /* 0x0000000000017941 */ /* 0x000fea0003800200 */
.L_x_6867:
        /* <DEDUP_REMOVED lines=19> */
[----:B------:R-:W-:Y:S01]  /*276e0*/  IMAD.MOV.U32 R26, RZ, RZ, R8 ;  /* 0x000000ffff1a7224 */ /* 0x000fe200078e0008 */
[----:B------:R-:W-:-:S07]  /*276f0*/  MOV R27, R7 ;  /* 0x00000007001b7202 */ /* 0x000fce0000000f00 */
.L_x_6870:
[----:B------:R-:W-:Y:S05]  /*27700*/  BSYNC.RECONVERGENT B1 ;  /* 0x0000000000017941 */ /* 0x000fea0003800200 */
.L_x_6869:
        /* <DEDUP_REMOVED lines=43> */
[----:B------:R-:W-:Y:S02]  /*279c0*/  UMOV UR5, 0x3f811111 ;  /* 0x3f81111100057882 */ /* 0x000fe40000000000 */
[----:B------:R-:W-:-:S04]  /*279d0*/  DFMA R28, R12, R14, R28 ;  /* 0x0000000e0c1c722b */ /* 0x000fc8000000001c */
[----:B------:R-:W-:Y:S01]  /*279e0*/  DFMA R8, R10, R8, UR4 ;  /* 0x000000040a087e2b */ /* 0x000fe20008000008 */
[----:B------:R-:W-:Y:S01]  /*279f0*/  UMOV UR4, 0x555502a1 ;  /* 0x555502a100047882 */ /* 0x000fe20000000000 */
[----:B------:R-:W-:-:S04]  /*27a00*/  UMOV UR5, 0x3fa55555 ;  /* 0x3fa5555500057882 */ /* 0x000fc80000000000 */
[----:B------:R-:W-:Y:S02]  /*27a10*/  FFMA R0, RZ, R21, R29 ;  /* 0x00000015ff007223 */ /* 0x000fe4000000001d */
[----:B------:R-:W-:Y:S01]  /*27a20*/  DFMA R8, R10, R8, UR4 ;  /* 0x000000040a087e2b */ /* 0x000fe20008000008 */
[----:B------:R-:W-:Y:S01]  /*27a30*/  UMOV UR4, 0x55555511 ;  /* 0x5555551100047882 */ /* 0x000fe20000000000 */
[----:B------:R-:W-:Y:S01]  /*27a40*/  UMOV UR5, 0x3fc55555 ;  /* 0x3fc5555500057882 */ /* 0x000fe20000000000 */
[----:B------:R-:W-:-:S05]  /*27a50*/  FSETP.GT.AND P2, PT, |R0|, 1.469367938527859385e-39, PT ;  /* 0x001000000000780b */ /* 0x000fca0003f44200 */
        /* <DEDUP_REMOVED lines=22> */
.L_x_6873:
[----:B------:R-:W-:Y:S05]  /*27bc0*/  BSYNC.RECONVERGENT B0 ;  /* 0x0000000000007941 */ /* 0x000fea0003800200 */
.L_x_6872:
[----:B------:R-:W-:Y:S04]  /*27bd0*/  BSSY.RECONVERGENT B1, `(.L_x_6874) ;  /* 0x000000a000017945 */ /* 0x000fe80003800200 */
        /* <DEDUP_REMOVED lines=9> */
.L_x_6875:
[----:B------:R-:W-:Y:S05]  /*27c70*/  BSYNC.RECONVERGENT B1 ;  /* 0x0000000000017941 */ /* 0x000fea0003800200 */
.L_x_6874:
        /* <DEDUP_REMOVED lines=18> */
[----:B------:R-:W-:-:S08]  /*27da0*/  IMAD.MOV.U32 R46, RZ, RZ, R16 ;  /* 0x000000ffff2e7224 */ /* 0x000fd000078e0010 */
[----:B------:R-:W-:Y:S01]  /*27db0*/  MOV R42, R6 ;  /* 0x00000006002a7202 */ /* 0x000fe20000000f00 */
[----:B------:R-:W-:Y:S01]  /*27dc0*/  IMAD.MOV.U32 R47, RZ, RZ, R7 ;  /* 0x000000ffff2f7224 */ /* 0x000fe200078e0007 */
[----:B------:R-:W-:Y:S01]  /*27dd0*/  MOV R6, 0x27e00 ;  /* 0x00027e0000067802 */ /* 0x000fe20000000f00 */
[----:B------:R-:W-:-:S07]  /*27de0*/  IMAD.MOV.U32 R7, RZ, RZ, R17 ;  /* 0x000000ffff077224 */ /* 0x000fce00078e0011 */
[----:B------:R-:W-:Y:S05]  /*27df0*/  CALL.REL.NOINC `($_ZN2at6native18elementwise_kernelILi128ELi2EZNS0_22gpu_kernel_impl_nocastIN48_GLOBAL__N__08322988_15_IGammaKernel_cu_cb51a28d10CalcIgammaIdEEEEvRNS_18TensorIteratorBaseERKT_EUliE_EEviT1_$__internal_accurate_pow) ;  /* 0x0000037c002c7944 */ /* 0x000fea0003c00000 */
[----:B------:R-:W-:Y:S05]  /*27e00*/  BSYNC.RECONVERGENT B1 ;  /* 0x0000000000017941 */ /* 0x000fea0003800200 */
.L_x_6878:
[----:B------:R-:W0:Y:S01]  /*27e10*/  FRND.F64.TRUNC R6, R16 ;  /* 0x0000001000067313 */ /* 0x000e22000030d800 */
[----:B------:R-:W-:Y:S01]  /*27e20*/  DADD R10, -RZ, -R8 ;  /* 0x00000000ff0a7229 */ /* 0x000fe20000000908 */
[----:B------:R-:W-:-:S09]  /*27e30*/  ISETP.GE.AND P2, PT, R29, RZ, PT ;  /* 0x000000ff1d00720c */ /* 0x000fd20003f46270 */
[-C--:B------:R-:W-:Y:S02]  /*27e40*/  FSEL R13, R10, R8.reuse, P1 ;  /* 0x000000080a0d7208 */ /* 0x080fe40000800000 */
[-C--:B------:R-:W-:Y:S01]  /*27e50*/  FSEL R10, R11, R9.reuse, P1 ;  /* 0x000000090b0a7208 */ /* 0x080fe20000800000 */
[----:B0-----:R-:W-:Y:S01]  /*27e60*/  DSETP.NEU.AND P0, PT, R16, R6, PT ;  /* 0x000000061000722a */ /* 0x001fe20003f0d000 */
[----:B------:R-:W-:Y:S02]  /*27e70*/  FSEL R6, R13, R8, !P2 ;  /* 0x000000080d067208 */ /* 0x000fe40005000000 */
[----:B------:R-:W-:-:S03]  /*27e80*/  FSEL R7, R10, R9, !P2 ;  /* 0x000000090a077208 */ /* 0x000fc60005000000 */
[----:B------:R-:W-:Y:S02]  /*27e90*/  @!P2 FSEL R6, R6, RZ, !P0 ;  /* 0x000000ff0606a208 */ /* 0x000fe40004000000 */
[----:B------:R-:W-:-:S07]  /*27ea0*/  @!P2 FSEL R7, R7, -QNAN , !P0 ;  /* 0xfff800000707a808 */ /* 0x000fce0004000000 */
.L_x_6877:
[----:B------:R-:W-:Y:S05]  /*27eb0*/  BSYNC.RECONVERGENT B0 ;  /* 0x0000000000007941 */ /* 0x000fea0003800200 */
.L_x_6876:
        /* <DEDUP_REMOVED lines=19> */
.L_x_6880:
[----:B------:R-:W-:Y:S05]  /*27ff0*/  BSYNC.RECONVERGENT B0 ;  /* 0x0000000000007941 */ /* 0x000fea0003800200 */
.L_x_6879:
[----:B------:R-:W-:-:S06]  /*28000*/  DSETP.NEU.AND P0, PT, R28, 1, PT ;  /* 0x3ff000001c00742a */ /* 0x000fcc0003f0d000 */
[----:B------:R-:W-:Y:S02]  /*28010*/  FSEL R6, R6, RZ, P0 ;  /* 0x000000ff06067208 */ /* 0x000fe40000000000 */
[----:B------:R-:W-:-:S06]  /*28020*/  FSEL R7, R7, 1.875, P0 ;  /* 0x3ff0000007077808 */ /* 0x000fcc0000000000 */
[----:B------:R-:W-:-:S08]  /*28030*/  DMUL R14, R14, R6 ;  /* 0x000000060e0e7228 */ /* 0x000fd00000000000 */
[----:B------:R-:W-:Y:S01]  /*28040*/  DMUL R26, R14, R26 ;  /* 0x0000001a0e1a7228 */ /* 0x000fe20000000000 */
[----:B------:R-:W-:Y:S10]  /*28050*/  BRA `(.L_x_6860) ;  /* 0x0000000c00f47947 */ /* 0x000ff40003800000 */
.L_x_6871:
[----:B------:R-:W0:Y:S01]  /*28060*/  MUFU.RCP64H R7, R21 ;  /* 0x0000001500077308 */ /* 0x000e220000001800 */
[----:B------:R-:W-:Y:S01]  /*28070*/  IMAD.MOV.U32 R6, RZ, RZ, 0x1 ;  /* 0x00000001ff067424 */ /* 0x000fe200078e00ff */
        /* <DEDUP_REMOVED lines=23> */
.L_x_6882:
[----:B------:R-:W-:Y:S05]  /*281f0*/  BSYNC.RECONVERGENT B1 ;  /* 0x0000000000017941 */ /* 0x000fea0003800200 */
.L_x_6881:
        /* <DEDUP_REMOVED lines=26> */
.L_x_6886:
[----:B------:R-:W-:Y:S05]  /*283a0*/  BSYNC.RECONVERGENT B3 ;  /* 0x0000000000037941 */ /* 0x000fea0003800200 */
.L_x_6885:
        /* <DEDUP_REMOVED lines=30> */
.L_x_6884:
        /* <DEDUP_REMOVED lines=77> */
.L_x_6888:
[----:B------:R-:W-:Y:S01]  /*28a60*/  IMAD.MOV.U32 R6, RZ, RZ, 0x0 ;  /* 0x00000000ff067424 */ /* 0x000fe200078e00ff */
[----:B------:R-:W-:Y:S01]  /*28a70*/  LOP3.LUT P0, RZ, R9, 0x7fffffff, RZ, 0xc0, !PT ;  /* 0x7fffffff09ff7812 */ /* 0x000fe2000780c0ff */
[----:B------:R-:W-:-:S06]  /*28a80*/  IMAD.MOV.U32 R7, RZ, RZ, 0x7ff00000 ;  /* 0x7ff00000ff077424 */ /* 0x000fcc00078e00ff */
[----:B------:R-:W-:-:S10]  /*28a90*/  DFMA R6, R8, R6, +INF ;  /* 0x7ff000000806742b */ /* 0x000fd40000000006 */
[----:B------:R-:W-:Y:S02]  /*28aa0*/  FSEL R12, R6, RZ, P0 ;  /* 0x000000ff060c7208 */ /* 0x000fe40000000000 */
[----:B------:R-:W-:-:S07]  /*28ab0*/  FSEL R13, R7, -QNAN , P0 ;  /* 0xfff00000070d7808 */ /* 0x000fce0000000000 */
.L_x_6887:
[----:B------:R-:W-:Y:S05]  /*28ac0*/  BSYNC.RECONVERGENT B1 ;  /* 0x0000000000017941 */ /* 0x000fea0003800200 */
.L_x_6883:
        /* <DEDUP_REMOVED lines=24> */
.L_x_6890:
[----:B------:R-:W-:Y:S05]  /*28c50*/  BSYNC.RECONVERGENT B1 ;  /* 0x0000000000017941 */ /* 0x000fea0003800200 */
.L_x_6889:
[----:B------:R-:W-:Y:S01]  /*28c60*/  DFMA R14, R16, R14, R6 ;  /* 0x0000000e100e722b */ /* 0x000fe20000000006 */
[----:B------:R-:W-:Y:S01]  /*28c70*/  IMAD.MOV.U32 R10, RZ, RZ, 0x652b82fe ;  /* 0x652b82feff0a7424 */ /* 0x000fe200078e00ff */
[----:B------:R-:W-:Y:S01]  /*28c80*/  UMOV UR4, 0xfefa39ef ;  /* 0xfefa39ef00047882 */ /* 0x000fe20000000000 */
        /* <DEDUP_REMOVED lines=51> */
[----:B------:R-:W-:Y:S02]  /*28fc0*/  @!P0 IMAD.IADD R10, R10, 0x1, -R11 ;  /* 0x000000010a0a8824 */ /* 0x000fe400078e0a0b */
[----:B------:R-:W-:-:S03]  /*28fd0*/  @!P0 IMAD R9, R11, 0x100000, R9 ;  /* 0x001000000b098824 */ /* 0x000fc600078e0209 */
[----:B------:R-:W-:Y:S02]  /*28fe0*/  @!P0 LEA R11, R10, 0x3ff00000, 0x14 ;  /* 0x3ff000000a0b8811 */ /* 0x000fe400078ea0ff */
[----:B------:R-:W-:-:S06]  /*28ff0*/  @!P0 MOV R10, RZ ;  /* 0x000000ff000a8202 */ /* 0x000fcc0000000f00 */
[----:B------:R-:W-:-:S11]  /*29000*/  @!P0 DMUL R6, R8, R10 ;  /* 0x0000000a08068228 */ /* 0x000fd60000000000 */
.L_x_6892:
[----:B------:R-:W-:Y:S05]  /*29010*/  BSYNC.RECONVERGENT B0 ;  /* 0x0000000000007941 */ /* 0x000fea0003800200 */
.L_x_6891:
[----:B------:R-:W-:-:S11]  /*29020*/  DMUL R26, R6, R26 ;  /* 0x0000001a061a7228 */ /* 0x000fd60000000000 */
.L_x_6860:
[----:B------:R-:W-:Y:S05]  /*29030*/  BSYNC.RECONVERGENT B2 ;  /* 0x0000000000027941 */ /* 0x000fea0003800200 */
.L_x_6844:
[----:B------:R-:W-:Y:S01]  /*29040*/  DSETP.NEU.AND P0, PT, R26, RZ, PT ;  /* 0x000000ff1a00722a */ /* 0x000fe20003f0d000 */
[----:B------:R-:W-:-:S13]  /*29050*/  CS2R R8, SRZ ;  /* 0x0000000000087805 */ /* 0x000fda000001ff00 */
[----:B------:R-:W-:Y:S05]  /*29060*/  @!P0 BRA `(.L_x_6564) ;  /* 0x0000000000f08947 */ /* 0x000fea0003800000 */
[----:B------:R-:W-:Y:S01]  /*29070*/  BSSY.RECONVERGENT B1, `(.L_x_6893) ;  /* 0x0000027000017945 */ /* 0x000fe20003800200 */
[----:B------:R-:W-:Y:S01]  /*29080*/  IMAD.MOV.U32 R0, RZ, RZ, RZ ;  /* 0x000000ffff007224 */ /* 0x000fe200078e00ff */
[----:B------:R-:W-:Y:S01]  /*29090*/  MOV R21, 0x3ff00000 ;  /* 0x3ff0000000157802 */ /* 0x000fe20000000f00 */
[----:B------:R-:W-:Y:S01]  /*290a0*/  IMAD.MOV.U32 R20, RZ, RZ, 0x0 ;  /* 0x00000000ff147424 */ /* 0x000fe200078e00ff */
[----:B------:R-:W-:Y:S01]  /*290b0*/  MOV R14, 0x0 ;  /* 0x00000000000e7802 */ /* 0x000fe20000000f00 */
[----:B------:R-:W-:Y:S02]  /*290c0*/  IMAD.MOV.U32 R18, RZ, RZ, R16 ;  /* 0x000000ffff127224 */ /* 0x000fe400078e0010 */
[----:B------:R-:W-:Y:S02]  /*290d0*/  IMAD.MOV.U32 R19, RZ, RZ, R17 ;  /* 0x000000ffff137224 */ /* 0x000fe400078e0011 */
[----:B------:R-:W-:-:S07]  /*290e0*/  IMAD.MOV.U32 R15, RZ, RZ, 0x3ff00000 ;  /* 0x3ff00000ff0f7424 */ /* 0x000fce00078e00ff */
.L_x_6896:
[----:B------:R-:W-:Y:S01]  /*290f0*/  DADD R40, R18, 1 ;  /* 0x3ff0000012287429 */ /* 0x000fe20000000000 */
[----:B------:R-:W-:Y:S01]  /*29100*/  IMAD.MOV.U32 R6, RZ, RZ, 0x1 ;  /* 0x00000001ff067424 */ /* 0x000fe200078e00ff */
[----:B------:R-:W-:Y:S01]  /*29110*/  FSETP.GEU.AND P1, PT, |R23|, 6.5827683646048100446e-37, PT ;  /* 0x036000001700780b */ /* 0x000fe20003f2e200 */
[----:B------:R-:W-:Y:S03]  /*29120*/  BSSY.RECONVERGENT B2, `(.L_x_6894) ;  /* 0x0000014000027945 */ /* 0x000fe60003800200 */
[----:B------:R-:W0:Y:S04]  /*29130*/  MUFU.RCP64H R7, R41 ;  /* 0x0000002900077308 */ /* 0x000e280000001800 */
[----:B------:R-:W-:Y:S01]  /*29140*/  MOV R18, R40 ;  /* 0x0000002800127202 */ /* 0x000fe20000000f00 */
[----:B------:R-:W-:Y:S01]  /*29150*/  IMAD.MOV.U32 R19, RZ, RZ, R41 ;  /* 0x000000ffff137224 */ /* 0x000fe200078e0029 */
        /* <DEDUP_REMOVED lines=16> */
.L_x_6895:
[----:B------:R-:W-:Y:S05]  /*29260*/  BSYNC.RECONVERGENT B2 ;  /* 0x0000000000027941 */ /* 0x000fea0003800200 */
.L_x_6894:
        /* <DEDUP_REMOVED lines=8> */
.L_x_6893:
[----:B------:R-:W0:Y:S01]  /*292f0*/  MUFU.RCP64H R7, R17 ;  /* 0x0000001100077308 */ /* 0x000e220000001800 */
[----:B------:R-:W-:Y:S01]  /*29300*/  MOV R6, 0x1 ;  /* 0x0000000100067802 */ /* 0x000fe20000000f00 */
        /* <DEDUP_REMOVED lines=18> */
.L_x_6564:
[----:B------:R-:W-:Y:S05]  /*29430*/  BSYNC.RECONVERGENT B7 ;  /* 0x0000000000077941 */ /* 0x000fea0003800200 */
.L_x_6563:
[----:B------:R-:W-:Y:S02]  /*29440*/  IMAD.MOV.U32 R6, RZ, RZ, R4 ;  /* 0x000000ffff067224 */ /* 0x000fe400078e0004 */
[----:B------:R-:W-:-:S04]  /*29450*/  IMAD.MOV.U32 R7, RZ, RZ, 0x0 ;  /* 0x00000000ff077424 */ /* 0x000fc800078e00ff */
[----:B------:R-:W-:Y:S05]  /*29460*/  RET.REL.NODEC R6 `(_ZN2at6native18elementwise_kernelILi128ELi2EZNS0_22gpu_kernel_impl_nocastIN48_GLOBAL__N__08322988_15_IGammaKernel_cu_cb51a28d10CalcIgammaIdEEEEvRNS_18TensorIteratorBaseERKT_EUliE_EEviT1_) ;  /* 0xfffffd6806e47950 */ /* 0x000fea0003c3ffff */
        .type           $_ZN2at6native18elementwise_kernelILi128ELi2EZNS0_22gpu_kernel_impl_nocastIN48_GLOBAL__N__08322988_15_IGammaKernel_cu_cb51a28d10CalcIgammaIdEEEEvRNS_18TensorIteratorBaseERKT_EUliE_EEviT1_$_ZN46_INTERNAL_08322988_15_IGammaKernel_cu_cb51a28d48_GLOBAL__N__08322988_15_IGammaKernel_cu_cb51a28d12calc_igammacIdEET_S2_S2_,@function
        .size           $_ZN2at6native18elementwise_kernelILi128ELi2EZNS0_22gpu_kernel_impl_nocastIN48_GLOBAL__N__08322988_15_IGammaKernel_cu_cb51a28d10CalcIgammaIdEEEEvRNS_18TensorIteratorBaseERKT_EUliE_EEviT1_$_ZN46_INTERNAL_08322988_15_IGammaKernel_cu_cb51a28d48_GLOBAL__N__08322988_15_IGammaKernel_cu_cb51a28d12calc_igammacIdEET_S2_S2_,($__internal_20_$__cuda_sm20_dblrcp_rn_slowpath_v3 - $_ZN2at6native18elementwise_kernelILi128ELi2EZNS0_22gpu_kernel_impl_nocastIN48_GLOBAL__N__08322988_15_IGammaKernel_cu_cb51a28d10CalcIgammaIdEEEEvRNS_18TensorIteratorBaseERKT_EUliE_EEviT1_$_ZN46_INTERNAL_08322988_15_IGammaKernel_cu_cb51a28d48_GLOBAL__N__08322988_15_IGammaKernel_cu_cb51a28d12calc_igammacIdEET_S2_S2_)
$_ZN2at6native18elementwise_kernelILi128ELi2EZNS0_22gpu_kernel_impl_nocastIN48_GLOBAL__N__08322988_15_IGammaKernel_cu_cb51a28d10CalcIgammaIdEEEEvRNS_18TensorIteratorBaseERKT_EUliE_EEviT1_$_ZN46_INTERNAL_08322988_15_IGammaKernel_cu_cb51a28d48_GLOBAL__N__08322988_15_IGammaKernel_cu_cb51a28d12calc_igammacIdEET_S2_S2_:
[----:B------:R-:W-:Y:S01]  /*29470*/  DSETP.MIN.AND P0, P1, R14, R22, PT ;  /* 0x000000160e00722a */ /* 0x000fe20003900000 */
[----:B------:R-:W-:Y:S01]  /*29480*/  IMAD.MOV.U32 R9, RZ, RZ, R23 ;  /* 0x000000ffff097224 */ /* 0x000fe200078e0017 */
[----:B------:R-:W-:Y:S01]  /*29490*/  MOV R6, R15 ;  /* 0x0000000f00067202 */ /* 0x000fe20000000f00 */
[----:B------:R-:W-:Y:S01]  /*294a0*/  BSSY.RECONVERGENT B8, `(.L_x_6897) ;  /* 0x00035ac000087945 */ /* 0x000fe20003800200 */
[----:B------:R-:W-:Y:S01]  /*294b0*/  MOV R7, R22 ;  /* 0x0000001600077202 */ /* 0x000fe20000000f00 */
[----:B------:R-:W-:Y:S01]  /*294c0*/  IMAD.MOV.U32 R20, RZ, RZ, 0x0 ;  /* 0x00000000ff147424 */ /* 0x000fe200078e00ff */
[----:B------:R-:W-:Y:S01]  /*294d0*/  FSEL R11, R6, R9, P0 ;  /* 0x00000009060b7208 */ /* 0x000fe20000000000 */
[----:B------:R-:W-:Y:S01]  /*294e0*/  IMAD.MOV.U32 R6, RZ, RZ, R14 ;  /* 0x000000ffff067224 */ /* 0x000fe200078e000e */
[----:B------:R-:W-:-:S04]  /*294f0*/  MOV R21, 0x7ff80000 ;  /* 0x7ff8000000157802 */ /* 0x000fc80000000f00 */
        /* <DEDUP_REMOVED lines=45> */
[----:B------:R-:W-:Y:S01]  /*297d0*/  MOV R18, R8 ;  /* 0x0000000800127202 */ /* 0x000fe20000000f00 */
[----:B------:R-:W-:-:S07]  /*297e0*/  IMAD.MOV.U32 R19, RZ, RZ, R7 ;  /* 0x000000ffff137224 */ /* 0x000fce00078e0007 */
.L_x_6900:
[----:B------:R-:W-:Y:S05]  /*297f0*/  BSYNC.RECONVERGENT B1 ;  /* 0x0000000000017941 */ /* 0x000fea0003800200 */
.L_x_6899:
        /* <DEDUP_REMOVED lines=37> */
[----:B------:R-:W2:Y:S01]  /*29a50*/  MUFU.RCP64H R35, R15 ;  /* 0x0000000f00237308 */ /* 0x000ea20000001800 */
[----:B---3--:R-:W-:Y:S01]  /*29a60*/  IMAD.MOV.U32 R12, RZ, RZ, -0x1480f261 ;  /* 0xeb7f0d9fff0c7424 */ /* 0x008fe200078e00ff */
[----:B------:R3:W-:Y:S01]  /*29a70*/  STL.64 [R1+0x1498], R8 ;  /* 0x0014980801007387 */ /* 0x0007e20000100a00 */
[----:B------:R-:W-:Y:S01]  /*29a80*/  IMAD.MOV.U32 R13, RZ, RZ, 0x3e3ccf5c ;  /* 0x3e3ccf5cff0d7424 */ /* 0x000fe200078e00ff */
[----:B------:R-:W-:Y:S01]  /*29a90*/  FSETP.GEU.AND P1, PT, |R23|, 6.5827683646048100446e-37, PT ;  /* 0x036000001700780b */ /* 0x000fe20003f2e200 */
[----:B------:R-:W-:Y:S01]  /*29aa0*/  IMAD.MOV.U32 R34, RZ, RZ, 0x1 ;  /* 0x00000001ff227424 */ /* 0x000fe200078e00ff */
[----:B0-----:R-:W-:Y:S01]  /*29ab0*/  MOV R17, 0xbe32d219 ;  /* 0xbe32d21900117802 */ /* 0x001fe20000000f00 */
[----:B------:R-:W-:Y:S01]  /*29ac0*/  IMAD.MOV.U32 R16, RZ, RZ, 0x7c7a2faa ;  /* 0x7c7a2faaff107424 */ /* 0x000fe200078e00ff */
[----:B------:R0:W-:Y:S01]  /*29ad0*/  STL.64 [R1+0x14a0], R10 ;  /* 0x0014a00a01007387 */ /* 0x0001e20000100a00 */
[----:B------:R-:W-:Y:S01]  /*29ae0*/  BSSY.RECONVERGENT B1, `(.L_x_6902) ;  /* 0x0000743000017945 */ /* 0x000fe20003800200 */
[----:B-1----:R-:W-:Y:S01]  /*29af0*/  IMAD.MOV.U32 R6, RZ, RZ, -0x78cbfbd8 ;  /* 0x87340428ff067424 */ /* 0x002fe200078e00ff */
[----:B------:R-:W-:Y:S01]  /*29b00*/  MOV R7, 0xbdd0070a ;  /* 0xbdd0070a00077802 */ /* 0x000fe20000000f00 */
[----:B------:R1:W-:Y:S01]  /*29b10*/  STL.64 [R1+0x14a8], R12 ;  /* 0x0014a80c01007387 */ /* 0x0003e20000100a00 */
[----:B---3--:R-:W-:Y:S01]  /*29b20*/  MOV R8, 0x1fd754a ;  /* 0x01fd754a00087802 */ /* 0x008fe20000000f00 */
[----:B------:R-:W-:-:S02]  /*29b30*/  IMAD.MOV.U32 R9, RZ, RZ, -0x4269e359 ;  /* 0xbd961ca7ff097424 */ /* 0x000fc400078e00ff */
[----:B------:R3:W-:Y:S01]  /*29b40*/  STL.64 [R1+0x14b8], R16 ;  /* 0x0014b81001007387 */ /* 0x0007e20000100a00 */
[----:B--2---:R-:W-:Y:S01]  /*29b50*/  DFMA R36, -R14, R34, 1 ;  /* 0x3ff000000e24742b */ /* 0x004fe20000000122 */
[----:B0-----:R-:W-:Y:S01]  /*29b60*/  IMAD.MOV.U32 R10, RZ, RZ, 0x8f5eec2 ;  /* 0x08f5eec2ff0a7424 */ /* 0x001fe200078e00ff */
[----:B------:R-:W-:Y:S01]  /*29b70*/  MOV R11, 0x3d3ef980 ;  /* 0x3d3ef980000b7802 */ /* 0x000fe20000000f00 */
[----:B------:R0:W-:Y:S01]  /*29b80*/  STL.64 [R1+0x14d0], R6 ;  /* 0x0014d00601007387 */ /* 0x0001e20000100a00 */
[----:B-1----:R-:W-:Y:S02]  /*29b90*/  IMAD.MOV.U32 R12, RZ, RZ, 0x59769d7d ;  /* 0x59769d7dff0c7424 */ /* 0x002fe400078e00ff */
        /* <DEDUP_REMOVED lines=345> */
[----:B0-----:R-:W-:Y:S02]  /*2b130*/  IMAD.MOV.U32 R20, RZ, RZ, -0x3a5b058f ;  /* 0xc5a4fa71ff147424 */ /* 0x001fe400078e00ff */
[----:B------:R-:W-:Y:S01]  /*2b140*/  IMAD.MOV.U32 R21, RZ, RZ, -0x40c9ed76 ;  /* 0xbf36128aff157424 */ /* 0x000fe200078e00ff */
[----:B------:R0:W-:Y:S01]  /*2b150*/  STL.64 [R1+0x1878], R6 ;  /* 0x0018780601007387 */ /* 0x0001e20000100a00 */
[----:B-1----:R-:W-:Y:S01]  /*2b160*/  IMAD.MOV.U32 R28, RZ, RZ, 0x7360ef1f ;  /* 0x7360ef1fff1c7424 */ /* 0x002fe200078e00ff */
        /* <DEDUP_REMOVED lines=80> */
[----:B-1----:R-:W-:Y:S01]  /*2b670*/  IMAD.MOV.U32 R28, RZ, RZ, 0x3fa27729 ;  /* 0x3fa27729ff1c7424 */ /* 0x002fe200078e00ff */
[----:B------:R-:W-:Y:S02]  /*2b680*/  MOV R29, 0xbe2a7424 ;  /* 0xbe2a7424001d7802 */ /* 0x000fe40000000f00 */
[----:B------:R1:W-:Y:S01]  /*2b690*/  STL.64 [R1+0x1900], R18 ;  /* 0x0019001201007387 */ /* 0x0003e20000100a00 */
[----:B--2---:R-:W-:Y:S01]  /*2b6a0*/  IMAD.MOV.U32 R12, RZ, RZ, 0x6d79bcc1 ;  /* 0x6d79bcc1ff0c7424 */ /* 0x004fe200078e00ff */
[----:B------:R-:W-:Y:S01]  /*2b6b0*/  MOV R13, 0x3e69778c ;  /* 0x3e69778c000d7802 */ /* 0x000fe20000000f00 */
[----:B---3--:R-:W-:Y:S01]  /*2b6c0*/  IMAD.MOV.U32 R16, RZ, RZ, 0x334cc20d ;  /* 0x334cc20dff107424 */ /* 0x008fe200078e00ff */
[----:B------:R-:W-:Y:S01]  /*2b6d0*/  MOV R17, 0xbe4af0ea ;  /* 0xbe4af0ea00117802 */ /* 0x000fe20000000f00 */
        /* <DEDUP_REMOVED lines=134> */
[----:B---3--:R-:W-:Y:S01]  /*2bf40*/  IMAD.MOV.U32 R16, RZ, RZ, -0x6d1364fe ;  /* 0x92ec9b02ff107424 */ /* 0x008fe200078e00ff */
[----:B------:R-:W-:-:S02]  /*2bf50*/  MOV R17, 0x3e339379 ;  /* 0x3e33937900117802 */ /* 0x000fc40000000f00 */
[----:B------:R3:W-:Y:S01]  /*2bf60*/  STL.64 [R1+0x1aa8], R10 ;  /* 0x001aa80a01007387 */ /* 0x0007e20000100a00 */
[----:B-1----:R-:W-:Y:S01]  /*2bf70*/  IMAD.MOV.U32 R6, RZ, RZ, -0x653de63 ;  /* 0xf9ac219dff067424 */ /* 0x002fe200078e00ff */
[----:B------:R-:W-:Y:S02]  /*2bf80*/  MOV R7, 0xbee6384a ;  /* 0xbee6384a00077802 */ /* 0x000fe40000000f00 */
[----:B------:R1:W-:Y:S01]  /*2bf90*/  STL.64 [R1+0x1ab0], R12 ;  /* 0x001ab00c01007387 */ /* 0x0003e20000100a00 */
[----:B--2---:R-:W-:Y:S01]  /*2bfa0*/  IMAD.MOV.U32 R18, RZ, RZ, -0x6acf5853 ;  /* 0x9530a7adff127424 */ /* 0x004fe200078e00ff */
[----:B------:R-:W-:Y:S01]  /*2bfb0*/  MOV R19, 0xbec1adec ;  /* 0xbec1adec00137802 */ /* 0x000fe20000000f00 */
[----:B0-----:R-:W-:Y:S01]  /*2bfc0*/  IMAD.MOV.U32 R8, RZ, RZ, 0x198ab550 ;  /* 0x198ab550ff087424 */ /* 0x001fe200078e00ff */
[----:B------:R-:W-:Y:S01]  /*2bfd0*/  MOV R9, 0x3edc738f ;  /* 0x3edc738f00097802 */ /* 0x000fe20000000f00 */
[----:B------:R0:W-:Y:S01]  /*2bfe0*/  STL.64 [R1+0x1ac8], R16 ;  /* 0x001ac81001007387 */ /* 0x0001e20000100a00 */
[----:B---3--:R-:W-:Y:S01]  /*2bff0*/  IMAD.MOV.U32 R10, RZ, RZ, 0x70ac9b03 ;  /* 0x70ac9b03ff0a7424 */ /* 0x008fe200078e00ff */
        /* <DEDUP_REMOVED lines=23> */
[----:B0-----:R-:W-:Y:S01]  /*2c170*/  IMAD.MOV.U32 R8, RZ, RZ, -0x447da7d7 ;  /* 0xbb825829ff087424 */ /* 0x001fe200078e00ff */
        /* <DEDUP_REMOVED lines=50> */
[----:B-1----:R-:W-:Y:S01]  /*2c4a0*/  IMAD.MOV.U32 R6, RZ, RZ, 0x44652279 ;  /* 0x44652279ff067424 */ /* 0x002fe200078e00ff */
[----:B------:R-:W-:Y:S01]  /*2c4b0*/  MOV R7, 0xbd0706d6 ;  /* 0xbd0706d600077802 */ /* 0x000fe20000000f00 */
[----:B------:R1:W-:Y:S01]  /*2c4c0*/  STL.64 [R1+0x1be8], R8 ;  /* 0x001be80801007387 */ /* 0x0003e20000100a00 */
[----:B---3--:R-:W-:Y:S01]  /*2c4d0*/  IMAD.MOV.U32 R12, RZ, RZ, -0x28d51ea ;  /* 0xfd72ae16ff0c7424 */ /* 0x008fe200078e00ff */
        /* <DEDUP_REMOVED lines=157> */
[----:B------:R-:W-:Y:S01]  /*2ceb0*/  MOV R33, 0x3f37bf3a ;  /* 0x3f37bf3a00217802 */ /* 0x000fe20000000f00 */
[----:B---3--:R-:W-:Y:S01]  /*2cec0*/  IMAD.MOV.U32 R6, RZ, RZ, -0x1908a676 ;  /* 0xe6f7598aff067424 */ /* 0x008fe200078e00ff */
        /* <DEDUP_REMOVED lines=161> */
[----:B---3--:R-:W-:Y:S01]  /*2d8e0*/  IMAD.MOV.U32 R6, RZ, RZ, 0x376be54f ;  /* 0x376be54fff067424 */ /* 0x008fe200078e00ff */
        /* <DEDUP_REMOVED lines=108> */
[----:B---3--:R-:W-:Y:S01]  /*2dfb0*/  IMAD.MOV.U32 R32, RZ, RZ, 0x3853b987 ;  /* 0x3853b987ff207424 */ /* 0x008fe200078e00ff */
[----:B------:R-:W-:Y:S01]  /*2dfc0*/  MOV R33, 0x3f8ee504 ;  /* 0x3f8ee50400217802 */ /* 0x000fe20000000f00 */
[----:B-1----:R-:W-:Y:S01]  /*2dfd0*/  IMAD.MOV.U32 R12, RZ, RZ, -0x6b5d1b4e ;  /* 0x94a2e4b2ff0c7424 */ /* 0x002fe200078e00ff */
        /* <DEDUP_REMOVED lines=65> */
[----:B0-----:R-:W-:-:S03]  /*2e3f0*/  DFMA R6, R36, R36, R36 ;  /* 0x000000242406722b */ /* 0x001fc60000000024 */
[----:B------:R0:W-:Y:S01]  /*2e400*/  STL.64 [R1+0x20b8], R12 ;  /* 0x0020b80c01007387 */ /* 0x0001e20000100a00 */
[----:B------:R-:W-:Y:S01]  /*2e410*/  MOV R36, 0xa04b635e ;  /* 0xa04b635e00247802 */ /* 0x000fe20000000f00 */
[----:B-1----:R-:W-:Y:S01]  /*2e420*/  IMAD.MOV.U32 R21, RZ, RZ, -0x40ff7efb ;  /* 0xbf008105ff157424 */ /* 0x002fe200078e00ff */
[----:B------:R-:W-:Y:S01]  /*2e430*/  MOV R20, 0xd4f69d94 ;  /* 0xd4f69d9400147802 */ /* 0x000fe20000000f00 */
[----:B------:R1:W-:Y:S01]  /*2e440*/  STL.64 [R1+0x20c0], R16 ;  /* 0x0020c01001007387 */ /* 0x0003e20000100a00 */
[----:B------:R-:W-:Y:S01]  /*2e450*/  IMAD.MOV.U32 R37, RZ, RZ, 0x3fdf284b ;  /* 0x3fdf284bff257424 */ /* 0x000fe200078e00ff */
[----:B------:R-:W-:Y:S02]  /*2e460*/  DFMA R6, R34, R6, R34 ;  /* 0x000000062206722b */ /* 0x000fe40000000022 */
[----:B------:R3:W-:Y:S01]  /*2e470*/  STL.64 [R1+0x20c8], R18 ;  /* 0x0020c81201007387 */ /* 0x0007e20000100a00 */
[----:B------:R-:W-:Y:S01]  /*2e480*/  MOV R34, 0xe25cd11c ;  /* 0xe25cd11c00227802 */ /* 0x000fe20000000f00 */
[----:B------:R-:W-:Y:S01]  /*2e490*/  IMAD.MOV.U32 R35, RZ, RZ, 0x3f5a4350 ;  /* 0x3f5a4350ff237424 */ /* 0x000fe200078e00ff */
[----:B--2---:R-:W-:Y:S01]  /*2e4a0*/  MOV R28, 0x3cf8dfb4 ;  /* 0x3cf8dfb4001c7802 */ /* 0x004fe20000000f00 */
[----:B------:R2:W-:Y:S01]  /*2e4b0*/  STL.64 [R1+0x20d0], R32 ;  /* 0x0020d02001007387 */ /* 0x0005e20000100a00 */
[----:B0-----:R-:W-:Y:S01]  /*2e4c0*/  MOV R12, 0x7a744982 ;  /* 0x7a744982000c7802 */ /* 0x001fe20000000f00 */
[----:B------:R-:W-:-:S02]  /*2e4d0*/  IMAD.MOV.U32 R13, RZ, RZ, 0x3fb72bb4 ;  /* 0x3fb72bb4ff0d7424 */ /* 0x000fc400078e00ff */
[----:B------:R0:W-:Y:S01]  /*2e4e0*/  STL.64 [R1+0x20d8], R8 ;  /* 0x0020d80801007387 */ /* 0x0001e20000100a00 */
[----:B-1----:R-:W-:Y:S01]  /*2e4f0*/  MOV R16, 0x38631744 ;  /* 0x3863174400107802 */ /* 0x002fe20000000f00 */
[----:B------:R-:W-:Y:S02]  /*2e500*/  IMAD.MOV.U32 R17, RZ, RZ, 0x3fa6bd2f ;  /* 0x3fa6bd2fff117424 */ /* 0x000fe400078e00ff */
[----:B------:R1:W-:Y:S01]  /*2e510*/  STL.64 [R1+0x20e0], R10 ;  /* 0x0020e00a01007387 */ /* 0x0003e20000100a00 */
[----:B---3--:R-:W-:Y:S01]  /*2e520*/  MOV R18, 0xbbd016c8 ;  /* 0xbbd016c800127802 */ /* 0x008fe20000000f00 */
[----:B------:R-:W-:Y:S02]  /*2e530*/  IMAD.MOV.U32 R19, RZ, RZ, 0x3e92a46f ;  /* 0x3e92a46fff137424 */ /* 0x000fe400078e00ff */
[----:B------:R3:W-:Y:S01]  /*2e540*/  STL.64 [R1+0x20f0], R12 ;  /* 0x0020f00c01007387 */ /* 0x0007e20000100a00 */
[----:B------:R-:W-:Y:S01]  /*2e550*/  IMAD.MOV.U32 R29, RZ, RZ, -0x40483c5f ;  /* 0xbfb7c3a1ff1d7424 */ /* 0x000fe200078e00ff */
[----:B--2---:R-:W-:Y:S01]  /*2e560*/  MOV R32, 0x1cad78b9 ;  /* 0x1cad78b900207802 */ /* 0x004fe20000000f00 */
[----:B------:R-:W-:Y:S01]  /*2e570*/  IMAD.MOV.U32 R33, RZ, RZ, -0x406e5b61 ;  /* 0xbf91a49fff217424 */ /* 0x000fe200078e00ff */
[----:B0-----:R-:W-:Y:S01]  /*2e580*/  MOV R8, 0xfa0aa57b ;  /* 0xfa0aa57b00087802 */ /* 0x001fe20000000f00 */
[----:B------:R-:W-:Y:S01]  /*2e590*/  IMAD.MOV.U32 R9, RZ, RZ, 0x3f8d0bef ;  /* 0x3f8d0befff097424 */ /* 0x000fe200078e00ff */
[----:B------:R0:W-:Y:S01]  /*2e5a0*/  STL.64 [R1+0x2100], R16 ;  /* 0x0021001001007387 */ /* 0x0001e20000100a00 */
[----:B-1----:R-:W-:Y:S01]  /*2e5b0*/  MOV R10, 0x69432cef ;  /* 0x69432cef000a7802 */ /* 0x002fe20000000f00 */
[----:B------:R-:W-:-:S02]  /*2e5c0*/  IMAD.MOV.U32 R11, RZ, RZ, -0x4088f985 ;  /* 0xbf77067bff0b7424 */ /* 0x000fc400078e00ff */
[----:B------:R1:W-:Y:S01]  /*2e5d0*/  STL.64 [R1+0x2108], R18 ;  /* 0x0021081201007387 */ /* 0x0003e20000100a00 */
[----:B---3--:R-:W-:Y:S01]  /*2e5e0*/  MOV R12, 0x3c40f6a ;  /* 0x03c40f6a000c7802 */ /* 0x008fe20000000f00 */
[----:B------:R-:W-:Y:S02]  /*2e5f0*/  IMAD.MOV.U32 R13, RZ, RZ, -0x40acfbc3 ;  /* 0xbf53043dff0d7424 */ /* 0x000fe400078e00ff */
[----:B------:R2:W-:Y:S04]  /*2e600*/  STL.64 [R1+0x2118], R8 ;  /* 0x0021180801007387 */ /* 0x0005e80000100a00 */
[----:B------:R3:W-:Y:S01]  /*2e610*/  STL.64 [R1+0x2120], R10 ;  /* 0x0021200a01007387 */ /* 0x0007e20000100a00 */
[----:B0-----:R-:W-:Y:S01]  /*2e620*/  MOV R16, 0xc4df7f1 ;  /* 0x0c4df7f100107802 */ /* 0x001fe20000000f00 */
[----:B------:R-:W-:Y:S01]  /*2e630*/  IMAD.MOV.U32 R17, RZ, RZ, 0x3f3adee2 ;  /* 0x3f3adee2ff117424 */ /* 0x000fe200078e00ff */
[----:B-1----:R-:W-:Y:S01]  /*2e640*/  MOV R18, 0x6a382e07 ;  /* 0x6a382e0700127802 */ /* 0x002fe20000000f00 */
[----:B------:R-:W-:Y:S01]  /*2e650*/  IMAD.MOV.U32 R19, RZ, RZ, 0x3db43183 ;  /* 0x3db43183ff137424 */ /* 0x000fe200078e00ff */
[----:B------:R0:W-:Y:S01]  /*2e660*/  STL.64 [R1+0x2138], R12 ;  /* 0x0021380c01007387 */ /* 0x0001e20000100a00 */
[----:B--2---:R-:W-:Y:S01]  /*2e670*/  MOV R8, 0x909bc462 ;  /* 0x909bc46200087802 */ /* 0x004fe20000000f00 */
[----:B------:R-:W-:-:S02]  /*2e680*/  IMAD.MOV.U32 R9, RZ, RZ, -0x410a3a9c ;  /* 0xbef5c564ff097424 */ /* 0x000fc400078e00ff */
        /* <DEDUP_REMOVED lines=9> */
[----:B------:R-:W-:Y:S01]  /*2e720*/  IMAD.MOV.U32 R17, RZ, RZ, 0x3cc5a9a2 ;  /* 0x3cc5a9a2ff117424 */ /* 0x000fe200078e00ff */
[----:B--2---:R-:W-:Y:S01]  /*2e730*/  MOV R18, 0x66be9669 ;  /* 0x66be966900127802 */ /* 0x004fe20000000f00 */
[----:B------:R-:W-:Y:S01]  /*2e740*/  IMAD.MOV.U32 R19, RZ, RZ, -0x417c3ae7 ;  /* 0xbe83c519ff137424 */ /* 0x000fe200078e00ff */
        /* <DEDUP_REMOVED lines=8> */
[----:B-1----:R-:W-:Y:S01]  /*2e7d0*/  MOV R12, 0xca6272d6 ;  /* 0xca6272d6000c7802 */ /* 0x002fe20000000f00 */
[----:B------:R-:W-:Y:S02]  /*2e7e0*/  IMAD.MOV.U32 R13, RZ, RZ, 0x3fd10cd9 ;  /* 0x3fd10cd9ff0d7424 */ /* 0x000fe400078e00ff */
[----:B------:R1:W-:Y:S01]  /*2e7f0*/  STL.64 [R1+0x21b0], R10 ;  /* 0x0021b00a01007387 */ /* 0x0003e20000100a00 */
[----:B--2---:R-:W-:Y:S01]  /*2e800*/  MOV R16, 0x23c48dc0 ;  /* 0x23c48dc000107802 */ /* 0x004fe20000000f00 */
[----:B------:R-:W-:Y:S01]  /*2e810*/  IMAD.MOV.U32 R17, RZ, RZ, -0x403e5b26 ;  /* 0xbfc1a4daff117424 */ /* 0x000fe200078e00ff */
[----:B0-----:R-:W-:Y:S01]  /*2e820*/  MOV R18, 0x182c4e01 ;  /* 0x182c4e0100127802 */ /* 0x001fe20000000f00 */
[----:B------:R-:W-:Y:S01]  /*2e830*/  IMAD.MOV.U32 R19, RZ, RZ, -0x405337f1 ;  /* 0xbfacc80fff137424 */ /* 0x000fe200078e00ff */
[----:B------:R0:W-:Y:S01]  /*2e840*/  STL.64 [R1+0x20e8], R20 ;  /* 0x0020e81401007387 */ /* 0x0001e20000100a00 */
[----:B---3--:R-:W-:Y:S01]  /*2e850*/  MOV R8, 0xd3bab1e9 ;  /* 0xd3bab1e900087802 */ /* 0x008fe20000000f00 */
[----:B------:R-:W-:-:S02]  /*2e860*/  IMAD.MOV.U32 R9, RZ, RZ, -0x41787839 ;  /* 0xbe8787c7ff097424 */ /* 0x000fc400078e00ff */
[----:B------:R2:W-:Y:S01]  /*2e870*/  STL.64 [R1+0x2130], R34 ;  /* 0x0021302201007387 */ /* 0x0005e20000100a00 */
[----:B-1----:R-:W-:Y:S01]  /*2e880*/  MOV R10, 0x4f7ffc6f ;  /* 0x4f7ffc6f000a7802 */ /* 0x002fe20000000f00 */
[----:B------:R-:W-:Y:S02]  /*2e890*/  IMAD.MOV.U32 R11, RZ, RZ, -0x4071191d ;  /* 0xbf8ee6e3ff0b7424 */ /* 0x000fe400078e00ff */
        /* <DEDUP_REMOVED lines=8> */
[----:B------:R-:W-:Y:S02]  /*2e920*/  IMAD.MOV.U32 R13, RZ, RZ, 0x3e123fc5 ;  /* 0x3e123fc5ff0d7424 */ /* 0x000fe400078e00ff */
[----:B------:R1:W-:Y:S04]  /*2e930*/  STL.64 [R1+0x21e0], R8 ;  /* 0x0021e00801007387 */ /* 0x0003e80000100a00 */
[----:B------:R3:W-:Y:S01]  /*2e940*/  STL.64 [R1+0x21f0], R10 ;  /* 0x0021f00a01007387 */ /* 0x0007e20000100a00 */
[----:B0-----:R-:W-:Y:S01]  /*2e950*/  MOV R16, 0xf755a2c9 ;  /* 0xf755a2c900107802 */ /* 0x001fe20000000f00 */
[----:B------:R-:W-:Y:S01]  /*2e960*/  IMAD.MOV.U32 R17, RZ, RZ, -0x40a6e001 ;  /* 0xbf591fffff117424 */ /* 0x000fe200078e00ff */
[----:B--2---:R-:W-:Y:S01]  /*2e970*/  MOV R18, 0x172c9899 ;  /* 0x172c989900127802 */ /* 0x004fe20000000f00 */
[----:B------:R-:W-:Y:S01]  /*2e980*/  IMAD.MOV.U32 R19, RZ, RZ, -0x40c781ef ;  /* 0xbf387e11ff137424 */ /* 0x000fe200078e00ff */
[----:B------:R0:W-:Y:S01]  /*2e990*/  STL.64 [R1+0x2128], R20 ;  /* 0x0021281401007387 */ /* 0x0001e20000100a00 */
[----:B-1----:R-:W-:Y:S01]  /*2e9a0*/  MOV R8, 0xec6f637f ;  /* 0xec6f637f00087802 */ /* 0x002fe20000000f00 */
[----:B------:R-:W-:-:S02]  /*2e9b0*/  IMAD.MOV.U32 R9, RZ, RZ, 0x3f1616d5 ;  /* 0x3f1616d5ff097424 */ /* 0x000fc400078e00ff */
        /* <DEDUP_REMOVED lines=466> */
[----:B--2---:R-:W-:-:S03]  /*306e0*/  DFMA R34, -R14, R6, 1 ;  /* 0x3ff000000e22742b */ /* 0x004fc60000000106 */
[----:B------:R2:W-:Y:S01]  /*306f0*/  STL.64 [R1+0x2668], R12 ;  /* 0x0026680c01007387 */ /* 0x0005e20000100a00 */
[----:B0-----:R-:W-:Y:S01]  /*30700*/  MOV R28, 0x549f7d79 ;  /* 0x549f7d79001c7802 */ /* 0x001fe20000000f00 */
[----:B------:R-:W-:Y:S02]  /*30710*/  IMAD.MOV.U32 R29, RZ, RZ, -0x3fad2f66 ;  /* 0xc052d09aff1d7424 */ /* 0x000fe400078e00ff */
[----:B------:R0:W-:Y:S01]  /*30720*/  STL.64 [R1+0x2678], R16 ;  /* 0x0026781001007387 */ /* 0x0001e20000100a00 */
[----:B------:R-:W-:-:S03]  /*30730*/  DFMA R6, R6, R34, R6 ;  /* 0x000000220606722b */ /* 0x000fc60000000006 */
[----:B------:R3:W-:Y:S01]  /*30740*/  STL.64 [R1+0x2688], R18 ;  /* 0x0026881201007387 */ /* 0x0007e20000100a00 */
[----:B-1----:R-:W-:Y:S01]  /*30750*/  MOV R32, 0xa77aa105 ;  /* 0xa77aa10500207802 */ /* 0x002fe20000000f00 */
[----:B------:R-:W-:Y:S01]  /*30760*/  IMAD.MOV.U32 R33, RZ, RZ, -0x3fc38d70 ;  /* 0xc03c7290ff217424 */ /* 0x000fe200078e00ff */
[----:B------:R-:W-:Y:S01]  /*30770*/  MOV R34, 0x33000f3b ;  /* 0x33000f3b00227802 */ /* 0x000fe20000000f00 */
        /* <DEDUP_REMOVED lines=9> */
[----:B------:R-:W-:Y:S01]  /*30810*/  IMAD.MOV.U32 R35, RZ, RZ, -0x3fa3cf2c ;  /* 0xc05c30d4ff237424 */ /* 0x000fe200078e00ff */
[----:B-1----:R-:W-:Y:S01]  /*30820*/  MOV R8, 0x38dc7845 ;  /* 0x38dc784500087802 */ /* 0x002fe20000000f00 */
        /* <DEDUP_REMOVED lines=13> */
[----:B------:R2:W-:Y:S04]  /*30900*/  STL.64 [R1+0x26c8], R18 ;  /* 0x0026c81201007387 */ /* 0x0005e80000100a00 */
[----:B------:R3:W-:Y:S01]  /*30910*/  STL.64 [R1+0x26d8], R8 ;  /* 0x0026d80801007387 */ /* 0x0007e20000100a00 */
[----:B0-----:R-:W-:Y:S01]  /*30920*/  MOV R12, 0x30c9aff6 ;  /* 0x30c9aff6000c7802 */ /* 0x001fe20000000f00 */
[----:B------:R-:W-:Y:S02]  /*30930*/  IMAD.MOV.U32 R13, RZ, RZ, 0x3f235a96 ;  /* 0x3f235a96ff0d7424 */ /* 0x000fe400078e00ff */
        /* <DEDUP_REMOVED lines=36> */
[----:B--2---:R-:W-:-:S03]  /*30b80*/  DMUL R20, R6, R22 ;  /* 0x0000001606147228 */ /* 0x004fc60000000000 */
[----:B------:R2:W-:Y:S04]  /*30b90*/  STL.64 [R1+0x2730], R12 ;  /* 0x0027300c01007387 */ /* 0x0005e80000100a00 */
[----:B------:R3:W-:Y:S01]  /*30ba0*/  STL.64 [R1+0x2738], R16 ;  /* 0x0027381001007387 */ /* 0x0007e20000100a00 */
[----:B0-----:R-:W-:Y:S01]  /*30bb0*/  MOV R28, 0x2d01f9ee ;  /* 0x2d01f9ee001c7802 */ /* 0x001fe20000000f00 */
[----:B------:R-:W-:Y:S01]  /*30bc0*/  IMAD.MOV.U32 R29, RZ, RZ, 0x4060b205 ;  /* 0x4060b205ff1d7424 */ /* 0x000fe200078e00ff */
[----:B-1----:R-:W-:Y:S01]  /*30bd0*/  DFMA R8, -R14, R20, R22 ;  /* 0x000000140e08722b */ /* 0x002fe20000000116 */
[----:B------:R0:W-:Y:S01]  /*30be0*/  STL.64 [R1+0x2740], R18 ;  /* 0x0027401201007387 */ /* 0x0001e20000100a00 */
[----:B--2---:R-:W-:-:S03]  /*30bf0*/  MOV R12, 0x857992ab ;  /* 0x857992ab000c7802 */ /* 0x004fc60000000f00 */
[----:B------:R1:W-:Y:S01]  /*30c00*/  STL.64 [R1+0x2750], R32 ;  /* 0x0027502001007387 */ /* 0x0003e20000100a00 */
[----:B------:R-:W-:Y:S01]  /*30c10*/  IMAD.MOV.U32 R13, RZ, RZ, -0x411b0ef3 ;  /* 0xbee4f10dff0d7424 */ /* 0x000fe200078e00ff */
[----:B---3--:R-:W-:Y:S01]  /*30c20*/  MOV R16, 0xf314c0d ;  /* 0x0f314c0d00107802 */ /* 0x008fe20000000f00 */
[----:B------:R-:W-:Y:S01]  /*30c30*/  IMAD.MOV.U32 R17, RZ, RZ, 0x404727bb ;  /* 0x404727bbff117424 */ /* 0x000fe200078e00ff */
[----:B------:R-:W-:Y:S01]  /*30c40*/  DFMA R20, R6, R8, R20 ;  /* 0x000000080614722b */ /* 0x000fe20000000014 */
[----:B------:R2:W-:Y:S01]  /*30c50*/  STL.64 [R1+0x2760], R10 ;  /* 0x0027600a01007387 */ /* 0x0005e20000100a00 */
[----:B0-----:R-:W-:Y:S01]  /*30c60*/  MOV R18, 0x5b39c078 ;  /* 0x5b39c07800127802 */ /* 0x001fe20000000f00 */
[----:B------:R-:W-:Y:S02]  /*30c70*/  IMAD.MOV.U32 R19, RZ, RZ, -0x411f61fa ;  /* 0xbee09e06ff137424 */ /* 0x000fe400078e00ff */
[----:B------:R0:W-:Y:S01]  /*30c80*/  STL.64 [R1+0x2768], R12 ;  /* 0x0027680c01007387 */ /* 0x0001e20000100a00 */
[----:B-1----:R-:W-:Y:S01]  /*30c90*/  MOV R32, 0xfff1769d ;  /* 0xfff1769d00207802 */ /* 0x002fe20000000f00 */
[----:B------:R-:W-:-:S02]  /*30ca0*/  IMAD.MOV.U32 R33, RZ, RZ, -0x3fd2fa83 ;  /* 0xc02d057dff217424 */ /* 0x000fc400078e00ff */
[----:B------:R1:W-:Y:S01]  /*30cb0*/  STL.64 [R1+0x2770], R28 ;  /* 0x0027701c01007387 */ /* 0x0003e20000100a00 */
[----:B------:R-:W-:-:S03]  /*30cc0*/  FFMA R6, RZ, R15, R21 ;  /* 0x0000000fff067223 */ /* 0x000fc60000000015 */
[----:B------:R3:W-:Y:S01]  /*30cd0*/  STL.64 [R1+0x2778], R34 ;  /* 0x0027782201007387 */ /* 0x0007e20000100a00 */
[----:B--2---:R-:W-:Y:S01]  /*30ce0*/  MOV R10, 0x14be7336 ;  /* 0x14be7336000a7802 */ /* 0x004fe20000000f00 */
[----:B------:R-:W-:Y:S01]  /*30cf0*/  IMAD.MOV.U32 R11, RZ, RZ, 0x4026393a ;  /* 0x4026393aff0b7424 */ /* 0x000fe200078e00ff */
[----:B------:R-:W-:Y:S01]  /*30d00*/  FSETP.GT.AND P0, PT, |R6|, 1.469367938527859385e-39, PT ;  /* 0x001000000600780b */ /* 0x000fe20003f04200 */
[----:B------:R2:W-:Y:S01]  /*30d10*/  STL.64 [R1+0x2780], R16 ;  /* 0x0027801001007387 */ /* 0x0005e20000100a00 */
[----:B0-----:R-:W-:Y:S01]  /*30d20*/  MOV R12, 0xc7275f11 ;  /* 0xc7275f11000c7802 */ /* 0x001fe20000000f00 */
[----:B------:R-:W-:Y:S02]  /*30d30*/  IMAD.MOV.U32 R13, RZ, RZ, -0x3fef52dd ;  /* 0xc010ad23ff0d7424 */ /* 0x000fe400078e00ff */
[----:B------:R0:W-:Y:S01]  /*30d40*/  STL.64 [R1+0x2788], R18 ;  /* 0x0027881201007387 */ /* 0x0001e20000100a00 */
[----:B-1----:R-:W-:Y:S01]  /*30d50*/  MOV R28, 0x1fd5f699 ;  /* 0x1fd5f699001c7802 */ /* 0x002fe20000000f00 */
[----:B------:R-:W-:-:S02]  /*30d60*/  IMAD.MOV.U32 R29, RZ, RZ, 0x3f6966e5 ;  /* 0x3f6966e5ff1d7424 */ /* 0x000fc400078e00ff */
[----:B------:R1:W-:Y:S01]  /*30d70*/  STL.64 [R1+0x2790], R32 ;  /* 0x0027902001007387 */ /* 0x0003e20000100a00 */
[----:B---3--:R-:W-:Y:S01]  /*30d80*/  MOV R34, 0x47d911f2 ;  /* 0x47d911f200227802 */ /* 0x008fe20000000f00 */
[----:B------:R-:W-:Y:S01]  /*30d90*/  IMAD.MOV.U32 R35, RZ, RZ, 0x3ff1f3c0 ;  /* 0x3ff1f3c0ff237424 */ /* 0x000fe200078e00ff */
[----:B--2---:R-:W-:Y:S01]  /*30da0*/  MOV R16, 0x1b50cc3 ;  /* 0x01b50cc300107802 */ /* 0x004fe20000000f00 */
[----:B------:R-:W-:Y:S01]  /*30db0*/  IMAD.MOV.U32 R17, RZ, RZ, -0x4017a9ca ;  /* 0xbfe85636ff117424 */ /* 0x000fe200078e00ff */
[----:B------:R2:W-:Y:S01]  /*30dc0*/  STL.64 [R1+0x2798], R10 ;  /* 0x0027980a01007387 */ /* 0x0005e20000100a00 */
[----:B0-----:R-:W-:Y:S01]  /*30dd0*/  MOV R18, 0x6fac42ee ;  /* 0x6fac42ee00127802 */ /* 0x001fe20000000f00 */
[----:B------:R-:W-:Y:S02]  /*30de0*/  IMAD.MOV.U32 R19, RZ, RZ, 0x3fd73534 ;  /* 0x3fd73534ff137424 */ /* 0x000fe400078e00ff */
[----:B------:R2:W-:Y:S01]  /*30df0*/  STL.64 [R1+0x27a0], R12 ;  /* 0x0027a00c01007387 */ /* 0x0005e20000100a00 */
[----:B-1----:R-:W-:Y:S01]  /*30e00*/  MOV R32, 0x728f44d1 ;  /* 0x728f44d100207802 */ /* 0x002fe20000000f00 */
        /* <DEDUP_REMOVED lines=8> */
[----:B--2---:R-:W-:Y:S01]  /*30e90*/  MOV R34, R22 ;  /* 0x0000001600227202 */ /* 0x004fe20000000f00 */
[----:B------:R-:W-:Y:S01]  /*30ea0*/  IMAD.MOV.U32 R35, RZ, RZ, R23 ;  /* 0x000000ffff237224 */ /* 0x000fe200078e0017 */
[----:B------:R-:W-:Y:S01]  /*30eb0*/  MOV R40, R14 ;  /* 0x0000000e00287202 */ /* 0x000fe20000000f00 */
[----:B------:R-:W-:Y:S01]  /*30ec0*/  IMAD.MOV.U32 R41, RZ, RZ, R15 ;  /* 0x000000ffff297224 */ /* 0x000fe200078e000f */
[----:B------:R-:W-:-:S07]  /*30ed0*/  MOV R6, 0x30ef0 ;  /* 0x00030ef000067802 */ /* 0x000fce0000000f00 */
[----:B------:R-:W-:Y:S05]  /*30ee0*/  CALL.REL.NOINC `($__internal_21_$__cuda_sm20_div_rn_f64_full) ;  /* 0x000002e000dc7944 */ /* 0x000fea0003c00000 */
[----:B------:R-:W-:Y:S01]  /*30ef0*/  MOV R20, R8 ;  /* 0x0000000800147202 */ /* 0x000fe20000000f00 */
[----:B------:R-:W-:-:S07]  /*30f00*/  IMAD.MOV.U32 R21, RZ, RZ, R7 ;  /* 0x000000ffff157224 */ /* 0x000fce00078e0007 */
.L_x_6903:
[----:B------:R-:W-:Y:S05]  /*30f10*/  BSYNC.RECONVERGENT B1 ;  /* 0x0000000000017941 */ /* 0x000fea0003800200 */
.L_x_6902:
[----:B------:R-:W0:Y:S01]  /*30f20*/  MUFU.RCP64H R7, R15 ;  /* 0x0000000f00077308 */ /* 0x000e220000001800 */
[----:B------:R-:W-:Y:S01]  /*30f30*/  HFMA2 R6, -RZ, RZ, 0, 5.9604644775390625e-08 ;  /* 0x00000001ff067431 */ /* 0x000fe200000001ff */
[----:B------:R-:W-:Y:S01]  /*30f40*/  FSETP.GEU.AND P1, PT, |R27|, 6.5827683646048100446e-37, PT ;  /* 0x036000001b00780b */ /* 0x000fe20003f2e200 */
[----:B--2---:R-:W-:Y:S01]  /*30f50*/  VIADD R16, R1, 0x1450 ;  /* 0x0000145001107836 */ /* 0x004fe20000000000 */
[----:B------:R-:W-:Y:S04]  /*30f60*/  BSSY.RECONVERGENT B1, `(.L_x_6904) ;  /* 0x0000015000017945 */ /* 0x000fe80003800200 */
[----:B------:R-:W-:Y:S01]  /*30f70*/  IADD3 R16, PT, PT, R16, 0x1388, RZ ;  /* 0x0000138810107810 */ /* 0x000fe20007ffe0ff */
        /* <DEDUP_REMOVED lines=16> */
[----:B------:R-:W-:Y:S05]  /*31080*/  CALL.REL.NOINC `($__internal_21_$__cuda_sm20_div_rn_f64_full) ;  /* 0x000002e000747944 */ /* 0x000fea0003c00000 */
[----:B------:R-:W-:Y:S01]  /*31090*/  IMAD.MOV.U32 R18, RZ, RZ, R8 ;  /* 0x000000ffff127224 */ /* 0x000fe200078e0008 */
[----:B------:R-:W-:-:S07]  /*310a0*/  MOV R19, R7 ;  /* 0x0000000700137202 */ /* 0x000fce0000000f00 */
.L_x_6905:
[----:B------:R-:W-:Y:S05]  /*310b0*/  BSYNC.RECONVERGENT B1 ;  /* 0x0000000000017941 */ /* 0x000fea0003800200 */
.L_x_6904:
        /* <DEDUP_REMOVED lines=55> */
[----:B------:R-:W-:-:S07]  /*31430*/  MOV R6, R8 ;  /* 0x0000000800067202 */ /* 0x000fce0000000f00 */
.L_x_6911:
[----:B------:R-:W-:Y:S05]  /*31440*/  BSYNC.RECONVERGENT B3 ;  /* 0x0000000000037941 */ /* 0x000fea0003800200 */
.L_x_6910:
        /* <DEDUP_REMOVED lines=30> */
.L_x_6909:
        /* <DEDUP_REMOVED lines=29> */
[----:B------:R-:W-:Y:S02]  /*31800*/  DADD R10, R6, 1 ;  /* 0x3ff00000060a7429 */ /* 0x000fe40000000000 */
[----:B------:R-:W-:Y:S01]  /*31810*/  DADD R26, R26, -UR8 ;  /* 0x800000081a1a7e29 */ /* 0x000fe20008000000 */
[----:B------:R-:W-:Y:S01]  /*31820*/  UMOV UR8, 0xfefa39ef ;  /* 0xfefa39ef00087882 */ /* 0x000fe20000000000 */
[----:B------:R-:W-:Y:S02]  /*31830*/  UMOV UR9, 0x3fe62e42 ;  /* 0x3fe62e4200097882 */ /* 0x000fe40000000000 */
[----:B------:R-:W0:Y:S02]  /*31840*/  MUFU.RCP64H R13, R11 ;  /* 0x0000000b000d7308 */ /* 0x000e240000001800 */
[----:B0-----:R-:W-:-:S08]  /*31850*/  DFMA R8, -R10, R12, 1 ;  /* 0x3ff000000a08742b */ /* 0x001fd0000000010c */
[----:B------:R-:W-:Y:S02]  /*31860*/  DFMA R20, R8, R8, R8 ;  /* 0x000000080814722b */ /* 0x000fe40000000008 */
[----:B------:R-:W-:-:S06]  /*31870*/  DADD R8, R6, -1 ;  /* 0xbff0000006087429 */ /* 0x000fcc0000000000 */
        /* <DEDUP_REMOVED lines=40> */
.L_x_6913:
[----:B------:R-:W-:Y:S01]  /*31b00*/  MOV R6, 0x0 ;  /* 0x0000000000067802 */ /* 0x000fe20000000f00 */
[----:B------:R-:W-:Y:S01]  /*31b10*/  IMAD.MOV.U32 R7, RZ, RZ, 0x7ff00000 ;  /* 0x7ff00000ff077424 */ /* 0x000fe200078e00ff */
[----:B------:R-:W-:-:S05]  /*31b20*/  LOP3.LUT P0, RZ, R9, 0x7fffffff, RZ, 0xc0, !PT ;  /* 0x7fffffff09ff7812 */ /* 0x000fca000780c0ff */
[----:B------:R-:W-:-:S10]  /*31b30*/  DFMA R6, R8, R6, +INF ;  /* 0x7ff000000806742b */ /* 0x000fd40000000006 */
[----:B------:R-:W-:Y:S02]  /*31b40*/  FSEL R12, R6, RZ, P0 ;  /* 0x000000ff060c7208 */ /* 0x000fe40000000000 */
[----:B------:R-:W-:-:S07]  /*31b50*/  FSEL R13, R7, -QNAN , P0 ;  /* 0xfff00000070d7808 */ /* 0x000fce0000000000 */
.L_x_6912:
[----:B------:R-:W-:Y:S05]  /*31b60*/  BSYNC.RECONVERGENT B2 ;  /* 0x0000000000027941 */ /* 0x000fea0003800200 */
.L_x_6908:
        /* <DEDUP_REMOVED lines=22> */
[----:B------:R-:W-:Y:S02]  /*31cd0*/  MOV R7, R19 ;  /* 0x0000001300077202 */ /* 0x000fe40000000f00 */
[----:B------:R-:W-:-:S07]  /*31ce0*/  MOV R12, 0x31d00 ;  /* 0x00031d00000c7802 */ /* 0x000fce0000000f00 */
[----:B------:R-:W-:Y:S05]  /*31cf0*/  CALL.REL.NOINC `($__internal_22_$__cuda_sm20_dsqrt_rn_f64_mediumpath_v1) ;  /* 0x000002d800cc7944 */ /* 0x000fea0003c00000 */
[----:B------:R-:W-:Y:S01]  /*31d00*/  IMAD.MOV.U32 R22, RZ, RZ, R28 ;  /* 0x000000ffff167224 */ /* 0x000fe200078e001c */
[----:B------:R-:W-:-:S07]  /*31d10*/  MOV R23, R29 ;  /* 0x0000001d00177202 */ /* 0x000fce0000000f00 */
.L_x_6915:
[----:B------:R-:W-:Y:S05]  /*31d20*/  BSYNC.RECONVERGENT B2 ;  /* 0x0000000000027941 */ /* 0x000fea0003800200 */
.L_x_6914:
[----:B------:R-:W-:Y:S05]  /*31d30*/  BRA `(.L_x_6916) ;  /* 0x0000000800b87947 */ /* 0x000fea0003800000 */
.L_x_6907:
        /* <DEDUP_REMOVED lines=29> */
.L_x_6920:
[----:B------:R-:W-:Y:S05]  /*31f10*/  BSYNC.RECONVERGENT B3 ;  /* 0x0000000000037941 */ /* 0x000fea0003800200 */
.L_x_6919:
        /* <DEDUP_REMOVED lines=30> */
.L_x_6918:
        /* <DEDUP_REMOVED lines=78> */
.L_x_6922:
[----:B------:R-:W-:Y:S01]  /*325e0*/  IMAD.MOV.U32 R8, RZ, RZ, 0x0 ;  /* 0x00000000ff087424 */ /* 0x000fe200078e00ff */
[----:B------:R-:W-:Y:S02]  /*325f0*/  MOV R9, 0x7ff00000 ;  /* 0x7ff0000000097802 */ /* 0x000fe40000000f00 */
[----:B------:R-:W-:-:S04]  /*32600*/  LOP3.LUT P0, RZ, R7, 0x7fffffff, RZ, 0xc0, !PT ;  /* 0x7fffffff07ff7812 */ /* 0x000fc8000780c0ff */
[----:B------:R-:W-:-:S10]  /*32610*/  DFMA R8, R6, R8, +INF ;  /* 0x7ff000000608742b */ /* 0x000fd40000000008 */
[----:B------:R-:W-:Y:S02]  /*32620*/  FSEL R12, R8, RZ, P0 ;  /* 0x000000ff080c7208 */ /* 0x000fe40000000000 */
[----:B------:R-:W-:-:S07]  /*32630*/  FSEL R13, R9, -QNAN , P0 ;  /* 0xfff00000090d7808 */ /* 0x000fce0000000000 */
.L_x_6921:
[----:B------:R-:W-:Y:S05]  /*32640*/  BSYNC.RECONVERGENT B2 ;  /* 0x0000000000027941 */ /* 0x000fea0003800200 */
.L_x_6917:
        /* <DEDUP_REMOVED lines=25> */
[----:B------:R-:W-:Y:S01]  /*327e0*/  MOV R22, R28 ;  /* 0x0000001c00167202 */ /* 0x000fe20000000f00 */
[----:B------:R-:W-:-:S07]  /*327f0*/  IMAD.MOV.U32 R23, RZ, RZ, R29 ;  /* 0x000000ffff177224 */ /* 0x000fce00078e001d */
.L_x_6924:
[----:B------:R-:W-:Y:S05]  /*32800*/  BSYNC.RECONVERGENT B2 ;  /* 0x0000000000027941 */ /* 0x000fea0003800200 */
.L_x_6923:
[----:B------:R-:W-:-:S11]  /*32810*/  DADD R22, -RZ, -R22 ;  /* 0x00000000ff167229 */ /* 0x000fd60000000916 */
.L_x_6916:
[----:B------:R-:W-:Y:S05]  /*32820*/  BSYNC.RECONVERGENT B1 ;  /* 0x0000000000017941 */ /* 0x000fea0003800200 */
.L_x_6906:
        /* <DEDUP_REMOVED lines=26> */
.L_x_6926:
[----:B------:R-:W-:Y:S05]  /*329d0*/  BSYNC.RECONVERGENT B1 ;  /* 0x0000000000017941 */ /* 0x000fea0003800200 */
.L_x_6925:
[----:B------:R-:W-:Y:S01]  /*329e0*/  DMUL R18, R18, R22 ;  /* 0x0000001612127228 */ /* 0x000fe20000000000 */
[----:B------:R-:W-:Y:S01]  /*329f0*/  HFMA2 R29, -RZ, RZ, -1.9580078125, 85.3125 ;  /* 0xbfd55555ff1d7431 */ /* 0x000fe200000001ff */
[----:B------:R-:W-:Y:S01]  /*32a00*/  BSSY.RECONVERGENT B0, `(.L_x_6927) ;  /* 0x0000016000007945 */ /* 0x000fe20003800200 */
[----:B------:R-:W-:Y:S01]  /*32a10*/  IMAD.MOV.U32 R17, RZ, RZ, RZ ;  /* 0x000000ffff117224 */ /* 0x000fe200078e00ff */
[----:B------:R-:W-:Y:S01]  /*32a20*/  MOV R12, 0x1 ;  /* 0x00000001000c7802 */ /* 0x000fe20000000f00 */
[----:B------:R-:W-:-:S07]  /*32a30*/  IMAD.MOV.U32 R28, RZ, RZ, 0x55555555 ;  /* 0x55555555ff1c7424 */ /* 0x000fce00078e00ff */
.L_x_6928:
        /* <DEDUP_REMOVED lines=19> */
.L_x_6927:
        /* <DEDUP_REMOVED lines=20> */
[----:B------:R-:W-:Y:S05]  /*32cb0*/  CALL.REL.NOINC `($__internal_20_$__cuda_sm20_dblrcp_rn_slowpath_v3) ;  /* 0x000002c000c07944 */ /* 0x000fea0003c00000 */
.L_x_6932:
[----:B------:R-:W-:Y:S05]  /*32cc0*/  BSYNC.RECONVERGENT B2 ;  /* 0x0000000000027941 */ /* 0x000fea0003800200 */
.L_x_6931:
[----:B------:R-:W-:Y:S01]  /*32cd0*/  BSSY.RECONVERGENT B0, `(.L_x_6933) ;  /* 0x0000016000007945 */ /* 0x000fe20003800200 */
[----:B------:R-:W-:Y:S01]  /*32ce0*/  IMAD.MOV.U32 R24, RZ, RZ, 0x1 ;  /* 0x00000001ff187424 */ /* 0x000fe200078e00ff */
[----:B------:R-:W-:Y:S01]  /*32cf0*/  MOV R26, 0xc901e574 ;  /* 0xc901e574001a7802 */ /* 0x000fe20000000f00 */
[----:B------:R-:W-:-:S07]  /*32d00*/  IMAD.MOV.U32 R27, RZ, RZ, -0x40a1a8c6 ;  /* 0xbf5e573aff1b7424 */ /* 0x000fce00078e00ff */
.L_x_6934:
        /* <DEDUP_REMOVED lines=19> */
.L_x_6933:
        /* <DEDUP_REMOVED lines=30> */
.L_x_6936:
[----:B------:R-:W-:Y:S05]  /*33020*/  BSYNC.RECONVERGENT B2 ;  /* 0x0000000000027941 */ /* 0x000fea0003800200 */
.L_x_6935:
[----:B------:R-:W-:Y:S01]  /*33030*/  HFMA2 R28, -RZ, RZ, 0.94970703125, 0.000421047210693359375 ;  /* 0x3b990ee6ff1c7431 */ /* 0x000fe200000001ff */
[----:B------:R-:W-:Y:S01]  /*33040*/  BSSY.RECONVERGENT B0, `(.L_x_6937) ;  /* 0x0000015000007945 */ /* 0x000fe20003800200 */
[----:B------:R-:W-:Y:S02]  /*33050*/  IMAD.MOV.U32 R12, RZ, RZ, 0x1 ;  /* 0x00000001ff0c7424 */ /* 0x000fe400078e00ff */
[----:B------:R-:W-:-:S07]  /*33060*/  IMAD.MOV.U32 R29, RZ, RZ, 0x3f70ee64 ;  /* 0x3f70ee64ff1d7424 */ /* 0x000fce00078e00ff */
.L_x_6938:
        /* <DEDUP_REMOVED lines=19> */
.L_x_6937:
        /* <DEDUP_REMOVED lines=27> */
.L_x_6940:
[----:B------:R-:W-:Y:S05]  /*33350*/  BSYNC.RECONVERGENT B2 ;  /* 0x0000000000027941 */ /* 0x000fea0003800200 */
.L_x_6939:
[----:B------:R-:W-:Y:S01]  /*33360*/  HFMA2 R27, -RZ, RZ, 1.8173828125, 7.84765625 ;  /* 0x3f4547d9ff1b7431 */ /* 0x000fe200000001ff */
[----:B------:R-:W-:Y:S01]  /*33370*/  BSSY.RECONVERGENT B0, `(.L_x_6941) ;  /* 0x0000015000007945 */ /* 0x000fe20003800200 */
[----:B------:R-:W-:Y:S01]  /*33380*/  MOV R24, 0x1 ;  /* 0x0000000100187802 */ /* 0x000fe20000000f00 */
[----:B------:R-:W-:-:S07]  /*33390*/  IMAD.MOV.U32 R26, RZ, RZ, 0x3b34e2b6 ;  /* 0x3b34e2b6ff1a7424 */ /* 0x000fce00078e00ff */
.L_x_6942:
        /* <DEDUP_REMOVED lines=19> */
.L_x_6941:
        /* <DEDUP_REMOVED lines=28> */
[----:B------:R-:W-:Y:S01]  /*33690*/  MOV R34, R8 ;  /* 0x0000000800227202 */ /* 0x000fe20000000f00 */
[----:B------:R-:W-:-:S07]  /*336a0*/  IMAD.MOV.U32 R35, RZ, RZ, R7 ;  /* 0x000000ffff237224 */ /* 0x000fce00078e0007 */
.L_x_6944:
[----:B------:R-:W-:Y:S05]  /*336b0*/  BSYNC.RECONVERGENT B2 ;  /* 0x0000000000027941 */ /* 0x000fea0003800200 */
.L_x_6943:
[----:B------:R-:W-:Y:S01]  /*336c0*/  HFMA2 R12, -RZ, RZ, 0, 5.9604644775390625e-08 ;  /* 0x00000001ff0c7431 */ /* 0x000fe200000001ff */
[----:B------:R-:W-:Y:S01]  /*336d0*/  BSSY.RECONVERGENT B0, `(.L_x_6945) ;  /* 0x0000015000007945 */ /* 0x000fe20003800200 */
[----:B------:R-:W-:Y:S01]  /*336e0*/  IMAD.MOV.U32 R28, RZ, RZ, 0x2da7bf9 ;  /* 0x02da7bf9ff1c7424 */ /* 0x000fe200078e00ff */
[----:B------:R-:W-:-:S07]  /*336f0*/  MOV R29, 0xbf4c3e0b ;  /* 0xbf4c3e0b001d7802 */ /* 0x000fce0000000f00 */
.L_x_6946:
        /* <DEDUP_REMOVED lines=19> */
.L_x_6945:
        /* <DEDUP_REMOVED lines=27> */
.L_x_6948:
[----:B------:R-:W-:Y:S05]  /*339e0*/  BSYNC.RECONVERGENT B2 ;  /* 0x0000000000027941 */ /* 0x000fea0003800200 */
.L_x_6947:
[----:B------:R-:W-:Y:S01]  /*339f0*/  HFMA2 R26, -RZ, RZ, -5.640625, -52768 ;  /* 0xc5a4fa71ff1a7431 */ /* 0x000fe200000001ff */
[----:B------:R-:W-:Y:S01]  /*33a00*/  BSSY.RECONVERGENT B0, `(.L_x_6949) ;  /* 0x0000015000007945 */ /* 0x000fe20003800200 */
[----:B------:R-:W-:Y:S02]  /*33a10*/  IMAD.MOV.U32 R24, RZ, RZ, 0x1 ;  /* 0x00000001ff187424 */ /* 0x000fe400078e00ff */
[----:B------:R-:W-:-:S07]  /*33a20*/  IMAD.MOV.U32 R27, RZ, RZ, -0x40c9ed76 ;  /* 0xbf36128aff1b7424 */ /* 0x000fce00078e00ff */
.L_x_6950:
        /* <DEDUP_REMOVED lines=19> */
.L_x_6949:
        /* <DEDUP_REMOVED lines=30> */
.L_x_6952:
[----:B------:R-:W-:Y:S05]  /*33d40*/  BSYNC.RECONVERGENT B2 ;  /* 0x0000000000027941 */ /* 0x000fea0003800200 */
.L_x_6951:
[----:B------:R-:W-:Y:S01]  /*33d50*/  HFMA2 R28, -RZ, RZ, 0.0034351348876953125, 0.1806640625 ;  /* 0x1b0931c8ff1c7431 */ /* 0x000fe200000001ff */
[----:B------:R-:W-:Y:S01]  /*33d60*/  BSSY.RECONVERGENT B0, `(.L_x_6953) ;  /* 0x0000015000007945 */ /* 0x000fe20003800200 */
[----:B------:R-:W-:Y:S02]  /*33d70*/  IMAD.MOV.U32 R12, RZ, RZ, 0x1 ;  /* 0x00000001ff0c7424 */ /* 0x000fe400078e00ff */
[----:B------:R-:W-:-:S07]  /*33d80*/  IMAD.MOV.U32 R29, RZ, RZ, 0x3f4168ef ;  /* 0x3f4168efff1d7424 */ /* 0x000fce00078e00ff */
.L_x_6954:
        /* <DEDUP_REMOVED lines=19> */
.L_x_6953:
        /* <DEDUP_REMOVED lines=27> */
.L_x_6956:
[----:B------:R-:W-:Y:S05]  /*34070*/  BSYNC.RECONVERGENT B2 ;  /* 0x0000000000027941 */ /* 0x000fea0003800200 */
.L_x_6955:
[----:B------:R-:W-:Y:S01]  /*34080*/  HFMA2 R27, -RZ, RZ, 1.802734375, -0.000674724578857421875 ;  /* 0x3f369187ff1b7431 */ /* 0x000fe200000001ff */
[----:B------:R-:W-:Y:S01]  /*34090*/  BSSY.RECONVERGENT B0, `(.L_x_6957) ;  /* 0x0000015000007945 */ /* 0x000fe20003800200 */
[----:B------:R-:W-:Y:S01]  /*340a0*/  MOV R24, 0x1 ;  /* 0x0000000100187802 */ /* 0x000fe20000000f00 */
[----:B------:R-:W-:-:S07]  /*340b0*/  IMAD.MOV.U32 R26, RZ, RZ, -0x63fe104c ;  /* 0x9c01efb4ff1a7424 */ /* 0x000fce00078e00ff */
.L_x_6958:
        /* <DEDUP_REMOVED lines=19> */
.L_x_6957:
        /* <DEDUP_REMOVED lines=30> */
.L_x_6960:
[----:B------:R-:W-:Y:S05]  /*343d0*/  BSYNC.RECONVERGENT B2 ;  /* 0x0000000000027941 */ /* 0x000fea0003800200 */
.L_x_6959:
[----:B------:R-:W-:Y:S01]  /*343e0*/  HFMA2 R12, -RZ, RZ, 0, 5.9604644775390625e-08 ;  /* 0x00000001ff0c7431 */ /* 0x000fe200000001ff */
[----:B------:R-:W-:Y:S01]  /*343f0*/  BSSY.RECONVERGENT B0, `(.L_x_6961) ;  /* 0x0000015000007945 */ /* 0x000fe20003800200 */
[----:B------:R-:W-:Y:S01]  /*34400*/  IMAD.MOV.U32 R28, RZ, RZ, 0x3187b744 ;  /* 0x3187b744ff1c7424 */ /* 0x000fe200078e00ff */
[----:B------:R-:W-:-:S07]  /*34410*/  MOV R29, 0xbf45629b ;  /* 0xbf45629b001d7802 */ /* 0x000fce0000000f00 */
.L_x_6962:
        /* <DEDUP_REMOVED lines=19> */
.L_x_6961:
        /* <DEDUP_REMOVED lines=27> */
.L_x_6964:
[----:B------:R-:W-:Y:S05]  /*34700*/  BSYNC.RECONVERGENT B2 ;  /* 0x0000000000027941 */ /* 0x000fea0003800200 */
.L_x_6963:
[----:B------:R-:W-:Y:S01]  /*34710*/  HFMA2 R26, -RZ, RZ, 0.004673004150390625, 2820 ;  /* 0x1cc96982ff1a7431 */ /* 0x000fe200000001ff */
[----:B------:R-:W-:Y:S01]  /*34720*/  BSSY.RECONVERGENT B0, `(.L_x_6965) ;  /* 0x0000015000007945 */ /* 0x000fe20003800200 */
[----:B------:R-:W-:Y:S02]  /*34730*/  IMAD.MOV.U32 R24, RZ, RZ, 0x1 ;  /* 0x00000001ff187424 */ /* 0x000fe400078e00ff */
[----:B------:R-:W-:-:S07]  /*34740*/  IMAD.MOV.U32 R27, RZ, RZ, -0x40bc7201 ;  /* 0xbf438dffff1b7424 */ /* 0x000fce00078e00ff */
.L_x_6966:
        /* <DEDUP_REMOVED lines=19> */
.L_x_6965:
        /* <DEDUP_REMOVED lines=30> */
.L_x_6968:
[----:B------:R-:W-:Y:S05]  /*34a60*/  BSYNC.RECONVERGENT B2 ;  /* 0x0000000000027941 */ /* 0x000fea0003800200 */
.L_x_6967:
[----:B------:R-:W-:Y:S01]  /*34a70*/  HFMA2 R28, -RZ, RZ, 2186, 0.0302581787109375 ;  /* 0x684527bfff1c7431 */ /* 0x000fe200000001ff */
[----:B------:R-:W-:Y:S01]  /*34a80*/  BSSY.RECONVERGENT B0, `(.L_x_6969) ;  /* 0x0000015000007945 */ /* 0x000fe20003800200 */
[----:B------:R-:W-:Y:S02]  /*34a90*/  IMAD.MOV.U32 R12, RZ, RZ, 0x1 ;  /* 0x00000001ff0c7424 */ /* 0x000fe400078e00ff */
[----:B------:R-:W-:-:S07]  /*34aa0*/  IMAD.MOV.U32 R29, RZ, RZ, 0x3f55d4ae ;  /* 0x3f55d4aeff1d7424 */ /* 0x000fce00078e00ff */
.L_x_6970:
        /* <DEDUP_REMOVED lines=19> */
.L_x_6969:
        /* <DEDUP_REMOVED lines=27> */
.L_x_6972:
[----:B------:R-:W-:Y:S05]  /*34d90*/  BSYNC.RECONVERGENT B2 ;  /* 0x0000000000027941 */ /* 0x000fea0003800200 */
.L_x_6971:
[----:B------:R-:W-:Y:S01]  /*34da0*/  HFMA2 R27, -RZ, RZ, 1.8369140625, -749.5 ;  /* 0x3f59e1dbff1b7431 */ /* 0x000fe200000001ff */
[----:B------:R-:W-:Y:S01]  /*34db0*/  BSSY.RECONVERGENT B0, `(.L_x_6973) ;  /* 0x0000015000007945 */ /* 0x000fe20003800200 */
[----:B------:R-:W-:Y:S01]  /*34dc0*/  MOV R24, 0x1 ;  /* 0x0000000100187802 */ /* 0x000fe20000000f00 */
[----:B------:R-:W-:-:S07]  /*34dd0*/  IMAD.MOV.U32 R26, RZ, RZ, -0x5713a6fc ;  /* 0xa8ec5904ff1a7424 */ /* 0x000fce00078e00ff */
.L_x_6974:
        /* <DEDUP_REMOVED lines=19> */
.L_x_6973:
        /* <DEDUP_REMOVED lines=30> */
.L_x_6976:
[----:B------:R-:W-:Y:S05]  /*350f0*/  BSYNC.RECONVERGENT B2 ;  /* 0x0000000000027941 */ /* 0x000fea0003800200 */
.L_x_6975:
[----:B------:R-:W-:Y:S01]  /*35100*/  HFMA2 R12, -RZ, RZ, 0, 5.9604644775390625e-08 ;  /* 0x00000001ff0c7431 */ /* 0x000fe200000001ff */
[----:B------:R-:W-:Y:S01]  /*35110*/  BSSY.RECONVERGENT B0, `(.L_x_6977) ;  /* 0x0000015000007945 */ /* 0x000fe20003800200 */
[----:B------:R-:W-:Y:S01]  /*35120*/  IMAD.MOV.U32 R28, RZ, RZ, -0x5a255ed9 ;  /* 0xa5daa127ff1c7424 */ /* 0x000fe200078e00ff */
[----:B------:R-:W-:-:S07]  /*35130*/  MOV R29, 0xbf70ae56 ;  /* 0xbf70ae56001d7802 */ /* 0x000fce0000000f00 */
.L_x_6978:
        /* <DEDUP_REMOVED lines=19> */
.L_x_6977:
        /* <DEDUP_REMOVED lines=27> */
.L_x_6980:
[----:B------:R-:W-:Y:S05]  /*35420*/  BSYNC.RECONVERGENT B2 ;  /* 0x0000000000027941 */ /* 0x000fea0003800200 */
.L_x_6979:
[----:B------:R-:W-:Y:S01]  /*35430*/  BSSY.RECONVERGENT B0, `(.L_x_6981) ;  /* 0x0000016000007945 */ /* 0x000fe20003800200 */
[----:B------:R-:W-:Y:S01]  /*35440*/  IMAD.MOV.U32 R24, RZ, RZ, 0x1 ;  /* 0x00000001ff187424 */ /* 0x000fe200078e00ff */
[----:B------:R-:W-:Y:S01]  /*35450*/  MOV R26, 0xcbc5fc12 ;  /* 0xcbc5fc12001a7802 */ /* 0x000fe20000000f00 */
[----:B------:R-:W-:-:S07]  /*35460*/  IMAD.MOV.U32 R27, RZ, RZ, -0x4087a384 ;  /* 0xbf785c7cff1b7424 */ /* 0x000fce00078e00ff */
.L_x_6982:
        /* <DEDUP_REMOVED lines=19> */
.L_x_6981:
        /* <DEDUP_REMOVED lines=30> */
.L_x_6984:
[----:B------:R-:W-:Y:S05]  /*35780*/  BSYNC.RECONVERGENT B2 ;  /* 0x0000000000027941 */ /* 0x000fea0003800200 */
.L_x_6983:
[----:B------:R-:W-:Y:S01]  /*35790*/  HFMA2 R28, -RZ, RZ, 39.40625, 0.0002791881561279296875 ;  /* 0x50ed0c93ff1c7431 */ /* 0x000fe200000001ff */
[----:B------:R-:W-:Y:S01]  /*357a0*/  BSSY.RECONVERGENT B0, `(.L_x_6985) ;  /* 0x0000015000007945 */ /* 0x000fe20003800200 */
[----:B------:R-:W-:Y:S02]  /*357b0*/  IMAD.MOV.U32 R12, RZ, RZ, 0x1 ;  /* 0x00000001ff0c7424 */ /* 0x000fe400078e00ff */
[----:B------:R-:W-:-:S07]  /*357c0*/  IMAD.MOV.U32 R29, RZ, RZ, 0x3f91d1d6 ;  /* 0x3f91d1d6ff1d7424 */ /* 0x000fce00078e00ff */
.L_x_6986:
        /* <DEDUP_REMOVED lines=19> */
.L_x_6985:
        /* <DEDUP_REMOVED lines=27> */
.L_x_6988:
[----:B------:R-:W-:Y:S05]  /*35ab0*/  BSYNC.RECONVERGENT B2 ;  /* 0x0000000000027941 */ /* 0x000fea0003800200 */
.L_x_6987:
[----:B------:R-:W-:Y:S01]  /*35ac0*/  HFMA2 R27, -RZ, RZ, 1.904296875, -46080 ;  /* 0x3f9ef9a0ff1b7431 */ /* 0x000fe200000001ff */
[----:B------:R-:W-:Y:S01]  /*35ad0*/  BSSY.RECONVERGENT B0, `(.L_x_6989) ;  /* 0x0000015000007945 */ /* 0x000fe20003800200 */
[----:B------:R-:W-:Y:S01]  /*35ae0*/  MOV R24, 0x1 ;  /* 0x0000000100187802 */ /* 0x000fe20000000f00 */
[----:B------:R-:W-:-:S07]  /*35af0*/  IMAD.MOV.U32 R26, RZ, RZ, 0x5c03d2e9 ;  /* 0x5c03d2e9ff1a7424 */ /* 0x000fce00078e00ff */
.L_x_6990:
        /* <DEDUP_REMOVED lines=19> */
.L_x_6989:
        /* <DEDUP_REMOVED lines=30> */
.L_x_6992:
[----:B------:R-:W-:Y:S05]  /*35e10*/  BSYNC.RECONVERGENT B2 ;  /* 0x0000000000027941 */ /* 0x000fea0003800200 */
.L_x_6991:
[----:B------:R-:W-:Y:S01]  /*35e20*/  HFMA2 R12, -RZ, RZ, 0, 5.9604644775390625e-08 ;  /* 0x00000001ff0c7431 */ /* 0x000fe200000001ff */
[----:B------:R-:W-:Y:S01]  /*35e30*/  BSSY.RECONVERGENT B0, `(.L_x_6993) ;  /* 0x0000015000007945 */ /* 0x000fe20003800200 */
[----:B------:R-:W-:Y:S01]  /*35e40*/  IMAD.MOV.U32 R28, RZ, RZ, 0x5f50d178 ;  /* 0x5f50d178ff1c7424 */ /* 0x000fe200078e00ff */
[----:B------:R-:W-:-:S07]  /*35e50*/  MOV R29, 0xbfb95b68 ;  /* 0xbfb95b68001d7802 */ /* 0x000fce0000000f00 */
.L_x_6994:
        /* <DEDUP_REMOVED lines=19> */
.L_x_6993:
        /* <DEDUP_REMOVED lines=27> */
.L_x_6996:
[----:B------:R-:W-:Y:S05]  /*36140*/  BSYNC.RECONVERGENT B2 ;  /* 0x0000000000027941 */ /* 0x000fea0003800200 */
.L_x_6995:
[----:B------:R-:W-:Y:S01]  /*36150*/  HFMA2 R26, -RZ, RZ, -4.19921875, 9.65595245361328125e-06 ;  /* 0xc43300a2ff1a7431 */ /* 0x000fe200000001ff */
[----:B------:R-:W-:Y:S01]  /*36160*/  BSSY.RECONVERGENT B0, `(.L_x_6997) ;  /* 0x0000015000007945 */ /* 0x000fe20003800200 */
[----:B------:R-:W-:Y:S02]  /*36170*/  IMAD.MOV.U32 R24, RZ, RZ, 0x1 ;  /* 0x00000001ff187424 */ /* 0x000fe400078e00ff */
[----:B------:R-:W-:-:S07]  /*36180*/  IMAD.MOV.U32 R27, RZ, RZ, -0x40366831 ;  /* 0xbfc997cfff1b7424 */ /* 0x000fce00078e00ff */
.L_x_6998:
        /* <DEDUP_REMOVED lines=19> */
.L_x_6997:
        /* <DEDUP_REMOVED lines=30> */
.L_x_7000:
[----:B------:R-:W-:Y:S05]  /*364a0*/  BSYNC.RECONVERGENT B2 ;  /* 0x0000000000027941 */ /* 0x000fea0003800200 */
.L_x_6999:
[----:B------:R-:W-:Y:S01]  /*364b0*/  HFMA2 R28, -RZ, RZ, -0.76416015625, -0.0058746337890625 ;  /* 0xba1d9e04ff1c7431 */ /* 0x000fe200000001ff */
[----:B------:R-:W-:Y:S01]  /*364c0*/  BSSY.RECONVERGENT B0, `(.L_x_7001) ;  /* 0x0000015000007945 */ /* 0x000fe20003800200 */
[----:B------:R-:W-:Y:S02]  /*364d0*/  IMAD.MOV.U32 R12, RZ, RZ, 0x1 ;  /* 0x00000001ff0c7424 */ /* 0x000fe400078e00ff */
[----:B------:R-:W-:-:S07]  /*364e0*/  IMAD.MOV.U32 R29, RZ, RZ, 0x3fe72e2b ;  /* 0x3fe72e2bff1d7424 */ /* 0x000fce00078e00ff */
.L_x_7002:
        /* <DEDUP_REMOVED lines=19> */
.L_x_7001:
        /* <DEDUP_REMOVED lines=27> */
.L_x_7004:
[----:B------:R-:W-:Y:S05]  /*367d0*/  BSYNC.RECONVERGENT B2 ;  /* 0x0000000000027941 */ /* 0x000fea0003800200 */
.L_x_7003:
[----:B------:R-:W-:Y:S01]  /*367e0*/  HFMA2 R27, -RZ, RZ, 1.994140625, -0.05938720703125 ;  /* 0x3ffaab9aff1b7431 */ /* 0x000fe200000001ff */
[----:B------:R-:W-:Y:S01]  /*367f0*/  BSSY.RECONVERGENT B0, `(.L_x_7005) ;  /* 0x0000015000007945 */ /* 0x000fe20003800200 */
[----:B------:R-:W-:Y:S01]  /*36800*/  MOV R24, 0x1 ;  /* 0x0000000100187802 */ /* 0x000fe20000000f00 */
[----:B------:R-:W-:-:S07]  /*36810*/  IMAD.MOV.U32 R26, RZ, RZ, 0x101bb71a ;  /* 0x101bb71aff1a7424 */ /* 0x000fce00078e00ff */
.L_x_7006:
        /* <DEDUP_REMOVED lines=19> */
.L_x_7005:
        /* <DEDUP_REMOVED lines=30> */
.L_x_7008:
[----:B------:R-:W-:Y:S05]  /*36b30*/  BSYNC.RECONVERGENT B2 ;  /* 0x0000000000027941 */ /* 0x000fea0003800200 */
.L_x_7007:
[----:B------:R-:W-:Y:S01]  /*36b40*/  HFMA2 R12, -RZ, RZ, 0, 5.9604644775390625e-08 ;  /* 0x00000001ff0c7431 */ /* 0x000fe200000001ff */
[----:B------:R-:W-:Y:S01]  /*36b50*/  BSSY.RECONVERGENT B0, `(.L_x_7009) ;  /* 0x0000015000007945 */ /* 0x000fe20003800200 */
[----:B------:R-:W-:Y:S01]  /*36b60*/  IMAD.MOV.U32 R28, RZ, RZ, -0x755502fe ;  /* 0x8aaafd02ff1c7424 */ /* 0x000fe200078e00ff */
[----:B------:R-:W-:-:S07]  /*36b70*/  MOV R29, 0xc01a79ae ;  /* 0xc01a79ae001d7802 */ /* 0x000fce0000000f00 */
.L_x_7010:
        /* <DEDUP_REMOVED lines=19> */
.L_x_7009:
        /* <DEDUP_REMOVED lines=27> */
.L_x_7012:
[----:B------:R-:W-:Y:S05]  /*36e60*/  BSYNC.RECONVERGENT B2 ;  /* 0x0000000000027941 */ /* 0x000fea0003800200 */
.L_x_7011:
[----:B------:R-:W-:Y:S01]  /*36e70*/  HFMA2 R26, -RZ, RZ, 23.78125, 1.8896484375 ;  /* 0x4df23f8fff1a7431 */ /* 0x000fe200000001ff */
[----:B------:R-:W-:Y:S01]  /*36e80*/  BSSY.RECONVERGENT B0, `(.L_x_7013) ;  /* 0x0000015000007945 */ /* 0x000fe20003800200 */
[----:B------:R-:W-:Y:S02]  /*36e90*/  IMAD.MOV.U32 R24, RZ, RZ, 0x1 ;  /* 0x00000001ff187424 */ /* 0x000fe400078e00ff */
[----:B------:R-:W-:-:S07]  /*36ea0*/  IMAD.MOV.U32 R27, RZ, RZ, -0x3fcee326 ;  /* 0xc0311cdaff1b7424 */ /* 0x000fce00078e00ff */
.L_x_7014:
        /* <DEDUP_REMOVED lines=19> */
.L_x_7013:
        /* <DEDUP_REMOVED lines=28> */
[----:B------:R-:W-:-:S07]  /*371a0*/  IMAD.MOV.U32 R6, RZ, RZ, R8 ;  /* 0x000000ffff067224 */ /* 0x000fce00078e0008 */
.L_x_7016:
[----:B------:R-:W-:Y:S05]  /*371b0*/  BSYNC.RECONVERGENT B2 ;  /* 0x0000000000027941 */ /* 0x000fea0003800200 */
.L_x_7015:
[----:B------:R-:W-:Y:S01]  /*371c0*/  HFMA2 R29, -RZ, RZ, 2.16015625, 40800 ;  /* 0x405278fbff1d7431 */ /* 0x000fe200000001ff */
[----:B------:R-:W-:Y:S01]  /*371d0*/  BSSY.RECONVERGENT B0, `(.L_x_7017) ;  /* 0x0000015000007945 */ /* 0x000fe20003800200 */
[----:B------:R-:W-:Y:S01]  /*371e0*/  MOV R24, 0x1 ;  /* 0x0000000100187802 */ /* 0x000fe20000000f00 */
[----:B------:R-:W-:-:S07]  /*371f0*/  IMAD.MOV.U32 R28, RZ, RZ, 0x311f1460 ;  /* 0x311f1460ff1c7424 */ /* 0x000fce00078e00ff */
.L_x_7018:
        /* <DEDUP_REMOVED lines=19> */
.L_x_7017:
        /* <DEDUP_REMOVED lines=30> */
.L_x_7020:
[----:B------:R-:W-:Y:S05]  /*37510*/  BSYNC.RECONVERGENT B2 ;  /* 0x0000000000027941 */ /* 0x000fea0003800200 */
.L_x_7019:
[----:B------:R-:W-:Y:S01]  /*37520*/  HFMA2 R12, -RZ, RZ, 0, 5.9604644775390625e-08 ;  /* 0x00000001ff0c7431 */ /* 0x000fe200000001ff */
[----:B------:R-:W-:Y:S01]  /*37530*/  BSSY.RECONVERGENT B0, `(.L_x_7021) ;  /* 0x0000015000007945 */ /* 0x000fe20003800200 */
[----:B------:R-:W-:Y:S01]  /*37540*/  IMAD.MOV.U32 R26, RZ, RZ, 0x4b8ba3fd ;  /* 0x4b8ba3fdff1a7424 */ /* 0x000fe200078e00ff */
[----:B------:R-:W-:-:S07]  /*37550*/  MOV R27, 0x406a8563 ;  /* 0x406a8563001b7802 */ /* 0x000fce0000000f00 */
.L_x_7022:
        /* <DEDUP_REMOVED lines=19> */
.L_x_7021:
        /* <DEDUP_REMOVED lines=11> */
.L_x_7024:
        /* <DEDUP_REMOVED lines=19> */
.L_x_7023:
        /* <DEDUP_REMOVED lines=20> */
.L_x_7026:
[----:B------:R-:W-:Y:S05]  /*379b0*/  BSYNC.RECONVERGENT B2 ;  /* 0x0000000000027941 */ /* 0x000fea0003800200 */
.L_x_7025:
[----:B------:R-:W-:-:S08]  /*379c0*/  DMUL R8, R28, R8 ;  /* 0x000000081c087228 */ /* 0x000fd00000000000 */
[----:B------:R-:W-:-:S14]  /*379d0*/  DSETP.GT.AND P0, PT, |R8|, |R26|, PT ;  /* 0x4000001a0800722a */ /* 0x000fdc0003f04200 */
[----:B------:R-:W-:-:S11]  /*379e0*/  @!P0 DADD R20, R20, R8 ;  /* 0x0000000014148229 */ /* 0x000fd60000000008 */
.L_x_6930:
[----:B------:R-:W-:Y:S05]  /*379f0*/  BSYNC.RECONVERGENT B1 ;  /* 0x0000000000017941 */ /* 0x000fea0003800200 */
.L_x_6929:
        /* <DEDUP_REMOVED lines=158> */
.L_x_7028:
        /* <DEDUP_REMOVED lines=9> */
.L_x_7029:
[----:B------:R-:W-:Y:S05]  /*38470*/  BSYNC.RECONVERGENT B0 ;  /* 0x0000000000007941 */ /* 0x000fea0003800200 */
.L_x_7027:
        /* <DEDUP_REMOVED lines=61> */
.L_x_7031:
[----:B------:R-:W-:Y:S05]  /*38850*/  BSYNC.RECONVERGENT B0 ;  /* 0x0000000000007941 */ /* 0x000fea0003800200 */
.L_x_7030:
        /* <DEDUP_REMOVED lines=29> */
.L_x_7033:
[----:B------:R-:W-:Y:S05]  /*38a30*/  BSYNC.RECONVERGENT B1 ;  /* 0x0000000000017941 */ /* 0x000fea0003800200 */
.L_x_7032:
        /* <DEDUP_REMOVED lines=18> */
.L_x_7035:
[----:B------:R-:W-:Y:S05]  /*38b60*/  BSYNC.RECONVERGENT B1 ;  /* 0x0000000000017941 */ /* 0x000fea0003800200 */
.L_x_7034:
[----:B------:R-:W-:Y:S01]  /*38b70*/  DFMA R20, R16, 0.5, R8 ;  /* 0x3fe000001014782b */ /* 0x000fe20000000008 */
[----:B------:R-:W-:Y:S10]  /*38b80*/  BRA `(.L_x_6898) ;  /* 0x0000026000f47947 */ /* 0x000ff40003800000 */
.L_x_6901:
        /* <DEDUP_REMOVED lines=29> */
.L_x_7039:
[----:B------:R-:W-:Y:S05]  /*38d60*/  BSYNC.RECONVERGENT B2 ;  /* 0x0000000000027941 */ /* 0x000fea0003800200 */
.L_x_7038:
[----:B------:R-:W0:Y:S01]  /*38d70*/  MUFU.RCP64H R7, R41 ;  /* 0x0000002900077308 */ /* 0x000e220000001800 */
[----:B------:R-:W-:Y:S01]  /*38d80*/  HFMA2 R6, -RZ, RZ, 0, 5.9604644775390625e-08 ;  /* 0x00000001ff067431 */ /* 0x000fe200000001ff */
        /* <DEDUP_REMOVED lines=15> */
[----:B------:R-:W-:Y:S05]  /*38e80*/  CALL.REL.NOINC `($__internal_21_$__cuda_sm20_div_rn_f64_full) ;  /* 0x0000026000f47944 */ /* 0x000fea0003c00000 */
[----:B------:R-:W-:-:S07]  /*38e90*/  IMAD.MOV.U32 R6, RZ, RZ, R8 ;  /* 0x000000ffff067224 */ /* 0x000fce00078e0008 */
.L_x_7041:
[----:B------:R-:W-:Y:S05]  /*38ea0*/  BSYNC.RECONVERGENT B2 ;  /* 0x0000000000027941 */ /* 0x000fea0003800200 */
.L_x_7040:
        /* <DEDUP_REMOVED lines=10> */
[----:B------:R-:W-:Y:S01]  /*38f50*/  MOV R12, 0xbda12f68 ;  /* 0xbda12f68000c7802 */ /* 0x000fe20000000f00 */
[----:B------:R-:W-:Y:S01]  /*38f60*/  IMAD.MOV.U32 R13, RZ, RZ, 0x3f52f684 ;  /* 0x3f52f684ff0d7424 */ /* 0x000fe200078e00ff */
[----:B------:R-:W-:Y:S01]  /*38f70*/  MOV R16, 0xa556c734 ;  /* 0xa556c73400107802 */ /* 0x000fe20000000f00 */
[----:B------:R-:W-:Y:S01]  /*38f80*/  IMAD.MOV.U32 R17, RZ, RZ, 0x3f371de3 ;  /* 0x3f371de3ff117424 */ /* 0x000fe200078e00ff */
[----:B------:R1:W-:Y:S01]  /*38f90*/  STL.64 [R1+0x1458], R8 ;  /* 0x0014580801007387 */ /* 0x0003e20000100a00 */
[----:B------:R-:W-:Y:S01]  /*38fa0*/  MOV R18, 0xfec7273b ;  /* 0xfec7273b00127802 */ /* 0x000fe20000000f00 */
[----:B------:R-:W-:Y:S01]  /*38fb0*/  IMAD.MOV.U32 R19, RZ, RZ, -0x40d891fa ;  /* 0xbf276e06ff137424 */ /* 0x000fe200078e00ff */
[----:B------:R-:W-:Y:S01]  /*38fc0*/  MOV R20, 0x92f7cd83 ;  /* 0x92f7cd8300147802 */ /* 0x000fe20000000f00 */
[----:B------:R2:W-:Y:S01]  /*38fd0*/  STL.64 [R1+0x1460], R10 ;  /* 0x0014600a01007387 */ /* 0x0005e20000100a00 */
[----:B------:R-:W-:Y:S01]  /*38fe0*/  IMAD.MOV.U32 R21, RZ, RZ, 0x3f048c58 ;  /* 0x3f048c58ff157424 */ /* 0x000fe200078e00ff */
[----:B------:R-:W-:Y:S01]  /*38ff0*/  MOV R26, 0x652afc2 ;  /* 0x0652afc2001a7802 */ /* 0x000fe20000000f00 */
[----:B0-----:R-:W-:Y:S01]  /*39000*/  IMAD.MOV.U32 R7, RZ, RZ, -0x4140e4de ;  /* 0xbebf1b22ff077424 */ /* 0x001fe200078e00ff */
[----:B------:R-:W-:Y:S01]  /*39010*/  MOV R6, 0xf594c6b5 ;  /* 0xf594c6b500067802 */ /* 0x000fe20000000f00 */
[----:B------:R0:W-:Y:S01]  /*39020*/  STL.64 [R1+0x1468], R12 ;  /* 0x0014680c01007387 */ /* 0x0001e20000100a00 */
[----:B------:R-:W-:Y:S01]  /*39030*/  IMAD.MOV.U32 R27, RZ, RZ, -0x413daac9 ;  /* 0xbec25537ff1b7424 */ /* 0x000fe200078e00ff */
[----:B------:R-:W-:Y:S01]  /*39040*/  MOV R28, 0x55c37c1c ;  /* 0x55c37c1c001c7802 */ /* 0x000fe20000000f00 */
[----:B-1----:R-:W-:Y:S01]  /*39050*/  IMAD.MOV.U32 R9, RZ, RZ, 0x3eabd6d2 ;  /* 0x3eabd6d2ff097424 */ /* 0x002fe200078e00ff */
[----:B------:R-:W-:Y:S01]  /*39060*/  MOV R8, 0x1e4b4109 ;  /* 0x1e4b410900087802 */ /* 0x000fe20000000f00 */
[----:B------:R1:W-:Y:S01]  /*39070*/  STL.64 [R1+0x1470], R16 ;  /* 0x0014701001007387 */ /* 0x0003e20000100a00 */
[----:B------:R-:W-:Y:S01]  /*39080*/  IMAD.MOV.U32 R29, RZ, RZ, 0x3e46097d ;  /* 0x3e46097dff1d7424 */ /* 0x000fe200078e00ff */
[----:B--2---:R-:W-:Y:S01]  /*39090*/  MOV R10, 0xa2d0465c ;  /* 0xa2d0465c000a7802 */ /* 0x004fe20000000f00 */
[----:B------:R-:W-:Y:S01]  /*390a0*/  IMAD.MOV.U32 R11, RZ, RZ, -0x41784a07 ;  /* 0xbe87b5f9ff0b7424 */ /* 0x000fe200078e00ff */
[----:B------:R2:W-:Y:S01]  /*390b0*/  STL.64 [R1+0x1490], R6 ;  /* 0x0014900601007387 */ /* 0x0005e20000100a00 */
[----:B------:R-:W3:Y:S01]  /*390c0*/  MUFU.RCP64H R33, R15 ;  /* 0x0000000f00217308 */ /* 0x000ee20000001800 */
[----:B------:R-:W-:Y:S01]  /*390d0*/  MOV R32, 0x1 ;  /* 0x0000000100207802 */ /* 0x000fe20000000f00 */
[----:B0-----:R-:W-:Y:S01]  /*390e0*/  IMAD.MOV.U32 R13, RZ, RZ, 0x3e3ccf5c ;  /* 0x3e3ccf5cff0d7424 */ /* 0x001fe200078e00ff */
[----:B------:R-:W-:Y:S01]  /*390f0*/  MOV R12, 0xeb7f0d9f ;  /* 0xeb7f0d9f000c7802 */ /* 0x000fe20000000f00 */
[----:B------:R0:W-:Y:S01]  /*39100*/  STL.64 [R1+0x1498], R8 ;  /* 0x0014980801007387 */ /* 0x0001e20000100a00 */
[----:B------:R-:W-:Y:S01]  /*39110*/  FSETP.GEU.AND P1, PT, |R23|, 6.5827683646048100446e-37, PT ;  /* 0x036000001700780b */ /* 0x000fe20003f2e200 */
[----:B------:R-:W-:Y:S01]  /*39120*/  BSSY.RECONVERGENT B2, `(.L_x_7042) ;  /* 0x0000746000027945 */ /* 0x000fe20003800200 */
[----:B-1----:R-:W-:Y:S01]  /*39130*/  MOV R16, 0x7c7a2faa ;  /* 0x7c7a2faa00107802 */ /* 0x002fe20000000f00 */
        /* <DEDUP_REMOVED lines=9> */
[----:B-1----:R-:W-:Y:S01]  /*391d0*/  MOV R10, 0x8f5eec2 ;  /* 0x08f5eec2000a7802 */ /* 0x002fe20000000f00 */
[----:B------:R-:W-:Y:S01]  /*391e0*/  IMAD.MOV.U32 R11, RZ, RZ, 0x3d3ef980 ;  /* 0x3d3ef980ff0b7424 */ /* 0x000fe200078e00ff */
        /* <DEDUP_REMOVED lines=31> */
[----:B0-----:R-:W-:-:S03]  /*393e0*/  MOV R12, 0xca3a377b ;  /* 0xca3a377b000c7802 */ /* 0x001fc60000000f00 */
        /* <DEDUP_REMOVED lines=46> */
[----:B------:R-:W-:-:S02]  /*396d0*/  IMAD.MOV.U32 R21, RZ, RZ, -0x40a1a8c6 ;  /* 0xbf5e573aff157424 */ /* 0x000fc400078e00ff */
[----:B------:R0:W-:Y:S01]  /*396e0*/  STL.64 [R1+0x15d8], R6 ;  /* 0x0015d80601007387 */ /* 0x0001e20000100a00 */
[----:B--2---:R-:W-:Y:S01]  /*396f0*/  MOV R26, 0x6b015ac0 ;  /* 0x6b015ac0001a7802 */ /* 0x004fe20000000f00 */
[----:B------:R-:W-:Y:S02]  /*39700*/  IMAD.MOV.U32 R27, RZ, RZ, 0x3f65ac05 ;  /* 0x3f65ac05ff1b7424 */ /* 0x000fe400078e00ff */
[----:B------:R2:W-:Y:S01]  /*39710*/  STL.64 [R1+0x1508], R18 ;  /* 0x0015081201007387 */ /* 0x0005e20000100a00 */
[----:B-1----:R-:W-:Y:S01]  /*39720*/  MOV R12, 0xfaa1a933 ;  /* 0xfaa1a933000c7802 */ /* 0x002fe20000000f00 */
[----:B------:R-:W-:Y:S01]  /*39730*/  IMAD.MOV.U32 R13, RZ, RZ, -0x40e3dac2 ;  /* 0xbf1c253eff0d7424 */ /* 0x000fe200078e00ff */
[----:B---3--:R-:W-:Y:S01]  /*39740*/  MOV R16, 0x5890f2c3 ;  /* 0x5890f2c300107802 */ /* 0x008fe20000000f00 */
[----:B------:R-:W-:Y:S01]  /*39750*/  IMAD.MOV.U32 R17, RZ, RZ, -0x41153d30 ;  /* 0xbeeac2d0ff117424 */ /* 0x000fe200078e00ff */
[----:B------:R1:W-:Y:S01]  /*39760*/  STL.64 [R1+0x15e8], R8 ;  /* 0x0015e80801007387 */ /* 0x0003e20000100a00 */
[----:B0-----:R-:W-:Y:S01]  /*39770*/  MOV R6, 0x29663936 ;  /* 0x2966393600067802 */ /* 0x001fe20000000f00 */
[----:B------:R-:W-:-:S02]  /*39780*/  IMAD.MOV.U32 R7, RZ, RZ, 0x3eb70589 ;  /* 0x3eb70589ff077424 */ /* 0x000fc400078e00ff */
[----:B------:R0:W-:Y:S01]  /*39790*/  STL.64 [R1+0x15f8], R10 ;  /* 0x0015f80a01007387 */ /* 0x0001e20000100a00 */
[----:B--2---:R-:W-:Y:S01]  /*397a0*/  MOV R18, 0xe89e5af0 ;  /* 0xe89e5af000127802 */ /* 0x004fe20000000f00 */
[----:B------:R-:W-:Y:S02]  /*397b0*/  IMAD.MOV.U32 R19, RZ, RZ, -0x410d05b6 ;  /* 0xbef2fa4aff137424 */ /* 0x000fe400078e00ff */
[----:B------:R2:W-:Y:S01]  /*397c0*/  STL.64 [R1+0x1500], R28 ;  /* 0x0015001c01007387 */ /* 0x0005e20000100a00 */
[----:B-1----:R-:W-:Y:S01]  /*397d0*/  MOV R8, 0x5171911 ;  /* 0x0517191100087802 */ /* 0x002fe20000000f00 */
[----:B------:R-:W-:Y:S02]  /*397e0*/  IMAD.MOV.U32 R9, RZ, RZ, -0x415add35 ;  /* 0xbea522cbff097424 */ /* 0x000fe400078e00ff */
[----:B------:R1:W-:Y:S01]  /*397f0*/  STL.64 [R1+0x1518], R20 ;  /* 0x0015181401007387 */ /* 0x0003e20000100a00 */
[----:B0-----:R-:W-:Y:S01]  /*39800*/  MOV R10, 0xe740a6c ;  /* 0x0e740a6c000a7802 */ /* 0x001fe20000000f00 */
[----:B------:R-:W-:-:S02]  /*39810*/  IMAD.MOV.U32 R11, RZ, RZ, -0x4213db43 ;  /* 0xbdec24bdff0b7424 */ /* 0x000fc400078e00ff */
[----:B------:R0:W-:Y:S01]  /*39820*/  STL.64 [R1+0x1528], R26 ;  /* 0x0015281a01007387 */ /* 0x0001e20000100a00 */
[----:B--2---:R-:W-:Y:S01]  /*39830*/  MOV R28, 0xabd6b83e ;  /* 0xabd6b83e001c7802 */ /* 0x004fe20000000f00 */
[----:B------:R-:W-:Y:S02]  /*39840*/  IMAD.MOV.U32 R29, RZ, RZ, 0x3ee00a9c ;  /* 0x3ee00a9cff1d7424 */ /* 0x000fe400078e00ff */
[----:B------:R2:W-:Y:S04]  /*39850*/  STL.64 [R1+0x1600], R12 ;  /* 0x0016000c01007387 */ /* 0x0005e80000100a00 */
[----:B------:R3:W-:Y:S01]  /*39860*/  STL.64 [R1+0x1610], R16 ;  /* 0x0016101001007387 */ /* 0x0007e20000100a00 */
[----:B-1----:R-:W-:Y:S01]  /*39870*/  MOV R20, 0xcde3f847 ;  /* 0xcde3f84700147802 */ /* 0x002fe20000000f00 */
[----:B------:R-:W-:-:S02]  /*39880*/  IMAD.MOV.U32 R21, RZ, RZ, 0x3e8280f2 ;  /* 0x3e8280f2ff157424 */ /* 0x000fc400078e00ff */
[----:B------:R1:W-:Y:S01]  /*39890*/  STL.64 [R1+0x1620], R6 ;  /* 0x0016200601007387 */ /* 0x0003e20000100a00 */
[----:B0-----:R-:W-:Y:S01]  /*398a0*/  MOV R26, 0x30de114c ;  /* 0x30de114c001a7802 */ /* 0x001fe20000000f00 */
[----:B------:R-:W-:Y:S02]  /*398b0*/  IMAD.MOV.U32 R27, RZ, RZ, 0x3e49aa7a ;  /* 0x3e49aa7aff1b7424 */ /* 0x000fe400078e00ff */
[----:B------:R0:W-:Y:S01]  /*398c0*/  STL.64 [R1+0x1548], R18 ;  /* 0x0015481201007387 */ /* 0x0001e20000100a00 */
[----:B--2---:R-:W-:Y:S01]  /*398d0*/  MOV R12, 0x55e25360 ;  /* 0x55e25360000c7802 */ /* 0x004fe20000000f00 */
[----:B------:R-:W-:Y:S01]  /*398e0*/  IMAD.MOV.U32 R13, RZ, RZ, 0x3e3ac0d4 ;  /* 0x3e3ac0d4ff0d7424 */ /* 0x000fe200078e00ff */
[----:B---3--:R-:W-:Y:S01]  /*398f0*/  MOV R16, 0x29460138 ;  /* 0x2946013800107802 */ /* 0x008fe20000000f00 */
[----:B------:R-:W-:Y:S01]  /*39900*/  IMAD.MOV.U32 R17, RZ, RZ, -0x41e883a8 ;  /* 0xbe177c58ff117424 */ /* 0x000fe200078e00ff */
        /* <DEDUP_REMOVED lines=8> */
[----:B------:R-:W-:Y:S02]  /*39990*/  IMAD.MOV.U32 R9, RZ, RZ, 0x3daa55da ;  /* 0x3daa55daff097424 */ /* 0x000fe400078e00ff */
[----:B------:R2:W-:Y:S01]  /*399a0*/  STL.64 [R1+0x1568], R20 ;  /* 0x0015681401007387 */ /* 0x0005e20000100a00 */
[----:B-1----:R-:W-:Y:S01]  /*399b0*/  MOV R10, 0x309d6007 ;  /* 0x309d6007000a7802 */ /* 0x002fe20000000f00 */
[----:B------:R-:W-:-:S02]  /*399c0*/  IMAD.MOV.U32 R11, RZ, RZ, -0x430d397f ;  /* 0xbcf2c681ff0b7424 */ /* 0x000fc400078e00ff */
[----:B------:R1:W-:Y:S01]  /*399d0*/  STL.64 [R1+0x1578], R26 ;  /* 0x0015781a01007387 */ /* 0x0003e20000100a00 */
[----:B0-----:R-:W-:Y:S01]  /*399e0*/  MOV R28, 0xa466db9e ;  /* 0xa466db9e001c7802 */ /* 0x001fe20000000f00 */
[----:B------:R-:W-:Y:S02]  /*399f0*/  IMAD.MOV.U32 R29, RZ, RZ, 0x3d3113e3 ;  /* 0x3d3113e3ff1d7424 */ /* 0x000fe400078e00ff */
[----:B------:R0:W-:Y:S04]  /*39a00*/  STL.64 [R1+0x1648], R12 ;  /* 0x0016480c01007387 */ /* 0x0001e80000100a00 */
[----:B------:R3:W-:Y:S01]  /*39a10*/  STL.64 [R1+0x1650], R16 ;  /* 0x0016501001007387 */ /* 0x0007e20000100a00 */
[----:B--2---:R-:W-:Y:S01]  /*39a20*/  MOV R20, 0xa10cd82 ;  /* 0x0a10cd8200147802 */ /* 0x004fe20000000f00 */
[----:B------:R-:W-:-:S02]  /*39a30*/  IMAD.MOV.U32 R21, RZ, RZ, 0x3d651958 ;  /* 0x3d651958ff157424 */ /* 0x000fc400078e00ff */
[----:B------:R2:W-:Y:S01]  /*39a40*/  STL.64 [R1+0x1660], R6 ;  /* 0x0016600601007387 */ /* 0x0005e20000100a00 */
[----:B-1----:R-:W-:Y:S01]  /*39a50*/  MOV R26, 0x448455ea ;  /* 0x448455ea001a7802 */ /* 0x002fe20000000f00 */
[----:B------:R-:W-:Y:S02]  /*39a60*/  IMAD.MOV.U32 R27, RZ, RZ, -0x42d3f975 ;  /* 0xbd2c068bff1b7424 */ /* 0x000fe400078e00ff */
[----:B------:R1:W-:Y:S01]  /*39a70*/  STL.64 [R1+0x1590], R18 ;  /* 0x0015901201007387 */ /* 0x0003e20000100a00 */
[----:B0-----:R-:W-:Y:S01]  /*39a80*/  MOV R12, 0x56b95f3b ;  /* 0x56b95f3b000c7802 */ /* 0x001fe20000000f00 */
[----:B------:R-:W-:Y:S01]  /*39a90*/  IMAD.MOV.U32 R13, RZ, RZ, 0x3d60675f ;  /* 0x3d60675fff0d7424 */ /* 0x000fe200078e00ff */
[----:B---3--:R-:W-:Y:S01]  /*39aa0*/  MOV R16, 0x2a398b8f ;  /* 0x2a398b8f00107802 */ /* 0x008fe20000000f00 */
[----:B------:R-:W-:Y:S01]  /*39ab0*/  IMAD.MOV.U32 R17, RZ, RZ, 0x3c75d3b4 ;  /* 0x3c75d3b4ff117424 */ /* 0x000fe200078e00ff */
[----:B------:R0:W-:Y:S01]  /*39ac0*/  STL.64 [R1+0x1670], R8 ;  /* 0x0016700801007387 */ /* 0x0001e20000100a00 */
[----:B--2---:R-:W-:Y:S01]  /*39ad0*/  MOV R6, 0x637bc2b8 ;  /* 0x637bc2b800067802 */ /* 0x004fe20000000f00 */
[----:B------:R-:W-:-:S02]  /*39ae0*/  IMAD.MOV.U32 R7, RZ, RZ, 0x3d03f2fe ;  /* 0x3d03f2feff077424 */ /* 0x000fc400078e00ff */
[----:B------:R2:W-:Y:S01]  /*39af0*/  STL.64 [R1+0x1678], R10 ;  /* 0x0016780a01007387 */ /* 0x0005e20000100a00 */
[----:B-1----:R-:W-:Y:S01]  /*39b00*/  MOV R18, 0x3b990ee6 ;  /* 0x3b990ee600127802 */ /* 0x002fe20000000f00 */
[----:B------:R-:W-:Y:S02]  /*39b10*/  IMAD.MOV.U32 R19, RZ, RZ, 0x3f70ee64 ;  /* 0x3f70ee64ff137424 */ /* 0x000fe400078e00ff */
[----:B------:R1:W-:Y:S01]  /*39b20*/  STL.64 [R1+0x15a0], R28 ;  /* 0x0015a01c01007387 */ /* 0x0003e20000100a00 */
[----:B0-----:R-:W-:Y:S01]  /*39b30*/  MOV R8, 0x465fa859 ;  /* 0x465fa85900087802 */ /* 0x001fe20000000f00 */
[----:B------:R-:W-:Y:S02]  /*39b40*/  IMAD.MOV.U32 R9, RZ, RZ, 0x3f2e13ce ;  /* 0x3f2e13ceff097424 */ /* 0x000fe400078e00ff */
        /* <DEDUP_REMOVED lines=9> */
[----:B------:R-:W-:-:S02]  /*39be0*/  IMAD.MOV.U32 R21, RZ, RZ, 0x3f0bbf43 ;  /* 0x3f0bbf43ff157424 */ /* 0x000fc400078e00ff */
[----:B------:R0:W-:Y:S01]  /*39bf0*/  STL.64 [R1+0x16a0], R6 ;  /* 0x0016a00601007387 */ /* 0x0001e20000100a00 */
[----:B--2---:R-:W-:Y:S01]  /*39c00*/  MOV R26, 0xae39151d ;  /* 0xae39151d001a7802 */ /* 0x004fe20000000f00 */
[----:B------:R-:W-:Y:S02]  /*39c10*/  IMAD.MOV.U32 R27, RZ, RZ, 0x3e626154 ;  /* 0x3e626154ff1b7424 */ /* 0x000fe400078e00ff */
[----:B------:R2:W-:Y:S01]  /*39c20*/  STL.64 [R1+0x15e0], R18 ;  /* 0x0015e01201007387 */ /* 0x0005e20000100a00 */
[----:B-1----:R-:W-:Y:S01]  /*39c30*/  MOV R12, 0xa29b5d9d ;  /* 0xa29b5d9d000c7802 */ /* 0x002fe20000000f00 */
[----:B------:R-:W-:Y:S01]  /*39c40*/  IMAD.MOV.U32 R13, RZ, RZ, -0x40ec2d5d ;  /* 0xbf13d2a3ff0d7424 */ /* 0x000fe200078e00ff */
[----:B---3--:R-:W-:Y:S01]  /*39c50*/  MOV R16, 0x62204ef4 ;  /* 0x62204ef400107802 */ /* 0x008fe20000000f00 */
[----:B------:R-:W-:Y:S01]  /*39c60*/  IMAD.MOV.U32 R17, RZ, RZ, 0x3ee73df4 ;  /* 0x3ee73df4ff117424 */ /* 0x000fe200078e00ff */
        /* <DEDUP_REMOVED lines=8> */
[----:B------:R-:W-:Y:S02]  /*39cf0*/  IMAD.MOV.U32 R9, RZ, RZ, -0x42415dce ;  /* 0xbdbea232ff097424 */ /* 0x000fe400078e00ff */
        /* <DEDUP_REMOVED lines=8> */
[----:B-1----:R-:W-:Y:S01]  /*39d80*/  MOV R20, 0x74f638bb ;  /* 0x74f638bb00147802 */ /* 0x002fe20000000f00 */
[----:B------:R-:W-:-:S02]  /*39d90*/  IMAD.MOV.U32 R21, RZ, RZ, 0x3d709627 ;  /* 0x3d709627ff157424 */ /* 0x000fc400078e00ff */
[----:B------:R1:W-:Y:S01]  /*39da0*/  STL.64 [R1+0x16e8], R6 ;  /* 0x0016e80601007387 */ /* 0x0003e20000100a00 */
[----:B0-----:R-:W-:Y:S01]  /*39db0*/  MOV R26, 0xdbc61371 ;  /* 0xdbc61371001a7802 */ /* 0x001fe20000000f00 */
[----:B------:R-:W-:Y:S02]  /*39dc0*/  IMAD.MOV.U32 R27, RZ, RZ, -0x42316888 ;  /* 0xbdce9778ff1b7424 */ /* 0x000fe400078e00ff */
[----:B------:R0:W-:Y:S01]  /*39dd0*/  STL.64 [R1+0x1630], R18 ;  /* 0x0016301201007387 */ /* 0x0001e20000100a00 */
[----:B--2---:R-:W-:Y:S01]  /*39de0*/  MOV R12, 0xdd501eb ;  /* 0x0dd501eb000c7802 */ /* 0x004fe20000000f00 */
[----:B------:R-:W-:Y:S01]  /*39df0*/  IMAD.MOV.U32 R13, RZ, RZ, 0x3d850c3f ;  /* 0x3d850c3fff0d7424 */ /* 0x000fe200078e00ff */
[----:B---3--:R-:W-:Y:S01]  /*39e00*/  MOV R16, 0x39794ba9 ;  /* 0x39794ba900107802 */ /* 0x008fe20000000f00 */
        /* <DEDUP_REMOVED lines=9> */
[----:B------:R-:W-:Y:S02]  /*39ea0*/  IMAD.MOV.U32 R9, RZ, RZ, -0x4247ed2d ;  /* 0xbdb812d3ff097424 */ /* 0x000fe400078e00ff */
[----:B------:R2:W-:Y:S01]  /*39eb0*/  STL.64 [R1+0x1658], R20 ;  /* 0x0016581401007387 */ /* 0x0005e20000100a00 */
[----:B-1----:R-:W-:Y:S01]  /*39ec0*/  MOV R10, 0xa7c1a668 ;  /* 0xa7c1a668000a7802 */ /* 0x002fe20000000f00 */
[----:B------:R-:W-:-:S02]  /*39ed0*/  IMAD.MOV.U32 R11, RZ, RZ, 0x3da587d7 ;  /* 0x3da587d7ff0b7424 */ /* 0x000fc400078e00ff */
        /* <DEDUP_REMOVED lines=30> */
[----:B------:R1:W-:Y:S04]  /*3a0c0*/  STL.64 [R1+0x1750], R12 ;  /* 0x0017500c01007387 */ /* 0x0003e80000100a00 */
[----:B------:R3:W-:Y:S01]  /*3a0d0*/  STL.64 [R1+0x1760], R16 ;  /* 0x0017601001007387 */ /* 0x0007e20000100a00 */
[----:B0-----:R-:W-:Y:S01]  /*3a0e0*/  MOV R20, 0xffbefeef ;  /* 0xffbefeef00147802 */ /* 0x001fe20000000f00 */
[----:B------:R-:W-:-:S02]  /*3a0f0*/  IMAD.MOV.U32 R21, RZ, RZ, -0x41793d24 ;  /* 0xbe86c2dcff157424 */ /* 0x000fc400078e00ff */
[----:B------:R0:W-:Y:S01]  /*3a100*/  STL.64 [R1+0x1768], R6 ;  /* 0x0017680601007387 */ /* 0x0001e20000100a00 */
[----:B--2---:R-:W-:Y:S01]  /*3a110*/  MOV R26, 0xed169327 ;  /* 0xed169327001a7802 */ /* 0x004fe20000000f00 */
[----:B------:R-:W-:Y:S02]  /*3a120*/  IMAD.MOV.U32 R27, RZ, RZ, -0x41ab7ac4 ;  /* 0xbe54853cff1b7424 */ /* 0x000fe400078e00ff */
[----:B------:R2:W-:Y:S01]  /*3a130*/  STL.64 [R1+0x16d0], R18 ;  /* 0x0016d01201007387 */ /* 0x0005e20000100a00 */
[----:B-1----:R-:W-:Y:S01]  /*3a140*/  MOV R12, 0xb48ce058 ;  /* 0xb48ce058000c7802 */ /* 0x002fe20000000f00 */
[----:B------:R-:W-:Y:S01]  /*3a150*/  IMAD.MOV.U32 R13, RZ, RZ, 0x3f116908 ;  /* 0x3f116908ff0d7424 */ /* 0x000fe200078e00ff */
[----:B---3--:R-:W-:Y:S01]  /*3a160*/  MOV R16, 0x2846e81 ;  /* 0x02846e8100107802 */ /* 0x008fe20000000f00 */
[----:B------:R-:W-:Y:S01]  /*3a170*/  IMAD.MOV.U32 R17, RZ, RZ, 0x3ee7db4c ;  /* 0x3ee7db4cff117424 */ /* 0x000fe200078e00ff */
        /* <DEDUP_REMOVED lines=8> */
[----:B------:R-:W-:Y:S02]  /*3a200*/  IMAD.MOV.U32 R9, RZ, RZ, 0x3eade37d ;  /* 0x3eade37dff097424 */ /* 0x000fe400078e00ff */
        /* <DEDUP_REMOVED lines=15> */
[----:B------:R-:W-:Y:S01]  /*3a300*/  IMAD.MOV.U32 R13, RZ, RZ, -0x41b1871c ;  /* 0xbe4e78e4ff0d7424 */ /* 0x000fe200078e00ff */
[----:B---3--:R-:W-:Y:S01]  /*3a310*/  MOV R16, 0x1a8b7696 ;  /* 0x1a8b769600107802 */ /* 0x008fe20000000f00 */
[----:B------:R-:W-:Y:S01]  /*3a320*/  IMAD.MOV.U32 R17, RZ, RZ, 0x3e2d9a9f ;  /* 0x3e2d9a9fff117424 */ /* 0x000fe200078e00ff */
[----:B------:R2:W-:Y:S01]  /*3a330*/  STL.64 [R1+0x17b8], R8 ;  /* 0x0017b80801007387 */ /* 0x0005e20000100a00 */
[----:B-1----:R-:W-:Y:S01]  /*3a340*/  MOV R6, 0x12618752 ;  /* 0x1261875200067802 */ /* 0x002fe20000000f00 */
[----:B------:R-:W-:-:S02]  /*3a350*/  IMAD.MOV.U32 R7, RZ, RZ, -0x4204eb0e ;  /* 0xbdfb14f2ff077424 */ /* 0x000fc400078e00ff */
        /* <DEDUP_REMOVED lines=15> */
[----:B------:R-:W-:-:S02]  /*3a450*/  IMAD.MOV.U32 R21, RZ, RZ, -0x40fb31c1 ;  /* 0xbf04ce3fff157424 */ /* 0x000fc400078e00ff */
[----:B------:R2:W-:Y:S01]  /*3a460*/  STL.64 [R1+0x17f0], R6 ;  /* 0x0017f00601007387 */ /* 0x0005e20000100a00 */
[----:B-1----:R-:W-:Y:S01]  /*3a470*/  MOV R26, 0x5b7cb45e ;  /* 0x5b7cb45e001a7802 */ /* 0x002fe20000000f00 */
[----:B------:R-:W-:Y:S02]  /*3a480*/  IMAD.MOV.U32 R27, RZ, RZ, 0x3df13b3c ;  /* 0x3df13b3cff1b7424 */ /* 0x000fe400078e00ff */
[----:B------:R1:W-:Y:S01]  /*3a490*/  STL.64 [R1+0x1770], R18 ;  /* 0x0017701201007387 */ /* 0x0003e20000100a00 */
[----:B0-----:R-:W-:Y:S01]  /*3a4a0*/  MOV R12, 0x3cc20208 ;  /* 0x3cc20208000c7802 */ /* 0x001fe20000000f00 */
[----:B------:R-:W-:Y:S01]  /*3a4b0*/  IMAD.MOV.U32 R13, RZ, RZ, -0x427d1854 ;  /* 0xbd82e7acff0d7424 */ /* 0x000fe200078e00ff */
[----:B---3--:R-:W-:Y:S01]  /*3a4c0*/  MOV R16, 0xb9fd2152 ;  /* 0xb9fd215200107802 */ /* 0x008fe20000000f00 */
[----:B------:R-:W-:Y:S01]  /*3a4d0*/  IMAD.MOV.U32 R17, RZ, RZ, -0x43a2c4b7 ;  /* 0xbc5d3b49ff117424 */ /* 0x000fe200078e00ff */
[----:B------:R0:W-:Y:S01]  /*3a4e0*/  STL.64 [R1+0x1800], R8 ;  /* 0x0018000801007387 */ /* 0x0001e20000100a00 */
[----:B--2---:R-:W-:Y:S01]  /*3a4f0*/  MOV R6, 0xfd28d001 ;  /* 0xfd28d00100067802 */ /* 0x004fe20000000f00 */
        /* <DEDUP_REMOVED lines=9> */
[----:B------:R-:W-:-:S02]  /*3a590*/  IMAD.MOV.U32 R11, RZ, RZ, -0x40d5dfbe ;  /* 0xbf2a2042ff0b7424 */ /* 0x000fc400078e00ff */
        /* <DEDUP_REMOVED lines=41> */
[----:B------:R-:W-:Y:S01]  /*3a830*/  IMAD.MOV.U32 R17, RZ, RZ, -0x41c4ea45 ;  /* 0xbe3b15bbff117424 */ /* 0x000fe200078e00ff */
        /* <DEDUP_REMOVED lines=24> */
[----:B------:R-:W-:Y:S01]  /*3a9c0*/  IMAD.MOV.U32 R13, RZ, RZ, -0x437ae403 ;  /* 0xbc851bfdff0d7424 */ /* 0x000fe200078e00ff */
[----:B---3--:R-:W-:Y:S01]  /*3a9d0*/  MOV R16, 0x49cb50d9 ;  /* 0x49cb50d900107802 */ /* 0x008fe20000000f00 */
        /* <DEDUP_REMOVED lines=96> */
[----:B------:R-:W-:Y:S02]  /*3afe0*/  IMAD.MOV.U32 R29, RZ, RZ, -0x42740778 ;  /* 0xbd8bf888ff1d7424 */ /* 0x000fe400078e00ff */
        /* <DEDUP_REMOVED lines=36> */
[----:B------:R-:W-:Y:S01]  /*3b230*/  IMAD.MOV.U32 R13, RZ, RZ, -0x42892cd2 ;  /* 0xbd76d32eff0d7424 */ /* 0x000fe200078e00ff */
        /* <DEDUP_REMOVED lines=61> */
[----:B--2---:R-:W-:Y:S01]  /*3b610*/  MOV R18, 0x9530a7ad ;  /* 0x9530a7ad00127802 */ /* 0x004fe20000000f00 */
[----:B------:R-:W-:Y:S01]  /*3b620*/  IMAD.MOV.U32 R19, RZ, RZ, -0x413e5214 ;  /* 0xbec1adecff137424 */ /* 0x000fe200078e00ff */
[----:B-1----:R-:W-:Y:S01]  /*3b630*/  MOV R8, 0x198ab550 ;  /* 0x198ab55000087802 */ /* 0x002fe20000000f00 */
        /* <DEDUP_REMOVED lines=78> */
[----:B------:R-:W-:Y:S01]  /*3bb20*/  IMAD.MOV.U32 R7, RZ, RZ, -0x42f8f92a ;  /* 0xbd0706d6ff077424 */ /* 0x000fe200078e00ff */
[----:B------:R0:W-:Y:S01]  /*3bb30*/  STL.64 [R1+0x1be8], R8 ;  /* 0x001be80801007387 */ /* 0x0001e20000100a00 */
[----:B---3--:R-:W-:Y:S01]  /*3bb40*/  MOV R12, 0xfd72ae16 ;  /* 0xfd72ae16000c7802 */ /* 0x008fe20000000f00 */
[----:B------:R-:W-:Y:S02]  /*3bb50*/  IMAD.MOV.U32 R13, RZ, RZ, -0x4229c0f4 ;  /* 0xbdd63f0cff0d7424 */ /* 0x000fe400078e00ff */
        /* <DEDUP_REMOVED lines=21> */
[----:B------:R-:W-:Y:S01]  /*3bcb0*/  IMAD.MOV.U32 R29, RZ, RZ, -0x40e9c580 ;  /* 0xbf163a80ff1d7424 */ /* 0x000fe200078e00ff */
[----:B---3--:R-:W-:Y:S01]  /*3bcc0*/  MOV R6, 0xa872b284 ;  /* 0xa872b28400067802 */ /* 0x008fe20000000f00 */
[----:B------:R-:W-:Y:S01]  /*3bcd0*/  IMAD.MOV.U32 R7, RZ, RZ, -0x4257ce4d ;  /* 0xbda831b3ff077424 */ /* 0x000fe200078e00ff */
        /* <DEDUP_REMOVED lines=15> */
[----:B------:R2:W-:Y:S04]  /*3bdd0*/  STL.64 [R1+0x1b88], R28 ;  /* 0x001b881c01007387 */ /* 0x0005e80000100a00 */
        /* <DEDUP_REMOVED lines=8> */
[----:B------:R-:W-:Y:S01]  /*3be60*/  IMAD.MOV.U32 R29, RZ, RZ, -0x41a4f541 ;  /* 0xbe5b0abfff1d7424 */ /* 0x000fe200078e00ff */
[----:B---3--:R-:W-:Y:S01]  /*3be70*/  MOV R6, 0x37b4e130 ;  /* 0x37b4e13000067802 */ /* 0x008fe20000000f00 */
[----:B------:R-:W-:Y:S01]  /*3be80*/  IMAD.MOV.U32 R7, RZ, RZ, 0x3f07bdf8 ;  /* 0x3f07bdf8ff077424 */ /* 0x000fe200078e00ff */
[----:B------:R2:W-:Y:S01]  /*3be90*/  STL.64 [R1+0x1c68], R8 ;  /* 0x001c680801007387 */ /* 0x0005e20000100a00 */
[----:B-1----:R-:W-:Y:S01]  /*3bea0*/  MOV R12, 0x71a80133 ;  /* 0x71a80133000c7802 */ /* 0x002fe20000000f00 */
[----:B------:R-:W-:Y:S02]  /*3beb0*/  IMAD.MOV.U32 R13, RZ, RZ, 0x3eb64d99 ;  /* 0x3eb64d99ff0d7424 */ /* 0x000fe400078e00ff */
        /* <DEDUP_REMOVED lines=21> */
[----:B------:R-:W-:Y:S01]  /*3c010*/  IMAD.MOV.U32 R29, RZ, RZ, -0x40a0a244 ;  /* 0xbf5f5dbcff1d7424 */ /* 0x000fe200078e00ff */
[----:B---3--:R-:W-:Y:S01]  /*3c020*/  MOV R6, 0xcac0a663 ;  /* 0xcac0a66300067802 */ /* 0x008fe20000000f00 */
[----:B------:R-:W-:Y:S01]  /*3c030*/  IMAD.MOV.U32 R7, RZ, RZ, -0x419a4e63 ;  /* 0xbe65b19dff077424 */ /* 0x000fe200078e00ff */
        /* <DEDUP_REMOVED lines=24> */
[----:B------:R-:W-:Y:S01]  /*3c1c0*/  IMAD.MOV.U32 R29, RZ, RZ, 0x3dcaa0a6 ;  /* 0x3dcaa0a6ff1d7424 */ /* 0x000fe200078e00ff */
[----:B---3--:R-:W-:Y:S01]  /*3c1d0*/  MOV R6, 0x207b9023 ;  /* 0x207b902300067802 */ /* 0x008fe20000000f00 */
[----:B------:R-:W-:Y:S01]  /*3c1e0*/  IMAD.MOV.U32 R7, RZ, RZ, 0x3dc4b273 ;  /* 0x3dc4b273ff077424 */ /* 0x000fe200078e00ff */
        /* <DEDUP_REMOVED lines=14> */
[----:B------:R-:W-:-:S02]  /*3c2d0*/  IMAD.MOV.U32 R21, RZ, RZ, -0x42b74682 ;  /* 0xbd48b97eff157424 */ /* 0x000fc400078e00ff */
[----:B------:R2:W-:Y:S04]  /*3c2e0*/  STL.64 [R1+0x1c78], R28 ;  /* 0x001c781c01007387 */ /* 0x0005e80000100a00 */
        /* <DEDUP_REMOVED lines=8> */
[----:B------:R-:W-:Y:S01]  /*3c370*/  IMAD.MOV.U32 R29, RZ, RZ, 0x3e10bf3a ;  /* 0x3e10bf3aff1d7424 */ /* 0x000fe200078e00ff */
[----:B---3--:R-:W-:Y:S01]  /*3c380*/  MOV R6, 0xb8b91d61 ;  /* 0xb8b91d6100067802 */ /* 0x008fe20000000f00 */
        /* <DEDUP_REMOVED lines=25> */
[----:B------:R-:W-:Y:S01]  /*3c520*/  IMAD.MOV.U32 R29, RZ, RZ, 0x3f37bf3a ;  /* 0x3f37bf3aff1d7424 */ /* 0x000fe200078e00ff */
[----:B---3--:R-:W-:Y:S01]  /*3c530*/  MOV R6, 0xe6f7598a ;  /* 0xe6f7598a00067802 */ /* 0x008fe20000000f00 */
[----:B------:R-:W-:Y:S01]  /*3c540*/  IMAD.MOV.U32 R7, RZ, RZ, 0x3d2a4c4e ;  /* 0x3d2a4c4eff077424 */ /* 0x000fe200078e00ff */
        /* <DEDUP_REMOVED lines=14> */
[----:B------:R-:W-:-:S02]  /*3c630*/  IMAD.MOV.U32 R21, RZ, RZ, -0x4104f7e4 ;  /* 0xbefb081cff157424 */ /* 0x000fc400078e00ff */
[----:B------:R1:W-:Y:S04]  /*3c640*/  STL.64 [R1+0x1d18], R28 ;  /* 0x001d181c01007387 */ /* 0x0003e80000100a00 */
        /* <DEDUP_REMOVED lines=8> */
[----:B------:R-:W-:Y:S01]  /*3c6d0*/  IMAD.MOV.U32 R29, RZ, RZ, 0x3e8bb865 ;  /* 0x3e8bb865ff1d7424 */ /* 0x000fe200078e00ff */
[----:B---3--:R-:W-:Y:S01]  /*3c6e0*/  MOV R6, 0x3785de06 ;  /* 0x3785de0600067802 */ /* 0x008fe20000000f00 */
[----:B------:R-:W-:Y:S01]  /*3c6f0*/  IMAD.MOV.U32 R7, RZ, RZ, 0x3de2876b ;  /* 0x3de2876bff077424 */ /* 0x000fe200078e00ff */
        /* <DEDUP_REMOVED lines=14> */
[----:B------:R-:W-:-:S02]  /*3c7e0*/  IMAD.MOV.U32 R21, RZ, RZ, -0x41c70cbf ;  /* 0xbe38f341ff157424 */ /* 0x000fc400078e00ff */
[----:B------:R2:W-:Y:S04]  /*3c7f0*/  STL.64 [R1+0x1d68], R28 ;  /* 0x001d681c01007387 */ /* 0x0005e80000100a00 */
        /* <DEDUP_REMOVED lines=8> */
[----:B------:R-:W-:Y:S01]  /*3c880*/  IMAD.MOV.U32 R29, RZ, RZ, 0x3f7a3a69 ;  /* 0x3f7a3a69ff1d7424 */ /* 0x000fe200078e00ff */
[----:B---3--:R-:W-:Y:S01]  /*3c890*/  MOV R6, 0x3ef55b59 ;  /* 0x3ef55b5900067802 */ /* 0x008fe20000000f00 */
[----:B------:R-:W-:Y:S01]  /*3c8a0*/  IMAD.MOV.U32 R7, RZ, RZ, -0x40cf1af0 ;  /* 0xbf30e510ff077424 */ /* 0x000fe200078e00ff */
        /* <DEDUP_REMOVED lines=24> */
[----:B------:R-:W-:Y:S01]  /*3ca30*/  IMAD.MOV.U32 R29, RZ, RZ, -0x421c2728 ;  /* 0xbde3d8d8ff1d7424 */ /* 0x000fe200078e00ff */
[----:B---3--:R-:W-:Y:S01]  /*3ca40*/  MOV R6, 0xaff44abe ;  /* 0xaff44abe00067802 */ /* 0x008fe20000000f00 */
[----:B------:R-:W-:Y:S01]  /*3ca50*/  IMAD.MOV.U32 R7, RZ, RZ, 0x3e9a1a0b ;  /* 0x3e9a1a0bff077424 */ /* 0x000fe200078e00ff */
[----:B------:R0:W-:Y:S01]  /*3ca60*/  STL.64 [R1+0x1e40], R8 ;  /* 0x001e400801007387 */ /* 0x0001e20000100a00 */
[----:B--2---:R-:W-:Y:S01]  /*3ca70*/  MOV R12, 0xd29db62e ;  /* 0xd29db62e000c7802 */ /* 0x004fe20000000f00 */
[----:B------:R-:W-:Y:S02]  /*3ca80*/  IMAD.MOV.U32 R13, RZ, RZ, 0x3e2bcb20 ;  /* 0x3e2bcb20ff0d7424 */ /* 0x000fe400078e00ff */
        /* <DEDUP_REMOVED lines=129> */
[----:B------:R-:W-:Y:S01]  /*3d2a0*/  IMAD.MOV.U32 R19, RZ, RZ, 0x3f423100 ;  /* 0x3f423100ff137424 */ /* 0x000fe200078e00ff */
        /* <DEDUP_REMOVED lines=31> */
[----:B------:R-:W-:Y:S02]  /*3d4a0*/  IMAD.MOV.U32 R13, RZ, RZ, -0x4196aa99 ;  /* 0xbe695567ff0d7424 */ /* 0x000fe400078e00ff */
        /* <DEDUP_REMOVED lines=24> */
[----:B------:R-:W-:Y:S01]  /*3d630*/  IMAD.MOV.U32 R29, RZ, RZ, 0x3f8ee504 ;  /* 0x3f8ee504ff1d7424 */ /* 0x000fe200078e00ff */
[----:B0-----:R-:W-:Y:S01]  /*3d640*/  MOV R12, 0x94a2e4b2 ;  /* 0x94a2e4b2000c7802 */ /* 0x001fe20000000f00 */
[----:B------:R-:W-:Y:S01]  /*3d650*/  IMAD.MOV.U32 R13, RZ, RZ, -0x405f5e5d ;  /* 0xbfa0a1a3ff0d7424 */ /* 0x000fe200078e00ff */
        /* <DEDUP_REMOVED lines=47> */
[----:B0-----:R-:W-:Y:S01]  /*3d950*/  IMAD.MOV.U32 R12, RZ, RZ, 0x1c8dde07 ;  /* 0x1c8dde07ff0c7424 */ /* 0x001fe200078e00ff */
[----:B------:R-:W-:Y:S02]  /*3d960*/  MOV R13, 0x3e89b42c ;  /* 0x3e89b42c000d7802 */ /* 0x000fe40000000f00 */
[----:B------:R0:W-:Y:S01]  /*3d970*/  STL.64 [R1+0x2098], R8 ;  /* 0x0020980801007387 */ /* 0x0001e20000100a00 */
[----:B--2---:R-:W-:Y:S01]  /*3d980*/  IMAD.MOV.U32 R16, RZ, RZ, 0x27a1383d ;  /* 0x27a1383dff107424 */ /* 0x004fe200078e00ff */
[----:B------:R-:W-:Y:S01]  /*3d990*/  MOV R17, 0xbe7ea6a4 ;  /* 0xbe7ea6a400117802 */ /* 0x000fe20000000f00 */
[----:B---3--:R-:W-:Y:S01]  /*3d9a0*/  IMAD.MOV.U32 R18, RZ, RZ, -0x2e56537d ;  /* 0xd1a9ac83ff127424 */ /* 0x008fe200078e00ff */
[----:B------:R-:W-:Y:S01]  /*3d9b0*/  MOV R19, 0x3e62116d ;  /* 0x3e62116d00137802 */ /* 0x000fe20000000f00 */
[----:B------:R2:W-:Y:S01]  /*3d9c0*/  STL.64 [R1+0x20a0], R10 ;  /* 0x0020a00a01007387 */ /* 0x0005e20000100a00 */
[----:B-1----:R-:W-:Y:S01]  /*3d9d0*/  IMAD.MOV.U32 R28, RZ, RZ, 0x5f50d178 ;  /* 0x5f50d178ff1c7424 */ /* 0x002fe200078e00ff */
        /* <DEDUP_REMOVED lines=8> */
[----:B-1----:R-:W-:-:S03]  /*3da60*/  DFMA R6, R34, R34, R34 ;  /* 0x000000222206722b */ /* 0x002fc60000000022 */
[----:B------:R1:W-:Y:S01]  /*3da70*/  STL.64 [R1+0x20b8], R12 ;  /* 0x0020b80c01007387 */ /* 0x0003e20000100a00 */
[----:B------:R-:W-:Y:S01]  /*3da80*/  IMAD.MOV.U32 R34, RZ, RZ, -0x5fb49ca2 ;  /* 0xa04b635eff227424 */ /* 0x000fe200078e00ff */
[----:B0-----:R-:W-:Y:S01]  /*3da90*/  MOV R21, 0xbf008105 ;  /* 0xbf00810500157802 */ /* 0x001fe20000000f00 */
[----:B------:R-:W-:Y:S01]  /*3daa0*/  IMAD.MOV.U32 R20, RZ, RZ, -0x2b09626c ;  /* 0xd4f69d94ff147424 */ /* 0x000fe200078e00ff */
[----:B------:R0:W-:Y:S01]  /*3dab0*/  STL.64 [R1+0x20c0], R16 ;  /* 0x0020c01001007387 */ /* 0x0001e20000100a00 */
[----:B------:R-:W-:Y:S01]  /*3dac0*/  MOV R35, 0x3fdf284b ;  /* 0x3fdf284b00237802 */ /* 0x000fe20000000f00 */
[----:B------:R-:W-:Y:S02]  /*3dad0*/  DFMA R6, R32, R6, R32 ;  /* 0x000000062006722b */ /* 0x000fe40000000020 */
[----:B------:R3:W-:Y:S01]  /*3dae0*/  STL.64 [R1+0x20c8], R18 ;  /* 0x0020c81201007387 */ /* 0x0007e20000100a00 */
[----:B------:R-:W-:Y:S01]  /*3daf0*/  IMAD.MOV.U32 R32, RZ, RZ, -0x1da32ee4 ;  /* 0xe25cd11cff207424 */ /* 0x000fe200078e00ff */
[----:B------:R-:W-:Y:S01]  /*3db00*/  MOV R33, 0x3f5a4350 ;  /* 0x3f5a435000217802 */ /* 0x000fe20000000f00 */
[----:B--2---:R-:W-:Y:S01]  /*3db10*/  IMAD.MOV.U32 R26, RZ, RZ, 0x3cf8dfb4 ;  /* 0x3cf8dfb4ff1a7424 */ /* 0x004fe200078e00ff */
[----:B------:R2:W-:Y:S01]  /*3db20*/  STL.64 [R1+0x20d0], R28 ;  /* 0x0020d01c01007387 */ /* 0x0005e20000100a00 */
[----:B-1----:R-:W-:Y:S01]  /*3db30*/  IMAD.MOV.U32 R12, RZ, RZ, 0x7a744982 ;  /* 0x7a744982ff0c7424 */ /* 0x002fe200078e00ff */
[----:B------:R-:W-:-:S02]  /*3db40*/  MOV R13, 0x3fb72bb4 ;  /* 0x3fb72bb4000d7802 */ /* 0x000fc40000000f00 */
[----:B------:R1:W-:Y:S01]  /*3db50*/  STL.64 [R1+0x20d8], R8 ;  /* 0x0020d80801007387 */ /* 0x0003e20000100a00 */
[----:B0-----:R-:W-:Y:S01]  /*3db60*/  IMAD.MOV.U32 R16, RZ, RZ, 0x38631744 ;  /* 0x38631744ff107424 */ /* 0x001fe200078e00ff */
[----:B------:R-:W-:Y:S02]  /*3db70*/  MOV R17, 0x3fa6bd2f ;  /* 0x3fa6bd2f00117802 */ /* 0x000fe40000000f00 */
[----:B------:R0:W-:Y:S01]  /*3db80*/  STL.64 [R1+0x20e0], R10 ;  /* 0x0020e00a01007387 */ /* 0x0001e20000100a00 */
[----:B---3--:R-:W-:Y:S01]  /*3db90*/  IMAD.MOV.U32 R18, RZ, RZ, -0x442fe938 ;  /* 0xbbd016c8ff127424 */ /* 0x008fe200078e00ff */
[----:B------:R-:W-:Y:S02]  /*3dba0*/  MOV R19, 0x3e92a46f ;  /* 0x3e92a46f00137802 */ /* 0x000fe40000000f00 */
[----:B------:R3:W-:Y:S01]  /*3dbb0*/  STL.64 [R1+0x20f0], R12 ;  /* 0x0020f00c01007387 */ /* 0x0007e20000100a00 */
[----:B------:R-:W-:Y:S01]  /*3dbc0*/  MOV R27, 0xbfb7c3a1 ;  /* 0xbfb7c3a1001b7802 */ /* 0x000fe20000000f00 */
[----:B--2---:R-:W-:Y:S01]  /*3dbd0*/  IMAD.MOV.U32 R28, RZ, RZ, 0x1cad78b9 ;  /* 0x1cad78b9ff1c7424 */ /* 0x004fe200078e00ff */
[----:B------:R-:W-:Y:S01]  /*3dbe0*/  MOV R29, 0xbf91a49f ;  /* 0xbf91a49f001d7802 */ /* 0x000fe20000000f00 */
[----:B-1----:R-:W-:Y:S01]  /*3dbf0*/  IMAD.MOV.U32 R8, RZ, RZ, -0x5f55a85 ;  /* 0xfa0aa57bff087424 */ /* 0x002fe200078e00ff */
[----:B------:R-:W-:Y:S01]  /*3dc00*/  MOV R9, 0x3f8d0bef ;  /* 0x3f8d0bef00097802 */ /* 0x000fe20000000f00 */
[----:B------:R1:W-:Y:S01]  /*3dc10*/  STL.64 [R1+0x2100], R16 ;  /* 0x0021001001007387 */ /* 0x0003e20000100a00 */
[----:B0-----:R-:W-:Y:S01]  /*3dc20*/  IMAD.MOV.U32 R10, RZ, RZ, 0x69432cef ;  /* 0x69432cefff0a7424 */ /* 0x001fe200078e00ff */
[----:B------:R-:W-:-:S02]  /*3dc30*/  MOV R11, 0xbf77067b ;  /* 0xbf77067b000b7802 */ /* 0x000fc40000000f00 */
[----:B------:R0:W-:Y:S01]  /*3dc40*/  STL.64 [R1+0x2108], R18 ;  /* 0x0021081201007387 */ /* 0x0001e20000100a00 */
[----:B---3--:R-:W-:Y:S01]  /*3dc50*/  IMAD.MOV.U32 R12, RZ, RZ, 0x3c40f6a ;  /* 0x03c40f6aff0c7424 */ /* 0x008fe200078e00ff */
[----:B------:R-:W-:Y:S02]  /*3dc60*/  MOV R13, 0xbf53043d ;  /* 0xbf53043d000d7802 */ /* 0x000fe40000000f00 */
[----:B------:R2:W-:Y:S04]  /*3dc70*/  STL.64 [R1+0x2118], R8 ;  /* 0x0021180801007387 */ /* 0x0005e80000100a00 */
[----:B------:R3:W-:Y:S01]  /*3dc80*/  STL.64 [R1+0x2120], R10 ;  /* 0x0021200a01007387 */ /* 0x0007e20000100a00 */
[----:B-1----:R-:W-:Y:S01]  /*3dc90*/  IMAD.MOV.U32 R16, RZ, RZ, 0xc4df7f1 ;  /* 0x0c4df7f1ff107424 */ /* 0x002fe200078e00ff */
[----:B------:R-:W-:Y:S01]  /*3dca0*/  MOV R17, 0x3f3adee2 ;  /* 0x3f3adee200117802 */ /* 0x000fe20000000f00 */
[----:B0-----:R-:W-:Y:S01]  /*3dcb0*/  IMAD.MOV.U32 R18, RZ, RZ, 0x6a382e07 ;  /* 0x6a382e07ff127424 */ /* 0x001fe200078e00ff */
[----:B------:R-:W-:Y:S01]  /*3dcc0*/  MOV R19, 0x3db43183 ;  /* 0x3db4318300137802 */ /* 0x000fe20000000f00 */
[----:B------:R0:W-:Y:S01]  /*3dcd0*/  STL.64 [R1+0x2138], R12 ;  /* 0x0021380c01007387 */ /* 0x0001e20000100a00 */
[----:B--2---:R-:W-:Y:S01]  /*3dce0*/  IMAD.MOV.U32 R8, RZ, RZ, -0x6f643b9e ;  /* 0x909bc462ff087424 */ /* 0x004fe200078e00ff */
[----:B------:R-:W-:-:S02]  /*3dcf0*/  MOV R9, 0xbef5c564 ;  /* 0xbef5c56400097802 */ /* 0x000fc40000000f00 */
[----:B------:R1:W-:Y:S01]  /*3dd00*/  STL.64 [R1+0x2140], R16 ;  /* 0x0021401001007387 */ /* 0x0003e20000100a00 */
[----:B---3--:R-:W-:Y:S01]  /*3dd10*/  IMAD.MOV.U32 R10, RZ, RZ, 0x3b45ff81 ;  /* 0x3b45ff81ff0a7424 */ /* 0x008fe200078e00ff */
        /* <DEDUP_REMOVED lines=8> */
[----:B--2---:R-:W-:Y:S01]  /*3dda0*/  IMAD.MOV.U32 R18, RZ, RZ, 0x66be9669 ;  /* 0x66be9669ff127424 */ /* 0x004fe200078e00ff */
[----:B------:R-:W-:Y:S01]  /*3ddb0*/  MOV R19, 0xbe83c519 ;  /* 0xbe83c51900137802 */ /* 0x000fe20000000f00 */
[----:B------:R1:W-:Y:S01]  /*3ddc0*/  STL.64 [R1+0x2178], R12 ;  /* 0x0021780c01007387 */ /* 0x0003e20000100a00 */
[----:B---3--:R-:W-:Y:S01]  /*3ddd0*/  IMAD.MOV.U32 R8, RZ, RZ, 0x48e4f389 ;  /* 0x48e4f389ff087424 */ /* 0x008fe200078e00ff */
        /* <DEDUP_REMOVED lines=14> */
[----:B---3--:R-:W-:Y:S01]  /*3dec0*/  IMAD.MOV.U32 R8, RZ, RZ, -0x2c454e17 ;  /* 0xd3bab1e9ff087424 */ /* 0x008fe200078e00ff */
        /* <DEDUP_REMOVED lines=15> */
[----:B0-----:R-:W-:Y:S01]  /*3dfc0*/  IMAD.MOV.U32 R16, RZ, RZ, -0x8aa5d37 ;  /* 0xf755a2c9ff107424 */ /* 0x001fe200078e00ff */
[----:B------:R-:W-:Y:S01]  /*3dfd0*/  MOV R17, 0xbf591fff ;  /* 0xbf591fff00117802 */ /* 0x000fe20000000f00 */
[----:B--2---:R-:W-:Y:S01]  /*3dfe0*/  IMAD.MOV.U32 R18, RZ, RZ, 0x172c9899 ;  /* 0x172c9899ff127424 */ /* 0x004fe200078e00ff */
[----:B------:R-:W-:Y:S01]  /*3dff0*/  MOV R19, 0xbf387e11 ;  /* 0xbf387e1100137802 */ /* 0x000fe20000000f00 */
        /* <DEDUP_REMOVED lines=294> */
[----:B------:R-:W-:Y:S01]  /*3f260*/  MOV R17, 0xc0349c63 ;  /* 0xc0349c6300117802 */ /* 0x000fe20000000f00 */
[----:B---3--:R-:W-:Y:S01]  /*3f270*/  IMAD.MOV.U32 R18, RZ, RZ, -0x7db2eaba ;  /* 0x824d1546ff127424 */ /* 0x008fe200078e00ff */
        /* <DEDUP_REMOVED lines=173> */
[----:B--2---:R-:W-:-:S03]  /*3fd50*/  DFMA R32, -R14, R6, 1 ;  /* 0x3ff000000e20742b */ /* 0x004fc60000000106 */
[----:B------:R2:W-:Y:S01]  /*3fd60*/  STL.64 [R1+0x2668], R12 ;  /* 0x0026680c01007387 */ /* 0x0005e20000100a00 */
[----:B0-----:R-:W-:Y:S01]  /*3fd70*/  IMAD.MOV.U32 R26, RZ, RZ, 0x549f7d79 ;  /* 0x549f7d79ff1a7424 */ /* 0x001fe200078e00ff */
[----:B------:R-:W-:Y:S02]  /*3fd80*/  MOV R27, 0xc052d09a ;  /* 0xc052d09a001b7802 */ /* 0x000fe40000000f00 */
[----:B------:R0:W-:Y:S01]  /*3fd90*/  STL.64 [R1+0x2678], R16 ;  /* 0x0026781001007387 */ /* 0x0001e20000100a00 */
[----:B------:R-:W-:-:S03]  /*3fda0*/  DFMA R6, R6, R32, R6 ;  /* 0x000000200606722b */ /* 0x000fc60000000006 */
[----:B------:R3:W-:Y:S01]  /*3fdb0*/  STL.64 [R1+0x2688], R18 ;  /* 0x0026881201007387 */ /* 0x0007e20000100a00 */
[----:B-1----:R-:W-:Y:S01]  /*3fdc0*/  IMAD.MOV.U32 R28, RZ, RZ, -0x58855efb ;  /* 0xa77aa105ff1c7424 */ /* 0x002fe200078e00ff */
[----:B------:R-:W-:Y:S01]  /*3fdd0*/  MOV R29, 0xc03c7290 ;  /* 0xc03c7290001d7802 */ /* 0x000fe20000000f00 */
[----:B------:R-:W-:Y:S01]  /*3fde0*/  IMAD.MOV.U32 R32, RZ, RZ, 0x33000f3b ;  /* 0x33000f3bff207424 */ /* 0x000fe200078e00ff */
        /* <DEDUP_REMOVED lines=58> */
[----:B---3--:R-:W-:Y:S01]  /*40190*/  IMAD.MOV.U32 R8, RZ, RZ, -0x39628573 ;  /* 0xc69d7a8dff087424 */ /* 0x008fe200078e00ff */
[----:B------:R-:W-:Y:S01]  /*401a0*/  MOV R9, 0x4086ddbb ;  /* 0x4086ddbb00097802 */ /* 0x000fe20000000f00 */
[----:B------:R0:W-:Y:S01]  /*401b0*/  STL.64 [R1+0x2728], R26 ;  /* 0x0027281a01007387 */ /* 0x0001e20000100a00 */
[----:B-1----:R-:W-:Y:S01]  /*401c0*/  IMAD.MOV.U32 R10, RZ, RZ, 0x7b2e5ff5 ;  /* 0x7b2e5ff5ff0a7424 */ /* 0x002fe200078e00ff */
[----:B------:R-:W-:-:S02]  /*401d0*/  MOV R11, 0xc07555ec ;  /* 0xc07555ec000b7802 */ /* 0x000fc40000000f00 */
[----:B------:R1:W-:Y:S01]  /*401e0*/  STL.64 [R1+0x2758], R8 ;  /* 0x0027580801007387 */ /* 0x0003e20000100a00 */
[----:B--2---:R-:W-:-:S03]  /*401f0*/  DMUL R20, R6, R22 ;  /* 0x0000001606147228 */ /* 0x004fc60000000000 */
[----:B------:R2:W-:Y:S04]  /*40200*/  STL.64 [R1+0x2730], R12 ;  /* 0x0027300c01007387 */ /* 0x0005e80000100a00 */
[----:B------:R3:W-:Y:S01]  /*40210*/  STL.64 [R1+0x2738], R16 ;  /* 0x0027381001007387 */ /* 0x0007e20000100a00 */
[----:B0-----:R-:W-:Y:S01]  /*40220*/  IMAD.MOV.U32 R26, RZ, RZ, 0x2d01f9ee ;  /* 0x2d01f9eeff1a7424 */ /* 0x001fe200078e00ff */
[----:B------:R-:W-:Y:S01]  /*40230*/  MOV R27, 0x4060b205 ;  /* 0x4060b205001b7802 */ /* 0x000fe20000000f00 */
[----:B-1----:R-:W-:Y:S01]  /*40240*/  DFMA R8, -R14, R20, R22 ;  /* 0x000000140e08722b */ /* 0x002fe20000000116 */
[----:B------:R0:W-:Y:S01]  /*40250*/  STL.64 [R1+0x2740], R18 ;  /* 0x0027401201007387 */ /* 0x0001e20000100a00 */
[----:B--2---:R-:W-:-:S03]  /*40260*/  IMAD.MOV.U32 R12, RZ, RZ, -0x7a866d55 ;  /* 0x857992abff0c7424 */ /* 0x004fc600078e00ff */
[----:B------:R1:W-:Y:S01]  /*40270*/  STL.64 [R1+0x2750], R28 ;  /* 0x0027501c01007387 */ /* 0x0003e20000100a00 */
[----:B------:R-:W-:Y:S01]  /*40280*/  MOV R13, 0xbee4f10d ;  /* 0xbee4f10d000d7802 */ /* 0x000fe20000000f00 */
[----:B---3--:R-:W-:Y:S01]  /*40290*/  IMAD.MOV.U32 R16, RZ, RZ, 0xf314c0d ;  /* 0x0f314c0dff107424 */ /* 0x008fe200078e00ff */
[----:B------:R-:W-:Y:S01]  /*402a0*/  MOV R17, 0x404727bb ;  /* 0x404727bb00117802 */ /* 0x000fe20000000f00 */
[----:B------:R-:W-:Y:S01]  /*402b0*/  DFMA R20, R6, R8, R20 ;  /* 0x000000080614722b */ /* 0x000fe20000000014 */
[----:B------:R2:W-:Y:S01]  /*402c0*/  STL.64 [R1+0x2760], R10 ;  /* 0x0027600a01007387 */ /* 0x0005e20000100a00 */
[----:B0-----:R-:W-:Y:S01]  /*402d0*/  IMAD.MOV.U32 R18, RZ, RZ, 0x5b39c078 ;  /* 0x5b39c078ff127424 */ /* 0x001fe200078e00ff */
[----:B------:R-:W-:Y:S02]  /*402e0*/  MOV R19, 0xbee09e06 ;  /* 0xbee09e0600137802 */ /* 0x000fe40000000f00 */
[----:B------:R0:W-:Y:S01]  /*402f0*/  STL.64 [R1+0x2768], R12 ;  /* 0x0027680c01007387 */ /* 0x0001e20000100a00 */
[----:B-1----:R-:W-:Y:S01]  /*40300*/  IMAD.MOV.U32 R28, RZ, RZ, -0xe8963 ;  /* 0xfff1769dff1c7424 */ /* 0x002fe200078e00ff */
[----:B------:R-:W-:-:S02]  /*40310*/  MOV R29, 0xc02d057d ;  /* 0xc02d057d001d7802 */ /* 0x000fc40000000f00 */
[----:B------:R1:W-:Y:S01]  /*40320*/  STL.64 [R1+0x2770], R26 ;  /* 0x0027701a01007387 */ /* 0x0003e20000100a00 */
[----:B------:R-:W-:-:S03]  /*40330*/  FFMA R6, RZ, R15, R21 ;  /* 0x0000000fff067223 */ /* 0x000fc60000000015 */
        /* <DEDUP_REMOVED lines=10> */
[----:B---3--:R-:W-:Y:S01]  /*403e0*/  IMAD.MOV.U32 R32, RZ, RZ, 0x47d911f2 ;  /* 0x47d911f2ff207424 */ /* 0x008fe200078e00ff */
[----:B------:R-:W-:Y:S01]  /*403f0*/  MOV R33, 0x3ff1f3c0 ;  /* 0x3ff1f3c000217802 */ /* 0x000fe20000000f00 */
[----:B--2---:R-:W-:Y:S01]  /*40400*/  IMAD.MOV.U32 R16, RZ, RZ, 0x1b50cc3 ;  /* 0x01b50cc3ff107424 */ /* 0x004fe200078e00ff */
[----:B------:R-:W-:Y:S01]  /*40410*/  MOV R17, 0xbfe85636 ;  /* 0xbfe8563600117802 */ /* 0x000fe20000000f00 */
[----:B------:R2:W-:Y:S01]  /*40420*/  STL.64 [R1+0x2798], R10 ;  /* 0x0027980a01007387 */ /* 0x0005e20000100a00 */
[----:B------:R-:W-:Y:S01]  /*40430*/  FSETP.GT.AND P0, PT, |R6|, 1.469367938527859385e-39, PT ;  /* 0x001000000600780b */ /* 0x000fe20003f04200 */
[----:B0-----:R-:W-:Y:S01]  /*40440*/  IMAD.MOV.U32 R18, RZ, RZ, 0x6fac42ee ;  /* 0x6fac42eeff127424 */ /* 0x001fe200078e00ff */
[----:B------:R-:W-:Y:S01]  /*40450*/  MOV R19, 0x3fd73534 ;  /* 0x3fd7353400137802 */ /* 0x000fe20000000f00 */
[----:B------:R2:W-:Y:S01]  /*40460*/  STL.64 [R1+0x27a0], R12 ;  /* 0x0027a00c01007387 */ /* 0x0005e20000100a00 */
[----:B-1----:R-:W-:Y:S01]  /*40470*/  IMAD.MOV.U32 R28, RZ, RZ, 0x728f44d1 ;  /* 0x728f44d1ff1c7424 */ /* 0x002fe200078e00ff */
        /* <DEDUP_REMOVED lines=8> */
[----:B--2---:R-:W-:Y:S01]  /*40500*/  IMAD.MOV.U32 R34, RZ, RZ, R22 ;  /* 0x000000ffff227224 */ /* 0x004fe200078e0016 */
[----:B------:R-:W-:Y:S01]  /*40510*/  MOV R35, R23 ;  /* 0x0000001700237202 */ /* 0x000fe20000000f00 */
[----:B------:R-:W-:Y:S01]  /*40520*/  IMAD.MOV.U32 R40, RZ, RZ, R14 ;  /* 0x000000ffff287224 */ /* 0x000fe200078e000e */
[----:B------:R-:W-:Y:S02]  /*40530*/  MOV R41, R15 ;  /* 0x0000000f00297202 */ /* 0x000fe40000000f00 */
[----:B------:R-:W-:-:S07]  /*40540*/  MOV R6, 0x40560 ;  /* 0x0004056000067802 */ /* 0x000fce0000000f00 */
[----:B------:R-:W-:Y:S05]  /*40550*/  CALL.REL.NOINC `($__internal_21_$__cuda_sm20_div_rn_f64_full) ;  /* 0x000001ec00407944 */ /* 0x000fea0003c00000 */
[----:B------:R-:W-:Y:S01]  /*40560*/  IMAD.MOV.U32 R20, RZ, RZ, R8 ;  /* 0x000000ffff147224 */ /* 0x000fe200078e0008 */
[----:B------:R-:W-:-:S07]  /*40570*/  MOV R21, R7 ;  /* 0x0000000700157202 */ /* 0x000fce0000000f00 */
.L_x_7043:
[----:B------:R-:W-:Y:S05]  /*40580*/  BSYNC.RECONVERGENT B2 ;  /* 0x0000000000027941 */ /* 0x000fea0003800200 */
.L_x_7042:
[----:B------:R-:W0:Y:S01]  /*40590*/  MUFU.RCP64H R7, R15 ;  /* 0x0000000f00077308 */ /* 0x000e220000001800 */
[----:B------:R-:W-:Y:S01]  /*405a0*/  IMAD.MOV.U32 R6, RZ, RZ, 0x1 ;  /* 0x00000001ff067424 */ /* 0x000fe200078e00ff */
[----:B--2---:R-:W-:Y:S01]  /*405b0*/  DADD R34, -R14, R22 ;  /* 0x000000000e227229 */ /* 0x004fe20000000116 */
[----:B------:R-:W-:Y:S01]  /*405c0*/  IADD3 R16, PT, PT, R1, 0x1450, RZ ;  /* 0x0000145001107810 */ /* 0x000fe20007ffe0ff */
[----:B------:R-:W-:Y:S04]  /*405d0*/  BSSY.RECONVERGENT B2, `(.L_x_7044) ;  /* 0x0000014000027945 */ /* 0x000fe80003800200 */
[----:B------:R-:W-:-:S04]  /*405e0*/  VIADD R16, R16, 0x1388 ;  /* 0x0000138810107836 */ /* 0x000fc80000000000 */
        /* <DEDUP_REMOVED lines=16> */
[----:B------:R-:W-:Y:S01]  /*406f0*/  MOV R18, R8 ;  /* 0x0000000800127202 */ /* 0x000fe20000000f00 */
[----:B------:R-:W-:-:S07]  /*40700*/  IMAD.MOV.U32 R19, RZ, RZ, R7 ;  /* 0x000000ffff137224 */ /* 0x000fce00078e0007 */
.L_x_7045:
[----:B------:R-:W-:Y:S05]  /*40710*/  BSYNC.RECONVERGENT B2 ;  /* 0x0000000000027941 */ /* 0x000fea0003800200 */
.L_x_7044:
        /* <DEDUP_REMOVED lines=56> */
.L_x_7051:
[----:B------:R-:W-:Y:S05]  /*40aa0*/  BSYNC.RECONVERGENT B4 ;  /* 0x0000000000047941 */ /* 0x000fea0003800200 */
.L_x_7050:
        /* <DEDUP_REMOVED lines=30> */
.L_x_7049:
        /* <DEDUP_REMOVED lines=77> */
.L_x_7053:
[----:B------:R-:W-:Y:S01]  /*41160*/  IMAD.MOV.U32 R6, RZ, RZ, 0x0 ;  /* 0x00000000ff067424 */ /* 0x000fe200078e00ff */
[----:B------:R-:W-:Y:S02]  /*41170*/  MOV R7, 0x7ff00000 ;  /* 0x7ff0000000077802 */ /* 0x000fe40000000f00 */
[----:B------:R-:W-:-:S04]  /*41180*/  LOP3.LUT P0, RZ, R9, 0x7fffffff, RZ, 0xc0, !PT ;  /* 0x7fffffff09ff7812 */ /* 0x000fc8000780c0ff */
[----:B------:R-:W-:-:S10]  /*41190*/  DFMA R6, R8, R6, +INF ;  /* 0x7ff000000806742b */ /* 0x000fd40000000006 */
[----:B------:R-:W-:Y:S02]  /*411a0*/  FSEL R12, R6, RZ, P0 ;  /* 0x000000ff060c7208 */ /* 0x000fe40000000000 */
[----:B------:R-:W-:-:S07]  /*411b0*/  FSEL R13, R7, -QNAN , P0 ;  /* 0xfff00000070d7808 */ /* 0x000fce0000000000 */
.L_x_7052:
[----:B------:R-:W-:Y:S05]  /*411c0*/  BSYNC.RECONVERGENT B3 ;  /* 0x0000000000037941 */ /* 0x000fea0003800200 */
.L_x_7048:
        /* <DEDUP_REMOVED lines=27> */
.L_x_7055:
[----:B------:R-:W-:Y:S05]  /*41380*/  BSYNC.RECONVERGENT B3 ;  /* 0x0000000000037941 */ /* 0x000fea0003800200 */
.L_x_7054:
[----:B------:R-:W-:Y:S05]  /*41390*/  BRA `(.L_x_7056) ;  /* 0x0000000800b87947 */ /* 0x000fea0003800000 */
.L_x_7047:
        /* <DEDUP_REMOVED lines=29> */
.L_x_7060:
[----:B------:R-:W-:Y:S05]  /*41570*/  BSYNC.RECONVERGENT B4 ;  /* 0x0000000000047941 */ /* 0x000fea0003800200 */
.L_x_7059:
        /* <DEDUP_REMOVED lines=30> */
.L_x_7058:
        /* <DEDUP_REMOVED lines=78> */
.L_x_7062:
[----:B------:R-:W-:Y:S01]  /*41c40*/  MOV R8, 0x0 ;  /* 0x0000000000087802 */ /* 0x000fe20000000f00 */
[----:B------:R-:W-:Y:S01]  /*41c50*/  IMAD.MOV.U32 R9, RZ, RZ, 0x7ff00000 ;  /* 0x7ff00000ff097424 */ /* 0x000fe200078e00ff */
[----:B------:R-:W-:-:S05]  /*41c60*/  LOP3.LUT P0, RZ, R7, 0x7fffffff, RZ, 0xc0, !PT ;  /* 0x7fffffff07ff7812 */ /* 0x000fca000780c0ff */
[----:B------:R-:W-:-:S10]  /*41c70*/  DFMA R8, R6, R8, +INF ;  /* 0x7ff000000608742b */ /* 0x000fd40000000008 */
[----:B------:R-:W-:Y:S02]  /*41c80*/  FSEL R12, R8, RZ, P0 ;  /* 0x000000ff080c7208 */ /* 0x000fe40000000000 */
[----:B------:R-:W-:-:S07]  /*41c90*/  FSEL R13, R9, -QNAN , P0 ;  /* 0xfff00000090d7808 */ /* 0x000fce0000000000 */
.L_x_7061:
[----:B------:R-:W-:Y:S05]  /*41ca0*/  BSYNC.RECONVERGENT B3 ;  /* 0x0000000000037941 */ /* 0x000fea0003800200 */
.L_x_7057:
        /* <DEDUP_REMOVED lines=27> */
.L_x_7064:
[----:B------:R-:W-:Y:S05]  /*41e60*/  BSYNC.RECONVERGENT B3 ;  /* 0x0000000000037941 */ /* 0x000fea0003800200 */
.L_x_7063:
[----:B------:R-:W-:-:S11]  /*41e70*/  DADD R22, -RZ, -R22 ;  /* 0x00000000ff167229 */ /* 0x000fd60000000916 */
.L_x_7056:
[----:B------:R-:W-:Y:S05]  /*41e80*/  BSYNC.RECONVERGENT B2 ;  /* 0x0000000000027941 */ /* 0x000fea0003800200 */
.L_x_7046:
        /* <DEDUP_REMOVED lines=26> */
.L_x_7066:
[----:B------:R-:W-:Y:S05]  /*42030*/  BSYNC.RECONVERGENT B2 ;  /* 0x0000000000027941 */ /* 0x000fea0003800200 */
.L_x_7065:
[----:B------:R-:W-:Y:S01]  /*42040*/  DMUL R18, R18, R22 ;  /* 0x0000001612127228 */ /* 0x000fe20000000000 */
[----:B------:R-:W-:Y:S01]  /*42050*/  HFMA2 R28, -RZ, RZ, 85.3125, 85.3125 ;  /* 0x55555555ff1c7431 */ /* 0x000fe200000001ff */
[----:B------:R-:W-:Y:S01]  /*42060*/  BSSY.RECONVERGENT B0, `(.L_x_7067) ;  /* 0x0000016000007945 */ /* 0x000fe20003800200 */
[----:B------:R-:W-:Y:S01]  /*42070*/  MOV R17, RZ ;  /* 0x000000ff00117202 */ /* 0x000fe20000000f00 */
[----:B------:R-:W-:Y:S02]  /*42080*/  IMAD.MOV.U32 R12, RZ, RZ, 0x1 ;  /* 0x00000001ff0c7424 */ /* 0x000fe400078e00ff */
[----:B------:R-:W-:-:S07]  /*42090*/  IMAD.MOV.U32 R29, RZ, RZ, -0x402aaaab ;  /* 0xbfd55555ff1d7424 */ /* 0x000fce00078e00ff */
.L_x_7068:
        /* <DEDUP_REMOVED lines=19> */
.L_x_7067:
        /* <DEDUP_REMOVED lines=21> */
.L_x_7072:
[----:B------:R-:W-:Y:S05]  /*42320*/  BSYNC.RECONVERGENT B3 ;  /* 0x0000000000037941 */ /* 0x000fea0003800200 */
.L_x_7071:
[----:B------:R-:W-:Y:S01]  /*42330*/  HFMA2 R27, -RZ, RZ, -1.841796875, 115.625 ;  /* 0xbf5e573aff1b7431 */ /* 0x000fe200000001ff */
[----:B------:R-:W-:Y:S01]  /*42340*/  BSSY.RECONVERGENT B0, `(.L_x_7073) ;  /* 0x0000015000007945 */ /* 0x000fe20003800200 */
[----:B------:R-:W-:Y:S01]  /*42350*/  MOV R24, 0x1 ;  /* 0x0000000100187802 */ /* 0x000fe20000000f00 */
[----:B------:R-:W-:-:S07]  /*42360*/  IMAD.MOV.U32 R26, RZ, RZ, -0x36fe1a8c ;  /* 0xc901e574ff1a7424 */ /* 0x000fce00078e00ff */
.L_x_7074:
        /* <DEDUP_REMOVED lines=19> */
.L_x_7073:
        /* <DEDUP_REMOVED lines=30> */
.L_x_7076:
[----:B------:R-:W-:Y:S05]  /*42680*/  BSYNC.RECONVERGENT B3 ;  /* 0x0000000000037941 */ /* 0x000fea0003800200 */
.L_x_7075:
[----:B------:R-:W-:Y:S01]  /*42690*/  HFMA2 R12, -RZ, RZ, 0, 5.9604644775390625e-08 ;  /* 0x00000001ff0c7431 */ /* 0x000fe200000001ff */
[----:B------:R-:W-:Y:S01]  /*426a0*/  BSSY.RECONVERGENT B0, `(.L_x_7077) ;  /* 0x0000015000007945 */ /* 0x000fe20003800200 */
[----:B------:R-:W-:Y:S01]  /*426b0*/  IMAD.MOV.U32 R28, RZ, RZ, 0x3b990ee6 ;  /* 0x3b990ee6ff1c7424 */ /* 0x000fe200078e00ff */
[----:B------:R-:W-:-:S07]  /*426c0*/  MOV R29, 0x3f70ee64 ;  /* 0x3f70ee64001d7802 */ /* 0x000fce0000000f00 */
.L_x_7078:
        /* <DEDUP_REMOVED lines=19> */
.L_x_7077:
        /* <DEDUP_REMOVED lines=27> */
.L_x_7080:
[----:B------:R-:W-:Y:S05]  /*429b0*/  BSYNC.RECONVERGENT B3 ;  /* 0x0000000000037941 */ /* 0x000fea0003800200 */
.L_x_7079:
[----:B------:R-:W-:Y:S01]  /*429c0*/  HFMA2 R26, -RZ, RZ, 0.900390625, -859 ;  /* 0x3b34e2b6ff1a7431 */ /* 0x000fe200000001ff */
[----:B------:R-:W-:Y:S01]  /*429d0*/  BSSY.RECONVERGENT B0, `(.L_x_7081) ;  /* 0x0000015000007945 */ /* 0x000fe20003800200 */
[----:B------:R-:W-:Y:S02]  /*429e0*/  IMAD.MOV.U32 R24, RZ, RZ, 0x1 ;  /* 0x00000001ff187424 */ /* 0x000fe400078e00ff */
[----:B------:R-:W-:-:S07]  /*429f0*/  IMAD.MOV.U32 R27, RZ, RZ, 0x3f4547d9 ;  /* 0x3f4547d9ff1b7424 */ /* 0x000fce00078e00ff */
.L_x_7082:
        /* <DEDUP_REMOVED lines=19> */
.L_x_7081:
        /* <DEDUP_REMOVED lines=30> */
.L_x_7084:
[----:B------:R-:W-:Y:S05]  /*42d10*/  BSYNC.RECONVERGENT B3 ;  /* 0x0000000000037941 */ /* 0x000fea0003800200 */
.L_x_7083:
[----:B------:R-:W-:Y:S01]  /*42d20*/  HFMA2 R28, -RZ, RZ, 4.351139068603515625e-05, 65312 ;  /* 0x02da7bf9ff1c7431 */ /* 0x000fe200000001ff */
[----:B------:R-:W-:Y:S01]  /*42d30*/  BSSY.RECONVERGENT B0, `(.L_x_7085) ;  /* 0x0000015000007945 */ /* 0x000fe20003800200 */
[----:B------:R-:W-:Y:S02]  /*42d40*/  IMAD.MOV.U32 R12, RZ, RZ, 0x1 ;  /* 0x00000001ff0c7424 */ /* 0x000fe400078e00ff */
[----:B------:R-:W-:-:S07]  /*42d50*/  IMAD.MOV.U32 R29, RZ, RZ, -0x40b3c1f5 ;  /* 0xbf4c3e0bff1d7424 */ /* 0x000fce00078e00ff */
.L_x_7086:
        /* <DEDUP_REMOVED lines=19> */
.L_x_7085:
        /* <DEDUP_REMOVED lines=27> */
.L_x_7088:
[----:B------:R-:W-:Y:S05]  /*43040*/  BSYNC.RECONVERGENT B3 ;  /* 0x0000000000037941 */ /* 0x000fea0003800200 */
.L_x_7087:
[----:B------:R-:W-:Y:S01]  /*43050*/  HFMA2 R27, -RZ, RZ, -1.802734375, 0.00079822540283203125 ;  /* 0xbf36128aff1b7431 */ /* 0x000fe200000001ff */
[----:B------:R-:W-:Y:S01]  /*43060*/  BSSY.RECONVERGENT B0, `(.L_x_7089) ;  /* 0x0000015000007945 */ /* 0x000fe20003800200 */
[----:B------:R-:W-:Y:S01]  /*43070*/  MOV R24, 0x1 ;  /* 0x0000000100187802 */ /* 0x000fe20000000f00 */
[----:B------:R-:W-:-:S07]  /*43080*/  IMAD.MOV.U32 R26, RZ, RZ, -0x3a5b058f ;  /* 0xc5a4fa71ff1a7424 */ /* 0x000fce00078e00ff */
.L_x_7090:
        /* <DEDUP_REMOVED lines=19> */
.L_x_7089:
        /* <DEDUP_REMOVED lines=30> */
.L_x_7092:
[----:B------:R-:W-:Y:S05]  /*433a0*/  BSYNC.RECONVERGENT B3 ;  /* 0x0000000000037941 */ /* 0x000fea0003800200 */
.L_x_7091:
[----:B------:R-:W-:Y:S01]  /*433b0*/  HFMA2 R12, -RZ, RZ, 0, 5.9604644775390625e-08 ;  /* 0x00000001ff0c7431 */ /* 0x000fe200000001ff */
[----:B------:R-:W-:Y:S01]  /*433c0*/  BSSY.RECONVERGENT B0, `(.L_x_7093) ;  /* 0x0000015000007945 */ /* 0x000fe20003800200 */
[----:B------:R-:W-:Y:S01]  /*433d0*/  IMAD.MOV.U32 R28, RZ, RZ, 0x1b0931c8 ;  /* 0x1b0931c8ff1c7424 */ /* 0x000fe200078e00ff */
[----:B------:R-:W-:-:S07]  /*433e0*/  MOV R29, 0x3f4168ef ;  /* 0x3f4168ef001d7802 */ /* 0x000fce0000000f00 */
.L_x_7094:
        /* <DEDUP_REMOVED lines=19> */
.L_x_7093:
        /* <DEDUP_REMOVED lines=27> */
.L_x_7096:
[----:B------:R-:W-:Y:S05]  /*436d0*/  BSYNC.RECONVERGENT B3 ;  /* 0x0000000000037941 */ /* 0x000fea0003800200 */
.L_x_7095:
[----:B------:R-:W-:Y:S01]  /*436e0*/  HFMA2 R26, -RZ, RZ, -0.003910064697265625, -7888 ;  /* 0x9c01efb4ff1a7431 */ /* 0x000fe200000001ff */
[----:B------:R-:W-:Y:S01]  /*436f0*/  BSSY.RECONVERGENT B0, `(.L_x_7097) ;  /* 0x0000015000007945 */ /* 0x000fe20003800200 */
[----:B------:R-:W-:Y:S02]  /*43700*/  IMAD.MOV.U32 R24, RZ, RZ, 0x1 ;  /* 0x00000001ff187424 */ /* 0x000fe400078e00ff */
[----:B------:R-:W-:-:S07]  /*43710*/  IMAD.MOV.U32 R27, RZ, RZ, 0x3f369187 ;  /* 0x3f369187ff1b7424 */ /* 0x000fce00078e00ff */
.L_x_7098:
        /* <DEDUP_REMOVED lines=19> */
.L_x_7097:
        /* <DEDUP_REMOVED lines=30> */
.L_x_7100:
[----:B------:R-:W-:Y:S05]  /*43a30*/  BSYNC.RECONVERGENT B3 ;  /* 0x0000000000037941 */ /* 0x000fea0003800200 */
.L_x_7099:
[----:B------:R-:W-:Y:S01]  /*43a40*/  HFMA2 R28, -RZ, RZ, 0.1727294921875, -0.4541015625 ;  /* 0x3187b744ff1c7431 */ /* 0x000fe200000001ff */
[----:B------:R-:W-:Y:S01]  /*43a50*/  BSSY.RECONVERGENT B0, `(.L_x_7101) ;  /* 0x0000015000007945 */ /* 0x000fe20003800200 */
[----:B------:R-:W-:Y:S02]  /*43a60*/  IMAD.MOV.U32 R12, RZ, RZ, 0x1 ;  /* 0x00000001ff0c7424 */ /* 0x000fe400078e00ff */
[----:B------:R-:W-:-:S07]  /*43a70*/  IMAD.MOV.U32 R29, RZ, RZ, -0x40ba9d65 ;  /* 0xbf45629bff1d7424 */ /* 0x000fce00078e00ff */
.L_x_7102:
        /* <DEDUP_REMOVED lines=19> */
.L_x_7101:
        /* <DEDUP_REMOVED lines=27> */
.L_x_7104:
[----:B------:R-:W-:Y:S05]  /*43d60*/  BSYNC.RECONVERGENT B3 ;  /* 0x0000000000037941 */ /* 0x000fea0003800200 */
.L_x_7103:
[----:B------:R-:W-:Y:S01]  /*43d70*/  HFMA2 R27, -RZ, RZ, -1.8154296875, -0.0003659725189208984375 ;  /* 0xbf438dffff1b7431 */ /* 0x000fe200000001ff */
[----:B------:R-:W-:Y:S01]  /*43d80*/  BSSY.RECONVERGENT B0, `(.L_x_7105) ;  /* 0x0000015000007945 */ /* 0x000fe20003800200 */
[----:B------:R-:W-:Y:S01]  /*43d90*/  MOV R24, 0x1 ;  /* 0x0000000100187802 */ /* 0x000fe20000000f00 */
[----:B------:R-:W-:-:S07]  /*43da0*/  IMAD.MOV.U32 R26, RZ, RZ, 0x1cc96982 ;  /* 0x1cc96982ff1a7424 */ /* 0x000fce00078e00ff */
.L_x_7106:
        /* <DEDUP_REMOVED lines=19> */
.L_x_7105:
        /* <DEDUP_REMOVED lines=30> */
.L_x_7108:
[----:B------:R-:W-:Y:S05]  /*440c0*/  BSYNC.RECONVERGENT B3 ;  /* 0x0000000000037941 */ /* 0x000fea0003800200 */
.L_x_7107:
[----:B------:R-:W-:Y:S01]  /*440d0*/  HFMA2 R12, -RZ, RZ, 0, 5.9604644775390625e-08 ;  /* 0x00000001ff0c7431 */ /* 0x000fe200000001ff */
[----:B------:R-:W-:Y:S01]  /*440e0*/  BSSY.RECONVERGENT B0, `(.L_x_7109) ;  /* 0x0000015000007945 */ /* 0x000fe20003800200 */
[----:B------:R-:W-:Y:S01]  /*440f0*/  IMAD.MOV.U32 R28, RZ, RZ, 0x684527bf ;  /* 0x684527bfff1c7424 */ /* 0x000fe200078e00ff */
[----:B------:R-:W-:-:S07]  /*44100*/  MOV R29, 0x3f55d4ae ;  /* 0x3f55d4ae001d7802 */ /* 0x000fce0000000f00 */
.L_x_7110:
        /* <DEDUP_REMOVED lines=19> */
.L_x_7109:
        /* <DEDUP_REMOVED lines=27> */
.L_x_7112:
[----:B------:R-:W-:Y:S05]  /*443f0*/  BSYNC.RECONVERGENT B3 ;  /* 0x0000000000037941 */ /* 0x000fea0003800200 */
.L_x_7111:
[----:B------:R-:W-:Y:S01]  /*44400*/  HFMA2 R26, -RZ, RZ, -0.0384521484375, 160.5 ;  /* 0xa8ec5904ff1a7431 */ /* 0x000fe200000001ff */
[----:B------:R-:W-:Y:S01]  /*44410*/  BSSY.RECONVERGENT B0, `(.L_x_7113) ;  /* 0x0000015000007945 */ /* 0x000fe20003800200 */
[----:B------:R-:W-:Y:S02]  /*44420*/  IMAD.MOV.U32 R24, RZ, RZ, 0x1 ;  /* 0x00000001ff187424 */ /* 0x000fe400078e00ff */
[----:B------:R-:W-:-:S07]  /*44430*/  IMAD.MOV.U32 R27, RZ, RZ, 0x3f59e1db ;  /* 0x3f59e1dbff1b7424 */ /* 0x000fce00078e00ff */
.L_x_7114:
        /* <DEDUP_REMOVED lines=19> */
.L_x_7113:
        /* <DEDUP_REMOVED lines=30> */
.L_x_7116:
[----:B------:R-:W-:Y:S05]  /*44750*/  BSYNC.RECONVERGENT B3 ;  /* 0x0000000000037941 */ /* 0x000fea0003800200 */
.L_x_7115:
[----:B------:R-:W-:Y:S01]  /*44760*/  HFMA2 R28, -RZ, RZ, -0.022857666015625, -0.01006317138671875 ;  /* 0xa5daa127ff1c7431 */ /* 0x000fe200000001ff */
[----:B------:R-:W-:Y:S01]  /*44770*/  BSSY.RECONVERGENT B0, `(.L_x_7117) ;  /* 0x0000015000007945 */ /* 0x000fe20003800200 */
[----:B------:R-:W-:Y:S02]  /*44780*/  IMAD.MOV.U32 R12, RZ, RZ, 0x1 ;  /* 0x00000001ff0c7424 */ /* 0x000fe400078e00ff */
[----:B------:R-:W-:-:S07]  /*44790*/  IMAD.MOV.U32 R29, RZ, RZ, -0x408f51aa ;  /* 0xbf70ae56ff1d7424 */ /* 0x000fce00078e00ff */
.L_x_7118:
        /* <DEDUP_REMOVED lines=19> */
.L_x_7117:
        /* <DEDUP_REMOVED lines=27> */
.L_x_7120:
[----:B------:R-:W-:Y:S05]  /*44a80*/  BSYNC.RECONVERGENT B3 ;  /* 0x0000000000037941 */ /* 0x000fea0003800200 */
.L_x_7119:
[----:B------:R-:W-:Y:S01]  /*44a90*/  HFMA2 R27, -RZ, RZ, -1.8671875, 287 ;  /* 0xbf785c7cff1b7431 */ /* 0x000fe200000001ff */
[----:B------:R-:W-:Y:S01]  /*44aa0*/  BSSY.RECONVERGENT B0, `(.L_x_7121) ;  /* 0x0000015000007945 */ /* 0x000fe20003800200 */
[----:B------:R-:W-:Y:S01]  /*44ab0*/  MOV R24, 0x1 ;  /* 0x0000000100187802 */ /* 0x000fe20000000f00 */
[----:B------:R-:W-:-:S07]  /*44ac0*/  IMAD.MOV.U32 R26, RZ, RZ, -0x343a03ee ;  /* 0xcbc5fc12ff1a7424 */ /* 0x000fce00078e00ff */
.L_x_7122:
        /* <DEDUP_REMOVED lines=19> */
.L_x_7121:
        /* <DEDUP_REMOVED lines=30> */
.L_x_7124:
[----:B------:R-:W-:Y:S05]  /*44de0*/  BSYNC.RECONVERGENT B3 ;  /* 0x0000000000037941 */ /* 0x000fea0003800200 */
.L_x_7123:
[----:B------:R-:W-:Y:S01]  /*44df0*/  HFMA2 R12, -RZ, RZ, 0, 5.9604644775390625e-08 ;  /* 0x00000001ff0c7431 */ /* 0x000fe200000001ff */
[----:B------:R-:W-:Y:S01]  /*44e00*/  BSSY.RECONVERGENT B0, `(.L_x_7125) ;  /* 0x0000015000007945 */ /* 0x000fe20003800200 */
[----:B------:R-:W-:Y:S01]  /*44e10*/  IMAD.MOV.U32 R28, RZ, RZ, 0x50ed0c93 ;  /* 0x50ed0c93ff1c7424 */ /* 0x000fe200078e00ff */
[----:B------:R-:W-:-:S07]  /*44e20*/  MOV R29, 0x3f91d1d6 ;  /* 0x3f91d1d6001d7802 */ /* 0x000fce0000000f00 */
.L_x_7126:
        /* <DEDUP_REMOVED lines=19> */
.L_x_7125:
        /* <DEDUP_REMOVED lines=27> */
.L_x_7128:
[----:B------:R-:W-:Y:S05]  /*45110*/  BSYNC.RECONVERGENT B3 ;  /* 0x0000000000037941 */ /* 0x000fea0003800200 */
.L_x_7127:
[----:B------:R-:W-:Y:S01]  /*45120*/  HFMA2 R26, -RZ, RZ, 256.75, -55.28125 ;  /* 0x5c03d2e9ff1a7431 */ /* 0x000fe200000001ff */
[----:B------:R-:W-:Y:S01]  /*45130*/  BSSY.RECONVERGENT B0, `(.L_x_7129) ;  /* 0x0000015000007945 */ /* 0x000fe20003800200 */
[----:B------:R-:W-:Y:S02]  /*45140*/  IMAD.MOV.U32 R24, RZ, RZ, 0x1 ;  /* 0x00000001ff187424 */ /* 0x000fe400078e00ff */
[----:B------:R-:W-:-:S07]  /*45150*/  IMAD.MOV.U32 R27, RZ, RZ, 0x3f9ef9a0 ;  /* 0x3f9ef9a0ff1b7424 */ /* 0x000fce00078e00ff */
.L_x_7130:
        /* <DEDUP_REMOVED lines=19> */
.L_x_7129:
        /* <DEDUP_REMOVED lines=30> */
.L_x_7132:
[----:B------:R-:W-:Y:S05]  /*45470*/  BSYNC.RECONVERGENT B3 ;  /* 0x0000000000037941 */ /* 0x000fea0003800200 */
.L_x_7131:
[----:B------:R-:W-:Y:S01]  /*45480*/  HFMA2 R28, -RZ, RZ, 468, -43.75 ;  /* 0x5f50d178ff1c7431 */ /* 0x000fe200000001ff */
[----:B------:R-:W-:Y:S01]  /*45490*/  BSSY.RECONVERGENT B0, `(.L_x_7133) ;  /* 0x0000015000007945 */ /* 0x000fe20003800200 */
[----:B------:R-:W-:Y:S02]  /*454a0*/  IMAD.MOV.U32 R12, RZ, RZ, 0x1 ;  /* 0x00000001ff0c7424 */ /* 0x000fe400078e00ff */
[----:B------:R-:W-:-:S07]  /*454b0*/  IMAD.MOV.U32 R29, RZ, RZ, -0x4046a498 ;  /* 0xbfb95b68ff1d7424 */ /* 0x000fce00078e00ff */
.L_x_7134:
        /* <DEDUP_REMOVED lines=19> */
.L_x_7133:
        /* <DEDUP_REMOVED lines=27> */
.L_x_7136:
[----:B------:R-:W-:Y:S05]  /*457a0*/  BSYNC.RECONVERGENT B3 ;  /* 0x0000000000037941 */ /* 0x000fea0003800200 */
.L_x_7135:
[----:B------:R-:W-:Y:S01]  /*457b0*/  HFMA2 R27, -RZ, RZ, -1.9462890625, -0.00190639495849609375 ;  /* 0xbfc997cfff1b7431 */ /* 0x000fe200000001ff */
[----:B------:R-:W-:Y:S01]  /*457c0*/  BSSY.RECONVERGENT B0, `(.L_x_7137) ;  /* 0x0000015000007945 */ /* 0x000fe20003800200 */
[----:B------:R-:W-:Y:S01]  /*457d0*/  MOV R24, 0x1 ;  /* 0x0000000100187802 */ /* 0x000fe20000000f00 */
[----:B------:R-:W-:-:S07]  /*457e0*/  IMAD.MOV.U32 R26, RZ, RZ, -0x3bccff5e ;  /* 0xc43300a2ff1a7424 */ /* 0x000fce00078e00ff */
.L_x_7138:
        /* <DEDUP_REMOVED lines=19> */
.L_x_7137:
        /* <DEDUP_REMOVED lines=30> */
.L_x_7140:
[----:B------:R-:W-:Y:S05]  /*45b00*/  BSYNC.RECONVERGENT B3 ;  /* 0x0000000000037941 */ /* 0x000fea0003800200 */
.L_x_7139:
[----:B------:R-:W-:Y:S01]  /*45b10*/  HFMA2 R12, -RZ, RZ, 0, 5.9604644775390625e-08 ;  /* 0x00000001ff0c7431 */ /* 0x000fe200000001ff */
[----:B------:R-:W-:Y:S01]  /*45b20*/  BSSY.RECONVERGENT B0, `(.L_x_7141) ;  /* 0x0000015000007945 */ /* 0x000fe20003800200 */
[----:B------:R-:W-:Y:S01]  /*45b30*/  IMAD.MOV.U32 R28, RZ, RZ, -0x45e261fc ;  /* 0xba1d9e04ff1c7424 */ /* 0x000fe200078e00ff */
[----:B------:R-:W-:-:S07]  /*45b40*/  MOV R29, 0x3fe72e2b ;  /* 0x3fe72e2b001d7802 */ /* 0x000fce0000000f00 */
.L_x_7142:
        /* <DEDUP_REMOVED lines=19> */
.L_x_7141:
        /* <DEDUP_REMOVED lines=27> */
.L_x_7144:
[----:B------:R-:W-:Y:S05]  /*45e30*/  BSYNC.RECONVERGENT B3 ;  /* 0x0000000000037941 */ /* 0x000fea0003800200 */
.L_x_7143:
[----:B------:R-:W-:Y:S01]  /*45e40*/  HFMA2 R26, -RZ, RZ, 0.000501155853271484375, -0.44384765625 ;  /* 0x101bb71aff1a7431 */ /* 0x000fe200000001ff */
[----:B------:R-:W-:Y:S01]  /*45e50*/  BSSY.RECONVERGENT B0, `(.L_x_7145) ;  /* 0x0000015000007945 */ /* 0x000fe20003800200 */
[----:B------:R-:W-:Y:S02]  /*45e60*/  IMAD.MOV.U32 R24, RZ, RZ, 0x1 ;  /* 0x00000001ff187424 */ /* 0x000fe400078e00ff */
[----:B------:R-:W-:-:S07]  /*45e70*/  IMAD.MOV.U32 R27, RZ, RZ, 0x3ffaab9a ;  /* 0x3ffaab9aff1b7424 */ /* 0x000fce00078e00ff */
.L_x_7146:
        /* <DEDUP_REMOVED lines=19> */
.L_x_7145:
        /* <DEDUP_REMOVED lines=30> */
.L_x_7148:
[----:B------:R-:W-:Y:S05]  /*46190*/  BSYNC.RECONVERGENT B3 ;  /* 0x0000000000037941 */ /* 0x000fea0003800200 */
.L_x_7147:
[----:B------:R-:W-:Y:S01]  /*461a0*/  BSSY.RECONVERGENT B0, `(.L_x_7149) ;  /* 0x0000016000007945 */ /* 0x000fe20003800200 */
[----:B------:R-:W-:Y:S01]  /*461b0*/  IMAD.MOV.U32 R12, RZ, RZ, 0x1 ;  /* 0x00000001ff0c7424 */ /* 0x000fe200078e00ff */
[----:B------:R-:W-:Y:S01]  /*461c0*/  MOV R28, 0x8aaafd02 ;  /* 0x8aaafd02001c7802 */ /* 0x000fe20000000f00 */
[----:B------:R-:W-:-:S07]  /*461d0*/  IMAD.MOV.U32 R29, RZ, RZ, -0x3fe58652 ;  /* 0xc01a79aeff1d7424 */ /* 0x000fce00078e00ff */
.L_x_7150:
        /* <DEDUP_REMOVED lines=19> */
.L_x_7149:
        /* <DEDUP_REMOVED lines=27> */
.L_x_7152:
[----:B------:R-:W-:Y:S05]  /*464c0*/  BSYNC.RECONVERGENT B3 ;  /* 0x0000000000037941 */ /* 0x000fea0003800200 */
.L_x_7151:
[----:B------:R-:W-:Y:S01]  /*464d0*/  HFMA2 R27, -RZ, RZ, -2.095703125, 0.00473785400390625 ;  /* 0xc0311cdaff1b7431 */ /* 0x000fe200000001ff */
[----:B------:R-:W-:Y:S01]  /*464e0*/  BSSY.RECONVERGENT B0, `(.L_x_7153) ;  /* 0x0000015000007945 */ /* 0x000fe20003800200 */
[----:B------:R-:W-:Y:S01]  /*464f0*/  MOV R24, 0x1 ;  /* 0x0000000100187802 */ /* 0x000fe20000000f00 */
[----:B------:R-:W-:-:S07]  /*46500*/  IMAD.MOV.U32 R26, RZ, RZ, 0x4df23f8f ;  /* 0x4df23f8fff1a7424 */ /* 0x000fce00078e00ff */
.L_x_7154:
        /* <DEDUP_REMOVED lines=19> */
.L_x_7153:
        /* <DEDUP_REMOVED lines=28> */
[----:B------:R-:W-:-:S07]  /*46800*/  MOV R6, R8 ;  /* 0x0000000800067202 */ /* 0x000fce0000000f00 */
.L_x_7156:
[----:B------:R-:W-:Y:S05]  /*46810*/  BSYNC.RECONVERGENT B3 ;  /* 0x0000000000037941 */ /* 0x000fea0003800200 */
.L_x_7155:
[----:B------:R-:W-:Y:S01]  /*46820*/  HFMA2 R28, -RZ, RZ, 0.1600341796875, 0.001068115234375 ;  /* 0x311f1460ff1c7431 */ /* 0x000fe200000001ff */
[----:B------:R-:W-:Y:S01]  /*46830*/  BSSY.RECONVERGENT B0, `(.L_x_7157) ;  /* 0x0000015000007945 */ /* 0x000fe20003800200 */
[----:B------:R-:W-:Y:S02]  /*46840*/  IMAD.MOV.U32 R24, RZ, RZ, 0x1 ;  /* 0x00000001ff187424 */ /* 0x000fe400078e00ff */
[----:B------:R-:W-:-:S07]  /*46850*/  IMAD.MOV.U32 R29, RZ, RZ, 0x405278fb ;  /* 0x405278fbff1d7424 */ /* 0x000fce00078e00ff */
.L_x_7158:
        /* <DEDUP_REMOVED lines=19> */
.L_x_7157:
        /* <DEDUP_REMOVED lines=30> */
.L_x_7160:
[----:B------:R-:W-:Y:S05]  /*46b70*/  BSYNC.RECONVERGENT B3 ;  /* 0x0000000000037941 */ /* 0x000fea0003800200 */
.L_x_7159:
[----:B------:R-:W-:Y:S01]  /*46b80*/  HFMA2 R26, -RZ, RZ, 15.0859375, -0.01560211181640625 ;  /* 0x4b8ba3fdff1a7431 */ /* 0x000fe200000001ff */
[----:B------:R-:W-:Y:S01]  /*46b90*/  BSSY.RECONVERGENT B0, `(.L_x_7161) ;  /* 0x0000015000007945 */ /* 0x000fe20003800200 */
[----:B------:R-:W-:Y:S02]  /*46ba0*/  IMAD.MOV.U32 R12, RZ, RZ, 0x1 ;  /* 0x00000001ff0c7424 */ /* 0x000fe400078e00ff */
[----:B------:R-:W-:-:S07]  /*46bb0*/  IMAD.MOV.U32 R27, RZ, RZ, 0x406a8563 ;  /* 0x406a8563ff1b7424 */ /* 0x000fce00078e00ff */
.L_x_7162:
        /* <DEDUP_REMOVED lines=19> */
.L_x_7161:
        /* <DEDUP_REMOVED lines=11> */
.L_x_7164:
        /* <DEDUP_REMOVED lines=19> */
.L_x_7163:
        /* <DEDUP_REMOVED lines=20> */
.L_x_7166:
[----:B------:R-:W-:Y:S05]  /*47010*/  BSYNC.RECONVERGENT B3 ;  /* 0x0000000000037941 */ /* 0x000fea0003800200 */
.L_x_7165:
[----:B------:R-:W-:-:S08]  /*47020*/  DMUL R8, R28, R8 ;  /* 0x000000081c087228 */ /* 0x000fd00000000000 */
[----:B------:R-:W-:-:S14]  /*47030*/  DSETP.GT.AND P0, PT, |R8|, |R26|, PT ;  /* 0x4000001a0800722a */ /* 0x000fdc0003f04200 */
[----:B------:R-:W-:-:S11]  /*47040*/  @!P0 DADD R20, R20, R8 ;  /* 0x0000000014148229 */ /* 0x000fd60000000008 */
.L_x_7070:
[----:B------:R-:W-:Y:S05]  /*47050*/  BSYNC.RECONVERGENT B2 ;  /* 0x0000000000027941 */ /* 0x000fea0003800200 */
.L_x_7069:
        /* <DEDUP_REMOVED lines=10> */
[----:B------:R-:W-:Y:S01]  /*47100*/  DADD R10, R6, 4 ;  /* 0x40100000060a7429 */ /* 0x000fe20000000000 */
[----:B------:R-:W-:Y:S02]  /*47110*/  HFMA2 R33, -RZ, RZ, 1.984375, 0 ;  /* 0x3ff00000ff217431 */ /* 0x000fe400000001ff */
[----:B------:R-:W-:Y:S01]  /*47120*/  IMAD.MOV.U32 R32, RZ, RZ, 0x0 ;  /* 0x00000000ff207424 */ /* 0x000fe200078e00ff */
[----:B------:R-:W-:-:S02]  /*47130*/  ISETP.GT.U32.AND P0, PT, R7, 0x403b4000, PT ;  /* 0x403b40000700780c */ /* 0x000fc40003f04070 */
        /* <DEDUP_REMOVED lines=144> */
.L_x_7168:
        /* <DEDUP_REMOVED lines=9> */
.L_x_7169:
[----:B------:R-:W-:Y:S05]  /*47ad0*/  BSYNC.RECONVERGENT B0 ;  /* 0x0000000000007941 */ /* 0x000fea0003800200 */
.L_x_7167:
        /* <DEDUP_REMOVED lines=61> */
.L_x_7171:
[----:B------:R-:W-:Y:S05]  /*47eb0*/  BSYNC.RECONVERGENT B0 ;  /* 0x0000000000007941 */ /* 0x000fea0003800200 */
.L_x_7170:
        /* <DEDUP_REMOVED lines=29> */
.L_x_7173:
[----:B------:R-:W-:Y:S05]  /*48090*/  BSYNC.RECONVERGENT B2 ;  /* 0x0000000000027941 */ /* 0x000fea0003800200 */
.L_x_7172:
        /* <DEDUP_REMOVED lines=18> */
.L_x_7175:
[----:B------:R-:W-:Y:S05]  /*481c0*/  BSYNC.RECONVERGENT B2 ;  /* 0x0000000000027941 */ /* 0x000fea0003800200 */
.L_x_7174:
[----:B------:R-:W-:Y:S01]  /*481d0*/  DFMA R20, R16, 0.5, R8 ;  /* 0x3fe000001014782b */ /* 0x000fe20000000008 */
[----:B------:R-:W-:Y:S10]  /*481e0*/  BRA `(.L_x_6898) ;  /* 0x0000016c005c7947 */ /* 0x000ff40003800000 */
.L_x_7037:
[----:B------:R-:W-:Y:S05]  /*481f0*/  BSYNC.RELIABLE B1 ;  /* 0x0000000000017941 */ /* 0x000fea0003800100 */
.L_x_7036:
        /* <DEDUP_REMOVED lines=45> */
[----:B------:R-:W-:-:S03]  /*484d0*/  DADD R10, R6, 1 ;  /* 0x3ff00000060a7429 */ /* 0x000fc60000000000 */
[----:B------:R-:W-:Y:S01]  /*484e0*/  DADD R26, R26, -UR8 ;  /* 0x800000081a1a7e29 */ /* 0x000fe20008000000 */
[----:B------:R-:W-:Y:S01]  /*484f0*/  UMOV UR8, 0xfefa39ef ;  /* 0xfefa39ef00087882 */ /* 0x000fe20000000000 */
[----:B------:R-:W-:Y:S01]  /*48500*/  UMOV UR9, 0x3fe62e42 ;  /* 0x3fe62e4200097882 */ /* 0x000fe20000000000 */
[----:B------:R-:W1:Y:S02]  /*48510*/  MUFU.RCP64H R13, R11 ;  /* 0x0000000b000d7308 */ /* 0x000e640000001800 */
[----:B-1----:R-:W-:-:S08]  /*48520*/  DFMA R8, -R10, R12, 1 ;  /* 0x3ff000000a08742b */ /* 0x002fd0000000010c */
        /* <DEDUP_REMOVED lines=42> */
.L_x_7181:
[----:B------:R-:W-:Y:S01]  /*487d0*/  MOV R8, 0x0 ;  /* 0x0000000000087802 */ /* 0x000fe20000000f00 */
[----:B------:R-:W-:Y:S01]  /*487e0*/  IMAD.MOV.U32 R9, RZ, RZ, 0x7ff00000 ;  /* 0x7ff00000ff097424 */ /* 0x000fe200078e00ff */
[----:B------:R-:W-:-:S05]  /*487f0*/  LOP3.LUT P0, RZ, R7, 0x7fffffff, RZ, 0xc0, !PT ;  /* 0x7fffffff07ff7812 */ /* 0x000fca000780c0ff */
[----:B------:R-:W-:-:S10]  /*48800*/  DFMA R8, R6, R8, +INF ;  /* 0x7ff000000608742b */ /* 0x000fd40000000008 */
[----:B------:R-:W-:Y:S02]  /*48810*/  FSEL R24, R8, RZ, P0 ;  /* 0x000000ff08187208 */ /* 0x000fe40000000000 */
[----:B------:R-:W-:-:S07]  /*48820*/  FSEL R25, R9, -QNAN , P0 ;  /* 0xfff0000009197808 */ /* 0x000fce0000000000 */
.L_x_7182:
[----:B------:R-:W-:Y:S05]  /*48830*/  BSYNC.RECONVERGENT B0 ;  /* 0x0000000000007941 */ /* 0x000fea0003800200 */
.L_x_7180:
        /* <DEDUP_REMOVED lines=8> */
[----:B0-----:R-:W-:Y:S05]  /*488c0*/  CALL.REL.NOINC `($_ZN2at6native18elementwise_kernelILi128ELi2EZNS0_22gpu_kernel_impl_nocastIN48_GLOBAL__N__08322988_15_IGammaKernel_cu_cb51a28d10CalcIgammaIdEEEEvRNS_18TensorIteratorBaseERKT_EUliE_EEviT1_$__internal_lgamma_pos) ;  /* 0x0000017c00347944 */ /* 0x001fea0003c00000 */
[----:B------:R-:W-:Y:S05]  /*488d0*/  BSYNC.RECONVERGENT B4 ;  /* 0x0000000000047941 */ /* 0x000fea0003800200 */
.L_x_7185:
        /* <DEDUP_REMOVED lines=35> */
[----:B------:R-:W-:-:S04]  /*48b10*/  ISETP.NE.U32.AND P0, PT, R18, 0x1, PT ;  /* 0x000000011200780c */ /* 0x000fc80003f05070 */
[----:B------:R-:W-:Y:S01]  /*48b20*/  ISETP.NE.U32.AND.EX P0, PT, RZ, RZ, PT, P0 ;  /* 0x000000ffff00720c */ /* 0x000fe20003f05100 */
[----:B0-----:R-:W-:-:S08]  /*48b30*/  DFMA R12, R6, -0.5, R16 ;  /* 0xbfe00000060c782b */ /* 0x001fd00000000010 */
[----:B------:R-:W-:Y:S01]  /*48b40*/  DMUL R16, R12, UR4 ;  /* 0x000000040c107c28 */ /* 0x000fe20008000000 */
[----:B------:R-:W-:Y:S01]  /*48b50*/  UMOV UR4, 0x54442d18 ;  /* 0x54442d1800047882 */ /* 0x000fe20000000000 */
[----:B------:R-:W-:-:S06]  /*48b60*/  UMOV UR5, 0x400921fb ;  /* 0x400921fb00057882 */ /* 0x000fcc0000000000 */
[----:B------:R-:W-:Y:S01]  /*48b70*/  DFMA R16, R12, UR4, R16 ;  /* 0x000000040c107c2b */ /* 0x000fe20008000010 */
[----:B------:R-:W-:Y:S01]  /*48b80*/  IMAD.MOV.U32 R12, RZ, RZ, 0x20fd8164 ;  /* 0x20fd8164ff0c7424 */ /* 0x000fe200078e00ff */
[----:B------:R-:W-:-:S04]  /*48b90*/  MOV R13, 0x3da8ff83 ;  /* 0x3da8ff83000d7802 */ /* 0x000fc80000000f00 */
[----:B------:R-:W-:Y:S02]  /*48ba0*/  FSEL R12, R12, -8.06006814911005101289e+34, !P0 ;  /* 0xf9785eba0c0c7808 */ /* 0x000fe40004000000 */
[----:B------:R-:W-:Y:S01]  /*48bb0*/  DMUL R6, R16, R16 ;  /* 0x0000001010067228 */ /* 0x000fe20000000000 */
[----:B------:R-:W-:-:S07]  /*48bc0*/  FSEL R13, -R13, 0.11223486810922622681, !P0 ;  /* 0x3de5db650d0d7808 */ /* 0x000fce0004000100 */
        /* <DEDUP_REMOVED lines=32> */
[----:B------:R-:W-:Y:S05]  /*48dd0*/  CALL.REL.NOINC `($__internal_21_$__cuda_sm20_div_rn_f64_full) ;  /* 0x0000016400207944 */ /* 0x000fea0003c00000 */
[----:B------:R-:W-:-:S07]  /*48de0*/  MOV R9, R7 ;  /* 0x0000000700097202 */ /* 0x000fce0000000f00 */
.L_x_7190:
[----:B------:R-:W-:Y:S05]  /*48df0*/  BSYNC.RECONVERGENT B4 ;  /* 0x0000000000047941 */ /* 0x000fea0003800200 */
.L_x_7189:
[----:B------:R-:W-:Y:S01]  /*48e00*/  IMAD.MOV.U32 R16, RZ, RZ, R8 ;  /* 0x000000ffff107224 */ /* 0x000fe200078e0008 */
[----:B------:R-:W-:-:S07]  /*48e10*/  MOV R17, R9 ;  /* 0x0000000900117202 */ /* 0x000fce0000000f00 */
.L_x_7188:
[----:B------:R-:W-:Y:S05]  /*48e20*/  BSYNC.RECONVERGENT B1 ;  /* 0x0000000000017941 */ /* 0x000fea0003800200 */
.L_x_7187:
        /* <DEDUP_REMOVED lines=76> */
.L_x_7192:
[----:B------:R-:W-:Y:S01]  /*492f0*/  IMAD.MOV.U32 R6, RZ, RZ, 0x0 ;  /* 0x00000000ff067424 */ /* 0x000fe200078e00ff */
[----:B------:R-:W-:Y:S02]  /*49300*/  MOV R7, 0x7ff00000 ;  /* 0x7ff0000000077802 */ /* 0x000fe40000000f00 */
[----:B------:R-:W-:-:S04]  /*49310*/  LOP3.LUT P0, RZ, R17, 0x7fffffff, RZ, 0xc0, !PT ;  /* 0x7fffffff11ff7812 */ /* 0x000fc8000780c0ff */
[----:B------:R-:W-:-:S10]  /*49320*/  DFMA R6, R16, R6, +INF ;  /* 0x7ff000001006742b */ /* 0x000fd40000000006 */
[----:B------:R-:W-:Y:S02]  /*49330*/  FSEL R8, R6, RZ, P0 ;  /* 0x000000ff06087208 */ /* 0x000fe40000000000 */
[----:B------:R-:W-:-:S07]  /*49340*/  FSEL R9, R7, -QNAN , P0 ;  /* 0xfff0000007097808 */ /* 0x000fce0000000000 */
.L_x_7193:
[----:B------:R-:W-:Y:S05]  /*49350*/  BSYNC.RECONVERGENT B0 ;  /* 0x0000000000007941 */ /* 0x000fea0003800200 */
.L_x_7191:
[--C-:B------:R-:W-:Y:S01]  /*49360*/  DADD R26, -R26, R8.reuse ;  /* 0x000000001a1a7229 */ /* 0x100fe20000000108 */
[----:B------:R-:W-:Y:S01]  /*49370*/  ISETP.GE.AND P0, PT, R20, 0x3c000000, PT ;  /* 0x3c0000001400780c */ /* 0x000fe20003f06270 */
[----:B------:R-:W-:-:S10]  /*49380*/  DADD R8, -RZ, -R8 ;  /* 0x00000000ff087229 */ /* 0x000fd40000000908 */
[----:B------:R-:W-:Y:S02]  /*49390*/  FSEL R6, R8, R26, !P0 ;  /* 0x0000001a08067208 */ /* 0x000fe40004000000 */
[----:B------:R-:W-:Y:S01]  /*493a0*/  FSEL R7, R9, R27, !P0 ;  /* 0x0000001b09077208 */ /* 0x000fe20004000000 */
[----:B------:R-:W-:Y:S06]  /*493b0*/  BRA `(.L_x_7186) ;  /* 0x0000000000047947 */ /* 0x000fec0003800000 */
.L_x_7184:
[----:B------:R-:W-:-:S11]  /*493c0*/  DADD R6, R14, R14 ;  /* 0x000000000e067229 */ /* 0x000fd6000000000e */
.L_x_7186:
[----:B------:R-:W-:Y:S05]  /*493d0*/  BSYNC.RECONVERGENT B3 ;  /* 0x0000000000037941 */ /* 0x000fea0003800200 */
.L_x_7183:
        /* <DEDUP_REMOVED lines=67> */
.L_x_7179:
[----:B------:R-:W1:Y:S01]  /*49810*/  MUFU.RCP64H R7, 2.718280792236328125 ;  /* 0x4005bf0a00077908 */ /* 0x000e620000001800 */
[----:B------:R-:W-:Y:S01]  /*49820*/  IMAD.MOV.U32 R10, RZ, RZ, -0x74eba897 ;  /* 0x8b145769ff0a7424 */ /* 0x000fe200078e00ff */
[----:B------:R-:W-:Y:S01]  /*49830*/  MOV R11, 0x4005bf0a ;  /* 0x4005bf0a000b7802 */ /* 0x000fe20000000f00 */
[----:B------:R-:W-:Y:S01]  /*49840*/  IMAD.MOV.U32 R6, RZ, RZ, 0x1 ;  /* 0x00000001ff067424 */ /* 0x000fe200078e00ff */
[----:B------:R-:W-:Y:S01]  /*49850*/  UMOV UR4, 0xb9800000 ;  /* 0xb980000000047882 */ /* 0x000fe20000000000 */
[----:B------:R-:W-:Y:S01]  /*49860*/  UMOV UR5, 0x40181945 ;  /* 0x4018194500057882 */ /* 0x000fe20000000000 */
[----:B------:R-:W-:Y:S01]  /*49870*/  BSSY.RECONVERGENT B1, `(.L_x_7195) ;  /* 0x0000016000017945 */ /* 0x000fe20003800200 */
[----:B0-----:R-:W-:-:S08]  /*49880*/  DADD R18, R14, UR4 ;  /* 0x000000040e127e29 */ /* 0x001fd00008000000 */
        /* <DEDUP_REMOVED lines=18> */
[----:B------:R-:W-:Y:S05]  /*499b0*/  CALL.REL.NOINC `($__internal_21_$__cuda_sm20_div_rn_f64_full) ;  /* 0x0000015800287944 */ /* 0x000fea0003c00000 */
[----:B------:R-:W-:-:S07]  /*499c0*/  MOV R9, R7 ;  /* 0x0000000700097202 */ /* 0x000fce0000000f00 */
.L_x_7196:
[----:B------:R-:W-:Y:S05]  /*499d0*/  BSYNC.RECONVERGENT B1 ;  /* 0x0000000000017941 */ /* 0x000fea0003800200 */
.L_x_7195:
        /* <DEDUP_REMOVED lines=28> */
.L_x_7198:
[----:B------:R-:W-:Y:S05]  /*49ba0*/  BSYNC.RECONVERGENT B1 ;  /* 0x0000000000017941 */ /* 0x000fea0003800200 */
.L_x_7197:
[----:B------:R-:W0:Y:S01]  /*49bb0*/  MUFU.RCP64H R45, R15 ;  /* 0x0000000f002d7308 */ /* 0x000e220000001800 */
[----:B------:R-:W-:Y:S02]  /*49bc0*/  HFMA2 R39, -RZ, RZ, 2.708984375, -244.125 ;  /* 0x416bdba1ff277431 */ /* 0x000fe400000001ff */
[----:B------:R-:W-:Y:S02]  /*49bd0*/  IMAD.MOV.U32 R12, RZ, RZ, -0x184c2289 ;  /* 0xe7b3dd77ff0c7424 */ /* 0x000fe400078e00ff */
[----:B------:R-:W-:Y:S01]  /*49be0*/  HFMA2 R11, -RZ, RZ, 2.099609375, -7.7784061431884765625e-05 ;  /* 0x40338519ff0b7431 */ /* 0x000fe200000001ff */
[----:B------:R-:W-:Y:S01]  /*49bf0*/  MOV R13, 0x407c1f1c ;  /* 0x407c1f1c000d7802 */ /* 0x000fe20000000f00 */
[----:B------:R-:W-:Y:S01]  /*49c00*/  IMAD.MOV.U32 R38, RZ, RZ, 0x42ce50ea ;  /* 0x42ce50eaff267424 */ /* 0x000fe200078e00ff */
[----:B------:R-:W-:Y:S01]  /*49c10*/  MOV R9, 0x3fe0509f ;  /* 0x3fe0509f00097802 */ /* 0x000fe20000000f00 */
[----:B------:R-:W-:Y:S01]  /*49c20*/  VIADD R44, R15, 0x300402 ;  /* 0x003004020f2c7836 */ /* 0x000fe20000000000 */
[----:B------:R-:W-:Y:S01]  /*49c30*/  MOV R33, 0x40f28df4 ;  /* 0x40f28df400217802 */ /* 0x000fe20000000f00 */
[----:B------:R-:W-:Y:S01]  /*49c40*/  IMAD.MOV.U32 R8, RZ, RZ, 0x77f7c44b ;  /* 0x77f7c44bff087424 */ /* 0x000fe200078e00ff */
[----:B------:R1:W-:Y:S01]  /*49c50*/  STL.64 [R1+0x1468], R12 ;  /* 0x0014680c01007387 */ /* 0x0003e20000100a00 */
[----:B------:R-:W-:-:S02]  /*49c60*/  IMAD.MOV.U32 R10, RZ, RZ, -0x19c7c7e ;  /* 0xfe638382ff0a7424 */ /* 0x000fc400078e00ff */
[----:B------:R-:W-:Y:S02]  /*49c70*/  HFMA2 R35, -RZ, RZ, 2.56640625, 385.75 ;  /* 0x41225e07ff237431 */ /* 0x000fe400000001ff */
[----:B------:R-:W-:Y:S01]  /*49c80*/  IMAD.MOV.U32 R32, RZ, RZ, -0x4fb522f0 ;  /* 0xb04add10ff207424 */ /* 0x000fe200078e00ff */
[----:B------:R0:W-:Y:S01]  /*49c90*/  STL.64 [R1+0x1490], R38 ;  /* 0x0014902601007387 */ /* 0x0001e20000100a00 */
[----:B------:R-:W-:Y:S01]  /*49ca0*/  IMAD.MOV.U32 R36, RZ, RZ, 0x13d667e3 ;  /* 0x13d667e3ff247424 */ /* 0x000fe200078e00ff */
[----:B------:R-:W-:Y:S01]  /*49cb0*/  MOV R37, 0x414a9038 ;  /* 0x414a903800257802 */ /* 0x000fe20000000f00 */
[----:B------:R-:W-:Y:S01]  /*49cc0*/  IMAD.MOV.U32 R40, RZ, RZ, 0x4a98efce ;  /* 0x4a98efceff287424 */ /* 0x000fe200078e00ff */
[----:B------:R2:W-:Y:S01]  /*49cd0*/  STL.64 [R1+0x1458], R8 ;  /* 0x0014580801007387 */ /* 0x0005e20000100a00 */
[----:B------:R-:W-:Y:S01]  /*49ce0*/  MOV R41, 0x4184aa64 ;  /* 0x4184aa6400297802 */ /* 0x000fe20000000f00 */
[----:B------:R-:W-:Y:S02]  /*49cf0*/  HFMA2 R7, -RZ, RZ, 1.8671875, -68.8125 ;  /* 0x3f78d44dff077431 */ /* 0x000fe400000001ff */
[----:B------:R-:W-:-:S02]  /*49d00*/  IMAD.MOV.U32 R42, RZ, RZ, 0x0 ;  /* 0x00000000ff2a7424 */ /* 0x000fc400078e00ff */
[----:B-1----:R-:W-:Y:S01]  /*49d10*/  HFMA2 R13, -RZ, RZ, 2.15625, -0.0 ;  /* 0x40508000ff0d7431 */ /* 0x002fe200000001ff */
[----:B------:R1:W-:Y:S01]  /*49d20*/  STL.64 [R1+0x1460], R10 ;  /* 0x0014600a01007387 */ /* 0x0003e20000100a00 */
[----:B------:R-:W-:Y:S01]  /*49d30*/  IMAD.MOV.U32 R12, RZ, RZ, 0x0 ;  /* 0x00000000ff0c7424 */ /* 0x000fe200078e00ff */
[----:B------:R-:W-:Y:S01]  /*49d40*/  MOV R43, 0x3ff00000 ;  /* 0x3ff00000002b7802 */ /* 0x000fe20000000f00 */
[----:B0-----:R-:W-:Y:S01]  /*49d50*/  DFMA R38, -R14, R44, 1 ;  /* 0x3ff000000e26742b */ /* 0x001fe2000000012c */
[----:B------:R-:W-:Y:S01]  /*49d60*/  IMAD.MOV.U32 R34, RZ, RZ, 0x3bfd7560 ;  /* 0x3bfd7560ff227424 */ /* 0x000fe200078e00ff */
[----:B------:R0:W-:Y:S01]  /*49d70*/  STL.64 [R1+0x1478], R32 ;  /* 0x0014782001007387 */ /* 0x0001e20000100a00 */
[----:B------:R-:W-:Y:S01]  /*49d80*/  IMAD.MOV.U32 R6, RZ, RZ, 0x6a172145 ;  /* 0x6a172145ff067424 */ /* 0x000fe200078e00ff */
[----:B--2---:R-:W-:Y:S01]  /*49d90*/  MOV R9, 0x4198bf15 ;  /* 0x4198bf1500097802 */ /* 0x004fe20000000f00 */
[----:B------:R-:W-:Y:S01]  /*49da0*/  IMAD.MOV.U32 R8, RZ, RZ, -0x1388dcfa ;  /* 0xec772306ff087424 */ /* 0x000fe200078e00ff */
[----:B------:R2:W-:Y:S01]  /*49db0*/  STL.64 [R1+0x1488], R36 ;  /* 0x0014882401007387 */ /* 0x0005e20000100a00 */
[----:B------:R-:W-:Y:S01]  /*49dc0*/  FSETP.GEU.AND P0, PT, |R44|, 5.8789094863358348022e-39, PT ;  /* 0x004004022c00780b */ /* 0x000fe20003f0e200 */
[----:B------:R-:W-:-:S02]  /*49dd0*/  HFMA2 R29, -RZ, RZ, 2.365234375, 0.062469482421875 ;  /* 0x40bb2bffff1d7431 */ /* 0x000fc400000001ff */
[----:B-1----:R-:W-:Y:S02]  /*49de0*/  IMAD.MOV.U32 R10, RZ, RZ, -0x30b135d2 ;  /* 0xcf4eca2eff0a7424 */ /* 0x002fe400078e00ff */
[----:B------:R-:W-:Y:S01]  /*49df0*/  HFMA2 R11, -RZ, RZ, 2.771484375, 0.01287841796875 ;  /* 0x418b2298ff0b7431 */ /* 0x000fe200000001ff */
[----:B------:R1:W-:Y:S01]  /*49e00*/  STL.64 [R1+0x1498], R40 ;  /* 0x0014982801007387 */ /* 0x0003e20000100a00 */
[----:B------:R-:W-:Y:S01]  /*49e10*/  IMAD.MOV.U32 R28, RZ, RZ, -0x1a0caf76 ;  /* 0xe5f3508aff1c7424 */ /* 0x000fe200078e00ff */
[----:B------:R-:W-:Y:S01]  /*49e20*/  BSSY.RECONVERGENT B1, `(.L_x_7199) ;  /* 0x0000038000017945 */ /* 0x000fe20003800200 */
[----:B0-----:R-:W-:Y:S01]  /*49e30*/  HFMA2 R32, -RZ, RZ, 0, 0 ;  /* 0x00000000ff207431 */ /* 0x001fe200000001ff */
[----:B------:R0:W-:Y:S01]  /*49e40*/  STL.64 [R1+0x14a8], R8 ;  /* 0x0014a80801007387 */ /* 0x0001e20000100a00 */
[----:B------:R-:W-:Y:S01]  /*49e50*/  IMAD.MOV.U32 R33, RZ, RZ, 0x40dfe780 ;  /* 0x40dfe780ff217424 */ /* 0x000fe200078e00ff */
[----:B------:R-:W-:Y:S01]  /*49e60*/  DSETP.GT.AND P1, PT, R16, 1, PT ;  /* 0x3ff000001000742a */ /* 0x000fe20003f24000 */
[----:B--2---:R-:W-:Y:S01]  /*49e70*/  HFMA2 R36, -RZ, RZ, 0, 0 ;  /* 0x00000000ff247431 */ /* 0x004fe200000001ff */
[----:B------:R2:W-:Y:S01]  /*49e80*/  STL.64 [R1+0x27e0], R12 ;  /* 0x0027e00c01007387 */ /* 0x0005e20000100a00 */
[----:B------:R-:W-:Y:S01]  /*49e90*/  IMAD.MOV.U32 R37, RZ, RZ, 0x41441f7b ;  /* 0x41441f7bff257424 */ /* 0x000fe200078e00ff */
[----:B------:R-:W-:-:S02]  /*49ea0*/  IADD3 R24, PT, PT, R25, 0x1388, RZ ;  /* 0x0000138819187810 */ /* 0x000fc40007ffe0ff */
[----:B------:R3:W-:Y:S01]  /*49eb0*/  STL.64 [R1+0x27d8], R42 ;  /* 0x0027d82a01007387 */ /* 0x0007e20000100a00 */
[----:B-1----:R-:W-:Y:S02]  /*49ec0*/  HFMA2 R40, -RZ, RZ, 0, 0 ;  /* 0x00000000ff287431 */ /* 0x002fe400000001ff */
[----:B------:R-:W-:Y:S02]  /*49ed0*/  IMAD.MOV.U32 R41, RZ, RZ, 0x418308a8 ;  /* 0x418308a8ff297424 */ /* 0x000fe400078e00ff */
[----:B0-----:R-:W-:Y:S01]  /*49ee0*/  HFMA2 R8, -RZ, RZ, -0.00048828125, 0 ;  /* 0x90000000ff087431 */ /* 0x001fe200000001ff */
[----:B------:R0:W-:Y:S01]  /*49ef0*/  STL.64 [R1+0x1480], R34 ;  /* 0x0014802201007387 */ /* 0x0001e20000100a00 */
[----:B------:R-:W-:Y:S02]  /*49f00*/  IMAD.MOV.U32 R9, RZ, RZ, 0x4185eeb6 ;  /* 0x4185eeb6ff097424 */ /* 0x000fe400078e00ff */
[----:B--2---:R-:W-:Y:S01]  /*49f10*/  HFMA2 R12, -RZ, RZ, -0.125, 0 ;  /* 0xb0000000ff0c7431 */ /* 0x004fe200000001ff */
[----:B------:R1:W-:Y:S01]  /*49f20*/  STL.64 [R1+0x14b0], R10 ;  /* 0x0014b00a01007387 */ /* 0x0003e20000100a00 */
[----:B------:R-:W-:Y:S01]  /*49f30*/  IMAD.MOV.U32 R13, RZ, RZ, 0x41a1fda6 ;  /* 0x41a1fda6ff0d7424 */ /* 0x000fe200078e00ff */
[----:B---3--:R-:W-:-:S02]  /*49f40*/  DFMA R42, R38, R38, R38 ;  /* 0x00000026262a722b */ /* 0x008fc40000000026 */
[----:B------:R2:W-:Y:S01]  /*49f50*/  STL.64 [R1+0x1450], R6 ;  /* 0x0014500601007387 */ /* 0x0005e20000100a00 */
[----:B------:R-:W-:Y:S01]  /*49f60*/  MOV R38, 0x80000000 ;  /* 0x8000000000267802 */ /* 0x000fe20000000f00 */
[----:B------:R-:W-:Y:S01]  /*49f70*/  IMAD.MOV.U32 R39, RZ, RZ, 0x419cbd69 ;  /* 0x419cbd69ff277424 */ /* 0x000fe200078e00ff */
[----:B0-----:R-:W-:Y:S01]  /*49f80*/  MOV R34, 0x0 ;  /* 0x0000000000227802 */ /* 0x001fe20000000f00 */
[----:B------:R-:W-:Y:S01]  /*49f90*/  IMAD.MOV.U32 R35, RZ, RZ, 0x4115d0bc ;  /* 0x4115d0bcff237424 */ /* 0x000fe200078e00ff */
[----:B------:R-:W-:Y:S01]  /*49fa0*/  STL.64 [R1+0x27f0], R32 ;  /* 0x0027f02001007387 */ /* 0x000fe20000100a00 */
[----:B------:R-:W-:Y:S01]  /*49fb0*/  DFMA R42, R44, R42, R44 ;  /* 0x0000002a2c2a722b */ /* 0x000fe2000000002c */
[----:B-1----:R-:W-:Y:S01]  /*49fc0*/  MOV R10, 0x70000000 ;  /* 0x70000000000a7802 */ /* 0x002fe20000000f00 */
[----:B------:R-:W-:Y:S01]  /*49fd0*/  IMAD.MOV.U32 R11, RZ, RZ, 0x41991871 ;  /* 0x41991871ff0b7424 */ /* 0x000fe200078e00ff */
        /* <DEDUP_REMOVED lines=13> */
[----:B------:R-:W-:Y:S01]  /*4a0b0*/  IMAD.MOV.U32 R7, RZ, RZ, 0x41697171 ;  /* 0x41697171ff077424 */ /* 0x000fe200078e00ff */
[----:B-1----:R-:W-:Y:S01]  /*4a0c0*/  MOV R28, 0x0 ;  /* 0x00000000001c7802 */ /* 0x002fe20000000f00 */
[----:B------:R-:W-:-:S03]  /*4a0d0*/  IMAD.MOV.U32 R29, RZ, RZ, 0x409e1400 ;  /* 0x409e1400ff1d7424 */ /* 0x000fc600078e00ff */
[----:B------:R0:W-:Y:S04]  /*4a0e0*/  STL.64 [R1+0x2808], R6 ;  /* 0x0028080601007387 */ /* 0x0001e80000100a00 */
[----:B------:R1:W-:Y:S01]  /*4a0f0*/  STL.64 [R1+0x27e8], R28 ;  /* 0x0027e81c01007387 */ /* 0x0003e20000100a00 */
[----:B0-----:R-:W-:Y:S01]  /*4a100*/  DFMA R6, -R14, R42, 1 ;  /* 0x3ff000000e06742b */ /* 0x001fe2000000012a */
[----:B-1----:R-:W-:-:S07]  /*4a110*/  VIADD R29, R25, 0x13e8 ;  /* 0x000013e8191d7836 */ /* 0x002fce0000000000 */
        /* <DEDUP_REMOVED lines=8> */
.L_x_7200:
[----:B------:R-:W-:Y:S05]  /*4a1a0*/  BSYNC.RECONVERGENT B1 ;  /* 0x0000000000017941 */ /* 0x000fea0003800200 */
.L_x_7199:
        /* <DEDUP_REMOVED lines=9> */
[----:B------:R-:W3:Y:S01]  /*4a240*/  LDL.64 R28, [R37] ;  /* 0x00000000251c7983 */ /* 0x000ee20000100a00 */
[----:B------:R-:W-:-:S05]  /*4a250*/  IMAD.IADD R47, R37, 0x1, R66 ;  /* 0x00000001252f7824 */ /* 0x000fca00078e0242 */
[----:B------:R-:W4:Y:S01]  /*4a260*/  LDL.64 R32, [R47] ;  /* 0x000000002f207983 */ /* 0x000f220000100a00 */
[----:B------:R-:W-:-:S05]  /*4a270*/  IADD3 R39, PT, PT, R47, R66, RZ ;  /* 0x000000422f277210 */ /* 0x000fca0007ffe0ff */
[----:B------:R-:W5:Y:S01]  /*4a280*/  LDL.64 R24, [R39] ;  /* 0x0000000027187983 */ /* 0x000f620000100a00 */
[----:B------:R-:W-:-:S05]  /*4a290*/  IMAD.IADD R45, R39, 0x1, R66 ;  /* 0x00000001272d7824 */ /* 0x000fca00078e0242 */
[----:B------:R-:W5:Y:S01]  /*4a2a0*/  LDL.64 R34, [R45] ;  /* 0x000000002d227983 */ /* 0x000f620000100a00 */
[----:B------:R-:W-:-:S05]  /*4a2b0*/  IADD3 R41, PT, PT, R45, R66, RZ ;  /* 0x000000422d297210 */ /* 0x000fca0007ffe0ff */
[----:B------:R-:W5:Y:S01]  /*4a2c0*/  LDL.64 R8, [R41] ;  /* 0x0000000029087983 */ /* 0x000f620000100a00 */
[--C-:B0-----:R-:W-:Y:S01]  /*4a2d0*/  IMAD.IADD R43, R41, 0x1, R66.reuse ;  /* 0x00000001292b7824 */ /* 0x101fe200078e0242 */
[----:B------:R-:W-:Y:S02]  /*4a2e0*/  IADD3 R59, PT, PT, R66, R73, RZ ;  /* 0x00000049423b7210 */ /* 0x000fe40007ffe0ff */
[----:B------:R-:W5:Y:S01]  /*4a2f0*/  LDL.64 R72, [R73] ;  /* 0x0000000049487983 */ /* 0x000f620000100a00 */
[----:B------:R-:W-:-:S03]  /*4a300*/  IMAD.IADD R49, R43, 0x1, R66 ;  /* 0x000000012b317824 */ /* 0x000fc600078e0242 */
[----:B------:R-:W5:Y:S01]  /*4a310*/  LDL.64 R36, [R43] ;  /* 0x000000002b247983 */ /* 0x000f620000100a00 */
[----:B------:R-:W-:-:S03]  /*4a320*/  IADD3 R51, PT, PT, R59, R66, RZ ;  /* 0x000000423b337210 */ /* 0x000fc60007ffe0ff */
[----:B------:R0:W5:Y:S01]  /*4a330*/  LDL.64 R64, [R59] ;  /* 0x000000003b407983 */ /* 0x0001620000100a00 */
[----:B------:R-:W-:-:S03]  /*4a340*/  IMAD.IADD R53, R49, 0x1, R66 ;  /* 0x0000000131357824 */ /* 0x000fc600078e0242 */
[----:B------:R-:W5:Y:S01]  /*4a350*/  LDL.64 R38, [R49] ;  /* 0x0000000031267983 */ /* 0x000f620000100a00 */
[----:B------:R-:W-:-:S03]  /*4a360*/  IADD3 R55, PT, PT, R51, R66, RZ ;  /* 0x0000004233377210 */ /* 0x000fc60007ffe0ff */
[----:B------:R-:W5:Y:S01]  /*4a370*/  LDL.64 R62, [R51] ;  /* 0x00000000333e7983 */ /* 0x000f620000100a00 */
[----:B------:R-:W-:-:S03]  /*4a380*/  IMAD.IADD R57, R53, 0x1, R66 ;  /* 0x0000000135397824 */ /* 0x000fc600078e0242 */
[----:B------:R-:W5:Y:S01]  /*4a390*/  LDL.64 R40, [R53] ;  /* 0x0000000035287983 */ /* 0x000f620000100a00 */
[----:B------:R-:W-:-:S03]  /*4a3a0*/  IADD3 R67, PT, PT, R55, R66, RZ ;  /* 0x0000004237437210 */ /* 0x000fc60007ffe0ff */
[----:B------:R-:W5:Y:S01]  /*4a3b0*/  LDL.64 R42, [R55] ;  /* 0x00000000372a7983 */ /* 0x000f620000100a00 */
[----:B------:R-:W-:-:S03]  /*4a3c0*/  IMAD.IADD R61, R57, 0x1, R66 ;  /* 0x00000001393d7824 */ /* 0x000fc600078e0242 */
[----:B------:R-:W5:Y:S01]  /*4a3d0*/  LDL.64 R44, [R57] ;  /* 0x00000000392c7983 */ /* 0x000f620000100a00 */
[----:B------:R-:W-:-:S03]  /*4a3e0*/  IADD3 R71, PT, PT, R67, R66, RZ ;  /* 0x0000004243477210 */ /* 0x000fc60007ffe0ff */
[----:B------:R1:W5:Y:S01]  /*4a3f0*/  LDL.64 R46, [R67] ;  /* 0x00000000432e7983 */ /* 0x0003620000100a00 */
[----:B------:R-:W-:-:S03]  /*4a400*/  IMAD.IADD R52, R61, 0x1, R66 ;  /* 0x000000013d347824 */ /* 0x000fc600078e0242 */
[----:B------:R-:W5:Y:S01]  /*4a410*/  LDL.64 R48, [R61] ;  /* 0x000000003d307983 */ /* 0x000f620000100a00 */
[----:B0-----:R-:W-:-:S03]  /*4a420*/  IADD3 R59, PT, PT, R71, R66, RZ ;  /* 0x00000042473b7210 */ /* 0x001fc60007ffe0ff */
[----:B------:R0:W5:Y:S04]  /*4a430*/  LDL.64 R50, [R71] ;  /* 0x0000000047327983 */ /* 0x0001680000100a00 */
[----:B------:R-:W5:Y:S01]  /*4a440*/  LDL.64 R52, [R52] ;  /* 0x0000000034347983 */ /* 0x000f620000100a00 */
[----:B------:R-:W-:-:S03]  /*4a450*/  IMAD.IADD R70, R59, 0x1, R66 ;  /* 0x000000013b467824 */ /* 0x000fc600078e0242 */
[----:B------:R-:W5:Y:S04]  /*4a460*/  LDL.64 R54, [R59] ;  /* 0x000000003b367983 */ /* 0x000f680000100a00 */
[----:B------:R-:W5:Y:S01]  /*4a470*/  LDL.64 R56, [R70] ;  /* 0x0000000046387983 */ /* 0x000f620000100a00 */
[----:B------:R-:W-:-:S05]  /*4a480*/  IADD3 R68, PT, PT, R70, R66, RZ ;  /* 0x0000004246447210 */ /* 0x000fca0007ffe0ff */
[----:B------:R-:W5:Y:S01]  /*4a490*/  LDL.64 R58, [R68] ;  /* 0x00000000443a7983 */ /* 0x000f620000100a00 */
[----:B-1----:R-:W-:-:S05]  /*4a4a0*/  IMAD.IADD R67, R68, 0x1, R66 ;  /* 0x0000000144437824 */ /* 0x002fca00078e0242 */
        /* <DEDUP_REMOVED lines=28> */
[----:B------:R-:W-:-:S03]  /*4a670*/  IMAD.MOV.U32 R8, RZ, RZ, 0x1 ;  /* 0x00000001ff087424 */ /* 0x000fc600078e00ff */
        /* <DEDUP_REMOVED lines=21> */
[----:B------:R-:W-:-:S07]  /*4a7d0*/  MOV R6, 0x4a7f0 ;  /* 0x0004a7f000067802 */ /* 0x000fce0000000f00 */
[----:B------:R-:W-:Y:S05]  /*4a7e0*/  CALL.REL.NOINC `($__internal_21_$__cuda_sm20_div_rn_f64_full) ;  /* 0x00000148009c7944 */ /* 0x000fea0003c00000 */
[----:B------:R-:W-:Y:S01]  /*4a7f0*/  MOV R40, R8 ;  /* 0x0000000800287202 */ /* 0x000fe20000000f00 */
[----:B------:R-:W-:-:S07]  /*4a800*/  IMAD.MOV.U32 R41, RZ, RZ, R7 ;  /* 0x000000ffff297224 */ /* 0x000fce00078e0007 */
.L_x_7202:
[----:B------:R-:W-:Y:S05]  /*4a810*/  BSYNC.RECONVERGENT B1 ;  /* 0x0000000000017941 */ /* 0x000fea0003800200 */
.L_x_7201:
        /* <DEDUP_REMOVED lines=19> */
[----:B------:R-:W-:Y:S01]  /*4a950*/  IMAD.MOV.U32 R24, RZ, RZ, R8 ;  /* 0x000000ffff187224 */ /* 0x000fe200078e0008 */
[----:B------:R-:W-:-:S07]  /*4a960*/  MOV R25, R7 ;  /* 0x0000000700197202 */ /* 0x000fce0000000f00 */
.L_x_7204:
[----:B------:R-:W-:Y:S05]  /*4a970*/  BSYNC.RECONVERGENT B1 ;  /* 0x0000000000017941 */ /* 0x000fea0003800200 */
.L_x_7203:
        /* <DEDUP_REMOVED lines=57> */
[----:B------:R-:W-:-:S05]  /*4ad10*/  FFMA R8, RZ, R19, R29 ;  /* 0x00000013ff087223 */ /* 0x000fca000000001d */
[----:B------:R-:W-:-:S04]  /*4ad20*/  FSETP.GT.AND P2, PT, |R8|, 1.469367938527859385e-39, PT ;  /* 0x001000000800780b */ /* 0x000fc80003f44200 */
[----:B------:R-:W-:Y:S01]  /*4ad30*/  LEA R27, R6, R11, 0x14 ;  /* 0x0000000b061b7211 */ /* 0x000fe200078ea0ff */
[----:B------:R-:W-:Y:S01]  /*4ad40*/  IMAD.MOV.U32 R26, RZ, RZ, R10 ;  /* 0x000000ffff1a7224 */ /* 0x000fe200078e000a */
[----:B------:R-:W-:Y:S07]  /*4ad50*/  @!P0 BRA `(.L_x_7207) ;  /* 0x0000000000348947 */ /* 0x000fee0003800000 */
[----:B------:R-:W-:Y:S01]  /*4ad60*/  FSETP.GEU.FTZ.AND P0, PT, |R21|, 4.2275390625, PT ;  /* 0x408748001500780b */ /* 0x000fe20003f1e200 */
[C---:B------:R-:W-:Y:S02]  /*4ad70*/  DADD R8, R20.reuse, +INF ;  /* 0x7ff0000014087429 */ /* 0x040fe40000000000 */
[----:B------:R-:W-:-:S08]  /*4ad80*/  DSETP.GEU.AND P1, PT, R20, RZ, PT ;  /* 0x000000ff1400722a */ /* 0x000fd00003f2e000 */
[----:B------:R-:W-:Y:S02]  /*4ad90*/  FSEL R27, R9, RZ, P1 ;  /* 0x000000ff091b7208 */ /* 0x000fe40000800000 */
[----:B------:R-:W-:Y:S02]  /*4ada0*/  @!P0 LEA.HI R7, R6, R6, RZ, 0x1 ;  /* 0x0000000606078211 */ /* 0x000fe400078f08ff */
[----:B------:R-:W-:Y:S01]  /*4adb0*/  FSEL R26, R8, RZ, P1 ;  /* 0x000000ff081a7208 */ /* 0x000fe20000800000 */
[----:B------:R-:W-:Y:S01]  /*4adc0*/  @!P0 IMAD.MOV.U32 R8, RZ, RZ, RZ ;  /* 0x000000ffff088224 */ /* 0x000fe200078e00ff */
[----:B------:R-:W-:-:S04]  /*4add0*/  @!P0 SHF.R.S32.HI R7, RZ, 0x1, R7 ;  /* 0x00000001ff078819 */ /* 0x000fc80000011407 */
[----:B------:R-:W-:Y:S01]  /*4ade0*/  @!P0 IADD3 R6, PT, PT, R6, -R7, RZ ;  /* 0x8000000706068210 */ /* 0x000fe20007ffe0ff */
[----:B------:R-:W-:-:S03]  /*4adf0*/  @!P0 IMAD R7, R7, 0x100000, R11 ;  /* 0x0010000007078824 */ /* 0x000fc600078e020b */
[----:B------:R-:W-:Y:S02]  /*4ae00*/  @!P0 LEA R9, R6, 0x3ff00000, 0x14 ;  /* 0x3ff0000006098811 */ /* 0x000fe400078ea0ff */
[----:B------:R-:W-:-:S06]  /*4ae10*/  @!P0 MOV R6, R10 ;  /* 0x0000000a00068202 */ /* 0x000fcc0000000f00 */
[----:B------:R-:W-:-:S11]  /*4ae20*/  @!P0 DMUL R26, R6, R8 ;  /* 0x00000008061a8228 */ /* 0x000fd60000000000 */
.L_x_7207:
[----:B------:R-:W-:Y:S05]  /*4ae30*/  BSYNC.RECONVERGENT B0 ;  /* 0x0000000000007941 */ /* 0x000fea0003800200 */
.L_x_7206:
        /* <DEDUP_REMOVED lines=10> */
.L_x_7209:
[----:B------:R-:W-:Y:S05]  /*4aee0*/  BSYNC.RECONVERGENT B1 ;  /* 0x0000000000017941 */ /* 0x000fea0003800200 */
.L_x_7208:
[----:B------:R-:W-:Y:S01]  /*4aef0*/  SHF.R.U32.HI R6, RZ, 0x14, R15 ;  /* 0x00000014ff067819 */ /* 0x000fe2000001160f */
[----:B------:R-:W-:Y:S01]  /*4af00*/  DSETP.NEU.AND P2, PT, R28, RZ, PT ;  /* 0x000000ff1c00722a */ /* 0x000fe20003f4d000 */
[----:B------:R-:W-:Y:S02]  /*4af10*/  BSSY.RECONVERGENT B0, `(.L_x_7210) ;  /* 0x0000021000007945 */ /* 0x000fe40003800200 */
[----:B------:R-:W-:-:S03]  /*4af20*/  LOP3.LUT R6, R6, 0x7ff, RZ, 0xc0, !PT ;  /* 0x000007ff06067812 */ /* 0x000fc600078ec0ff */
[----:B------:R-:W-:Y:S02]  /*4af30*/  ISETP.GE.OR P3, PT, R15, RZ, P2 ;  /* 0x000000ff0f00720c */ /* 0x000fe40001766670 */
[----:B------:R-:W-:-:S04]  /*4af40*/  IADD3 R7, PT, PT, R6, -0x3f4, RZ ;  /* 0xfffffc0c06077810 */ /* 0x000fc80007ffe0ff */
[CC--:B------:R-:W-:Y:S02]  /*4af50*/  SHF.L.U32 R6, R14.reuse, R7.reuse, RZ ;  /* 0x000000070e067219 */ /* 0x0c0fe400000006ff */
[----:B------:R-:W-:Y:S02]  /*4af60*/  SHF.L.U64.HI R7, R14, R7, R15 ;  /* 0x000000070e077219 */ /* 0x000fe4000001020f */
[----:B------:R-:W-:Y:S01]  /*4af70*/  ISETP.NE.U32.AND P0, PT, R6, RZ, PT ;  /* 0x000000ff0600720c */ /* 0x000fe20003f05070 */
[----:B------:R-:W-:-:S03]  /*4af80*/  @!P2 IMAD.MOV.U32 R6, RZ, RZ, RZ ;  /* 0x000000ffff06a224 */ /* 0x000fc600078e00ff */
        /* <DEDUP_REMOVED lines=8> */
[----:B------:R-:W-:-:S08]  /*4b010*/  MOV R46, R14 ;  /* 0x0000000e002e7202 */ /* 0x000fd00000000f00 */
[----:B------:R-:W-:Y:S01]  /*4b020*/  IMAD.MOV.U32 R42, RZ, RZ, R6 ;  /* 0x000000ffff2a7224 */ /* 0x000fe200078e0006 */
[----:B------:R-:W-:Y:S01]  /*4b030*/  MOV R47, R7 ;  /* 0x00000007002f7202 */ /* 0x000fe20000000f00 */
[----:B------:R-:W-:Y:S01]  /*4b040*/  IMAD.MOV.U32 R7, RZ, RZ, R15 ;  /* 0x000000ffff077224 */ /* 0x000fe200078e000f */
[----:B------:R-:W-:-:S07]  /*4b050*/  MOV R6, 0x4b070 ;  /* 0x0004b07000067802 */ /* 0x000fce0000000f00 */
[----:B------:R-:W-:Y:S05]  /*4b060*/  CALL.REL.NOINC `($_ZN2at6native18elementwise_kernelILi128ELi2EZNS0_22gpu_kernel_impl_nocastIN48_GLOBAL__N__08322988_15_IGammaKernel_cu_cb51a28d10CalcIgammaIdEEEEvRNS_18TensorIteratorBaseERKT_EUliE_EEviT1_$__internal_accurate_pow) ;  /* 0x0000014800907944 */ /* 0x000fea0003c00000 */
[----:B------:R-:W-:Y:S05]  /*4b070*/  BSYNC.RECONVERGENT B1 ;  /* 0x0000000000017941 */ /* 0x000fea0003800200 */
.L_x_7212:
        /* <DEDUP_REMOVED lines=10> */
.L_x_7211:
[----:B------:R-:W-:Y:S05]  /*4b120*/  BSYNC.RECONVERGENT B0 ;  /* 0x0000000000007941 */ /* 0x000fea0003800200 */
.L_x_7210:
[----:B------:R-:W-:Y:S01]  /*4b130*/  DADD R8, R14, R28 ;  /* 0x000000000e087229 */ /* 0x000fe2000000001c */
[----:B------:R-:W-:Y:S01]  /*4b140*/  BSSY.RECONVERGENT B0, `(.L_x_7213) ;  /* 0x000000f000007945 */ /* 0x000fe20003800200 */
[----:B------:R-:W-:-:S08]  /*4b150*/  DSETP.NEU.AND P2, PT, R28, 1, PT ;  /* 0x3ff000001c00742a */ /* 0x000fd00003f4d000 */
[----:B------:R-:W-:-:S04]  /*4b160*/  LOP3.LUT R8, R9, 0x7ff00000, RZ, 0xc0, !PT ;  /* 0x7ff0000009087812 */ /* 0x000fc800078ec0ff */
[----:B------:R-:W-:-:S13]  /*4b170*/  ISETP.NE.AND P0, PT, R8, 0x7ff00000, PT ;  /* 0x7ff000000800780c */ /* 0x000fda0003f05270 */
[----:B------:R-:W-:-:S14]  /*4b180*/  DSETP.NEU.OR P0, PT, |R28|, +INF , P0 ;  /* 0x7ff000001c00742a */ /* 0x000fdc000070d600 */
[----:B------:R-:W-:Y:S05]  /*4b190*/  @P0 BRA `(.L_x_7214) ;  /* 0x0000000000240947 */ /* 0x000fea0003800000 */
[----:B------:R-:W-:Y:S02]  /*4b1a0*/  ISETP.GE.AND P0, PT, R15, RZ, PT ;  /* 0x000000ff0f00720c */ /* 0x000fe40003f06270 */
[----:B------:R-:W-:Y:S02]  /*4b1b0*/  ISETP.GE.AND P3, PT, R29, RZ, PT ;  /* 0x000000ff1d00720c */ /* 0x000fe40003f66270 */
[----:B------:R-:W-:Y:S02]  /*4b1c0*/  LOP3.LUT R6, R15, 0x7fffffff, RZ, 0xc0, !PT ;  /* 0x7fffffff0f067812 */ /* 0x000fe400078ec0ff */
[----:B------:R-:W-:Y:S02]  /*4b1d0*/  SEL R7, RZ, 0x7ff00000, !P0 ;  /* 0x7ff00000ff077807 */ /* 0x000fe40004000000 */
[----:B------:R-:W-:Y:S02]  /*4b1e0*/  ISETP.NE.AND P0, PT, R6, 0x3fe00000, PT ;  /* 0x3fe000000600780c */ /* 0x000fe40003f05270 */
[----:B------:R-:W-:-:S04]  /*4b1f0*/  IADD3 R6, PT, PT, R7, -0x80000000, RZ ;  /* 0x8000000007067810 */ /* 0x000fc80007ffe0ff */
[----:B------:R-:W-:-:S04]  /*4b200*/  SEL R6, R6, R7, P0 ;  /* 0x0000000706067207 */ /* 0x000fc80000000000 */
[----:B------:R-:W-:Y:S01]  /*4b210*/  @!P3 SEL R7, R6, R7, P1 ;  /* 0x000000070607b207 */ /* 0x000fe20000800000 */
[----:B------:R-:W-:-:S07]  /*4b220*/  IMAD.MOV.U32 R6, RZ, RZ, RZ ;  /* 0x000000ffff067224 */ /* 0x000fce00078e00ff */
.L_x_7214:
[----:B------:R-:W-:Y:S05]  /*4b230*/  BSYNC.RECONVERGENT B0 ;  /* 0x0000000000007941 */ /* 0x000fea0003800200 */
.L_x_7213:
[----:B------:R-:W-:Y:S02]  /*4b240*/  FSEL R6, R6, RZ, P2 ;  /* 0x000000ff06067208 */ /* 0x000fe40001000000 */
[----:B------:R-:W-:-:S06]  /*4b250*/  FSEL R7, R7, 1.875, P2 ;  /* 0x3ff0000007077808 */ /* 0x000fcc0001000000 */
[----:B------:R-:W-:-:S08]  /*4b260*/  DMUL R26, R26, R6 ;  /* 0x000000061a1a7228 */ /* 0x000fd00000000000 */
[----:B------:R-:W-:Y:S01]  /*4b270*/  DMUL R26, R26, R24 ;  /* 0x000000181a1a7228 */ /* 0x000fe20000000000 */
[----:B------:R-:W-:Y:S10]  /*4b280*/  BRA `(.L_x_7194) ;  /* 0x0000000c00f87947 */ /* 0x000ff40003800000 */
.L_x_7205:
        /* <DEDUP_REMOVED lines=26> */
.L_x_7216:
[----:B------:R-:W-:Y:S05]  /*4b430*/  BSYNC.RECONVERGENT B1 ;  /* 0x0000000000017941 */ /* 0x000fea0003800200 */
.L_x_7215:
        /* <DEDUP_REMOVED lines=26> */
.L_x_7220:
[----:B------:R-:W-:Y:S05]  /*4b5e0*/  BSYNC.RECONVERGENT B3 ;  /* 0x0000000000037941 */ /* 0x000fea0003800200 */
.L_x_7219:
        /* <DEDUP_REMOVED lines=30> */
.L_x_7218:
        /* <DEDUP_REMOVED lines=77> */
.L_x_7222:
[----:B------:R-:W-:Y:S01]  /*4bca0*/  MOV R6, 0x0 ;  /* 0x0000000000067802 */ /* 0x000fe20000000f00 */
[----:B------:R-:W-:Y:S01]  /*4bcb0*/  IMAD.MOV.U32 R7, RZ, RZ, 0x7ff00000 ;  /* 0x7ff00000ff077424 */ /* 0x000fe200078e00ff */
[----:B------:R-:W-:-:S05]  /*4bcc0*/  LOP3.LUT P0, RZ, R9, 0x7fffffff, RZ, 0xc0, !PT ;  /* 0x7fffffff09ff7812 */ /* 0x000fca000780c0ff */
[----:B------:R-:W-:-:S10]  /*4bcd0*/  DFMA R6, R8, R6, +INF ;  /* 0x7ff000000806742b */ /* 0x000fd40000000006 */
[----:B------:R-:W-:Y:S02]  /*4bce0*/  FSEL R12, R6, RZ, P0 ;  /* 0x000000ff060c7208 */ /* 0x000fe40000000000 */
[----:B------:R-:W-:-:S07]  /*4bcf0*/  FSEL R13, R7, -QNAN , P0 ;  /* 0xfff00000070d7808 */ /* 0x000fce0000000000 */
.L_x_7221:
[----:B------:R-:W-:Y:S05]  /*4bd00*/  BSYNC.RECONVERGENT B1 ;  /* 0x0000000000017941 */ /* 0x000fea0003800200 */
.L_x_7217:
        /* <DEDUP_REMOVED lines=24> */
.L_x_7224:
[----:B------:R-:W-:Y:S05]  /*4be90*/  BSYNC.RECONVERGENT B1 ;  /* 0x0000000000017941 */ /* 0x000fea0003800200 */
.L_x_7223:
        /* <DEDUP_REMOVED lines=59> */
.L_x_7226:
[----:B------:R-:W-:Y:S05]  /*4c250*/  BSYNC.RECONVERGENT B0 ;  /* 0x0000000000007941 */ /* 0x000fea0003800200 */
.L_x_7225:
[----:B------:R-:W-:-:S11]  /*4c260*/  DMUL R26, R26, R24 ;  /* 0x000000181a1a7228 */ /* 0x000fd60000000000 */
.L_x_7194:
[----:B------:R-:W-:Y:S05]  /*4c270*/  BSYNC.RECONVERGENT B2 ;  /* 0x0000000000027941 */ /* 0x000fea0003800200 */
.L_x_7178:
        /* <DEDUP_REMOVED lines=10> */
[----:B0-----:R-:W-:Y:S01]  /*4c320*/  MOV R18, 0x0 ;  /* 0x0000000000127802 */ /* 0x001fe20000000f00 */
[----:B------:R-:W-:-:S07]  /*4c330*/  IMAD.MOV.U32 R19, RZ, RZ, 0x3ff00000 ;  /* 0x3ff00000ff137424 */ /* 0x000fce00078e00ff */
.L_x_7232:
[----:B------:R-:W-:Y:S01]  /*4c340*/  DADD R40, R20, 1 ;  /* 0x3ff0000014287429 */ /* 0x000fe20000000000 */
[----:B------:R-:W-:Y:S01]  /*4c350*/  MOV R6, 0x1 ;  /* 0x0000000100067802 */ /* 0x000fe20000000f00 */
[----:B------:R-:W-:Y:S01]  /*4c360*/  BSSY.RECONVERGENT B3, `(.L_x_7230) ;  /* 0x0000015000037945 */ /* 0x000fe20003800200 */
[----:B------:R-:W-:-:S03]  /*4c370*/  FSETP.GEU.AND P1, PT, |R23|, 6.5827683646048100446e-37, PT ;  /* 0x036000001700780b */ /* 0x000fc60003f2e200 */
[----:B------:R-:W0:Y:S04]  /*4c380*/  MUFU.RCP64H R7, R41 ;  /* 0x0000002900077308 */ /* 0x000e280000001800 */
[----:B------:R-:W-:Y:S01]  /*4c390*/  IMAD.MOV.U32 R20, RZ, RZ, R40 ;  /* 0x000000ffff147224 */ /* 0x000fe200078e0028 */
[----:B------:R-:W-:Y:S01]  /*4c3a0*/  MOV R21, R41 ;  /* 0x0000002900157202 */ /* 0x000fe20000000f00 */
        /* <DEDUP_REMOVED lines=16> */
.L_x_7231:
[----:B------:R-:W-:Y:S05]  /*4c4b0*/  BSYNC.RECONVERGENT B3 ;  /* 0x0000000000037941 */ /* 0x000fea0003800200 */
.L_x_7230:
        /* <DEDUP_REMOVED lines=8> */
.L_x_7229:
[----:B------:R-:W0:Y:S01]  /*4c540*/  MUFU.RCP64H R7, R15 ;  /* 0x0000000f00077308 */ /* 0x000e220000001800 */
[----:B------:R-:W-:Y:S01]  /*4c550*/  IMAD.MOV.U32 R6, RZ, RZ, 0x1 ;  /* 0x00000001ff067424 */ /* 0x000fe200078e00ff */
[----:B------:R-:W-:Y:S01]  /*4c560*/  DMUL R34, R18, R26 ;  /* 0x0000001a12227228 */ /* 0x000fe20000000000 */
[----:B------:R-:W-:Y:S09]  /*4c570*/  BSSY.RECONVERGENT B2, `(.L_x_7228) ;  /* 0x0000012000027945 */ /* 0x000ff20003800200 */
        /* <DEDUP_REMOVED lines=17> */
.L_x_7233:
[----:B------:R-:W-:Y:S05]  /*4c690*/  BSYNC.RECONVERGENT B2 ;  /* 0x0000000000027941 */ /* 0x000fea0003800200 */
.L_x_7228:
[----:B------:R-:W-:Y:S05]  /*4c6a0*/  BSYNC.RECONVERGENT B1 ;  /* 0x0000000000017941 */ /* 0x000fea0003800200 */
.L_x_7227:
[----:B------:R-:W-:Y:S01]  /*4c6b0*/  DADD R20, -R8, 1 ;  /* 0x3ff0000008147429 */ /* 0x000fe20000000100 */
[----:B------:R-:W-:Y:S10]  /*4c6c0*/  BRA `(.L_x_6898) ;  /* 0x0000012800247947 */ /* 0x000ff40003800000 */
.L_x_7177:
        /* <DEDUP_REMOVED lines=86> */
.L_x_7237:
[----:B------:R-:W-:Y:S01]  /*4cc30*/  MOV R8, 0x0 ;  /* 0x0000000000087802 */ /* 0x000fe20000000f00 */
[----:B------:R-:W-:Y:S01]  /*4cc40*/  IMAD.MOV.U32 R9, RZ, RZ, 0x7ff00000 ;  /* 0x7ff00000ff097424 */ /* 0x000fe200078e00ff */
[----:B------:R-:W-:-:S05]  /*4cc50*/  LOP3.LUT P0, RZ, R7, 0x7fffffff, RZ, 0xc0, !PT ;  /* 0x7fffffff07ff7812 */ /* 0x000fca000780c0ff */
[----:B------:R-:W-:-:S10]  /*4cc60*/  DFMA R8, R6, R8, +INF ;  /* 0x7ff000000608742b */ /* 0x000fd40000000008 */
[----:B------:R-:W-:Y:S02]  /*4cc70*/  FSEL R24, R8, RZ, P0 ;  /* 0x000000ff08187208 */ /* 0x000fe40000000000 */
[----:B------:R-:W-:-:S07]  /*4cc80*/  FSEL R25, R9, -QNAN , P0 ;  /* 0xfff0000009197808 */ /* 0x000fce0000000000 */
.L_x_7238:
[----:B------:R-:W-:Y:S05]  /*4cc90*/  BSYNC.RECONVERGENT B0 ;  /* 0x0000000000007941 */ /* 0x000fea0003800200 */
.L_x_7236:
        /* <DEDUP_REMOVED lines=10> */
.L_x_7241:
        /* <DEDUP_REMOVED lines=81> */
.L_x_7246:
[----:B------:R-:W-:Y:S05]  /*4d250*/  BSYNC.RECONVERGENT B4 ;  /* 0x0000000000047941 */ /* 0x000fea0003800200 */
.L_x_7245:
[----:B------:R-:W-:Y:S01]  /*4d260*/  IMAD.MOV.U32 R16, RZ, RZ, R8 ;  /* 0x000000ffff107224 */ /* 0x000fe200078e0008 */
[----:B------:R-:W-:-:S07]  /*4d270*/  MOV R17, R9 ;  /* 0x0000000900117202 */ /* 0x000fce0000000f00 */
.L_x_7244:
[----:B------:R-:W-:Y:S05]  /*4d280*/  BSYNC.RECONVERGENT B1 ;  /* 0x0000000000017941 */ /* 0x000fea0003800200 */
.L_x_7243:
        /* <DEDUP_REMOVED lines=76> */
.L_x_7248:
[----:B------:R-:W-:Y:S01]  /*4d750*/  IMAD.MOV.U32 R6, RZ, RZ, 0x0 ;  /* 0x00000000ff067424 */ /* 0x000fe200078e00ff */
[----:B------:R-:W-:Y:S02]  /*4d760*/  MOV R7, 0x7ff00000 ;  /* 0x7ff0000000077802 */ /* 0x000fe40000000f00 */
[----:B------:R-:W-:-:S04]  /*4d770*/  LOP3.LUT P0, RZ, R17, 0x7fffffff, RZ, 0xc0, !PT ;  /* 0x7fffffff11ff7812 */ /* 0x000fc8000780c0ff */
[----:B------:R-:W-:-:S10]  /*4d780*/  DFMA R6, R16, R6, +INF ;  /* 0x7ff000001006742b */ /* 0x000fd40000000006 */
[----:B------:R-:W-:Y:S02]  /*4d790*/  FSEL R12, R6, RZ, P0 ;  /* 0x000000ff060c7208 */ /* 0x000fe40000000000 */
[----:B------:R-:W-:-:S07]  /*4d7a0*/  FSEL R13, R7, -QNAN , P0 ;  /* 0xfff00000070d7808 */ /* 0x000fce0000000000 */
.L_x_7249:
[----:B------:R-:W-:Y:S05]  /*4d7b0*/  BSYNC.RECONVERGENT B0 ;  /* 0x0000000000007941 */ /* 0x000fea0003800200 */
.L_x_7247:
[--C-:B------:R-:W-:Y:S01]  /*4d7c0*/  DADD R26, -R26, R12.reuse ;  /* 0x000000001a1a7229 */ /* 0x100fe2000000010c */
[----:B------:R-:W-:Y:S01]  /*4d7d0*/  ISETP.GE.AND P0, PT, R28, 0x3c000000, PT ;  /* 0x3c0000001c00780c */ /* 0x000fe20003f06270 */
[----:B------:R-:W-:-:S10]  /*4d7e0*/  DADD R12, -RZ, -R12 ;  /* 0x00000000ff0c7229 */ /* 0x000fd4000000090c */
[----:B------:R-:W-:Y:S02]  /*4d7f0*/  FSEL R6, R12, R26, !P0 ;  /* 0x0000001a0c067208 */ /* 0x000fe40004000000 */
[----:B------:R-:W-:Y:S01]  /*4d800*/  FSEL R7, R13, R27, !P0 ;  /* 0x0000001b0d077208 */ /* 0x000fe20004000000 */
[----:B------:R-:W-:Y:S06]  /*4d810*/  BRA `(.L_x_7242) ;  /* 0x0000000000047947 */ /* 0x000fec0003800000 */
.L_x_7240:
[----:B------:R-:W-:-:S11]  /*4d820*/  DADD R6, R14, R14 ;  /* 0x000000000e067229 */ /* 0x000fd6000000000e */
.L_x_7242:
[----:B------:R-:W-:Y:S05]  /*4d830*/  BSYNC.RECONVERGENT B3 ;  /* 0x0000000000037941 */ /* 0x000fea0003800200 */
.L_x_7239:
        /* <DEDUP_REMOVED lines=67> */
.L_x_7235:
        /* <DEDUP_REMOVED lines=28> */
.L_x_7252:
[----:B------:R-:W-:Y:S05]  /*4de30*/  BSYNC.RECONVERGENT B1 ;  /* 0x0000000000017941 */ /* 0x000fea0003800200 */
.L_x_7251:
        /* <DEDUP_REMOVED lines=26> */
[----:B------:R-:W-:Y:S05]  /*4dfe0*/  CALL.REL.NOINC `($__internal_22_$__cuda_sm20_dsqrt_rn_f64_mediumpath_v1) ;  /* 0x0000011800107944 */ /* 0x000fea0003c00000 */
.L_x_7254:
[----:B------:R-:W-:Y:S05]  /*4dff0*/  BSYNC.RECONVERGENT B1 ;  /* 0x0000000000017941 */ /* 0x000fea0003800200 */
.L_x_7253:
[----:B------:R-:W-:Y:S01]  /*4e000*/  MOV R6, 0x6a172145 ;  /* 0x6a17214500067802 */ /* 0x000fe20000000f00 */
[----:B------:R-:W-:Y:S02]  /*4e010*/  IMAD.MOV.U32 R7, RZ, RZ, 0x3f78d44d ;  /* 0x3f78d44dff077424 */ /* 0x000fe400078e00ff */
[----:B------:R-:W-:Y:S02]  /*4e020*/  HFMA2 R42, -RZ, RZ, 13.1875, -7992 ;  /* 0x4a98efceff2a7431 */ /* 0x000fe400000001ff */
[----:B------:R-:W-:Y:S01]  /*4e030*/  IMAD.MOV.U32 R43, RZ, RZ, 0x4184aa64 ;  /* 0x4184aa64ff2b7424 */ /* 0x000fe200078e00ff */
[----:B------:R-:W-:Y:S01]  /*4e040*/  MOV R10, 0xfe638382 ;  /* 0xfe638382000a7802 */ /* 0x000fe20000000f00 */
[----:B------:R-:W-:Y:S01]  /*4e050*/  IMAD.MOV.U32 R11, RZ, RZ, 0x40338519 ;  /* 0x40338519ff0b7424 */ /* 0x000fe200078e00ff */
[----:B------:R0:W-:Y:S01]  /*4e060*/  STL.64 [R1+0x1450], R6 ;  /* 0x0014500601007387 */ /* 0x0001e20000100a00 */
[----:B------:R-:W-:Y:S01]  /*4e070*/  HFMA2 R12, -RZ, RZ, -1971, -349.75 ;  /* 0xe7b3dd77ff0c7431 */ /* 0x000fe200000001ff */
[----:B------:R-:W-:Y:S01]  /*4e080*/  MOV R32, 0xe5f3508a ;  /* 0xe5f3508a00207802 */ /* 0x000fe20000000f00 */
[----:B------:R-:W-:Y:S01]  /*4e090*/  IMAD.MOV.U32 R33, RZ, RZ, 0x40bb2bff ;  /* 0x40bb2bffff217424 */ /* 0x000fe200078e00ff */
[----:B------:R-:W-:Y:S01]  /*4e0a0*/  STL.64 [R1+0x1498], R42 ;  /* 0x0014982a01007387 */ /* 0x000fe20000100a00 */
[----:B------:R-:W-:-:S02]  /*4e0b0*/  IMAD.MOV.U32 R13, RZ, RZ, 0x407c1f1c ;  /* 0x407c1f1cff0d7424 */ /* 0x000fc400078e00ff */
[----:B------:R-:W-:Y:S02]  /*4e0c0*/  HFMA2 R38, -RZ, RZ, 0.00095653533935546875, 2019 ;  /* 0x13d667e3ff267431 */ /* 0x000fe400000001ff */
[----:B------:R-:W-:Y:S01]  /*4e0d0*/  IMAD.MOV.U32 R39, RZ, RZ, 0x414a9038 ;  /* 0x414a9038ff277424 */ /* 0x000fe200078e00ff */
[----:B------:R1:W-:Y:S01]  /*4e0e0*/  STL.64 [R1+0x1460], R10 ;  /* 0x0014600a01007387 */ /* 0x0003e20000100a00 */
[----:B------:R-:W-:Y:S01]  /*4e0f0*/  MOV R36, 0x3bfd7560 ;  /* 0x3bfd756000247802 */ /* 0x000fe20000000f00 */
[----:B------:R-:W-:Y:S01]  /*4e100*/  IMAD.MOV.U32 R37, RZ, RZ, 0x41225e07 ;  /* 0x41225e07ff257424 */ /* 0x000fe200078e00ff */
[----:B------:R-:W-:Y:S01]  /*4e110*/  MOV R40, 0x42ce50ea ;  /* 0x42ce50ea00287802 */ /* 0x000fe20000000f00 */
[----:B0-----:R-:W0:Y:S01]  /*4e120*/  MUFU.RCP64H R7, R15 ;  /* 0x0000000f00077308 */ /* 0x001e220000001800 */
[----:B------:R-:W-:Y:S01]  /*4e130*/  IADD3 R6, PT, PT, R15, 0x300402, RZ ;  /* 0x003004020f067810 */ /* 0x000fe20007ffe0ff */
[----:B------:R2:W-:Y:S01]  /*4e140*/  STL.64 [R1+0x1470], R32 ;  /* 0x0014702001007387 */ /* 0x0005e20000100a00 */
[----:B------:R-:W-:Y:S01]  /*4e150*/  IMAD.MOV.U32 R41, RZ, RZ, 0x416bdba1 ;  /* 0x416bdba1ff297424 */ /* 0x000fe200078e00ff */
[----:B------:R-:W-:Y:S01]  /*4e160*/  MOV R44, 0x0 ;  /* 0x00000000002c7802 */ /* 0x000fe20000000f00 */
[----:B------:R-:W-:Y:S01]  /*4e170*/  IMAD.MOV.U32 R45, RZ, RZ, 0x40508000 ;  /* 0x40508000ff2d7424 */ /* 0x000fe200078e00ff */
[----:B------:R3:W-:Y:S01]  /*4e180*/  STL.64 [R1+0x1468], R12 ;  /* 0x0014680c01007387 */ /* 0x0007e20000100a00 */
[----:B------:R-:W-:-:S02]  /*4e190*/  HFMA2 R8, -RZ, RZ, 32624, -4.29296875 ;  /* 0x77f7c44bff087431 */ /* 0x000fc400000001ff */
[----:B-1----:R-:W-:Y:S02]  /*4e1a0*/  IMAD.MOV.U32 R11, RZ, RZ, 0x4198bf15 ;  /* 0x4198bf15ff0b7424 */ /* 0x002fe400078e00ff */
[----:B------:R-:W-:Y:S02]  /*4e1b0*/  HFMA2 R10, -RZ, RZ, -4572, 0.0137176513671875 ;  /* 0xec772306ff0a7431 */ /* 0x000fe400000001ff */
[----:B------:R-:W-:Y:S01]  /*4e1c0*/  IMAD.MOV.U32 R9, RZ, RZ, 0x3fe0509f ;  /* 0x3fe0509fff097424 */ /* 0x000fe200078e00ff */
[----:B------:R1:W-:Y:S01]  /*4e1d0*/  STL.64 [R1+0x1488], R38 ;  /* 0x0014882601007387 */ /* 0x0003e20000100a00 */
[----:B------:R-:W-:Y:S01]  /*4e1e0*/  HFMA2 R34, -RZ, RZ, -0.134033203125, -324 ;  /* 0xb04add10ff227431 */ /* 0x000fe200000001ff */
[----:B------:R-:W-:Y:S01]  /*4e1f0*/  FSETP.GEU.AND P0, PT, |R6|, 5.8789094863358348022e-39, PT ;  /* 0x004004020600780b */ /* 0x000fe20003f0e200 */
[----:B--2---:R-:W-:Y:S02]  /*4e200*/  HFMA2 R32, -RZ, RZ, 0, 0 ;  /* 0x00000000ff207431 */ /* 0x004fe400000001ff */
[----:B------:R-:W-:Y:S01]  /*4e210*/  IMAD.MOV.U32 R33, RZ, RZ, 0x3ff00000 ;  /* 0x3ff00000ff217424 */ /* 0x000fe200078e00ff */
[----:B------:R2:W-:Y:S01]  /*4e220*/  STL.64 [R1+0x14a8], R10 ;  /* 0x0014a80a01007387 */ /* 0x0005e20000100a00 */
[----:B0-----:R-:W-:Y:S01]  /*4e230*/  DFMA R42, -R14, R6, 1 ;  /* 0x3ff000000e2a742b */ /* 0x001fe20000000106 */
[----:B---3--:R-:W-:Y:S01]  /*4e240*/  MOV R12, 0xcf4eca2e ;  /* 0xcf4eca2e000c7802 */ /* 0x008fe20000000f00 */
[----:B------:R-:W-:Y:S01]  /*4e250*/  IMAD.MOV.U32 R13, RZ, RZ, 0x418b2298 ;  /* 0x418b2298ff0d7424 */ /* 0x000fe200078e00ff */
[----:B------:R0:W-:Y:S01]  /*4e260*/  STL.64 [R1+0x1480], R36 ;  /* 0x0014802401007387 */ /* 0x0001e20000100a00 */
[----:B------:R-:W-:Y:S01]  /*4e270*/  IMAD.MOV.U32 R35, RZ, RZ, 0x40f28df4 ;  /* 0x40f28df4ff237424 */ /* 0x000fe200078e00ff */
[----:B------:R-:W-:Y:S01]  /*4e280*/  BSSY.RECONVERGENT B1, `(.L_x_7255) ;  /* 0x0000036000017945 */ /* 0x000fe20003800200 */
[----:B-1----:R-:W-:Y:S01]  /*4e290*/  HFMA2 R39, -RZ, RZ, 2.541015625, -37.875 ;  /* 0x4115d0bcff277431 */ /* 0x002fe200000001ff */
[----:B------:R1:W-:Y:S01]  /*4e2a0*/  STL.64 [R1+0x1490], R40 ;  /* 0x0014902801007387 */ /* 0x0003e20000100a00 */
[----:B------:R-:W-:Y:S01]  /*4e2b0*/  DFMA R46, R42, R42, R42 ;  /* 0x0000002a2a2e722b */ /* 0x000fe2000000002a */
[----:B------:R-:W-:-:S02]  /*4e2c0*/  IMAD.MOV.U32 R38, RZ, RZ, 0x0 ;  /* 0x00000000ff267424 */ /* 0x000fc400078e00ff */
[----:B------:R-:W-:Y:S01]  /*4e2d0*/  HFMA2 R43, -RZ, RZ, 2.8046875, -1.3525390625 ;  /* 0x419cbd69ff2b7431 */ /* 0x000fe200000001ff */
[----:B------:R3:W-:Y:S01]  /*4e2e0*/  STL.64 [R1+0x14b0], R12 ;  /* 0x0014b00c01007387 */ /* 0x0007e20000100a00 */
[----:B--2---:R-:W-:Y:S02]  /*4e2f0*/  HFMA2 R11, -RZ, RZ, 2.759765625, -6872 ;  /* 0x4185eeb6ff0b7431 */ /* 0x004fe400000001ff */
[----:B------:R-:W-:Y:S01]  /*4e300*/  IMAD.MOV.U32 R10, RZ, RZ, -0x70000000 ;  /* 0x90000000ff0a7424 */ /* 0x000fe200078e00ff */
[----:B------:R-:W-:Y:S01]  /*4e310*/  DSETP.GT.AND P1, PT, R16, 1, PT ;  /* 0x3ff000001000742a */ /* 0x000fe20003f24000 */
[----:B------:R2:W-:Y:S01]  /*4e320*/  STL.64 [R1+0x27d8], R32 ;  /* 0x0027d82001007387 */ /* 0x0005e20000100a00 */
[----:B0-----:R-:W-:Y:S01]  /*4e330*/  IMAD.MOV.U32 R36, RZ, RZ, 0x0 ;  /* 0x00000000ff247424 */ /* 0x001fe200078e00ff */
[----:B------:R-:W-:Y:S01]  /*4e340*/  MOV R37, 0x40dfe780 ;  /* 0x40dfe78000257802 */ /* 0x000fe20000000f00 */
[----:B------:R-:W-:Y:S01]  /*4e350*/  IMAD.MOV.U32 R42, RZ, RZ, -0x80000000 ;  /* 0x80000000ff2a7424 */ /* 0x000fe200078e00ff */
[----:B------:R0:W-:Y:S01]  /*4e360*/  STL.64 [R1+0x27e0], R44 ;  /* 0x0027e02c01007387 */ /* 0x0001e20000100a00 */
[----:B-1----:R-:W-:Y:S01]  /*4e370*/  IMAD.MOV.U32 R40, RZ, RZ, 0x0 ;  /* 0x00000000ff287424 */ /* 0x002fe200078e00ff */
[----:B------:R-:W-:Y:S01]  /*4e380*/  MOV R41, 0x41441f7b ;  /* 0x41441f7b00297802 */ /* 0x000fe20000000f00 */
[----:B------:R-:W-:Y:S01]  /*4e390*/  DFMA R46, R6, R46, R6 ;  /* 0x0000002e062e722b */ /* 0x000fe20000000006 */
[----:B---3--:R-:W-:Y:S01]  /*4e3a0*/  IMAD.MOV.U32 R12, RZ, RZ, 0x70000000 ;  /* 0x70000000ff0c7424 */ /* 0x008fe200078e00ff */
[----:B------:R-:W-:Y:S01]  /*4e3b0*/  MOV R13, 0x41991871 ;  /* 0x41991871000d7802 */ /* 0x000fe20000000f00 */
[----:B------:R1:W-:Y:S01]  /*4e3c0*/  STL.64 [R1+0x1458], R8 ;  /* 0x0014580801007387 */ /* 0x0003e20000100a00 */
[----:B------:R-:W-:Y:S01]  /*4e3d0*/  IADD3 R24, PT, PT, R25, 0x1388, RZ ;  /* 0x0000138819187810 */ /* 0x000fe20007ffe0ff */
[----:B--2---:R-:W-:Y:S01]  /*4e3e0*/  IMAD.MOV.U32 R32, RZ, RZ, -0x50000000 ;  /* 0xb0000000ff207424 */ /* 0x004fe200078e00ff */
[----:B------:R-:W-:Y:S01]  /*4e3f0*/  MOV R33, 0x41a1fda6 ;  /* 0x41a1fda600217802 */ /* 0x000fe20000000f00 */
        /* <DEDUP_REMOVED lines=15> */
[----:B------:R-:W-:Y:S01]  /*4e4f0*/  MOV R9, 0x41697171 ;  /* 0x4169717100097802 */ /* 0x000fe20000000f00 */
[----:B-1----:R-:W-:-:S02]  /*4e500*/  HFMA2 R35, -RZ, RZ, 2.30859375, 0.0009765625 ;  /* 0x409e1400ff237431 */ /* 0x002fc400000001ff */
[----:B------:R-:W-:Y:S02]  /*4e510*/  IMAD.MOV.U32 R34, RZ, RZ, 0x0 ;  /* 0x00000000ff227424 */ /* 0x000fe400078e00ff */
        /* <DEDUP_REMOVED lines=12> */
.L_x_7256:
[----:B------:R-:W-:Y:S05]  /*4e5e0*/  BSYNC.RECONVERGENT B1 ;  /* 0x0000000000017941 */ /* 0x000fea0003800200 */
.L_x_7255:
        /* <DEDUP_REMOVED lines=38> */
[----:B------:R1:W5:Y:S01]  /*4e850*/  LDL.64 R50, [R71] ;  /* 0x0000000047327983 */ /* 0x0003620000100a00 */
        /* <DEDUP_REMOVED lines=13> */
[----:B------:R-:W-:Y:S01]  /*4e930*/  IADD3 R66, PT, PT, R73, R66, RZ ;  /* 0x0000004249427210 */ /* 0x000fe20007ffe0ff */
[----:B------:R-:W5:Y:S05]  /*4e940*/  LDL.64 R70, [R73] ;  /* 0x0000000049467983 */ /* 0x000f6a0000100a00 */
        /* <DEDUP_REMOVED lines=48> */
.L_x_7258:
[----:B------:R-:W-:Y:S05]  /*4ec50*/  BSYNC.RECONVERGENT B1 ;  /* 0x0000000000017941 */ /* 0x000fea0003800200 */
.L_x_7257:
        /* <DEDUP_REMOVED lines=21> */
.L_x_7260:
[----:B------:R-:W-:Y:S05]  /*4edb0*/  BSYNC.RECONVERGENT B1 ;  /* 0x0000000000017941 */ /* 0x000fea0003800200 */
.L_x_7259:
        /* <DEDUP_REMOVED lines=75> */
.L_x_7263:
[----:B------:R-:W-:Y:S05]  /*4f270*/  BSYNC.RECONVERGENT B0 ;  /* 0x0000000000007941 */ /* 0x000fea0003800200 */
.L_x_7262:
        /* <DEDUP_REMOVED lines=10> */
.L_x_7265:
[----:B------:R-:W-:Y:S05]  /*4f320*/  BSYNC.RECONVERGENT B1 ;  /* 0x0000000000017941 */ /* 0x000fea0003800200 */
.L_x_7264:
        /* <DEDUP_REMOVED lines=25> */
.L_x_7268:
        /* <DEDUP_REMOVED lines=10> */
.L_x_7267:
[----:B------:R-:W-:Y:S05]  /*4f560*/  BSYNC.RECONVERGENT B0 ;  /* 0x0000000000007941 */ /* 0x000fea0003800200 */
.L_x_7266:
        /* <DEDUP_REMOVED lines=16> */
.L_x_7270:
[----:B------:R-:W-:Y:S05]  /*4f670*/  BSYNC.RECONVERGENT B0 ;  /* 0x0000000000007941 */ /* 0x000fea0003800200 */
.L_x_7269:
[----:B------:R-:W-:Y:S02]  /*4f680*/  FSEL R16, R6, RZ, P2 ;  /* 0x000000ff06107208 */ /* 0x000fe40001000000 */
[----:B------:R-:W-:-:S06]  /*4f690*/  FSEL R17, R7, 1.875, P2 ;  /* 0x3ff0000007117808 */ /* 0x000fcc0001000000 */
[----:B------:R-:W-:-:S08]  /*4f6a0*/  DMUL R16, R28, R16 ;  /* 0x000000101c107228 */ /* 0x000fd00000000000 */
[----:B------:R-:W-:Y:S01]  /*4f6b0*/  DMUL R16, R16, R24 ;  /* 0x0000001810107228 */ /* 0x000fe20000000000 */
[----:B------:R-:W-:Y:S10]  /*4f6c0*/  BRA `(.L_x_7250) ;  /* 0x0000000c00f87947 */ /* 0x000ff40003800000 */
.L_x_7261:
        /* <DEDUP_REMOVED lines=26> */
.L_x_7272:
[----:B------:R-:W-:Y:S05]  /*4f870*/  BSYNC.RECONVERGENT B1 ;  /* 0x0000000000017941 */ /* 0x000fea0003800200 */
.L_x_7271:
        /* <DEDUP_REMOVED lines=26> */
.L_x_7276:
[----:B------:R-:W-:Y:S05]  /*4fa20*/  BSYNC.RECONVERGENT B3 ;  /* 0x0000000000037941 */ /* 0x000fea0003800200 */
.L_x_7275:
        /* <DEDUP_REMOVED lines=30> */
.L_x_7274:
        /* <DEDUP_REMOVED lines=77> */
.L_x_7278:
[----:B------:R-:W-:Y:S01]  /*500e0*/  MOV R6, 0x0 ;  /* 0x0000000000067802 */ /* 0x000fe20000000f00 */
[----:B------:R-:W-:Y:S01]  /*500f0*/  IMAD.MOV.U32 R7, RZ, RZ, 0x7ff00000 ;  /* 0x7ff00000ff077424 */ /* 0x000fe200078e00ff */
[----:B------:R-:W-:-:S05]  /*50100*/  LOP3.LUT P0, RZ, R9, 0x7fffffff, RZ, 0xc0, !PT ;  /* 0x7fffffff09ff7812 */ /* 0x000fca000780c0ff */
[----:B------:R-:W-:-:S10]  /*50110*/  DFMA R6, R8, R6, +INF ;  /* 0x7ff000000806742b */ /* 0x000fd40000000006 */
[----:B------:R-:W-:Y:S02]  /*50120*/  FSEL R12, R6, RZ, P0 ;  /* 0x000000ff060c7208 */ /* 0x000fe40000000000 */
[----:B------:R-:W-:-:S07]  /*50130*/  FSEL R13, R7, -QNAN , P0 ;  /* 0xfff00000070d7808 */ /* 0x000fce0000000000 */
.L_x_7277:
[----:B------:R-:W-:Y:S05]  /*50140*/  BSYNC.RECONVERGENT B1 ;  /* 0x0000000000017941 */ /* 0x000fea0003800200 */
.L_x_7273:
        /* <DEDUP_REMOVED lines=24> */
.L_x_7280:
[----:B------:R-:W-:Y:S05]  /*502d0*/  BSYNC.RECONVERGENT B1 ;  /* 0x0000000000017941 */ /* 0x000fea0003800200 */
.L_x_7279:
        /* <DEDUP_REMOVED lines=59> */
.L_x_7282:
[----:B------:R-:W-:Y:S05]  /*50690*/  BSYNC.RECONVERGENT B0 ;  /* 0x0000000000007941 */ /* 0x000fea0003800200 */
.L_x_7281:
[----:B------:R-:W-:-:S11]  /*506a0*/  DMUL R16, R16, R24 ;  /* 0x0000001810107228 */ /* 0x000fd60000000000 */
.L_x_7250:
[----:B------:R-:W-:Y:S05]  /*506b0*/  BSYNC.RECONVERGENT B2 ;  /* 0x0000000000027941 */ /* 0x000fea0003800200 */
.L_x_7234:
[----:B------:R-:W-:-:S14]  /*506c0*/  DSETP.NEU.AND P0, PT, R16, RZ, PT ;  /* 0x000000ff1000722a */ /* 0x000fdc0003f0d000 */
[----:B------:R-:W-:Y:S05]  /*506d0*/  @!P0 BRA `(.L_x_6898) ;  /* 0x000000e800208947 */ /* 0x000fea0003800000 */
[----:B0-----:R-:W-:Y:S01]  /*506e0*/  DADD R18, -R14, 1 ;  /* 0x3ff000000e127429 */ /* 0x001fe20000000100 */
[----:B------:R-:W-:Y:S01]  /*506f0*/  IMAD.MOV.U32 R52, RZ, RZ, R22 ;  /* 0x000000ffff347224 */ /* 0x000fe200078e0016 */
[----:B------:R-:W-:Y:S01]  /*50700*/  MOV R53, R23 ;  /* 0x0000001700357202 */ /* 0x000fe20000000f00 */
[----:B------:R-:W-:Y:S01]  /*50710*/  IMAD.MOV.U32 R6, RZ, RZ, 0x1 ;  /* 0x00000001ff067424 */ /* 0x000fe200078e00ff */
[----:B------:R-:W-:Y:S01]  /*50720*/  BSSY.RECONVERGENT B1, `(.L_x_7283) ;  /* 0x000001b000017945 */ /* 0x000fe20003800200 */
[----:B------:R-:W-:Y:S01]  /*50730*/  MOV R50, 0x0 ;  /* 0x0000000000327802 */ /* 0x000fe20000000f00 */
[----:B------:R-:W-:Y:S02]  /*50740*/  IMAD.MOV.U32 R51, RZ, RZ, 0x3ff00000 ;  /* 0x3ff00000ff337424 */ /* 0x000fe400078e00ff */
[C---:B------:R-:W-:Y:S02]  /*50750*/  DADD R38, R52.reuse, R18 ;  /* 0x0000000034267229 */ /* 0x040fe40000000012 */
[----:B------:R-:W-:-:S06]  /*50760*/  DADD R34, R52, 1 ;  /* 0x3ff0000034227429 */ /* 0x000fcc0000000000 */
[----:B------:R-:W-:-:S04]  /*50770*/  DADD R38, R38, 1 ;  /* 0x3ff0000026267429 */ /* 0x000fc80000000000 */
[----:B------:R-:W-:Y:S01]  /*50780*/  FSETP.GEU.AND P1, PT, |R35|, 6.5827683646048100446e-37, PT ;  /* 0x036000002300780b */ /* 0x000fe20003f2e200 */
[----:B------:R-:W-:Y:S01]  /*50790*/  IMAD.MOV.U32 R37, RZ, RZ, R35 ;  /* 0x000000ffff257224 */ /* 0x000fe200078e0023 */
[----:B------:R-:W-:Y:S02]  /*507a0*/  MOV R36, R34 ;  /* 0x0000002200247202 */ /* 0x000fe40000000f00 */
[----:B------:R-:W-:-:S06]  /*507b0*/  DMUL R40, R52, R38 ;  /* 0x0000002634287228 */ /* 0x000fcc0000000000 */
        /* <DEDUP_REMOVED lines=14> */
[----:B------:R-:W-:-:S07]  /*508a0*/  MOV R6, 0x508c0 ;  /* 0x000508c000067802 */ /* 0x000fce0000000f00 */
[----:B------:R-:W-:Y:S05]  /*508b0*/  CALL.REL.NOINC `($__internal_21_$__cuda_sm20_div_rn_f64_full) ;  /* 0x000000e800687944 */ /* 0x000fea0003c00000 */
[----:B------:R-:W-:-:S07]  /*508c0*/  MOV R9, R7 ;  /* 0x0000000700097202 */ /* 0x000fce0000000f00 */
.L_x_7284:
[----:B------:R-:W-:Y:S05]  /*508d0*/  BSYNC.RECONVERGENT B1 ;  /* 0x0000000000017941 */ /* 0x000fea0003800200 */
.L_x_7283:
[----:B------:R-:W-:Y:S01]  /*508e0*/  BSSY.RECONVERGENT B2, `(.L_x_7285) ;  /* 0x0000054000027945 */ /* 0x000fe20003800200 */
[----:B------:R-:W-:Y:S01]  /*508f0*/  IMAD.MOV.U32 R26, RZ, RZ, R8 ;  /* 0x000000ffff1a7224 */ /* 0x000fe200078e0008 */
[----:B------:R-:W-:Y:S01]  /*50900*/  MOV R27, R9 ;  /* 0x00000009001b7202 */ /* 0x000fe20000000f00 */
[----:B------:R-:W-:Y:S01]  /*50910*/  IMAD.MOV.U32 R14, RZ, RZ, RZ ;  /* 0x000000ffff0e7224 */ /* 0x000fe200078e00ff */
[----:B------:R-:W-:-:S07]  /*50920*/  CS2R R24, SRZ ;  /* 0x0000000000187805 */ /* 0x000fce000001ff00 */
.L_x_7292:
        /* <DEDUP_REMOVED lines=35> */
.L_x_7289:
[----:B------:R-:W-:Y:S05]  /*50b60*/  BSYNC.RECONVERGENT B3 ;  /* 0x0000000000037941 */ /* 0x000fea0003800200 */
.L_x_7288:
        /* <DEDUP_REMOVED lines=21> */
.L_x_7291:
[----:B------:R-:W-:Y:S05]  /*50cc0*/  BSYNC.RECONVERGENT B3 ;  /* 0x0000000000037941 */ /* 0x000fea0003800200 */
.L_x_7290:
[----:B------:R-:W-:Y:S01]  /*50cd0*/  DSETP.GTU.AND P0, PT, |R6|, 1.1102230246251565404e-16, PT ;  /* 0x3ca000000600742a */ /* 0x000fe20003f0c200 */
[----:B------:R-:W-:Y:S01]  /*50ce0*/  IMAD.MOV.U32 R26, RZ, RZ, R50 ;  /* 0x000000ffff1a7224 */ /* 0x000fe200078e0032 */
[----:B------:R-:W-:-:S12]  /*50cf0*/  MOV R27, R51 ;  /* 0x00000033001b7202 */ /* 0x000fd80000000f00 */
.L_x_7287:
[----:B------:R-:W-:Y:S05]  /*50d00*/  BSYNC.RECONVERGENT B1 ;  /* 0x0000000000017941 */ /* 0x000fea0003800200 */
.L_x_7286:
[----:B------:R-:W-:Y:S01]  /*50d10*/  DSETP.GT.AND P1, PT, |R22|, 4.50359962737049600000e+15, PT ;  /* 0x433000001600742a */ /* 0x000fe20003f24200 */
[----:B------:R-:W-:-:S13]  /*50d20*/  VIADD R6, R14, 0x1 ;  /* 0x000000010e067836 */ /* 0x000fda0000000000 */
[----:B------:R-:W-:Y:S02]  /*50d30*/  @P1 DMUL R36, R36, 2.2204460492503130808e-16 ;  /* 0x3cb0000024241828 */ /* 0x000fe40000000000 */
[----:B------:R-:W-:Y:S02]  /*50d40*/  @P1 DMUL R28, R28, 2.2204460492503130808e-16 ;  /* 0x3cb000001c1c1828 */ /* 0x000fe40000000000 */
[----:B------:R-:W-:Y:S02]  /*50d50*/  @P1 DMUL R20, R20, 2.2204460492503130808e-16 ;  /* 0x3cb0000014141828 */ /* 0x000fe40000000000 */
[----:B------:R-:W-:Y:S01]  /*50d60*/  @P1 DMUL R22, R22, 2.2204460492503130808e-16 ;  /* 0x3cb0000016161828 */ /* 0x000fe20000000000 */
[----:B------:R-:W-:Y:S02]  /*50d70*/  ISETP.LT.U32.AND P1, PT, R14, 0x7cf, PT ;  /* 0x000007cf0e00780c */ /* 0x000fe40003f21070 */
        /* <DEDUP_REMOVED lines=8> */
[----:B------:R-:W-:-:S03]  /*50e00*/  MOV R37, R23 ;  /* 0x0000001700257202 */ /* 0x000fc60000000f00 */
[----:B------:R-:W-:Y:S05]  /*50e10*/  @P0 BRA P1, `(.L_x_7292) ;  /* 0xfffffff800c40947 */ /* 0x000fea000083ffff */
[----:B------:R-:W-:Y:S05]  /*50e20*/  BSYNC.RECONVERGENT B2 ;  /* 0x0000000000027941 */ /* 0x000fea0003800200 */
.L_x_7285:
[----:B------:R-:W-:Y:S01]  /*50e30*/  DMUL R20, R26, R16 ;  /* 0x000000101a147228 */ /* 0x000fe20000000000 */
[----:B------:R-:W-:Y:S10]  /*50e40*/  BRA `(.L_x_6898) ;  /* 0x000000e000447947 */ /* 0x000ff40003800000 */
.L_x_7176:
[----:B------:R-:W-:-:S14]  /*50e50*/  DSETP.GTU.AND P0, PT, R22, 0.5, PT ;  /* 0x3fe000001600742a */ /* 0x000fdc0003f0c000 */
[----:B------:R-:W-:Y:S05]  /*50e60*/  @P0 BRA `(.L_x_7293) ;  /* 0x0000007400040947 */ /* 0x000fea0003800000 */
[----:B------:R-:W-:Y:S01]  /*50e70*/  ISETP.GT.AND P1, PT, R23, 0xfffff, PT ;  /* 0x000fffff1700780c */ /* 0x000fe20003f24270 */
[--C-:B------:R-:W-:Y:S01]  /*50e80*/  IMAD.MOV.U32 R6, RZ, RZ, R22.reuse ;  /* 0x000000ffff067224 */ /* 0x100fe200078e0016 */
[-C--:B------:R-:W-:Y:S01]  /*50e90*/  MOV R7, R23.reuse ;  /* 0x0000001700077202 */ /* 0x080fe20000000f00 */
[----:B------:R-:W-:Y:S01]  /*50ea0*/  IMAD.MOV.U32 R32, RZ, RZ, R23 ;  /* 0x000000ffff207224 */ /* 0x000fe200078e0017 */
[----:B------:R-:W-:Y:S01]  /*50eb0*/  BSSY.RECONVERGENT B0, `(.L_x_7294) ;  /* 0x0000053000007945 */ /* 0x000fe20003800200 */
[----:B------:R-:W-:Y:S01]  /*50ec0*/  MOV R27, 0xfffffc01 ;  /* 0xfffffc01001b7802 */ /* 0x000fe20000000f00 */
[----:B------:R-:W-:Y:S01]  /*50ed0*/  IMAD.MOV.U32 R26, RZ, RZ, R22 ;  /* 0x000000ffff1a7224 */ /* 0x000fe200078e0016 */
[----:B------:R-:W-:-:S06]  /*50ee0*/  MOV R24, R23 ;  /* 0x0000001700187202 */ /* 0x000fcc0000000f00 */
        /* <DEDUP_REMOVED lines=73> */
.L_x_7295:
[----:B------:R-:W-:Y:S01]  /*51380*/  MOV R8, 0x0 ;  /* 0x0000000000087802 */ /* 0x000fe20000000f00 */
[----:B------:R-:W-:Y:S01]  /*51390*/  IMAD.MOV.U32 R9, RZ, RZ, 0x7ff00000 ;  /* 0x7ff00000ff097424 */ /* 0x000fe200078e00ff */
[----:B------:R-:W-:-:S05]  /*513a0*/  LOP3.LUT P0, RZ, R7, 0x7fffffff, RZ, 0xc0, !PT ;  /* 0x7fffffff07ff7812 */ /* 0x000fca000780c0ff */
[----:B------:R-:W-:-:S10]  /*513b0*/  DFMA R8, R6, R8, +INF ;  /* 0x7ff000000608742b */ /* 0x000fd40000000008 */
[----:B------:R-:W-:Y:S02]  /*513c0*/  FSEL R40, R8, RZ, P0 ;  /* 0x000000ff08287208 */ /* 0x000fe40000000000 */
[----:B------:R-:W-:-:S07]  /*513d0*/  FSEL R41, R9, -QNAN , P0 ;  /* 0xfff0000009297808 */ /* 0x000fce0000000000 */
.L_x_7296:
[----:B------:R-:W-:Y:S05]  /*513e0*/  BSYNC.RECONVERGENT B0 ;  /* 0x0000000000007941 */ /* 0x000fea0003800200 */
.L_x_7294:
[----:B------:R-:W1:Y:S01]  /*513f0*/  MUFU.RCP64H R7, R41 ;  /* 0x0000002900077308 */ /* 0x000e620000001800 */
[----:B------:R-:W-:Y:S01]  /*51400*/  MOV R6, 0x1 ;  /* 0x0000000100067802 */ /* 0x000fe20000000f00 */
        /* <DEDUP_REMOVED lines=14> */
[----:B------:R-:W-:Y:S01]  /*514f0*/  IMAD.MOV.U32 R34, RZ, RZ, -0x66666666 ;  /* 0x9999999aff227424 */ /* 0x000fe200078e00ff */
[----:B------:R-:W-:Y:S02]  /*51500*/  MOV R35, 0xbfd99999 ;  /* 0xbfd9999900237802 */ /* 0x000fe40000000f00 */
[----:B------:R-:W-:-:S07]  /*51510*/  MOV R6, 0x51530 ;  /* 0x0005153000067802 */ /* 0x000fce0000000f00 */
[----:B0-----:R-:W-:Y:S05]  /*51520*/  CALL.REL.NOINC `($__internal_21_$__cuda_sm20_div_rn_f64_full) ;  /* 0x000000dc004c7944 */ /* 0x001fea0003c00000 */
[----:B------:R-:W-:-:S07]  /*51530*/  IMAD.MOV.U32 R9, RZ, RZ, R7 ;  /* 0x000000ffff097224 */ /* 0x000fce00078e0007 */
.L_x_7298:
[----:B------:R-:W-:Y:S05]  /*51540*/  BSYNC.RECONVERGENT B1 ;  /* 0x0000000000017941 */ /* 0x000fea0003800200 */
.L_x_7297:
[----:B------:R-:W-:-:S14]  /*51550*/  DSETP.GEU.AND P0, PT, R8, R14, PT ;  /* 0x0000000e0800722a */ /* 0x000fdc0003f0e000 */
[----:B------:R-:W-:Y:S05]  /*51560*/  @!P0 BRA `(.L_x_7299) ;  /* 0x0000002800288947 */ /* 0x000fea0003800000 */
[----:B------:R-:W-:Y:S01]  /*51570*/  BSSY.RECONVERGENT B1, `(.L_x_7300) ;  /* 0x0000039000017945 */ /* 0x000fe20003800200 */
[----:B------:R-:W-:Y:S01]  /*51580*/  MOV R25, 0x1 ;  /* 0x0000000100197802 */ /* 0x000fe20000000f00 */
[----:B------:R-:W-:Y:S01]  /*51590*/  IMAD.MOV.U32 R36, RZ, RZ, 0x0 ;  /* 0x00000000ff247424 */ /* 0x000fe200078e00ff */
[----:B------:R-:W-:Y:S02]  /*515a0*/  MOV R37, 0x3ff00000 ;  /* 0x3ff0000000257802 */ /* 0x000fe40000000f00 */
[----:B------:R-:W-:-:S07]  /*515b0*/  CS2R R20, SRZ ;  /* 0x0000000000147805 */ /* 0x000fce000001ff00 */
.L_x_7305:
[----:B------:R-:W1:Y:S01]  /*515c0*/  I2F.F64.U32 R28, R25 ;  /* 0x00000019001c7312 */ /* 0x000e620000201800 */
[----:B------:R-:W-:Y:S01]  /*515d0*/  IMAD.MOV.U32 R6, RZ, RZ, 0x1 ;  /* 0x00000001ff067424 */ /* 0x000fe200078e00ff */
[----:B------:R-:W-:Y:S01]  /*515e0*/  DADD R34, -RZ, -R22 ;  /* 0x00000000ff227229 */ /* 0x000fe20000000916 */
[----:B------:R-:W-:Y:S09]  /*515f0*/  BSSY.RECONVERGENT B2, `(.L_x_7301) ;  /* 0x0000013000027945 */ /* 0x000ff20003800200 */
[----:B------:R-:W-:Y:S01]  /*51600*/  FSETP.GEU.AND P1, PT, |R35|, 6.5827683646048100446e-37, PT ;  /* 0x036000002300780b */ /* 0x000fe20003f2e200 */
        /* <DEDUP_REMOVED lines=8> */
[----:B------:R-:W-:-:S10]  /*51690*/  DFMA R8, R6, R10, R8 ;  /* 0x0000000a0608722b */ /* 0x000fd40000000008 */
[----:B------:R-:W-:-:S05]  /*516a0*/  FFMA R6, RZ, R29, R9 ;  /* 0x0000001dff067223 */ /* 0x000fca0000000009 */
[----:B------:R-:W-:-:S13]  /*516b0*/  FSETP.GT.AND P0, PT, |R6|, 1.469367938527859385e-39, PT ;  /* 0x001000000600780b */ /* 0x000fda0003f04200 */
[----:B------:R-:W-:Y:S05]  /*516c0*/  @P0 BRA P1, `(.L_x_7302) ;  /* 0x0000000000140947 */ /* 0x000fea0000800000 */
[----:B------:R-:W-:Y:S01]  /*516d0*/  MOV R40, R28 ;  /* 0x0000001c00287202 */ /* 0x000fe20000000f00 */
[----:B------:R-:W-:Y:S01]  /*516e0*/  IMAD.MOV.U32 R41, RZ, RZ, R29 ;  /* 0x000000ffff297224 */ /* 0x000fe200078e001d */
[----:B------:R-:W-:-:S07]  /*516f0*/  MOV R6, 0x51710 ;  /* 0x0005171000067802 */ /* 0x000fce0000000f00 */
[----:B0-----:R-:W-:Y:S05]  /*51700*/  CALL.REL.NOINC `($__internal_21_$__cuda_sm20_div_rn_f64_full) ;  /* 0x000000d800d47944 */ /* 0x001fea0003c00000 */
[----:B------:R-:W-:-:S07]  /*51710*/  MOV R9, R7 ;  /* 0x0000000700097202 */ /* 0x000fce0000000f00 */
.L_x_7302:
[----:B------:R-:W-:Y:S05]  /*51720*/  BSYNC.RECONVERGENT B2 ;  /* 0x0000000000027941 */ /* 0x000fea0003800200 */
.L_x_7301:
[----:B------:R-:W-:Y:S01]  /*51730*/  DADD R40, R14, R28 ;  /* 0x000000000e287229 */ /* 0x000fe2000000001c */
[----:B------:R-:W-:Y:S01]  /*51740*/  IMAD.MOV.U32 R6, RZ, RZ, 0x1 ;  /* 0x00000001ff067424 */ /* 0x000fe200078e00ff */
[----:B------:R-:W-:Y:S01]  /*51750*/  DMUL R34, R8, R36 ;  /* 0x0000002408227228 */ /* 0x000fe20000000000 */
[----:B------:R-:W-:Y:S03]  /*51760*/  BSSY.RECONVERGENT B2, `(.L_x_7303) ;  /* 0x0000013000027945 */ /* 0x000fe60003800200 */
[----:B------:R-:W1:Y:S06]  /*51770*/  MUFU.RCP64H R7, R41 ;  /* 0x0000002900077308 */ /* 0x000e6c0000001800 */
[----:B------:R-:W-:Y:S01]  /*51780*/  FSETP.GEU.AND P1, PT, |R35|, 6.5827683646048100446e-37, PT ;  /* 0x036000002300780b */ /* 0x000fe20003f2e200 */
[----:B------:R-:W-:Y:S01]  /*51790*/  IMAD.MOV.U32 R37, RZ, RZ, R35 ;  /* 0x000000ffff257224 */ /* 0x000fe200078e0023 */
[----:B------:R-:W-:Y:S01]  /*517a0*/  MOV R36, R34 ;  /* 0x0000002200247202 */ /* 0x000fe20000000f00 */
        /* <DEDUP_REMOVED lines=12> */
[----:B0-----:R-:W-:Y:S05]  /*51870*/  CALL.REL.NOINC `($__internal_21_$__cuda_sm20_div_rn_f64_full) ;  /* 0x000000d800787944 */ /* 0x001fea0003c00000 */
[----:B------:R-:W-:-:S07]  /*51880*/  MOV R9, R7 ;  /* 0x0000000700097202 */ /* 0x000fce0000000f00 */
.L_x_7304:
[----:B------:R-:W-:Y:S05]  /*51890*/  BSYNC.RECONVERGENT B2 ;  /* 0x0000000000027941 */ /* 0x000fea0003800200 */
.L_x_7303:
[----:B------:R-:W-:Y:S01]  /*518a0*/  DADD R20, R8, R20 ;  /* 0x0000000008147229 */ /* 0x000fe20000000014 */
[C---:B------:R-:W-:Y:S01]  /*518b0*/  ISETP.GE.U32.AND P0, PT, R25.reuse, 0x7cf, PT ;  /* 0x000007cf1900780c */ /* 0x040fe20003f06070 */
[----:B------:R-:W-:-:S06]  /*518c0*/  VIADD R25, R25, 0x1 ;  /* 0x0000000119197836 */ /* 0x000fcc0000000000 */
[----:B------:R-:W-:-:S08]  /*518d0*/  DMUL R6, |R20|, 1.1102230246251565404e-16 ;  /* 0x3ca0000014067828 */ /* 0x000fd00000000200 */
[----:B------:R-:W-:-:S14]  /*518e0*/  DSETP.GTU.AND P1, PT, |R8|, R6, PT ;  /* 0x000000060800722a */ /* 0x000fdc0003f2c200 */
[----:B------:R-:W-:Y:S05]  /*518f0*/  @!P0 BRA P1, `(.L_x_7305) ;  /* 0xfffffffc00308947 */ /* 0x000fea000083ffff */
[----:B------:R-:W-:Y:S05]  /*51900*/  BSYNC.RECONVERGENT B1 ;  /* 0x0000000000017941 */ /* 0x000fea0003800200 */
.L_x_7300:
        /* <DEDUP_REMOVED lines=76> */
.L_x_7307:
[----:B------:R-:W-:Y:S01]  /*51dd0*/  MOV R8, 0x0 ;  /* 0x0000000000087802 */ /* 0x000fe20000000f00 */
[----:B------:R-:W-:Y:S01]  /*51de0*/  IMAD.MOV.U32 R9, RZ, RZ, 0x7ff00000 ;  /* 0x7ff00000ff097424 */ /* 0x000fe200078e00ff */
[----:B------:R-:W-:-:S05]  /*51df0*/  LOP3.LUT P0, RZ, R7, 0x7fffffff, RZ, 0xc0, !PT ;  /* 0x7fffffff07ff7812 */ /* 0x000fca000780c0ff */
[----:B------:R-:W-:-:S10]  /*51e00*/  DFMA R8, R6, R8, +INF ;  /* 0x7ff000000608742b */ /* 0x000fd40000000008 */
[----:B------:R-:W-:Y:S02]  /*51e10*/  FSEL R24, R8, RZ, P0 ;  /* 0x000000ff08187208 */ /* 0x000fe40000000000 */
[----:B------:R-:W-:-:S07]  /*51e20*/  FSEL R25, R9, -QNAN , P0 ;  /* 0xfff0000009197808 */ /* 0x000fce0000000000 */
.L_x_7308:
[----:B------:R-:W-:Y:S05]  /*51e30*/  BSYNC.RECONVERGENT B0 ;  /* 0x0000000000007941 */ /* 0x000fea0003800200 */
.L_x_7306:
        /* <DEDUP_REMOVED lines=10> */
[----:B0-----:R-:W-:Y:S05]  /*51ee0*/  CALL.REL.NOINC `($_ZN2at6native18elementwise_kernelILi128ELi2EZNS0_22gpu_kernel_impl_nocastIN48_GLOBAL__N__08322988_15_IGammaKernel_cu_cb51a28d10CalcIgammaIdEEEEvRNS_18TensorIteratorBaseERKT_EUliE_EEviT1_$__internal_lgamma_pos) ;  /* 0x000000e400ac7944 */ /* 0x001fea0003c00000 */
[----:B------:R-:W-:Y:S05]  /*51ef0*/  BSYNC.RECONVERGENT B2 ;  /* 0x0000000000027941 */ /* 0x000fea0003800200 */
.L_x_7311:
        /* <DEDUP_REMOVED lines=81> */
.L_x_7316:
[----:B------:R-:W-:Y:S05]  /*52410*/  BSYNC.RECONVERGENT B2 ;  /* 0x0000000000027941 */ /* 0x000fea0003800200 */
.L_x_7315:
[----:B------:R-:W-:Y:S01]  /*52420*/  IMAD.MOV.U32 R26, RZ, RZ, R8 ;  /* 0x000000ffff1a7224 */ /* 0x000fe200078e0008 */
[----:B------:R-:W-:-:S07]  /*52430*/  MOV R27, R9 ;  /* 0x00000009001b7202 */ /* 0x000fce0000000f00 */
.L_x_7314:
[----:B------:R-:W-:Y:S05]  /*52440*/  BSYNC.RECONVERGENT B1 ;  /* 0x0000000000017941 */ /* 0x000fea0003800200 */
.L_x_7313:
        /* <DEDUP_REMOVED lines=76> */
.L_x_7318:
[----:B------:R-:W-:Y:S01]  /*52910*/  IMAD.MOV.U32 R6, RZ, RZ, 0x0 ;  /* 0x00000000ff067424 */ /* 0x000fe200078e00ff */
[----:B------:R-:W-:Y:S02]  /*52920*/  MOV R7, 0x7ff00000 ;  /* 0x7ff0000000077802 */ /* 0x000fe40000000f00 */
[----:B------:R-:W-:-:S04]  /*52930*/  LOP3.LUT P0, RZ, R27, 0x7fffffff, RZ, 0xc0, !PT ;  /* 0x7fffffff1bff7812 */ /* 0x000fc8000780c0ff */
[----:B------:R-:W-:-:S10]  /*52940*/  DFMA R6, R26, R6, +INF ;  /* 0x7ff000001a06742b */ /* 0x000fd40000000006 */
[----:B------:R-:W-:Y:S02]  /*52950*/  FSEL R12, R6, RZ, P0 ;  /* 0x000000ff060c7208 */ /* 0x000fe40000000000 */
[----:B------:R-:W-:-:S07]  /*52960*/  FSEL R13, R7, -QNAN , P0 ;  /* 0xfff00000070d7808 */ /* 0x000fce0000000000 */
.L_x_7319:
[----:B------:R-:W-:Y:S05]  /*52970*/  BSYNC.RECONVERGENT B0 ;  /* 0x0000000000007941 */ /* 0x000fea0003800200 */
.L_x_7317:
[--C-:B------:R-:W-:Y:S01]  /*52980*/  DADD R28, -R28, R12.reuse ;  /* 0x000000001c1c7229 */ /* 0x100fe2000000010c */
[----:B------:R-:W-:Y:S01]  /*52990*/  ISETP.GE.AND P0, PT, R50, 0x3c000000, PT ;  /* 0x3c0000003200780c */ /* 0x000fe20003f06270 */
[----:B------:R-:W-:-:S10]  /*529a0*/  DADD R12, -RZ, -R12 ;  /* 0x00000000ff0c7229 */ /* 0x000fd4000000090c */
[----:B------:R-:W-:Y:S02]  /*529b0*/  FSEL R6, R12, R28, !P0 ;  /* 0x0000001c0c067208 */ /* 0x000fe40004000000 */
[----:B------:R-:W-:Y:S01]  /*529c0*/  FSEL R7, R13, R29, !P0 ;  /* 0x0000001d0d077208 */ /* 0x000fe20004000000 */
[----:B------:R-:W-:Y:S06]  /*529d0*/  BRA `(.L_x_7312) ;  /* 0x0000000000047947 */ /* 0x000fec0003800000 */
.L_x_7310:
[----:B------:R-:W-:-:S11]  /*529e0*/  DADD R6, R22, R22 ;  /* 0x0000000016067229 */ /* 0x000fd60000000016 */
.L_x_7312:
[----:B------:R-:W-:Y:S05]  /*529f0*/  BSYNC.RECONVERGENT B3 ;  /* 0x0000000000037941 */ /* 0x000fea0003800200 */
.L_x_7309:
[----:B------:R-:W-:Y:S01]  /*52a00*/  DADD R6, R24, -R6 ;  /* 0x0000000018067229 */ /* 0x000fe20000000806 */
[----:B------:R-:W-:Y:S09]  /*52a10*/  BSSY.RECONVERGENT B0, `(.L_x_7320) ;  /* 0x0000048000007945 */ /* 0x000ff20003800200 */
[----:B------:R-:W-:-:S02]  /*52a20*/  FSETP.GEU.FTZ.AND P0, PT, R7, 4.1931471824645996094, PT ;  /* 0x40862e430700780b */ /* 0x000fc40003f1e000 */
[----:B------:R-:W-:-:S04]  /*52a30*/  FSETP.GT.FTZ.AND P1, PT, R7, -3.1640625, PT ;  /* 0xc04a80000700780b */ /* 0x000fc80003f34000 */
[----:B------:R-:W-:-:S13]  /*52a40*/  PLOP3.LUT P0, PT, P0, P1, PT, 0xf2, 0x2f ;  /* 0x00000000002f781c */ /* 0x000fda0000703e72 */
[----:B------:R-:W-:Y:S05]  /*52a50*/  @P0 BRA `(.L_x_7321) ;  /* 0x0000000000f00947 */ /* 0x000fea0003800000 */
[----:B------:R-:W-:Y:S01]  /*52a60*/  IMAD.MOV.U32 R8, RZ, RZ, 0x652b82fe ;  /* 0x652b82feff087424 */ /* 0x000fe200078e00ff */
[----:B------:R-:W-:Y:S01]  /*52a70*/  MOV R9, 0x3ff71547 ;  /* 0x3ff7154700097802 */ /* 0x000fe20000000f00 */
[----:B------:R-:W-:Y:S01]  /*52a80*/  UMOV UR4, 0xfefa39ef ;  /* 0xfefa39ef00047882 */ /* 0x000fe20000000000 */
[----:B------:R-:W-:Y:S01]  /*52a90*/  UMOV UR5, 0x3fe62e42 ;  /* 0x3fe62e4200057882 */ /* 0x000fe20000000000 */
[----:B------:R-:W-:Y:S01]  /*52aa0*/  IMAD.SHL.U32 R26, R7, 0x2, RZ ;  /* 0x00000002071a7824 */ /* 0x000fe200078e00ff */
[----:B------:R-:W-:Y:S01]  /*52ab0*/  MOV R22, 0x8ebd13cd ;  /* 0x8ebd13cd00167802 */ /* 0x000fe20000000f00 */
[----:B------:R-:W-:Y:S01]  /*52ac0*/  IMAD.MOV.U32 R23, RZ, RZ, 0x3e5af86d ;  /* 0x3e5af86dff177424 */ /* 0x000fe200078e00ff */
[----:B------:R-:W-:Y:S02]  /*52ad0*/  DFMA R8, R6, R8, 6.75539944105574400000e+15 ;  /* 0x433800000608742b */ /* 0x000fe40000000008 */
[C---:B------:R-:W-:Y:S02]  /*52ae0*/  ISETP.GE.U32.AND P0, PT, R26.reuse, 0x7fb3e647, PT ;  /* 0x7fb3e6471a00780c */ /* 0x040fe40003f06070 */
[----:B------:R-:W-:-:S04]  /*52af0*/  ISETP.NE.AND P1, PT, R26, RZ, PT ;  /* 0x000000ff1a00720c */ /* 0x000fc80003f25270 */
        /* <DEDUP_REMOVED lines=15> */
[----:B------:R-:W-:-:S02]  /*52bf0*/  SEL R9, R8, 0x7fe00000, P0 ;  /* 0x7fe0000008097807 */ /* 0x000fc40000000000 */
[----:B------:R-:W-:-:S03]  /*52c00*/  MOV R8, RZ ;  /* 0x000000ff00087202 */ /* 0x000fc60000000f00 */
        /* <DEDUP_REMOVED lines=33> */
.L_x_7321:
[C-C-:B------:R-:W-:Y:S01]  /*52e20*/  DADD R8, R6.reuse, R6.reuse ;  /* 0x0000000006087229 */ /* 0x140fe20000000006 */
[----:B------:R-:W-:Y:S01]  /*52e30*/  IMAD.MOV.U32 R10, RZ, RZ, 0x3ff00000 ;  /* 0x3ff00000ff0a7424 */ /* 0x000fe200078e00ff */
[----:B------:R-:W-:Y:S01]  /*52e40*/  ISETP.GE.AND P1, PT, R7, RZ, PT ;  /* 0x000000ff0700720c */ /* 0x000fe20003f26270 */
[----:B------:R-:W-:-:S03]  /*52e50*/  DSETP.NAN.AND P0, PT, R6, R6, PT ;  /* 0x000000060600722a */ /* 0x000fc60003f08000 */
[----:B------:R-:W-:-:S04]  /*52e60*/  FSEL R7, -R10, +QNAN , !P1 ;  /* 0x7ff000000a077808 */ /* 0x000fc80004800100 */
[----:B------:R-:W-:Y:S02]  /*52e70*/  FSEL R22, R8, RZ, P0 ;  /* 0x000000ff08167208 */ /* 0x000fe40000000000 */
[----:B------:R-:W-:-:S07]  /*52e80*/  FSEL R23, R9, R7, P0 ;  /* 0x0000000709177208 */ /* 0x000fce0000000000 */
.L_x_7322:
[----:B------:R-:W-:Y:S05]  /*52e90*/  BSYNC.RECONVERGENT B0 ;  /* 0x0000000000007941 */ /* 0x000fea0003800200 */
.L_x_7320:
[----:B------:R-:W-:Y:S01]  /*52ea0*/  DSETP.NAN.AND P0, PT, R14, R14, PT ;  /* 0x0000000e0e00722a */ /* 0x000fe20003f08000 */
[----:B------:R-:W-:-:S13]  /*52eb0*/  BSSY.RECONVERGENT B3, `(.L_x_7323) ;  /* 0x00000b7000037945 */ /* 0x000fda0003800200 */
[----:B------:R-:W-:Y:S05]  /*52ec0*/  @P0 BRA `(.L_x_7324) ;  /* 0x0000000800d00947 */ /* 0x000fea0003800000 */
[----:B------:R-:W-:Y:S01]  /*52ed0*/  BSSY.RECONVERGENT B2, `(.L_x_7325) ;  /* 0x0000005000027945 */ /* 0x000fe20003800200 */
[----:B------:R-:W-:Y:S01]  /*52ee0*/  MOV R38, R16 ;  /* 0x0000001000267202 */ /* 0x000fe20000000f00 */
[----:B------:R-:W-:Y:S01]  /*52ef0*/  IMAD.MOV.U32 R39, RZ, RZ, R17 ;  /* 0x000000ffff277224 */ /* 0x000fe200078e0011 */
[----:B------:R-:W-:-:S07]  /*52f00*/  MOV R50, 0x52f20 ;  /* 0x00052f2000327802 */ /* 0x000fce0000000f00 */
[----:B0-----:R-:W-:Y:S05]  /*52f10*/  CALL.REL.NOINC `($_ZN2at6native18elementwise_kernelILi128ELi2EZNS0_22gpu_kernel_impl_nocastIN48_GLOBAL__N__08322988_15_IGammaKernel_cu_cb51a28d10CalcIgammaIdEEEEvRNS_18TensorIteratorBaseERKT_EUliE_EEviT1_$__internal_lgamma_pos) ;  /* 0x000000d400a07944 */ /* 0x001fea0003c00000 */
[----:B------:R-:W-:Y:S05]  /*52f20*/  BSYNC.RECONVERGENT B2 ;  /* 0x0000000000027941 */ /* 0x000fea0003800200 */
.L_x_7325:
        /* <DEDUP_REMOVED lines=81> */
.L_x_7330:
[----:B------:R-:W-:Y:S05]  /*53440*/  BSYNC.RECONVERGENT B2 ;  /* 0x0000000000027941 */ /* 0x000fea0003800200 */
.L_x_7329:
[----:B------:R-:W-:Y:S01]  /*53450*/  IMAD.MOV.U32 R16, RZ, RZ, R8 ;  /* 0x000000ffff107224 */ /* 0x000fe200078e0008 */
[----:B------:R-:W-:-:S07]  /*53460*/  MOV R17, R9 ;  /* 0x0000000900117202 */ /* 0x000fce0000000f00 */
.L_x_7328:
[----:B------:R-:W-:Y:S05]  /*53470*/  BSYNC.RECONVERGENT B1 ;  /* 0x0000000000017941 */ /* 0x000fea0003800200 */
.L_x_7327:
        /* <DEDUP_REMOVED lines=76> */
.L_x_7332:
[----:B------:R-:W-:Y:S01]  /*53940*/  IMAD.MOV.U32 R6, RZ, RZ, 0x0 ;  /* 0x00000000ff067424 */ /* 0x000fe200078e00ff */
[----:B------:R-:W-:Y:S02]  /*53950*/  MOV R7, 0x7ff00000 ;  /* 0x7ff0000000077802 */ /* 0x000fe40000000f00 */
[----:B------:R-:W-:-:S04]  /*53960*/  LOP3.LUT P0, RZ, R17, 0x7fffffff, RZ, 0xc0, !PT ;  /* 0x7fffffff11ff7812 */ /* 0x000fc8000780c0ff */
[----:B------:R-:W-:-:S10]  /*53970*/  DFMA R6, R16, R6, +INF ;  /* 0x7ff000001006742b */ /* 0x000fd40000000006 */
[----:B------:R-:W-:Y:S02]  /*53980*/  FSEL R8, R6, RZ, P0 ;  /* 0x000000ff06087208 */ /* 0x000fe40000000000 */
[----:B------:R-:W-:-:S07]  /*53990*/  FSEL R9, R7, -QNAN , P0 ;  /* 0xfff0000007097808 */ /* 0x000fce0000000000 */
.L_x_7333:
[----:B------:R-:W-:Y:S05]  /*539a0*/  BSYNC.RECONVERGENT B0 ;  /* 0x0000000000007941 */ /* 0x000fea0003800200 */
.L_x_7331:
[--C-:B------:R-:W-:Y:S01]  /*539b0*/  DADD R26, -R26, R8.reuse ;  /* 0x000000001a1a7229 */ /* 0x100fe20000000108 */
[----:B------:R-:W-:Y:S01]  /*539c0*/  ISETP.GE.AND P0, PT, R28, 0x3c000000, PT ;  /* 0x3c0000001c00780c */ /* 0x000fe20003f06270 */
[----:B------:R-:W-:-:S10]  /*539d0*/  DADD R8, -RZ, -R8 ;  /* 0x00000000ff087229 */ /* 0x000fd40000000908 */
[----:B------:R-:W-:Y:S02]  /*539e0*/  FSEL R6, R8, R26, !P0 ;  /* 0x0000001a08067208 */ /* 0x000fe40004000000 */
[----:B------:R-:W-:Y:S01]  /*539f0*/  FSEL R7, R9, R27, !P0 ;  /* 0x0000001b09077208 */ /* 0x000fe20004000000 */
[----:B------:R-:W-:Y:S06]  /*53a00*/  BRA `(.L_x_7326) ;  /* 0x0000000000047947 */ /* 0x000fec0003800000 */
.L_x_7324:
[----:B------:R-:W-:-:S11]  /*53a10*/  DADD R6, R14, R14 ;  /* 0x000000000e067229 */ /* 0x000fd6000000000e */
.L_x_7326:
[----:B------:R-:W-:Y:S05]  /*53a20*/  BSYNC.RECONVERGENT B3 ;  /* 0x0000000000037941 */ /* 0x000fea0003800200 */
.L_x_7323:
        /* <DEDUP_REMOVED lines=56> */
[----:B------:R-:W-:Y:S01]  /*53db0*/  @!P0 LEA R11, R10, 0x3ff00000, 0x14 ;  /* 0x3ff000000a0b8811 */ /* 0x000fe200078ea0ff */
[----:B------:R-:W-:-:S06]  /*53dc0*/  @!P0 IMAD.MOV.U32 R10, RZ, RZ, RZ ;  /* 0x000000ffff0a8224 */ /* 0x000fcc00078e00ff */
[----:B------:R-:W-:-:S11]  /*53dd0*/  @!P0 DMUL R6, R8, R10 ;  /* 0x0000000a08068228 */ /* 0x000fd60000000000 */
.L_x_7335:
[----:B------:R-:W-:Y:S05]  /*53de0*/  BSYNC.RECONVERGENT B0 ;  /* 0x0000000000007941 */ /* 0x000fea0003800200 */
.L_x_7334:
[----:B------:R-:W-:Y:S01]  /*53df0*/  DFMA R20, -R20, R6, -R22 ;  /* 0x000000061414722b */ /* 0x000fe20000000916 */
[----:B------:R-:W-:Y:S10]  /*53e00*/  BRA `(.L_x_6898) ;  /* 0x000000b000547947 */ /* 0x000ff40003800000 */
.L_x_7299:
        /* <DEDUP_REMOVED lines=83> */
.L_x_7339:
[----:B------:R-:W-:Y:S01]  /*54340*/  MOV R8, 0x0 ;  /* 0x0000000000087802 */ /* 0x000fe20000000f00 */
[----:B------:R-:W-:Y:S01]  /*54350*/  IMAD.MOV.U32 R9, RZ, RZ, 0x7ff00000 ;  /* 0x7ff00000ff097424 */ /* 0x000fe200078e00ff */
[----:B------:R-:W-:-:S05]  /*54360*/  LOP3.LUT P0, RZ, R7, 0x7fffffff, RZ, 0xc0, !PT ;  /* 0x7fffffff07ff7812 */ /* 0x000fca000780c0ff */
[----:B------:R-:W-:-:S10]  /*54370*/  DFMA R8, R6, R8, +INF ;  /* 0x7ff000000608742b */ /* 0x000fd40000000008 */
[----:B------:R-:W-:Y:S02]  /*54380*/  FSEL R24, R8, RZ, P0 ;  /* 0x000000ff08187208 */ /* 0x000fe40000000000 */
[----:B------:R-:W-:-:S07]  /*54390*/  FSEL R25, R9, -QNAN , P0 ;  /* 0xfff0000009197808 */ /* 0x000fce0000000000 */
.L_x_7340:
[----:B------:R-:W-:Y:S05]  /*543a0*/  BSYNC.RECONVERGENT B0 ;  /* 0x0000000000007941 */ /* 0x000fea0003800200 */
.L_x_7338:
        /* <DEDUP_REMOVED lines=10> */
.L_x_7343:
        /* <DEDUP_REMOVED lines=81> */
.L_x_7348:
[----:B------:R-:W-:Y:S05]  /*54960*/  BSYNC.RECONVERGENT B4 ;  /* 0x0000000000047941 */ /* 0x000fea0003800200 */
.L_x_7347:
[----:B------:R-:W-:Y:S01]  /*54970*/  IMAD.MOV.U32 R16, RZ, RZ, R8 ;  /* 0x000000ffff107224 */ /* 0x000fe200078e0008 */
[----:B------:R-:W-:-:S07]  /*54980*/  MOV R17, R9 ;  /* 0x0000000900117202 */ /* 0x000fce0000000f00 */
.L_x_7346:
[----:B------:R-:W-:Y:S05]  /*54990*/  BSYNC.RECONVERGENT B1 ;  /* 0x0000000000017941 */ /* 0x000fea0003800200 */
.L_x_7345:
        /* <DEDUP_REMOVED lines=76> */
.L_x_7350:
[----:B------:R-:W-:Y:S01]  /*54e60*/  IMAD.MOV.U32 R6, RZ, RZ, 0x0 ;  /* 0x00000000ff067424 */ /* 0x000fe200078e00ff */
[----:B------:R-:W-:Y:S02]  /*54e70*/  MOV R7, 0x7ff00000 ;  /* 0x7ff0000000077802 */ /* 0x000fe40000000f00 */
[----:B------:R-:W-:-:S04]  /*54e80*/  LOP3.LUT P0, RZ, R17, 0x7fffffff, RZ, 0xc0, !PT ;  /* 0x7fffffff11ff7812 */ /* 0x000fc8000780c0ff */
[----:B------:R-:W-:-:S10]  /*54e90*/  DFMA R6, R16, R6, +INF ;  /* 0x7ff000001006742b */ /* 0x000fd40000000006 */
[----:B------:R-:W-:Y:S02]  /*54ea0*/  FSEL R8, R6, RZ, P0 ;  /* 0x000000ff06087208 */ /* 0x000fe40000000000 */
[----:B------:R-:W-:-:S07]  /*54eb0*/  FSEL R9, R7, -QNAN , P0 ;  /* 0xfff0000007097808 */ /* 0x000fce0000000000 */
.L_x_7351:
[----:B------:R-:W-:Y:S05]  /*54ec0*/  BSYNC.RECONVERGENT B0 ;  /* 0x0000000000007941 */ /* 0x000fea0003800200 */
.L_x_7349:
[--C-:B------:R-:W-:Y:S01]  /*54ed0*/  DADD R26, -R26, R8.reuse ;  /* 0x000000001a1a7229 */ /* 0x100fe20000000108 */
[----:B------:R-:W-:Y:S01]  /*54ee0*/  ISETP.GE.AND P0, PT, R20, 0x3c000000, PT ;  /* 0x3c0000001400780c */ /* 0x000fe20003f06270 */
[----:B------:R-:W-:-:S10]  /*54ef0*/  DADD R8, -RZ, -R8 ;  /* 0x00000000ff087229 */ /* 0x000fd40000000908 */
[----:B------:R-:W-:Y:S02]  /*54f00*/  FSEL R6, R8, R26, !P0 ;  /* 0x0000001a08067208 */ /* 0x000fe40004000000 */
[----:B------:R-:W-:Y:S01]  /*54f10*/  FSEL R7, R9, R27, !P0 ;  /* 0x0000001b09077208 */ /* 0x000fe20004000000 */
[----:B------:R-:W-:Y:S06]  /*54f20*/  BRA `(.L_x_7344) ;  /* 0x0000000000047947 */ /* 0x000fec0003800000 */
.L_x_7342:
[----:B------:R-:W-:-:S11]  /*54f30*/  DADD R6, R14, R14 ;  /* 0x000000000e067229 */ /* 0x000fd6000000000e */
.L_x_7344:
[----:B------:R-:W-:Y:S05]  /*54f40*/  BSYNC.RECONVERGENT B3 ;  /* 0x0000000000037941 */ /* 0x000fea0003800200 */
.L_x_7341:
        /* <DEDUP_REMOVED lines=67> */
.L_x_7337:
        /* <DEDUP_REMOVED lines=28> */
.L_x_7354:
[----:B------:R-:W-:Y:S05]  /*55540*/  BSYNC.RECONVERGENT B1 ;  /* 0x0000000000017941 */ /* 0x000fea0003800200 */
.L_x_7353:
        /* <DEDUP_REMOVED lines=28> */
.L_x_7356:
[----:B------:R-:W-:Y:S05]  /*55710*/  BSYNC.RECONVERGENT B1 ;  /* 0x0000000000017941 */ /* 0x000fea0003800200 */
.L_x_7355:
[----:B------:R-:W0:Y:S01]  /*55720*/  MUFU.RCP64H R43, R15 ;  /* 0x0000000f002b7308 */ /* 0x000e220000001800 */
[----:B------:R-:W-:Y:S02]  /*55730*/  HFMA2 R29, -RZ, RZ, 2.365234375, 0.062469482421875 ;  /* 0x40bb2bffff1d7431 */ /* 0x000fe400000001ff */
[----:B------:R-:W-:Y:S01]  /*55740*/  IMAD.MOV.U32 R28, RZ, RZ, -0x1a0caf76 ;  /* 0xe5f3508aff1c7424 */ /* 0x000fe200078e00ff */
[----:B------:R-:W-:Y:S01]  /*55750*/  MOV R41, 0x4184aa64 ;  /* 0x4184aa6400297802 */ /* 0x000fe20000000f00 */
[----:B------:R-:W-:Y:S02]  /*55760*/  IMAD.MOV.U32 R40, RZ, RZ, 0x4a98efce ;  /* 0x4a98efceff287424 */ /* 0x000fe400078e00ff */
[----:B------:R-:W-:Y:S02]  /*55770*/  HFMA2 R11, -RZ, RZ, 2.099609375, -7.7784061431884765625e-05 ;  /* 0x40338519ff0b7431 */ /* 0x000fe400000001ff */
[----:B------:R-:W-:Y:S01]  /*55780*/  VIADD R42, R15, 0x300402 ;  /* 0x003004020f2a7836 */ /* 0x000fe20000000000 */
        /* <DEDUP_REMOVED lines=9> */
[----:B------:R-:W-:-:S02]  /*55820*/  HFMA2 R35, -RZ, RZ, 2.56640625, 385.75 ;  /* 0x41225e07ff237431 */ /* 0x000fc400000001ff */
[----:B------:R-:W-:Y:S02]  /*55830*/  IMAD.MOV.U32 R34, RZ, RZ, 0x3bfd7560 ;  /* 0x3bfd7560ff227424 */ /* 0x000fe400078e00ff */
[----:B------:R-:W-:Y:S01]  /*55840*/  HFMA2 R39, -RZ, RZ, 2.708984375, -244.125 ;  /* 0x416bdba1ff277431 */ /* 0x000fe200000001ff */
[----:B------:R2:W-:Y:S01]  /*55850*/  STL.64 [R1+0x1458], R8 ;  /* 0x0014580801007387 */ /* 0x0005e20000100a00 */
[----:B------:R-:W-:Y:S02]  /*55860*/  IMAD.MOV.U32 R38, RZ, RZ, 0x42ce50ea ;  /* 0x42ce50eaff267424 */ /* 0x000fe400078e00ff */
[----:B------:R-:W-:Y:S02]  /*55870*/  HFMA2 R7, -RZ, RZ, 1.8671875, -68.8125 ;  /* 0x3f78d44dff077431 */ /* 0x000fe400000001ff */
[----:B------:R-:W-:Y:S02]  /*55880*/  IMAD.MOV.U32 R36, RZ, RZ, 0x13d667e3 ;  /* 0x13d667e3ff247424 */ /* 0x000fe400078e00ff */
[----:B-1----:R-:W-:Y:S01]  /*55890*/  HFMA2 R29, -RZ, RZ, 2.15625, -0.0 ;  /* 0x40508000ff1d7431 */ /* 0x002fe200000001ff */
[----:B------:R1:W-:Y:S01]  /*558a0*/  STL.64 [R1+0x1460], R10 ;  /* 0x0014600a01007387 */ /* 0x0003e20000100a00 */
[----:B------:R-:W-:Y:S01]  /*558b0*/  IMAD.MOV.U32 R28, RZ, RZ, 0x0 ;  /* 0x00000000ff1c7424 */ /* 0x000fe200078e00ff */
[----:B------:R-:W-:Y:S01]  /*558c0*/  MOV R37, 0x414a9038 ;  /* 0x414a903800257802 */ /* 0x000fe20000000f00 */
[----:B0-----:R-:W-:Y:S01]  /*558d0*/  DFMA R40, -R14, R42, 1 ;  /* 0x3ff000000e28742b */ /* 0x001fe2000000012a */
[----:B------:R0:W-:Y:S01]  /*558e0*/  STL.64 [R1+0x1468], R12 ;  /* 0x0014680c01007387 */ /* 0x0001e20000100a00 */
[----:B------:R-:W-:Y:S01]  /*558f0*/  IMAD.MOV.U32 R6, RZ, RZ, 0x6a172145 ;  /* 0x6a172145ff067424 */ /* 0x000fe200078e00ff */
[----:B------:R-:W-:Y:S01]  /*55900*/  FSETP.GEU.AND P0, PT, |R42|, 5.8789094863358348022e-39, PT ;  /* 0x004004022a00780b */ /* 0x000fe20003f0e200 */
[----:B--2---:R-:W-:Y:S01]  /*55910*/  IMAD.MOV.U32 R8, RZ, RZ, -0x1388dcfa ;  /* 0xec772306ff087424 */ /* 0x004fe200078e00ff */
[----:B------:R-:W-:Y:S01]  /*55920*/  MOV R9, 0x4198bf15 ;  /* 0x4198bf1500097802 */ /* 0x000fe20000000f00 */
[----:B------:R2:W-:Y:S01]  /*55930*/  STL.64 [R1+0x1478], R32 ;  /* 0x0014782001007387 */ /* 0x0005e20000100a00 */
[----:B------:R-:W-:Y:S01]  /*55940*/  BSSY.RECONVERGENT B1, `(.L_x_7357) ;  /* 0x000003d000017945 */ /* 0x000fe20003800200 */
[----:B------:R-:W-:Y:S01]  /*55950*/  DSETP.GT.AND P1, PT, R16, 1, PT ;  /* 0x3ff000001000742a */ /* 0x000fe20003f24000 */
[----:B-1----:R-:W-:-:S02]  /*55960*/  HFMA2 R11, -RZ, RZ, 2.771484375, 0.01287841796875 ;  /* 0x418b2298ff0b7431 */ /* 0x002fc400000001ff */
[----:B------:R-:W-:Y:S01]  /*55970*/  IMAD.MOV.U32 R10, RZ, RZ, -0x30b135d2 ;  /* 0xcf4eca2eff0a7424 */ /* 0x000fe200078e00ff */
[----:B------:R1:W-:Y:S01]  /*55980*/  STL.64 [R1+0x27e0], R28 ;  /* 0x0027e01c01007387 */ /* 0x0003e20000100a00 */
[----:B------:R-:W-:Y:S01]  /*55990*/  IADD3 R24, PT, PT, R25, 0x1388, RZ ;  /* 0x0000138819187810 */ /* 0x000fe20007ffe0ff */
[----:B0-----:R-:W-:Y:S01]  /*559a0*/  IMAD.MOV.U32 R12, RZ, RZ, 0x0 ;  /* 0x00000000ff0c7424 */ /* 0x001fe200078e00ff */
[----:B------:R-:W-:Y:S01]  /*559b0*/  MOV R13, 0x3ff00000 ;  /* 0x3ff00000000d7802 */ /* 0x000fe20000000f00 */
[----:B------:R0:W-:Y:S01]  /*559c0*/  STL.64 [R1+0x1480], R34 ;  /* 0x0014802201007387 */ /* 0x0001e20000100a00 */
[----:B--2---:R-:W-:Y:S01]  /*559d0*/  MOV R32, 0x0 ;  /* 0x0000000000207802 */ /* 0x004fe20000000f00 */
[----:B------:R-:W-:Y:S02]  /*559e0*/  IMAD.MOV.U32 R33, RZ, RZ, 0x409e1400 ;  /* 0x409e1400ff217424 */ /* 0x000fe400078e00ff */
[----:B------:R2:W-:Y:S01]  /*559f0*/  STL.64 [R1+0x1490], R38 ;  /* 0x0014902601007387 */ /* 0x0005e20000100a00 */
[----:B-1----:R-:W-:-:S03]  /*55a00*/  DFMA R28, R40, R40, R40 ;  /* 0x00000028281c722b */ /* 0x002fc60000000028 */
[----:B------:R1:W-:Y:S01]  /*55a10*/  STL.64 [R1+0x14a8], R8 ;  /* 0x0014a80801007387 */ /* 0x0003e20000100a00 */
[----:B------:R-:W-:Y:S02]  /*55a20*/  HFMA2 R40, -RZ, RZ, 0, 0 ;  /* 0x00000000ff287431 */ /* 0x000fe400000001ff */
[----:B------:R-:W-:Y:S02]  /*55a30*/  IMAD.MOV.U32 R41, RZ, RZ, 0x418308a8 ;  /* 0x418308a8ff297424 */ /* 0x000fe400078e00ff */
[----:B0-----:R-:W-:Y:S01]  /*55a40*/  HFMA2 R34, -RZ, RZ, 0, 0 ;  /* 0x00000000ff227431 */ /* 0x001fe200000001ff */
[----:B------:R0:W-:Y:S01]  /*55a50*/  STL.64 [R1+0x27d8], R12 ;  /* 0x0027d80c01007387 */ /* 0x0001e20000100a00 */
[----:B------:R-:W-:Y:S01]  /*55a60*/  IMAD.MOV.U32 R35, RZ, RZ, 0x40dfe780 ;  /* 0x40dfe780ff237424 */ /* 0x000fe200078e00ff */
[----:B------:R-:W-:Y:S01]  /*55a70*/  DFMA R28, R42, R28, R42 ;  /* 0x0000001c2a1c722b */ /* 0x000fe2000000002a */
[----:B--2---:R-:W-:Y:S01]  /*55a80*/  HFMA2 R38, -RZ, RZ, 0, 0 ;  /* 0x00000000ff267431 */ /* 0x004fe200000001ff */
[----:B------:R2:W-:Y:S01]  /*55a90*/  STL.64 [R1+0x1488], R36 ;  /* 0x0014882401007387 */ /* 0x0005e20000100a00 */
[----:B------:R-:W-:-:S02]  /*55aa0*/  IMAD.MOV.U32 R39, RZ, RZ, 0x41441f7b ;  /* 0x41441f7bff277424 */ /* 0x000fc400078e00ff */
[----:B-1----:R-:W-:Y:S01]  /*55ab0*/  HFMA2 R8, -RZ, RZ, -0.00048828125, 0 ;  /* 0x90000000ff087431 */ /* 0x002fe200000001ff */
[----:B------:R1:W-:Y:S01]  /*55ac0*/  STL.64 [R1+0x14b0], R10 ;  /* 0x0014b00a01007387 */ /* 0x0003e20000100a00 */
[----:B------:R-:W-:Y:S02]  /*55ad0*/  IMAD.MOV.U32 R9, RZ, RZ, 0x4185eeb6 ;  /* 0x4185eeb6ff097424 */ /* 0x000fe400078e00ff */
[----:B0-----:R-:W-:Y:S01]  /*55ae0*/  HFMA2 R12, -RZ, RZ, -0.125, 0 ;  /* 0xb0000000ff0c7431 */ /* 0x001fe200000001ff */
[----:B------:R0:W-:Y:S01]  /*55af0*/  STL.64 [R1+0x27e8], R32 ;  /* 0x0027e82001007387 */ /* 0x0001e20000100a00 */
[----:B------:R-:W-:Y:S01]  /*55b00*/  IMAD.MOV.U32 R13, RZ, RZ, 0x41a1fda6 ;  /* 0x41a1fda6ff0d7424 */ /* 0x000fe200078e00ff */
[----:B--2---:R-:W-:Y:S01]  /*55b10*/  MOV R36, 0x0 ;  /* 0x0000000000247802 */ /* 0x004fe20000000f00 */
[----:B------:R-:W-:Y:S01]  /*55b20*/  IMAD.MOV.U32 R37, RZ, RZ, 0x4115d0bc ;  /* 0x4115d0bcff257424 */ /* 0x000fe200078e00ff */
[----:B------:R2:W-:Y:S01]  /*55b30*/  STL.64 [R1+0x1450], R6 ;  /* 0x0014500601007387 */ /* 0x0005e20000100a00 */
[----:B-1----:R-:W-:Y:S01]  /*55b40*/  MOV R10, 0x70000000 ;  /* 0x70000000000a7802 */ /* 0x002fe20000000f00 */
[----:B------:R-:W-:-:S02]  /*55b50*/  IMAD.MOV.U32 R11, RZ, RZ, 0x41991871 ;  /* 0x41991871ff0b7424 */ /* 0x000fc400078e00ff */
[----:B------:R-:W-:Y:S01]  /*55b60*/  STL.64 [R1+0x27f0], R34 ;  /* 0x0027f02201007387 */ /* 0x000fe20000100a00 */
[----:B0-----:R-:W-:Y:S01]  /*55b70*/  MOV R32, 0x80000000 ;  /* 0x8000000000207802 */ /* 0x001fe20000000f00 */
[----:B------:R-:W-:Y:S02]  /*55b80*/  IMAD.MOV.U32 R33, RZ, RZ, 0x419cbd69 ;  /* 0x419cbd69ff217424 */ /* 0x000fe400078e00ff */
[----:B------:R-:W-:Y:S01]  /*55b90*/  STL.64 [R1+0x27f8], R36 ;  /* 0x0027f82401007387 */ /* 0x000fe20000100a00 */
[----:B--2---:R-:W-:Y:S02]  /*55ba0*/  HFMA2 R7, -RZ, RZ, 2.7890625, -0.00175380706787109375 ;  /* 0x4194972fff077431 */ /* 0x004fe400000001ff */
        /* <DEDUP_REMOVED lines=9> */
[----:B0-----:R-:W-:Y:S01]  /*55c40*/  MOV R6, 0xe0000000 ;  /* 0xe000000000067802 */ /* 0x001fe20000000f00 */
[----:B------:R-:W-:-:S05]  /*55c50*/  IMAD.MOV.U32 R7, RZ, RZ, 0x41697171 ;  /* 0x41697171ff077424 */ /* 0x000fca00078e00ff */
[----:B------:R0:W-:Y:S02]  /*55c60*/  STL.64 [R1+0x2808], R6 ;  /* 0x0028080601007387 */ /* 0x0001e40000100a00 */
[----:B0-----:R-:W-:-:S08]  /*55c70*/  DFMA R6, -R14, R28, 1 ;  /* 0x3ff000000e06742b */ /* 0x001fd0000000011c */
[----:B------:R-:W-:Y:S01]  /*55c80*/  DFMA R6, R28, R6, R28 ;  /* 0x000000061c06722b */ /* 0x000fe2000000001c */
[----:B------:R-:W-:Y:S01]  /*55c90*/  VIADD R29, R25, 0x13e8 ;  /* 0x000013e8191d7836 */ /* 0x000fe20000000000 */
[----:B------:R-:W-:Y:S09]  /*55ca0*/  @P0 BRA `(.L_x_7358) ;  /* 0x0000000000180947 */ /* 0x000ff20003800000 */
[----:B------:R-:W-:Y:S01]  /*55cb0*/  LOP3.LUT R6, R15, 0x7fffffff, RZ, 0xc0, !PT ;  /* 0x7fffffff0f067812 */ /* 0x000fe200078ec0ff */
[----:B------:R-:W-:Y:S01]  /*55cc0*/  IMAD.MOV.U32 R7, RZ, RZ, R15 ;  /* 0x000000ffff077224 */ /* 0x000fe200078e000f */
[----:B------:R-:W-:Y:S02]  /*55cd0*/  MOV R8, R14 ;  /* 0x0000000e00087202 */ /* 0x000fe40000000f00 */
[----:B------:R-:W-:Y:S02]  /*55ce0*/  IADD3 R6, PT, PT, R6, -0x100000, RZ ;  /* 0xfff0000006067810 */ /* 0x000fe40007ffe0ff */
[----:B------:R-:W-:-:S07]  /*55cf0*/  MOV R10, 0x55d10 ;  /* 0x00055d10000a7802 */ /* 0x000fce0000000f00 */
[----:B------:R-:W-:Y:S05]  /*55d00*/  CALL.REL.NOINC `($__internal_20_$__cuda_sm20_dblrcp_rn_slowpath_v3) ;  /* 0x0000009000ac7944 */ /* 0x000fea0003c00000 */
.L_x_7358:
[----:B------:R-:W-:Y:S05]  /*55d10*/  BSYNC.RECONVERGENT B1 ;  /* 0x0000000000017941 */ /* 0x000fea0003800200 */
.L_x_7357:
        /* <DEDUP_REMOVED lines=102> */
.L_x_7360:
[----:B------:R-:W-:Y:S05]  /*56380*/  BSYNC.RECONVERGENT B1 ;  /* 0x0000000000017941 */ /* 0x000fea0003800200 */
.L_x_7359:
        /* <DEDUP_REMOVED lines=21> */
.L_x_7362:
[----:B------:R-:W-:Y:S05]  /*564e0*/  BSYNC.RECONVERGENT B1 ;  /* 0x0000000000017941 */ /* 0x000fea0003800200 */
.L_x_7361:
        /* <DEDUP_REMOVED lines=75> */
.L_x_7365:
[----:B------:R-:W-:Y:S05]  /*569a0*/  BSYNC.RECONVERGENT B0 ;  /* 0x0000000000007941 */ /* 0x000fea0003800200 */
.L_x_7364:
        /* <DEDUP_REMOVED lines=10> */
.L_x_7367:
[----:B------:R-:W-:Y:S05]  /*56a50*/  BSYNC.RECONVERGENT B1 ;  /* 0x0000000000017941 */ /* 0x000fea0003800200 */
.L_x_7366:
        /* <DEDUP_REMOVED lines=25> */
.L_x_7370:
        /* <DEDUP_REMOVED lines=10> */
.L_x_7369:
[----:B------:R-:W-:Y:S05]  /*56c90*/  BSYNC.RECONVERGENT B0 ;  /* 0x0000000000007941 */ /* 0x000fea0003800200 */
.L_x_7368:
        /* <DEDUP_REMOVED lines=19> */
.L_x_7372:
[----:B------:R-:W-:Y:S05]  /*56dd0*/  BSYNC.RECONVERGENT B0 ;  /* 0x0000000000007941 */ /* 0x000fea0003800200 */
.L_x_7371:
[----:B------:R-:W-:-:S06]  /*56de0*/  DSETP.NEU.AND P0, PT, R28, 1, PT ;  /* 0x3ff000001c00742a */ /* 0x000fcc0003f0d000 */
[----:B------:R-:W-:Y:S02]  /*56df0*/  FSEL R6, R6, RZ, P0 ;  /* 0x000000ff06067208 */ /* 0x000fe40000000000 */
[----:B------:R-:W-:-:S06]  /*56e00*/  FSEL R7, R7, 1.875, P0 ;  /* 0x3ff0000007077808 */ /* 0x000fcc0000000000 */
[----:B------:R-:W-:-:S08]  /*56e10*/  DMUL R26, R26, R6 ;  /* 0x000000061a1a7228 */ /* 0x000fd00000000000 */
[----:B------:R-:W-:Y:S01]  /*56e20*/  DMUL R26, R26, R24 ;  /* 0x000000181a1a7228 */ /* 0x000fe20000000000 */
[----:B------:R-:W-:Y:S10]  /*56e30*/  BRA `(.L_x_7352) ;  /* 0x0000000c00f87947 */ /* 0x000ff40003800000 */
.L_x_7363:
        /* <DEDUP_REMOVED lines=26> */
.L_x_7374:
[----:B------:R-:W-:Y:S05]  /*56fe0*/  BSYNC.RECONVERGENT B1 ;  /* 0x0000000000017941 */ /* 0x000fea0003800200 */
.L_x_7373:
        /* <DEDUP_REMOVED lines=26> */
.L_x_7378:
[----:B------:R-:W-:Y:S05]  /*57190*/  BSYNC.RECONVERGENT B3 ;  /* 0x0000000000037941 */ /* 0x000fea0003800200 */
.L_x_7377:
        /* <DEDUP_REMOVED lines=30> */
.L_x_7376:
        /* <DEDUP_REMOVED lines=77> */
.L_x_7380:
[----:B------:R-:W-:Y:S01]  /*57850*/  MOV R6, 0x0 ;  /* 0x0000000000067802 */ /* 0x000fe20000000f00 */
[----:B------:R-:W-:Y:S01]  /*57860*/  IMAD.MOV.U32 R7, RZ, RZ, 0x7ff00000 ;  /* 0x7ff00000ff077424 */ /* 0x000fe200078e00ff */
[----:B------:R-:W-:-:S05]  /*57870*/  LOP3.LUT P0, RZ, R9, 0x7fffffff, RZ, 0xc0, !PT ;  /* 0x7fffffff09ff7812 */ /* 0x000fca000780c0ff */
[----:B------:R-:W-:-:S10]  /*57880*/  DFMA R6, R8, R6, +INF ;  /* 0x7ff000000806742b */ /* 0x000fd40000000006 */
[----:B------:R-:W-:Y:S02]  /*57890*/  FSEL R12, R6, RZ, P0 ;  /* 0x000000ff060c7208 */ /* 0x000fe40000000000 */
[----:B------:R-:W-:-:S07]  /*578a0*/  FSEL R13, R7, -QNAN , P0 ;  /* 0xfff00000070d7808 */ /* 0x000fce0000000000 */
.L_x_7379:
[----:B------:R-:W-:Y:S05]  /*578b0*/  BSYNC.RECONVERGENT B1 ;  /* 0x0000000000017941 */ /* 0x000fea0003800200 */
.L_x_7375:
        /* <DEDUP_REMOVED lines=24> */
.L_x_7382:
[----:B------:R-:W-:Y:S05]  /*57a40*/  BSYNC.RECONVERGENT B1 ;  /* 0x0000000000017941 */ /* 0x000fea0003800200 */
.L_x_7381:
        /* <DEDUP_REMOVED lines=59> */
.L_x_7384:
[----:B------:R-:W-:Y:S05]  /*57e00*/  BSYNC.RECONVERGENT B0 ;  /* 0x0000000000007941 */ /* 0x000fea0003800200 */
.L_x_7383:
[----:B------:R-:W-:-:S11]  /*57e10*/  DMUL R26, R26, R24 ;  /* 0x000000181a1a7228 */ /* 0x000fd60000000000 */
.L_x_7352:
[----:B------:R-:W-:Y:S05]  /*57e20*/  BSYNC.RECONVERGENT B2 ;  /* 0x0000000000027941 */ /* 0x000fea0003800200 */
.L_x_7336:
        /* <DEDUP_REMOVED lines=12> */
.L_x_7390:
        /* <DEDUP_REMOVED lines=23> */
.L_x_7389:
[----:B------:R-:W-:Y:S05]  /*58060*/  BSYNC.RECONVERGENT B3 ;  /* 0x0000000000037941 */ /* 0x000fea0003800200 */
.L_x_7388:
        /* <DEDUP_REMOVED lines=8> */
.L_x_7387:
        /* <DEDUP_REMOVED lines=21> */
.L_x_7391:
[----:B------:R-:W-:Y:S05]  /*58240*/  BSYNC.RECONVERGENT B2 ;  /* 0x0000000000027941 */ /* 0x000fea0003800200 */
.L_x_7386:
[----:B------:R-:W-:Y:S05]  /*58250*/  BSYNC.RECONVERGENT B1 ;  /* 0x0000000000017941 */ /* 0x000fea0003800200 */
.L_x_7385:
[----:B------:R-:W-:Y:S01]  /*58260*/  DADD R20, -R8, 1 ;  /* 0x3ff0000008147429 */ /* 0x000fe20000000100 */
[----:B------:R-:W-:Y:S10]  /*58270*/  BRA `(.L_x_6898) ;  /* 0x0000006c00387947 */ /* 0x000ff40003800000 */
.L_x_7293:
        /* <DEDUP_REMOVED lines=8> */
.L_x_7398:
[----:B------:R-:W1:Y:S01]  /*58300*/  I2F.F64.U32 R26, R24 ;  /* 0x00000018001a7312 */ /* 0x000e620000201800 */
[----:B------:R-:W-:Y:S01]  /*58310*/  MOV R6, 0x1 ;  /* 0x0000000100067802 */ /* 0x000fe20000000f00 */
        /* <DEDUP_REMOVED lines=15> */
[----:B------:R-:W-:Y:S01]  /*58410*/  IMAD.MOV.U32 R40, RZ, RZ, R26 ;  /* 0x000000ffff287224 */ /* 0x000fe200078e001a */
[----:B------:R-:W-:Y:S02]  /*58420*/  MOV R41, R27 ;  /* 0x0000001b00297202 */ /* 0x000fe40000000f00 */
[----:B------:R-:W-:-:S07]  /*58430*/  MOV R6, 0x58450 ;  /* 0x0005845000067802 */ /* 0x000fce0000000f00 */
[----:B0-----:R-:W-:Y:S05]  /*58440*/  CALL.REL.NOINC `($__internal_21_$__cuda_sm20_div_rn_f64_full) ;  /* 0x0000006c00847944 */ /* 0x001fea0003c00000 */
[----:B------:R-:W-:-:S07]  /*58450*/  IMAD.MOV.U32 R9, RZ, RZ, R7 ;  /* 0x000000ffff097224 */ /* 0x000fce00078e0007 */
.L_x_7395:
[----:B------:R-:W-:Y:S05]  /*58460*/  BSYNC.RECONVERGENT B2 ;  /* 0x0000000000027941 */ /* 0x000fea0003800200 */
.L_x_7394:
[----:B------:R-:W-:Y:S01]  /*58470*/  DADD R40, R14, R26 ;  /* 0x000000000e287229 */ /* 0x000fe2000000001a */
[----:B------:R-:W-:Y:S01]  /*58480*/  MOV R6, 0x1 ;  /* 0x0000000100067802 */ /* 0x000fe20000000f00 */
        /* <DEDUP_REMOVED lines=19> */
[----:B------:R-:W-:-:S07]  /*585c0*/  IMAD.MOV.U32 R9, RZ, RZ, R7 ;  /* 0x000000ffff097224 */ /* 0x000fce00078e0007 */
.L_x_7397:
[----:B------:R-:W-:Y:S05]  /*585d0*/  BSYNC.RECONVERGENT B2 ;  /* 0x0000000000027941 */ /* 0x000fea0003800200 */
.L_x_7396:
[----:B------:R-:W-:Y:S01]  /*585e0*/  DADD R20, R8, R20 ;  /* 0x0000000008147229 */ /* 0x000fe20000000014 */
[C---:B------:R-:W-:Y:S02]  /*585f0*/  ISETP.GE.U32.AND P0, PT, R24.reuse, 0x7cf, PT ;  /* 0x000007cf1800780c */ /* 0x040fe40003f06070 */
[----:B------:R-:W-:-:S05]  /*58600*/  IADD3 R24, PT, PT, R24, 0x1, RZ ;  /* 0x0000000118187810 */ /* 0x000fca0007ffe0ff */
[----:B------:R-:W-:-:S08]  /*58610*/  DMUL R6, |R20|, 1.1102230246251565404e-16 ;  /* 0x3ca0000014067828 */ /* 0x000fd00000000200 */
[----:B------:R-:W-:-:S14]  /*58620*/  DSETP.GTU.AND P1, PT, |R8|, R6, PT ;  /* 0x000000060800722a */ /* 0x000fdc0003f2c200 */
[----:B------:R-:W-:Y:S05]  /*58630*/  @!P0 BRA P1, `(.L_x_7398) ;  /* 0xfffffffc00308947 */ /* 0x000fea000083ffff */
[----:B------:R-:W-:Y:S05]  /*58640*/  BSYNC.RECONVERGENT B1 ;  /* 0x0000000000017941 */ /* 0x000fea0003800200 */
.L_x_7393:
        /* <DEDUP_REMOVED lines=78> */
.L_x_7400:
[----:B------:R-:W-:Y:S01]  /*58b30*/  IMAD.MOV.U32 R8, RZ, RZ, 0x0 ;  /* 0x00000000ff087424 */ /* 0x000fe200078e00ff */
[----:B------:R-:W-:Y:S02]  /*58b40*/  MOV R9, 0x7ff00000 ;  /* 0x7ff0000000097802 */ /* 0x000fe40000000f00 */
[----:B------:R-:W-:-:S04]  /*58b50*/  LOP3.LUT P0, RZ, R7, 0x7fffffff, RZ, 0xc0, !PT ;  /* 0x7fffffff07ff7812 */ /* 0x000fc8000780c0ff */
[----:B------:R-:W-:-:S10]  /*58b60*/  DFMA R8, R6, R8, +INF ;  /* 0x7ff000000608742b */ /* 0x000fd40000000008 */
[----:B------:R-:W-:Y:S02]  /*58b70*/  FSEL R28, R8, RZ, P0 ;  /* 0x000000ff081c7208 */ /* 0x000fe40000000000 */
[----:B------:R-:W-:-:S07]  /*58b80*/  FSEL R29, R9, -QNAN , P0 ;  /* 0xfff00000091d7808 */ /* 0x000fce0000000000 */
.L_x_7401:
[----:B------:R-:W-:Y:S05]  /*58b90*/  BSYNC.RECONVERGENT B0 ;  /* 0x0000000000007941 */ /* 0x000fea0003800200 */
.L_x_7399:
        /* <DEDUP_REMOVED lines=8> */
[----:B------:R-:W-:Y:S01]  /*58c20*/  IMAD.MOV.U32 R38, RZ, RZ, R36 ;  /* 0x000000ffff267224 */ /* 0x000fe200078e0024 */
[----:B------:R-:W-:-:S07]  /*58c30*/  MOV R39, R37 ;  /* 0x0000002500277202 */ /* 0x000fce0000000f00 */
[----:B0-----:R-:W-:Y:S05]  /*58c40*/  CALL.REL.NOINC `($_ZN2at6native18elementwise_kernelILi128ELi2EZNS0_22gpu_kernel_impl_nocastIN48_GLOBAL__N__08322988_15_IGammaKernel_cu_cb51a28d10CalcIgammaIdEEEEvRNS_18TensorIteratorBaseERKT_EUliE_EEviT1_$__internal_lgamma_pos) ;  /* 0x0000007800547944 */ /* 0x001fea0003c00000 */
[----:B------:R-:W-:Y:S05]  /*58c50*/  BSYNC.RECONVERGENT B2 ;  /* 0x0000000000027941 */ /* 0x000fea0003800200 */
.L_x_7404:
        /* <DEDUP_REMOVED lines=79> */
.L_x_7409:
[----:B------:R-:W-:Y:S05]  /*59150*/  BSYNC.RECONVERGENT B2 ;  /* 0x0000000000027941 */ /* 0x000fea0003800200 */
.L_x_7408:
[----:B------:R-:W-:Y:S01]  /*59160*/  MOV R36, R8 ;  /* 0x0000000800247202 */ /* 0x000fe20000000f00 */
[----:B------:R-:W-:-:S07]  /*59170*/  IMAD.MOV.U32 R37, RZ, RZ, R9 ;  /* 0x000000ffff257224 */ /* 0x000fce00078e0009 */
.L_x_7407:
[----:B------:R-:W-:Y:S05]  /*59180*/  BSYNC.RECONVERGENT B1 ;  /* 0x0000000000017941 */ /* 0x000fea0003800200 */
.L_x_7406:
        /* <DEDUP_REMOVED lines=76> */
.L_x_7411:
[----:B------:R-:W-:Y:S01]  /*59650*/  MOV R6, 0x0 ;  /* 0x0000000000067802 */ /* 0x000fe20000000f00 */
[----:B------:R-:W-:Y:S01]  /*59660*/  IMAD.MOV.U32 R7, RZ, RZ, 0x7ff00000 ;  /* 0x7ff00000ff077424 */ /* 0x000fe200078e00ff */
[----:B------:R-:W-:-:S05]  /*59670*/  LOP3.LUT P0, RZ, R37, 0x7fffffff, RZ, 0xc0, !PT ;  /* 0x7fffffff25ff7812 */ /* 0x000fca000780c0ff */
[----:B------:R-:W-:-:S10]  /*59680*/  DFMA R6, R36, R6, +INF ;  /* 0x7ff000002406742b */ /* 0x000fd40000000006 */
[----:B------:R-:W-:Y:S02]  /*59690*/  FSEL R12, R6, RZ, P0 ;  /* 0x000000ff060c7208 */ /* 0x000fe40000000000 */
[----:B------:R-:W-:-:S07]  /*596a0*/  FSEL R13, R7, -QNAN , P0 ;  /* 0xfff00000070d7808 */ /* 0x000fce0000000000 */
.L_x_7412:
[----:B------:R-:W-:Y:S05]  /*596b0*/  BSYNC.RECONVERGENT B0 ;  /* 0x0000000000007941 */ /* 0x000fea0003800200 */
.L_x_7410:
[--C-:B------:R-:W-:Y:S01]  /*596c0*/  DADD R38, -R38, R12.reuse ;  /* 0x0000000026267229 */ /* 0x100fe2000000010c */
[----:B------:R-:W-:Y:S01]  /*596d0*/  ISETP.GE.AND P0, PT, R50, 0x3c000000, PT ;  /* 0x3c0000003200780c */ /* 0x000fe20003f06270 */
[----:B------:R-:W-:-:S10]  /*596e0*/  DADD R12, -RZ, -R12 ;  /* 0x00000000ff0c7229 */ /* 0x000fd4000000090c */
[----:B------:R-:W-:Y:S02]  /*596f0*/  FSEL R6, R12, R38, !P0 ;  /* 0x000000260c067208 */ /* 0x000fe40004000000 */
[----:B------:R-:W-:Y:S01]  /*59700*/  FSEL R7, R13, R39, !P0 ;  /* 0x000000270d077208 */ /* 0x000fe20004000000 */
[----:B------:R-:W-:Y:S06]  /*59710*/  BRA `(.L_x_7405) ;  /* 0x0000000000047947 */ /* 0x000fec0003800000 */
.L_x_7403:
[----:B------:R-:W-:-:S11]  /*59720*/  DADD R6, R22, R22 ;  /* 0x0000000016067229 */ /* 0x000fd60000000016 */
.L_x_7405:
[----:B------:R-:W-:Y:S05]  /*59730*/  BSYNC.RECONVERGENT B3 ;  /* 0x0000000000037941 */ /* 0x000fea0003800200 */
.L_x_7402:
        /* <DEDUP_REMOVED lines=66> */
.L_x_7414:
[C-C-:B------:R-:W-:Y:S01]  /*59b60*/  DADD R8, R6.reuse, R6.reuse ;  /* 0x0000000006087229 */ /* 0x140fe20000000006 */
[----:B------:R-:W-:Y:S01]  /*59b70*/  ISETP.GE.AND P1, PT, R7, RZ, PT ;  /* 0x000000ff0700720c */ /* 0x000fe20003f26270 */
[----:B------:R-:W-:Y:S01]  /*59b80*/  DSETP.NAN.AND P0, PT, R6, R6, PT ;  /* 0x000000060600722a */ /* 0x000fe20003f08000 */
[----:B------:R-:W-:-:S04]  /*59b90*/  MOV R10, 0x3ff00000 ;  /* 0x3ff00000000a7802 */ /* 0x000fc80000000f00 */
[----:B------:R-:W-:-:S03]  /*59ba0*/  FSEL R7, -R10, +QNAN , !P1 ;  /* 0x7ff000000a077808 */ /* 0x000fc60004800100 */
[----:B------:R-:W-:Y:S02]  /*59bb0*/  FSEL R22, R8, RZ, P0 ;  /* 0x000000ff08167208 */ /* 0x000fe40000000000 */
[----:B------:R-:W-:-:S07]  /*59bc0*/  FSEL R23, R9, R7, P0 ;  /* 0x0000000709177208 */ /* 0x000fce0000000000 */
.L_x_7415:
[----:B------:R-:W-:Y:S05]  /*59bd0*/  BSYNC.RECONVERGENT B0 ;  /* 0x0000000000007941 */ /* 0x000fea0003800200 */
.L_x_7413:
[----:B------:R-:W-:Y:S01]  /*59be0*/  DSETP.NAN.AND P0, PT, R14, R14, PT ;  /* 0x0000000e0e00722a */ /* 0x000fe20003f08000 */
[----:B------:R-:W-:-:S13]  /*59bf0*/  BSSY.RECONVERGENT B3, `(.L_x_7416) ;  /* 0x00000b7000037945 */ /* 0x000fda0003800200 */
[----:B------:R-:W-:Y:S05]  /*59c00*/  @P0 BRA `(.L_x_7417) ;  /* 0x0000000800d00947 */ /* 0x000fea0003800000 */
[----:B------:R-:W-:Y:S01]  /*59c10*/  BSSY.RECONVERGENT B2, `(.L_x_7418) ;  /* 0x0000005000027945 */ /* 0x000fe20003800200 */
[----:B------:R-:W-:Y:S01]  /*59c20*/  IMAD.MOV.U32 R38, RZ, RZ, R16 ;  /* 0x000000ffff267224 */ /* 0x000fe200078e0010 */
[----:B------:R-:W-:Y:S02]  /*59c30*/  MOV R39, R17 ;  /* 0x0000001100277202 */ /* 0x000fe40000000f00 */
[----:B------:R-:W-:-:S07]  /*59c40*/  MOV R50, 0x59c60 ;  /* 0x00059c6000327802 */ /* 0x000fce0000000f00 */
[----:B0-----:R-:W-:Y:S05]  /*59c50*/  CALL.REL.NOINC `($_ZN2at6native18elementwise_kernelILi128ELi2EZNS0_22gpu_kernel_impl_nocastIN48_GLOBAL__N__08322988_15_IGammaKernel_cu_cb51a28d10CalcIgammaIdEEEEvRNS_18TensorIteratorBaseERKT_EUliE_EEviT1_$__internal_lgamma_pos) ;  /* 0x0000006800507944 */ /* 0x001fea0003c00000 */
[----:B------:R-:W-:Y:S05]  /*59c60*/  BSYNC.RECONVERGENT B2 ;  /* 0x0000000000027941 */ /* 0x000fea0003800200 */
.L_x_7418:
        /* <DEDUP_REMOVED lines=81> */
.L_x_7423:
[----:B------:R-:W-:Y:S05]  /*5a180*/  BSYNC.RECONVERGENT B2 ;  /* 0x0000000000027941 */ /* 0x000fea0003800200 */
.L_x_7422:
[----:B------:R-:W-:Y:S01]  /*5a190*/  MOV R16, R8 ;  /* 0x0000000800107202 */ /* 0x000fe20000000f00 */
[----:B------:R-:W-:-:S07]  /*5a1a0*/  IMAD.MOV.U32 R17, RZ, RZ, R9 ;  /* 0x000000ffff117224 */ /* 0x000fce00078e0009 */
.L_x_7421:
[----:B------:R-:W-:Y:S05]  /*5a1b0*/  BSYNC.RECONVERGENT B1 ;  /* 0x0000000000017941 */ /* 0x000fea0003800200 */
.L_x_7420:
        /* <DEDUP_REMOVED lines=76> */
.L_x_7425:
[----:B------:R-:W-:Y:S01]  /*5a680*/  MOV R6, 0x0 ;  /* 0x0000000000067802 */ /* 0x000fe20000000f00 */
[----:B------:R-:W-:Y:S01]  /*5a690*/  IMAD.MOV.U32 R7, RZ, RZ, 0x7ff00000 ;  /* 0x7ff00000ff077424 */ /* 0x000fe200078e00ff */
[----:B------:R-:W-:-:S05]  /*5a6a0*/  LOP3.LUT P0, RZ, R17, 0x7fffffff, RZ, 0xc0, !PT ;  /* 0x7fffffff11ff7812 */ /* 0x000fca000780c0ff */
[----:B------:R-:W-:-:S10]  /*5a6b0*/  DFMA R6, R16, R6, +INF ;  /* 0x7ff000001006742b */ /* 0x000fd40000000006 */
[----:B------:R-:W-:Y:S02]  /*5a6c0*/  FSEL R8, R6, RZ, P0 ;  /* 0x000000ff06087208 */ /* 0x000fe40000000000 */
[----:B------:R-:W-:-:S07]  /*5a6d0*/  FSEL R9, R7, -QNAN , P0 ;  /* 0xfff0000007097808 */ /* 0x000fce0000000000 */
.L_x_7426:
[----:B------:R-:W-:Y:S05]  /*5a6e0*/  BSYNC.RECONVERGENT B0 ;  /* 0x0000000000007941 */ /* 0x000fea0003800200 */
.L_x_7424:
[--C-:B------:R-:W-:Y:S01]  /*5a6f0*/  DADD R36, -R36, R8.reuse ;  /* 0x0000000024247229 */ /* 0x100fe20000000108 */
[----:B------:R-:W-:Y:S01]  /*5a700*/  ISETP.GE.AND P0, PT, R38, 0x3c000000, PT ;  /* 0x3c0000002600780c */ /* 0x000fe20003f06270 */
[----:B------:R-:W-:-:S10]  /*5a710*/  DADD R8, -RZ, -R8 ;  /* 0x00000000ff087229 */ /* 0x000fd40000000908 */
[----:B------:R-:W-:Y:S02]  /*5a720*/  FSEL R6, R8, R36, !P0 ;  /* 0x0000002408067208 */ /* 0x000fe40004000000 */
[----:B------:R-:W-:Y:S01]  /*5a730*/  FSEL R7, R9, R37, !P0 ;  /* 0x0000002509077208 */ /* 0x000fe20004000000 */
[----:B------:R-:W-:Y:S06]  /*5a740*/  BRA `(.L_x_7419) ;  /* 0x0000000000047947 */ /* 0x000fec0003800000 */
.L_x_7417:
[----:B------:R-:W-:-:S11]  /*5a750*/  DADD R6, R14, R14 ;  /* 0x000000000e067229 */ /* 0x000fd6000000000e */
.L_x_7419:
[----:B------:R-:W-:Y:S05]  /*5a760*/  BSYNC.RECONVERGENT B3 ;  /* 0x0000000000037941 */ /* 0x000fea0003800200 */
.L_x_7416:
[----:B------:R-:W-:Y:S01]  /*5a770*/  DADD R28, R28, -R6 ;  /* 0x000000001c1c7229 */ /* 0x000fe20000000806 */
        /* <DEDUP_REMOVED lines=58> */
.L_x_7428:
[----:B------:R-:W-:Y:S05]  /*5ab20*/  BSYNC.RECONVERGENT B0 ;  /* 0x0000000000007941 */ /* 0x000fea0003800200 */
.L_x_7427:
[----:B------:R-:W-:Y:S01]  /*5ab30*/  DFMA R20, -R20, R6, -R22 ;  /* 0x000000061414722b */ /* 0x000fe20000000916 */
[----:B------:R-:W-:Y:S10]  /*5ab40*/  BRA `(.L_x_6898) ;  /* 0x0000004400047947 */ /* 0x000ff40003800000 */
.L_x_7392:
        /* <DEDUP_REMOVED lines=86> */
.L_x_7432:
[----:B------:R-:W-:Y:S01]  /*5b0b0*/  MOV R8, 0x0 ;  /* 0x0000000000087802 */ /* 0x000fe20000000f00 */
[----:B------:R-:W-:Y:S01]  /*5b0c0*/  IMAD.MOV.U32 R9, RZ, RZ, 0x7ff00000 ;  /* 0x7ff00000ff097424 */ /* 0x000fe200078e00ff */
[----:B------:R-:W-:-:S05]  /*5b0d0*/  LOP3.LUT P0, RZ, R7, 0x7fffffff, RZ, 0xc0, !PT ;  /* 0x7fffffff07ff7812 */ /* 0x000fca000780c0ff */
[----:B------:R-:W-:-:S10]  /*5b0e0*/  DFMA R8, R6, R8, +INF ;  /* 0x7ff000000608742b */ /* 0x000fd40000000008 */
[----:B------:R-:W-:Y:S02]  /*5b0f0*/  FSEL R24, R8, RZ, P0 ;  /* 0x000000ff08187208 */ /* 0x000fe40000000000 */
[----:B------:R-:W-:-:S07]  /*5b100*/  FSEL R25, R9, -QNAN , P0 ;  /* 0xfff0000009197808 */ /* 0x000fce0000000000 */
.L_x_7433:
[----:B------:R-:W-:Y:S05]  /*5b110*/  BSYNC.RECONVERGENT B0 ;  /* 0x0000000000007941 */ /* 0x000fea0003800200 */
.L_x_7431:
        /* <DEDUP_REMOVED lines=10> */
.L_x_7436:
        /* <DEDUP_REMOVED lines=81> */
.L_x_7441:
[----:B------:R-:W-:Y:S05]  /*5b6d0*/  BSYNC.RECONVERGENT B4 ;  /* 0x0000000000047941 */ /* 0x000fea0003800200 */
.L_x_7440:
[----:B------:R-:W-:Y:S01]  /*5b6e0*/  IMAD.MOV.U32 R16, RZ, RZ, R8 ;  /* 0x000000ffff107224 */ /* 0x000fe200078e0008 */
[----:B------:R-:W-:-:S07]  /*5b6f0*/  MOV R17, R9 ;  /* 0x0000000900117202 */ /* 0x000fce0000000f00 */
.L_x_7439:
[----:B------:R-:W-:Y:S05]  /*5b700*/  BSYNC.RECONVERGENT B1 ;  /* 0x0000000000017941 */ /* 0x000fea0003800200 */
.L_x_7438:
        /* <DEDUP_REMOVED lines=76> */
.L_x_7443:
[----:B------:R-:W-:Y:S01]  /*5bbd0*/  IMAD.MOV.U32 R6, RZ, RZ, 0x0 ;  /* 0x00000000ff067424 */ /* 0x000fe200078e00ff */
[----:B------:R-:W-:Y:S02]  /*5bbe0*/  MOV R7, 0x7ff00000 ;  /* 0x7ff0000000077802 */ /* 0x000fe40000000f00 */
[----:B------:R-:W-:-:S04]  /*5bbf0*/  LOP3.LUT P0, RZ, R17, 0x7fffffff, RZ, 0xc0, !PT ;  /* 0x7fffffff11ff7812 */ /* 0x000fc8000780c0ff */
[----:B------:R-:W-:-:S10]  /*5bc00*/  DFMA R6, R16, R6, +INF ;  /* 0x7ff000001006742b */ /* 0x000fd40000000006 */
[----:B------:R-:W-:Y:S02]  /*5bc10*/  FSEL R8, R6, RZ, P0 ;  /* 0x000000ff06087208 */ /* 0x000fe40000000000 */
[----:B------:R-:W-:-:S07]  /*5bc20*/  FSEL R9, R7, -QNAN , P0 ;  /* 0xfff0000007097808 */ /* 0x000fce0000000000 */
.L_x_7444:
[----:B------:R-:W-:Y:S05]  /*5bc30*/  BSYNC.RECONVERGENT B0 ;  /* 0x0000000000007941 */ /* 0x000fea0003800200 */
.L_x_7442:
[--C-:B------:R-:W-:Y:S01]  /*5bc40*/  DADD R26, -R26, R8.reuse ;  /* 0x000000001a1a7229 */ /* 0x100fe20000000108 */
[----:B------:R-:W-:Y:S01]  /*5bc50*/  ISETP.GE.AND P0, PT, R20, 0x3c000000, PT ;  /* 0x3c0000001400780c */ /* 0x000fe20003f06270 */
[----:B------:R-:W-:-:S10]  /*5bc60*/  DADD R8, -RZ, -R8 ;  /* 0x00000000ff087229 */ /* 0x000fd40000000908 */
[----:B------:R-:W-:Y:S02]  /*5bc70*/  FSEL R6, R8, R26, !P0 ;  /* 0x0000001a08067208 */ /* 0x000fe40004000000 */
[----:B------:R-:W-:Y:S01]  /*5bc80*/  FSEL R7, R9, R27, !P0 ;  /* 0x0000001b09077208 */ /* 0x000fe20004000000 */
[----:B------:R-:W-:Y:S06]  /*5bc90*/  BRA `(.L_x_7437) ;  /* 0x0000000000047947 */ /* 0x000fec0003800000 */
.L_x_7435:
[----:B------:R-:W-:-:S11]  /*5bca0*/  DADD R6, R14, R14 ;  /* 0x000000000e067229 */ /* 0x000fd6000000000e */
.L_x_7437:
[----:B------:R-:W-:Y:S05]  /*5bcb0*/  BSYNC.RECONVERGENT B3 ;  /* 0x0000000000037941 */ /* 0x000fea0003800200 */
.L_x_7434:
        /* <DEDUP_REMOVED lines=67> */
.L_x_7430:
        /* <DEDUP_REMOVED lines=28> */
.L_x_7447:
[----:B------:R-:W-:Y:S05]  /*5c2b0*/  BSYNC.RECONVERGENT B1 ;  /* 0x0000000000017941 */ /* 0x000fea0003800200 */
.L_x_7446:
        /* <DEDUP_REMOVED lines=28> */
.L_x_7449:
[----:B------:R-:W-:Y:S05]  /*5c480*/  BSYNC.RECONVERGENT B1 ;  /* 0x0000000000017941 */ /* 0x000fea0003800200 */
.L_x_7448:
        /* <DEDUP_REMOVED lines=95> */
.L_x_7451:
[----:B------:R-:W-:Y:S05]  /*5ca80*/  BSYNC.RECONVERGENT B1 ;  /* 0x0000000000017941 */ /* 0x000fea0003800200 */
.L_x_7450:
        /* <DEDUP_REMOVED lines=102> */
.L_x_7453:
[----:B------:R-:W-:Y:S05]  /*5d0f0*/  BSYNC.RECONVERGENT B1 ;  /* 0x0000000000017941 */ /* 0x000fea0003800200 */
.L_x_7452:
        /* <DEDUP_REMOVED lines=21> */
.L_x_7455:
[----:B------:R-:W-:Y:S05]  /*5d250*/  BSYNC.RECONVERGENT B1 ;  /* 0x0000000000017941 */ /* 0x000fea0003800200 */
.L_x_7454:
        /* <DEDUP_REMOVED lines=75> */
.L_x_7458:
[----:B------:R-:W-:Y:S05]  /*5d710*/  BSYNC.RECONVERGENT B0 ;  /* 0x0000000000007941 */ /* 0x000fea0003800200 */
.L_x_7457:
        /* <DEDUP_REMOVED lines=10> */
.L_x_7460:
[----:B------:R-:W-:Y:S05]  /*5d7c0*/  BSYNC.RECONVERGENT B1 ;  /* 0x0000000000017941 */ /* 0x000fea0003800200 */
.L_x_7459:
        /* <DEDUP_REMOVED lines=25> */
.L_x_7463:
        /* <DEDUP_REMOVED lines=10> */
.L_x_7462:
[----:B------:R-:W-:Y:S05]  /*5da00*/  BSYNC.RECONVERGENT B0 ;  /* 0x0000000000007941 */ /* 0x000fea0003800200 */
.L_x_7461:
        /* <DEDUP_REMOVED lines=16> */
.L_x_7465:
[----:B------:R-:W-:Y:S05]  /*5db10*/  BSYNC.RECONVERGENT B0 ;  /* 0x0000000000007941 */ /* 0x000fea0003800200 */
.L_x_7464:
[----:B------:R-:W-:Y:S02]  /*5db20*/  FSEL R6, R6, RZ, P2 ;  /* 0x000000ff06067208 */ /* 0x000fe40001000000 */
[----:B------:R-:W-:-:S06]  /*5db30*/  FSEL R7, R7, 1.875, P2 ;  /* 0x3ff0000007077808 */ /* 0x000fcc0001000000 */
[----:B------:R-:W-:-:S08]  /*5db40*/  DMUL R26, R26, R6 ;  /* 0x000000061a1a7228 */ /* 0x000fd00000000000 */
[----:B------:R-:W-:Y:S01]  /*5db50*/  DMUL R26, R26, R24 ;  /* 0x000000181a1a7228 */ /* 0x000fe20000000000 */
[----:B------:R-:W-:Y:S10]  /*5db60*/  BRA `(.L_x_7445) ;  /* 0x0000000c00f87947 */ /* 0x000ff40003800000 */
.L_x_7456:
        /* <DEDUP_REMOVED lines=26> */
.L_x_7467:
[----:B------:R-:W-:Y:S05]  /*5dd10*/  BSYNC.RECONVERGENT B1 ;  /* 0x0000000000017941 */ /* 0x000fea0003800200 */
.L_x_7466:
        /* <DEDUP_REMOVED lines=26> */
.L_x_7471:
[----:B------:R-:W-:Y:S05]  /*5dec0*/  BSYNC.RECONVERGENT B3 ;  /* 0x0000000000037941 */ /* 0x000fea0003800200 */
.L_x_7470:
        /* <DEDUP_REMOVED lines=30> */
.L_x_7469:
        /* <DEDUP_REMOVED lines=77> */
.L_x_7473:
[----:B------:R-:W-:Y:S01]  /*5e580*/  MOV R6, 0x0 ;  /* 0x0000000000067802 */ /* 0x000fe20000000f00 */
[----:B------:R-:W-:Y:S01]  /*5e590*/  IMAD.MOV.U32 R7, RZ, RZ, 0x7ff00000 ;  /* 0x7ff00000ff077424 */ /* 0x000fe200078e00ff */
[----:B------:R-:W-:-:S05]  /*5e5a0*/  LOP3.LUT P0, RZ, R9, 0x7fffffff, RZ, 0xc0, !PT ;  /* 0x7fffffff09ff7812 */ /* 0x000fca000780c0ff */
[----:B------:R-:W-:-:S10]  /*5e5b0*/  DFMA R6, R8, R6, +INF ;  /* 0x7ff000000806742b */ /* 0x000fd40000000006 */
[----:B------:R-:W-:Y:S02]  /*5e5c0*/  FSEL R12, R6, RZ, P0 ;  /* 0x000000ff060c7208 */ /* 0x000fe40000000000 */
[----:B------:R-:W-:-:S07]  /*5e5d0*/  FSEL R13, R7, -QNAN , P0 ;  /* 0xfff00000070d7808 */ /* 0x000fce0000000000 */
.L_x_7472:
[----:B------:R-:W-:Y:S05]  /*5e5e0*/  BSYNC.RECONVERGENT B1 ;  /* 0x0000000000017941 */ /* 0x000fea0003800200 */
.L_x_7468:
        /* <DEDUP_REMOVED lines=24> */
.L_x_7475:
[----:B------:R-:W-:Y:S05]  /*5e770*/  BSYNC.RECONVERGENT B1 ;  /* 0x0000000000017941 */ /* 0x000fea0003800200 */
.L_x_7474:
        /* <DEDUP_REMOVED lines=59> */
.L_x_7477:
[----:B------:R-:W-:Y:S05]  /*5eb30*/  BSYNC.RECONVERGENT B0 ;  /* 0x0000000000007941 */ /* 0x000fea0003800200 */
.L_x_7476:
[----:B------:R-:W-:-:S11]  /*5eb40*/  DMUL R26, R26, R24 ;  /* 0x000000181a1a7228 */ /* 0x000fd60000000000 */
.L_x_7445:
[----:B------:R-:W-:Y:S05]  /*5eb50*/  BSYNC.RECONVERGENT B2 ;  /* 0x0000000000027941 */ /* 0x000fea0003800200 */
.L_x_7429:
        /* <DEDUP_REMOVED lines=11> */
.L_x_7482:
        /* <DEDUP_REMOVED lines=23> */
.L_x_7481:
[----:B------:R-:W-:Y:S05]  /*5ed80*/  BSYNC.RECONVERGENT B2 ;  /* 0x0000000000027941 */ /* 0x000fea0003800200 */
.L_x_7480:
        /* <DEDUP_REMOVED lines=8> */
.L_x_7479:
        /* <DEDUP_REMOVED lines=20> */
.L_x_7478:
[----:B------:R-:W-:-:S11]  /*5ef50*/  DADD R20, -R8, 1 ;  /* 0x3ff0000008147429 */ /* 0x000fd60000000100 */
.L_x_6898:
[----:B------:R-:W-:Y:S05]  /*5ef60*/  BSYNC.RECONVERGENT B8 ;  /* 0x0000000000087941 */ /* 0x000fea0003800200 */
.L_x_6897:
[----:B------:R-:W-:Y:S02]  /*5ef70*/  HFMA2 R7, -RZ, RZ, 0, 0 ;  /* 0x00000000ff077431 */ /* 0x000fe400000001ff */
[----:B------:R-:W-:Y:S01]  /*5ef80*/  IMAD.MOV.U32 R6, RZ, RZ, R0 ;  /* 0x000000ffff067224 */ /* 0x000fe200078e0000 */
[----:B------:R-:W-:Y:S01]  /*5ef90*/  MOV R9, R21 ;  /* 0x0000001500097202 */ /* 0x000fe20000000f00 */
[----:B------:R-:W-:Y:S02]  /*5efa0*/  IMAD.MOV.U32 R8, RZ, RZ, R20 ;  /* 0x000000ffff087224 */ /* 0x000fe400078e0014 */
[----:B0-----:R-:W-:Y:S05]  /*5efb0*/  RET.REL.NODEC R6 `(_ZN2at6native18elementwise_kernelILi128ELi2EZNS0_22gpu_kernel_impl_nocastIN48_GLOBAL__N__08322988_15_IGammaKernel_cu_cb51a28d10CalcIgammaIdEEEEvRNS_18TensorIteratorBaseERKT_EUliE_EEviT1_) ;  /* 0xfffffa1006107950 */ /* 0x001fea0003c3ffff */
        .weak           $__internal_20_$__cuda_sm20_dblrcp_rn_slowpath_v3
        .type           $__internal_20_$__cuda_sm20_dblrcp_rn_slowpath_v3,@function
        .size           $__internal_20_$__cuda_sm20_dblrcp_rn_slowpath_v3,($__internal_21_$__cuda_sm20_div_rn_f64_full - $__internal_20_$__cuda_sm20_dblrcp_rn_slowpath_v3)
$__internal_20_$__cuda_sm20_dblrcp_rn_slowpath_v3:
[----:B------:R-:W-:Y:S01]  /*5efc0*/  IMAD.MOV.U32 R12, RZ, RZ, R8 ;  /* 0x000000ffff0c7224 */ /* 0x000fe200078e0008 */
[----:B------:R-:W-:Y:S01]  /*5efd0*/  MOV R13, R7 ;  /* 0x00000007000d7202 */ /* 0x000fe20000000f00 */
[----:B------:R-:W-:Y:S05]  /*5efe0*/  BSSY.RECONVERGENT B0, `(.L_x_7483) ;  /* 0x0000023000007945 */ /* 0x000fea0003800200 */
[----:B------:R-:W-:-:S14]  /*5eff0*/  DSETP.GTU.AND P0, PT, |R12|, +INF , PT ;  /* 0x7ff000000c00742a */ /* 0x000fdc0003f0c200 */
        /* <DEDUP_REMOVED lines=10> */
[----:B------:R-:W-:-:S03]  /*5f0a0*/  MOV R8, R12 ;  /* 0x0000000c00087202 */ /* 0x000fc60000000f00 */
[----:B------:R-:W0:Y:S03]  /*5f0b0*/  MUFU.RCP64H R7, R9 ;  /* 0x0000000900077308 */ /* 0x000e260000001800 */
        /* <DEDUP_REMOVED lines=10> */
.L_x_7486:
[----:B------:R-:W-:-:S06]  /*5f160*/  DMUL R12, R12, 8.11296384146066816958e+31 ;  /* 0x469000000c0c7828 */ /* 0x000fcc0000000000 */
        /* <DEDUP_REMOVED lines=8> */
.L_x_7484:
[----:B------:R-:W-:Y:S01]  /*5f1f0*/  LOP3.LUT R9, R13, 0x80000, RZ, 0xfc, !PT ;  /* 0x000800000d097812 */ /* 0x000fe200078efcff */
[----:B------:R-:W-:-:S07]  /*5f200*/  IMAD.MOV.U32 R8, RZ, RZ, R12 ;  /* 0x000000ffff087224 */ /* 0x000fce00078e000c */
.L_x_7485:
[----:B------:R-:W-:Y:S05]  /*5f210*/  BSYNC.RECONVERGENT B0 ;  /* 0x0000000000007941 */ /* 0x000fea0003800200 */
.L_x_7483:
[----:B------:R-:W-:Y:S01]  /*5f220*/  HFMA2 R11, -RZ, RZ, 0, 0 ;  /* 0x00000000ff0b7431 */ /* 0x000fe200000001ff */
[----:B------:R-:W-:Y:S01]  /*5f230*/  MOV R6, R8 ;  /* 0x0000000800067202 */ /* 0x000fe20000000f00 */
[----:B------:R-:W-:Y:S02]  /*5f240*/  IMAD.MOV.U32 R7, RZ, RZ, R9 ;  /* 0x000000ffff077224 */ /* 0x000fe400078e0009 */
[----:B------:R-:W-:Y:S05]  /*5f250*/  RET.REL.NODEC R10 `(_ZN2at6native18elementwise_kernelILi128ELi2EZNS0_22gpu_kernel_impl_nocastIN48_GLOBAL__N__08322988_15_IGammaKernel_cu_cb51a28d10CalcIgammaIdEEEEvRNS_18TensorIteratorBaseERKT_EUliE_EEviT1_) ;  /* 0xfffffa0c0a687950 */ /* 0x000fea0003c3ffff */
        .weak           $__internal_21_$__cuda_sm20_div_rn_f64_full
        .type           $__internal_21_$__cuda_sm20_div_rn_f64_full,@function
        .size           $__internal_21_$__cuda_sm20_div_rn_f64_full,($__internal_22_$__cuda_sm20_dsqrt_rn_f64_mediumpath_v1 - $__internal_21_$__cuda_sm20_div_rn_f64_full)
$__internal_21_$__cuda_sm20_div_rn_f64_full:
[C---:B------:R-:W-:Y:S01]  /*5f260*/  FSETP.GEU.AND P0, PT, |R41|.reuse, 1.469367938527859385e-39, PT ;  /* 0x001000002900780b */ /* 0x040fe20003f0e200 */
[----:B------:R-:W-:Y:S01]  /*5f270*/  BSSY.RECONVERGENT B0, `(.L_x_7487) ;  /* 0x0000056000007945 */ /* 0x000fe20003800200 */
[----:B------:R-:W-:Y:S02]  /*5f280*/  LOP3.LUT R42, R41, 0x800fffff, RZ, 0xc0, !PT ;  /* 0x800fffff292a7812 */ /* 0x000fe400078ec0ff */
[C---:B------:R-:W-:Y:S02]  /*5f290*/  FSETP.GEU.AND P2, PT, |R35|.reuse, 1.469367938527859385e-39, PT ;  /* 0x001000002300780b */ /* 0x040fe40003f4e200 */
[----:B------:R-:W-:Y:S01]  /*5f2a0*/  LOP3.LUT R43, R42, 0x3ff00000, RZ, 0xfc, !PT ;  /* 0x3ff000002a2b7812 */ /* 0x000fe200078efcff */
[----:B------:R-:W-:Y:S01]  /*5f2b0*/  IMAD.MOV.U32 R42, RZ, RZ, R40 ;  /* 0x000000ffff2a7224 */ /* 0x000fe200078e0028 */
[----:B------:R-:W-:Y:S02]  /*5f2c0*/  MOV R44, 0x1 ;  /* 0x00000001002c7802 */ /* 0x000fe40000000f00 */
[----:B------:R-:W-:-:S02]  /*5f2d0*/  LOP3.LUT R7, R35, 0x7ff00000, RZ, 0xc0, !PT ;  /* 0x7ff0000023077812 */ /* 0x000fc400078ec0ff */
[----:B------:R-:W-:Y:S01]  /*5f2e0*/  LOP3.LUT R10, R41, 0x7ff00000, RZ, 0xc0, !PT ;  /* 0x7ff00000290a7812 */ /* 0x000fe200078ec0ff */
[----:B------:R-:W-:Y:S01]  /*5f2f0*/  @!P0 DMUL R42, R40, 8.98846567431157953865e+307 ;  /* 0x7fe00000282a8828 */ /* 0x000fe20000000000 */
[----:B------:R-:W-:Y:S02]  /*5f300*/  MOV R32, R34 ;  /* 0x0000002200207202 */ /* 0x000fe40000000f00 */
[----:B------:R-:W-:Y:S01]  /*5f310*/  ISETP.GE.U32.AND P1, PT, R7, R10, PT ;  /* 0x0000000a0700720c */ /* 0x000fe20003f26070 */
[----:B------:R-:W-:Y:S01]  /*5f320*/  @!P2 IMAD.MOV.U32 R46, RZ, RZ, RZ ;  /* 0x000000ffff2ea224 */ /* 0x000fe200078e00ff */
[----:B------:R-:W-:Y:S01]  /*5f330*/  @!P2 LOP3.LUT R8, R41, 0x7ff00000, RZ, 0xc0, !PT ;  /* 0x7ff000002908a812 */ /* 0x000fe200078ec0ff */
[----:B------:R-:W0:Y:S03]  /*5f340*/  MUFU.RCP64H R45, R43 ;  /* 0x0000002b002d7308 */ /* 0x000e260000001800 */
[----:B------:R-:W-:Y:S01]  /*5f350*/  @!P2 ISETP.GE.U32.AND P3, PT, R7, R8, PT ;  /* 0x000000080700a20c */ /* 0x000fe20003f66070 */
[----:B------:R-:W-:Y:S01]  /*5f360*/  IMAD.MOV.U32 R8, RZ, RZ, 0x1ca00000 ;  /* 0x1ca00000ff087424 */ /* 0x000fe200078e00ff */
[----:B------:R-:W-:-:S04]  /*5f370*/  @!P0 LOP3.LUT R10, R43, 0x7ff00000, RZ, 0xc0, !PT ;  /* 0x7ff000002b0a8812 */ /* 0x000fc800078ec0ff */
[C---:B------:R-:W-:Y:S02]  /*5f380*/  @!P2 SEL R9, R8.reuse, 0x63400000, !P3 ;  /* 0x634000000809a807 */ /* 0x040fe40005800000 */
[----:B------:R-:W-:Y:S02]  /*5f390*/  SEL R33, R8, 0x63400000, !P1 ;  /* 0x6340000008217807 */ /* 0x000fe40004800000 */
[--C-:B------:R-:W-:Y:S02]  /*5f3a0*/  @!P2 LOP3.LUT R9, R9, 0x80000000, R35.reuse, 0xf8, !PT ;  /* 0x800000000909a812 */ /* 0x100fe400078ef823 */
[----:B------:R-:W-:Y:S01]  /*5f3b0*/  LOP3.LUT R33, R33, 0x800fffff, R35, 0xf8, !PT ;  /* 0x800fffff21217812 */ /* 0x000fe200078ef823 */
[----:B0-----:R-:W-:Y:S01]  /*5f3c0*/  DFMA R12, R44, -R42, 1 ;  /* 0x3ff000002c0c742b */ /* 0x001fe2000000082a */
[----:B------:R-:W-:Y:S02]  /*5f3d0*/  @!P2 LOP3.LUT R47, R9, 0x100000, RZ, 0xfc, !PT ;  /* 0x00100000092fa812 */ /* 0x000fe400078efcff */
[----:B------:R-:W-:-:S04]  /*5f3e0*/  MOV R9, R7 ;  /* 0x0000000700097202 */ /* 0x000fc80000000f00 */
[----:B------:R-:W-:Y:S02]  /*5f3f0*/  @!P2 DFMA R32, R32, 2, -R46 ;  /* 0x400000002020a82b */ /* 0x000fe4000000082e */
[----:B------:R-:W-:-:S08]  /*5f400*/  DFMA R12, R12, R12, R12 ;  /* 0x0000000c0c0c722b */ /* 0x000fd0000000000c */
[----:B------:R-:W-:Y:S01]  /*5f410*/  DFMA R44, R44, R12, R44 ;  /* 0x0000000c2c2c722b */ /* 0x000fe2000000002c */
[----:B------:R-:W-:-:S05]  /*5f420*/  @!P2 LOP3.LUT R9, R33, 0x7ff00000, RZ, 0xc0, !PT ;  /* 0x7ff000002109a812 */ /* 0x000fca00078ec0ff */
[----:B------:R-:W-:Y:S02]  /*5f430*/  VIADD R11, R9, 0xffffffff ;  /* 0xffffffff090b7836 */ /* 0x000fe40000000000 */
[----:B------:R-:W-:-:S03]  /*5f440*/  DFMA R12, R44, -R42, 1 ;  /* 0x3ff000002c0c742b */ /* 0x000fc6000000082a */
[----:B------:R-:W-:-:S05]  /*5f450*/  ISETP.GT.U32.AND P0, PT, R11, 0x7feffffe, PT ;  /* 0x7feffffe0b00780c */ /* 0x000fca0003f04070 */
[----:B------:R-:W-:Y:S01]  /*5f460*/  DFMA R44, R44, R12, R44 ;  /* 0x0000000c2c2c722b */ /* 0x000fe2000000002c */
[----:B------:R-:W-:-:S04]  /*5f470*/  IADD3 R12, PT, PT, R10, -0x1, RZ ;  /* 0xffffffff0a0c7810 */ /* 0x000fc80007ffe0ff */
[----:B------:R-:W-:-:S03]  /*5f480*/  ISETP.GT.U32.OR P0, PT, R12, 0x7feffffe, P0 ;  /* 0x7feffffe0c00780c */ /* 0x000fc60000704470 */
[----:B------:R-:W-:-:S08]  /*5f490*/  DMUL R46, R44, R32 ;  /* 0x000000202c2e7228 */ /* 0x000fd00000000000 */
[----:B------:R-:W-:-:S08]  /*5f4a0*/  DFMA R48, R46, -R42, R32 ;  /* 0x8000002a2e30722b */ /* 0x000fd00000000020 */
[----:B------:R-:W-:Y:S01]  /*5f4b0*/  DFMA R48, R44, R48, R46 ;  /* 0x000000302c30722b */ /* 0x000fe2000000002e */
[----:B------:R-:W-:Y:S10]  /*5f4c0*/  @P0 BRA `(.L_x_7488) ;  /* 0x00000000006c0947 */ /* 0x000ff40003800000 */
        /* <DEDUP_REMOVED lines=27> */
.L_x_7488:
        /* <DEDUP_REMOVED lines=13> */
[----:B------:R-:W-:-:S03]  /*5f750*/  @P0 MOV R12, RZ ;  /* 0x000000ff000c0202 */ /* 0x000fc60000000f00 */
[----:B------:R-:W-:Y:S01]  /*5f760*/  @P0 IMAD.MOV.U32 R13, RZ, RZ, R7 ;  /* 0x000000ffff0d0224 */ /* 0x000fe200078e0007 */
[----:B------:R-:W-:Y:S06]  /*5f770*/  BRA `(.L_x_7489) ;  /* 0x0000000000147947 */ /* 0x000fec0003800000 */
.L_x_7491:
[----:B------:R-:W-:Y:S02]  /*5f780*/  LOP3.LUT R13, R41, 0x80000, RZ, 0xfc, !PT ;  /* 0x00080000290d7812 */ /* 0x000fe400078efcff */
[----:B------:R-:W-:Y:S01]  /*5f790*/  MOV R12, R40 ;  /* 0x00000028000c7202 */ /* 0x000fe20000000f00 */
[----:B------:R-:W-:Y:S06]  /*5f7a0*/  BRA `(.L_x_7489) ;  /* 0x0000000000087947 */ /* 0x000fec0003800000 */
.L_x_7490:
[----:B------:R-:W-:Y:S01]  /*5f7b0*/  LOP3.LUT R13, R35, 0x80000, RZ, 0xfc, !PT ;  /* 0x00080000230d7812 */ /* 0x000fe200078efcff */
[----:B------:R-:W-:-:S07]  /*5f7c0*/  IMAD.MOV.U32 R12, RZ, RZ, R34 ;  /* 0x000000ffff0c7224 */ /* 0x000fce00078e0022 */
.L_x_7489:
[----:B------:R-:W-:Y:S05]  /*5f7d0*/  BSYNC.RECONVERGENT B0 ;  /* 0x0000000000007941 */ /* 0x000fea0003800200 */
.L_x_7487:
[----:B------:R-:W-:Y:S01]  /*5f7e0*/  MOV R10, R6 ;  /* 0x00000006000a7202 */ /* 0x000fe20000000f00 */
[----:B------:R-:W-:Y:S01]  /*5f7f0*/  IMAD.MOV.U32 R11, RZ, RZ, 0x0 ;  /* 0x00000000ff0b7424 */ /* 0x000fe200078e00ff */
[----:B------:R-:W-:Y:S01]  /*5f800*/  MOV R8, R12 ;  /* 0x0000000c00087202 */ /* 0x000fe20000000f00 */
[----:B------:R-:W-:Y:S02]  /*5f810*/  IMAD.MOV.U32 R7, RZ, RZ, R13 ;  /* 0x000000ffff077224 */ /* 0x000fe400078e000d */
[----:B------:R-:W-:Y:S05]  /*5f820*/  RET.REL.NODEC R10 `(_ZN2at6native18elementwise_kernelILi128ELi2EZNS0_22gpu_kernel_impl_nocastIN48_GLOBAL__N__08322988_15_IGammaKernel_cu_cb51a28d10CalcIgammaIdEEEEvRNS_18TensorIteratorBaseERKT_EUliE_EEviT1_) ;  /* 0xfffffa040af47950 */ /* 0x000fea0003c3ffff */
        .weak           $__internal_22_$__cuda_sm20_dsqrt_rn_f64_mediumpath_v1
        .type           $__internal_22_$__cuda_sm20_dsqrt_rn_f64_mediumpath_v1,@function
        .size           $__internal_22_$__cuda_sm20_dsqrt_rn_f64_mediumpath_v1,($_ZN2at6native18elementwise_kernelILi128ELi2EZNS0_22gpu_kernel_impl_nocastIN48_GLOBAL__N__08322988_15_IGammaKernel_cu_cb51a28d10CalcIgammaIdEEEEvRNS_18TensorIteratorBaseERKT_EUliE_EEviT1_$__internal_accurate_pow - $__internal_22_$__cuda_sm20_dsqrt_rn_f64_mediumpath_v1)
$__internal_22_$__cuda_sm20_dsqrt_rn_f64_mediumpath_v1:
[----:B------:R-:W-:Y:S01]  /*5f830*/  ISETP.GE.U32.AND P0, PT, R28, -0x3400000, PT ;  /* 0xfcc000001c00780c */ /* 0x000fe20003f06070 */
[----:B------:R-:W-:Y:S01]  /*5f840*/  BSSY.RECONVERGENT B0, `(.L_x_7492) ;  /* 0x0000024000007945 */ /* 0x000fe20003800200 */
[----:B------:R-:W-:-:S11]  /*5f850*/  MOV R33, R13 ;  /* 0x0000000d00217202 */ /* 0x000fd60000000f00 */
        /* <DEDUP_REMOVED lines=9> */
.L_x_7493:
        /* <DEDUP_REMOVED lines=23> */
[----:B------:R-:W-:Y:S06]  /*5fa60*/  BRA `(.L_x_7494) ;  /* 0x0000000000047947 */ /* 0x000fec0003800000 */
.L_x_7495:
[----:B------:R-:W-:-:S11]  /*5fa70*/  DADD R28, R32, R32 ;  /* 0x00000000201c7229 */ /* 0x000fd60000000020 */
.L_x_7494:
[----:B------:R-:W-:Y:S05]  /*5fa80*/  BSYNC.RECONVERGENT B0 ;  /* 0x0000000000007941 */ /* 0x000fea0003800200 */
.L_x_7492:
[----:B------:R-:W-:-:S04]  /*5fa90*/  IMAD.MOV.U32 R13, RZ, RZ, 0x0 ;  /* 0x00000000ff0d7424 */ /* 0x000fc800078e00ff */
[----:B------:R-:W-:Y:S05]  /*5faa0*/  RET.REL.NODEC R12 `(_ZN2at6native18elementwise_kernelILi128ELi2EZNS0_22gpu_kernel_impl_nocastIN48_GLOBAL__N__08322988_15_IGammaKernel_cu_cb51a28d10CalcIgammaIdEEEEvRNS_18TensorIteratorBaseERKT_EUliE_EEviT1_) ;  /* 0xfffffa040c547950 */ /* 0x000fea0003c3ffff */
        .type           $_ZN2at6native18elementwise_kernelILi128ELi2EZNS0_22gpu_kernel_impl_nocastIN48_GLOBAL__N__08322988_15_IGammaKernel_cu_cb51a28d10CalcIgammaIdEEEEvRNS_18TensorIteratorBaseERKT_EUliE_EEviT1_$__internal_accurate_pow,@function
        .size           $_ZN2at6native18elementwise_kernelILi128ELi2EZNS0_22gpu_kernel_impl_nocastIN48_GLOBAL__N__08322988_15_IGammaKernel_cu_cb51a28d10CalcIgammaIdEEEEvRNS_18TensorIteratorBaseERKT_EUliE_EEviT1_$__internal_accurate_pow,($_ZN2at6native18elementwise_kernelILi128ELi2EZNS0_22gpu_kernel_impl_nocastIN48_GLOBAL__N__08322988_15_IGammaKernel_cu_cb51a28d10CalcIgammaIdEEEEvRNS_18TensorIteratorBaseERKT_EUliE_EEviT1_$__internal_lgamma_pos - $_ZN2at6native18elementwise_kernelILi128ELi2EZNS0_22gpu_kernel_impl_nocastIN48_GLOBAL__N__08322988_15_IGammaKernel_cu_cb51a28d10CalcIgammaIdEEEEvRNS_18TensorIteratorBaseERKT_EUliE_EEviT1_$__internal_accurate_pow)
$_ZN2at6native18elementwise_kernelILi128ELi2EZNS0_22gpu_kernel_impl_nocastIN48_GLOBAL__N__08322988_15_IGammaKernel_cu_cb51a28d10CalcIgammaIdEEEEvRNS_18TensorIteratorBaseERKT_EUliE_EEviT1_$__internal_accurate_pow:
[----:B------:R-:W-:Y:S01]  /*5fab0*/  ISETP.GT.U32.AND P0, PT, R47, 0xfffff, PT ;  /* 0x000fffff2f00780c */ /* 0x000fe20003f04070 */
[--C-:B------:R-:W-:Y:S01]  /*5fac0*/  IMAD.MOV.U32 R9, RZ, RZ, R47.reuse ;  /* 0x000000ffff097224 */ /* 0x100fe200078e002f */
[----:B------:R-:W-:Y:S01]  /*5fad0*/  MOV R8, R42 ;  /* 0x0000002a00087202 */ /* 0x000fe20000000f00 */
[----:B------:R-:W-:Y:S01]  /*5fae0*/  IMAD.MOV.U32 R36, RZ, RZ, RZ ;  /* 0x000000ffff247224 */ /* 0x000fe200078e00ff */
[----:B------:R-:W-:Y:S01]  /*5faf0*/  MOV R10, R47 ;  /* 0x0000002f000a7202 */ /* 0x000fe20000000f00 */
        /* <DEDUP_REMOVED lines=8> */
[----:B------:R-:W-:Y:S01]  /*5fb80*/  @!P0 IMAD.MOV.U32 R10, RZ, RZ, R9 ;  /* 0x000000ffff0a8224 */ /* 0x000fe200078e0009 */
[----:B------:R-:W-:Y:S02]  /*5fb90*/  @!P0 MOV R42, R8 ;  /* 0x00000008002a8202 */ /* 0x000fe40000000f00 */
[----:B------:R-:W-:Y:S02]  /*5fba0*/  @!P0 LEA.HI R47, R9, 0xffffffca, RZ, 0xc ;  /* 0xffffffca092f8811 */ /* 0x000fe400078f60ff */
[----:B------:R-:W-:Y:S02]  /*5fbb0*/  LOP3.LUT R10, R10, 0x800fffff, RZ, 0xc0, !PT ;  /* 0x800fffff0a0a7812 */ /* 0x000fe400078ec0ff */
[----:B------:R-:W-:Y:S02]  /*5fbc0*/  IADD3 R8, PT, PT, R47, -0x3ff, RZ ;  /* 0xfffffc012f087810 */ /* 0x000fe40007ffe0ff */
[----:B------:R-:W-:-:S04]  /*5fbd0*/  LOP3.LUT R43, R10, 0x3ff00000, RZ, 0xfc, !PT ;  /* 0x3ff000000a2b7812 */ /* 0x000fc800078efcff */
[----:B------:R-:W-:-:S13]  /*5fbe0*/  ISETP.GE.U32.AND P2, PT, R43, 0x3ff6a09f, PT ;  /* 0x3ff6a09f2b00780c */ /* 0x000fda0003f46070 */
[----:B------:R-:W-:Y:S02]  /*5fbf0*/  @P2 VIADD R11, R43, 0xfff00000 ;  /* 0xfff000002b0b2836 */ /* 0x000fe40000000000 */
[----:B------:R-:W-:Y:S02]  /*5fc00*/  @P2 VIADD R8, R47, 0xfffffc02 ;  /* 0xfffffc022f082836 */ /* 0x000fe40000000000 */
[----:B------:R-:W-:Y:S01]  /*5fc10*/  IMAD.MOV.U32 R47, RZ, RZ, R7 ;  /* 0x000000ffff2f7224 */ /* 0x000fe200078e0007 */
[----:B------:R-:W-:-:S04]  /*5fc20*/  @P2 MOV R43, R11 ;  /* 0x0000000b002b2202 */ /* 0x000fc80000000f00 */
[----:B------:R-:W-:Y:S02]  /*5fc30*/  SHF.L.U32 R7, R47, 0x1, RZ ;  /* 0x000000012f077819 */ /* 0x000fe400000006ff */
[C---:B------:R-:W-:Y:S02]  /*5fc40*/  DADD R18, R42.reuse, 1 ;  /* 0x3ff000002a127429 */ /* 0x040fe40000000000 */
[----:B------:R-:W-:Y:S01]  /*5fc50*/  DADD R42, R42, -1 ;  /* 0xbff000002a2a7429 */ /* 0x000fe20000000000 */
[----:B------:R-:W-:-:S03]  /*5fc60*/  ISETP.GT.U32.AND P0, PT, R7, -0x2000001, PT ;  /* 0xfdffffff0700780c */ /* 0x000fc60003f04070 */
[----:B------:R-:W0:Y:S02]  /*5fc70*/  MUFU.RCP64H R37, R19 ;  /* 0x0000001300257308 */ /* 0x000e240000001800 */
[----:B0-----:R-:W-:-:S08]  /*5fc80*/  DFMA R10, -R18, R36, 1 ;  /* 0x3ff00000120a742b */ /* 0x001fd00000000124 */
[----:B------:R-:W-:-:S08]  /*5fc90*/  DFMA R10, R10, R10, R10 ;  /* 0x0000000a0a0a722b */ /* 0x000fd0000000000a */
[----:B------:R-:W-:-:S08]  /*5fca0*/  DFMA R36, R36, R10, R36 ;  /* 0x0000000a2424722b */ /* 0x000fd00000000024 */
[----:B------:R-:W-:-:S08]  /*5fcb0*/  DMUL R10, R42, R36 ;  /* 0x000000242a0a7228 */ /* 0x000fd00000000000 */
[----:B------:R-:W-:-:S08]  /*5fcc0*/  DFMA R10, R42, R36, R10 ;  /* 0x000000242a0a722b */ /* 0x000fd0000000000a */
[-C--:B------:R-:W-:Y:S02]  /*5fcd0*/  DMUL R40, R10, R10.reuse ;  /* 0x0000000a0a287228 */ /* 0x080fe40000000000 */
[----:B------:R-:W-:Y:S02]  /*5fce0*/  DADD R34, R42, -R10 ;  /* 0x000000002a227229 */ /* 0x000fe4000000080a */
[----:B------:R-:W-:-:S04]  /*5fcf0*/  DMUL R18, R10, R10 ;  /* 0x0000000a0a127228 */ /* 0x000fc80000000000 */
        /* <DEDUP_REMOVED lines=14> */
[----:B------:R-:W-:-:S03]  /*5fde0*/  UMOV UR5, 0x3f624924 ;  /* 0x3f62492400057882 */ /* 0x000fc60000000000 */
[----:B------:R-:W-:Y:S01]  /*5fdf0*/  IADD3 R43, PT, PT, R35, 0x100000, RZ ;  /* 0x00100000232b7810 */ /* 0x000fe20007ffe0ff */
[----:B------:R-:W-:Y:S02]  /*5fe00*/  IMAD.MOV.U32 R42, RZ, RZ, R34 ;  /* 0x000000ffff2a7224 */ /* 0x000fe400078e0022 */
[----:B------:R-:W-:Y:S01]  /*5fe10*/  DFMA R38, R40, R38, UR4 ;  /* 0x0000000428267e2b */ /* 0x000fe20008000026 */
[----:B------:R-:W-:Y:S01]  /*5fe20*/  UMOV UR4, 0x99999dfb ;  /* 0x99999dfb00047882 */ /* 0x000fe20000000000 */
[----:B------:R-:W-:-:S06]  /*5fe30*/  UMOV UR5, 0x3f899999 ;  /* 0x3f89999900057882 */ /* 0x000fcc0000000000 */
        /* <DEDUP_REMOVED lines=8> */
[C---:B------:R-:W-:Y:S02]  /*5fec0*/  DMUL R32, R10.reuse, R18 ;  /* 0x000000120a207228 */ /* 0x040fe40000000000 */
[----:B------:R-:W-:-:S04]  /*5fed0*/  DFMA R40, R10, R10, -R18 ;  /* 0x0000000a0a28722b */ /* 0x000fc80000000812 */
[----:B------:R-:W-:Y:S01]  /*5fee0*/  DADD R36, R38, -UR4 ;  /* 0x8000000426247e29 */ /* 0x000fe20008000000 */
[----:B------:R-:W-:Y:S01]  /*5fef0*/  UMOV UR4, 0x80000000 ;  /* 0x8000000000047882 */ /* 0x000fe20000000000 */
[C---:B------:R-:W-:Y:S01]  /*5ff00*/  DFMA R38, R10.reuse, R18, -R32 ;  /* 0x000000120a26722b */ /* 0x040fe20000000820 */
[----:B------:R-:W-:Y:S01]  /*5ff10*/  UMOV UR5, 0x43300000 ;  /* 0x4330000000057882 */ /* 0x000fe20000000000 */
[----:B------:R-:W-:-:S04]  /*5ff20*/  DFMA R40, R10, R42, R40 ;  /* 0x0000002a0a28722b */ /* 0x000fc80000000028 */
        /* <DEDUP_REMOVED lines=16> */
[----:B------:R-:W-:Y:S01]  /*60030*/  DADD R34, R34, R10 ;  /* 0x0000000022227229 */ /* 0x000fe2000000000a */
[----:B------:R-:W-:Y:S01]  /*60040*/  HFMA2 R11, -RZ, RZ, 3.59375, 0 ;  /* 0x43300000ff0b7431 */ /* 0x000fe200000001ff */
[----:B------:R-:W-:-:S06]  /*60050*/  LOP3.LUT R10, R8, 0x80000000, RZ, 0x3c, !PT ;  /* 0x80000000080a7812 */ /* 0x000fcc00078e3cff */
[----:B------:R-:W-:Y:S02]  /*60060*/  DADD R18, R12, R34 ;  /* 0x000000000c127229 */ /* 0x000fe40000000022 */
[----:B------:R-:W-:Y:S01]  /*60070*/  DADD R10, R10, -UR4 ;  /* 0x800000040a0a7e29 */ /* 0x000fe20008000000 */
[----:B------:R-:W-:Y:S01]  /*60080*/  UMOV UR4, 0xfefa39ef ;  /* 0xfefa39ef00047882 */ /* 0x000fe20000000000 */
[----:B------:R-:W-:-:S04]  /*60090*/  UMOV UR5, 0x3fe62e42 ;  /* 0x3fe62e4200057882 */ /* 0x000fc80000000000 */
[--C-:B------:R-:W-:Y:S02]  /*600a0*/  DADD R32, R12, -R18.reuse ;  /* 0x000000000c207229 */ /* 0x100fe40000000812 */
[----:B------:R-:W-:-:S06]  /*600b0*/  DFMA R8, R10, UR4, R18 ;  /* 0x000000040a087c2b */ /* 0x000fcc0008000012 */
[----:B------:R-:W-:Y:S02]  /*600c0*/  DADD R32, R34, R32 ;  /* 0x0000000022207229 */ /* 0x000fe40000000020 */
[----:B------:R-:W-:-:S08]  /*600d0*/  DFMA R12, R10, -UR4, R8 ;  /* 0x800000040a0c7c2b */ /* 0x000fd00008000008 */
[----:B------:R-:W-:-:S08]  /*600e0*/  DADD R12, -R18, R12 ;  /* 0x00000000120c7229 */ /* 0x000fd0000000010c */
[----:B------:R-:W-:-:S08]  /*600f0*/  DADD R12, R32, -R12 ;  /* 0x00000000200c7229 */ /* 0x000fd0000000080c */
[----:B------:R-:W-:Y:S01]  /*60100*/  DFMA R10, R10, UR8, R12 ;  /* 0x000000080a0a7c2b */ /* 0x000fe2000800000c */
[----:B------:R-:W-:Y:S01]  /*60110*/  LOP3.LUT R13, R47, 0xff0fffff, RZ, 0xc0, !PT ;  /* 0xff0fffff2f0d7812 */ /* 0x000fe200078ec0ff */
[----:B------:R-:W-:-:S03]  /*60120*/  IMAD.MOV.U32 R12, RZ, RZ, R46 ;  /* 0x000000ffff0c7224 */ /* 0x000fc600078e002e */
[----:B------:R-:W-:-:S03]  /*60130*/  SEL R13, R13, R47, P0 ;  /* 0x0000002f0d0d7207 */ /* 0x000fc60000000000 */
[----:B------:R-:W-:-:S08]  /*60140*/  DADD R18, R8, R10 ;  /* 0x0000000008127229 */ /* 0x000fd0000000000a */
[----:B------:R-:W-:Y:S02]  /*60150*/  DADD R32, R8, -R18 ;  /* 0x0000000008207229 */ /* 0x000fe40000000812 */
[----:B------:R-:W-:-:S06]  /*60160*/  DMUL R8, R18, R12 ;  /* 0x0000000c12087228 */ /* 0x000fcc0000000000 */
[----:B------:R-:W-:Y:S02]  /*60170*/  DADD R32, R10, R32 ;  /* 0x000000000a207229 */ /* 0x000fe40000000020 */
[----:B------:R-:W-:Y:S01]  /*60180*/  DFMA R18, R18, R12, -R8 ;  /* 0x0000000c1212722b */ /* 0x000fe20000000808 */
[----:B------:R-:W-:Y:S01]  /*60190*/  MOV R10, 0x652b82fe ;  /* 0x652b82fe000a7802 */ /* 0x000fe20000000f00 */
[----:B------:R-:W-:-:S06]  /*601a0*/  IMAD.MOV.U32 R11, RZ, RZ, 0x3ff71547 ;  /* 0x3ff71547ff0b7424 */ /* 0x000fcc00078e00ff */
        /* <DEDUP_REMOVED lines=57> */
.L_x_7496:
[----:B------:R-:W-:Y:S01]  /*60540*/  DFMA R32, R32, R8, R8 ;  /* 0x000000082020722b */ /* 0x000fe20000000008 */
[----:B------:R-:W-:Y:S01]  /*60550*/  IMAD.MOV.U32 R7, RZ, RZ, 0x0 ;  /* 0x00000000ff077424 */ /* 0x000fe200078e00ff */
[----:B------:R-:W-:-:S08]  /*60560*/  DSETP.NEU.AND P0, PT, |R8|, +INF , PT ;  /* 0x7ff000000800742a */ /* 0x000fd00003f0d200 */
[----:B------:R-:W-:Y:S02]  /*60570*/  FSEL R8, R8, R32, !P0 ;  /* 0x0000002008087208 */ /* 0x000fe40004000000 */
[----:B------:R-:W-:Y:S01]  /*60580*/  FSEL R9, R9, R33, !P0 ;  /* 0x0000002109097208 */ /* 0x000fe20004000000 */
[----:B------:R-:W-:Y:S06]  /*60590*/  RET.REL.NODEC R6 `(_ZN2at6native18elementwise_kernelILi128ELi2EZNS0_22gpu_kernel_impl_nocastIN48_GLOBAL__N__08322988_15_IGammaKernel_cu_cb51a28d10CalcIgammaIdEEEEvRNS_18TensorIteratorBaseERKT_EUliE_EEviT1_) ;  /* 0xfffff9f806987950 */ /* 0x000fec0003c3ffff */
        .type           $_ZN2at6native18elementwise_kernelILi128ELi2EZNS0_22gpu_kernel_impl_nocastIN48_GLOBAL__N__08322988_15_IGammaKernel_cu_cb51a28d10CalcIgammaIdEEEEvRNS_18TensorIteratorBaseERKT_EUliE_EEviT1_$__internal_lgamma_pos,@function
        .size           $_ZN2at6native18elementwise_kernelILi128ELi2EZNS0_22gpu_kernel_impl_nocastIN48_GLOBAL__N__08322988_15_IGammaKernel_cu_cb51a28d10CalcIgammaIdEEEEvRNS_18TensorIteratorBaseERKT_EUliE_EEviT1_$__internal_lgamma_pos,(.L_x_11566 - $_ZN2at6native18elementwise_kernelILi128ELi2EZNS0_22gpu_kernel_impl_nocastIN48_GLOBAL__N__08322988_15_IGammaKernel_cu_cb51a28d10CalcIgammaIdEEEEvRNS_18TensorIteratorBaseERKT_EUliE_EEviT1_$__internal_lgamma_pos)
$_ZN2at6native18elementwise_kernelILi128ELi2EZNS0_22gpu_kernel_impl_nocastIN48_GLOBAL__N__08322988_15_IGammaKernel_cu_cb51a28d10CalcIgammaIdEEEEvRNS_18TensorIteratorBaseERKT_EUliE_EEviT1_$__internal_lgamma_pos:
        /* <DEDUP_REMOVED lines=9> */
[----:B------:R-:W-:Y:S01]  /*60630*/  IMAD.MOV.U32 R42, RZ, RZ, RZ ;  /* 0x000000ffff2a7224 */ /* 0x000fe200078e00ff */
[----:B------:R-:W-:Y:S01]  /*60640*/  MOV R8, R38 ;  /* 0x0000002600087202 */ /* 0x000fe20000000f00 */
[----:B------:R-:W-:Y:S01]  /*60650*/  UMOV UR4, 0x3ae80f1e ;  /* 0x3ae80f1e00047882 */ /* 0x000fe20000000000 */
[----:B------:R-:W-:Y:S01]  /*60660*/  LOP3.LUT R9, R6, 0x3ff00000, RZ, 0xfc, !PT ;  /* 0x3ff0000006097812 */ /* 0x000fe200078efcff */
[----:B------:R-:W-:Y:S01]  /*60670*/  UMOV UR5, 0x3eb1380b ;  /* 0x3eb1380b00057882 */ /* 0x000fe20000000000 */
[----:B------:R-:W-:Y:S01]  /*60680*/  UMOV UR8, 0x80000000 ;  /* 0x8000000000087882 */ /* 0x000fe20000000000 */
[----:B------:R-:W-:Y:S01]  /*60690*/  UMOV UR9, 0x43300000 ;  /* 0x4330000000097882 */ /* 0x000fe20000000000 */
[----:B------:R-:W-:-:S13]  /*606a0*/  ISETP.GE.U32.AND P0, PT, R9, 0x3ff6a09f, PT ;  /* 0x3ff6a09f0900780c */ /* 0x000fda0003f06070 */
[----:B------:R-:W-:-:S05]  /*606b0*/  @P0 VIADD R7, R9, 0xfff00000 ;  /* 0xfff0000009070836 */ /* 0x000fca0000000000 */
[----:B------:R-:W-:-:S06]  /*606c0*/  @P0 MOV R9, R7 ;  /* 0x0000000700090202 */ /* 0x000fcc0000000f00 */
[C---:B------:R-:W-:Y:S02]  /*606d0*/  DADD R10, R8.reuse, 1 ;  /* 0x3ff00000080a7429 */ /* 0x040fe40000000000 */
[----:B------:R-:W-:-:S04]  /*606e0*/  DADD R8, R8, -1 ;  /* 0xbff0000008087429 */ /* 0x000fc80000000000 */
[----:B------:R-:W0:Y:S02]  /*606f0*/  MUFU.RCP64H R43, R11 ;  /* 0x0000000b002b7308 */ /* 0x000e240000001800 */
[----:B0-----:R-:W-:-:S08]  /*60700*/  DFMA R6, -R10, R42, 1 ;  /* 0x3ff000000a06742b */ /* 0x001fd0000000012a */
[----:B------:R-:W-:-:S08]  /*60710*/  DFMA R6, R6, R6, R6 ;  /* 0x000000060606722b */ /* 0x000fd00000000006 */
[----:B------:R-:W-:Y:S01]  /*60720*/  DFMA R42, R42, R6, R42 ;  /* 0x000000062a2a722b */ /* 0x000fe2000000002a */
[----:B------:R-:W-:Y:S01]  /*60730*/  MOV R6, 0x8b7a8b04 ;  /* 0x8b7a8b0400067802 */ /* 0x000fe20000000f00 */
[----:B------:R-:W-:-:S06]  /*60740*/  IMAD.MOV.U32 R7, RZ, RZ, 0x3ed0ee25 ;  /* 0x3ed0ee25ff077424 */ /* 0x000fcc00078e00ff */
        /* <DEDUP_REMOVED lines=11> */
[C---:B------:R-:W-:Y:S01]  /*60800*/  LEA.HI R6, R39.reuse, 0xfffffc01, RZ, 0xc ;  /* 0xfffffc0127067811 */ /* 0x040fe200078f60ff */
[----:B------:R-:W-:Y:S01]  /*60810*/  HFMA2 R7, -RZ, RZ, 3.59375, 0 ;  /* 0x43300000ff077431 */ /* 0x000fe200000001ff */
[----:B------:R-:W-:Y:S01]  /*60820*/  @P0 LEA.HI R6, R39, 0xfffffc02, RZ, 0xc ;  /* 0xfffffc0227060811 */ /* 0x000fe200078f60ff */
[----:B------:R-:W-:Y:S02]  /*60830*/  DFMA R12, R8, -R40, R12 ;  /* 0x80000028080c722b */ /* 0x000fe4000000000c */
[----:B------:R-:W-:Y:S01]  /*60840*/  DFMA R32, R34, R32, UR4 ;  /* 0x0000000422207e2b */ /* 0x000fe20008000020 */
[----:B------:R-:W-:Y:S01]  /*60850*/  UMOV UR4, 0x2d1b5154 ;  /* 0x2d1b515400047882 */ /* 0x000fe20000000000 */
[----:B------:R-:W-:Y:S01]  /*60860*/  UMOV UR5, 0x3f3c71c7 ;  /* 0x3f3c71c700057882 */ /* 0x000fe20000000000 */
[----:B------:R-:W-:-:S03]  /*60870*/  LOP3.LUT R6, R6, 0x80000000, RZ, 0x3c, !PT ;  /* 0x8000000006067812 */ /* 0x000fc600078e3cff */
[----:B------:R-:W-:Y:S02]  /*60880*/  DMUL R12, R42, R12 ;  /* 0x0000000c2a0c7228 */ /* 0x000fe40000000000 */
        /* <DEDUP_REMOVED lines=26> */
.L_x_7501:
[----:B------:R-:W-:Y:S01]  /*60a30*/  IMAD.MOV.U32 R12, RZ, RZ, 0x0 ;  /* 0x00000000ff0c7424 */ /* 0x000fe200078e00ff */
[----:B------:R-:W-:-:S06]  /*60a40*/  MOV R13, 0x7ff00000 ;  /* 0x7ff00000000d7802 */ /* 0x000fcc0000000f00 */
[----:B------:R-:W-:-:S11]  /*60a50*/  DFMA R12, R38, R12, +INF ;  /* 0x7ff00000260c742b */ /* 0x000fd6000000000c */
.L_x_7502:
[----:B------:R-:W-:Y:S05]  /*60a60*/  BSYNC.RECONVERGENT B0 ;  /* 0x0000000000007941 */ /* 0x000fea0003800200 */
.L_x_7500:
[----:B------:R-:W0:Y:S01]  /*60a70*/  MUFU.RCP64H R7, R39 ;  /* 0x0000002700077308 */ /* 0x000e220000001800 */
[----:B------:R-:W-:Y:S01]  /*60a80*/  IMAD.MOV.U32 R6, RZ, RZ, RZ ;  /* 0x000000ffff067224 */ /* 0x000fe200078e00ff */
[----:B------:R-:W-:Y:S01]  /*60a90*/  MOV R10, 0x92738fbf ;  /* 0x92738fbf000a7802 */ /* 0x000fe20000000f00 */
[----:B------:R-:W-:Y:S01]  /*60aa0*/  IMAD.MOV.U32 R11, RZ, RZ, 0x3f4b68b9 ;  /* 0x3f4b68b9ff0b7424 */ /* 0x000fe200078e00ff */
[----:B------:R-:W-:Y:S01]  /*60ab0*/  UMOV UR4, 0x34783f9 ;  /* 0x034783f900047882 */ /* 0x000fe20000000000 */
[----:B------:R-:W-:Y:S01]  /*60ac0*/  UMOV UR5, 0x3f5ac321 ;  /* 0x3f5ac32100057882 */ /* 0x000fe20000000000 */
[----:B------:R-:W-:Y:S01]  /*60ad0*/  IADD3 R13, PT, PT, R13, -0x100000, RZ ;  /* 0xfff000000d0d7810 */ /* 0x000fe20007ffe0ff */
        /* <DEDUP_REMOVED lines=28> */
.L_x_7499:
[----:B------:R-:W-:Y:S01]  /*60ca0*/  DADD R38, R38, -3 ;  /* 0xc008000026267429 */ /* 0x000fe20000000000 */
[----:B------:R-:W-:Y:S01]  /*60cb0*/  UMOV UR4, 0xbe189fe ;  /* 0x0be189fe00047882 */ /* 0x000fe20000000000 */
[----:B------:R-:W-:Y:S01]  /*60cc0*/  UMOV UR5, 0x408ff62e ;  /* 0x408ff62e00057882 */ /* 0x000fe20000000000 */
[----:B------:R-:W-:Y:S02]  /*60cd0*/  HFMA2 R9, -RZ, RZ, 2.53515625, 0.058319091796875 ;  /* 0x41122b77ff097431 */ /* 0x000fe400000001ff */
[----:B------:R-:W-:Y:S01]  /*60ce0*/  IMAD.MOV.U32 R8, RZ, RZ, 0x30207ef3 ;  /* 0x30207ef3ff087424 */ /* 0x000fe200078e00ff */
[----:B------:R-:W-:Y:S01]  /*60cf0*/  BSSY.RECONVERGENT B6, `(.L_x_7504) ;  /* 0x0000039000067945 */ /* 0x000fe20003800200 */
[----:B------:R-:W-:Y:S01]  /*60d00*/  IMAD.MOV.U32 R10, RZ, RZ, 0x1 ;  /* 0x00000001ff0a7424 */ /* 0x000fe200078e00ff */
        /* <DEDUP_REMOVED lines=55> */
.L_x_7505:
[----:B------:R-:W-:Y:S05]  /*61080*/  BSYNC.RECONVERGENT B6 ;  /* 0x0000000000067941 */ /* 0x000fea0003800200 */
.L_x_7504:
[----:B------:R-:W-:Y:S01]  /*61090*/  DADD R38, R38, R12 ;  /* 0x0000000026267229 */ /* 0x000fe2000000000c */
[----:B------:R-:W-:Y:S10]  /*610a0*/  BRA `(.L_x_7503) ;  /* 0x0000001000147947 */ /* 0x000ff40003800000 */
.L_x_7498:
[----:B------:R-:W-:-:S13]  /*610b0*/  ISETP.GE.AND P0, PT, R39, 0x3ff80000, PT ;  /* 0x3ff800002700780c */ /* 0x000fda0003f06270 */
[----:B------:R-:W-:Y:S05]  /*610c0*/  @!P0 BRA `(.L_x_7506) ;  /* 0x0000000000f88947 */ /* 0x000fea0003800000 */
[----:B------:R-:W-:Y:S01]  /*610d0*/  DADD R38, R38, -2 ;  /* 0xc000000026267429 */ /* 0x000fe20000000000 */
[----:B------:R-:W-:Y:S01]  /*610e0*/  MOV R6, 0xd78c0ee2 ;  /* 0xd78c0ee200067802 */ /* 0x000fe20000000f00 */
[----:B------:R-:W-:Y:S01]  /*610f0*/  IMAD.MOV.U32 R7, RZ, RZ, 0x3e71fa71 ;  /* 0x3e71fa71ff077424 */ /* 0x000fe200078e00ff */
        /* <DEDUP_REMOVED lines=59> */
.L_x_7506:
[----:B------:R-:W-:-:S13]  /*614b0*/  ISETP.GE.AND P0, PT, R39, 0x3fe66666, PT ;  /* 0x3fe666662700780c */ /* 0x000fda0003f06270 */
[----:B------:R-:W-:Y:S05]  /*614c0*/  @!P0 BRA `(.L_x_7507) ;  /* 0x0000000400108947 */ /* 0x000fea0003800000 */
[----:B------:R-:W-:Y:S01]  /*614d0*/  DADD R38, -R38, 1 ;  /* 0x3ff0000026267429 */ /* 0x000fe20000000100 */
[----:B------:R-:W-:Y:S01]  /*614e0*/  MOV R6, 0x4359eb88 ;  /* 0x4359eb8800067802 */ /* 0x000fe20000000f00 */
[----:B------:R-:W-:Y:S01]  /*614f0*/  IMAD.MOV.U32 R7, RZ, RZ, 0x3fa3eb50 ;  /* 0x3fa3eb50ff077424 */ /* 0x000fe200078e00ff */
        /* <DEDUP_REMOVED lines=65> */
.L_x_7507:
[----:B------:R-:W-:Y:S01]  /*61910*/  MOV R6, 0xeb0625e8 ;  /* 0xeb0625e800067802 */ /* 0x000fe20000000f00 */
[----:B------:R-:W-:Y:S01]  /*61920*/  IMAD.MOV.U32 R7, RZ, RZ, 0x3ea7b77c ;  /* 0x3ea7b77cff077424 */ /* 0x000fe200078e00ff */
[----:B------:R-:W-:Y:S01]  /*61930*/  UMOV UR4, 0x8bfe6590 ;  /* 0x8bfe659000047882 */ /* 0x000fe20000000000 */
[----:B------:R-:W-:Y:S01]  /*61940*/  UMOV UR5, 0x3e784498 ;  /* 0x3e78449800057882 */ /* 0x000fe20000000000 */
[----:B------:R-:W-:-:S03]  /*61950*/  IMAD.MOV.U32 R10, RZ, RZ, -0x3ff ;  /* 0xfffffc01ff0a7424 */ /* 0x000fc600078e00ff */
        /* <DEDUP_REMOVED lines=52> */
[----:B------:R-:W-:Y:S01]  /*61ca0*/  UMOV UR4, 0x3ae80f1e ;  /* 0x3ae80f1e00047882 */ /* 0x000fe20000000000 */
[----:B------:R-:W-:Y:S01]  /*61cb0*/  UMOV UR5, 0x3eb1380b ;  /* 0x3eb1380b00057882 */ /* 0x000fe20000000000 */
[----:B------:R-:W-:Y:S01]  /*61cc0*/  LOP3.LUT R7, R6, 0x3ff00000, RZ, 0xfc, !PT ;  /* 0x3ff0000006077812 */ /* 0x000fe200078efcff */
[----:B------:R-:W-:Y:S01]  /*61cd0*/  UMOV UR8, 0x80000000 ;  /* 0x8000000000087882 */ /* 0x000fe20000000000 */
[----:B------:R-:W-:Y:S01]  /*61ce0*/  MOV R6, R38 ;  /* 0x0000002600067202 */ /* 0x000fe20000000f00 */
        /* <DEDUP_REMOVED lines=20> */
[----:B------:R-:W-:Y:S01]  /*61e30*/  UMOV UR5, 0x3f1745cb ;  /* 0x3f1745cb00057882 */ /* 0x000fe20000000000 */
[----:B------:R-:W-:Y:S01]  /*61e40*/  LEA.HI R8, R11, R10, RZ, 0xc ;  /* 0x0000000a0b087211 */ /* 0x000fe200078f60ff */
[----:B------:R-:W-:Y:S01]  /*61e50*/  DADD R10, R6, -R38 ;  /* 0x00000000060a7229 */ /* 0x000fe20000000826 */
[----:B------:R-:W-:Y:S02]  /*61e60*/  IMAD.MOV.U32 R9, RZ, RZ, 0x43300000 ;  /* 0x43300000ff097424 */ /* 0x000fe400078e00ff */
[----:B------:R-:W-:Y:S01]  /*61e70*/  @P0 IADD3 R8, PT, PT, R8, 0x1, RZ ;  /* 0x0000000108080810 */ /* 0x000fe20007ffe0ff */
[----:B------:R-:W-:Y:S01]  /*61e80*/  DFMA R32, R34, R32, UR4 ;  /* 0x0000000422207e2b */ /* 0x000fe20008000020 */
[----:B------:R-:W-:Y:S01]  /*61e90*/  UMOV UR4, 0x2d1b5154 ;  /* 0x2d1b515400047882 */ /* 0x000fe20000000000 */
[----:B------:R-:W-:Y:S01]  /*61ea0*/  UMOV UR5, 0x3f3c71c7 ;  /* 0x3f3c71c700057882 */ /* 0x000fe20000000000 */
[----:B------:R-:W-:Y:S01]  /*61eb0*/  LOP3.LUT R8, R8, 0x80000000, RZ, 0x3c, !PT ;  /* 0x8000000008087812 */ /* 0x000fe200078e3cff */
[----:B------:R-:W-:-:S04]  /*61ec0*/  DADD R10, R10, R10 ;  /* 0x000000000a0a7229 */ /* 0x000fc8000000000a */
[----:B------:R-:W-:Y:S01]  /*61ed0*/  DFMA R32, R34, R32, UR4 ;  /* 0x0000000422207e2b */ /* 0x000fe20008000020 */
[----:B------:R-:W-:Y:S01]  /*61ee0*/  UMOV UR4, 0x923be72d ;  /* 0x923be72d00047882 */ /* 0x000fe20000000000 */
[----:B------:R-:W-:Y:S01]  /*61ef0*/  UMOV UR5, 0x3f624924 ;  /* 0x3f62492400057882 */ /* 0x000fe20000000000 */
[----:B------:R-:W-:Y:S01]  /*61f00*/  DADD R8, R8, -UR8 ;  /* 0x8000000808087e29 */ /* 0x000fe20008000000 */
[----:B------:R-:W-:Y:S01]  /*61f10*/  UMOV UR8, 0xfefa39ef ;  /* 0xfefa39ef00087882 */ /* 0x000fe20000000000 */
[----:B------:R-:W-:Y:S01]  /*61f20*/  UMOV UR9, 0x3fe62e42 ;  /* 0x3fe62e4200097882 */ /* 0x000fe20000000000 */
[----:B------:R-:W-:Y:S02]  /*61f30*/  DFMA R10, R6, -R38, R10 ;  /* 0x80000026060a722b */ /* 0x000fe4000000000a */
[----:B------:R-:W-:Y:S01]  /*61f40*/  DFMA R32, R34, R32, UR4 ;  /* 0x0000000422207e2b */ /* 0x000fe20008000020 */
[----:B------:R-:W-:Y:S01]  /*61f50*/  UMOV UR4, 0x9999a3c4 ;  /* 0x9999a3c400047882 */ /* 0x000fe20000000000 */
[----:B------:R-:W-:Y:S01]  /*61f60*/  UMOV UR5, 0x3f899999 ;  /* 0x3f89999900057882 */ /* 0x000fe20000000000 */
[----:B------:R-:W-:-:S03]  /*61f70*/  DFMA R6, R8, UR8, R38 ;  /* 0x0000000808067c2b */ /* 0x000fc60008000026 */
[----:B------:R-:W-:Y:S02]  /*61f80*/  DMUL R10, R40, R10 ;  /* 0x0000000a280a7228 */ /* 0x000fe40000000000 */
        /* <DEDUP_REMOVED lines=16> */
.L_x_7508:
[----:B------:R-:W-:Y:S01]  /*62090*/  MOV R8, 0x0 ;  /* 0x0000000000087802 */ /* 0x000fe20000000f00 */
[----:B------:R-:W-:Y:S01]  /*620a0*/  IMAD.MOV.U32 R9, RZ, RZ, 0x7ff00000 ;  /* 0x7ff00000ff097424 */ /* 0x000fe200078e00ff */
[----:B------:R-:W-:-:S05]  /*620b0*/  LOP3.LUT P0, RZ, R7, 0x7fffffff, RZ, 0xc0, !PT ;  /* 0x7fffffff07ff7812 */ /* 0x000fca000780c0ff */
[----:B------:R-:W-:-:S10]  /*620c0*/  DFMA R8, R6, R8, +INF ;  /* 0x7ff000000608742b */ /* 0x000fd40000000008 */
[----:B------:R-:W-:Y:S02]  /*620d0*/  FSEL R6, R8, RZ, P0 ;  /* 0x000000ff08067208 */ /* 0x000fe40000000000 */
[----:B------:R-:W-:-:S07]  /*620e0*/  FSEL R7, R9, -QNAN , P0 ;  /* 0xfff0000009077808 */ /* 0x000fce0000000000 */
.L_x_7509:
[----:B------:R-:W-:-:S11]  /*620f0*/  DADD R38, -RZ, -R6 ;  /* 0x00000000ff267229 */ /* 0x000fd60000000906 */
.L_x_7503:
[----:B------:R-:W-:Y:S05]  /*62100*/  BSYNC.RECONVERGENT B1 ;  /* 0x0000000000017941 */ /* 0x000fea0003800200 */
.L_x_7497:
[----:B------:R-:W-:-:S04]  /*62110*/  MOV R51, 0x0 ;  /* 0x0000000000337802 */ /* 0x000fc80000000f00 */
[----:B------:R-:W-:Y:S05]  /*62120*/  RET.REL.NODEC R50 `(_ZN2at6native18elementwise_kernelILi128ELi2EZNS0_22gpu_kernel_impl_nocastIN48_GLOBAL__N__08322988_15_IGammaKernel_cu_cb51a28d10CalcIgammaIdEEEEvRNS_18TensorIteratorBaseERKT_EUliE_EEviT1_) ;  /* 0xfffff9dc32b47950 */ /* 0x000fea0003c3ffff */
.L_x_7510:
        /* <DEDUP_REMOVED lines=13> */
.L_x_11566:


//--------------------- .text._ZN2at6native27unrolled_elementwise_kernelIN48_GLOBAL__N__08322988_15_IGammaKernel_cu_cb51a28d10CalcIgammaIdEESt5arrayIPcLm3EELi4E23TrivialOffsetCalculatorILi2EjES8_ILi1EjENS0_6memory15LoadWithoutCastENSB_16StoreWithoutCastEEEviT_T0_T2_T3_T4_T5_ --------------------------
	.section	.text._ZN2at6native27unrolled_elementwise_kernelIN48_GLOBAL__N__08322988_15_IGammaKernel_cu_cb51a28d10CalcIgammaIdEESt5arrayIPcLm3EELi4E23TrivialOffsetCalculatorILi2EjES8_ILi1EjENS0_6memory15LoadWithoutCastENSB_16StoreWithoutCastEEEviT_T0_T2_T3_T4_T5_,"ax",@progbits
	.align	128
.text._ZN2at6native27unrolled_elementwise_kernelIN48_GLOBAL__N__08322988_15_IGammaKernel_cu_cb51a28d10CalcIgammaIdEESt5arrayIPcLm3EELi4E23TrivialOffsetCalculatorILi2EjES8_ILi1EjENS0_6memory15LoadWithoutCastENSB_16StoreWithoutCastEEEviT_T0_T2_T3_T4_T5_:
        .type           _ZN2at6native27unrolled_elementwise_kernelIN48_GLOBAL__N__08322988_15_IGammaKernel_cu_cb51a28d10CalcIgammaIdEESt5arrayIPcLm3EELi4E23TrivialOffsetCalculatorILi2EjES8_ILi1EjENS0_6memory15LoadWithoutCastENSB_16StoreWithoutCastEEEviT_T0_T2_T3_T4_T5_,@function
        .size           _ZN2at6native27unrolled_elementwise_kernelIN48_GLOBAL__N__08322988_15_IGammaKernel_cu_cb51a28d10CalcIgammaIdEESt5arrayIPcLm3EELi4E23TrivialOffsetCalculatorILi2EjES8_ILi1EjENS0_6memory15LoadWithoutCastENSB_16StoreWithoutCastEEEviT_T0_T2_T3_T4_T5_,(.L_x_11567 - _ZN2at6native27unrolled_elementwise_kernelIN48_GLOBAL__N__08322988_15_IGammaKernel_cu_cb51a28d10CalcIgammaIdEESt5arrayIPcLm3EELi4E23TrivialOffsetCalculatorILi2EjES8_ILi1EjENS0_6memory15LoadWithoutCastENSB_16StoreWithoutCastEEEviT_T0_T2_T3_T4_T5_)
        .other          _ZN2at6native27unrolled_elementwise_kernelIN48_GLOBAL__N__08322988_15_IGammaKernel_cu_cb51a28d10CalcIgammaIdEESt5arrayIPcLm3EELi4E23TrivialOffsetCalculatorILi2EjES8_ILi1EjENS0_6memory15LoadWithoutCastENSB_16StoreWithoutCastEEEviT_T0_T2_T3_T4_T5_,@"STO_CUDA_ENTRY STV_DEFAULT"
_ZN2at6native27unrolled_elementwise_kernelIN48_GLOBAL__N__08322988_15_IGammaKernel_cu_cb51a28d10CalcIgammaIdEESt5arrayIPcLm3EELi4E23TrivialOffsetCalculatorILi2EjES8_ILi1EjENS0_6memory15LoadWithoutCastENSB_16StoreWithoutCastEEEviT_T0_T2_T3_T4_T5_:
[----:B------:R-:W0:Y:S01]  /*0000*/  LDC R1, c[0x0][0x37c] ;  /* 0x0000df00ff017b82 */ /* 0x000e220000000800 */
[----:B------:R-:W1:Y:S07]  /*0010*/  S2R R18, SR_CTAID.X ;  /* 0x0000000000127919 */ /* 0x000e6e0000002500 */
[----:B------:R-:W1:Y:S01]  /*0020*/  LDC R2, c[0x0][0x380] ;  /* 0x0000e000ff027b82 */ /* 0x000e620000000800 */
[----:B------:R-:W2:Y:S01]  /*0030*/  LDCU.64 UR4, c[0x0][0x358] ;  /* 0x00006b00ff0477ac */ /* 0x000ea20008000a00 */
[----:B------:R-:W-:Y:S01]  /*0040*/  CS2R R16, SRZ ;  /* 0x0000000000107805 */ /* 0x000fe2000001ff00 */
[----:B------:R-:W3:Y:S01]  /*0050*/  S2R R0, SR_TID.X ;  /* 0x0000000000007919 */ /* 0x000ee20000002100 */
[----:B------:R-:W-:Y:S01]  /*0060*/  CS2R R28, SRZ ;  /* 0x00000000001c7805 */ /* 0x000fe2000001ff00 */
[----:B0-----:R-:W-:-:S03]  /*0070*/  VIADD R1, R1, 0xffffd740 ;  /* 0xffffd74001017836 */ /* 0x001fc60000000000 */
[----:B------:R-:W0:Y:S08]  /*0080*/  LDC.64 R6, c[0x0][0x398] ;  /* 0x0000e600ff067b82 */ /* 0x000e300000000a00 */
[----:B------:R-:W4:Y:S08]  /*0090*/  LDC.64 R8, c[0x0][0x390] ;  /* 0x0000e400ff087b82 */ /* 0x000f300000000a00 */
[----:B------:R-:W4:Y:S08]  /*00a0*/  LDC.64 R10, c[0x0][0x398] ;  /* 0x0000e600ff0a7b82 */ /* 0x000f300000000a00 */
[----:B------:R-:W2:Y:S01]  /*00b0*/  LDC.64 R4, c[0x0][0x390] ;  /* 0x0000e400ff047b82 */ /* 0x000ea20000000a00 */
[----:B-1----:R-:W-:-:S07]  /*00c0*/  IMAD R26, R18, -0x200, R2 ;  /* 0xfffffe00121a7824 */ /* 0x002fce00078e0202 */
[----:B------:R-:W1:Y:S01]  /*00d0*/  LDC.64 R12, c[0x0][0x390] ;  /* 0x0000e400ff0c7b82 */ /* 0x000e620000000a00 */
[----:B---3--:R-:W-:Y:S01]  /*00e0*/  ISETP.GE.AND P0, PT, R0, R26, PT ;  /* 0x0000001a0000720c */ /* 0x008fe20003f06270 */
[----:B------:R-:W-:-:S06]  /*00f0*/  IMAD.MOV.U32 R44, RZ, RZ, R0 ;  /* 0x000000ffff2c7224 */ /* 0x000fcc00078e0000 */
[----:B------:R-:W3:Y:S08]  /*0100*/  LDC.64 R14, c[0x0][0x398] ;  /* 0x0000e600ff0e7b82 */ /* 0x000ef00000000a00 */
[----:B------:R-:W3:Y:S01]  /*0110*/  LDC.64 R22, c[0x0][0x390] ;  /* 0x0000e400ff167b82 */ /* 0x000ee20000000a00 */
[----:B------:R-:W-:Y:S01]  /*0120*/  @!P0 IADD3 R0, PT, PT, R44, 0x80, RZ ;  /* 0x000000802c008810 */ /* 0x000fe20007ffe0ff */
[----:B------:R-:W-:-:S06]  /*0130*/  @!P0 IMAD R3, R18, 0x200, R44 ;  /* 0x0000020012038824 */ /* 0x000fcc00078e022c */
[----:B------:R-:W3:Y:S01]  /*0140*/  LDC.64 R24, c[0x0][0x398] ;  /* 0x0000e600ff187b82 */ /* 0x000ee20000000a00 */
[----:B------:R-:W-:Y:S01]  /*0150*/  ISETP.GE.AND P1, PT, R0, R26, PT ;  /* 0x0000001a0000720c */ /* 0x000fe20003f26270 */
[C---:B0-----:R-:W-:Y:S01]  /*0160*/  @!P0 IMAD.WIDE.U32 R6, R3.reuse, 0x8, R6 ;  /* 0x0000000803068825 */ /* 0x041fe200078e0006 */
[----:B------:R-:W-:Y:S02]  /*0170*/  CS2R R52, SRZ ;  /* 0x0000000000347805 */ /* 0x000fe4000001ff00 */
[----:B------:R-:W-:Y:S02]  /*0180*/  CS2R R50, SRZ ;  /* 0x0000000000327805 */ /* 0x000fe4000001ff00 */
[----:B------:R-:W-:Y:S01]  /*0190*/  CS2R R48, SRZ ;  /* 0x0000000000307805 */ /* 0x000fe2000001ff00 */
[----:B--2---:R-:W-:Y:S01]  /*01a0*/  @!P0 IMAD.WIDE.U32 R4, R3, 0x8, R4 ;  /* 0x0000000803048825 */ /* 0x004fe200078e0004 */
[----:B------:R0:W5:Y:S01]  /*01b0*/  @!P0 LDG.E.64 R16, desc[UR4][R6.64] ;  /* 0x0000000406108981 */ /* 0x000162000c1e1b00 */
[----:B------:R-:W-:-:S02]  /*01c0*/  CS2R R2, SRZ ;  /* 0x0000000000027805 */ /* 0x000fc4000001ff00 */
[----:B------:R-:W-:Y:S01]  /*01d0*/  CS2R R46, SRZ ;  /* 0x00000000002e7805 */ /* 0x000fe2000001ff00 */
[----:B------:R-:W2:Y:S01]  /*01e0*/  LDCU.U8 UR6, c[0x0][0x384] ;  /* 0x00007080ff0677ac */ /* 0x000ea20008000000 */
[----:B------:R-:W-:Y:S02]  /*01f0*/  @!P1 IMAD R19, R18, 0x200, R0 ;  /* 0x0000020012139824 */ /* 0x000fe400078e0200 */
[----:B------:R1:W5:Y:S01]  /*0200*/  @!P0 LDG.E.64 R2, desc[UR4][R4.64] ;  /* 0x0000000404028981 */ /* 0x000362000c1e1b00 */
[----:B------:R-:W-:Y:S01]  /*0210*/  @!P1 VIADD R0, R0, 0x80 ;  /* 0x0000008000009836 */ /* 0x000fe20000000000 */
[----:B0-----:R-:W-:Y:S01]  /*0220*/  CS2R R6, SRZ ;  /* 0x0000000000067805 */ /* 0x001fe2000001ff00 */
[----:B----4-:R-:W-:-:S03]  /*0230*/  @!P1 IMAD.WIDE.U32 R8, R19, 0x8, R8 ;  /* 0x0000000813089825 */ /* 0x010fc600078e0008 */
[----:B------:R-:W-:Y:S01]  /*0240*/  ISETP.GE.AND P3, PT, R0, R26, PT ;  /* 0x0000001a0000720c */ /* 0x000fe20003f66270 */
[----:B------:R-:W-:Y:S01]  /*0250*/  @!P1 IMAD.WIDE.U32 R10, R19, 0x8, R10 ;  /* 0x00000008130a9825 */ /* 0x000fe200078e000a */
[----:B------:R-:W4:Y:S04]  /*0260*/  @!P1 LDG.E.64 R28, desc[UR4][R8.64] ;  /* 0x00000004081c9981 */ /* 0x000f28000c1e1b00 */
[----:B------:R-:W4:Y:S07]  /*0270*/  @!P1 LDG.E.64 R6, desc[UR4][R10.64] ;  /* 0x000000040a069981 */ /* 0x000f2e000c1e1b00 */
[----:B------:R-:W-:Y:S01]  /*0280*/  @!P3 LEA R21, R18, R0, 0x9 ;  /* 0x000000001215b211 */ /* 0x000fe200078e48ff */
[----:B------:R-:W-:-:S05]  /*0290*/  @!P3 VIADD R0, R0, 0x80 ;  /* 0x000000800000b836 */ /* 0x000fca0000000000 */
[----:B------:R-:W-:-:S13]  /*02a0*/  ISETP.GE.AND P2, PT, R0, R26, PT ;  /* 0x0000001a0000720c */ /* 0x000fda0003f46270 */
[----:B------:R-:W-:Y:S01]  /*02b0*/  @!P2 LEA R27, R18, R0, 0x9 ;  /* 0x00000000121ba211 */ /* 0x000fe200078e48ff */
[----:B-1----:R-:W-:-:S04]  /*02c0*/  @!P3 IMAD.WIDE.U32 R18, R21, 0x8, R12 ;  /* 0x000000081512b825 */ /* 0x002fc800078e000c */
[----:B---3--:R-:W-:Y:S01]  /*02d0*/  @!P3 IMAD.WIDE.U32 R20, R21, 0x8, R14 ;  /* 0x000000081514b825 */ /* 0x008fe200078e000e */
[----:B------:R0:W5:Y:S03]  /*02e0*/  @!P3 LDG.E.64 R52, desc[UR4][R18.64] ;  /* 0x000000041234b981 */ /* 0x000166000c1e1b00 */
[C---:B------:R-:W-:Y:S01]  /*02f0*/  @!P2 IMAD.WIDE.U32 R12, R27.reuse, 0x8, R22 ;  /* 0x000000081b0ca825 */ /* 0x040fe200078e0016 */
[----:B------:R0:W5:Y:S03]  /*0300*/  @!P3 LDG.E.64 R50, desc[UR4][R20.64] ;  /* 0x000000041432b981 */ /* 0x000166000c1e1b00 */
[----:B------:R-:W-:Y:S01]  /*0310*/  @!P2 IMAD.WIDE.U32 R14, R27, 0x8, R24 ;  /* 0x000000081b0ea825 */ /* 0x000fe200078e0018 */
[----:B------:R0:W5:Y:S04]  /*0320*/  @!P2 LDG.E.64 R48, desc[UR4][R12.64] ;  /* 0x000000040c30a981 */ /* 0x000168000c1e1b00 */
[----:B------:R0:W5:Y:S01]  /*0330*/  @!P2 LDG.E.64 R46, desc[UR4][R14.64] ;  /* 0x000000040e2ea981 */ /* 0x000162000c1e1b00 */
[----:B--2---:R-:W-:Y:S01]  /*0340*/  UISETP.NE.AND UP0, UPT, UR6, URZ, UPT ;  /* 0x000000ff0600728c */ /* 0x004fe2000bf05270 */
[----:B------:R-:W-:Y:S02]  /*0350*/  BSSY.RECONVERGENT B2, `(.L_x_7511) ;  /* 0x0000089000027945 */ /* 0x000fe40003800200 */
[----:B----4-:R0:W-:Y:S04]  /*0360*/  STL.64 [R1+0x28a8], R28 ;  /* 0x0028a81c01007387 */ /* 0x0101e80000100a00 */
[----:B------:R0:W-:Y:S02]  /*0370*/  STL.64 [R1+0x28a0], R6 ;  /* 0x0028a00601007387 */ /* 0x0001e40000100a00 */
[----:B------:R-:W-:Y:S05]  /*0380*/  BRA.U UP0, `(.L_x_7512) ;  /* 0x00000005000c7547 */ /* 0x000fea000b800000 */
[----:B------:R-:W-:Y:S01]  /*0390*/  ISETP.GE.AND P0, PT, R44, R26, PT ;  /* 0x0000001a2c00720c */ /* 0x000fe20003f06270 */
[----:B------:R-:W-:-:S12]  /*03a0*/  BSSY.RECONVERGENT B6, `(.L_x_7513) ;  /* 0x000000a000067945 */ /* 0x000fd80003800200 */
[----:B------:R-:W-:Y:S05]  /*03b0*/  @P0 BRA `(.L_x_7514) ;  /* 0x0000000000200947 */ /* 0x000fea0003800000 */
[----:B------:R-:W-:Y:S01]  /*03c0*/  MOV R0, 0x410 ;  /* 0x0000041000007802 */ /* 0x000fe20000000f00 */
[----:B-----5:R-:W-:Y:S02]  /*03d0*/  IMAD.MOV.U32 R8, RZ, RZ, R16 ;  /* 0x000000ffff087224 */ /* 0x020fe400078e0010 */
[----:B------:R-:W-:Y:S02]  /*03e0*/  IMAD.MOV.U32 R9, RZ, RZ, R17 ;  /* 0x000000ffff097224 */ /* 0x000fe400078e0011 */
[----:B------:R1:W-:Y:S05]  /*03f0*/  STL [R1+0x28b4], R0 ;  /* 0x0028b40001007387 */ /* 0x0003ea0000100800 */
[----:B01----:R-:W-:Y:S05]  /*0400*/  CALL.REL.NOINC `($_ZN2at6native27unrolled_elementwise_kernelIN48_GLOBAL__N__08322988_15_IGammaKernel_cu_cb51a28d10CalcIgammaIdEESt5arrayIPcLm3EELi4E23TrivialOffsetCalculatorILi2EjES8_ILi1EjENS0_6memory15LoadWithoutCastENSB_16StoreWithoutCastEEEviT_T0_T2_T3_T4_T5_$_ZN46_INTERNAL_08322988_15_IGammaKernel_cu_cb51a28d48_GLOBAL__N__08322988_15_IGammaKernel_cu_cb51a28d11calc_igammaIdEET_S2_S2_) ;  /* 0x0000000800947944 */ /* 0x003fea0003c00000 */
[----:B------:R-:W-:Y:S01]  /*0410*/  MOV R2, R4 ;  /* 0x0000000400027202 */ /* 0x000fe20000000f00 */
[----:B------:R-:W-:-:S05]  /*0420*/  IMAD.MOV.U32 R3, RZ, RZ, R5 ;  /* 0x000000ffff037224 */ /* 0x000fca00078e0005 */
[----:B------:R1:W-:Y:S02]  /*0430*/  STL.64 [R1+0x28b8], R2 ;  /* 0x0028b80201007387 */ /* 0x0003e40000100a00 */
.L_x_7514:
[----:B------:R-:W-:Y:S05]  /*0440*/  BSYNC.RECONVERGENT B6 ;  /* 0x0000000000067941 */ /* 0x000fea0003800200 */
.L_x_7513:
[----:B------:R-:W2:Y:S01]  /*0450*/  S2R R0, SR_CTAID.X ;  /* 0x0000000000007919 */ /* 0x000ea20000002500 */
[----:B-1---5:R-:W2:Y:S01]  /*0460*/  LDC R2, c[0x0][0x380] ;  /* 0x0000e000ff027b82 */ /* 0x022ea20000000800 */
[----:B------:R-:W-:Y:S01]  /*0470*/  BSSY.RECONVERGENT B6, `(.L_x_7515) ;  /* 0x0000011000067945 */ /* 0x000fe20003800200 */
[----:B--2---:R-:W-:Y:S02]  /*0480*/  IMAD R2, R0, -0x200, R2 ;  /* 0xfffffe0000027824 */ /* 0x004fe400078e0202 */
[----:B------:R-:W-:-:S05]  /*0490*/  VIADD R0, R44, 0x80 ;  /* 0x000000802c007836 */ /* 0x000fca0000000000 */
[----:B------:R-:W-:-:S13]  /*04a0*/  ISETP.GE.AND P0, PT, R0, R2, PT ;  /* 0x000000020000720c */ /* 0x000fda0003f06270 */
[----:B------:R-:W-:Y:S05]  /*04b0*/  @P0 BRA `(.L_x_7516) ;  /* 0x0000000000300947 */ /* 0x000fea0003800000 */
[----:B------:R-:W2:Y:S04]  /*04c0*/  LDL.LU.64 R8, [R1+0x28a8] ;  /* 0x0028a80001087983 */ /* 0x000ea80000300a00 */
[----:B0-----:R-:W3:Y:S01]  /*04d0*/  LDL.LU.64 R6, [R1+0x28a0] ;  /* 0x0028a00001067983 */ /* 0x001ee20000300a00 */
[----:B------:R-:W-:-:S05]  /*04e0*/  MOV R0, 0x550 ;  /* 0x0000055000007802 */ /* 0x000fca0000000f00 */
[----:B------:R0:W-:Y:S01]  /*04f0*/  STL [R1+0x28b4], R0 ;  /* 0x0028b40001007387 */ /* 0x0001e20000100800 */
[----:B--2---:R-:W-:Y:S01]  /*0500*/  MOV R2, R8 ;  /* 0x0000000800027202 */ /* 0x004fe20000000f00 */
[----:B------:R-:W-:Y:S02]  /*0510*/  IMAD.MOV.U32 R3, RZ, RZ, R9 ;  /* 0x000000ffff037224 */ /* 0x000fe400078e0009 */
[----:B---3--:R-:W-:Y:S01]  /*0520*/  IMAD.MOV.U32 R8, RZ, RZ, R6 ;  /* 0x000000ffff087224 */ /* 0x008fe200078e0006 */
[----:B0-----:R-:W-:-:S07]  /*0530*/  MOV R9, R7 ;  /* 0x0000000700097202 */ /* 0x001fce0000000f00 */
[----:B------:R-:W-:Y:S05]  /*0540*/  CALL.REL.NOINC `($_ZN2at6native27unrolled_elementwise_kernelIN48_GLOBAL__N__08322988_15_IGammaKernel_cu_cb51a28d10CalcIgammaIdEESt5arrayIPcLm3EELi4E23TrivialOffsetCalculatorILi2EjES8_ILi1EjENS0_6memory15LoadWithoutCastENSB_16StoreWithoutCastEEEviT_T0_T2_T3_T4_T5_$_ZN46_INTERNAL_08322988_15_IGammaKernel_cu_cb51a28d48_GLOBAL__N__08322988_15_IGammaKernel_cu_cb51a28d11calc_igammaIdEET_S2_S2_) ;  /* 0x0000000800447944 */ /* 0x000fea0003c00000 */
[----:B------:R-:W-:Y:S02]  /*0550*/  IMAD.MOV.U32 R2, RZ, RZ, R4 ;  /* 0x000000ffff027224 */ /* 0x000fe400078e0004 */
[----:B------:R-:W-:-:S05]  /*0560*/  IMAD.MOV.U32 R3, RZ, RZ, R5 ;  /* 0x000000ffff037224 */ /* 0x000fca00078e0005 */
[----:B------:R1:W-:Y:S02]  /*0570*/  STL.64 [R1+0x28a0], R2 ;  /* 0x0028a00201007387 */ /* 0x0003e40000100a00 */
.L_x_7516:
[----:B------:R-:W-:Y:S05]  /*0580*/  BSYNC.RECONVERGENT B6 ;  /* 0x0000000000067941 */ /* 0x000fea0003800200 */
.L_x_7515:
[----:B------:R-:W2:Y:S01]  /*0590*/  S2R R0, SR_CTAID.X ;  /* 0x0000000000007919 */ /* 0x000ea20000002500 */
[----:B-1----:R-:W2:Y:S01]  /*05a0*/  LDC R2, c[0x0][0x380] ;  /* 0x0000e000ff027b82 */ /* 0x002ea20000000800 */
[----:B------:R-:W-:Y:S01]  /*05b0*/  BSSY.RECONVERGENT B6, `(.L_x_7517) ;  /* 0x000000e000067945 */ /* 0x000fe20003800200 */
[----:B--2---:R-:W-:Y:S01]  /*05c0*/  IMAD R2, R0, -0x200, R2 ;  /* 0xfffffe0000027824 */ /* 0x004fe200078e0202 */
[----:B------:R-:W-:-:S04]  /*05d0*/  IADD3 R0, PT, PT, R44, 0x100, RZ ;  /* 0x000001002c007810 */ /* 0x000fc80007ffe0ff */
[----:B------:R-:W-:-:S13]  /*05e0*/  ISETP.GE.AND P0, PT, R0, R2, PT ;  /* 0x000000020000720c */ /* 0x000fda0003f06270 */
[----:B------:R-:W-:Y:S05]  /*05f0*/  @P0 BRA `(.L_x_7518) ;  /* 0x0000000000240947 */ /* 0x000fea0003800000 */
[----:B------:R-:W-:Y:S01]  /*0600*/  MOV R0, 0x670 ;  /* 0x0000067000007802 */ /* 0x000fe20000000f00 */
[----:B------:R-:W-:Y:S01]  /*0610*/  IMAD.MOV.U32 R2, RZ, RZ, R52 ;  /* 0x000000ffff027224 */ /* 0x000fe200078e0034 */
[----:B------:R-:W-:Y:S01]  /*0620*/  MOV R8, R50 ;  /* 0x0000003200087202 */ /* 0x000fe20000000f00 */
[----:B------:R-:W-:Y:S02]  /*0630*/  IMAD.MOV.U32 R3, RZ, RZ, R53 ;  /* 0x000000ffff037224 */ /* 0x000fe400078e0035 */
[----:B------:R1:W-:Y:S01]  /*0640*/  STL [R1+0x28b4], R0 ;  /* 0x0028b40001007387 */ /* 0x0003e20000100800 */
[----:B------:R-:W-:-:S07]  /*0650*/  IMAD.MOV.U32 R9, RZ, RZ, R51 ;  /* 0x000000ffff097224 */ /* 0x000fce00078e0033 */
[----:B01----:R-:W-:Y:S05]  /*0660*/  CALL.REL.NOINC `($_ZN2at6native27unrolled_elementwise_kernelIN48_GLOBAL__N__08322988_15_IGammaKernel_cu_cb51a28d10CalcIgammaIdEESt5arrayIPcLm3EELi4E23TrivialOffsetCalculatorILi2EjES8_ILi1EjENS0_6memory15LoadWithoutCastENSB_16StoreWithoutCastEEEviT_T0_T2_T3_T4_T5_$_ZN46_INTERNAL_08322988_15_IGammaKernel_cu_cb51a28d48_GLOBAL__N__08322988_15_IGammaKernel_cu_cb51a28d11calc_igammaIdEET_S2_S2_) ;  /* 0x0000000400fc7944 */ /* 0x003fea0003c00000 */
[----:B------:R-:W-:Y:S01]  /*0670*/  IMAD.MOV.U32 R50, RZ, RZ, R4 ;  /* 0x000000ffff327224 */ /* 0x000fe200078e0004 */
[----:B------:R-:W-:-:S07]  /*0680*/  MOV R51, R5 ;  /* 0x0000000500337202 */ /* 0x000fce0000000f00 */
.L_x_7518:
[----:B------:R-:W-:Y:S05]  /*0690*/  BSYNC.RECONVERGENT B6 ;  /* 0x0000000000067941 */ /* 0x000fea0003800200 */
.L_x_7517:
[----:B------:R-:W1:Y:S01]  /*06a0*/  S2R R0, SR_CTAID.X ;  /* 0x0000000000007919 */ /* 0x000e620000002500 */
[----:B------:R-:W1:Y:S02]  /*06b0*/  LDC R2, c[0x0][0x380] ;  /* 0x0000e000ff027b82 */ /* 0x000e640000000800 */
[----:B-1----:R-:W-:Y:S02]  /*06c0*/  IMAD R2, R0, -0x200, R2 ;  /* 0xfffffe0000027824 */ /* 0x002fe400078e0202 */
[----:B------:R-:W-:-:S05]  /*06d0*/  VIADD R0, R44, 0x180 ;  /* 0x000001802c007836 */ /* 0x000fca0000000000 */
[----:B------:R-:W-:-:S13]  /*06e0*/  ISETP.GE.AND P0, PT, R0, R2, PT ;  /* 0x000000020000720c */ /* 0x000fda0003f06270 */
[----:B------:R-:W-:Y:S05]  /*06f0*/  @P0 BRA `(.L_x_7519) ;  /* 0x0000000400380947 */ /* 0x000fea0003800000 */
[----:B------:R-:W-:Y:S01]  /*0700*/  MOV R0, 0x780 ;  /* 0x0000078000007802 */ /* 0x000fe20000000f00 */
[----:B------:R-:W-:Y:S01]  /*0710*/  BSSY.RECONVERGENT B6, `(.L_x_7520) ;  /* 0x0000007000067945 */ /* 0x000fe20003800200 */
[----:B------:R-:W-:Y:S01]  /*0720*/  IMAD.MOV.U32 R2, RZ, RZ, R48 ;  /* 0x000000ffff027224 */ /* 0x000fe200078e0030 */
[----:B------:R-:W-:Y:S01]  /*0730*/  MOV R3, R49 ;  /* 0x0000003100037202 */ /* 0x000fe20000000f00 */
[----:B------:R-:W-:Y:S01]  /*0740*/  IMAD.MOV.U32 R8, RZ, RZ, R46 ;  /* 0x000000ffff087224 */ /* 0x000fe200078e002e */
[----:B------:R1:W-:Y:S01]  /*0750*/  STL [R1+0x28b4], R0 ;  /* 0x0028b40001007387 */ /* 0x0003e20000100800 */
[----:B------:R-:W-:-:S07]  /*0760*/  IMAD.MOV.U32 R9, RZ, RZ, R47 ;  /* 0x000000ffff097224 */ /* 0x000fce00078e002f */
[----:B01----:R-:W-:Y:S05]  /*0770*/  CALL.REL.NOINC `($_ZN2at6native27unrolled_elementwise_kernelIN48_GLOBAL__N__08322988_15_IGammaKernel_cu_cb51a28d10CalcIgammaIdEESt5arrayIPcLm3EELi4E23TrivialOffsetCalculatorILi2EjES8_ILi1EjENS0_6memory15LoadWithoutCastENSB_16StoreWithoutCastEEEviT_T0_T2_T3_T4_T5_$_ZN46_INTERNAL_08322988_15_IGammaKernel_cu_cb51a28d48_GLOBAL__N__08322988_15_IGammaKernel_cu_cb51a28d11calc_igammaIdEET_S2_S2_) ;  /* 0x0000000400b87944 */ /* 0x003fea0003c00000 */
[----:B------:R-:W-:Y:S05]  /*0780*/  BSYNC.RECONVERGENT B6 ;  /* 0x0000000000067941 */ /* 0x000fea0003800200 */
.L_x_7520:
[----:B------:R-:W-:Y:S01]  /*0790*/  MOV R2, R4 ;  /* 0x0000000400027202 */ /* 0x000fe20000000f00 */
[----:B------:R-:W-:Y:S01]  /*07a0*/  IMAD.MOV.U32 R3, RZ, RZ, R5 ;  /* 0x000000ffff037224 */ /* 0x000fe200078e0005 */
[----:B------:R-:W-:Y:S06]  /*07b0*/  BRA `(.L_x_7519) ;  /* 0x0000000400087947 */ /* 0x000fec0003800000 */
.L_x_7512:
[----:B0-----:R-:W0:Y:S01]  /*07c0*/  S2R R6, SR_CTAID.X ;  /* 0x0000000000067919 */ /* 0x001e220000002500 */
[----:B------:R-:W0:Y:S01]  /*07d0*/  LDC R0, c[0x0][0x380] ;  /* 0x0000e000ff007b82 */ /* 0x000e220000000800 */
[----:B------:R-:W-:Y:S01]  /*07e0*/  BSSY.RECONVERGENT B1, `(.L_x_7521) ;  /* 0x000000b000017945 */ /* 0x000fe20003800200 */
[----:B0-----:R-:W-:-:S05]  /*07f0*/  IMAD R0, R6, -0x200, R0 ;  /* 0xfffffe0006007824 */ /* 0x001fca00078e0200 */
[----:B------:R-:W-:-:S13]  /*0800*/  ISETP.GE.AND P0, PT, R44, R0, PT ;  /* 0x000000002c00720c */ /* 0x000fda0003f06270 */
[----:B------:R-:W-:Y:S05]  /*0810*/  @P0 BRA `(.L_x_7522) ;  /* 0x00000000001c0947 */ /* 0x000fea0003800000 */
[----:B------:R-:W-:Y:S01]  /*0820*/  MOV R0, 0x860 ;  /* 0x0000086000007802 */ /* 0x000fe20000000f00 */
[----:B-----5:R-:W-:-:S04]  /*0830*/  IMAD.MOV.U32 R18, RZ, RZ, R16 ;  /* 0x000000ffff127224 */ /* 0x020fc800078e0010 */
[----:B------:R0:W-:Y:S03]  /*0840*/  STL [R1+0x28b0], R0 ;  /* 0x0028b00001007387 */ /* 0x0001e60000100800 */
[----:B0-----:R-:W-:Y:S05]  /*0850*/  CALL.REL.NOINC `($_ZN2at6native27unrolled_elementwise_kernelIN48_GLOBAL__N__08322988_15_IGammaKernel_cu_cb51a28d10CalcIgammaIdEESt5arrayIPcLm3EELi4E23TrivialOffsetCalculatorILi2EjES8_ILi1EjENS0_6memory15LoadWithoutCastENSB_16StoreWithoutCastEEEviT_T0_T2_T3_T4_T5_$_ZN46_INTERNAL_08322988_15_IGammaKernel_cu_cb51a28d48_GLOBAL__N__08322988_15_IGammaKernel_cu_cb51a28d12calc_igammacIdEET_S2_S2_) ;  /* 0x0000023800247944 */ /* 0x001fea0003c00000 */
[----:B------:R-:W-:Y:S01]  /*0860*/  MOV R2, R4 ;  /* 0x0000000400027202 */ /* 0x000fe20000000f00 */
[----:B------:R-:W-:-:S05]  /*0870*/  IMAD.MOV.U32 R3, RZ, RZ, R5 ;  /* 0x000000ffff037224 */ /* 0x000fca00078e0005 */
[----:B------:R0:W-:Y:S02]  /*0880*/  STL.64 [R1+0x28b8], R2 ;  /* 0x0028b80201007387 */ /* 0x0001e40000100a00 */
.L_x_7522:
[----:B------:R-:W-:Y:S05]  /*0890*/  BSYNC.RECONVERGENT B1 ;  /* 0x0000000000017941 */ /* 0x000fea0003800200 */
.L_x_7521:
[----:B------:R-:W1:Y:S01]  /*08a0*/  S2R R0, SR_CTAID.X ;  /* 0x0000000000007919 */ /* 0x000e620000002500 */
[----:B0----5:R-:W1:Y:S01]  /*08b0*/  LDC R2, c[0x0][0x380] ;  /* 0x0000e000ff027b82 */ /* 0x021e620000000800 */
[----:B------:R-:W-:Y:S01]  /*08c0*/  BSSY.RECONVERGENT B1, `(.L_x_7523) ;  /* 0x0000011000017945 */ /* 0x000fe20003800200 */
[----:B-1----:R-:W-:Y:S02]  /*08d0*/  IMAD R2, R0, -0x200, R2 ;  /* 0xfffffe0000027824 */ /* 0x002fe400078e0202 */
[----:B------:R-:W-:-:S05]  /*08e0*/  VIADD R0, R44, 0x80 ;  /* 0x000000802c007836 */ /* 0x000fca0000000000 */
[----:B------:R-:W-:-:S13]  /*08f0*/  ISETP.GE.AND P0, PT, R0, R2, PT ;  /* 0x000000020000720c */ /* 0x000fda0003f06270 */
[----:B------:R-:W-:Y:S05]  /*0900*/  @P0 BRA `(.L_x_7524) ;  /* 0x0000000000300947 */ /* 0x000fea0003800000 */
[----:B------:R-:W2:Y:S04]  /*0910*/  LDL.LU.64 R8, [R1+0x28a8] ;  /* 0x0028a80001087983 */ /* 0x000ea80000300a00 */
[----:B------:R-:W3:Y:S01]  /*0920*/  LDL.LU.64 R6, [R1+0x28a0] ;  /* 0x0028a00001067983 */ /* 0x000ee20000300a00 */
[----:B------:R-:W-:-:S05]  /*0930*/  MOV R0, 0x9a0 ;  /* 0x000009a000007802 */ /* 0x000fca0000000f00 */
[----:B------:R0:W-:Y:S01]  /*0940*/  STL [R1+0x28b0], R0 ;  /* 0x0028b00001007387 */ /* 0x0001e20000100800 */
[----:B--2---:R-:W-:Y:S01]  /*0950*/  MOV R2, R8 ;  /* 0x0000000800027202 */ /* 0x004fe20000000f00 */
[----:B------:R-:W-:Y:S02]  /*0960*/  IMAD.MOV.U32 R3, RZ, RZ, R9 ;  /* 0x000000ffff037224 */ /* 0x000fe400078e0009 */
[----:B---3--:R-:W-:Y:S01]  /*0970*/  IMAD.MOV.U32 R18, RZ, RZ, R6 ;  /* 0x000000ffff127224 */ /* 0x008fe200078e0006 */
[----:B0-----:R-:W-:-:S07]  /*0980*/  MOV R17, R7 ;  /* 0x0000000700117202 */ /* 0x001fce0000000f00 */
[----:B------:R-:W-:Y:S05]  /*0990*/  CALL.REL.NOINC `($_ZN2at6native27unrolled_elementwise_kernelIN48_GLOBAL__N__08322988_15_IGammaKernel_cu_cb51a28d10CalcIgammaIdEESt5arrayIPcLm3EELi4E23TrivialOffsetCalculatorILi2EjES8_ILi1EjENS0_6memory15LoadWithoutCastENSB_16StoreWithoutCastEEEviT_T0_T2_T3_T4_T5_$_ZN46_INTERNAL_08322988_15_IGammaKernel_cu_cb51a28d48_GLOBAL__N__08322988_15_IGammaKernel_cu_cb51a28d12calc_igammacIdEET_S2_S2_) ;  /* 0x0000023400d47944 */ /* 0x000fea0003c00000 */
[----:B------:R-:W-:Y:S02]  /*09a0*/  IMAD.MOV.U32 R2, RZ, RZ, R4 ;  /* 0x000000ffff027224 */ /* 0x000fe400078e0004 */
[----:B------:R-:W-:-:S05]  /*09b0*/  IMAD.MOV.U32 R3, RZ, RZ, R5 ;  /* 0x000000ffff037224 */ /* 0x000fca00078e0005 */
[----:B------:R0:W-:Y:S02]  /*09c0*/  STL.64 [R1+0x28a0], R2 ;  /* 0x0028a00201007387 */ /* 0x0001e40000100a00 */
.L_x_7524:
[----:B------:R-:W-:Y:S05]  /*09d0*/  BSYNC.RECONVERGENT B1 ;  /* 0x0000000000017941 */ /* 0x000fea0003800200 */
.L_x_7523:
[----:B------:R-:W1:Y:S01]  /*09e0*/  S2R R0, SR_CTAID.X ;  /* 0x0000000000007919 */ /* 0x000e620000002500 */
[----:B0-----:R-:W1:Y:S01]  /*09f0*/  LDC R2, c[0x0][0x380] ;  /* 0x0000e000ff027b82 */ /* 0x001e620000000800 */
[----:B------:R-:W-:Y:S01]  /*0a00*/  BSSY.RECONVERGENT B1, `(.L_x_7525) ;  /* 0x000000e000017945 */ /* 0x000fe20003800200 */
[----:B-1----:R-:W-:Y:S01]  /*0a10*/  IMAD R2, R0, -0x200, R2 ;  /* 0xfffffe0000027824 */ /* 0x002fe200078e0202 */
        /* <DEDUP_REMOVED lines=9> */
[----:B0-----:R-:W-:Y:S05]  /*0ab0*/  CALL.REL.NOINC `($_ZN2at6native27unrolled_elementwise_kernelIN48_GLOBAL__N__08322988_15_IGammaKernel_cu_cb51a28d10CalcIgammaIdEESt5arrayIPcLm3EELi4E23TrivialOffsetCalculatorILi2EjES8_ILi1EjENS0_6memory15LoadWithoutCastENSB_16StoreWithoutCastEEEviT_T0_T2_T3_T4_T5_$_ZN46_INTERNAL_08322988_15_IGammaKernel_cu_cb51a28d48_GLOBAL__N__08322988_15_IGammaKernel_cu_cb51a28d12calc_igammacIdEET_S2_S2_) ;  /* 0x00000234008c7944 */ /* 0x001fea0003c00000 */
[----:B------:R-:W-:Y:S01]  /*0ac0*/  IMAD.MOV.U32 R50, RZ, RZ, R4 ;  /* 0x000000ffff327224 */ /* 0x000fe200078e0004 */
[----:B------:R-:W-:-:S07]  /*0ad0*/  MOV R51, R5 ;  /* 0x0000000500337202 */ /* 0x000fce0000000f00 */
.L_x_7526:
[----:B------:R-:W-:Y:S05]  /*0ae0*/  BSYNC.RECONVERGENT B1 ;  /* 0x0000000000017941 */ /* 0x000fea0003800200 */
.L_x_7525:
[----:B------:R-:W0:Y:S01]  /*0af0*/  S2R R0, SR_CTAID.X ;  /* 0x0000000000007919 */ /* 0x000e220000002500 */
[----:B------:R-:W0:Y:S02]  /*0b00*/  LDC R2, c[0x0][0x380] ;  /* 0x0000e000ff027b82 */ /* 0x000e240000000800 */
[----:B0-----:R-:W-:Y:S02]  /*0b10*/  IMAD R2, R0, -0x200, R2 ;  /* 0xfffffe0000027824 */ /* 0x001fe400078e0202 */
[----:B------:R-:W-:-:S05]  /*0b20*/  VIADD R0, R44, 0x180 ;  /* 0x000001802c007836 */ /* 0x000fca0000000000 */
        /* <DEDUP_REMOVED lines=9> */
[----:B------:R-:W-:Y:S01]  /*0bc0*/  MOV R2, R4 ;  /* 0x0000000400027202 */ /* 0x000fe20000000f00 */
[----:B------:R-:W-:-:S07]  /*0bd0*/  IMAD.MOV.U32 R3, RZ, RZ, R5 ;  /* 0x000000ffff037224 */ /* 0x000fce00078e0005 */
.L_x_7519:
[----:B------:R-:W-:Y:S05]  /*0be0*/  BSYNC.RECONVERGENT B2 ;  /* 0x0000000000027941 */ /* 0x000fea0003800200 */
.L_x_7511:
[----:B0-----:R-:W0:Y:S01]  /*0bf0*/  S2R R6, SR_CTAID.X ;  /* 0x0000000000067919 */ /* 0x001e220000002500 */
[----:B------:R-:W0:Y:S01]  /*0c00*/  LDC R0, c[0x0][0x380] ;  /* 0x0000e000ff007b82 */ /* 0x000e220000000800 */
[----:B------:R-:W-:Y:S04]  /*0c10*/  BSSY.RECONVERGENT B0, `(.L_x_7527) ;  /* 0x000001b000007945 */ /* 0x000fe80003800200 */
[----:B------:R-:W-:Y:S01]  /*0c20*/  BSSY.RELIABLE B1, `(.L_x_7528) ;  /* 0x0000013000017945 */ /* 0x000fe20003800100 */
[----:B0-----:R-:W-:-:S05]  /*0c30*/  IMAD R0, R6, -0x200, R0 ;  /* 0xfffffe0006007824 */ /* 0x001fca00078e0200 */
[----:B------:R-:W-:-:S13]  /*0c40*/  ISETP.GE.AND P0, PT, R44, R0, PT ;  /* 0x000000002c00720c */ /* 0x000fda0003f06270 */
[----:B------:R-:W-:Y:S05]  /*0c50*/  @P0 BRA `(.L_x_7529) ;  /* 0x00000000003c0947 */ /* 0x000fea0003800000 */
[----:B------:R-:W2:Y:S01]  /*0c60*/  LDL.LU.64 R8, [R1+0x28b8] ;  /* 0x0028b80001087983 */ /* 0x000ea20000300a00 */
[----:B------:R-:W0:Y:S01]  /*0c70*/  LDC.64 R4, c[0x0][0x388] ;  /* 0x0000e200ff047b82 */ /* 0x000e220000000a00 */
[----:B------:R-:W-:Y:S01]  /*0c80*/  IMAD R7, R6, 0x200, R44 ;  /* 0x0000020006077824 */ /* 0x000fe200078e022c */
[----:B------:R-:W-:-:S04]  /*0c90*/  IADD3 R44, PT, PT, R44, 0x80, RZ ;  /* 0x000000802c2c7810 */ /* 0x000fc80007ffe0ff */
[----:B------:R-:W-:-:S13]  /*0ca0*/  ISETP.GE.AND P0, PT, R44, R0, PT ;  /* 0x000000002c00720c */ /* 0x000fda0003f06270 */
[----:B------:R-:W-:Y:S05]  /*0cb0*/  @P0 BREAK.RELIABLE B1 ;  /* 0x0000000000010942 */ /* 0x000fea0003800100 */
[----:B0-----:R-:W-:-:S05]  /*0cc0*/  IMAD.WIDE.U32 R4, R7, 0x8, R4 ;  /* 0x0000000807047825 */ /* 0x001fca00078e0004 */
[----:B--2---:R0:W-:Y:S01]  /*0cd0*/  STG.E.64 desc[UR4][R4.64], R8 ;  /* 0x0000000804007986 */ /* 0x0041e2000c101b04 */
[----:B------:R-:W-:Y:S05]  /*0ce0*/  @P0 BRA `(.L_x_7530) ;  /* 0x0000000000340947 */ /* 0x000fea0003800000 */
[----:B0-----:R-:W2:Y:S01]  /*0cf0*/  LDL.LU.64 R8, [R1+0x28a0] ;  /* 0x0028a00001087983 */ /* 0x001ea20000300a00 */
[----:B------:R-:W0:Y:S01]  /*0d00*/  LDC.64 R4, c[0x0][0x388] ;  /* 0x0000e200ff047b82 */ /* 0x000e220000000a00 */
[----:B------:R-:W-:Y:S02]  /*0d10*/  IMAD R7, R6, 0x200, R44 ;  /* 0x0000020006077824 */ /* 0x000fe400078e022c */
[----:B------:R-:W-:Y:S02]  /*0d20*/  VIADD R44, R44, 0x80 ;  /* 0x000000802c2c7836 */ /* 0x000fe40000000000 */
[----:B0-----:R-:W-:-:S05]  /*0d30*/  IMAD.WIDE.U32 R4, R7, 0x8, R4 ;  /* 0x0000000807047825 */ /* 0x001fca00078e0004 */
[----:B--2---:R0:W-:Y:S02]  /*0d40*/  STG.E.64 desc[UR4][R4.64], R8 ;  /* 0x0000000804007986 */ /* 0x0041e4000c101b04 */
.L_x_7529:
[----:B------:R-:W-:Y:S05]  /*0d50*/  BSYNC.RELIABLE B1 ;  /* 0x0000000000017941 */ /* 0x000fea0003800100 */
.L_x_7528:
[----:B------:R-:W-:-:S13]  /*0d60*/  ISETP.GE.AND P0, PT, R44, R0, PT ;  /* 0x000000002c00720c */ /* 0x000fda0003f06270 */
[----:B0-----:R-:W0:Y:S01]  /*0d70*/  @!P0 LDC.64 R4, c[0x0][0x388] ;  /* 0x0000e200ff048b82 */ /* 0x001e220000000a00 */
[----:B------:R-:W-:Y:S01]  /*0d80*/  @!P0 LEA R7, R6, R44, 0x9 ;  /* 0x0000002c06078211 */ /* 0x000fe200078e48ff */
[----:B------:R-:W-:-:S04]  /*0d90*/  @!P0 VIADD R44, R44, 0x80 ;  /* 0x000000802c2c8836 */ /* 0x000fc80000000000 */
[----:B0-----:R-:W-:-:S05]  /*0da0*/  @!P0 IMAD.WIDE.U32 R4, R7, 0x8, R4 ;  /* 0x0000000807048825 */ /* 0x001fca00078e0004 */
[----:B------:R1:W-:Y:S02]  /*0db0*/  @!P0 STG.E.64 desc[UR4][R4.64], R50 ;  /* 0x0000003204008986 */ /* 0x0003e4000c101b04 */
.L_x_7530:
[----:B------:R-:W-:Y:S05]  /*0dc0*/  BSYNC.RECONVERGENT B0 ;  /* 0x0000000000007941 */ /* 0x000fea0003800200 */
.L_x_7527:
[----:B------:R-:W-:Y:S05]  /*0dd0*/  WARPSYNC.ALL ;  /* 0x0000000000007948 */ /* 0x000fea0003800000 */
[----:B------:R-:W-:-:S13]  /*0de0*/  ISETP.GE.AND P0, PT, R44, R0, PT ;  /* 0x000000002c00720c */ /* 0x000fda0003f06270 */
[----:B------:R-:W-:Y:S05]  /*0df0*/  @P0 EXIT ;  /* 0x000000000000094d */ /* 0x000fea0003800000 */
[----:B------:R-:W2:Y:S01]  /*0e00*/  S2R R0, SR_CTAID.X ;  /* 0x0000000000007919 */ /* 0x000ea20000002500 */
[----:B01----:R-:W0:Y:S01]  /*0e10*/  LDC.64 R4, c[0x0][0x388] ;  /* 0x0000e200ff047b82 */ /* 0x003e220000000a00 */
[----:B--2---:R-:W-:-:S04]  /*0e20*/  IMAD R7, R0, 0x200, R44 ;  /* 0x0000020000077824 */ /* 0x004fc800078e022c */
[----:B0-----:R-:W-:-:S05]  /*0e30*/  IMAD.WIDE.U32 R4, R7, 0x8, R4 ;  /* 0x0000000807047825 */ /* 0x001fca00078e0004 */
[----:B------:R-:W-:Y:S01]  /*0e40*/  STG.E.64 desc[UR4][R4.64], R2 ;  /* 0x0000000204007986 */ /* 0x000fe2000c101b04 */
[----:B------:R-:W-:Y:S05]  /*0e50*/  EXIT ;  /* 0x000000000000794d */ /* 0x000fea0003800000 */
        .type           $_ZN2at6native27unrolled_elementwise_kernelIN48_GLOBAL__N__08322988_15_IGammaKernel_cu_cb51a28d10CalcIgammaIdEESt5arrayIPcLm3EELi4E23TrivialOffsetCalculatorILi2EjES8_ILi1EjENS0_6memory15LoadWithoutCastENSB_16StoreWithoutCastEEEviT_T0_T2_T3_T4_T5_$_ZN46_INTERNAL_08322988_15_IGammaKernel_cu_cb51a28d48_GLOBAL__N__08322988_15_IGammaKernel_cu_cb51a28d11calc_igammaIdEET_S2_S2_,@function
        .size           $_ZN2at6native27unrolled_elementwise_kernelIN48_GLOBAL__N__08322988_15_IGammaKernel_cu_cb51a28d10CalcIgammaIdEESt5arrayIPcLm3EELi4E23TrivialOffsetCalculatorILi2EjES8_ILi1EjENS0_6memory15LoadWithoutCastENSB_16StoreWithoutCastEEEviT_T0_T2_T3_T4_T5_$_ZN46_INTERNAL_08322988_15_IGammaKernel_cu_cb51a28d48_GLOBAL__N__08322988_15_IGammaKernel_cu_cb51a28d11calc_igammaIdEET_S2_S2_,($_ZN2at6native27unrolled_elementwise_kernelIN48_GLOBAL__N__08322988_15_IGammaKernel_cu_cb51a28d10CalcIgammaIdEESt5arrayIPcLm3EELi4E23TrivialOffsetCalculatorILi2EjES8_ILi1EjENS0_6memory15LoadWithoutCastENSB_16StoreWithoutCastEEEviT_T0_T2_T3_T4_T5_$_ZN46_INTERNAL_08322988_15_IGammaKernel_cu_cb51a28d48_GLOBAL__N__08322988_15_IGammaKernel_cu_cb51a28d12calc_igammacIdEET_S2_S2_ - $_ZN2at6native27unrolled_elementwise_kernelIN48_GLOBAL__N__08322988_15_IGammaKernel_cu_cb51a28d10CalcIgammaIdEESt5arrayIPcLm3EELi4E23TrivialOffsetCalculatorILi2EjES8_ILi1EjENS0_6memory15LoadWithoutCastENSB_16StoreWithoutCastEEEviT_T0_T2_T3_T4_T5_$_ZN46_INTERNAL_08322988_15_IGammaKernel_cu_cb51a28d48_GLOBAL__N__08322988_15_IGammaKernel_cu_cb51a28d11calc_igammaIdEET_S2_S2_)
$_ZN2at6native27unrolled_elementwise_kernelIN48_GLOBAL__N__08322988_15_IGammaKernel_cu_cb51a28d10CalcIgammaIdEESt5arrayIPcLm3EELi4E23TrivialOffsetCalculatorILi2EjES8_ILi1EjENS0_6memory15LoadWithoutCastENSB_16StoreWithoutCastEEEviT_T0_T2_T3_T4_T5_$_ZN46_INTERNAL_08322988_15_IGammaKernel_cu_cb51a28d48_GLOBAL__N__08322988_15_IGammaKernel_cu_cb51a28d11calc_igammaIdEET_S2_S2_:
[----:B------:R-:W-:Y:S01]  /*0e60*/  DSETP.MIN.AND P0, P1, R2, R8, PT ;  /* 0x000000080200722a */ /* 0x000fe20003900000 */
[----:B------:R-:W-:Y:S01]  /*0e70*/  IMAD.MOV.U32 R7, RZ, RZ, R9 ;  /* 0x000000ffff077224 */ /* 0x000fe200078e0009 */
[----:B------:R-:W-:Y:S01]  /*0e80*/  MOV R0, R3 ;  /* 0x0000000300007202 */ /* 0x000fe20000000f00 */
[----:B------:R-:W-:Y:S01]  /*0e90*/  BSSY.RECONVERGENT B1, `(.L_x_7531) ;  /* 0x0002321000017945 */ /* 0x000fe20003800200 */
[----:B------:R-:W-:Y:S02]  /*0ea0*/  MOV R5, R8 ;  /* 0x0000000800057202 */ /* 0x000fe40000000f00 */
        /* <DEDUP_REMOVED lines=48> */
[----:B------:R-:W-:Y:S05]  /*11b0*/  CALL.REL.NOINC `($__internal_24_$__cuda_sm20_div_rn_f64_full) ;  /* 0x0000058c00a07944 */ /* 0x000fea0003c00000 */
[----:B------:R-:W-:Y:S01]  /*11c0*/  MOV R12, R4 ;  /* 0x00000004000c7202 */ /* 0x000fe20000000f00 */
[----:B------:R-:W-:-:S07]  /*11d0*/  IMAD.MOV.U32 R13, RZ, RZ, R5 ;  /* 0x000000ffff0d7224 */ /* 0x000fce00078e0005 */
.L_x_7534:
[----:B------:R-:W-:Y:S05]  /*11e0*/  BSYNC.RECONVERGENT B0 ;  /* 0x0000000000007941 */ /* 0x000fea0003800200 */
.L_x_7533:
        /* <DEDUP_REMOVED lines=37> */
[----:B------:R-:W-:Y:S01]  /*1440*/  MOV R31, 0x3f6966e5 ;  /* 0x3f6966e5001f7802 */ /* 0x000fe20000000f00 */
[----:B------:R-:W-:Y:S01]  /*1450*/  IMAD.MOV.U32 R27, RZ, RZ, 0x3f551ff4 ;  /* 0x3f551ff4ff1b7424 */ /* 0x000fe200078e00ff */
[----:B0-----:R-:W-:Y:S01]  /*1460*/  MOV R12, 0xeb7f0d9f ;  /* 0xeb7f0d9f000c7802 */ /* 0x001fe20000000f00 */
[----:B------:R-:W-:Y:S01]  /*1470*/  IMAD.MOV.U32 R13, RZ, RZ, 0x3e3ccf5c ;  /* 0x3e3ccf5cff0d7424 */ /* 0x000fe200078e00ff */
[----:B------:R0:W-:Y:S01]  /*1480*/  STL.64 [R1+0x48], R6 ;  /* 0x0000480601007387 */ /* 0x0001e20000100a00 */
[----:B------:R-:W-:Y:S01]  /*1490*/  IMAD.MOV.U32 R30, RZ, RZ, 0x1fd5f699 ;  /* 0x1fd5f699ff1e7424 */ /* 0x000fe200078e00ff */
[----:B------:R-:W-:Y:S01]  /*14a0*/  FSETP.GEU.AND P1, PT, |R9|, 6.5827683646048100446e-37, PT ;  /* 0x036000000900780b */ /* 0x000fe20003f2e200 */
[----:B-1----:R-:W-:Y:S01]  /*14b0*/  IMAD.MOV.U32 R14, RZ, RZ, 0x7c7a2faa ;  /* 0x7c7a2faaff0e7424 */ /* 0x002fe200078e00ff */
[----:B------:R1:W-:Y:S01]  /*14c0*/  STL.64 [R1+0x50], R10 ;  /* 0x0000500a01007387 */ /* 0x0003e20000100a00 */
[----:B------:R-:W-:Y:S01]  /*14d0*/  IMAD.MOV.U32 R15, RZ, RZ, -0x41cd2de7 ;  /* 0xbe32d219ff0f7424 */ /* 0x000fe200078e00ff */
[----:B------:R-:W-:Y:S01]  /*14e0*/  BSSY.RECONVERGENT B0, `(.L_x_7536) ;  /* 0x0000741000007945 */ /* 0x000fe20003800200 */
[----:B--2---:R-:W-:Y:S01]  /*14f0*/  IMAD.MOV.U32 R4, RZ, RZ, -0x78cbfbd8 ;  /* 0x87340428ff047424 */ /* 0x004fe200078e00ff */
[----:B------:R2:W-:Y:S01]  /*1500*/  STL.64 [R1+0x58], R12 ;  /* 0x0000580c01007387 */ /* 0x0005e20000100a00 */
[----:B------:R-:W-:-:S02]  /*1510*/  IMAD.MOV.U32 R5, RZ, RZ, -0x422ff8f6 ;  /* 0xbdd0070aff057424 */ /* 0x000fc400078e00ff */
[----:B0-----:R-:W-:Y:S01]  /*1520*/  IMAD.MOV.U32 R6, RZ, RZ, 0x1fd754a ;  /* 0x01fd754aff067424 */ /* 0x001fe200078e00ff */
        /* <DEDUP_REMOVED lines=53> */
[----:B0-----:R-:W-:Y:S02]  /*1880*/  IMAD.MOV.U32 R12, RZ, RZ, 0x5dcd1851 ;  /* 0x5dcd1851ff0c7424 */ /* 0x001fe400078e00ff */
[----:B------:R-:W-:Y:S01]  /*1890*/  IMAD.MOV.U32 R13, RZ, RZ, -0x4350c486 ;  /* 0xbcaf3b7aff0d7424 */ /* 0x000fe200078e00ff */
[----:B------:R0:W-:Y:S01]  /*18a0*/  STL.64 [R1+0x138], R14 ;  /* 0x0001380e01007387 */ /* 0x0001e20000100a00 */
[----:B-1----:R-:W-:Y:S01]  /*18b0*/  IMAD.MOV.U32 R20, RZ, RZ, 0x6edf2b0c ;  /* 0x6edf2b0cff147424 */ /* 0x002fe200078e00ff */
        /* <DEDUP_REMOVED lines=8> */
[----:B-1----:R-:W-:Y:S02]  /*1940*/  IMAD.MOV.U32 R4, RZ, RZ, 0x783db2a2 ;  /* 0x783db2a2ff047424 */ /* 0x002fe400078e00ff */
[----:B------:R-:W-:Y:S01]  /*1950*/  IMAD.MOV.U32 R5, RZ, RZ, -0x430d64fd ;  /* 0xbcf29b03ff057424 */ /* 0x000fe200078e00ff */
[----:B------:R1:W-:Y:S01]  /*1960*/  STL.64 [R1+0x160], R10 ;  /* 0x0001600a01007387 */ /* 0x0003e20000100a00 */
[----:B--2---:R-:W-:Y:S01]  /*1970*/  MOV R18, 0x7950ad7b ;  /* 0x7950ad7b00127802 */ /* 0x004fe20000000f00 */
        /* <DEDUP_REMOVED lines=34> */
[----:B------:R-:W-:Y:S02]  /*1ba0*/  IMAD.MOV.U32 R11, RZ, RZ, -0x4213db43 ;  /* 0xbdec24bdff0b7424 */ /* 0x000fe400078e00ff */
[----:B-1----:R-:W-:Y:S01]  /*1bb0*/  IMAD.MOV.U32 R12, RZ, RZ, 0x55e25360 ;  /* 0x55e25360ff0c7424 */ /* 0x002fe200078e00ff */
[----:B------:R-:W-:Y:S01]  /*1bc0*/  MOV R13, 0x3e3ac0d4 ;  /* 0x3e3ac0d4000d7802 */ /* 0x000fe20000000f00 */
[----:B------:R1:W-:Y:S01]  /*1bd0*/  STL.64 [R1+0xd8], R22 ;  /* 0x0000d81601007387 */ /* 0x0003e20000100a00 */
[----:B0-----:R-:W-:-:S03]  /*1be0*/  MOV R24, 0xabd6b83e ;  /* 0xabd6b83e00187802 */ /* 0x001fc60000000f00 */
        /* <DEDUP_REMOVED lines=9> */
[----:B0-----:R-:W-:Y:S02]  /*1c80*/  IMAD.MOV.U32 R14, RZ, RZ, 0x29460138 ;  /* 0x29460138ff0e7424 */ /* 0x001fe400078e00ff */
[----:B------:R-:W-:Y:S01]  /*1c90*/  IMAD.MOV.U32 R15, RZ, RZ, -0x41e883a8 ;  /* 0xbe177c58ff0f7424 */ /* 0x000fe200078e00ff */
[----:B--2---:R-:W-:Y:S01]  /*1ca0*/  MOV R5, 0x3de1b105 ;  /* 0x3de1b10500057802 */ /* 0x004fe20000000f00 */
        /* <DEDUP_REMOVED lines=17> */
[----:B0-----:R-:W-:-:S03]  /*1dc0*/  IMAD.MOV.U32 R20, RZ, RZ, 0xa10cd82 ;  /* 0x0a10cd82ff147424 */ /* 0x001fc600078e00ff */
[----:B------:R0:W-:Y:S01]  /*1dd0*/  STL.64 [R1+0x210], R4 ;  /* 0x0002100401007387 */ /* 0x0001e20000100a00 */
[----:B------:R-:W-:-:S03]  /*1de0*/  MOV R21, 0x3d651958 ;  /* 0x3d65195800157802 */ /* 0x000fc60000000f00 */
[----:B------:R3:W-:Y:S01]  /*1df0*/  STL.64 [R1+0x140], R18 ;  /* 0x0001401201007387 */ /* 0x0007e20000100a00 */
[----:B--2---:R-:W-:Y:S01]  /*1e00*/  MOV R22, 0x448455ea ;  /* 0x448455ea00167802 */ /* 0x004fe20000000f00 */
[----:B------:R-:W-:Y:S02]  /*1e10*/  IMAD.MOV.U32 R23, RZ, RZ, -0x42d3f975 ;  /* 0xbd2c068bff177424 */ /* 0x000fe400078e00ff */
[----:B-1----:R-:W-:Y:S01]  /*1e20*/  IMAD.MOV.U32 R14, RZ, RZ, 0x2a398b8f ;  /* 0x2a398b8fff0e7424 */ /* 0x002fe200078e00ff */
[----:B------:R1:W-:Y:S01]  /*1e30*/  STL.64 [R1+0x220], R6 ;  /* 0x0002200601007387 */ /* 0x0003e20000100a00 */
[----:B------:R-:W-:Y:S01]  /*1e40*/  IMAD.MOV.U32 R15, RZ, RZ, 0x3c75d3b4 ;  /* 0x3c75d3b4ff0f7424 */ /* 0x000fe200078e00ff */
[----:B0-----:R-:W-:Y:S01]  /*1e50*/  MOV R4, 0x637bc2b8 ;  /* 0x637bc2b800047802 */ /* 0x001fe20000000f00 */
[----:B------:R-:W-:Y:S01]  /*1e60*/  IMAD.MOV.U32 R5, RZ, RZ, 0x3d03f2fe ;  /* 0x3d03f2feff057424 */ /* 0x000fe200078e00ff */
[----:B------:R0:W-:Y:S01]  /*1e70*/  STL.64 [R1+0x228], R10 ;  /* 0x0002280a01007387 */ /* 0x0001e20000100a00 */
[----:B---3--:R-:W-:Y:S01]  /*1e80*/  MOV R18, 0x3b990ee6 ;  /* 0x3b990ee600127802 */ /* 0x008fe20000000f00 */
[----:B------:R-:W-:-:S02]  /*1e90*/  IMAD.MOV.U32 R19, RZ, RZ, 0x3f70ee64 ;  /* 0x3f70ee64ff137424 */ /* 0x000fc400078e00ff */
[----:B------:R2:W-:Y:S01]  /*1ea0*/  STL.64 [R1+0x238], R12 ;  /* 0x0002380c01007387 */ /* 0x0005e20000100a00 */
[----:B-1----:R-:W-:-:S03]  /*1eb0*/  IMAD.MOV.U32 R6, RZ, RZ, 0x465fa859 ;  /* 0x465fa859ff067424 */ /* 0x002fc600078e00ff */
[----:B------:R1:W-:Y:S01]  /*1ec0*/  STL.64 [R1+0x150], R24 ;  /* 0x0001501801007387 */ /* 0x0003e20000100a00 */
[----:B------:R-:W-:Y:S02]  /*1ed0*/  IMAD.MOV.U32 R7, RZ, RZ, 0x3f2e13ce ;  /* 0x3f2e13ceff077424 */ /* 0x000fe400078e00ff */
[----:B0-----:R-:W-:Y:S01]  /*1ee0*/  IMAD.MOV.U32 R10, RZ, RZ, 0x5bf2d984 ;  /* 0x5bf2d984ff0a7424 */ /* 0x001fe200078e00ff */
[----:B------:R-:W-:Y:S01]  /*1ef0*/  MOV R11, 0x3f318b9b ;  /* 0x3f318b9b000b7802 */ /* 0x000fe20000000f00 */
[----:B------:R0:W-:Y:S01]  /*1f00*/  STL.64 [R1+0x168], R20 ;  /* 0x0001681401007387 */ /* 0x0001e20000100a00 */
[----:B--2---:R-:W-:Y:S02]  /*1f10*/  IMAD.MOV.U32 R12, RZ, RZ, -0x5d64a263 ;  /* 0xa29b5d9dff0c7424 */ /* 0x004fe400078e00ff */
[----:B------:R-:W-:Y:S01]  /*1f20*/  IMAD.MOV.U32 R13, RZ, RZ, -0x40ec2d5d ;  /* 0xbf13d2a3ff0d7424 */ /* 0x000fe200078e00ff */
[----:B------:R2:W-:Y:S01]  /*1f30*/  STL.64 [R1+0x178], R22 ;  /* 0x0001781601007387 */ /* 0x0005e20000100a00 */
[----:B-1----:R-:W-:-:S02]  /*1f40*/  IMAD.MOV.U32 R24, RZ, RZ, -0x3291620 ;  /* 0xfcd6e9e0ff187424 */ /* 0x002fc400078e00ff */
[----:B------:R-:W-:Y:S01]  /*1f50*/  IMAD.MOV.U32 R25, RZ, RZ, 0x3f4948b0 ;  /* 0x3f4948b0ff197424 */ /* 0x000fe200078e00ff */
[----:B------:R1:W-:Y:S01]  /*1f60*/  STL.64 [R1+0x248], R14 ;  /* 0x0002480e01007387 */ /* 0x0003e20000100a00 */
[----:B0-----:R-:W-:-:S03]  /*1f70*/  IMAD.MOV.U32 R20, RZ, RZ, -0x250b01ad ;  /* 0xdaf4fe53ff147424 */ /* 0x001fc600078e00ff */
[----:B------:R0:W-:Y:S01]  /*1f80*/  STL.64 [R1+0x250], R4 ;  /* 0x0002500401007387 */ /* 0x0001e20000100a00 */
[----:B------:R-:W-:-:S03]  /*1f90*/  IMAD.MOV.U32 R21, RZ, RZ, 0x3f0bbf43 ;  /* 0x3f0bbf43ff157424 */ /* 0x000fc600078e00ff */
[----:B------:R3:W-:Y:S01]  /*1fa0*/  STL.64 [R1+0x190], R18 ;  /* 0x0001901201007387 */ /* 0x0007e20000100a00 */
[----:B--2---:R-:W-:Y:S01]  /*1fb0*/  IMAD.MOV.U32 R22, RZ, RZ, -0x51c6eae3 ;  /* 0xae39151dff167424 */ /* 0x004fe200078e00ff */
[----:B------:R-:W-:Y:S01]  /*1fc0*/  MOV R23, 0x3e626154 ;  /* 0x3e62615400177802 */ /* 0x000fe20000000f00 */
[----:B-1----:R-:W-:Y:S01]  /*1fd0*/  IMAD.MOV.U32 R14, RZ, RZ, 0x62204ef4 ;  /* 0x62204ef4ff0e7424 */ /* 0x002fe200078e00ff */
[----:B------:R-:W-:Y:S01]  /*1fe0*/  MOV R15, 0x3ee73df4 ;  /* 0x3ee73df4000f7802 */ /* 0x000fe20000000f00 */
[----:B------:R1:W-:Y:S01]  /*1ff0*/  STL.64 [R1+0x260], R6 ;  /* 0x0002600601007387 */ /* 0x0003e20000100a00 */
[----:B0-----:R-:W-:Y:S01]  /*2000*/  MOV R4, 0x1539310e ;  /* 0x1539310e00047802 */ /* 0x001fe20000000f00 */
[----:B------:R-:W-:Y:S02]  /*2010*/  IMAD.MOV.U32 R5, RZ, RZ, 0x3eb7e020 ;  /* 0x3eb7e020ff057424 */ /* 0x000fe400078e00ff */
        /* <DEDUP_REMOVED lines=10> */
[----:B--2---:R-:W-:Y:S02]  /*20c0*/  IMAD.MOV.U32 R12, RZ, RZ, 0xdd501eb ;  /* 0x0dd501ebff0c7424 */ /* 0x004fe400078e00ff */
[----:B------:R-:W-:Y:S01]  /*20d0*/  IMAD.MOV.U32 R13, RZ, RZ, 0x3d850c3f ;  /* 0x3d850c3fff0d7424 */ /* 0x000fe200078e00ff */
[----:B------:R2:W-:Y:S01]  /*20e0*/  STL.64 [R1+0x1c8], R22 ;  /* 0x0001c81601007387 */ /* 0x0005e20000100a00 */
[----:B-1----:R-:W-:-:S03]  /*20f0*/  MOV R24, 0x43a46f5d ;  /* 0x43a46f5d00187802 */ /* 0x002fc60000000f00 */
[----:B------:R1:W-:Y:S01]  /*2100*/  STL.64 [R1+0x288], R14 ;  /* 0x0002880e01007387 */ /* 0x0003e20000100a00 */
[----:B------:R-:W-:Y:S01]  /*2110*/  IMAD.MOV.U32 R25, RZ, RZ, -0x41b1bc8d ;  /* 0xbe4e4373ff197424 */ /* 0x000fe200078e00ff */
[----:B0-----:R-:W-:Y:S02]  /*2120*/  MOV R20, 0x74f638bb ;  /* 0x74f638bb00147802 */ /* 0x001fe40000000f00 */
[----:B------:R0:W-:Y:S01]  /*2130*/  STL.64 [R1+0x298], R4 ;  /* 0x0002980401007387 */ /* 0x0001e20000100a00 */
[----:B------:R-:W-:-:S03]  /*2140*/  IMAD.MOV.U32 R21, RZ, RZ, 0x3d709627 ;  /* 0x3d709627ff157424 */ /* 0x000fc600078e00ff */
[----:B------:R3:W-:Y:S01]  /*2150*/  STL.64 [R1+0x1e0], R18 ;  /* 0x0001e01201007387 */ /* 0x0007e20000100a00 */
[----:B--2---:R-:W-:Y:S02]  /*2160*/  IMAD.MOV.U32 R22, RZ, RZ, -0x2439ec8f ;  /* 0xdbc61371ff167424 */ /* 0x004fe400078e00ff */
[----:B------:R-:W-:Y:S01]  /*2170*/  IMAD.MOV.U32 R23, RZ, RZ, -0x42316888 ;  /* 0xbdce9778ff177424 */ /* 0x000fe200078e00ff */
[----:B-1----:R-:W-:Y:S01]  /*2180*/  MOV R14, 0x39794ba9 ;  /* 0x39794ba9000e7802 */ /* 0x002fe20000000f00 */
[----:B------:R-:W-:Y:S01]  /*2190*/  IMAD.MOV.U32 R15, RZ, RZ, 0x3e21b66a ;  /* 0x3e21b66aff0f7424 */ /* 0x000fe200078e00ff */
[----:B------:R1:W-:Y:S01]  /*21a0*/  STL.64 [R1+0x2a0], R6 ;  /* 0x0002a00601007387 */ /* 0x0003e20000100a00 */
[----:B0-----:R-:W-:Y:S02]  /*21b0*/  IMAD.MOV.U32 R4, RZ, RZ, 0x465daec1 ;  /* 0x465daec1ff047424 */ /* 0x001fe400078e00ff */
[----:B------:R-:W-:Y:S01]  /*21c0*/  IMAD.MOV.U32 R5, RZ, RZ, 0x3ded9b15 ;  /* 0x3ded9b15ff057424 */ /* 0x000fe200078e00ff */
[----:B------:R0:W-:Y:S01]  /*21d0*/  STL.64 [R1+0x2b0], R10 ;  /* 0x0002b00a01007387 */ /* 0x0001e20000100a00 */
[----:B---3--:R-:W-:-:S02]  /*21e0*/  IMAD.MOV.U32 R18, RZ, RZ, -0x9a39112 ;  /* 0xf65c6eeeff127424 */ /* 0x008fc400078e00ff */
[----:B------:R-:W-:Y:S01]  /*21f0*/  IMAD.MOV.U32 R19, RZ, RZ, -0x428cc0c7 ;  /* 0xbd733f39ff137424 */ /* 0x000fe200078e00ff */
[----:B------:R2:W-:Y:S01]  /*2200*/  STL.64 [R1+0x2c0], R12 ;  /* 0x0002c00c01007387 */ /* 0x0005e20000100a00 */
[----:B-1----:R-:W-:Y:S01]  /*2210*/  IMAD.MOV.U32 R6, RZ, RZ, -0x26b2acc5 ;  /* 0xd94d533bff067424 */ /* 0x002fe200078e00ff */
[----:B------:R-:W-:Y:S02]  /*2220*/  MOV R7, 0xbdb812d3 ;  /* 0xbdb812d300077802 */ /* 0x000fe40000000f00 */
[----:B------:R1:W-:Y:S01]  /*2230*/  STL.64 [R1+0x1f0], R24 ;  /* 0x0001f01801007387 */ /* 0x0003e20000100a00 */
[----:B0-----:R-:W-:-:S03]  /*2240*/  IMAD.MOV.U32 R10, RZ, RZ, -0x583e5998 ;  /* 0xa7c1a668ff0a7424 */ /* 0x001fc600078e00ff */
[----:B------:R0:W-:Y:S01]  /*2250*/  STL.64 [R1+0x208], R20 ;  /* 0x0002081401007387 */ /* 0x0001e20000100a00 */
[----:B------:R-:W-:Y:S02]  /*2260*/  IMAD.MOV.U32 R11, RZ, RZ, 0x3da587d7 ;  /* 0x3da587d7ff0b7424 */ /* 0x000fe400078e00ff */
[----:B--2---:R-:W-:Y:S01]  /*2270*/  IMAD.MOV.U32 R12, RZ, RZ, -0x2455cbbd ;  /* 0xdbaa3443ff0c7424 */ /* 0x004fe200078e00ff */
[----:B------:R-:W-:Y:S01]  /*2280*/  MOV R13, 0x3c91e54c ;  /* 0x3c91e54c000d7802 */ /* 0x000fe20000000f00 */
        /* <DEDUP_REMOVED lines=9> */
[----:B------:R-:W-:Y:S01]  /*2320*/  IMAD.MOV.U32 R23, RZ, RZ, -0x40c1404f ;  /* 0xbf3ebfb1ff177424 */ /* 0x000fe200078e00ff */
[----:B-1----:R-:W-:Y:S01]  /*2330*/  MOV R14, 0xd36b49dc ;  /* 0xd36b49dc000e7802 */ /* 0x002fe20000000f00 */
[----:B------:R-:W-:Y:S01]  /*2340*/  IMAD.MOV.U32 R15, RZ, RZ, -0x42c5b272 ;  /* 0xbd3a4d8eff0f7424 */ /* 0x000fe200078e00ff */
        /* <DEDUP_REMOVED lines=10> */
[----:B0-----:R-:W-:Y:S02]  /*23f0*/  IMAD.MOV.U32 R10, RZ, RZ, -0x1e210630 ;  /* 0xe1def9d0ff0a7424 */ /* 0x001fe400078e00ff */
[----:B------:R-:W-:Y:S01]  /*2400*/  IMAD.MOV.U32 R11, RZ, RZ, -0x414770d6 ;  /* 0xbeb88f2aff0b7424 */ /* 0x000fe200078e00ff */
[----:B------:R0:W-:Y:S01]  /*2410*/  STL.64 [R1+0x258], R20 ;  /* 0x0002581401007387 */ /* 0x0001e20000100a00 */
[----:B--2---:R-:W-:Y:S01]  /*2420*/  MOV R12, 0xb48ce058 ;  /* 0xb48ce058000c7802 */ /* 0x004fe20000000f00 */
[----:B------:R-:W-:-:S02]  /*2430*/  IMAD.MOV.U32 R13, RZ, RZ, 0x3f116908 ;  /* 0x3f116908ff0d7424 */ /* 0x000fc400078e00ff */
        /* <DEDUP_REMOVED lines=9> */
[----:B------:R-:W-:Y:S01]  /*24d0*/  MOV R23, 0xbe54853c ;  /* 0xbe54853c00177802 */ /* 0x000fe20000000f00 */
[----:B-1----:R-:W-:Y:S01]  /*24e0*/  IMAD.MOV.U32 R14, RZ, RZ, 0x2846e81 ;  /* 0x02846e81ff0e7424 */ /* 0x002fe200078e00ff */
[----:B------:R1:W-:Y:S01]  /*24f0*/  STL.64 [R1+0x328], R6 ;  /* 0x0003280601007387 */ /* 0x0003e20000100a00 */
[----:B------:R-:W-:Y:S02]  /*2500*/  IMAD.MOV.U32 R15, RZ, RZ, 0x3ee7db4c ;  /* 0x3ee7db4cff0f7424 */ /* 0x000fe400078e00ff */
[----:B---3--:R-:W-:Y:S01]  /*2510*/  IMAD.MOV.U32 R4, RZ, RZ, 0x74985d3f ;  /* 0x74985d3fff047424 */ /* 0x008fe200078e00ff */
[----:B------:R-:W-:Y:S01]  /*2520*/  MOV R5, 0xbebc71c0 ;  /* 0xbebc71c000057802 */ /* 0x000fe20000000f00 */
[----:B------:R2:W-:Y:S01]  /*2530*/  STL.64 [R1+0x338], R10 ;  /* 0x0003380a01007387 */ /* 0x0005e20000100a00 */
[----:B0-----:R-:W-:Y:S01]  /*2540*/  IMAD.MOV.U32 R18, RZ, RZ, 0x3b2491f0 ;  /* 0x3b2491f0ff127424 */ /* 0x001fe200078e00ff */
[----:B------:R-:W-:-:S02]  /*2550*/  MOV R19, 0xbe1040c5 ;  /* 0xbe1040c500137802 */ /* 0x000fc40000000f00 */
        /* <DEDUP_REMOVED lines=10> */
[----:B-1----:R-:W-:Y:S01]  /*2600*/  MOV R24, 0x7e1c9d1f ;  /* 0x7e1c9d1f00187802 */ /* 0x002fe20000000f00 */
[----:B------:R-:W-:-:S02]  /*2610*/  IMAD.MOV.U32 R25, RZ, RZ, -0x42f0b9fb ;  /* 0xbd0f4605ff197424 */ /* 0x000fc400078e00ff */
[----:B------:R1:W-:Y:S04]  /*2620*/  STL.64 [R1+0x350], R14 ;  /* 0x0003500e01007387 */ /* 0x0003e80000100a00 */
[----:B------:R3:W-:Y:S01]  /*2630*/  STL.64 [R1+0x360], R4 ;  /* 0x0003600401007387 */ /* 0x0007e20000100a00 */
[----:B--2---:R-:W-:Y:S01]  /*2640*/  MOV R20, 0xdf2eb8b6 ;  /* 0xdf2eb8b600147802 */ /* 0x004fe20000000f00 */
[----:B------:R-:W-:Y:S02]  /*2650*/  IMAD.MOV.U32 R21, RZ, RZ, -0x427cd717 ;  /* 0xbd8328e9ff157424 */ /* 0x000fe400078e00ff */
[----:B------:R2:W-:Y:S01]  /*2660*/  STL.64 [R1+0x2d0], R18 ;  /* 0x0002d01201007387 */ /* 0x0005e20000100a00 */
[----:B0-----:R-:W-:Y:S02]  /*2670*/  IMAD.MOV.U32 R22, RZ, RZ, 0x46a086e5 ;  /* 0x46a086e5ff167424 */ /* 0x001fe400078e00ff */
[----:B------:R-:W-:Y:S01]  /*2680*/  IMAD.MOV.U32 R23, RZ, RZ, 0x3d4def3f ;  /* 0x3d4def3fff177424 */ /* 0x000fe200078e00ff */
[----:B-1----:R-:W-:Y:S01]  /*2690*/  MOV R15, 0x3e2d9a9f ;  /* 0x3e2d9a9f000f7802 */ /* 0x002fe20000000f00 */
[----:B------:R-:W-:Y:S01]  /*26a0*/  IMAD.MOV.U32 R14, RZ, RZ, 0x1a8b7696 ;  /* 0x1a8b7696ff0e7424 */ /* 0x000fe200078e00ff */
        /* <DEDUP_REMOVED lines=15> */
[----:B------:R-:W-:Y:S02]  /*27a0*/  IMAD.MOV.U32 R13, RZ, RZ, -0x427d1854 ;  /* 0xbd82e7acff0d7424 */ /* 0x000fe400078e00ff */
[----:B0-----:R-:W-:Y:S01]  /*27b0*/  IMAD.MOV.U32 R24, RZ, RZ, -0x7a5bdc86 ;  /* 0x85a4237aff187424 */ /* 0x001fe200078e00ff */
        /* <DEDUP_REMOVED lines=8> */
[----:B0-----:R-:W-:Y:S01]  /*2840*/  IMAD.MOV.U32 R14, RZ, RZ, -0x4602deae ;  /* 0xb9fd2152ff0e7424 */ /* 0x001fe200078e00ff */
[----:B------:R-:W-:Y:S01]  /*2850*/  MOV R15, 0xbc5d3b49 ;  /* 0xbc5d3b49000f7802 */ /* 0x000fe20000000f00 */
[----:B------:R0:W-:Y:S01]  /*2860*/  STL.64 [R1+0x3b0], R6 ;  /* 0x0003b00601007387 */ /* 0x0001e20000100a00 */
[----:B---3--:R-:W-:-:S02]  /*2870*/  IMAD.MOV.U32 R4, RZ, RZ, -0x2d72fff ;  /* 0xfd28d001ff047424 */ /* 0x008fc400078e00ff */
        /* <DEDUP_REMOVED lines=14> */
[----:B0-----:R-:W-:-:S03]  /*2960*/  IMAD.MOV.U32 R24, RZ, RZ, 0x304ac16b ;  /* 0x304ac16bff187424 */ /* 0x001fc600078e00ff */
[----:B------:R0:W-:Y:S01]  /*2970*/  STL.64 [R1+0x3d8], R14 ;  /* 0x0003d80e01007387 */ /* 0x0001e20000100a00 */
[----:B------:R-:W-:-:S03]  /*2980*/  IMAD.MOV.U32 R25, RZ, RZ, 0x3e5efe94 ;  /* 0x3e5efe94ff197424 */ /* 0x000fc600078e00ff */
[----:B------:R3:W-:Y:S01]  /*2990*/  STL.64 [R1+0x3e0], R4 ;  /* 0x0003e00401007387 */ /* 0x0007e20000100a00 */
[----:B--2---:R-:W-:Y:S02]  /*29a0*/  IMAD.MOV.U32 R20, RZ, RZ, 0x70791e5e ;  /* 0x70791e5eff147424 */ /* 0x004fe400078e00ff */
[----:B------:R-:W-:Y:S01]  /*29b0*/  IMAD.MOV.U32 R21, RZ, RZ, -0x42afcc46 ;  /* 0xbd5033baff157424 */ /* 0x000fe200078e00ff */
[----:B------:R2:W-:Y:S01]  /*29c0*/  STL.64 [R1+0x370], R18 ;  /* 0x0003701201007387 */ /* 0x0005e20000100a00 */
[----:B-1----:R-:W-:Y:S01]  /*29d0*/  IMAD.MOV.U32 R22, RZ, RZ, -0x4358316d ;  /* 0xbca7ce93ff167424 */ /* 0x002fe200078e00ff */
[----:B------:R-:W-:Y:S02]  /*29e0*/  MOV R23, 0x3de9911d ;  /* 0x3de9911d00177802 */ /* 0x000fe40000000f00 */
[----:B0-----:R-:W-:Y:S01]  /*29f0*/  MOV R14, 0xc1b3cc36 ;  /* 0xc1b3cc36000e7802 */ /* 0x001fe20000000f00 */
[----:B------:R-:W-:Y:S01]  /*2a00*/  IMAD.MOV.U32 R15, RZ, RZ, -0x41137dc1 ;  /* 0xbeec823fff0f7424 */ /* 0x000fe200078e00ff */
[----:B------:R0:W-:Y:S01]  /*2a10*/  STL.64 [R1+0x3f0], R6 ;  /* 0x0003f00601007387 */ /* 0x0001e20000100a00 */
[----:B---3--:R-:W-:-:S02]  /*2a20*/  IMAD.MOV.U32 R4, RZ, RZ, 0x19652fd9 ;  /* 0x19652fd9ff047424 */ /* 0x008fc400078e00ff */
        /* <DEDUP_REMOVED lines=8> */
[----:B-1----:R-:W-:-:S03]  /*2ab0*/  IMAD.MOV.U32 R10, RZ, RZ, -0x4132f3f1 ;  /* 0xbecd0c0fff0a7424 */ /* 0x002fc600078e00ff */
[----:B------:R1:W-:Y:S01]  /*2ac0*/  STL.64 [R1+0x398], R20 ;  /* 0x0003981401007387 */ /* 0x0003e20000100a00 */
[----:B------:R-:W-:Y:S02]  /*2ad0*/  IMAD.MOV.U32 R11, RZ, RZ, -0x41773d99 ;  /* 0xbe88c267ff0b7424 */ /* 0x000fe400078e00ff */
[----:B--2---:R-:W-:Y:S01]  /*2ae0*/  IMAD.MOV.U32 R12, RZ, RZ, 0x5ac40e35 ;  /* 0x5ac40e35ff0c7424 */ /* 0x004fe200078e00ff */
[----:B------:R-:W-:Y:S01]  /*2af0*/  MOV R13, 0xbd14411c ;  /* 0xbd14411c000d7802 */ /* 0x000fe20000000f00 */
[----:B------:R2:W-:Y:S01]  /*2b00*/  STL.64 [R1+0x3a8], R22 ;  /* 0x0003a81601007387 */ /* 0x0005e20000100a00 */
[----:B0-----:R-:W-:-:S03]  /*2b10*/  MOV R24, 0xd11fe2b7 ;  /* 0xd11fe2b700187802 */ /* 0x001fc60000000f00 */
[----:B------:R0:W-:Y:S01]  /*2b20*/  STL.64 [R1+0x418], R14 ;  /* 0x0004180e01007387 */ /* 0x0001e20000100a00 */
[----:B------:R-:W-:Y:S01]  /*2b30*/  IMAD.MOV.U32 R25, RZ, RZ, 0x3d614577 ;  /* 0x3d614577ff197424 */ /* 0x000fe200078e00ff */
[----:B-1----:R-:W-:Y:S02]  /*2b40*/  MOV R20, 0xc5a4fa71 ;  /* 0xc5a4fa7100147802 */ /* 0x002fe40000000f00 */
[----:B------:R1:W-:Y:S01]  /*2b50*/  STL.64 [R1+0x428], R4 ;  /* 0x0004280401007387 */ /* 0x0003e20000100a00 */
[----:B------:R-:W-:-:S03]  /*2b60*/  IMAD.MOV.U32 R21, RZ, RZ, -0x40c9ed76 ;  /* 0xbf36128aff157424 */ /* 0x000fc600078e00ff */
[----:B------:R3:W-:Y:S01]  /*2b70*/  STL.64 [R1+0x3c0], R18 ;  /* 0x0003c01201007387 */ /* 0x0007e20000100a00 */
[----:B--2---:R-:W-:Y:S02]  /*2b80*/  IMAD.MOV.U32 R22, RZ, RZ, 0x7360ef1f ;  /* 0x7360ef1fff167424 */ /* 0x004fe400078e00ff */
[----:B------:R-:W-:Y:S01]  /*2b90*/  IMAD.MOV.U32 R23, RZ, RZ, 0x3f322be8 ;  /* 0x3f322be8ff177424 */ /* 0x000fe200078e00ff */
[----:B------:R2:W-:Y:S01]  /*2ba0*/  STL.64 [R1+0x430], R6 ;  /* 0x0004300601007387 */ /* 0x0005e20000100a00 */
[----:B0-----:R-:W-:Y:S02]  /*2bb0*/  IMAD.MOV.U32 R14, RZ, RZ, -0xccb373d ;  /* 0xf334c8c3ff0e7424 */ /* 0x001fe400078e00ff */
[----:B------:R-:W-:Y:S01]  /*2bc0*/  IMAD.MOV.U32 R15, RZ, RZ, -0x41c4ea45 ;  /* 0xbe3b15bbff0f7424 */ /* 0x000fe200078e00ff */
[----:B-1----:R-:W-:Y:S01]  /*2bd0*/  MOV R5, 0xbe0af0f3 ;  /* 0xbe0af0f300057802 */ /* 0x002fe20000000f00 */
[----:B------:R-:W-:Y:S01]  /*2be0*/  IMAD.MOV.U32 R4, RZ, RZ, 0x2d677057 ;  /* 0x2d677057ff047424 */ /* 0x000fe200078e00ff */
[----:B------:R0:W-:Y:S01]  /*2bf0*/  STL.64 [R1+0x440], R10 ;  /* 0x0004400a01007387 */ /* 0x0001e20000100a00 */
[----:B---3--:R-:W-:-:S02]  /*2c00*/  IMAD.MOV.U32 R18, RZ, RZ, -0xdf7f7f2 ;  /* 0xf208080eff127424 */ /* 0x008fc400078e00ff */
        /* <DEDUP_REMOVED lines=19> */
[----:B------:R-:W-:Y:S02]  /*2d40*/  IMAD.MOV.U32 R23, RZ, RZ, 0x3e69e630 ;  /* 0x3e69e630ff177424 */ /* 0x000fe400078e00ff */
[----:B--2---:R-:W-:Y:S01]  /*2d50*/  IMAD.MOV.U32 R14, RZ, RZ, 0x49cb50d9 ;  /* 0x49cb50d9ff0e7424 */ /* 0x004fe200078e00ff */
[----:B------:R1:W-:Y:S01]  /*2d60*/  STL.64 [R1+0x478], R6 ;  /* 0x0004780601007387 */ /* 0x0003e20000100a00 */
[----:B------:R-:W-:Y:S01]  /*2d70*/  IMAD.MOV.U32 R15, RZ, RZ, 0x3d63fcc2 ;  /* 0x3d63fcc2ff0f7424 */ /* 0x000fe200078e00ff */
[----:B0-----:R-:W-:Y:S01]  /*2d80*/  MOV R4, 0x6d7de31e ;  /* 0x6d7de31e00047802 */ /* 0x001fe20000000f00 */
[----:B------:R-:W-:Y:S01]  /*2d90*/  IMAD.MOV.U32 R5, RZ, RZ, -0x42bd5a4f ;  /* 0xbd42a5b1ff057424 */ /* 0x000fe200078e00ff */
        /* <DEDUP_REMOVED lines=10> */
[----:B--2---:R-:W-:Y:S02]  /*2e40*/  IMAD.MOV.U32 R12, RZ, RZ, 0x45495b37 ;  /* 0x45495b37ff0c7424 */ /* 0x004fe400078e00ff */
[----:B------:R-:W-:Y:S01]  /*2e50*/  IMAD.MOV.U32 R13, RZ, RZ, -0x40ea9ff7 ;  /* 0xbf156009ff0d7424 */ /* 0x000fe200078e00ff */
[----:B------:R2:W-:Y:S01]  /*2e60*/  STL.64 [R1+0x448], R22 ;  /* 0x0004481601007387 */ /* 0x0005e20000100a00 */
[----:B-1----:R-:W-:-:S02]  /*2e70*/  IMAD.MOV.U32 R24, RZ, RZ, 0x60bd9bda ;  /* 0x60bd9bdaff187424 */ /* 0x002fc400078e00ff */
[----:B------:R-:W-:Y:S01]  /*2e80*/  IMAD.MOV.U32 R25, RZ, RZ, 0x3cf762c0 ;  /* 0x3cf762c0ff197424 */ /* 0x000fe200078e00ff */
[----:B------:R1:W-:Y:S01]  /*2e90*/  STL.64 [R1+0x4a0], R14 ;  /* 0x0004a00e01007387 */ /* 0x0003e20000100a00 */
[----:B0-----:R-:W-:-:S03]  /*2ea0*/  IMAD.MOV.U32 R20, RZ, RZ, -0x5998b4a1 ;  /* 0xa6674b5fff147424 */ /* 0x001fc600078e00ff */
[----:B------:R0:W-:Y:S01]  /*2eb0*/  STL.64 [R1+0x4a8], R4 ;  /* 0x0004a80401007387 */ /* 0x0001e20000100a00 */
[----:B------:R-:W-:-:S03]  /*2ec0*/  IMAD.MOV.U32 R21, RZ, RZ, 0x3da7bf5e ;  /* 0x3da7bf5eff157424 */ /* 0x000fc600078e00ff */
[----:B------:R3:W-:Y:S01]  /*2ed0*/  STL.64 [R1+0x460], R18 ;  /* 0x0004601201007387 */ /* 0x0007e20000100a00 */
[----:B--2---:R-:W-:Y:S01]  /*2ee0*/  IMAD.MOV.U32 R22, RZ, RZ, 0x90f18db ;  /* 0x090f18dbff167424 */ /* 0x004fe200078e00ff */
        /* <DEDUP_REMOVED lines=21> */
[----:B------:R-:W-:Y:S01]  /*3040*/  IMAD.MOV.U32 R25, RZ, RZ, 0x3f31c095 ;  /* 0x3f31c095ff197424 */ /* 0x000fe200078e00ff */
[----:B0-----:R-:W-:Y:S02]  /*3050*/  MOV R20, 0x83130dc1 ;  /* 0x83130dc100147802 */ /* 0x001fe40000000f00 */
[----:B------:R0:W-:Y:S01]  /*3060*/  STL.64 [R1+0x4f0], R4 ;  /* 0x0004f00401007387 */ /* 0x0001e20000100a00 */
[----:B------:R-:W-:-:S03]  /*3070*/  IMAD.MOV.U32 R21, RZ, RZ, 0x3f0d6bdf ;  /* 0x3f0d6bdfff157424 */ /* 0x000fc600078e00ff */
[----:B------:R3:W-:Y:S01]  /*3080*/  STL.64 [R1+0x4b0], R18 ;  /* 0x0004b01201007387 */ /* 0x0007e20000100a00 */
[----:B--2---:R-:W-:Y:S02]  /*3090*/  IMAD.MOV.U32 R22, RZ, RZ, 0x3fa27729 ;  /* 0x3fa27729ff167424 */ /* 0x004fe400078e00ff */
[----:B------:R-:W-:Y:S01]  /*30a0*/  IMAD.MOV.U32 R23, RZ, RZ, -0x41d58bdc ;  /* 0xbe2a7424ff177424 */ /* 0x000fe200078e00ff */
[----:B-1----:R-:W-:Y:S01]  /*30b0*/  MOV R14, 0x334cc20d ;  /* 0x334cc20d000e7802 */ /* 0x002fe20000000f00 */
[----:B------:R-:W-:Y:S01]  /*30c0*/  IMAD.MOV.U32 R15, RZ, RZ, -0x41b50f16 ;  /* 0xbe4af0eaff0f7424 */ /* 0x000fe200078e00ff */
[----:B------:R1:W-:Y:S01]  /*30d0*/  STL.64 [R1+0x4f8], R6 ;  /* 0x0004f80601007387 */ /* 0x0003e20000100a00 */
[----:B0-----:R-:W-:Y:S02]  /*30e0*/  IMAD.MOV.U32 R4, RZ, RZ, -0x605f8f44 ;  /* 0x9fa070bcff047424 */ /* 0x001fe400078e00ff */
[----:B------:R-:W-:Y:S01]  /*30f0*/  IMAD.MOV.U32 R5, RZ, RZ, 0x3e1cf0f9 ;  /* 0x3e1cf0f9ff057424 */ /* 0x000fe200078e00ff */
[----:B------:R0:W-:Y:S01]  /*3100*/  STL.64 [R1+0x508], R10 ;  /* 0x0005080a01007387 */ /* 0x0001e20000100a00 */
[----:B---3--:R-:W-:-:S02]  /*3110*/  IMAD.MOV.U32 R18, RZ, RZ, 0x3447d35 ;  /* 0x03447d35ff127424 */ /* 0x008fc400078e00ff */
[----:B------:R-:W-:Y:S01]  /*3120*/  IMAD.MOV.U32 R19, RZ, RZ, 0x3ea36c89 ;  /* 0x3ea36c89ff137424 */ /* 0x000fe200078e00ff */
[----:B------:R2:W-:Y:S01]  /*3130*/  STL.64 [R1+0x518], R12 ;  /* 0x0005180c01007387 */ /* 0x0005e20000100a00 */
[----:B-1----:R-:W-:Y:S01]  /*3140*/  IMAD.MOV.U32 R6, RZ, RZ, 0x27a51b54 ;  /* 0x27a51b54ff067424 */ /* 0x002fe200078e00ff */
[----:B------:R-:W-:Y:S02]  /*3150*/  MOV R7, 0x3dedaf33 ;  /* 0x3dedaf3300077802 */ /* 0x000fe40000000f00 */
[----:B------:R1:W-:Y:S01]  /*3160*/  STL.64 [R1+0x4c0], R24 ;  /* 0x0004c01801007387 */ /* 0x0003e20000100a00 */
[----:B0-----:R-:W-:-:S03]  /*3170*/  IMAD.MOV.U32 R10, RZ, RZ, 0x3b581619 ;  /* 0x3b581619ff0a7424 */ /* 0x001fc600078e00ff */
[----:B------:R0:W-:Y:S01]  /*3180*/  STL.64 [R1+0x4d8], R20 ;  /* 0x0004d81401007387 */ /* 0x0001e20000100a00 */
[----:B------:R-:W-:Y:S02]  /*3190*/  IMAD.MOV.U32 R11, RZ, RZ, -0x43349209 ;  /* 0xbccb6df7ff0b7424 */ /* 0x000fe400078e00ff */
[----:B--2---:R-:W-:Y:S01]  /*31a0*/  IMAD.MOV.U32 R12, RZ, RZ, -0x1c1d645b ;  /* 0xe3e29ba5ff0c7424 */ /* 0x004fe200078e00ff */
[----:B------:R-:W-:Y:S01]  /*31b0*/  MOV R13, 0x3dacbb55 ;  /* 0x3dacbb55000d7802 */ /* 0x000fe20000000f00 */
        /* <DEDUP_REMOVED lines=9> */
[----:B------:R-:W-:Y:S01]  /*3250*/  IMAD.MOV.U32 R23, RZ, RZ, -0x41f288eb ;  /* 0xbe0d7715ff177424 */ /* 0x000fe200078e00ff */
[----:B-1----:R-:W-:Y:S01]  /*3260*/  MOV R14, 0x2acc211f ;  /* 0x2acc211f000e7802 */ /* 0x002fe20000000f00 */
[----:B------:R-:W-:Y:S01]  /*3270*/  IMAD.MOV.U32 R15, RZ, RZ, 0x3c55b9bd ;  /* 0x3c55b9bdff0f7424 */ /* 0x000fe200078e00ff */
        /* <DEDUP_REMOVED lines=37> */
[----:B--2---:R-:W-:Y:S01]  /*34d0*/  IMAD.MOV.U32 R10, RZ, RZ, -0x2aebad2b ;  /* 0xd51452d5ff0a7424 */ /* 0x004fe200078e00ff */
        /* <DEDUP_REMOVED lines=41> */
[----:B0-----:R-:W-:Y:S01]  /*3770*/  IMAD.MOV.U32 R14, RZ, RZ, 0x109f334 ;  /* 0x0109f334ff0e7424 */ /* 0x001fe200078e00ff */
        /* <DEDUP_REMOVED lines=13> */
[----:B------:R2:W-:Y:S01]  /*3850*/  STL.64 [R1+0x618], R20 ;  /* 0x0006181401007387 */ /* 0x0005e20000100a00 */
[----:B-1----:R-:W-:Y:S01]  /*3860*/  IMAD.MOV.U32 R12, RZ, RZ, 0x7082916d ;  /* 0x7082916dff0c7424 */ /* 0x002fe200078e00ff */
[----:B------:R-:W-:Y:S02]  /*3870*/  MOV R13, 0x3f25d115 ;  /* 0x3f25d115000d7802 */ /* 0x000fe40000000f00 */
[----:B------:R1:W-:Y:S01]  /*3880*/  STL.64 [R1+0x628], R22 ;  /* 0x0006281601007387 */ /* 0x0003e20000100a00 */
[----:B0-----:R-:W-:-:S03]  /*3890*/  IMAD.MOV.U32 R24, RZ, RZ, -0x4bbb9ef9 ;  /* 0xb4446107ff187424 */ /* 0x001fc600078e00ff */
[----:B------:R0:W-:Y:S01]  /*38a0*/  STL.64 [R1+0x630], R14 ;  /* 0x0006300e01007387 */ /* 0x0001e20000100a00 */
[----:B------:R-:W-:-:S03]  /*38b0*/  IMAD.MOV.U32 R25, RZ, RZ, -0x40c34699 ;  /* 0xbf3cb967ff197424 */ /* 0x000fc600078e00ff */
[----:B------:R3:W-:Y:S01]  /*38c0*/  STL.64 [R1+0x638], R4 ;  /* 0x0006380401007387 */ /* 0x0007e20000100a00 */
[----:B--2---:R-:W-:Y:S02]  /*38d0*/  IMAD.MOV.U32 R20, RZ, RZ, -0x3158224e ;  /* 0xcea7ddb2ff147424 */ /* 0x004fe400078e00ff */
        /* <DEDUP_REMOVED lines=31> */
[----:B-1----:R-:W-:Y:S01]  /*3ad0*/  IMAD.MOV.U32 R12, RZ, RZ, -0x1a218756 ;  /* 0xe5de78aaff0c7424 */ /* 0x002fe200078e00ff */
[----:B------:R-:W-:-:S02]  /*3ae0*/  MOV R13, 0x3dbcac1e ;  /* 0x3dbcac1e000d7802 */ /* 0x000fc40000000f00 */
[----:B------:R1:W-:Y:S01]  /*3af0*/  STL.64 [R1+0x6d0], R6 ;  /* 0x0006d00601007387 */ /* 0x0003e20000100a00 */
[----:B0-----:R-:W-:-:S03]  /*3b00*/  MOV R20, 0xc550bd4b ;  /* 0xc550bd4b00147802 */ /* 0x001fc60000000f00 */
        /* <DEDUP_REMOVED lines=8> */
[----:B0-----:R-:W-:Y:S01]  /*3b90*/  IMAD.MOV.U32 R10, RZ, RZ, 0x582dd0a5 ;  /* 0x582dd0a5ff0a7424 */ /* 0x001fe200078e00ff */
[----:B------:R-:W-:Y:S02]  /*3ba0*/  MOV R11, 0xbf44f9f2 ;  /* 0xbf44f9f2000b7802 */ /* 0x000fe40000000f00 */
[----:B------:R0:W-:Y:S01]  /*3bb0*/  STL.64 [R1+0x718], R6 ;  /* 0x0007180601007387 */ /* 0x0001e20000100a00 */
[----:B--2---:R-:W-:Y:S02]  /*3bc0*/  IMAD.MOV.U32 R12, RZ, RZ, 0xc28e8a0 ;  /* 0x0c28e8a0ff0c7424 */ /* 0x004fe400078e00ff */
[----:B------:R-:W-:Y:S01]  /*3bd0*/  IMAD.MOV.U32 R13, RZ, RZ, 0x3f322fb2 ;  /* 0x3f322fb2ff0d7424 */ /* 0x000fe200078e00ff */
[----:B------:R2:W-:Y:S01]  /*3be0*/  STL.64 [R1+0x720], R10 ;  /* 0x0007200a01007387 */ /* 0x0005e20000100a00 */
[----:B-1----:R-:W-:-:S03]  /*3bf0*/  IMAD.MOV.U32 R14, RZ, RZ, 0x36172b0 ;  /* 0x036172b0ff0e7424 */ /* 0x002fc600078e00ff */
[----:B------:R1:W-:Y:S01]  /*3c00*/  STL.64 [R1+0x728], R12 ;  /* 0x0007280c01007387 */ /* 0x0003e20000100a00 */
[----:B------:R-:W-:Y:S02]  /*3c10*/  IMAD.MOV.U32 R15, RZ, RZ, 0x3f100120 ;  /* 0x3f100120ff0f7424 */ /* 0x000fe400078e00ff */
[----:B0-----:R-:W-:Y:S01]  /*3c20*/  IMAD.MOV.U32 R6, RZ, RZ, -0x1741ccd0 ;  /* 0xe8be3330ff067424 */ /* 0x001fe200078e00ff */
[----:B------:R-:W-:Y:S01]  /*3c30*/  MOV R7, 0xbe0e7018 ;  /* 0xbe0e701800077802 */ /* 0x000fe20000000f00 */
[----:B------:R0:W-:Y:S01]  /*3c40*/  STL.64 [R1+0x680], R4 ;  /* 0x0006800401007387 */ /* 0x0001e20000100a00 */
[----:B--2---:R-:W-:Y:S01]  /*3c50*/  IMAD.MOV.U32 R10, RZ, RZ, -0xd84d818 ;  /* 0xf27b27e8ff0a7424 */ /* 0x004fe200078e00ff */
[----:B------:R-:W-:Y:S02]  /*3c60*/  MOV R11, 0x3ead3850 ;  /* 0x3ead3850000b7802 */ /* 0x000fe40000000f00 */
[----:B------:R2:W-:Y:S01]  /*3c70*/  STL.64 [R1+0x740], R14 ;  /* 0x0007400e01007387 */ /* 0x0005e20000100a00 */
[----:B-1----:R-:W-:-:S02]  /*3c80*/  IMAD.MOV.U32 R12, RZ, RZ, -0x7f8eef2e ;  /* 0x807110d2ff0c7424 */ /* 0x002fc400078e00ff */
[----:B------:R-:W-:Y:S01]  /*3c90*/  IMAD.MOV.U32 R13, RZ, RZ, 0x3d903901 ;  /* 0x3d903901ff0d7424 */ /* 0x000fe200078e00ff */
[----:B------:R1:W-:Y:S01]  /*3ca0*/  STL.64 [R1+0x750], R6 ;  /* 0x0007500601007387 */ /* 0x0003e20000100a00 */
[----:B0-----:R-:W-:Y:S02]  /*3cb0*/  IMAD.MOV.U32 R4, RZ, RZ, 0x6d84752e ;  /* 0x6d84752eff047424 */ /* 0x001fe400078e00ff */
[----:B------:R-:W-:Y:S01]  /*3cc0*/  IMAD.MOV.U32 R5, RZ, RZ, 0x3e3663fd ;  /* 0x3e3663fdff057424 */ /* 0x000fe200078e00ff */
[----:B------:R0:W-:Y:S01]  /*3cd0*/  STL.64 [R1+0x768], R10 ;  /* 0x0007680a01007387 */ /* 0x0001e20000100a00 */
[----:B--2---:R-:W-:Y:S01]  /*3ce0*/  MOV R14, 0xa9b6fd04 ;  /* 0xa9b6fd04000e7802 */ /* 0x004fe20000000f00 */
[----:B------:R-:W-:Y:S02]  /*3cf0*/  IMAD.MOV.U32 R15, RZ, RZ, -0x417b679b ;  /* 0xbe849865ff0f7424 */ /* 0x000fe400078e00ff */
[----:B------:R2:W-:Y:S01]  /*3d00*/  STL.64 [R1+0x770], R12 ;  /* 0x0007700c01007387 */ /* 0x0005e20000100a00 */
[----:B-1----:R-:W-:Y:S01]  /*3d10*/  IMAD.MOV.U32 R6, RZ, RZ, 0x16605be3 ;  /* 0x16605be3ff067424 */ /* 0x002fe200078e00ff */
[----:B------:R-:W-:-:S02]  /*3d20*/  MOV R7, 0x3e30bcbd ;  /* 0x3e30bcbd00077802 */ /* 0x000fc40000000f00 */
[----:B------:R1:W-:Y:S01]  /*3d30*/  STL.64 [R1+0x650], R24 ;  /* 0x0006501801007387 */ /* 0x0003e20000100a00 */
[----:B0-----:R-:W-:-:S03]  /*3d40*/  IMAD.MOV.U32 R10, RZ, RZ, -0x2d0002b1 ;  /* 0xd2fffd4fff0a7424 */ /* 0x001fc600078e00ff */
[----:B------:R0:W-:Y:S01]  /*3d50*/  STL.64 [R1+0x670], R22 ;  /* 0x0006701601007387 */ /* 0x0001e20000100a00 */
[----:B------:R-:W-:Y:S02]  /*3d60*/  IMAD.MOV.U32 R11, RZ, RZ, -0x41ddbb46 ;  /* 0xbe2244baff0b7424 */ /* 0x000fe400078e00ff */
[----:B--2---:R-:W-:Y:S01]  /*3d70*/  IMAD.MOV.U32 R12, RZ, RZ, -0x28d51ea ;  /* 0xfd72ae16ff0c7424 */ /* 0x004fe200078e00ff */
[----:B------:R2:W-:Y:S01]  /*3d80*/  STL.64 [R1+0x690], R18 ;  /* 0x0006901201007387 */ /* 0x0005e20000100a00 */
[----:B------:R-:W-:-:S03]  /*3d90*/  IMAD.MOV.U32 R13, RZ, RZ, -0x4229c0f4 ;  /* 0xbdd63f0cff0d7424 */ /* 0x000fc600078e00ff */
[----:B------:R3:W-:Y:S01]  /*3da0*/  STL.64 [R1+0x6b8], R20 ;  /* 0x0006b81401007387 */ /* 0x0007e20000100a00 */
[----:B-1----:R-:W-:Y:S02]  /*3db0*/  IMAD.MOV.U32 R24, RZ, RZ, 0x124b7492 ;  /* 0x124b7492ff187424 */ /* 0x002fe400078e00ff */
[----:B------:R-:W-:Y:S01]  /*3dc0*/  IMAD.MOV.U32 R25, RZ, RZ, -0x424d12c4 ;  /* 0xbdb2ed3cff197424 */ /* 0x000fe200078e00ff */
[----:B------:R1:W-:Y:S01]  /*3dd0*/  STL.64 [R1+0x6c8], R4 ;  /* 0x0006c80401007387 */ /* 0x0003e20000100a00 */
[----:B0-----:R-:W-:Y:S01]  /*3de0*/  IMAD.MOV.U32 R22, RZ, RZ, -0x178d03aa ;  /* 0xe872fc56ff167424 */ /* 0x001fe200078e00ff */
[----:B------:R-:W-:Y:S02]  /*3df0*/  MOV R23, 0xbe44985e ;  /* 0xbe44985e00177802 */ /* 0x000fe40000000f00 */
[----:B------:R0:W-:Y:S01]  /*3e00*/  STL.64 [R1+0x778], R14 ;  /* 0x0007780e01007387 */ /* 0x0001e20000100a00 */
[----:B--2---:R-:W-:Y:S02]  /*3e10*/  IMAD.MOV.U32 R18, RZ, RZ, 0x9fc7363 ;  /* 0x09fc7363ff127424 */ /* 0x004fe400078e00ff */
        /* <DEDUP_REMOVED lines=10> */
[----:B--2---:R-:W-:Y:S01]  /*3ec0*/  IMAD.MOV.U32 R6, RZ, RZ, -0xe4b96af ;  /* 0xf1b46951ff067424 */ /* 0x004fe200078e00ff */
[----:B------:R-:W-:Y:S02]  /*3ed0*/  MOV R7, 0x3f522b37 ;  /* 0x3f522b3700077802 */ /* 0x000fe40000000f00 */
        /* <DEDUP_REMOVED lines=11> */
[----:B-1----:R-:W-:Y:S02]  /*3f90*/  IMAD.MOV.U32 R22, RZ, RZ, -0x6486ec16 ;  /* 0x9b7913eaff167424 */ /* 0x002fe400078e00ff */
[----:B------:R-:W-:Y:S01]  /*3fa0*/  IMAD.MOV.U32 R23, RZ, RZ, -0x40ed1ce1 ;  /* 0xbf12e31fff177424 */ /* 0x000fe200078e00ff */
[----:B------:R1:W-:Y:S01]  /*3fb0*/  STL.64 [R1+0x7c0], R14 ;  /* 0x0007c00e01007387 */ /* 0x0003e20000100a00 */
[----:B0-----:R-:W-:Y:S01]  /*3fc0*/  MOV R18, 0xc8cebf16 ;  /* 0xc8cebf1600127802 */ /* 0x001fe20000000f00 */
[----:B------:R-:W-:Y:S01]  /*3fd0*/  IMAD.MOV.U32 R19, RZ, RZ, 0x3e886c71 ;  /* 0x3e886c71ff137424 */ /* 0x000fe200078e00ff */
[----:B--2---:R-:W-:Y:S01]  /*3fe0*/  MOV R4, 0xc48d37bc ;  /* 0xc48d37bc00047802 */ /* 0x004fe20000000f00 */
[----:B------:R-:W-:Y:S01]  /*3ff0*/  IMAD.MOV.U32 R5, RZ, RZ, -0x4109e704 ;  /* 0xbef618fcff057424 */ /* 0x000fe200078e00ff */
[----:B------:R0:W-:Y:S01]  /*4000*/  STL.64 [R1+0x7e0], R6 ;  /* 0x0007e00601007387 */ /* 0x0001e20000100a00 */
[----:B---3--:R-:W-:-:S02]  /*4010*/  IMAD.MOV.U32 R20, RZ, RZ, -0x276d1e57 ;  /* 0xd892e1a9ff147424 */ /* 0x008fc400078e00ff */
        /* <DEDUP_REMOVED lines=9> */
[----:B------:R2:W-:Y:S01]  /*40b0*/  STL.64 [R1+0x710], R22 ;  /* 0x0007101601007387 */ /* 0x0005e20000100a00 */
[----:B------:R-:W-:Y:S01]  /*40c0*/  IMAD.MOV.U32 R11, RZ, RZ, -0x413dfaa8 ;  /* 0xbec20558ff0b7424 */ /* 0x000fe200078e00ff */
[----:B-1----:R-:W-:Y:S01]  /*40d0*/  MOV R12, 0x71a80133 ;  /* 0x71a80133000c7802 */ /* 0x002fe20000000f00 */
[----:B------:R-:W-:Y:S01]  /*40e0*/  IMAD.MOV.U32 R13, RZ, RZ, 0x3eb64d99 ;  /* 0x3eb64d99ff0d7424 */ /* 0x000fe200078e00ff */
[----:B------:R1:W-:Y:S01]  /*40f0*/  STL.64 [R1+0x730], R18 ;  /* 0x0007301201007387 */ /* 0x0003e20000100a00 */
[----:B0-----:R-:W-:Y:S01]  /*4100*/  IMAD.MOV.U32 R24, RZ, RZ, 0x3aebc9b7 ;  /* 0x3aebc9b7ff187424 */ /* 0x001fe200078e00ff */
[----:B------:R-:W-:-:S02]  /*4110*/  MOV R25, 0xbf163a80 ;  /* 0xbf163a8000197802 */ /* 0x000fc40000000f00 */
[----:B------:R0:W-:Y:S01]  /*4120*/  STL.64 [R1+0x748], R4 ;  /* 0x0007480401007387 */ /* 0x0001e20000100a00 */
[----:B--2---:R-:W-:-:S03]  /*4130*/  MOV R22, 0xa891d8ba ;  /* 0xa891d8ba00167802 */ /* 0x004fc60000000f00 */
[----:B------:R2:W-:Y:S01]  /*4140*/  STL.64 [R1+0x758], R20 ;  /* 0x0007581401007387 */ /* 0x0005e20000100a00 */
[----:B------:R-:W-:-:S03]  /*4150*/  IMAD.MOV.U32 R23, RZ, RZ, -0x4138272d ;  /* 0xbec7d8d3ff177424 */ /* 0x000fc600078e00ff */
[----:B------:R3:W-:Y:S01]  /*4160*/  STL.64 [R1+0x808], R14 ;  /* 0x0008080e01007387 */ /* 0x0007e20000100a00 */
[----:B-1----:R-:W-:Y:S01]  /*4170*/  IMAD.MOV.U32 R18, RZ, RZ, -0x5b2caf32 ;  /* 0xa4d350ceff127424 */ /* 0x002fe200078e00ff */
[----:B------:R-:W-:Y:S02]  /*4180*/  MOV R19, 0x3e77ca3d ;  /* 0x3e77ca3d00137802 */ /* 0x000fe40000000f00 */
[----:B0-----:R-:W-:Y:S01]  /*4190*/  MOV R4, 0x44652279 ;  /* 0x4465227900047802 */ /* 0x001fe20000000f00 */
[----:B------:R-:W-:Y:S01]  /*41a0*/  IMAD.MOV.U32 R5, RZ, RZ, -0x42f8f92a ;  /* 0xbd0706d6ff057424 */ /* 0x000fe200078e00ff */
[----:B------:R0:W-:Y:S01]  /*41b0*/  STL.64 [R1+0x818], R6 ;  /* 0x0008180601007387 */ /* 0x0001e20000100a00 */
[----:B--2---:R-:W-:Y:S01]  /*41c0*/  MOV R20, 0x9adcccb6 ;  /* 0x9adcccb600147802 */ /* 0x004fe20000000f00 */
[----:B------:R-:W-:Y:S02]  /*41d0*/  IMAD.MOV.U32 R21, RZ, RZ, 0x3e03b654 ;  /* 0x3e03b654ff157424 */ /* 0x000fe400078e00ff */
[----:B------:R1:W-:Y:S01]  /*41e0*/  STL.64 [R1+0x830], R10 ;  /* 0x0008300a01007387 */ /* 0x0003e20000100a00 */
[----:B---3--:R-:W-:Y:S01]  /*41f0*/  IMAD.MOV.U32 R14, RZ, RZ, 0x52fc4d58 ;  /* 0x52fc4d58ff0e7424 */ /* 0x008fe200078e00ff */
        /* <DEDUP_REMOVED lines=26> */
[----:B-1----:R-:W-:Y:S01]  /*43a0*/  IMAD.MOV.U32 R14, RZ, RZ, -0x72c8fe5a ;  /* 0x8d3701a6ff0e7424 */ /* 0x002fe200078e00ff */
[----:B------:R-:W-:Y:S02]  /*43b0*/  MOV R15, 0x3c5ab961 ;  /* 0x3c5ab961000f7802 */ /* 0x000fe40000000f00 */
[----:B------:R1:W-:Y:S01]  /*43c0*/  STL.64 [R1+0x880], R12 ;  /* 0x0008800c01007387 */ /* 0x0003e20000100a00 */
[----:B0-----:R-:W-:-:S03]  /*43d0*/  IMAD.MOV.U32 R6, RZ, RZ, 0x5b5e0240 ;  /* 0x5b5e0240ff067424 */ /* 0x001fc600078e00ff */
[----:B------:R0:W-:Y:S01]  /*43e0*/  STL.64 [R1+0x788], R24 ;  /* 0x0007881801007387 */ /* 0x0001e20000100a00 */
[----:B------:R-:W-:Y:S01]  /*43f0*/  IMAD.MOV.U32 R7, RZ, RZ, -0x409f18dc ;  /* 0xbf60e724ff077424 */ /* 0x000fe200078e00ff */
[----:B--2---:R-:W-:Y:S01]  /*4400*/  MOV R10, 0x8721041 ;  /* 0x08721041000a7802 */ /* 0x004fe20000000f00 */
[----:B------:R-:W-:Y:S01]  /*4410*/  IMAD.MOV.U32 R11, RZ, RZ, 0x3f6185be ;  /* 0x3f6185beff0b7424 */ /* 0x000fe200078e00ff */
[----:B------:R2:W-:Y:S01]  /*4420*/  STL.64 [R1+0x7b0], R22 ;  /* 0x0007b01601007387 */ /* 0x0005e20000100a00 */
[----:B-1----:R-:W-:Y:S01]  /*4430*/  IMAD.MOV.U32 R12, RZ, RZ, 0x4cc4d9d6 ;  /* 0x4cc4d9d6ff0c7424 */ /* 0x002fe200078e00ff */
[----:B------:R-:W-:Y:S02]  /*4440*/  MOV R13, 0xbf508fd6 ;  /* 0xbf508fd6000d7802 */ /* 0x000fe40000000f00 */
[----:B------:R1:W-:Y:S01]  /*4450*/  STL.64 [R1+0x7c8], R4 ;  /* 0x0007c80401007387 */ /* 0x0003e20000100a00 */
[----:B0-----:R-:W-:-:S03]  /*4460*/  MOV R24, 0xaf756cde ;  /* 0xaf756cde00187802 */ /* 0x001fc60000000f00 */
[----:B------:R0:W-:Y:S01]  /*4470*/  STL.64 [R1+0x7d0], R18 ;  /* 0x0007d01201007387 */ /* 0x0001e20000100a00 */
[----:B------:R-:W-:-:S03]  /*4480*/  IMAD.MOV.U32 R25, RZ, RZ, -0x40a0a244 ;  /* 0xbf5f5dbcff197424 */ /* 0x000fc600078e00ff */
[----:B------:R3:W-:Y:S01]  /*4490*/  STL.64 [R1+0x7f8], R20 ;  /* 0x0007f81401007387 */ /* 0x0007e20000100a00 */
[----:B--2---:R-:W-:Y:S02]  /*44a0*/  IMAD.MOV.U32 R22, RZ, RZ, -0x7d062dd6 ;  /* 0x82f9d22aff167424 */ /* 0x004fe400078e00ff */
[----:B------:R-:W-:Y:S01]  /*44b0*/  IMAD.MOV.U32 R23, RZ, RZ, -0x40d9e71c ;  /* 0xbf2618e4ff177424 */ /* 0x000fe200078e00ff */
[----:B------:R2:W-:Y:S01]  /*44c0*/  STL.64 [R1+0x888], R14 ;  /* 0x0008880e01007387 */ /* 0x0005e20000100a00 */
[----:B-1----:R-:W-:Y:S01]  /*44d0*/  IMAD.MOV.U32 R4, RZ, RZ, 0x37b4e130 ;  /* 0x37b4e130ff047424 */ /* 0x002fe200078e00ff */
[----:B------:R-:W-:Y:S02]  /*44e0*/  MOV R5, 0x3f07bdf8 ;  /* 0x3f07bdf800057802 */ /* 0x000fe40000000f00 */
[----:B0-----:R-:W-:Y:S01]  /*44f0*/  MOV R18, 0xf60786b1 ;  /* 0xf60786b100127802 */ /* 0x001fe20000000f00 */
[----:B------:R-:W-:Y:S01]  /*4500*/  IMAD.MOV.U32 R19, RZ, RZ, 0x3ee5ea3a ;  /* 0x3ee5ea3aff137424 */ /* 0x000fe200078e00ff */
[----:B------:R0:W-:Y:S01]  /*4510*/  STL.64 [R1+0x8a8], R6 ;  /* 0x0008a80601007387 */ /* 0x0001e20000100a00 */
[----:B---3--:R-:W-:-:S02]  /*4520*/  IMAD.MOV.U32 R20, RZ, RZ, -0x48aac0bd ;  /* 0xb7553f43ff147424 */ /* 0x008fc400078e00ff */
[----:B------:R-:W-:Y:S01]  /*4530*/  IMAD.MOV.U32 R21, RZ, RZ, -0x42b74682 ;  /* 0xbd48b97eff157424 */ /* 0x000fe200078e00ff */
        /* <DEDUP_REMOVED lines=40> */
[----:B0-----:R-:W-:-:S03]  /*47c0*/  IMAD.MOV.U32 R24, RZ, RZ, 0x2f6afa8a ;  /* 0x2f6afa8aff187424 */ /* 0x001fc600078e00ff */
[----:B------:R0:W-:Y:S01]  /*47d0*/  STL.64 [R1+0x870], R18 ;  /* 0x0008701201007387 */ /* 0x0001e20000100a00 */
[----:B------:R-:W-:Y:S02]  /*47e0*/  IMAD.MOV.U32 R25, RZ, RZ, 0x3e10bf3a ;  /* 0x3e10bf3aff197424 */ /* 0x000fe400078e00ff */
[----:B--2---:R-:W-:Y:S01]  /*47f0*/  IMAD.MOV.U32 R22, RZ, RZ, 0x1144693f ;  /* 0x1144693fff167424 */ /* 0x004fe200078e00ff */
[----:B------:R2:W-:Y:S01]  /*4800*/  STL.64 [R1+0x898], R20 ;  /* 0x0008981401007387 */ /* 0x0005e20000100a00 */
[----:B------:R-:W-:-:S03]  /*4810*/  MOV R23, 0x3f254d24 ;  /* 0x3f254d2400177802 */ /* 0x000fc60000000f00 */
        /* <DEDUP_REMOVED lines=10> */
[----:B------:R-:W-:Y:S01]  /*48c0*/  IMAD.MOV.U32 R15, RZ, RZ, -0x41fef53f ;  /* 0xbe010ac1ff0f7424 */ /* 0x000fe200078e00ff */
[----:B------:R2:W-:Y:S01]  /*48d0*/  STL.64 [R1+0x948], R12 ;  /* 0x0009480c01007387 */ /* 0x0005e20000100a00 */
[----:B-1----:R-:W-:Y:S01]  /*48e0*/  MOV R6, 0x6f5e0e ;  /* 0x006f5e0e00067802 */ /* 0x002fe20000000f00 */
[----:B------:R-:W-:Y:S02]  /*48f0*/  IMAD.MOV.U32 R7, RZ, RZ, -0x408f72b0 ;  /* 0xbf708d50ff077424 */ /* 0x000fe400078e00ff */
[----:B------:R1:W-:Y:S01]  /*4900*/  STL.64 [R1+0x878], R24 ;  /* 0x0008781801007387 */ /* 0x0003e20000100a00 */
[----:B0-----:R-:W-:Y:S01]  /*4910*/  IMAD.MOV.U32 R10, RZ, RZ, -0x3215e115 ;  /* 0xcdea1eebff0a7424 */ /* 0x001fe200078e00ff */
[----:B------:R-:W-:Y:S02]  /*4920*/  MOV R11, 0xbec25187 ;  /* 0xbec25187000b7802 */ /* 0x000fe40000000f00 */
[----:B------:R0:W-:Y:S01]  /*4930*/  STL.64 [R1+0x890], R4 ;  /* 0x0008900401007387 */ /* 0x0001e20000100a00 */
[----:B--2---:R-:W-:-:S03]  /*4940*/  IMAD.MOV.U32 R12, RZ, RZ, 0x14eb1812 ;  /* 0x14eb1812ff0c7424 */ /* 0x004fc600078e00ff */
[----:B------:R2:W-:Y:S01]  /*4950*/  STL.64 [R1+0x8a0], R22 ;  /* 0x0008a01601007387 */ /* 0x0005e20000100a00 */
[----:B------:R-:W-:Y:S01]  /*4960*/  IMAD.MOV.U32 R13, RZ, RZ, 0x3f61cf4d ;  /* 0x3f61cf4dff0d7424 */ /* 0x000fe200078e00ff */
[----:B-1----:R-:W-:Y:S02]  /*4970*/  MOV R24, 0x7a227118 ;  /* 0x7a22711800187802 */ /* 0x002fe40000000f00 */
[----:B------:R1:W-:Y:S01]  /*4980*/  STL.64 [R1+0x8c0], R18 ;  /* 0x0008c01201007387 */ /* 0x0003e20000100a00 */
[----:B------:R-:W-:-:S03]  /*4990*/  IMAD.MOV.U32 R25, RZ, RZ, 0x3f37bf3a ;  /* 0x3f37bf3aff197424 */ /* 0x000fc600078e00ff */
[----:B------:R3:W-:Y:S01]  /*49a0*/  STL.64 [R1+0x8e8], R20 ;  /* 0x0008e81401007387 */ /* 0x0007e20000100a00 */
[----:B0-----:R-:W-:Y:S02]  /*49b0*/  IMAD.MOV.U32 R4, RZ, RZ, -0x4746e29f ;  /* 0xb8b91d61ff047424 */ /* 0x001fe400078e00ff */
[----:B------:R-:W-:Y:S01]  /*49c0*/  IMAD.MOV.U32 R5, RZ, RZ, 0x3f1b648c ;  /* 0x3f1b648cff057424 */ /* 0x000fe200078e00ff */
[----:B------:R0:W-:Y:S01]  /*49d0*/  STL.64 [R1+0x950], R14 ;  /* 0x0009500e01007387 */ /* 0x0001e20000100a00 */
[----:B--2---:R-:W-:Y:S02]  /*49e0*/  IMAD.MOV.U32 R22, RZ, RZ, -0x71bd4ab3 ;  /* 0x8e42b54dff167424 */ /* 0x004fe400078e00ff */
[----:B------:R-:W-:Y:S01]  /*49f0*/  IMAD.MOV.U32 R23, RZ, RZ, 0x3ef21f0d ;  /* 0x3ef21f0dff177424 */ /* 0x000fe200078e00ff */
[----:B-1----:R-:W-:Y:S01]  /*4a00*/  MOV R18, 0xc2ec0c52 ;  /* 0xc2ec0c5200127802 */ /* 0x002fe20000000f00 */
[----:B------:R-:W-:Y:S01]  /*4a10*/  IMAD.MOV.U32 R19, RZ, RZ, -0x4158f349 ;  /* 0xbea70cb7ff137424 */ /* 0x000fe200078e00ff */
[----:B------:R1:W-:Y:S01]  /*4a20*/  STL.64 [R1+0x970], R6 ;  /* 0x0009700601007387 */ /* 0x0003e20000100a00 */
[----:B---3--:R-:W-:-:S02]  /*4a30*/  IMAD.MOV.U32 R20, RZ, RZ, 0x13f0801a ;  /* 0x13f0801aff147424 */ /* 0x008fc400078e00ff */
[----:B------:R-:W-:Y:S01]  /*4a40*/  IMAD.MOV.U32 R21, RZ, RZ, -0x41c70cbf ;  /* 0xbe38f341ff157424 */ /* 0x000fe200078e00ff */
[----:B------:R2:W-:Y:S01]  /*4a50*/  STL.64 [R1+0x978], R10 ;  /* 0x0009780a01007387 */ /* 0x0005e20000100a00 */
[----:B0-----:R-:W-:Y:S02]  /*4a60*/  IMAD.MOV.U32 R14, RZ, RZ, -0x4654b292 ;  /* 0xb9ab4d6eff0e7424 */ /* 0x001fe400078e00ff */
        /* <DEDUP_REMOVED lines=8> */
[----:B0-----:R-:W-:Y:S02]  /*4af0*/  IMAD.MOV.U32 R12, RZ, RZ, 0x2daecc91 ;  /* 0x2daecc91ff0c7424 */ /* 0x001fe400078e00ff */
[----:B------:R-:W-:Y:S01]  /*4b00*/  IMAD.MOV.U32 R13, RZ, RZ, -0x411a6414 ;  /* 0xbee59becff0d7424 */ /* 0x000fe200078e00ff */
        /* <DEDUP_REMOVED lines=10> */
[----:B-1----:R-:W-:Y:S01]  /*4bb0*/  IMAD.MOV.U32 R18, RZ, RZ, -0x5a255ed9 ;  /* 0xa5daa127ff127424 */ /* 0x002fe200078e00ff */
        /* <DEDUP_REMOVED lines=12> */
[----:B------:R-:W-:Y:S01]  /*4c80*/  IMAD.MOV.U32 R11, RZ, RZ, -0x4316a0e2 ;  /* 0xbce95f1eff0b7424 */ /* 0x000fe200078e00ff */
[----:B------:R1:W-:Y:S01]  /*4c90*/  STL.64 [R1+0x920], R4 ;  /* 0x0009200401007387 */ /* 0x0003e20000100a00 */
[----:B--2---:R-:W-:Y:S02]  /*4ca0*/  IMAD.MOV.U32 R12, RZ, RZ, -0x2d6249d2 ;  /* 0xd29db62eff0c7424 */ /* 0x004fe400078e00ff */
[----:B------:R-:W-:Y:S01]  /*4cb0*/  IMAD.MOV.U32 R13, RZ, RZ, 0x3e2bcb20 ;  /* 0x3e2bcb20ff0d7424 */ /* 0x000fe200078e00ff */
        /* <DEDUP_REMOVED lines=12> */
[----:B------:R-:W-:Y:S02]  /*4d80*/  IMAD.MOV.U32 R19, RZ, RZ, -0x40ee40f7 ;  /* 0xbf11bf09ff137424 */ /* 0x000fe400078e00ff */
[----:B---3--:R-:W-:Y:S01]  /*4d90*/  IMAD.MOV.U32 R20, RZ, RZ, -0xddec242 ;  /* 0xf2213dbeff147424 */ /* 0x008fe200078e00ff */
[----:B------:R-:W-:Y:S01]  /*4da0*/  MOV R21, 0x3d6c166c ;  /* 0x3d6c166c00157802 */ /* 0x000fe20000000f00 */
[----:B------:R2:W-:Y:S01]  /*4db0*/  STL.64 [R1+0x9f8], R10 ;  /* 0x0009f80a01007387 */ /* 0x0005e20000100a00 */
[----:B-1----:R-:W-:Y:S01]  /*4dc0*/  MOV R14, 0x2e8ed281 ;  /* 0x2e8ed281000e7802 */ /* 0x002fe20000000f00 */
[----:B------:R-:W-:-:S02]  /*4dd0*/  IMAD.MOV.U32 R15, RZ, RZ, 0x3be8a683 ;  /* 0x3be8a683ff0f7424 */ /* 0x000fc400078e00ff */
[----:B------:R1:W-:Y:S01]  /*4de0*/  STL.64 [R1+0xa10], R12 ;  /* 0x000a100c01007387 */ /* 0x0003e20000100a00 */
[----:B0-----:R-:W-:Y:S01]  /*4df0*/  IMAD.MOV.U32 R6, RZ, RZ, -0x670eaac6 ;  /* 0x98f1553aff067424 */ /* 0x001fe200078e00ff */
        /* <DEDUP_REMOVED lines=23> */
[----:B---3--:R-:W-:Y:S01]  /*4f70*/  MOV R14, 0xb1314cf1 ;  /* 0xb1314cf1000e7802 */ /* 0x008fe20000000f00 */
[----:B------:R-:W-:-:S02]  /*4f80*/  IMAD.MOV.U32 R15, RZ, RZ, 0x3f5c0816 ;  /* 0x3f5c0816ff0f7424 */ /* 0x000fc400078e00ff */
[----:B------:R2:W-:Y:S01]  /*4f90*/  STL.64 [R1+0xa48], R12 ;  /* 0x000a480c01007387 */ /* 0x0005e20000100a00 */
[----:B0-----:R-:W-:-:S03]  /*4fa0*/  IMAD.MOV.U32 R6, RZ, RZ, 0x523aaa76 ;  /* 0x523aaa76ff067424 */ /* 0x001fc600078e00ff */
        /* <DEDUP_REMOVED lines=8> */
[----:B0-----:R-:W-:Y:S01]  /*5030*/  MOV R4, 0xaff44abe ;  /* 0xaff44abe00047802 */ /* 0x001fe20000000f00 */
[----:B------:R-:W-:-:S02]  /*5040*/  IMAD.MOV.U32 R5, RZ, RZ, 0x3e9a1a0b ;  /* 0x3e9a1a0bff057424 */ /* 0x000fc400078e00ff */
        /* <DEDUP_REMOVED lines=8> */
[----:B------:R-:W-:Y:S01]  /*50d0*/  MOV R19, 0x3eb57cc9 ;  /* 0x3eb57cc900137802 */ /* 0x000fe20000000f00 */
[----:B------:R0:W-:Y:S01]  /*50e0*/  STL.64 [R1+0xa70], R6 ;  /* 0x000a700601007387 */ /* 0x0001e20000100a00 */
[----:B-1----:R-:W-:Y:S01]  /*50f0*/  MOV R20, 0x2cc02754 ;  /* 0x2cc0275400147802 */ /* 0x002fe20000000f00 */
        /* <DEDUP_REMOVED lines=14> */
[----:B0-----:R-:W-:-:S03]  /*51e0*/  IMAD.MOV.U32 R4, RZ, RZ, -0x711724b7 ;  /* 0x8ee8db49ff047424 */ /* 0x001fc600078e00ff */
[----:B------:R0:W-:Y:S01]  /*51f0*/  STL.64 [R1+0xa50], R18 ;  /* 0x000a501201007387 */ /* 0x0001e20000100a00 */
[----:B------:R-:W-:-:S03]  /*5200*/  MOV R5, 0xbe015343 ;  /* 0xbe01534300057802 */ /* 0x000fc60000000f00 */
        /* <DEDUP_REMOVED lines=12> */
[----:B-1----:R-:W-:Y:S01]  /*52d0*/  IMAD.MOV.U32 R14, RZ, RZ, 0x5d9a0e3b ;  /* 0x5d9a0e3bff0e7424 */ /* 0x002fe200078e00ff */
[----:B------:R-:W-:-:S02]  /*52e0*/  MOV R15, 0x3e3dc92e ;  /* 0x3e3dc92e000f7802 */ /* 0x000fc40000000f00 */
        /* <DEDUP_REMOVED lines=14> */
[----:B--2---:R-:W-:Y:S01]  /*53d0*/  MOV R24, 0x8b674d56 ;  /* 0x8b674d5600187802 */ /* 0x004fe20000000f00 */
[----:B------:R-:W-:Y:S02]  /*53e0*/  IMAD.MOV.U32 R25, RZ, RZ, -0x413e74f7 ;  /* 0xbec18b09ff197424 */ /* 0x000fe400078e00ff */
[----:B------:R2:W-:Y:S01]  /*53f0*/  STL.64 [R1+0xae0], R14 ;  /* 0x000ae00e01007387 */ /* 0x0005e20000100a00 */
[----:B-1----:R-:W-:Y:S02]  /*5400*/  IMAD.MOV.U32 R22, RZ, RZ, -0x1c06cc2a ;  /* 0xe3f933d6ff167424 */ /* 0x002fe400078e00ff */
[----:B------:R-:W-:Y:S01]  /*5410*/  IMAD.MOV.U32 R23, RZ, RZ, 0x3cd01431 ;  /* 0x3cd01431ff177424 */ /* 0x000fe200078e00ff */
[----:B0-----:R-:W-:Y:S01]  /*5420*/  MOV R18, 0x50ed0c93 ;  /* 0x50ed0c9300127802 */ /* 0x001fe20000000f00 */
[----:B------:R-:W-:Y:S01]  /*5430*/  IMAD.MOV.U32 R19, RZ, RZ, 0x3f91d1d6 ;  /* 0x3f91d1d6ff137424 */ /* 0x000fe200078e00ff */
[----:B------:R0:W-:Y:S01]  /*5440*/  STL.64 [R1+0xb00], R6 ;  /* 0x000b000601007387 */ /* 0x0001e20000100a00 */
[----:B---3--:R-:W-:-:S02]  /*5450*/  IMAD.MOV.U32 R20, RZ, RZ, -0x1aa33f33 ;  /* 0xe55cc0cdff147424 */ /* 0x008fc400078e00ff */
        /* <DEDUP_REMOVED lines=29> */
[----:B-1----:R-:W-:Y:S02]  /*5630*/  IMAD.MOV.U32 R14, RZ, RZ, -0x78f15f33 ;  /* 0x870ea0cdff0e7424 */ /* 0x002fe400078e00ff */
        /* <DEDUP_REMOVED lines=19> */
[----:B------:R-:W-:Y:S01]  /*5770*/  MOV R23, 0x3ede03c9 ;  /* 0x3ede03c900177802 */ /* 0x000fe20000000f00 */
[----:B0-----:R-:W-:Y:S01]  /*5780*/  IMAD.MOV.U32 R18, RZ, RZ, -0x504dba13 ;  /* 0xafb245edff127424 */ /* 0x001fe200078e00ff */
[----:B------:R0:W-:Y:S01]  /*5790*/  STL.64 [R1+0xb80], R6 ;  /* 0x000b800601007387 */ /* 0x0001e20000100a00 */
[----:B------:R-:W-:Y:S02]  /*57a0*/  IMAD.MOV.U32 R19, RZ, RZ, -0x416e2223 ;  /* 0xbe91ddddff137424 */ /* 0x000fe400078e00ff */
[----:B--2---:R-:W-:Y:S01]  /*57b0*/  IMAD.MOV.U32 R14, RZ, RZ, -0xd47a6ac ;  /* 0xf2b85954ff0e7424 */ /* 0x004fe200078e00ff */
[----:B------:R1:W-:Y:S01]  /*57c0*/  STL.64 [R1+0xb88], R10 ;  /* 0x000b880a01007387 */ /* 0x0003e20000100a00 */
[----:B------:R-:W-:Y:S02]  /*57d0*/  IMAD.MOV.U32 R15, RZ, RZ, -0x436d3be4 ;  /* 0xbc92c41cff0f7424 */ /* 0x000fe400078e00ff */
[----:B---3--:R-:W-:Y:S01]  /*57e0*/  IMAD.MOV.U32 R20, RZ, RZ, 0x5c03d2e9 ;  /* 0x5c03d2e9ff147424 */ /* 0x008fe200078e00ff */
        /* <DEDUP_REMOVED lines=8> */
[----:B--2---:R-:W-:-:S03]  /*5870*/  IMAD.MOV.U32 R12, RZ, RZ, -0x6b5d1b4e ;  /* 0x94a2e4b2ff0c7424 */ /* 0x004fc600078e00ff */
        /* <DEDUP_REMOVED lines=28> */
[----:B------:R-:W-:Y:S02]  /*5a40*/  IMAD.MOV.U32 R13, RZ, RZ, -0x4216d859 ;  /* 0xbde927a7ff0d7424 */ /* 0x000fe400078e00ff */
[----:B--2---:R-:W-:Y:S01]  /*5a50*/  IMAD.MOV.U32 R4, RZ, RZ, 0x57fe1a62 ;  /* 0x57fe1a62ff047424 */ /* 0x004fe200078e00ff */
[----:B------:R2:W-:Y:S01]  /*5a60*/  STL.64 [R1+0xbe0], R18 ;  /* 0x000be01201007387 */ /* 0x0005e20000100a00 */
[----:B------:R-:W-:-:S03]  /*5a70*/  IMAD.MOV.U32 R5, RZ, RZ, -0x412ce8ac ;  /* 0xbed31754ff057424 */ /* 0x000fc600078e00ff */
[----:B------:R3:W-:Y:S01]  /*5a80*/  STL.64 [R1+0xbf0], R14 ;  /* 0x000bf00e01007387 */ /* 0x0007e20000100a00 */
[----:B0-----:R-:W-:Y:S01]  /*5a90*/  IMAD.MOV.U32 R24, RZ, RZ, 0x3853b987 ;  /* 0x3853b987ff187424 */ /* 0x001fe200078e00ff */
[----:B------:R-:W-:Y:S02]  /*5aa0*/  MOV R25, 0x3f8ee504 ;  /* 0x3f8ee50400197802 */ /* 0x000fe40000000f00 */
[----:B------:R0:W-:Y:S01]  /*5ab0*/  STL.64 [R1+0xbf8], R20 ;  /* 0x000bf81401007387 */ /* 0x0001e20000100a00 */
[----:B-1----:R-:W-:Y:S02]  /*5ac0*/  IMAD.MOV.U32 R22, RZ, RZ, -0x53a2d366 ;  /* 0xac5d2c9aff167424 */ /* 0x002fe400078e00ff */
[----:B------:R-:W-:Y:S01]  /*5ad0*/  IMAD.MOV.U32 R23, RZ, RZ, -0x40a3c568 ;  /* 0xbf5c3a98ff177424 */ /* 0x000fe200078e00ff */
[----:B------:R1:W-:Y:S01]  /*5ae0*/  STL.64 [R1+0xc00], R6 ;  /* 0x000c000601007387 */ /* 0x0003e20000100a00 */
[----:B--2---:R-:W-:Y:S01]  /*5af0*/  IMAD.MOV.U32 R18, RZ, RZ, -0x5f31c8f2 ;  /* 0xa0ce370eff127424 */ /* 0x004fe200078e00ff */
[----:B------:R-:W-:-:S02]  /*5b00*/  MOV R19, 0xbf1448c9 ;  /* 0xbf1448c900137802 */ /* 0x000fc40000000f00 */
[----:B---3--:R-:W-:Y:S01]  /*5b10*/  MOV R14, 0x2f459ca1 ;  /* 0x2f459ca1000e7802 */ /* 0x008fe20000000f00 */
[----:B------:R-:W-:Y:S01]  /*5b20*/  IMAD.MOV.U32 R15, RZ, RZ, 0x3f1e03ca ;  /* 0x3f1e03caff0f7424 */ /* 0x000fe200078e00ff */
[----:B------:R2:W-:Y:S01]  /*5b30*/  STL.64 [R1+0xc18], R10 ;  /* 0x000c180a01007387 */ /* 0x0005e20000100a00 */
[----:B0-----:R-:W-:Y:S01]  /*5b40*/  MOV R20, 0x5a7d9ac5 ;  /* 0x5a7d9ac500147802 */ /* 0x001fe20000000f00 */
[----:B------:R-:W-:Y:S02]  /*5b50*/  IMAD.MOV.U32 R21, RZ, RZ, 0x3d72f0a6 ;  /* 0x3d72f0a6ff157424 */ /* 0x000fe400078e00ff */
[----:B------:R0:W-:Y:S01]  /*5b60*/  STL.64 [R1+0xc20], R12 ;  /* 0x000c200c01007387 */ /* 0x0001e20000100a00 */
[----:B-1----:R-:W-:Y:S01]  /*5b70*/  IMAD.MOV.U32 R6, RZ, RZ, 0x261131ce ;  /* 0x261131ceff067424 */ /* 0x002fe200078e00ff */
[----:B------:R-:W-:Y:S02]  /*5b80*/  MOV R7, 0xbed65555 ;  /* 0xbed6555500077802 */ /* 0x000fe40000000f00 */
[----:B------:R1:W-:Y:S01]  /*5b90*/  STL.64 [R1+0xb78], R4 ;  /* 0x000b780401007387 */ /* 0x0003e20000100a00 */
[----:B--2---:R-:W-:-:S03]  /*5ba0*/  IMAD.MOV.U32 R10, RZ, RZ, 0x3d88fea7 ;  /* 0x3d88fea7ff0a7424 */ /* 0x004fc600078e00ff */
[----:B------:R2:W-:Y:S01]  /*5bb0*/  STL.64 [R1+0xbe8], R24 ;  /* 0x000be81801007387 */ /* 0x0005e20000100a00 */
[----:B------:R-:W-:Y:S02]  /*5bc0*/  IMAD.MOV.U32 R11, RZ, RZ, 0x3ecc1949 ;  /* 0x3ecc1949ff0b7424 */ /* 0x000fe400078e00ff */
[----:B0-----:R-:W-:Y:S01]  /*5bd0*/  IMAD.MOV.U32 R12, RZ, RZ, 0x1c8dde07 ;  /* 0x1c8dde07ff0c7424 */ /* 0x001fe200078e00ff */
[----:B------:R-:W-:Y:S01]  /*5be0*/  MOV R13, 0x3e89b42c ;  /* 0x3e89b42c000d7802 */ /* 0x000fe20000000f00 */
[----:B------:R0:W-:Y:S01]  /*5bf0*/  STL.64 [R1+0xc08], R22 ;  /* 0x000c081601007387 */ /* 0x0001e20000100a00 */
[----:B-1----:R-:W-:Y:S01]  /*5c00*/  MOV R4, 0x11c56ff1 ;  /* 0x11c56ff100047802 */ /* 0x002fe20000000f00 */
[----:B------:R-:W-:Y:S02]  /*5c10*/  IMAD.MOV.U32 R5, RZ, RZ, 0x3e4122c8 ;  /* 0x3e4122c8ff057424 */ /* 0x000fe400078e00ff */
        /* <DEDUP_REMOVED lines=25> */
[----:B0-----:R-:W-:Y:S02]  /*5db0*/  IMAD.MOV.U32 R12, RZ, RZ, 0x7a744982 ;  /* 0x7a744982ff0c7424 */ /* 0x001fe400078e00ff */
[----:B------:R-:W-:Y:S01]  /*5dc0*/  IMAD.MOV.U32 R13, RZ, RZ, 0x3fb72bb4 ;  /* 0x3fb72bb4ff0d7424 */ /* 0x000fe200078e00ff */
[----:B------:R0:W-:Y:S01]  /*5dd0*/  STL.64 [R1+0xc58], R22 ;  /* 0x000c581601007387 */ /* 0x0001e20000100a00 */
[----:B-1----:R-:W1:Y:S01]  /*5de0*/  MUFU.RCP64H R5, R3 ;  /* 0x0000000300057308 */ /* 0x002e620000001800 */
[----:B------:R-:W-:-:S02]  /*5df0*/  IMAD.MOV.U32 R4, RZ, RZ, 0x1 ;  /* 0x00000001ff047424 */ /* 0x000fc400078e00ff */
        /* <DEDUP_REMOVED lines=8> */
[----:B---3--:R-:W-:Y:S01]  /*5e80*/  MOV R26, 0xb2241202 ;  /* 0xb2241202001a7802 */ /* 0x008fe20000000f00 */
[----:B------:R-:W-:Y:S01]  /*5e90*/  IMAD.MOV.U32 R27, RZ, RZ, -0x41db6b2d ;  /* 0xbe2494d3ff1b7424 */ /* 0x000fe200078e00ff */
[----:B-1----:R-:W-:Y:S01]  /*5ea0*/  DFMA R28, -R2, R4, 1 ;  /* 0x3ff00000021c742b */ /* 0x002fe20000000104 */
[----:B------:R1:W-:Y:S01]  /*5eb0*/  STL.64 [R1+0xc88], R6 ;  /* 0x000c880601007387 */ /* 0x0003e20000100a00 */
[----:B--2---:R-:W-:Y:S01]  /*5ec0*/  IMAD.MOV.U32 R14, RZ, RZ, 0x38631744 ;  /* 0x38631744ff0e7424 */ /* 0x004fe200078e00ff */
[----:B------:R-:W-:-:S02]  /*5ed0*/  MOV R15, 0x3fa6bd2f ;  /* 0x3fa6bd2f000f7802 */ /* 0x000fc40000000f00 */
[----:B------:R2:W-:Y:S01]  /*5ee0*/  STL.64 [R1+0xc90], R10 ;  /* 0x000c900a01007387 */ /* 0x0005e20000100a00 */
[----:B----4-:R-:W-:Y:S02]  /*5ef0*/  IMAD.MOV.U32 R18, RZ, RZ, -0x442fe938 ;  /* 0xbbd016c8ff127424 */ /* 0x010fe400078e00ff */
[----:B------:R-:W-:Y:S01]  /*5f00*/  IMAD.MOV.U32 R19, RZ, RZ, 0x3e92a46f ;  /* 0x3e92a46fff137424 */ /* 0x000fe200078e00ff */
[----:B------:R3:W-:Y:S01]  /*5f10*/  STL.64 [R1+0xca0], R12 ;  /* 0x000ca00c01007387 */ /* 0x0007e20000100a00 */
[----:B0-----:R-:W-:Y:S01]  /*5f20*/  IMAD.MOV.U32 R20, RZ, RZ, 0x69432cef ;  /* 0x69432cefff147424 */ /* 0x001fe200078e00ff */
[----:B------:R-:W-:Y:S01]  /*5f30*/  DFMA R28, R28, R28, R28 ;  /* 0x0000001c1c1c722b */ /* 0x000fe2000000001c */
[----:B------:R-:W-:Y:S01]  /*5f40*/  IMAD.MOV.U32 R21, RZ, RZ, -0x4088f985 ;  /* 0xbf77067bff157424 */ /* 0x000fe200078e00ff */
[----:B-1----:R-:W-:Y:S01]  /*5f50*/  MOV R6, 0x1cad78b9 ;  /* 0x1cad78b900067802 */ /* 0x002fe20000000f00 */
[----:B------:R-:W-:Y:S01]  /*5f60*/  IMAD.MOV.U32 R7, RZ, RZ, -0x406e5b61 ;  /* 0xbf91a49fff077424 */ /* 0x000fe200078e00ff */
[----:B------:R0:W-:Y:S01]  /*5f70*/  STL.64 [R1+0xcb0], R14 ;  /* 0x000cb00e01007387 */ /* 0x0001e20000100a00 */
[----:B--2---:R-:W-:Y:S01]  /*5f80*/  IMAD.MOV.U32 R10, RZ, RZ, -0x5f55a85 ;  /* 0xfa0aa57bff0a7424 */ /* 0x004fe200078e00ff */
[----:B------:R-:W-:-:S02]  /*5f90*/  MOV R11, 0x3f8d0bef ;  /* 0x3f8d0bef000b7802 */ /* 0x000fc40000000f00 */
[----:B------:R1:W-:Y:S01]  /*5fa0*/  STL.64 [R1+0xcc0], R6 ;  /* 0x000cc00601007387 */ /* 0x0003e20000100a00 */
[----:B------:R-:W-:Y:S01]  /*5fb0*/  DFMA R4, R4, R28, R4 ;  /* 0x0000001c0404722b */ /* 0x000fe20000000004 */
[----:B---3--:R-:W-:Y:S02]  /*5fc0*/  IMAD.MOV.U32 R12, RZ, RZ, 0x3c40f6a ;  /* 0x03c40f6aff0c7424 */ /* 0x008fe400078e00ff */
[----:B------:R-:W-:Y:S01]  /*5fd0*/  IMAD.MOV.U32 R13, RZ, RZ, -0x40acfbc3 ;  /* 0xbf53043dff0d7424 */ /* 0x000fe200078e00ff */
[----:B------:R2:W-:Y:S01]  /*5fe0*/  STL.64 [R1+0xcc8], R10 ;  /* 0x000cc80a01007387 */ /* 0x0005e20000100a00 */
[----:B0-----:R-:W-:Y:S01]  /*5ff0*/  MOV R14, 0xc4df7f1 ;  /* 0x0c4df7f1000e7802 */ /* 0x001fe20000000f00 */
[----:B------:R-:W-:Y:S02]  /*6000*/  IMAD.MOV.U32 R15, RZ, RZ, 0x3f3adee2 ;  /* 0x3f3adee2ff0f7424 */ /* 0x000fe400078e00ff */
[----:B------:R0:W-:Y:S01]  /*6010*/  STL.64 [R1+0xce8], R12 ;  /* 0x000ce80c01007387 */ /* 0x0001e20000100a00 */
[----:B------:R-:W-:Y:S01]  /*6020*/  DFMA R28, -R2, R4, 1 ;  /* 0x3ff00000021c742b */ /* 0x000fe20000000104 */
[----:B-1----:R-:W-:Y:S01]  /*6030*/  MOV R6, 0x7c4544c3 ;  /* 0x7c4544c300067802 */ /* 0x002fe20000000f00 */
[----:B------:R-:W-:Y:S01]  /*6040*/  IMAD.MOV.U32 R7, RZ, RZ, 0x3f10af03 ;  /* 0x3f10af03ff077424 */ /* 0x000fe200078e00ff */
[----:B------:R1:W-:Y:S01]  /*6050*/  STL.64 [R1+0xcb8], R18 ;  /* 0x000cb81201007387 */ /* 0x0003e20000100a00 */
[----:B--2---:R-:W-:Y:S01]  /*6060*/  IMAD.MOV.U32 R10, RZ, RZ, -0x6f643b9e ;  /* 0x909bc462ff0a7424 */ /* 0x004fe200078e00ff */
[----:B------:R-:W-:-:S02]  /*6070*/  MOV R11, 0xbef5c564 ;  /* 0xbef5c564000b7802 */ /* 0x000fc40000000f00 */
[----:B------:R2:W-:Y:S01]  /*6080*/  STL.64 [R1+0xcf0], R14 ;  /* 0x000cf00e01007387 */ /* 0x0005e20000100a00 */
[----:B------:R-:W-:Y:S01]  /*6090*/  DFMA R4, R4, R28, R4 ;  /* 0x0000001c0404722b */ /* 0x000fe20000000004 */
[----:B0-----:R-:W-:Y:S02]  /*60a0*/  IMAD.MOV.U32 R12, RZ, RZ, -0x458bb1e4 ;  /* 0xba744e1cff0c7424 */ /* 0x001fe400078e00ff */
[----:B------:R0:W-:Y:S01]  /*60b0*/  STL.64 [R1+0xd08], R6 ;  /* 0x000d080601007387 */ /* 0x0001e20000100a00 */
[----:B------:R-:W-:Y:S02]  /*60c0*/  IMAD.MOV.U32 R13, RZ, RZ, 0x3eab1a24 ;  /* 0x3eab1a24ff0d7424 */ /* 0x000fe400078e00ff */
[----:B-1----:R-:W-:Y:S01]  /*60d0*/  IMAD.MOV.U32 R18, RZ, RZ, 0x6a382e07 ;  /* 0x6a382e07ff127424 */ /* 0x002fe200078e00ff */
[----:B------:R-:W-:Y:S01]  /*60e0*/  MOV R19, 0x3db43183 ;  /* 0x3db4318300137802 */ /* 0x000fe20000000f00 */
[----:B------:R1:W-:Y:S01]  /*60f0*/  STL.64 [R1+0xd10], R10 ;  /* 0x000d100a01007387 */ /* 0x0003e20000100a00 */
[----:B------:R-:W-:Y:S01]  /*6100*/  IMAD.MOV.U32 R28, RZ, RZ, 0xf314c0d ;  /* 0x0f314c0dff1c7424 */ /* 0x000fe200078e00ff */
[----:B--2---:R-:W-:Y:S01]  /*6110*/  MOV R14, 0xf5f87fc0 ;  /* 0xf5f87fc0000e7802 */ /* 0x004fe20000000f00 */
[----:B------:R-:W-:Y:S01]  /*6120*/  IMAD.MOV.U32 R15, RZ, RZ, 0x3cc5a9a2 ;  /* 0x3cc5a9a2ff0f7424 */ /* 0x000fe200078e00ff */
[----:B------:R2:W-:Y:S01]  /*6130*/  STL.64 [R1+0xd30], R12 ;  /* 0x000d300c01007387 */ /* 0x0005e20000100a00 */
[----:B------:R-:W-:Y:S01]  /*6140*/  IMAD.MOV.U32 R29, RZ, RZ, 0x404727bb ;  /* 0x404727bbff1d7424 */ /* 0x000fe200078e00ff */
[----:B0-----:R-:W-:Y:S01]  /*6150*/  MOV R7, 0xbe83c519 ;  /* 0xbe83c51900077802 */ /* 0x001fe20000000f00 */
[----:B------:R-:W-:Y:S01]  /*6160*/  IMAD.MOV.U32 R6, RZ, RZ, 0x66be9669 ;  /* 0x66be9669ff067424 */ /* 0x000fe200078e00ff */
[----:B------:R0:W-:Y:S01]  /*6170*/  STL.64 [R1+0xcf8], R18 ;  /* 0x000cf81201007387 */ /* 0x0001e20000100a00 */
[----:B-1----:R-:W-:Y:S01]  /*6180*/  IMAD.MOV.U32 R10, RZ, RZ, -0x498130b8 ;  /* 0xb67ecf48ff0a7424 */ /* 0x002fe200078e00ff */
[----:B------:R-:W-:-:S02]  /*6190*/  MOV R11, 0x3fd75748 ;  /* 0x3fd75748000b7802 */ /* 0x000fc40000000f00 */
[----:B------:R1:W-:Y:S01]  /*61a0*/  STL.64 [R1+0xd38], R14 ;  /* 0x000d380e01007387 */ /* 0x0003e20000100a00 */
[----:B--2---:R-:W-:Y:S01]  /*61b0*/  MOV R12, 0xca6272d6 ;  /* 0xca6272d6000c7802 */ /* 0x004fe20000000f00 */
[----:B------:R-:W-:Y:S02]  /*61c0*/  IMAD.MOV.U32 R13, RZ, RZ, 0x3fd10cd9 ;  /* 0x3fd10cd9ff0d7424 */ /* 0x000fe400078e00ff */
[----:B------:R2:W-:Y:S01]  /*61d0*/  STL.64 [R1+0xd40], R6 ;  /* 0x000d400601007387 */ /* 0x0005e20000100a00 */
[----:B0-----:R-:W-:Y:S02]  /*61e0*/  IMAD.MOV.U32 R18, RZ, RZ, -0x3bccff5e ;  /* 0xc43300a2ff127424 */ /* 0x001fe400078e00ff */
[----:B------:R-:W-:Y:S01]  /*61f0*/  IMAD.MOV.U32 R19, RZ, RZ, -0x40366831 ;  /* 0xbfc997cfff137424 */ /* 0x000fe200078e00ff */
        /* <DEDUP_REMOVED lines=9> */
[----:B------:R-:W-:Y:S01]  /*6290*/  IMAD.MOV.U32 R11, RZ, RZ, -0x41787839 ;  /* 0xbe8787c7ff0b7424 */ /* 0x000fe200078e00ff */
[----:B-1----:R-:W-:Y:S01]  /*62a0*/  MOV R12, 0xf86c0936 ;  /* 0xf86c0936000c7802 */ /* 0x002fe20000000f00 */
[----:B------:R-:W-:Y:S01]  /*62b0*/  IMAD.MOV.U32 R13, RZ, RZ, 0x3e123fc5 ;  /* 0x3e123fc5ff0d7424 */ /* 0x000fe200078e00ff */
[----:B------:R1:W-:Y:S01]  /*62c0*/  STL.64 [R1+0xd80], R14 ;  /* 0x000d800e01007387 */ /* 0x0003e20000100a00 */
[----:B--2---:R-:W-:-:S03]  /*62d0*/  IMAD.MOV.U32 R22, RZ, RZ, -0x1da32ee4 ;  /* 0xe25cd11cff167424 */ /* 0x004fc600078e00ff */
[----:B------:R2:W-:Y:S01]  /*62e0*/  STL.64 [R1+0xd88], R6 ;  /* 0x000d880601007387 */ /* 0x0005e20000100a00 */
[----:B------:R-:W-:Y:S02]  /*62f0*/  MOV R23, 0x3f5a4350 ;  /* 0x3f5a435000177802 */ /* 0x000fe40000000f00 */
[----:B0-----:R-:W-:Y:S01]  /*6300*/  MOV R18, 0xcaac87da ;  /* 0xcaac87da00127802 */ /* 0x001fe20000000f00 */
[----:B------:R-:W-:Y:S01]  /*6310*/  IMAD.MOV.U32 R19, RZ, RZ, 0x3f93b27e ;  /* 0x3f93b27eff137424 */ /* 0x000fe200078e00ff */
[----:B------:R0:W-:Y:S01]  /*6320*/  STL.64 [R1+0xd90], R10 ;  /* 0x000d900a01007387 */ /* 0x0001e20000100a00 */
[----:B-1----:R-:W-:Y:S01]  /*6330*/  IMAD.MOV.U32 R14, RZ, RZ, -0x8aa5d37 ;  /* 0xf755a2c9ff0e7424 */ /* 0x002fe200078e00ff */
[----:B------:R-:W-:Y:S02]  /*6340*/  MOV R15, 0xbf591fff ;  /* 0xbf591fff000f7802 */ /* 0x000fe40000000f00 */
[----:B------:R1:W-:Y:S01]  /*6350*/  STL.64 [R1+0xdb0], R12 ;  /* 0x000db00c01007387 */ /* 0x0003e20000100a00 */
[----:B--2---:R-:W-:Y:S01]  /*6360*/  IMAD.MOV.U32 R6, RZ, RZ, -0x613dd9bf ;  /* 0x9ec22641ff067424 */ /* 0x004fe200078e00ff */
        /* <DEDUP_REMOVED lines=8> */
[----:B--2---:R-:W-:-:S03]  /*63f0*/  IMAD.MOV.U32 R24, RZ, RZ, -0x35cf944b ;  /* 0xca306bb5ff187424 */ /* 0x004fc600078e00ff */
[----:B------:R2:W-:Y:S01]  /*6400*/  STL.64 [R1+0xce0], R22 ;  /* 0x000ce01601007387 */ /* 0x0005e20000100a00 */
[----:B------:R-:W-:Y:S02]  /*6410*/  IMAD.MOV.U32 R25, RZ, RZ, -0x40e6e001 ;  /* 0xbf191fffff197424 */ /* 0x000fe400078e00ff */
[----:B0-----:R-:W-:Y:S01]  /*6420*/  IMAD.MOV.U32 R20, RZ, RZ, 0x3b45ff81 ;  /* 0x3b45ff81ff147424 */ /* 0x001fe200078e00ff */
[----:B------:R0:W-:Y:S01]  /*6430*/  STL.64 [R1+0xd98], R18 ;  /* 0x000d981201007387 */ /* 0x0001e20000100a00 */
[----:B------:R-:W-:-:S03]  /*6440*/  IMAD.MOV.U32 R21, RZ, RZ, -0x42bf626f ;  /* 0xbd409d91ff157424 */ /* 0x000fc600078e00ff */
[----:B------:R3:W-:Y:S01]  /*6450*/  STL.64 [R1+0xdb8], R14 ;  /* 0x000db80e01007387 */ /* 0x0007e20000100a00 */
[----:B-1----:R-:W-:Y:S01]  /*6460*/  IMAD.MOV.U32 R26, RZ, RZ, -0x39092c3 ;  /* 0xfc6f6d3dff1a7424 */ /* 0x002fe200078e00ff */
[----:B------:R-:W-:Y:S02]  /*6470*/  MOV R27, 0xbec607c5 ;  /* 0xbec607c5001b7802 */ /* 0x000fe40000000f00 */
[----:B------:R1:W-:Y:S01]  /*6480*/  STL.64 [R1+0xdd0], R6 ;  /* 0x000dd00601007387 */ /* 0x0003e20000100a00 */
[----:B--2---:R-:W-:Y:S01]  /*6490*/  MOV R22, 0x539275a7 ;  /* 0x539275a700167802 */ /* 0x004fe20000000f00 */
        /* <DEDUP_REMOVED lines=10> */
[----:B0-----:R-:W-:-:S03]  /*6540*/  IMAD.MOV.U32 R10, RZ, RZ, -0x19172d8d ;  /* 0xe6e8d273ff0a7424 */ /* 0x001fc600078e00ff */
[----:B------:R0:W-:Y:S01]  /*6550*/  STL.64 [R1+0xd18], R20 ;  /* 0x000d181401007387 */ /* 0x0001e20000100a00 */
[----:B------:R-:W-:Y:S02]  /*6560*/  IMAD.MOV.U32 R11, RZ, RZ, 0x3ff10bef ;  /* 0x3ff10befff0b7424 */ /* 0x000fe400078e00ff */
[----:B--2---:R-:W-:Y:S01]  /*6570*/  IMAD.MOV.U32 R12, RZ, RZ, 0x127046e4 ;  /* 0x127046e4ff0c7424 */ /* 0x004fe200078e00ff */
[----:B------:R-:W-:Y:S01]  /*6580*/  MOV R13, 0xbfea773c ;  /* 0xbfea773c000d7802 */ /* 0x000fe20000000f00 */
[----:B------:R2:W-:Y:S01]  /*6590*/  STL.64 [R1+0xd20], R22 ;  /* 0x000d201601007387 */ /* 0x0005e20000100a00 */
[----:B-1----:R-:W-:-:S03]  /*65a0*/  MOV R24, 0x48e4f389 ;  /* 0x48e4f38900187802 */ /* 0x002fc60000000f00 */
[----:B------:R1:W-:Y:S01]  /*65b0*/  STL.64 [R1+0xd28], R26 ;  /* 0x000d281a01007387 */ /* 0x0003e20000100a00 */
[----:B------:R-:W-:Y:S02]  /*65c0*/  IMAD.MOV.U32 R25, RZ, RZ, -0x40712a43 ;  /* 0xbf8ed5bdff197424 */ /* 0x000fe400078e00ff */
[----:B0-----:R-:W-:Y:S01]  /*65d0*/  IMAD.MOV.U32 R20, RZ, RZ, 0x20e7ea15 ;  /* 0x20e7ea15ff147424 */ /* 0x001fe200078e00ff */
        /* <DEDUP_REMOVED lines=8> */
[----:B0-----:R-:W-:Y:S01]  /*6660*/  MOV R18, 0x14ed9543 ;  /* 0x14ed954300127802 */ /* 0x001fe20000000f00 */
        /* <DEDUP_REMOVED lines=18> */
[----:B0-----:R-:W-:Y:S02]  /*6790*/  IMAD.MOV.U32 R20, RZ, RZ, 0x4c284396 ;  /* 0x4c284396ff147424 */ /* 0x001fe400078e00ff */
[----:B------:R-:W-:Y:S01]  /*67a0*/  IMAD.MOV.U32 R21, RZ, RZ, 0x3f778305 ;  /* 0x3f778305ff157424 */ /* 0x000fe200078e00ff */
[----:B------:R0:W-:Y:S01]  /*67b0*/  STL.64 [R1+0xe48], R14 ;  /* 0x000e480e01007387 */ /* 0x0001e20000100a00 */
[----:B-1----:R-:W-:Y:S02]  /*67c0*/  IMAD.MOV.U32 R22, RZ, RZ, -0x4ab40e33 ;  /* 0xb54bf1cdff167424 */ /* 0x002fe400078e00ff */
[----:B------:R-:W-:Y:S01]  /*67d0*/  IMAD.MOV.U32 R23, RZ, RZ, 0x3f51b9f3 ;  /* 0x3f51b9f3ff177424 */ /* 0x000fe200078e00ff */
[----:B------:R1:W-:Y:S01]  /*67e0*/  STL.64 [R1+0xe50], R6 ;  /* 0x000e500601007387 */ /* 0x0003e20000100a00 */
[----:B--2---:R-:W-:Y:S01]  /*67f0*/  MOV R26, 0x172c9899 ;  /* 0x172c9899001a7802 */ /* 0x004fe20000000f00 */
[----:B------:R-:W-:Y:S01]  /*6800*/  IMAD.MOV.U32 R27, RZ, RZ, -0x40c781ef ;  /* 0xbf387e11ff1b7424 */ /* 0x000fe200078e00ff */
[----:B---3--:R-:W-:Y:S01]  /*6810*/  MOV R18, 0xf5c36b90 ;  /* 0xf5c36b9000127802 */ /* 0x008fe20000000f00 */
[----:B------:R-:W-:Y:S01]  /*6820*/  IMAD.MOV.U32 R19, RZ, RZ, -0x406a0401 ;  /* 0xbf95fbffff137424 */ /* 0x000fe200078e00ff */
[----:B------:R2:W-:Y:S01]  /*6830*/  STL.64 [R1+0xe58], R10 ;  /* 0x000e580a01007387 */ /* 0x0005e20000100a00 */
[----:B0-----:R-:W-:-:S02]  /*6840*/  IMAD.MOV.U32 R14, RZ, RZ, 0x163a4d10 ;  /* 0x163a4d10ff0e7424 */ /* 0x001fc400078e00ff */
[----:B------:R-:W-:Y:S01]  /*6850*/  IMAD.MOV.U32 R15, RZ, RZ, -0x408781ef ;  /* 0xbf787e11ff0f7424 */ /* 0x000fe200078e00ff */
[----:B------:R0:W-:Y:S01]  /*6860*/  STL.64 [R1+0xe78], R12 ;  /* 0x000e780c01007387 */ /* 0x0001e20000100a00 */
[----:B-1----:R-:W-:Y:S02]  /*6870*/  IMAD.MOV.U32 R6, RZ, RZ, -0x35c68f95 ;  /* 0xca39706bff067424 */ /* 0x002fe400078e00ff */
        /* <DEDUP_REMOVED lines=15> */
[----:B0-----:R-:W-:Y:S01]  /*6970*/  MOV R22, 0xba1d9e04 ;  /* 0xba1d9e0400167802 */ /* 0x001fe20000000f00 */
[----:B------:R-:W-:Y:S02]  /*6980*/  IMAD.MOV.U32 R23, RZ, RZ, 0x3fe72e2b ;  /* 0x3fe72e2bff177424 */ /* 0x000fe400078e00ff */
[----:B------:R0:W-:Y:S01]  /*6990*/  STL.64 [R1+0xe98], R6 ;  /* 0x000e980601007387 */ /* 0x0001e20000100a00 */
[----:B-1----:R-:W-:Y:S01]  /*69a0*/  IMAD.MOV.U32 R26, RZ, RZ, 0x3921c967 ;  /* 0x3921c967ff1a7424 */ /* 0x002fe200078e00ff */
[----:B------:R-:W-:Y:S01]  /*69b0*/  MOV R27, 0xbff644d1 ;  /* 0xbff644d1001b7802 */ /* 0x000fe20000000f00 */
        /* <DEDUP_REMOVED lines=17> */
[----:B------:R-:W-:-:S03]  /*6ad0*/  IMAD.MOV.U32 R21, RZ, RZ, 0x3fec97c0 ;  /* 0x3fec97c0ff157424 */ /* 0x000fc600078e00ff */
        /* <DEDUP_REMOVED lines=8> */
[----:B------:R-:W-:Y:S01]  /*6b60*/  IMAD.MOV.U32 R27, RZ, RZ, 0x3e4ddf27 ;  /* 0x3e4ddf27ff1b7424 */ /* 0x000fe200078e00ff */
[----:B---3--:R-:W-:Y:S01]  /*6b70*/  MOV R19, 0x4011e07e ;  /* 0x4011e07e00137802 */ /* 0x008fe20000000f00 */
[----:B------:R-:W-:Y:S01]  /*6b80*/  IMAD.MOV.U32 R18, RZ, RZ, 0x7f446f75 ;  /* 0x7f446f75ff127424 */ /* 0x000fe200078e00ff */
[----:B------:R0:W-:Y:S01]  /*6b90*/  STL.64 [R1+0xee8], R10 ;  /* 0x000ee80a01007387 */ /* 0x0001e20000100a00 */
[----:B-1----:R-:W-:-:S02]  /*6ba0*/  IMAD.MOV.U32 R14, RZ, RZ, -0x1e30139f ;  /* 0xe1cfec61ff0e7424 */ /* 0x002fc400078e00ff */
        /* <DEDUP_REMOVED lines=22> */
[----:B------:R-:W-:-:S02]  /*6d10*/  IMAD.MOV.U32 R27, RZ, RZ, 0x3f0a5dff ;  /* 0x3f0a5dffff1b7424 */ /* 0x000fc400078e00ff */
[----:B---3--:R-:W-:Y:S01]  /*6d20*/  IMAD.MOV.U32 R18, RZ, RZ, -0x49e4a63d ;  /* 0xb61b59c3ff127424 */ /* 0x008fe200078e00ff */
[----:B------:R-:W-:Y:S01]  /*6d30*/  MOV R19, 0xbfb56e4e ;  /* 0xbfb56e4e00137802 */ /* 0x000fe20000000f00 */
[----:B------:R2:W-:Y:S01]  /*6d40*/  STL.64 [R1+0xf20], R10 ;  /* 0x000f200a01007387 */ /* 0x0005e20000100a00 */
[----:B0-----:R-:W-:Y:S01]  /*6d50*/  MOV R14, 0xbf9f081e ;  /* 0xbf9f081e000e7802 */ /* 0x001fe20000000f00 */
[----:B------:R-:W-:Y:S02]  /*6d60*/  IMAD.MOV.U32 R15, RZ, RZ, 0x3f98d9b0 ;  /* 0x3f98d9b0ff0f7424 */ /* 0x000fe400078e00ff */
[----:B------:R0:W-:Y:S01]  /*6d70*/  STL.64 [R1+0xf40], R12 ;  /* 0x000f400c01007387 */ /* 0x0001e20000100a00 */
[----:B-1----:R-:W-:Y:S01]  /*6d80*/  MOV R6, 0x83e0a3e5 ;  /* 0x83e0a3e500067802 */ /* 0x002fe20000000f00 */
[----:B------:R-:W-:Y:S02]  /*6d90*/  IMAD.MOV.U32 R7, RZ, RZ, 0x3dcb2cc4 ;  /* 0x3dcb2cc4ff077424 */ /* 0x000fe400078e00ff */
[----:B------:R1:W-:Y:S01]  /*6da0*/  STL.64 [R1+0xe88], R20 ;  /* 0x000e881401007387 */ /* 0x0003e20000100a00 */
[----:B--2---:R-:W-:Y:S01]  /*6db0*/  IMAD.MOV.U32 R10, RZ, RZ, -0x3f0a6f3b ;  /* 0xc0f590c5ff0a7424 */ /* 0x004fe200078e00ff */
[----:B------:R-:W-:-:S02]  /*6dc0*/  MOV R11, 0xbf597c12 ;  /* 0xbf597c12000b7802 */ /* 0x000fc40000000f00 */
[----:B------:R2:W-:Y:S01]  /*6dd0*/  STL.64 [R1+0xe90], R24 ;  /* 0x000e901801007387 */ /* 0x0005e20000100a00 */
[----:B0-----:R-:W-:Y:S02]  /*6de0*/  IMAD.MOV.U32 R12, RZ, RZ, 0x2408f7d0 ;  /* 0x2408f7d0ff0c7424 */ /* 0x001fe400078e00ff */
[----:B------:R-:W-:Y:S01]  /*6df0*/  IMAD.MOV.U32 R13, RZ, RZ, 0x3f13bc59 ;  /* 0x3f13bc59ff0d7424 */ /* 0x000fe200078e00ff */
[----:B------:R0:W-:Y:S01]  /*6e00*/  STL.64 [R1+0xeb0], R22 ;  /* 0x000eb01601007387 */ /* 0x0001e20000100a00 */
[----:B-1----:R-:W-:Y:S01]  /*6e10*/  IMAD.MOV.U32 R20, RZ, RZ, 0x101bb71a ;  /* 0x101bb71aff147424 */ /* 0x002fe200078e00ff */
[----:B------:R-:W-:Y:S02]  /*6e20*/  MOV R21, 0x3ffaab9a ;  /* 0x3ffaab9a00157802 */ /* 0x000fe40000000f00 */
        /* <DEDUP_REMOVED lines=9> */
[----:B------:R-:W-:Y:S01]  /*6ec0*/  MOV R27, 0x3ff89f57 ;  /* 0x3ff89f57001b7802 */ /* 0x000fe20000000f00 */
[----:B--2---:R-:W-:Y:S01]  /*6ed0*/  IMAD.MOV.U32 R18, RZ, RZ, -0x1d9556fb ;  /* 0xe26aa905ff127424 */ /* 0x004fe200078e00ff */
[----:B------:R1:W-:Y:S01]  /*6ee0*/  STL.64 [R1+0xf68], R10 ;  /* 0x000f680a01007387 */ /* 0x0003e20000100a00 */
[----:B------:R-:W-:Y:S01]  /*6ef0*/  IMAD.MOV.U32 R19, RZ, RZ, 0x3f514daf ;  /* 0x3f514dafff137424 */ /* 0x000fe200078e00ff */
[----:B---3--:R-:W-:Y:S01]  /*6f00*/  MOV R14, 0x115cc480 ;  /* 0x115cc480000e7802 */ /* 0x008fe20000000f00 */
[----:B------:R-:W-:Y:S01]  /*6f10*/  IMAD.MOV.U32 R15, RZ, RZ, -0x40f6bc84 ;  /* 0xbf09437cff0f7424 */ /* 0x000fe200078e00ff */
[----:B------:R2:W-:Y:S01]  /*6f20*/  STL.64 [R1+0xf88], R12 ;  /* 0x000f880c01007387 */ /* 0x0005e20000100a00 */
[----:B0-----:R-:W-:Y:S01]  /*6f30*/  IMAD.MOV.U32 R6, RZ, RZ, 0x428cf51e ;  /* 0x428cf51eff067424 */ /* 0x001fe200078e00ff */
[----:B------:R-:W-:-:S02]  /*6f40*/  MOV R7, 0x3eefef14 ;  /* 0x3eefef1400077802 */ /* 0x000fc40000000f00 */
[----:B------:R0:W-:Y:S01]  /*6f50*/  STL.64 [R1+0xed8], R20 ;  /* 0x000ed81401007387 */ /* 0x0001e20000100a00 */
[----:B-1----:R-:W-:Y:S01]  /*6f60*/  IMAD.MOV.U32 R10, RZ, RZ, -0x3cbd0b71 ;  /* 0xc342f48fff0a7424 */ /* 0x002fe200078e00ff */
[----:B------:R-:W-:Y:S02]  /*6f70*/  MOV R11, 0xc0259425 ;  /* 0xc0259425000b7802 */ /* 0x000fe40000000f00 */
[----:B------:R1:W-:Y:S01]  /*6f80*/  STL.64 [R1+0xee0], R24 ;  /* 0x000ee01801007387 */ /* 0x0003e20000100a00 */
[----:B--2---:R-:W-:Y:S01]  /*6f90*/  MOV R12, 0x33a9e5be ;  /* 0x33a9e5be000c7802 */ /* 0x004fe20000000f00 */
[----:B------:R-:W-:Y:S02]  /*6fa0*/  IMAD.MOV.U32 R13, RZ, RZ, 0x4022777c ;  /* 0x4022777cff0d7424 */ /* 0x000fe400078e00ff */
        /* <DEDUP_REMOVED lines=13> */
[----:B------:R0:W-:Y:S01]  /*7080*/  STL.64 [R1+0xfb0], R10 ;  /* 0x000fb00a01007387 */ /* 0x0001e20000100a00 */
[----:B-1----:R-:W-:Y:S02]  /*7090*/  IMAD.MOV.U32 R18, RZ, RZ, -0x674527d3 ;  /* 0x98bad82dff127424 */ /* 0x002fe400078e00ff */
[----:B------:R-:W-:Y:S01]  /*70a0*/  IMAD.MOV.U32 R19, RZ, RZ, -0x40a87c3b ;  /* 0xbf5783c5ff137424 */ /* 0x000fe200078e00ff */
[----:B---3--:R-:W-:Y:S01]  /*70b0*/  MOV R14, 0x683ce6df ;  /* 0x683ce6df000e7802 */ /* 0x008fe20000000f00 */
[----:B------:R-:W-:Y:S01]  /*70c0*/  IMAD.MOV.U32 R15, RZ, RZ, 0x3ee93792 ;  /* 0x3ee93792ff0f7424 */ /* 0x000fe200078e00ff */
[----:B------:R1:W-:Y:S01]  /*70d0*/  STL.64 [R1+0xfc0], R12 ;  /* 0x000fc00c01007387 */ /* 0x0003e20000100a00 */
[----:B--2---:R-:W-:Y:S01]  /*70e0*/  IMAD.MOV.U32 R6, RZ, RZ, 0x2368986f ;  /* 0x2368986fff067424 */ /* 0x004fe200078e00ff */
[----:B------:R-:W-:-:S02]  /*70f0*/  MOV R7, 0xc0049c41 ;  /* 0xc0049c4100077802 */ /* 0x000fc40000000f00 */
[----:B------:R2:W-:Y:S01]  /*7100*/  STL.64 [R1+0xf28], R20 ;  /* 0x000f281401007387 */ /* 0x0005e20000100a00 */
[----:B0-----:R-:W-:Y:S02]  /*7110*/  IMAD.MOV.U32 R10, RZ, RZ, 0x5fcc2f2f ;  /* 0x5fcc2f2fff0a7424 */ /* 0x001fe400078e00ff */
        /* <DEDUP_REMOVED lines=15> */
[----:B--2---:R-:W-:Y:S01]  /*7210*/  MOV R26, 0xbfe43e00 ;  /* 0xbfe43e00001a7802 */ /* 0x004fe20000000f00 */
[----:B------:R-:W-:Y:S02]  /*7220*/  IMAD.MOV.U32 R27, RZ, RZ, 0x402acbc4 ;  /* 0x402acbc4ff1b7424 */ /* 0x000fe400078e00ff */
[----:B0-----:R-:W-:Y:S01]  /*7230*/  IMAD.MOV.U32 R18, RZ, RZ, -0x599d9835 ;  /* 0xa66267cbff127424 */ /* 0x001fe200078e00ff */
[----:B------:R0:W-:Y:S01]  /*7240*/  STL.64 [R1+0xfe8], R10 ;  /* 0x000fe80a01007387 */ /* 0x0001e20000100a00 */
[----:B------:R-:W-:-:S02]  /*7250*/  IMAD.MOV.U32 R19, RZ, RZ, 0x3fd5be7a ;  /* 0x3fd5be7aff137424 */ /* 0x000fc400078e00ff */
[----:B---3--:R-:W-:Y:S01]  /*7260*/  IMAD.MOV.U32 R14, RZ, RZ, 0x7aa334e1 ;  /* 0x7aa334e1ff0e7424 */ /* 0x008fe200078e00ff */
[----:B------:R-:W-:Y:S01]  /*7270*/  MOV R15, 0x3fba33c6 ;  /* 0x3fba33c6000f7802 */ /* 0x000fe20000000f00 */
        /* <DEDUP_REMOVED lines=28> */
[----:B--2---:R-:W-:Y:S02]  /*7440*/  IMAD.MOV.U32 R6, RZ, RZ, -0x14756c2 ;  /* 0xfeb8a93eff067424 */ /* 0x004fe400078e00ff */
        /* <DEDUP_REMOVED lines=23> */
[----:B---3--:R-:W-:Y:S01]  /*75c0*/  IMAD.MOV.U32 R14, RZ, RZ, -0x68fb0aa9 ;  /* 0x9704f557ff0e7424 */ /* 0x008fe200078e00ff */
[----:B------:R-:W-:-:S02]  /*75d0*/  MOV R15, 0x4034e300 ;  /* 0x4034e300000f7802 */ /* 0x000fc40000000f00 */
[----:B------:R2:W-:Y:S01]  /*75e0*/  STL.64 [R1+0x1088], R12 ;  /* 0x0010880c01007387 */ /* 0x0005e20000100a00 */
[----:B-1----:R-:W-:Y:S02]  /*75f0*/  IMAD.MOV.U32 R6, RZ, RZ, -0x7db2eaba ;  /* 0x824d1546ff067424 */ /* 0x002fe400078e00ff */
        /* <DEDUP_REMOVED lines=19> */
[----:B------:R-:W-:Y:S01]  /*7730*/  IMAD.MOV.U32 R27, RZ, RZ, -0x3fcb639d ;  /* 0xc0349c63ff1b7424 */ /* 0x000fe200078e00ff */
[----:B---3--:R-:W-:Y:S01]  /*7740*/  MOV R18, 0x8666bb37 ;  /* 0x8666bb3700127802 */ /* 0x008fe20000000f00 */
[----:B------:R-:W-:Y:S01]  /*7750*/  IMAD.MOV.U32 R19, RZ, RZ, 0x3ff6ed4d ;  /* 0x3ff6ed4dff137424 */ /* 0x000fe200078e00ff */
[----:B------:R1:W-:Y:S01]  /*7760*/  STL.64 [R1+0x10b0], R10 ;  /* 0x0010b00a01007387 */ /* 0x0003e20000100a00 */
[----:B0-----:R-:W-:-:S02]  /*7770*/  IMAD.MOV.U32 R14, RZ, RZ, 0x261f4c56 ;  /* 0x261f4c56ff0e7424 */ /* 0x001fc400078e00ff */
[----:B------:R-:W-:Y:S01]  /*7780*/  IMAD.MOV.U32 R15, RZ, RZ, -0x4023546b ;  /* 0xbfdcab95ff0f7424 */ /* 0x000fe200078e00ff */
[----:B------:R0:W-:Y:S01]  /*7790*/  STL.64 [R1+0x10d0], R12 ;  /* 0x0010d00c01007387 */ /* 0x0001e20000100a00 */
[----:B--2---:R-:W-:Y:S02]  /*77a0*/  IMAD.MOV.U32 R6, RZ, RZ, -0x4c63ea59 ;  /* 0xb39c15a7ff067424 */ /* 0x004fe400078e00ff */
[----:B------:R-:W-:Y:S01]  /*77b0*/  IMAD.MOV.U32 R7, RZ, RZ, -0x420c1a6b ;  /* 0xbdf3e595ff077424 */ /* 0x000fe200078e00ff */
[----:B------:R2:W-:Y:S01]  /*77c0*/  STL.64 [R1+0x1068], R20 ;  /* 0x0010681401007387 */ /* 0x0005e20000100a00 */
[----:B-1----:R-:W-:Y:S01]  /*77d0*/  MOV R10, 0x9b8a1b31 ;  /* 0x9b8a1b31000a7802 */ /* 0x002fe20000000f00 */
[----:B------:R-:W-:Y:S02]  /*77e0*/  IMAD.MOV.U32 R11, RZ, RZ, 0x3fa0f5dc ;  /* 0x3fa0f5dcff0b7424 */ /* 0x000fe400078e00ff */
[----:B------:R1:W-:Y:S01]  /*77f0*/  STL.64 [R1+0x1070], R24 ;  /* 0x0010701801007387 */ /* 0x0003e20000100a00 */
[----:B0-----:R-:W-:Y:S01]  /*7800*/  IMAD.MOV.U32 R12, RZ, RZ, 0x7e2fe4f3 ;  /* 0x7e2fe4f3ff0c7424 */ /* 0x001fe200078e00ff */
[----:B------:R-:W-:-:S02]  /*7810*/  MOV R13, 0xbf5e04a5 ;  /* 0xbf5e04a5000d7802 */ /* 0x000fc40000000f00 */
[----:B------:R0:W-:Y:S01]  /*7820*/  STL.64 [R1+0x1090], R22 ;  /* 0x0010901601007387 */ /* 0x0001e20000100a00 */
[----:B--2---:R-:W-:Y:S01]  /*7830*/  IMAD.MOV.U32 R20, RZ, RZ, -0x645f7a03 ;  /* 0x9ba085fdff147424 */ /* 0x004fe200078e00ff */
[----:B------:R-:W-:Y:S02]  /*7840*/  MOV R21, 0x40104edc ;  /* 0x40104edc00157802 */ /* 0x000fe40000000f00 */
        /* <DEDUP_REMOVED lines=35> */
[----:B0-----:R-:W-:Y:S02]  /*7a80*/  IMAD.MOV.U32 R26, RZ, RZ, 0x2c414c0d ;  /* 0x2c414c0dff1a7424 */ /* 0x001fe400078e00ff */
[----:B------:R-:W-:Y:S01]  /*7a90*/  IMAD.MOV.U32 R27, RZ, RZ, -0x3f9c665b ;  /* 0xc06399a5ff1b7424 */ /* 0x000fe200078e00ff */
[----:B---3--:R-:W-:Y:S01]  /*7aa0*/  MOV R19, 0x3f8c0b02 ;  /* 0x3f8c0b0200137802 */ /* 0x008fe20000000f00 */
[----:B------:R-:W-:Y:S01]  /*7ab0*/  IMAD.MOV.U32 R18, RZ, RZ, -0x2cfd698c ;  /* 0xd3029674ff127424 */ /* 0x000fe200078e00ff */
        /* <DEDUP_REMOVED lines=22> */
[----:B------:R1:W-:Y:S01]  /*7c20*/  STL.64 [R1+0x1170], R6 ;  /* 0x0011700601007387 */ /* 0x0003e20000100a00 */
[----:B--2---:R-:W-:Y:S01]  /*7c30*/  MOV R26, 0x205f94ff ;  /* 0x205f94ff001a7802 */ /* 0x004fe20000000f00 */
[----:B------:R-:W-:-:S02]  /*7c40*/  IMAD.MOV.U32 R27, RZ, RZ, 0x3eaf6148 ;  /* 0x3eaf6148ff1b7424 */ /* 0x000fc400078e00ff */
[----:B---3--:R-:W-:Y:S01]  /*7c50*/  IMAD.MOV.U32 R18, RZ, RZ, -0x7f6a3542 ;  /* 0x8095cabeff127424 */ /* 0x008fe200078e00ff */
[----:B------:R-:W-:Y:S01]  /*7c60*/  MOV R19, 0xc0191622 ;  /* 0xc019162200137802 */ /* 0x000fe20000000f00 */
        /* <DEDUP_REMOVED lines=11> */
[----:B------:R-:W-:Y:S01]  /*7d20*/  IMAD.MOV.U32 R13, RZ, RZ, -0x407c9847 ;  /* 0xbf8367b9ff0d7424 */ /* 0x000fe200078e00ff */
        /* <DEDUP_REMOVED lines=13> */
[----:B--2---:R-:W-:Y:S01]  /*7e00*/  IMAD.MOV.U32 R18, RZ, RZ, 0x79502d77 ;  /* 0x79502d77ff127424 */ /* 0x004fe200078e00ff */
[----:B------:R1:W-:Y:S01]  /*7e10*/  STL.64 [R1+0x11c0], R10 ;  /* 0x0011c00a01007387 */ /* 0x0003e20000100a00 */
[----:B------:R-:W-:Y:S01]  /*7e20*/  IMAD.MOV.U32 R19, RZ, RZ, -0x41a5713b ;  /* 0xbe5a8ec5ff137424 */ /* 0x000fe200078e00ff */
[----:B---3--:R-:W-:Y:S01]  /*7e30*/  MOV R14, 0xc9758d3d ;  /* 0xc9758d3d000e7802 */ /* 0x008fe20000000f00 */
        /* <DEDUP_REMOVED lines=11> */
[----:B0-----:R-:W-:-:S03]  /*7ef0*/  IMAD.MOV.U32 R20, RZ, RZ, 0x4b8ba3fd ;  /* 0x4b8ba3fdff147424 */ /* 0x001fc600078e00ff */
[----:B------:R0:W-:Y:S01]  /*7f00*/  STL.64 [R1+0x11d0], R22 ;  /* 0x0011d01601007387 */ /* 0x0001e20000100a00 */
[----:B------:R-:W-:Y:S01]  /*7f10*/  IMAD.MOV.U32 R21, RZ, RZ, 0x406a8563 ;  /* 0x406a8563ff157424 */ /* 0x000fe200078e00ff */
[----:B-1----:R-:W-:Y:S02]  /*7f20*/  MOV R24, 0xd2755202 ;  /* 0xd275520200187802 */ /* 0x002fe40000000f00 */
[----:B------:R1:W-:Y:S01]  /*7f30*/  STL.64 [R1+0x11d8], R26 ;  /* 0x0011d81a01007387 */ /* 0x0003e20000100a00 */
[----:B------:R-:W-:-:S03]  /*7f40*/  IMAD.MOV.U32 R25, RZ, RZ, 0x402a3739 ;  /* 0x402a3739ff197424 */ /* 0x000fc600078e00ff */
[----:B------:R3:W-:Y:S01]  /*7f50*/  STL.64 [R1+0x11e8], R14 ;  /* 0x0011e80e01007387 */ /* 0x0007e20000100a00 */
[----:B--2---:R-:W-:Y:S02]  /*7f60*/  IMAD.MOV.U32 R18, RZ, RZ, 0x4564ae7d ;  /* 0x4564ae7dff127424 */ /* 0x004fe400078e00ff */
[----:B------:R-:W-:Y:S01]  /*7f70*/  IMAD.MOV.U32 R19, RZ, RZ, 0x4086d9ba ;  /* 0x4086d9baff137424 */ /* 0x000fe200078e00ff */
[----:B------:R2:W-:Y:S01]  /*7f80*/  STL.64 [R1+0x11f0], R6 ;  /* 0x0011f00601007387 */ /* 0x0005e20000100a00 */
[----:B0-----:R-:W-:Y:S01]  /*7f90*/  IMAD.MOV.U32 R22, RZ, RZ, -0x2d3698eb ;  /* 0xd2c96715ff167424 */ /* 0x001fe200078e00ff */
[----:B------:R-:W-:Y:S02]  /*7fa0*/  MOV R23, 0xbf9d8244 ;  /* 0xbf9d824400177802 */ /* 0x000fe40000000f00 */
[----:B------:R0:W-:Y:S01]  /*7fb0*/  STL.64 [R1+0x1208], R10 ;  /* 0x0012080a01007387 */ /* 0x0001e20000100a00 */
[----:B-1----:R-:W-:Y:S02]  /*7fc0*/  IMAD.MOV.U32 R26, RZ, RZ, -0x22ea8a14 ;  /* 0xdd1575ecff1a7424 */ /* 0x002fe400078e00ff */
[----:B------:R-:W-:Y:S01]  /*7fd0*/  IMAD.MOV.U32 R27, RZ, RZ, 0x407462ac ;  /* 0x407462acff1b7424 */ /* 0x000fe200078e00ff */
[----:B---3--:R-:W-:Y:S01]  /*7fe0*/  MOV R14, 0x60bc3e58 ;  /* 0x60bc3e58000e7802 */ /* 0x008fe20000000f00 */
[----:B------:R-:W-:Y:S01]  /*7ff0*/  IMAD.MOV.U32 R15, RZ, RZ, -0x3f8a81b5 ;  /* 0xc0757e4bff0f7424 */ /* 0x000fe200078e00ff */
[----:B------:R1:W-:Y:S01]  /*8000*/  STL.64 [R1+0x1218], R12 ;  /* 0x0012180c01007387 */ /* 0x0003e20000100a00 */
[----:B--2---:R-:W-:Y:S01]  /*8010*/  IMAD.MOV.U32 R6, RZ, RZ, 0x482a6b51 ;  /* 0x482a6b51ff067424 */ /* 0x004fe200078e00ff */
[----:B------:R-:W-:-:S02]  /*8020*/  MOV R7, 0x40657e76 ;  /* 0x40657e7600077802 */ /* 0x000fc40000000f00 */
        /* <DEDUP_REMOVED lines=17> */
[----:B--2---:R-:W-:Y:S02]  /*8140*/  IMAD.MOV.U32 R22, RZ, RZ, 0x69db732d ;  /* 0x69db732dff167424 */ /* 0x004fe400078e00ff */
[----:B------:R-:W-:Y:S01]  /*8150*/  IMAD.MOV.U32 R23, RZ, RZ, -0x3fe1ee0d ;  /* 0xc01e11f3ff177424 */ /* 0x000fe200078e00ff */
[----:B------:R2:W-:Y:S01]  /*8160*/  STL.64 [R1+0x1240], R10 ;  /* 0x0012400a01007387 */ /* 0x0005e20000100a00 */
[----:B0-----:R-:W-:Y:S01]  /*8170*/  MOV R26, 0xf4b0bff ;  /* 0x0f4b0bff001a7802 */ /* 0x001fe20000000f00 */
[----:B------:R-:W-:-:S02]  /*8180*/  IMAD.MOV.U32 R27, RZ, RZ, 0x400727bb ;  /* 0x400727bbff1b7424 */ /* 0x000fc400078e00ff */
[----:B---3--:R-:W-:Y:S01]  /*8190*/  IMAD.MOV.U32 R14, RZ, RZ, 0x33c28106 ;  /* 0x33c28106ff0e7424 */ /* 0x008fe200078e00ff */
        /* <DEDUP_REMOVED lines=11> */
[----:B-1----:R-:W-:Y:S01]  /*8250*/  IMAD.MOV.U32 R20, RZ, RZ, -0x5af264f2 ;  /* 0xa50d9b0eff147424 */ /* 0x002fe200078e00ff */
[----:B------:R-:W-:Y:S02]  /*8260*/  MOV R21, 0xbfcaae9f ;  /* 0xbfcaae9f00157802 */ /* 0x000fe40000000f00 */
[----:B------:R1:W-:Y:S01]  /*8270*/  STL.64 [R1+0x1268], R14 ;  /* 0x0012680e01007387 */ /* 0x0003e20000100a00 */
[----:B--2---:R-:W-:-:S03]  /*8280*/  IMAD.MOV.U32 R24, RZ, RZ, 0x30c9aff6 ;  /* 0x30c9aff6ff187424 */ /* 0x004fc600078e00ff */
        /* <DEDUP_REMOVED lines=10> */
[----:B------:R-:W-:-:S02]  /*8330*/  IMAD.MOV.U32 R23, RZ, RZ, -0x3f71133b ;  /* 0xc08eecc5ff177424 */ /* 0x000fc400078e00ff */
[----:B---3--:R-:W-:Y:S01]  /*8340*/  IMAD.MOV.U32 R26, RZ, RZ, 0x6f39f917 ;  /* 0x6f39f917ff1a7424 */ /* 0x008fe200078e00ff */
[----:B------:R-:W-:Y:S01]  /*8350*/  MOV R27, 0x40a1211c ;  /* 0x40a1211c001b7802 */ /* 0x000fe20000000f00 */
[----:B------:R2:W-:Y:S01]  /*8360*/  STL.64 [R1+0x12a8], R12 ;  /* 0x0012a80c01007387 */ /* 0x0005e20000100a00 */
[----:B0-----:R-:W-:Y:S02]  /*8370*/  IMAD.MOV.U32 R6, RZ, RZ, 0x3f907c55 ;  /* 0x3f907c55ff067424 */ /* 0x001fe400078e00ff */
[----:B------:R-:W-:Y:S01]  /*8380*/  IMAD.MOV.U32 R7, RZ, RZ, 0x3f8ef19b ;  /* 0x3f8ef19bff077424 */ /* 0x000fe200078e00ff */
[----:B------:R0:W-:Y:S01]  /*8390*/  STL.64 [R1+0x1290], R18 ;  /* 0x0012901201007387 */ /* 0x0001e20000100a00 */
[----:B-1----:R-:W-:Y:S02]  /*83a0*/  IMAD.MOV.U32 R10, RZ, RZ, 0x495b65de ;  /* 0x495b65deff0a7424 */ /* 0x002fe400078e00ff */
[----:B------:R-:W-:Y:S01]  /*83b0*/  IMAD.MOV.U32 R11, RZ, RZ, -0x3f61de91 ;  /* 0xc09e216fff0b7424 */ /* 0x000fe200078e00ff */
[----:B------:R1:W-:Y:S01]  /*83c0*/  STL.64 [R1+0x1298], R20 ;  /* 0x0012981401007387 */ /* 0x0003e20000100a00 */
[----:B--2---:R-:W-:Y:S01]  /*83d0*/  IMAD.MOV.U32 R12, RZ, RZ, -0x706b55d6 ;  /* 0x8f94aa2aff0c7424 */ /* 0x004fe200078e00ff */
[----:B------:R-:W-:-:S02]  /*83e0*/  MOV R13, 0x409e93fe ;  /* 0x409e93fe000d7802 */ /* 0x000fc40000000f00 */
[----:B------:R2:W-:Y:S01]  /*83f0*/  STL.64 [R1+0x12a0], R24 ;  /* 0x0012a01801007387 */ /* 0x0005e20000100a00 */
[----:B0-----:R-:W-:-:S03]  /*8400*/  MOV R18, 0xbdff74b9 ;  /* 0xbdff74b900127802 */ /* 0x001fc60000000f00 */
[----:B------:R0:W-:Y:S01]  /*8410*/  STL.64 [R1+0x12b0], R14 ;  /* 0x0012b00e01007387 */ /* 0x0001e20000100a00 */
[----:B------:R-:W-:Y:S02]  /*8420*/  IMAD.MOV.U32 R19, RZ, RZ, -0x403b9d75 ;  /* 0xbfc4628bff137424 */ /* 0x000fe400078e00ff */
[----:B-1----:R-:W-:Y:S01]  /*8430*/  IMAD.MOV.U32 R20, RZ, RZ, -0x3e789b85 ;  /* 0xc187647bff147424 */ /* 0x002fe200078e00ff */
        /* <DEDUP_REMOVED lines=10> */
[----:B------:R-:W-:-:S02]  /*84e0*/  IMAD.MOV.U32 R7, RZ, RZ, 0x40957e75 ;  /* 0x40957e75ff077424 */ /* 0x000fc400078e00ff */
[----:B------:R1:W-:Y:S01]  /*84f0*/  STL.64 [R1+0x12e0], R12 ;  /* 0x0012e00c01007387 */ /* 0x0003e20000100a00 */
[----:B---3--:R-:W-:Y:S02]  /*8500*/  IMAD.MOV.U32 R22, RZ, RZ, -0x22f680c9 ;  /* 0xdd097f37ff167424 */ /* 0x008fe400078e00ff */
[----:B------:R-:W-:Y:S01]  /*8510*/  IMAD.MOV.U32 R23, RZ, RZ, -0x3f787b40 ;  /* 0xc08784c0ff177424 */ /* 0x000fe200078e00ff */
[----:B------:R3:W-:Y:S01]  /*8520*/  STL.64 [R1+0x12f0], R6 ;  /* 0x0012f00601007387 */ /* 0x0007e20000100a00 */
[----:B--2---:R-:W-:Y:S01]  /*8530*/  IMAD.MOV.U32 R26, RZ, RZ, 0x7b2e5ff5 ;  /* 0x7b2e5ff5ff1a7424 */ /* 0x004fe200078e00ff */
[----:B------:R-:W-:Y:S02]  /*8540*/  MOV R27, 0xc07555ec ;  /* 0xc07555ec001b7802 */ /* 0x000fe40000000f00 */
[----:B------:R2:W-:Y:S01]  /*8550*/  STL.64 [R1+0x12d8], R18 ;  /* 0x0012d81201007387 */ /* 0x0005e20000100a00 */
[----:B0-----:R-:W-:Y:S02]  /*8560*/  IMAD.MOV.U32 R10, RZ, RZ, -0x7a866d55 ;  /* 0x857992abff0a7424 */ /* 0x001fe400078e00ff */
[----:B------:R-:W-:Y:S01]  /*8570*/  IMAD.MOV.U32 R11, RZ, RZ, -0x411b0ef3 ;  /* 0xbee4f10dff0b7424 */ /* 0x000fe200078e00ff */
[----:B-1----:R-:W-:Y:S01]  /*8580*/  DMUL R12, R8, R4 ;  /* 0x00000004080c7228 */ /* 0x002fe20000000000 */
[----:B------:R0:W-:Y:S04]  /*8590*/  STL.64 [R1+0x12e8], R20 ;  /* 0x0012e81401007387 */ /* 0x0001e80000100a00 */
[----:B------:R1:W-:Y:S03]  /*85a0*/  STL.64 [R1+0x12f8], R14 ;  /* 0x0012f80e01007387 */ /* 0x0003e60000100a00 */
[----:B---3--:R-:W-:Y:S01]  /*85b0*/  DFMA R6, -R2, R12, R8 ;  /* 0x0000000c0206722b */ /* 0x008fe20000000108 */
[----:B--2---:R-:W-:Y:S01]  /*85c0*/  MOV R18, 0x2d01f9ee ;  /* 0x2d01f9ee00127802 */ /* 0x004fe20000000f00 */
[----:B------:R-:W-:Y:S01]  /*85d0*/  IMAD.MOV.U32 R19, RZ, RZ, 0x4060b205 ;  /* 0x4060b205ff137424 */ /* 0x000fe200078e00ff */
[----:B------:R2:W-:Y:S01]  /*85e0*/  STL.64 [R1+0x1300], R22 ;  /* 0x0013001601007387 */ /* 0x0005e20000100a00 */
[----:B0-----:R-:W-:Y:S01]  /*85f0*/  IMAD.MOV.U32 R20, RZ, RZ, 0x33000f3b ;  /* 0x33000f3bff147424 */ /* 0x001fe200078e00ff */
[----:B------:R-:W-:-:S02]  /*8600*/  MOV R21, 0xc05c30d4 ;  /* 0xc05c30d400157802 */ /* 0x000fc40000000f00 */
[----:B------:R0:W-:Y:S01]  /*8610*/  STL.64 [R1+0x1308], R24 ;  /* 0x0013081801007387 */ /* 0x0001e20000100a00 */
[----:B------:R-:W-:Y:S01]  /*8620*/  DFMA R12, R4, R6, R12 ;  /* 0x00000006040c722b */ /* 0x000fe2000000000c */
[----:B-1----:R-:W-:Y:S01]  /*8630*/  MOV R14, 0x5b39c078 ;  /* 0x5b39c078000e7802 */ /* 0x002fe20000000f00 */
[----:B------:R-:W-:Y:S01]  /*8640*/  IMAD.MOV.U32 R15, RZ, RZ, -0x411f61fa ;  /* 0xbee09e06ff0f7424 */ /* 0x000fe200078e00ff */
[----:B------:R1:W-:Y:S01]  /*8650*/  STL.64 [R1+0x1310], R26 ;  /* 0x0013101a01007387 */ /* 0x0003e20000100a00 */
[----:B------:R-:W-:Y:S01]  /*8660*/  IMAD.MOV.U32 R4, RZ, RZ, 0x47d911f2 ;  /* 0x47d911f2ff047424 */ /* 0x000fe200078e00ff */
[----:B------:R-:W-:Y:S01]  /*8670*/  MOV R6, 0x1b50cc3 ;  /* 0x01b50cc300067802 */ /* 0x000fe20000000f00 */
[----:B------:R-:W-:Y:S01]  /*8680*/  IMAD.MOV.U32 R5, RZ, RZ, 0x3ff1f3c0 ;  /* 0x3ff1f3c0ff057424 */ /* 0x000fe200078e00ff */
[----:B------:R3:W-:Y:S01]  /*8690*/  STL.64 [R1+0x1318], R10 ;  /* 0x0013180a01007387 */ /* 0x0007e20000100a00 */
[----:B--2---:R-:W-:Y:S01]  /*86a0*/  IMAD.MOV.U32 R22, RZ, RZ, -0xe8963 ;  /* 0xfff1769dff167424 */ /* 0x004fe200078e00ff */
[----:B------:R-:W-:Y:S01]  /*86b0*/  MOV R23, 0xc02d057d ;  /* 0xc02d057d00177802 */ /* 0x000fe20000000f00 */
[----:B------:R-:W-:Y:S01]  /*86c0*/  IMAD.MOV.U32 R7, RZ, RZ, -0x4017a9ca ;  /* 0xbfe85636ff077424 */ /* 0x000fe200078e00ff */
[----:B------:R2:W-:Y:S01]  /*86d0*/  STL.64 [R1+0x1320], R18 ;  /* 0x0013201201007387 */ /* 0x0005e20000100a00 */
[----:B0-----:R-:W-:-:S02]  /*86e0*/  IMAD.MOV.U32 R24, RZ, RZ, 0x14be7336 ;  /* 0x14be7336ff187424 */ /* 0x001fc400078e00ff */
[----:B------:R-:W-:Y:S01]  /*86f0*/  FFMA R0, RZ, R3, R13 ;  /* 0x00000003ff007223 */ /* 0x000fe2000000000d */
[----:B------:R-:W-:Y:S01]  /*8700*/  IMAD.MOV.U32 R25, RZ, RZ, 0x4026393a ;  /* 0x4026393aff197424 */ /* 0x000fe200078e00ff */
[----:B------:R0:W-:Y:S01]  /*8710*/  STL.64 [R1+0x1328], R20 ;  /* 0x0013281401007387 */ /* 0x0001e20000100a00 */
[----:B-1----:R-:W-:Y:S01]  /*8720*/  MOV R26, 0xc7275f11 ;  /* 0xc7275f11001a7802 */ /* 0x002fe20000000f00 */
[----:B------:R-:W-:Y:S01]  /*8730*/  IMAD.MOV.U32 R27, RZ, RZ, -0x3fef52dd ;  /* 0xc010ad23ff1b7424 */ /* 0x000fe200078e00ff */
[----:B------:R-:W-:Y:S01]  /*8740*/  FSETP.GT.AND P0, PT, |R0|, 1.469367938527859385e-39, PT ;  /* 0x001000000000780b */ /* 0x000fe20003f04200 */
[----:B---3--:R-:W-:Y:S01]  /*8750*/  IMAD.MOV.U32 R10, RZ, RZ, 0x6fac42ee ;  /* 0x6fac42eeff0a7424 */ /* 0x008fe200078e00ff */
[----:B------:R-:W-:Y:S01]  /*8760*/  MOV R11, 0x3fd73534 ;  /* 0x3fd73534000b7802 */ /* 0x000fe20000000f00 */
[----:B------:R1:W-:Y:S01]  /*8770*/  STL.64 [R1+0x1330], R28 ;  /* 0x0013301c01007387 */ /* 0x0003e20000100a00 */
[----:B--2---:R-:W-:Y:S02]  /*8780*/  IMAD.MOV.U32 R18, RZ, RZ, 0x728f44d1 ;  /* 0x728f44d1ff127424 */ /* 0x004fe400078e00ff */
[----:B------:R-:W-:Y:S01]  /*8790*/  IMAD.MOV.U32 R19, RZ, RZ, 0x3fcc603b ;  /* 0x3fcc603bff137424 */ /* 0x000fe200078e00ff */
        /* <DEDUP_REMOVED lines=18> */
[----:B------:R-:W-:Y:S05]  /*88c0*/  CALL.REL.NOINC `($__internal_24_$__cuda_sm20_div_rn_f64_full) ;  /* 0x0000051400dc7944 */ /* 0x000fea0003c00000 */
[----:B------:R-:W-:Y:S01]  /*88d0*/  MOV R12, R4 ;  /* 0x00000004000c7202 */ /* 0x000fe20000000f00 */
[----:B------:R-:W-:-:S07]  /*88e0*/  IMAD.MOV.U32 R13, RZ, RZ, R5 ;  /* 0x000000ffff0d7224 */ /* 0x000fce00078e0005 */
.L_x_7537:
[----:B------:R-:W-:Y:S05]  /*88f0*/  BSYNC.RECONVERGENT B0 ;  /* 0x0000000000007941 */ /* 0x000fea0003800200 */
.L_x_7536:
[----:B-1----:R-:W0:Y:S01]  /*8900*/  MUFU.RCP64H R5, R3 ;  /* 0x0000000300057308 */ /* 0x002e220000001800 */
[----:B------:R-:W-:Y:S01]  /*8910*/  IMAD.MOV.U32 R4, RZ, RZ, 0x1 ;  /* 0x00000001ff047424 */ /* 0x000fe200078e00ff */
[----:B------:R-:W-:Y:S01]  /*8920*/  FSETP.GEU.AND P1, PT, |R17|, 6.5827683646048100446e-37, PT ;  /* 0x036000001100780b */ /* 0x000fe20003f2e200 */
[----:B------:R-:W-:Y:S01]  /*8930*/  BSSY.RECONVERGENT B0, `(.L_x_7538) ;  /* 0x0000015000007945 */ /* 0x000fe20003800200 */
[----:B------:R-:W-:-:S03]  /*8940*/  IADD3 R15, PT, PT, R1, 0x1388, RZ ;  /* 0x00001388010f7810 */ /* 0x000fc60007ffe0ff */
        /* <DEDUP_REMOVED lines=16> */
[----:B------:R-:W-:Y:S05]  /*8a50*/  CALL.REL.NOINC `($__internal_24_$__cuda_sm20_div_rn_f64_full) ;  /* 0x0000051400787944 */ /* 0x000fea0003c00000 */
[----:B------:R-:W-:Y:S01]  /*8a60*/  IMAD.MOV.U32 R10, RZ, RZ, R4 ;  /* 0x000000ffff0a7224 */ /* 0x000fe200078e0004 */
[----:B------:R-:W-:-:S07]  /*8a70*/  MOV R11, R5 ;  /* 0x00000005000b7202 */ /* 0x000fce0000000f00 */
.L_x_7539:
[----:B------:R-:W-:Y:S05]  /*8a80*/  BSYNC.RECONVERGENT B0 ;  /* 0x0000000000007941 */ /* 0x000fea0003800200 */
.L_x_7538:
        /* <DEDUP_REMOVED lines=57> */
.L_x_7545:
[----:B------:R-:W-:Y:S05]  /*8e20*/  BSYNC.RECONVERGENT B5 ;  /* 0x0000000000057941 */ /* 0x000fea0003800200 */
.L_x_7544:
        /* <DEDUP_REMOVED lines=30> */
.L_x_7543:
[----:B------:R-:W-:-:S10]  /*9010*/  DADD R8, R10, 1 ;  /* 0x3ff000000a087429 */ /* 0x000fd40000000000 */
[----:B------:R-:W-:Y:S01]  /*9020*/  ISETP.GT.AND P0, PT, R9, 0xfffff, PT ;  /* 0x000fffff0900780c */ /* 0x000fe20003f04270 */
[----:B0-----:R-:W-:Y:S02]  /*9030*/  IMAD.MOV.U32 R4, RZ, RZ, R8 ;  /* 0x000000ffff047224 */ /* 0x001fe400078e0008 */
        /* <DEDUP_REMOVED lines=74> */
.L_x_7547:
[----:B------:R-:W-:Y:S01]  /*94e0*/  IMAD.MOV.U32 R6, RZ, RZ, 0x0 ;  /* 0x00000000ff067424 */ /* 0x000fe200078e00ff */
[----:B------:R-:W-:Y:S01]  /*94f0*/  LOP3.LUT P0, RZ, R5, 0x7fffffff, RZ, 0xc0, !PT ;  /* 0x7fffffff05ff7812 */ /* 0x000fe2000780c0ff */
[----:B------:R-:W-:-:S06]  /*9500*/  IMAD.MOV.U32 R7, RZ, RZ, 0x7ff00000 ;  /* 0x7ff00000ff077424 */ /* 0x000fcc00078e00ff */
[----:B------:R-:W-:-:S10]  /*9510*/  DFMA R6, R4, R6, +INF ;  /* 0x7ff000000406742b */ /* 0x000fd40000000006 */
[----:B------:R-:W-:Y:S02]  /*9520*/  FSEL R4, R6, RZ, P0 ;  /* 0x000000ff06047208 */ /* 0x000fe40000000000 */
[----:B------:R-:W-:-:S07]  /*9530*/  FSEL R5, R7, -QNAN , P0 ;  /* 0xfff0000007057808 */ /* 0x000fce0000000000 */
.L_x_7546:
[----:B------:R-:W-:Y:S05]  /*9540*/  BSYNC.RECONVERGENT B4 ;  /* 0x0000000000047941 */ /* 0x000fea0003800200 */
.L_x_7542:
        /* <DEDUP_REMOVED lines=26> */
[----:B------:R-:W-:Y:S05]  /*96f0*/  CALL.REL.NOINC `($__internal_25_$__cuda_sm20_dsqrt_rn_f64_mediumpath_v1) ;  /* 0x0000050c00ec7944 */ /* 0x000fea0003c00000 */
[----:B------:R-:W-:-:S07]  /*9700*/  IMAD.MOV.U32 R6, RZ, RZ, R14 ;  /* 0x000000ffff067224 */ /* 0x000fce00078e000e */
.L_x_7549:
[----:B------:R-:W-:Y:S05]  /*9710*/  BSYNC.RECONVERGENT B4 ;  /* 0x0000000000047941 */ /* 0x000fea0003800200 */
.L_x_7548:
[----:B------:R-:W-:Y:S01]  /*9720*/  MOV R8, R6 ;  /* 0x0000000600087202 */ /* 0x000fe20000000f00 */
[----:B------:R-:W-:Y:S01]  /*9730*/  IMAD.MOV.U32 R9, RZ, RZ, R7 ;  /* 0x000000ffff097224 */ /* 0x000fe200078e0007 */
[----:B------:R-:W-:Y:S06]  /*9740*/  BRA `(.L_x_7550) ;  /* 0x0000000800bc7947 */ /* 0x000fec0003800000 */
.L_x_7541:
        /* <DEDUP_REMOVED lines=29> */
[----:B------:R-:W-:Y:S05]  /*9920*/  CALL.REL.NOINC `($__internal_24_$__cuda_sm20_div_rn_f64_full) ;  /* 0x0000050400c47944 */ /* 0x000fea0003c00000 */
.L_x_7554:
[----:B------:R-:W-:Y:S05]  /*9930*/  BSYNC.RECONVERGENT B5 ;  /* 0x0000000000057941 */ /* 0x000fea0003800200 */
.L_x_7553:
        /* <DEDUP_REMOVED lines=30> */
.L_x_7552:
[----:B------:R-:W-:-:S10]  /*9b20*/  DADD R16, R10, 1 ;  /* 0x3ff000000a107429 */ /* 0x000fd40000000000 */
[----:B------:R-:W-:Y:S01]  /*9b30*/  ISETP.GT.AND P1, PT, R17, 0xfffff, PT ;  /* 0x000fffff1100780c */ /* 0x000fe20003f24270 */
[----:B0-----:R-:W-:Y:S01]  /*9b40*/  IMAD.MOV.U32 R5, RZ, RZ, R17 ;  /* 0x000000ffff057224 */ /* 0x001fe200078e0011 */
[----:B------:R-:W-:-:S11]  /*9b50*/  MOV R4, R16 ;  /* 0x0000001000047202 */ /* 0x000fd60000000f00 */
        /* <DEDUP_REMOVED lines=17> */
[----:B------:R-:W-:Y:S01]  /*9c70*/  IMAD.MOV.U32 R23, RZ, RZ, 0x43300000 ;  /* 0x43300000ff177424 */ /* 0x000fe200078e00ff */
[----:B------:R-:W-:Y:S01]  /*9c80*/  LEA.HI R0, R17, R0, RZ, 0xc ;  /* 0x0000000011007211 */ /* 0x000fe200078f60ff */
[----:B------:R-:W-:Y:S01]  /*9c90*/  UMOV UR8, 0x80000000 ;  /* 0x8000000000087882 */ /* 0x000fe20000000000 */
[----:B------:R-:W-:-:S09]  /*9ca0*/  UMOV UR9, 0x43300000 ;  /* 0x4330000000097882 */ /* 0x000fd20000000000 */
[----:B------:R-:W-:Y:S02]  /*9cb0*/  @P0 VIADD R7, R5, 0xfff00000 ;  /* 0xfff0000005070836 */ /* 0x000fe40000000000 */
[----:B------:R-:W-:-:S03]  /*9cc0*/  @P0 VIADD R0, R0, 0x1 ;  /* 0x0000000100000836 */ /* 0x000fc60000000000 */
        /* <DEDUP_REMOVED lines=50> */
.L_x_7556:
[----:B------:R-:W-:Y:S01]  /*9ff0*/  MOV R6, 0x0 ;  /* 0x0000000000067802 */ /* 0x000fe20000000f00 */
[----:B------:R-:W-:Y:S01]  /*a000*/  IMAD.MOV.U32 R7, RZ, RZ, 0x7ff00000 ;  /* 0x7ff00000ff077424 */ /* 0x000fe200078e00ff */
[----:B------:R-:W-:-:S05]  /*a010*/  LOP3.LUT P0, RZ, R5, 0x7fffffff, RZ, 0xc0, !PT ;  /* 0x7fffffff05ff7812 */ /* 0x000fca000780c0ff */
[----:B------:R-:W-:-:S10]  /*a020*/  DFMA R6, R4, R6, +INF ;  /* 0x7ff000000406742b */ /* 0x000fd40000000006 */
[----:B------:R-:W-:Y:S02]  /*a030*/  FSEL R4, R6, RZ, P0 ;  /* 0x000000ff06047208 */ /* 0x000fe40000000000 */
[----:B------:R-:W-:-:S07]  /*a040*/  FSEL R5, R7, -QNAN , P0 ;  /* 0xfff0000007057808 */ /* 0x000fce0000000000 */
.L_x_7555:
[----:B------:R-:W-:Y:S05]  /*a050*/  BSYNC.RECONVERGENT B4 ;  /* 0x0000000000047941 */ /* 0x000fea0003800200 */
.L_x_7551:
        /* <DEDUP_REMOVED lines=28> */
.L_x_7558:
[----:B------:R-:W-:Y:S05]  /*a220*/  BSYNC.RECONVERGENT B4 ;  /* 0x0000000000047941 */ /* 0x000fea0003800200 */
.L_x_7557:
[----:B------:R-:W-:-:S11]  /*a230*/  DADD R8, -RZ, -R6 ;  /* 0x00000000ff087229 */ /* 0x000fd60000000906 */
.L_x_7550:
[----:B------:R-:W-:Y:S05]  /*a240*/  BSYNC.RECONVERGENT B0 ;  /* 0x0000000000007941 */ /* 0x000fea0003800200 */
.L_x_7540:
[----:B------:R-:W-:Y:S01]  /*a250*/  DMUL R24, R2, 0.5 ;  /* 0x3fe0000002187828 */ /* 0x000fe20000000000 */
[----:B------:R-:W-:Y:S01]  /*a260*/  MOV R10, 0x0 ;  /* 0x00000000000a7802 */ /* 0x000fe20000000f00 */
[----:B------:R-:W-:Y:S01]  /*a270*/  IMAD.MOV.U32 R11, RZ, RZ, 0x3fd80000 ;  /* 0x3fd80000ff0b7424 */ /* 0x000fe200078e00ff */
[----:B------:R-:W-:Y:S03]  /*a280*/  BSSY.RECONVERGENT B0, `(.L_x_7559) ;  /* 0x0000018000007945 */ /* 0x000fe60003800200 */
[----:B0-----:R-:W0:Y:S04]  /*a290*/  MUFU.RSQ64H R5, R25 ;  /* 0x0000001900057308 */ /* 0x001e280000001c00 */
        /* <DEDUP_REMOVED lines=22> */
.L_x_7560:
[----:B------:R-:W-:Y:S05]  /*a400*/  BSYNC.RECONVERGENT B0 ;  /* 0x0000000000007941 */ /* 0x000fea0003800200 */
.L_x_7559:
[----:B------:R-:W-:Y:S01]  /*a410*/  DMUL R20, R6, -R8 ;  /* 0x8000000806147228 */ /* 0x000fe20000000000 */
[----:B------:R-:W-:Y:S01]  /*a420*/  BSSY.RECONVERGENT B0, `(.L_x_7561) ;  /* 0x0000017000007945 */ /* 0x000fe20003800200 */
[----:B------:R-:W-:Y:S01]  /*a430*/  IMAD.MOV.U32 R14, RZ, RZ, RZ ;  /* 0x000000ffff0e7224 */ /* 0x000fe200078e00ff */
[----:B------:R-:W-:Y:S01]  /*a440*/  MOV R0, 0x1 ;  /* 0x0000000100007802 */ /* 0x000fe20000000f00 */
[----:B------:R-:W-:Y:S02]  /*a450*/  IMAD.MOV.U32 R16, RZ, RZ, 0x55555555 ;  /* 0x55555555ff107424 */ /* 0x000fe400078e00ff */
[----:B------:R-:W-:-:S07]  /*a460*/  IMAD.MOV.U32 R17, RZ, RZ, -0x402aaaab ;  /* 0xbfd55555ff117424 */ /* 0x000fce00078e00ff */
.L_x_7562:
        /* <DEDUP_REMOVED lines=19> */
.L_x_7561:
        /* <DEDUP_REMOVED lines=20> */
[----:B------:R-:W-:Y:S05]  /*a6e0*/  CALL.REL.NOINC `($__internal_23_$__cuda_sm20_dblrcp_rn_slowpath_v3) ;  /* 0x000004f400a87944 */ /* 0x000fea0003c00000 */
[----:B------:R-:W-:-:S07]  /*a6f0*/  IMAD.MOV.U32 R7, RZ, RZ, R0 ;  /* 0x000000ffff077224 */ /* 0x000fce00078e0000 */
.L_x_7566:
[----:B------:R-:W-:Y:S05]  /*a700*/  BSYNC.RECONVERGENT B4 ;  /* 0x0000000000047941 */ /* 0x000fea0003800200 */
.L_x_7565:
[----:B------:R-:W-:Y:S01]  /*a710*/  BSSY.RECONVERGENT B3, `(.L_x_7567) ;  /* 0x0000016000037945 */ /* 0x000fe20003800200 */
[----:B------:R-:W-:Y:S01]  /*a720*/  IMAD.MOV.U32 R0, RZ, RZ, 0x1 ;  /* 0x00000001ff007424 */ /* 0x000fe200078e00ff */
[----:B------:R-:W-:Y:S01]  /*a730*/  MOV R12, 0xc901e574 ;  /* 0xc901e574000c7802 */ /* 0x000fe20000000f00 */
[----:B------:R-:W-:-:S07]  /*a740*/  IMAD.MOV.U32 R13, RZ, RZ, -0x40a1a8c6 ;  /* 0xbf5e573aff0d7424 */ /* 0x000fce00078e00ff */
.L_x_7568:
        /* <DEDUP_REMOVED lines=19> */
.L_x_7567:
        /* <DEDUP_REMOVED lines=25> */
[----:B------:R-:W-:Y:S05]  /*aa10*/  CALL.REL.NOINC `($__internal_24_$__cuda_sm20_div_rn_f64_full) ;  /* 0x000004f400887944 */ /* 0x000fea0003c00000 */
.L_x_7570:
[----:B------:R-:W-:Y:S05]  /*aa20*/  BSYNC.RECONVERGENT B4 ;  /* 0x0000000000047941 */ /* 0x000fea0003800200 */
.L_x_7569:
[----:B------:R-:W-:Y:S01]  /*aa30*/  BSSY.RECONVERGENT B3, `(.L_x_7571) ;  /* 0x0000016000037945 */ /* 0x000fe20003800200 */
[----:B------:R-:W-:Y:S01]  /*aa40*/  IMAD.MOV.U32 R0, RZ, RZ, 0x1 ;  /* 0x00000001ff007424 */ /* 0x000fe200078e00ff */
[----:B------:R-:W-:Y:S01]  /*aa50*/  MOV R16, 0x3b990ee6 ;  /* 0x3b990ee600107802 */ /* 0x000fe20000000f00 */
[----:B------:R-:W-:-:S07]  /*aa60*/  IMAD.MOV.U32 R17, RZ, RZ, 0x3f70ee64 ;  /* 0x3f70ee64ff117424 */ /* 0x000fce00078e00ff */
.L_x_7572:
        /* <DEDUP_REMOVED lines=19> */
.L_x_7571:
        /* <DEDUP_REMOVED lines=28> */
[----:B------:R-:W-:Y:S02]  /*ad60*/  IMAD.MOV.U32 R6, RZ, RZ, R4 ;  /* 0x000000ffff067224 */ /* 0x000fe400078e0004 */
[----:B------:R-:W-:-:S07]  /*ad70*/  IMAD.MOV.U32 R7, RZ, RZ, R5 ;  /* 0x000000ffff077224 */ /* 0x000fce00078e0005 */
.L_x_7574:
[----:B------:R-:W-:Y:S05]  /*ad80*/  BSYNC.RECONVERGENT B4 ;  /* 0x0000000000047941 */ /* 0x000fea0003800200 */
.L_x_7573:
[----:B------:R-:W-:Y:S01]  /*ad90*/  BSSY.RECONVERGENT B3, `(.L_x_7575) ;  /* 0x0000016000037945 */ /* 0x000fe20003800200 */
[----:B------:R-:W-:Y:S01]  /*ada0*/  MOV R0, 0x1 ;  /* 0x0000000100007802 */ /* 0x000fe20000000f00 */
[----:B------:R-:W-:Y:S02]  /*adb0*/  IMAD.MOV.U32 R12, RZ, RZ, 0x3b34e2b6 ;  /* 0x3b34e2b6ff0c7424 */ /* 0x000fe400078e00ff */
[----:B------:R-:W-:-:S07]  /*adc0*/  IMAD.MOV.U32 R13, RZ, RZ, 0x3f4547d9 ;  /* 0x3f4547d9ff0d7424 */ /* 0x000fce00078e00ff */
.L_x_7576:
        /* <DEDUP_REMOVED lines=19> */
.L_x_7575:
        /* <DEDUP_REMOVED lines=25> */
[----:B------:R-:W-:Y:S05]  /*b090*/  CALL.REL.NOINC `($__internal_24_$__cuda_sm20_div_rn_f64_full) ;  /* 0x000004ec00e87944 */ /* 0x000fea0003c00000 */
.L_x_7578:
[----:B------:R-:W-:Y:S05]  /*b0a0*/  BSYNC.RECONVERGENT B4 ;  /* 0x0000000000047941 */ /* 0x000fea0003800200 */
.L_x_7577:
[----:B------:R-:W-:Y:S01]  /*b0b0*/  BSSY.RECONVERGENT B3, `(.L_x_7579) ;  /* 0x0000016000037945 */ /* 0x000fe20003800200 */
[----:B------:R-:W-:Y:S01]  /*b0c0*/  MOV R0, 0x1 ;  /* 0x0000000100007802 */ /* 0x000fe20000000f00 */
[----:B------:R-:W-:Y:S02]  /*b0d0*/  IMAD.MOV.U32 R16, RZ, RZ, 0x2da7bf9 ;  /* 0x02da7bf9ff107424 */ /* 0x000fe400078e00ff */
[----:B------:R-:W-:-:S07]  /*b0e0*/  IMAD.MOV.U32 R17, RZ, RZ, -0x40b3c1f5 ;  /* 0xbf4c3e0bff117424 */ /* 0x000fce00078e00ff */
.L_x_7580:
        /* <DEDUP_REMOVED lines=19> */
.L_x_7579:
        /* <DEDUP_REMOVED lines=30> */
.L_x_7582:
[----:B------:R-:W-:Y:S05]  /*b400*/  BSYNC.RECONVERGENT B4 ;  /* 0x0000000000047941 */ /* 0x000fea0003800200 */
.L_x_7581:
[----:B------:R-:W-:Y:S01]  /*b410*/  HFMA2 R13, -RZ, RZ, -1.802734375, 0.00079822540283203125 ;  /* 0xbf36128aff0d7431 */ /* 0x000fe200000001ff */
[----:B------:R-:W-:Y:S01]  /*b420*/  BSSY.RECONVERGENT B3, `(.L_x_7583) ;  /* 0x0000015000037945 */ /* 0x000fe20003800200 */
[----:B------:R-:W-:Y:S02]  /*b430*/  IMAD.MOV.U32 R0, RZ, RZ, 0x1 ;  /* 0x00000001ff007424 */ /* 0x000fe400078e00ff */
[----:B------:R-:W-:-:S07]  /*b440*/  IMAD.MOV.U32 R12, RZ, RZ, -0x3a5b058f ;  /* 0xc5a4fa71ff0c7424 */ /* 0x000fce00078e00ff */
.L_x_7584:
        /* <DEDUP_REMOVED lines=19> */
.L_x_7583:
        /* <DEDUP_REMOVED lines=25> */
[----:B------:R-:W-:Y:S05]  /*b710*/  CALL.REL.NOINC `($__internal_24_$__cuda_sm20_div_rn_f64_full) ;  /* 0x000004e800487944 */ /* 0x000fea0003c00000 */
.L_x_7586:
[----:B------:R-:W-:Y:S05]  /*b720*/  BSYNC.RECONVERGENT B4 ;  /* 0x0000000000047941 */ /* 0x000fea0003800200 */
.L_x_7585:
[----:B------:R-:W-:Y:S01]  /*b730*/  BSSY.RECONVERGENT B3, `(.L_x_7587) ;  /* 0x0000016000037945 */ /* 0x000fe20003800200 */
[----:B------:R-:W-:Y:S01]  /*b740*/  IMAD.MOV.U32 R0, RZ, RZ, 0x1 ;  /* 0x00000001ff007424 */ /* 0x000fe200078e00ff */
[----:B------:R-:W-:Y:S01]  /*b750*/  MOV R17, 0x3f4168ef ;  /* 0x3f4168ef00117802 */ /* 0x000fe20000000f00 */
[----:B------:R-:W-:-:S07]  /*b760*/  IMAD.MOV.U32 R16, RZ, RZ, 0x1b0931c8 ;  /* 0x1b0931c8ff107424 */ /* 0x000fce00078e00ff */
.L_x_7588:
        /* <DEDUP_REMOVED lines=19> */
.L_x_7587:
        /* <DEDUP_REMOVED lines=28> */
[----:B------:R-:W-:Y:S01]  /*ba60*/  MOV R6, R4 ;  /* 0x0000000400067202 */ /* 0x000fe20000000f00 */
[----:B------:R-:W-:-:S07]  /*ba70*/  IMAD.MOV.U32 R7, RZ, RZ, R5 ;  /* 0x000000ffff077224 */ /* 0x000fce00078e0005 */
.L_x_7590:
[----:B------:R-:W-:Y:S05]  /*ba80*/  BSYNC.RECONVERGENT B4 ;  /* 0x0000000000047941 */ /* 0x000fea0003800200 */
.L_x_7589:
[----:B------:R-:W-:Y:S01]  /*ba90*/  HFMA2 R12, -RZ, RZ, -0.003910064697265625, -7888 ;  /* 0x9c01efb4ff0c7431 */ /* 0x000fe200000001ff */
[----:B------:R-:W-:Y:S01]  /*baa0*/  BSSY.RECONVERGENT B3, `(.L_x_7591) ;  /* 0x0000015000037945 */ /* 0x000fe20003800200 */
[----:B------:R-:W-:Y:S02]  /*bab0*/  IMAD.MOV.U32 R0, RZ, RZ, 0x1 ;  /* 0x00000001ff007424 */ /* 0x000fe400078e00ff */
[----:B------:R-:W-:-:S07]  /*bac0*/  IMAD.MOV.U32 R13, RZ, RZ, 0x3f369187 ;  /* 0x3f369187ff0d7424 */ /* 0x000fce00078e00ff */
.L_x_7592:
        /* <DEDUP_REMOVED lines=19> */
.L_x_7591:
        /* <DEDUP_REMOVED lines=26> */
.L_x_7594:
[----:B------:R-:W-:Y:S05]  /*bda0*/  BSYNC.RECONVERGENT B4 ;  /* 0x0000000000047941 */ /* 0x000fea0003800200 */
.L_x_7593:
[----:B------:R-:W-:Y:S01]  /*bdb0*/  BSSY.RECONVERGENT B3, `(.L_x_7595) ;  /* 0x0000016000037945 */ /* 0x000fe20003800200 */
[----:B------:R-:W-:Y:S01]  /*bdc0*/  IMAD.MOV.U32 R0, RZ, RZ, 0x1 ;  /* 0x00000001ff007424 */ /* 0x000fe200078e00ff */
[----:B------:R-:W-:Y:S01]  /*bdd0*/  MOV R16, 0x3187b744 ;  /* 0x3187b74400107802 */ /* 0x000fe20000000f00 */
[----:B------:R-:W-:-:S07]  /*bde0*/  IMAD.MOV.U32 R17, RZ, RZ, -0x40ba9d65 ;  /* 0xbf45629bff117424 */ /* 0x000fce00078e00ff */
.L_x_7596:
        /* <DEDUP_REMOVED lines=19> */
.L_x_7595:
        /* <DEDUP_REMOVED lines=30> */
.L_x_7598:
[----:B------:R-:W-:Y:S05]  /*c100*/  BSYNC.RECONVERGENT B4 ;  /* 0x0000000000047941 */ /* 0x000fea0003800200 */
.L_x_7597:
[----:B------:R-:W-:Y:S01]  /*c110*/  BSSY.RECONVERGENT B3, `(.L_x_7599) ;  /* 0x0000016000037945 */ /* 0x000fe20003800200 */
[----:B------:R-:W-:Y:S01]  /*c120*/  MOV R0, 0x1 ;  /* 0x0000000100007802 */ /* 0x000fe20000000f00 */
[----:B------:R-:W-:Y:S02]  /*c130*/  IMAD.MOV.U32 R12, RZ, RZ, 0x1cc96982 ;  /* 0x1cc96982ff0c7424 */ /* 0x000fe400078e00ff */
[----:B------:R-:W-:-:S07]  /*c140*/  IMAD.MOV.U32 R13, RZ, RZ, -0x40bc7201 ;  /* 0xbf438dffff0d7424 */ /* 0x000fce00078e00ff */
.L_x_7600:
        /* <DEDUP_REMOVED lines=19> */
.L_x_7599:
        /* <DEDUP_REMOVED lines=26> */
.L_x_7602:
[----:B------:R-:W-:Y:S05]  /*c420*/  BSYNC.RECONVERGENT B4 ;  /* 0x0000000000047941 */ /* 0x000fea0003800200 */
.L_x_7601:
[----:B------:R-:W-:Y:S01]  /*c430*/  BSSY.RECONVERGENT B3, `(.L_x_7603) ;  /* 0x0000016000037945 */ /* 0x000fe20003800200 */
[----:B------:R-:W-:Y:S01]  /*c440*/  MOV R0, 0x1 ;  /* 0x0000000100007802 */ /* 0x000fe20000000f00 */
[----:B------:R-:W-:Y:S02]  /*c450*/  IMAD.MOV.U32 R16, RZ, RZ, 0x684527bf ;  /* 0x684527bfff107424 */ /* 0x000fe400078e00ff */
[----:B------:R-:W-:-:S07]  /*c460*/  IMAD.MOV.U32 R17, RZ, RZ, 0x3f55d4ae ;  /* 0x3f55d4aeff117424 */ /* 0x000fce00078e00ff */
.L_x_7604:
        /* <DEDUP_REMOVED lines=19> */
.L_x_7603:
        /* <DEDUP_REMOVED lines=30> */
.L_x_7606:
[----:B------:R-:W-:Y:S05]  /*c780*/  BSYNC.RECONVERGENT B4 ;  /* 0x0000000000047941 */ /* 0x000fea0003800200 */
.L_x_7605:
[----:B------:R-:W-:Y:S01]  /*c790*/  HFMA2 R13, -RZ, RZ, 1.8369140625, -749.5 ;  /* 0x3f59e1dbff0d7431 */ /* 0x000fe200000001ff */
[----:B------:R-:W-:Y:S01]  /*c7a0*/  BSSY.RECONVERGENT B3, `(.L_x_7607) ;  /* 0x0000015000037945 */ /* 0x000fe20003800200 */
[----:B------:R-:W-:Y:S02]  /*c7b0*/  IMAD.MOV.U32 R0, RZ, RZ, 0x1 ;  /* 0x00000001ff007424 */ /* 0x000fe400078e00ff */
[----:B------:R-:W-:-:S07]  /*c7c0*/  IMAD.MOV.U32 R12, RZ, RZ, -0x5713a6fc ;  /* 0xa8ec5904ff0c7424 */ /* 0x000fce00078e00ff */
.L_x_7608:
        /* <DEDUP_REMOVED lines=19> */
.L_x_7607:
        /* <DEDUP_REMOVED lines=26> */
.L_x_7610:
[----:B------:R-:W-:Y:S05]  /*caa0*/  BSYNC.RECONVERGENT B4 ;  /* 0x0000000000047941 */ /* 0x000fea0003800200 */
.L_x_7609:
[----:B------:R-:W-:Y:S01]  /*cab0*/  BSSY.RECONVERGENT B3, `(.L_x_7611) ;  /* 0x0000016000037945 */ /* 0x000fe20003800200 */
[----:B------:R-:W-:Y:S01]  /*cac0*/  IMAD.MOV.U32 R0, RZ, RZ, 0x1 ;  /* 0x00000001ff007424 */ /* 0x000fe200078e00ff */
[----:B------:R-:W-:Y:S01]  /*cad0*/  MOV R17, 0xbf70ae56 ;  /* 0xbf70ae5600117802 */ /* 0x000fe20000000f00 */
[----:B------:R-:W-:-:S07]  /*cae0*/  IMAD.MOV.U32 R16, RZ, RZ, -0x5a255ed9 ;  /* 0xa5daa127ff107424 */ /* 0x000fce00078e00ff */
.L_x_7612:
        /* <DEDUP_REMOVED lines=19> */
.L_x_7611:
        /* <DEDUP_REMOVED lines=30> */
.L_x_7614:
[----:B------:R-:W-:Y:S05]  /*ce00*/  BSYNC.RECONVERGENT B4 ;  /* 0x0000000000047941 */ /* 0x000fea0003800200 */
.L_x_7613:
[----:B------:R-:W-:Y:S01]  /*ce10*/  BSSY.RECONVERGENT B3, `(.L_x_7615) ;  /* 0x0000016000037945 */ /* 0x000fe20003800200 */
[----:B------:R-:W-:Y:S01]  /*ce20*/  IMAD.MOV.U32 R0, RZ, RZ, 0x1 ;  /* 0x00000001ff007424 */ /* 0x000fe200078e00ff */
[----:B------:R-:W-:Y:S01]  /*ce30*/  MOV R12, 0xcbc5fc12 ;  /* 0xcbc5fc12000c7802 */ /* 0x000fe20000000f00 */
[----:B------:R-:W-:-:S07]  /*ce40*/  IMAD.MOV.U32 R13, RZ, RZ, -0x4087a384 ;  /* 0xbf785c7cff0d7424 */ /* 0x000fce00078e00ff */
.L_x_7616:
        /* <DEDUP_REMOVED lines=19> */
.L_x_7615:
        /* <DEDUP_REMOVED lines=26> */
.L_x_7618:
[----:B------:R-:W-:Y:S05]  /*d120*/  BSYNC.RECONVERGENT B4 ;  /* 0x0000000000047941 */ /* 0x000fea0003800200 */
.L_x_7617:
[----:B------:R-:W-:Y:S01]  /*d130*/  BSSY.RECONVERGENT B3, `(.L_x_7619) ;  /* 0x0000016000037945 */ /* 0x000fe20003800200 */
[----:B------:R-:W-:Y:S01]  /*d140*/  IMAD.MOV.U32 R0, RZ, RZ, 0x1 ;  /* 0x00000001ff007424 */ /* 0x000fe200078e00ff */
[----:B------:R-:W-:Y:S01]  /*d150*/  MOV R16, 0x50ed0c93 ;  /* 0x50ed0c9300107802 */ /* 0x000fe20000000f00 */
[----:B------:R-:W-:-:S07]  /*d160*/  IMAD.MOV.U32 R17, RZ, RZ, 0x3f91d1d6 ;  /* 0x3f91d1d6ff117424 */ /* 0x000fce00078e00ff */
.L_x_7620:
        /* <DEDUP_REMOVED lines=19> */
.L_x_7619:
        /* <DEDUP_REMOVED lines=30> */
.L_x_7622:
[----:B------:R-:W-:Y:S05]  /*d480*/  BSYNC.RECONVERGENT B4 ;  /* 0x0000000000047941 */ /* 0x000fea0003800200 */
.L_x_7621:
[----:B------:R-:W-:Y:S01]  /*d490*/  BSSY.RECONVERGENT B3, `(.L_x_7623) ;  /* 0x0000016000037945 */ /* 0x000fe20003800200 */
[----:B------:R-:W-:Y:S01]  /*d4a0*/  MOV R0, 0x1 ;  /* 0x0000000100007802 */ /* 0x000fe20000000f00 */
[----:B------:R-:W-:Y:S02]  /*d4b0*/  IMAD.MOV.U32 R12, RZ, RZ, 0x5c03d2e9 ;  /* 0x5c03d2e9ff0c7424 */ /* 0x000fe400078e00ff */
[----:B------:R-:W-:-:S07]  /*d4c0*/  IMAD.MOV.U32 R13, RZ, RZ, 0x3f9ef9a0 ;  /* 0x3f9ef9a0ff0d7424 */ /* 0x000fce00078e00ff */
.L_x_7624:
        /* <DEDUP_REMOVED lines=19> */
.L_x_7623:
        /* <DEDUP_REMOVED lines=26> */
.L_x_7626:
[----:B------:R-:W-:Y:S05]  /*d7a0*/  BSYNC.RECONVERGENT B4 ;  /* 0x0000000000047941 */ /* 0x000fea0003800200 */
.L_x_7625:
[----:B------:R-:W-:Y:S01]  /*d7b0*/  BSSY.RECONVERGENT B3, `(.L_x_7627) ;  /* 0x0000016000037945 */ /* 0x000fe20003800200 */
[----:B------:R-:W-:Y:S01]  /*d7c0*/  MOV R0, 0x1 ;  /* 0x0000000100007802 */ /* 0x000fe20000000f00 */
[----:B------:R-:W-:Y:S02]  /*d7d0*/  IMAD.MOV.U32 R16, RZ, RZ, 0x5f50d178 ;  /* 0x5f50d178ff107424 */ /* 0x000fe400078e00ff */
[----:B------:R-:W-:-:S07]  /*d7e0*/  IMAD.MOV.U32 R17, RZ, RZ, -0x4046a498 ;  /* 0xbfb95b68ff117424 */ /* 0x000fce00078e00ff */
.L_x_7628:
        /* <DEDUP_REMOVED lines=19> */
.L_x_7627:
        /* <DEDUP_REMOVED lines=30> */
.L_x_7630:
[----:B------:R-:W-:Y:S05]  /*db00*/  BSYNC.RECONVERGENT B4 ;  /* 0x0000000000047941 */ /* 0x000fea0003800200 */
.L_x_7629:
[----:B------:R-:W-:Y:S01]  /*db10*/  HFMA2 R13, -RZ, RZ, -1.9462890625, -0.00190639495849609375 ;  /* 0xbfc997cfff0d7431 */ /* 0x000fe200000001ff */
[----:B------:R-:W-:Y:S01]  /*db20*/  BSSY.RECONVERGENT B3, `(.L_x_7631) ;  /* 0x0000015000037945 */ /* 0x000fe20003800200 */
[----:B------:R-:W-:Y:S02]  /*db30*/  IMAD.MOV.U32 R0, RZ, RZ, 0x1 ;  /* 0x00000001ff007424 */ /* 0x000fe400078e00ff */
[----:B------:R-:W-:-:S07]  /*db40*/  IMAD.MOV.U32 R12, RZ, RZ, -0x3bccff5e ;  /* 0xc43300a2ff0c7424 */ /* 0x000fce00078e00ff */
.L_x_7632:
        /* <DEDUP_REMOVED lines=19> */
.L_x_7631:
        /* <DEDUP_REMOVED lines=26> */
.L_x_7634:
[----:B------:R-:W-:Y:S05]  /*de20*/  BSYNC.RECONVERGENT B4 ;  /* 0x0000000000047941 */ /* 0x000fea0003800200 */
.L_x_7633:
[----:B------:R-:W-:Y:S01]  /*de30*/  BSSY.RECONVERGENT B3, `(.L_x_7635) ;  /* 0x0000016000037945 */ /* 0x000fe20003800200 */
[----:B------:R-:W-:Y:S01]  /*de40*/  IMAD.MOV.U32 R0, RZ, RZ, 0x1 ;  /* 0x00000001ff007424 */ /* 0x000fe200078e00ff */
[----:B------:R-:W-:Y:S01]  /*de50*/  MOV R17, 0x3fe72e2b ;  /* 0x3fe72e2b00117802 */ /* 0x000fe20000000f00 */
[----:B------:R-:W-:-:S07]  /*de60*/  IMAD.MOV.U32 R16, RZ, RZ, -0x45e261fc ;  /* 0xba1d9e04ff107424 */ /* 0x000fce00078e00ff */
.L_x_7636:
        /* <DEDUP_REMOVED lines=19> */
.L_x_7635:
        /* <DEDUP_REMOVED lines=30> */
.L_x_7638:
[----:B------:R-:W-:Y:S05]  /*e180*/  BSYNC.RECONVERGENT B4 ;  /* 0x0000000000047941 */ /* 0x000fea0003800200 */
.L_x_7637:
[----:B------:R-:W-:Y:S01]  /*e190*/  HFMA2 R12, -RZ, RZ, 0.000501155853271484375, -0.44384765625 ;  /* 0x101bb71aff0c7431 */ /* 0x000fe200000001ff */
[----:B------:R-:W-:Y:S01]  /*e1a0*/  BSSY.RECONVERGENT B3, `(.L_x_7639) ;  /* 0x0000015000037945 */ /* 0x000fe20003800200 */
[----:B------:R-:W-:Y:S02]  /*e1b0*/  IMAD.MOV.U32 R0, RZ, RZ, 0x1 ;  /* 0x00000001ff007424 */ /* 0x000fe400078e00ff */
[----:B------:R-:W-:-:S07]  /*e1c0*/  IMAD.MOV.U32 R13, RZ, RZ, 0x3ffaab9a ;  /* 0x3ffaab9aff0d7424 */ /* 0x000fce00078e00ff */
.L_x_7640:
        /* <DEDUP_REMOVED lines=19> */
.L_x_7639:
        /* <DEDUP_REMOVED lines=26> */
.L_x_7642:
[----:B------:R-:W-:Y:S05]  /*e4a0*/  BSYNC.RECONVERGENT B4 ;  /* 0x0000000000047941 */ /* 0x000fea0003800200 */
.L_x_7641:
[----:B------:R-:W-:Y:S01]  /*e4b0*/  BSSY.RECONVERGENT B3, `(.L_x_7643) ;  /* 0x0000016000037945 */ /* 0x000fe20003800200 */
[----:B------:R-:W-:Y:S01]  /*e4c0*/  IMAD.MOV.U32 R0, RZ, RZ, 0x1 ;  /* 0x00000001ff007424 */ /* 0x000fe200078e00ff */
[----:B------:R-:W-:Y:S01]  /*e4d0*/  MOV R16, 0x8aaafd02 ;  /* 0x8aaafd0200107802 */ /* 0x000fe20000000f00 */
[----:B------:R-:W-:-:S07]  /*e4e0*/  IMAD.MOV.U32 R17, RZ, RZ, -0x3fe58652 ;  /* 0xc01a79aeff117424 */ /* 0x000fce00078e00ff */
.L_x_7644:
        /* <DEDUP_REMOVED lines=19> */
.L_x_7643:
        /* <DEDUP_REMOVED lines=30> */
.L_x_7646:
[----:B------:R-:W-:Y:S05]  /*e800*/  BSYNC.RECONVERGENT B4 ;  /* 0x0000000000047941 */ /* 0x000fea0003800200 */
.L_x_7645:
[----:B------:R-:W-:Y:S01]  /*e810*/  BSSY.RECONVERGENT B3, `(.L_x_7647) ;  /* 0x0000016000037945 */ /* 0x000fe20003800200 */
[----:B------:R-:W-:Y:S01]  /*e820*/  MOV R0, 0x1 ;  /* 0x0000000100007802 */ /* 0x000fe20000000f00 */
[----:B------:R-:W-:Y:S02]  /*e830*/  IMAD.MOV.U32 R12, RZ, RZ, 0x4df23f8f ;  /* 0x4df23f8fff0c7424 */ /* 0x000fe400078e00ff */
[----:B------:R-:W-:-:S07]  /*e840*/  IMAD.MOV.U32 R13, RZ, RZ, -0x3fcee326 ;  /* 0xc0311cdaff0d7424 */ /* 0x000fce00078e00ff */
.L_x_7648:
        /* <DEDUP_REMOVED lines=19> */
.L_x_7647:
        /* <DEDUP_REMOVED lines=28> */
.L_x_7650:
[----:B------:R-:W-:Y:S05]  /*eb40*/  BSYNC.RECONVERGENT B4 ;  /* 0x0000000000047941 */ /* 0x000fea0003800200 */
.L_x_7649:
[----:B------:R-:W-:Y:S01]  /*eb50*/  HFMA2 R18, -RZ, RZ, 0.1600341796875, 0.001068115234375 ;  /* 0x311f1460ff127431 */ /* 0x000fe200000001ff */
[----:B------:R-:W-:Y:S01]  /*eb60*/  BSSY.RECONVERGENT B3, `(.L_x_7651) ;  /* 0x0000015000037945 */ /* 0x000fe20003800200 */
[----:B------:R-:W-:Y:S02]  /*eb70*/  IMAD.MOV.U32 R0, RZ, RZ, 0x1 ;  /* 0x00000001ff007424 */ /* 0x000fe400078e00ff */
[----:B------:R-:W-:-:S07]  /*eb80*/  IMAD.MOV.U32 R19, RZ, RZ, 0x405278fb ;  /* 0x405278fbff137424 */ /* 0x000fce00078e00ff */
.L_x_7652:
        /* <DEDUP_REMOVED lines=19> */
.L_x_7651:
        /* <DEDUP_REMOVED lines=28> */
.L_x_7654:
[----:B------:R-:W-:Y:S05]  /*ee80*/  BSYNC.RECONVERGENT B4 ;  /* 0x0000000000047941 */ /* 0x000fea0003800200 */
.L_x_7653:
[----:B------:R-:W-:Y:S01]  /*ee90*/  BSSY.RECONVERGENT B3, `(.L_x_7655) ;  /* 0x0000016000037945 */ /* 0x000fe20003800200 */
[----:B------:R-:W-:Y:S01]  /*eea0*/  IMAD.MOV.U32 R0, RZ, RZ, 0x1 ;  /* 0x00000001ff007424 */ /* 0x000fe200078e00ff */
[----:B------:R-:W-:Y:S01]  /*eeb0*/  MOV R17, 0x406a8563 ;  /* 0x406a856300117802 */ /* 0x000fe20000000f00 */
[----:B------:R-:W-:-:S07]  /*eec0*/  IMAD.MOV.U32 R16, RZ, RZ, 0x4b8ba3fd ;  /* 0x4b8ba3fdff107424 */ /* 0x000fce00078e00ff */
.L_x_7656:
        /* <DEDUP_REMOVED lines=19> */
.L_x_7655:
        /* <DEDUP_REMOVED lines=11> */
.L_x_7658:
        /* <DEDUP_REMOVED lines=19> */
.L_x_7657:
        /* <DEDUP_REMOVED lines=23> */
.L_x_7660:
[----:B------:R-:W-:Y:S05]  /*f350*/  BSYNC.RECONVERGENT B4 ;  /* 0x0000000000047941 */ /* 0x000fea0003800200 */
.L_x_7659:
[----:B------:R-:W-:-:S08]  /*f360*/  DMUL R6, R12, R6 ;  /* 0x000000060c067228 */ /* 0x000fd00000000000 */
[----:B------:R-:W-:-:S14]  /*f370*/  DSETP.GT.AND P0, PT, |R6|, |R16|, PT ;  /* 0x400000100600722a */ /* 0x000fdc0003f04200 */
[----:B------:R-:W-:-:S11]  /*f380*/  @!P0 DADD R10, R10, R6 ;  /* 0x000000000a0a8229 */ /* 0x000fd60000000006 */
.L_x_7564:
[----:B------:R-:W-:Y:S05]  /*f390*/  BSYNC.RECONVERGENT B0 ;  /* 0x0000000000007941 */ /* 0x000fea0003800200 */
.L_x_7563:
        /* <DEDUP_REMOVED lines=8> */
[----:B------:R-:W-:Y:S01]  /*f420*/  IMAD.MOV.U32 R28, RZ, RZ, 0x0 ;  /* 0x00000000ff1c7424 */ /* 0x000fe200078e00ff */
[----:B------:R-:W-:Y:S01]  /*f430*/  ISETP.GT.U32.AND P0, PT, R5, 0x403b4000, PT ;  /* 0x403b40000500780c */ /* 0x000fe20003f04070 */
[----:B------:R-:W-:Y:S01]  /*f440*/  DADD R12, R4, 4 ;  /* 0x40100000040c7429 */ /* 0x000fe20000000000 */
[----:B------:R-:W-:-:S05]  /*f450*/  IMAD.MOV.U32 R29, RZ, RZ, 0x3ff00000 ;  /* 0x3ff00000ff1d7424 */ /* 0x000fca00078e00ff */
[----:B------:R-:W0:Y:S01]  /*f460*/  MUFU.RCP64H R15, R13 ;  /* 0x0000000d000f7308 */ /* 0x000e220000001800 */
[----:B------:R-:W-:Y:S02]  /*f470*/  DFMA R28, R4, 2, R28 ;  /* 0x40000000041c782b */ /* 0x000fe4000000001c */
[----:B0-----:R-:W-:-:S08]  /*f480*/  DFMA R6, -R12, R14, 1 ;  /* 0x3ff000000c06742b */ /* 0x001fd0000000010e */
        /* <DEDUP_REMOVED lines=9> */
[----:B------:R-:W-:Y:S01]  /*f520*/  DMUL R16, R4, -R4 ;  /* 0x8000000404107228 */ /* 0x000fe20000000000 */
[----:B------:R-:W-:Y:S02]  /*f530*/  IMAD.MOV.U32 R7, RZ, RZ, 0x3e44e1c6 ;  /* 0x3e44e1c6ff077424 */ /* 0x000fe400078e00ff */
[----:B------:R-:W-:Y:S02]  /*f540*/  HFMA2 R14, -RZ, RZ, 1323, -4.565715789794921875e-05 ;  /* 0x652b82feff0e7431 */ /* 0x000fe400000001ff */
[----:B------:R-:W-:Y:S02]  /*f550*/  IMAD.MOV.U32 R15, RZ, RZ, 0x3ff71547 ;  /* 0x3ff71547ff0f7424 */ /* 0x000fe400078e00ff */
[----:B------:R-:W-:Y:S01]  /*f560*/  DFMA R6, R18, -UR6, -R6 ;  /* 0x8000000612067c2b */ /* 0x000fe20008000806 */
[----:B------:R-:W-:Y:S01]  /*f570*/  UMOV UR6, 0x9f7a56b6 ;  /* 0x9f7a56b600067882 */ /* 0x000fe20000000000 */
[----:B------:R-:W-:-:S02]  /*f580*/  UMOV UR7, 0x3e433014 ;  /* 0x3e43301400077882 */ /* 0x000fc40000000000 */
[----:B------:R-:W-:-:S04]  /*f590*/  DFMA R14, R16, R14, 6.75539944105574400000e+15 ;  /* 0x43380000100e742b */ /* 0x000fc8000000000e */
[----:B------:R-:W-:Y:S01]  /*f5a0*/  DFMA R6, R18, R6, -UR6 ;  /* 0x8000000612067e2b */ /* 0x000fe20008000006 */
[----:B------:R-:W-:Y:S01]  /*f5b0*/  UMOV UR6, 0xd8376273 ;  /* 0xd837627300067882 */ /* 0x000fe20000000000 */
[----:B------:R-:W-:Y:S02]  /*f5c0*/  UMOV UR7, 0x3e7bedde ;  /* 0x3e7bedde00077882 */ /* 0x000fe40000000000 */
[----:B------:R-:W-:Y:S02]  /*f5d0*/  DADD R22, R14, -6.75539944105574400000e+15 ;  /* 0xc33800000e167429 */ /* 0x000fe40000000000 */
[----:B------:R-:W-:Y:S02]  /*f5e0*/  LEA.HI R0, R14, R14, RZ, 0x1 ;  /* 0x0000000e0e007211 */ /* 0x000fe400078f08ff */
[----:B------:R-:W-:Y:S01]  /*f5f0*/  DFMA R6, R18, R6, UR6 ;  /* 0x0000000612067e2b */ /* 0x000fe20008000006 */
[----:B------:R-:W-:Y:S01]  /*f600*/  UMOV UR6, 0xc3abf22b ;  /* 0xc3abf22b00067882 */ /* 0x000fe20000000000 */
[----:B------:R-:W-:Y:S01]  /*f610*/  UMOV UR7, 0x3e6f9254 ;  /* 0x3e6f925400077882 */ /* 0x000fe20000000000 */
[----:B------:R-:W-:-:S05]  /*f620*/  SHF.R.S32.HI R15, RZ, 0x1, R0 ;  /* 0x00000001ff0f7819 */ /* 0x000fca0000011400 */
[----:B------:R-:W-:Y:S01]  /*f630*/  DFMA R6, R18, R6, UR6 ;  /* 0x0000000612067e2b */ /* 0x000fe20008000006 */
[----:B------:R-:W-:Y:S01]  /*f640*/  UMOV UR6, 0xc2148cf0 ;  /* 0xc2148cf000067882 */ /* 0x000fe20000000000 */
[----:B------:R-:W-:Y:S01]  /*f650*/  UMOV UR7, 0x3eab9068 ;  /* 0x3eab906800077882 */ /* 0x000fe20000000000 */
[----:B------:R-:W-:-:S05]  /*f660*/  IMAD.IADD R14, R14, 0x1, -R15 ;  /* 0x000000010e0e7824 */ /* 0x000fca00078e0a0f */
        /* <DEDUP_REMOVED lines=51> */
[----:B------:R-:W0:Y:S01]  /*f9a0*/  MUFU.RCP64H R23, R29 ;  /* 0x0000001d00177308 */ /* 0x000e220000001800 */
[----:B------:R-:W-:Y:S01]  /*f9b0*/  DFMA R24, R18, R12, -UR6 ;  /* 0x8000000612187e2b */ /* 0x000fe2000800000c */
[----:B------:R-:W-:Y:S01]  /*f9c0*/  UMOV UR6, 0x14761f65 ;  /* 0x14761f6500067882 */ /* 0x000fe20000000000 */
[----:B------:R-:W-:Y:S01]  /*f9d0*/  UMOV UR7, 0x3f2a01a0 ;  /* 0x3f2a01a000077882 */ /* 0x000fe20000000000 */
[----:B------:R-:W-:Y:S01]  /*f9e0*/  MOV R22, RZ ;  /* 0x000000ff00167202 */ /* 0x000fe20000000f00 */
        /* <DEDUP_REMOVED lines=9> */
[----:B------:R-:W-:Y:S01]  /*fa80*/  DFMA R24, R18, R24, -UR6 ;  /* 0x8000000612187e2b */ /* 0x000fe20008000018 */
        /* <DEDUP_REMOVED lines=13> */
[----:B------:R-:W-:Y:S01]  /*fb60*/  DFMA R24, R18, R24, UR6 ;  /* 0x0000000612187e2b */ /* 0x000fe20008000018 */
[----:B------:R-:W-:Y:S01]  /*fb70*/  UMOV UR6, 0x55555511 ;  /* 0x5555551100067882 */ /* 0x000fe20000000000 */
[----:B------:R-:W-:Y:S01]  /*fb80*/  UMOV UR7, 0x3fc55555 ;  /* 0x3fc5555500077882 */ /* 0x000fe20000000000 */
[----:B------:R-:W-:Y:S02]  /*fb90*/  DFMA R12, R22, R12, R22 ;  /* 0x0000000c160c722b */ /* 0x000fe40000000016 */
[----:B------:R-:W-:Y:S01]  /*fba0*/  DFMA R26, R6, R26, UR6 ;  /* 0x00000006061a7e2b */ /* 0x000fe2000800001a */
[----:B------:R-:W-:Y:S01]  /*fbb0*/  UMOV UR6, 0xd154a29d ;  /* 0xd154a29d00067882 */ /* 0x000fe20000000000 */
[----:B------:R-:W-:Y:S02]  /*fbc0*/  UMOV UR7, 0x3fc1df1a ;  /* 0x3fc1df1a00077882 */ /* 0x000fe40000000000 */
[----:B------:R-:W-:Y:S01]  /*fbd0*/  DFMA R24, R18, R24, -UR6 ;  /* 0x8000000612187e2b */ /* 0x000fe20008000018 */
[----:B------:R-:W-:Y:S01]  /*fbe0*/  UMOV UR6, 0xb ;  /* 0x0000000b00067882 */ /* 0x000fe20000000000 */
[----:B------:R-:W-:-:S02]  /*fbf0*/  UMOV UR7, 0x3fe00000 ;  /* 0x3fe0000000077882 */ /* 0x000fc40000000000 */
        /* <DEDUP_REMOVED lines=24> */
.L_x_7662:
        /* <DEDUP_REMOVED lines=9> */
.L_x_7663:
[----:B------:R-:W-:Y:S05]  /*fe10*/  BSYNC.RECONVERGENT B0 ;  /* 0x0000000000007941 */ /* 0x000fea0003800200 */
.L_x_7661:
        /* <DEDUP_REMOVED lines=57> */
[----:B------:R-:W-:Y:S02]  /*101b0*/  @!P0 IMAD.IADD R4, R4, 0x1, -R5 ;  /* 0x0000000104048824 */ /* 0x000fe400078e0a05 */
[----:B------:R-:W-:-:S03]  /*101c0*/  @!P0 IMAD R5, R5, 0x100000, R15 ;  /* 0x0010000005058824 */ /* 0x000fc600078e020f */
[----:B------:R-:W-:Y:S02]  /*101d0*/  @!P0 LEA R9, R4, 0x3ff00000, 0x14 ;  /* 0x3ff0000004098811 */ /* 0x000fe400078ea0ff */
[----:B------:R-:W-:-:S06]  /*101e0*/  @!P0 MOV R4, R14 ;  /* 0x0000000e00048202 */ /* 0x000fcc0000000f00 */
[----:B------:R-:W-:-:S11]  /*101f0*/  @!P0 DMUL R6, R4, R8 ;  /* 0x0000000804068228 */ /* 0x000fd60000000000 */
.L_x_7665:
[----:B------:R-:W-:Y:S05]  /*10200*/  BSYNC.RECONVERGENT B0 ;  /* 0x0000000000007941 */ /* 0x000fea0003800200 */
.L_x_7664:
        /* <DEDUP_REMOVED lines=30> */
.L_x_7667:
[----:B------:R-:W-:Y:S05]  /*103f0*/  BSYNC.RECONVERGENT B0 ;  /* 0x0000000000007941 */ /* 0x000fea0003800200 */
.L_x_7666:
        /* <DEDUP_REMOVED lines=21> */
.L_x_7669:
[----:B------:R-:W-:Y:S05]  /*10550*/  BSYNC.RECONVERGENT B0 ;  /* 0x0000000000007941 */ /* 0x000fea0003800200 */
.L_x_7668:
[----:B------:R-:W-:Y:S01]  /*10560*/  DFMA R4, R12, 0.5, -R4 ;  /* 0x3fe000000c04782b */ /* 0x000fe20000000804 */
[----:B------:R-:W-:Y:S10]  /*10570*/  BRA `(.L_x_7532) ;  /* 0x0000013800c87947 */ /* 0x000ff40003800000 */
.L_x_7535:
        /* <DEDUP_REMOVED lines=28> */
[----:B------:R-:W-:-:S07]  /*10740*/  MOV R15, R7 ;  /* 0x00000007000f7202 */ /* 0x000fce0000000f00 */
.L_x_7673:
[----:B------:R-:W-:Y:S05]  /*10750*/  BSYNC.RECONVERGENT B4 ;  /* 0x0000000000047941 */ /* 0x000fea0003800200 */
.L_x_7672:
        /* <DEDUP_REMOVED lines=19> */
[----:B------:R-:W-:Y:S05]  /*10890*/  CALL.REL.NOINC `($__internal_24_$__cuda_sm20_div_rn_f64_full) ;  /* 0x0000049400e87944 */ /* 0x000fea0003c00000 */
.L_x_7675:
[----:B------:R-:W-:Y:S05]  /*108a0*/  BSYNC.RECONVERGENT B4 ;  /* 0x0000000000047941 */ /* 0x000fea0003800200 */
.L_x_7674:
        /* <DEDUP_REMOVED lines=1845> */
[----:B------:R0:W-:Y:S01]  /*17c00*/  STL.64 [R1+0x12f0], R6 ;  /* 0x0012f00601007387 */ /* 0x0001e20000100a00 */
[----:B---3--:R-:W-:-:S03]  /*17c10*/  IMAD.MOV.U32 R18, RZ, RZ, 0x2d01f9ee ;  /* 0x2d01f9eeff127424 */ /* 0x008fc600078e00ff */
[----:B------:R1:W-:Y:S01]  /*17c20*/  STL.64 [R1+0x12f8], R14 ;  /* 0x0012f80e01007387 */ /* 0x0003e20000100a00 */
[----:B------:R-:W-:Y:S02]  /*17c30*/  IMAD.MOV.U32 R19, RZ, RZ, 0x4060b205 ;  /* 0x4060b205ff137424 */ /* 0x000fe400078e00ff */
[----:B------:R-:W-:Y:S01]  /*17c40*/  DFMA R30, -R2, R12, R8 ;  /* 0x0000000c021e722b */ /* 0x000fe20000000108 */
[----:B--2---:R-:W-:Y:S01]  /*17c50*/  MOV R20, 0x33000f3b ;  /* 0x33000f3b00147802 */ /* 0x004fe20000000f00 */
[----:B------:R-:W-:Y:S01]  /*17c60*/  IMAD.MOV.U32 R21, RZ, RZ, -0x3fa3cf2c ;  /* 0xc05c30d4ff157424 */ /* 0x000fe200078e00ff */
[----:B------:R2:W-:Y:S01]  /*17c70*/  STL.64 [R1+0x1300], R22 ;  /* 0x0013001601007387 */ /* 0x0005e20000100a00 */
[----:B0-----:R-:W-:-:S03]  /*17c80*/  IMAD.MOV.U32 R6, RZ, RZ, 0x5b39c078 ;  /* 0x5b39c078ff067424 */ /* 0x001fc600078e00ff */
[----:B------:R0:W-:Y:S01]  /*17c90*/  STL.64 [R1+0x1308], R24 ;  /* 0x0013081801007387 */ /* 0x0001e20000100a00 */
[----:B------:R-:W-:Y:S01]  /*17ca0*/  DFMA R12, R4, R30, R12 ;  /* 0x0000001e040c722b */ /* 0x000fe2000000000c */
[----:B------:R-:W-:Y:S01]  /*17cb0*/  IMAD.MOV.U32 R7, RZ, RZ, -0x411f61fa ;  /* 0xbee09e06ff077424 */ /* 0x000fe200078e00ff */
[----:B-1----:R-:W-:Y:S01]  /*17cc0*/  MOV R14, 0xfff1769d ;  /* 0xfff1769d000e7802 */ /* 0x002fe20000000f00 */
[----:B------:R1:W-:Y:S01]  /*17cd0*/  STL.64 [R1+0x1310], R26 ;  /* 0x0013101a01007387 */ /* 0x0003e20000100a00 */
[----:B------:R-:W-:Y:S01]  /*17ce0*/  IMAD.MOV.U32 R15, RZ, RZ, -0x3fd2fa83 ;  /* 0xc02d057dff0f7424 */ /* 0x000fe200078e00ff */
[----:B------:R-:W-:Y:S01]  /*17cf0*/  MOV R5, 0x3ff1f3c0 ;  /* 0x3ff1f3c000057802 */ /* 0x000fe20000000f00 */
[----:B------:R-:W-:Y:S01]  /*17d00*/  IMAD.MOV.U32 R4, RZ, RZ, 0x47d911f2 ;  /* 0x47d911f2ff047424 */ /* 0x000fe200078e00ff */
[----:B------:R3:W-:Y:S01]  /*17d10*/  STL.64 [R1+0x1318], R10 ;  /* 0x0013180a01007387 */ /* 0x0007e20000100a00 */
[----:B--2---:R-:W-:Y:S01]  /*17d20*/  IMAD.MOV.U32 R22, RZ, RZ, 0x14be7336 ;  /* 0x14be7336ff167424 */ /* 0x004fe200078e00ff */
[----:B------:R-:W-:Y:S01]  /*17d30*/  MOV R23, 0x4026393a ;  /* 0x4026393a00177802 */ /* 0x000fe20000000f00 */
[----:B------:R-:W-:Y:S01]  /*17d40*/  FFMA R0, RZ, R3, R13 ;  /* 0x00000003ff007223 */ /* 0x000fe2000000000d */
[----:B------:R2:W-:Y:S01]  /*17d50*/  STL.64 [R1+0x1320], R18 ;  /* 0x0013201201007387 */ /* 0x0005e20000100a00 */
[----:B0-----:R-:W-:-:S02]  /*17d60*/  IMAD.MOV.U32 R24, RZ, RZ, -0x38d8a0ef ;  /* 0xc7275f11ff187424 */ /* 0x001fc400078e00ff */
[----:B------:R-:W-:Y:S01]  /*17d70*/  IMAD.MOV.U32 R25, RZ, RZ, -0x3fef52dd ;  /* 0xc010ad23ff197424 */ /* 0x000fe200078e00ff */
[----:B------:R0:W-:Y:S01]  /*17d80*/  STL.64 [R1+0x1328], R20 ;  /* 0x0013281401007387 */ /* 0x0001e20000100a00 */
[----:B-1----:R-:W-:Y:S01]  /*17d90*/  MOV R26, 0x1fd5f699 ;  /* 0x1fd5f699001a7802 */ /* 0x002fe20000000f00 */
[----:B------:R-:W-:Y:S01]  /*17da0*/  IMAD.MOV.U32 R27, RZ, RZ, 0x3f6966e5 ;  /* 0x3f6966e5ff1b7424 */ /* 0x000fe200078e00ff */
[----:B------:R-:W-:Y:S01]  /*17db0*/  FSETP.GT.AND P0, PT, |R0|, 1.469367938527859385e-39, PT ;  /* 0x001000000000780b */ /* 0x000fe20003f04200 */
[----:B------:R1:W-:Y:S01]  /*17dc0*/  STL.64 [R1+0x1330], R28 ;  /* 0x0013301c01007387 */ /* 0x0003e20000100a00 */
[----:B---3--:R-:W-:Y:S02]  /*17dd0*/  IMAD.MOV.U32 R10, RZ, RZ, 0x1b50cc3 ;  /* 0x01b50cc3ff0a7424 */ /* 0x008fe400078e00ff */
[----:B------:R-:W-:Y:S01]  /*17de0*/  IMAD.MOV.U32 R11, RZ, RZ, -0x4017a9ca ;  /* 0xbfe85636ff0b7424 */ /* 0x000fe200078e00ff */
[----:B--2---:R-:W-:Y:S01]  /*17df0*/  MOV R18, 0x6fac42ee ;  /* 0x6fac42ee00127802 */ /* 0x004fe20000000f00 */
[----:B------:R-:W-:Y:S01]  /*17e00*/  IMAD.MOV.U32 R19, RZ, RZ, 0x3fd73534 ;  /* 0x3fd73534ff137424 */ /* 0x000fe200078e00ff */
[----:B------:R2:W-:Y:S01]  /*17e10*/  STL.64 [R1+0x1338], R6 ;  /* 0x0013380601007387 */ /* 0x0005e20000100a00 */
[----:B0-----:R-:W-:Y:S01]  /*17e20*/  IMAD.MOV.U32 R20, RZ, RZ, 0x728f44d1 ;  /* 0x728f44d1ff147424 */ /* 0x001fe200078e00ff */
[----:B------:R-:W-:-:S02]  /*17e30*/  MOV R21, 0x3fcc603b ;  /* 0x3fcc603b00157802 */ /* 0x000fc40000000f00 */
[----:B------:R2:W-:Y:S01]  /*17e40*/  STL.64 [R1+0x1340], R14 ;  /* 0x0013400e01007387 */ /* 0x0005e20000100a00 */
[----:B-1----:R-:W-:Y:S02]  /*17e50*/  IMAD.MOV.U32 R28, RZ, RZ, -0x5fb49ca2 ;  /* 0xa04b635eff1c7424 */ /* 0x002fe400078e00ff */
        /* <DEDUP_REMOVED lines=15> */
[----:B------:R-:W-:Y:S05]  /*17f50*/  CALL.REL.NOINC `($__internal_24_$__cuda_sm20_div_rn_f64_full) ;  /* 0x0000042000387944 */ /* 0x000fea0003c00000 */
[----:B------:R-:W-:Y:S02]  /*17f60*/  IMAD.MOV.U32 R12, RZ, RZ, R4 ;  /* 0x000000ffff0c7224 */ /* 0x000fe400078e0004 */
[----:B------:R-:W-:-:S07]  /*17f70*/  IMAD.MOV.U32 R13, RZ, RZ, R5 ;  /* 0x000000ffff0d7224 */ /* 0x000fce00078e0005 */
.L_x_7677:
[----:B------:R-:W-:Y:S05]  /*17f80*/  BSYNC.RECONVERGENT B4 ;  /* 0x0000000000047941 */ /* 0x000fea0003800200 */
.L_x_7676:
[----:B--2---:R-:W0:Y:S01]  /*17f90*/  MUFU.RCP64H R5, R3 ;  /* 0x0000000300057308 */ /* 0x004e220000001800 */
[----:B------:R-:W-:Y:S01]  /*17fa0*/  MOV R4, 0x1 ;  /* 0x0000000100047802 */ /* 0x000fe20000000f00 */
[----:B------:R-:W-:Y:S01]  /*17fb0*/  BSSY.RECONVERGENT B4, `(.L_x_7678) ;  /* 0x0000016000047945 */ /* 0x000fe20003800200 */
[----:B------:R-:W-:Y:S01]  /*17fc0*/  FSETP.GEU.AND P1, PT, |R17|, 6.5827683646048100446e-37, PT ;  /* 0x036000001100780b */ /* 0x000fe20003f2e200 */
[----:B------:R-:W-:-:S03]  /*17fd0*/  VIADD R15, R1, 0x1388 ;  /* 0x00001388010f7836 */ /* 0x000fc60000000000 */
        /* <DEDUP_REMOVED lines=19> */
.L_x_7679:
[----:B------:R-:W-:Y:S05]  /*18110*/  BSYNC.RECONVERGENT B4 ;  /* 0x0000000000047941 */ /* 0x000fea0003800200 */
.L_x_7678:
        /* <DEDUP_REMOVED lines=57> */
.L_x_7685:
[----:B------:R-:W-:Y:S05]  /*184b0*/  BSYNC.RECONVERGENT B7 ;  /* 0x0000000000077941 */ /* 0x000fea0003800200 */
.L_x_7684:
        /* <DEDUP_REMOVED lines=30> */
.L_x_7683:
[----:B------:R-:W-:-:S10]  /*186a0*/  DADD R8, R10, 1 ;  /* 0x3ff000000a087429 */ /* 0x000fd40000000000 */
[----:B------:R-:W-:Y:S01]  /*186b0*/  ISETP.GT.AND P0, PT, R9, 0xfffff, PT ;  /* 0x000fffff0900780c */ /* 0x000fe20003f04270 */
[----:B0-----:R-:W-:Y:S01]  /*186c0*/  IMAD.MOV.U32 R4, RZ, RZ, R8 ;  /* 0x000000ffff047224 */ /* 0x001fe200078e0008 */
[----:B------:R-:W-:-:S11]  /*186d0*/  MOV R5, R9 ;  /* 0x0000000900057202 */ /* 0x000fd60000000f00 */
[----:B------:R-:W-:-:S10]  /*186e0*/  @!P0 DMUL R4, R4, 1.80143985094819840000e+16 ;  /* 0x4350000004048828 */ /* 0x000fd40000000000 */
[----:B------:R-:W-:Y:S02]  /*186f0*/  @!P0 IMAD.MOV.U32 R9, RZ, RZ, R5 ;  /* 0x000000ffff098224 */ /* 0x000fe400078e0005 */
[----:B------:R-:W-:Y:S02]  /*18700*/  @!P0 IMAD.MOV.U32 R8, RZ, RZ, R4 ;  /* 0x000000ffff088224 */ /* 0x000fe400078e0004 */
        /* <DEDUP_REMOVED lines=70> */
.L_x_7687:
[----:B------:R-:W-:Y:S01]  /*18b70*/  IMAD.MOV.U32 R6, RZ, RZ, 0x0 ;  /* 0x00000000ff067424 */ /* 0x000fe200078e00ff */
[----:B------:R-:W-:Y:S02]  /*18b80*/  MOV R7, 0x7ff00000 ;  /* 0x7ff0000000077802 */ /* 0x000fe40000000f00 */
[----:B------:R-:W-:-:S04]  /*18b90*/  LOP3.LUT P0, RZ, R5, 0x7fffffff, RZ, 0xc0, !PT ;  /* 0x7fffffff05ff7812 */ /* 0x000fc8000780c0ff */
[----:B------:R-:W-:-:S10]  /*18ba0*/  DFMA R6, R4, R6, +INF ;  /* 0x7ff000000406742b */ /* 0x000fd40000000006 */
[----:B------:R-:W-:Y:S02]  /*18bb0*/  FSEL R4, R6, RZ, P0 ;  /* 0x000000ff06047208 */ /* 0x000fe40000000000 */
[----:B------:R-:W-:-:S07]  /*18bc0*/  FSEL R5, R7, -QNAN , P0 ;  /* 0xfff0000007057808 */ /* 0x000fce0000000000 */
.L_x_7686:
[----:B------:R-:W-:Y:S05]  /*18bd0*/  BSYNC.RECONVERGENT B5 ;  /* 0x0000000000057941 */ /* 0x000fea0003800200 */
.L_x_7682:
        /* <DEDUP_REMOVED lines=26> */
[----:B------:R-:W-:Y:S05]  /*18d80*/  CALL.REL.NOINC `($__internal_25_$__cuda_sm20_dsqrt_rn_f64_mediumpath_v1) ;  /* 0x0000041800487944 */ /* 0x000fea0003c00000 */
[----:B------:R-:W-:-:S07]  /*18d90*/  MOV R6, R14 ;  /* 0x0000000e00067202 */ /* 0x000fce0000000f00 */
.L_x_7689:
[----:B------:R-:W-:Y:S05]  /*18da0*/  BSYNC.RECONVERGENT B5 ;  /* 0x0000000000057941 */ /* 0x000fea0003800200 */
.L_x_7688:
[----:B------:R-:W-:Y:S02]  /*18db0*/  IMAD.MOV.U32 R8, RZ, RZ, R6 ;  /* 0x000000ffff087224 */ /* 0x000fe400078e0006 */
[----:B------:R-:W-:Y:S01]  /*18dc0*/  IMAD.MOV.U32 R9, RZ, RZ, R7 ;  /* 0x000000ffff097224 */ /* 0x000fe200078e0007 */
[----:B------:R-:W-:Y:S06]  /*18dd0*/  BRA `(.L_x_7690) ;  /* 0x0000000800bc7947 */ /* 0x000fec0003800000 */
.L_x_7681:
        /* <DEDUP_REMOVED lines=30> */
.L_x_7694:
[----:B------:R-:W-:Y:S05]  /*18fc0*/  BSYNC.RECONVERGENT B7 ;  /* 0x0000000000077941 */ /* 0x000fea0003800200 */
.L_x_7693:
        /* <DEDUP_REMOVED lines=30> */
.L_x_7692:
        /* <DEDUP_REMOVED lines=77> */
.L_x_7696:
[----:B------:R-:W-:Y:S01]  /*19680*/  IMAD.MOV.U32 R6, RZ, RZ, 0x0 ;  /* 0x00000000ff067424 */ /* 0x000fe200078e00ff */
[----:B------:R-:W-:Y:S01]  /*19690*/  LOP3.LUT P0, RZ, R5, 0x7fffffff, RZ, 0xc0, !PT ;  /* 0x7fffffff05ff7812 */ /* 0x000fe2000780c0ff */
[----:B------:R-:W-:-:S06]  /*196a0*/  IMAD.MOV.U32 R7, RZ, RZ, 0x7ff00000 ;  /* 0x7ff00000ff077424 */ /* 0x000fcc00078e00ff */
[----:B------:R-:W-:-:S10]  /*196b0*/  DFMA R6, R4, R6, +INF ;  /* 0x7ff000000406742b */ /* 0x000fd40000000006 */
[----:B------:R-:W-:Y:S02]  /*196c0*/  FSEL R4, R6, RZ, P0 ;  /* 0x000000ff06047208 */ /* 0x000fe40000000000 */
[----:B------:R-:W-:-:S07]  /*196d0*/  FSEL R5, R7, -QNAN , P0 ;  /* 0xfff0000007057808 */ /* 0x000fce0000000000 */
.L_x_7695:
[----:B------:R-:W-:Y:S05]  /*196e0*/  BSYNC.RECONVERGENT B5 ;  /* 0x0000000000057941 */ /* 0x000fea0003800200 */
.L_x_7691:
        /* <DEDUP_REMOVED lines=28> */
.L_x_7698:
[----:B------:R-:W-:Y:S05]  /*198b0*/  BSYNC.RECONVERGENT B5 ;  /* 0x0000000000057941 */ /* 0x000fea0003800200 */
.L_x_7697:
[----:B------:R-:W-:-:S11]  /*198c0*/  DADD R8, -RZ, -R6 ;  /* 0x00000000ff087229 */ /* 0x000fd60000000906 */
.L_x_7690:
[----:B------:R-:W-:Y:S05]  /*198d0*/  BSYNC.RECONVERGENT B4 ;  /* 0x0000000000047941 */ /* 0x000fea0003800200 */
.L_x_7680:
[----:B------:R-:W-:Y:S01]  /*198e0*/  DMUL R24, R2, 0.5 ;  /* 0x3fe0000002187828 */ /* 0x000fe20000000000 */
[----:B------:R-:W-:Y:S01]  /*198f0*/  IMAD.MOV.U32 R10, RZ, RZ, 0x0 ;  /* 0x00000000ff0a7424 */ /* 0x000fe200078e00ff */
[----:B------:R-:W-:Y:S01]  /*19900*/  BSSY.RECONVERGENT B4, `(.L_x_7699) ;  /* 0x0000019000047945 */ /* 0x000fe20003800200 */
[----:B------:R-:W-:-:S03]  /*19910*/  IMAD.MOV.U32 R11, RZ, RZ, 0x3fd80000 ;  /* 0x3fd80000ff0b7424 */ /* 0x000fc600078e00ff */
[----:B0-----:R-:W0:Y:S04]  /*19920*/  MUFU.RSQ64H R5, R25 ;  /* 0x0000001900057308 */ /* 0x001e280000001c00 */
        /* <DEDUP_REMOVED lines=22> */
.L_x_7700:
[----:B------:R-:W-:Y:S05]  /*19a90*/  BSYNC.RECONVERGENT B4 ;  /* 0x0000000000047941 */ /* 0x000fea0003800200 */
.L_x_7699:
[----:B------:R-:W-:Y:S01]  /*19aa0*/  DMUL R20, R6, -R8 ;  /* 0x8000000806147228 */ /* 0x000fe20000000000 */
[----:B------:R-:W-:Y:S01]  /*19ab0*/  HFMA2 R17, -RZ, RZ, -1.9580078125, 85.3125 ;  /* 0xbfd55555ff117431 */ /* 0x000fe200000001ff */
[----:B------:R-:W-:Y:S01]  /*19ac0*/  BSSY.RECONVERGENT B3, `(.L_x_7701) ;  /* 0x0000016000037945 */ /* 0x000fe20003800200 */
[----:B------:R-:W-:Y:S01]  /*19ad0*/  MOV R14, RZ ;  /* 0x000000ff000e7202 */ /* 0x000fe20000000f00 */
[----:B------:R-:W-:Y:S02]  /*19ae0*/  IMAD.MOV.U32 R0, RZ, RZ, 0x1 ;  /* 0x00000001ff007424 */ /* 0x000fe400078e00ff */
[----:B------:R-:W-:-:S07]  /*19af0*/  IMAD.MOV.U32 R16, RZ, RZ, 0x55555555 ;  /* 0x55555555ff107424 */ /* 0x000fce00078e00ff */
.L_x_7702:
        /* <DEDUP_REMOVED lines=19> */
.L_x_7701:
        /* <DEDUP_REMOVED lines=20> */
[----:B------:R-:W-:Y:S05]  /*19d70*/  CALL.REL.NOINC `($__internal_23_$__cuda_sm20_dblrcp_rn_slowpath_v3) ;  /* 0x0000040000047944 */ /* 0x000fea0003c00000 */
[----:B------:R-:W-:-:S07]  /*19d80*/  IMAD.MOV.U32 R7, RZ, RZ, R0 ;  /* 0x000000ffff077224 */ /* 0x000fce00078e0000 */
.L_x_7706:
[----:B------:R-:W-:Y:S05]  /*19d90*/  BSYNC.RECONVERGENT B5 ;  /* 0x0000000000057941 */ /* 0x000fea0003800200 */
.L_x_7705:
[----:B------:R-:W-:Y:S01]  /*19da0*/  BSSY.RECONVERGENT B3, `(.L_x_7707) ;  /* 0x0000016000037945 */ /* 0x000fe20003800200 */
[----:B------:R-:W-:Y:S01]  /*19db0*/  MOV R0, 0x1 ;  /* 0x0000000100007802 */ /* 0x000fe20000000f00 */
[----:B------:R-:W-:Y:S02]  /*19dc0*/  IMAD.MOV.U32 R12, RZ, RZ, -0x36fe1a8c ;  /* 0xc901e574ff0c7424 */ /* 0x000fe400078e00ff */
[----:B------:R-:W-:-:S07]  /*19dd0*/  IMAD.MOV.U32 R13, RZ, RZ, -0x40a1a8c6 ;  /* 0xbf5e573aff0d7424 */ /* 0x000fce00078e00ff */
.L_x_7708:
        /* <DEDUP_REMOVED lines=19> */
.L_x_7707:
        /* <DEDUP_REMOVED lines=26> */
.L_x_7710:
[----:B------:R-:W-:Y:S05]  /*1a0b0*/  BSYNC.RECONVERGENT B5 ;  /* 0x0000000000057941 */ /* 0x000fea0003800200 */
.L_x_7709:
[----:B------:R-:W-:Y:S01]  /*1a0c0*/  BSSY.RECONVERGENT B3, `(.L_x_7711) ;  /* 0x0000016000037945 */ /* 0x000fe20003800200 */
[----:B------:R-:W-:Y:S01]  /*1a0d0*/  MOV R0, 0x1 ;  /* 0x0000000100007802 */ /* 0x000fe20000000f00 */
[----:B------:R-:W-:Y:S02]  /*1a0e0*/  IMAD.MOV.U32 R16, RZ, RZ, 0x3b990ee6 ;  /* 0x3b990ee6ff107424 */ /* 0x000fe400078e00ff */
[----:B------:R-:W-:-:S07]  /*1a0f0*/  IMAD.MOV.U32 R17, RZ, RZ, 0x3f70ee64 ;  /* 0x3f70ee64ff117424 */ /* 0x000fce00078e00ff */
.L_x_7712:
        /* <DEDUP_REMOVED lines=19> */
.L_x_7711:
        /* <DEDUP_REMOVED lines=30> */
.L_x_7714:
[----:B------:R-:W-:Y:S05]  /*1a410*/  BSYNC.RECONVERGENT B5 ;  /* 0x0000000000057941 */ /* 0x000fea0003800200 */
.L_x_7713:
[----:B------:R-:W-:Y:S01]  /*1a420*/  HFMA2 R13, -RZ, RZ, 1.8173828125, 7.84765625 ;  /* 0x3f4547d9ff0d7431 */ /* 0x000fe200000001ff */
[----:B------:R-:W-:Y:S01]  /*1a430*/  BSSY.RECONVERGENT B3, `(.L_x_7715) ;  /* 0x0000015000037945 */ /* 0x000fe20003800200 */
[----:B------:R-:W-:Y:S02]  /*1a440*/  IMAD.MOV.U32 R0, RZ, RZ, 0x1 ;  /* 0x00000001ff007424 */ /* 0x000fe400078e00ff */
[----:B------:R-:W-:-:S07]  /*1a450*/  IMAD.MOV.U32 R12, RZ, RZ, 0x3b34e2b6 ;  /* 0x3b34e2b6ff0c7424 */ /* 0x000fce00078e00ff */
.L_x_7716:
        /* <DEDUP_REMOVED lines=19> */
.L_x_7715:
        /* <DEDUP_REMOVED lines=26> */
.L_x_7718:
[----:B------:R-:W-:Y:S05]  /*1a730*/  BSYNC.RECONVERGENT B5 ;  /* 0x0000000000057941 */ /* 0x000fea0003800200 */
.L_x_7717:
[----:B------:R-:W-:Y:S01]  /*1a740*/  BSSY.RECONVERGENT B3, `(.L_x_7719) ;  /* 0x0000016000037945 */ /* 0x000fe20003800200 */
[----:B------:R-:W-:Y:S01]  /*1a750*/  IMAD.MOV.U32 R0, RZ, RZ, 0x1 ;  /* 0x00000001ff007424 */ /* 0x000fe200078e00ff */
[----:B------:R-:W-:Y:S01]  /*1a760*/  MOV R17, 0xbf4c3e0b ;  /* 0xbf4c3e0b00117802 */ /* 0x000fe20000000f00 */
[----:B------:R-:W-:-:S07]  /*1a770*/  IMAD.MOV.U32 R16, RZ, RZ, 0x2da7bf9 ;  /* 0x02da7bf9ff107424 */ /* 0x000fce00078e00ff */
.L_x_7720:
        /* <DEDUP_REMOVED lines=19> */
.L_x_7719:
        /* <DEDUP_REMOVED lines=30> */
.L_x_7722:
[----:B------:R-:W-:Y:S05]  /*1aa90*/  BSYNC.RECONVERGENT B5 ;  /* 0x0000000000057941 */ /* 0x000fea0003800200 */
.L_x_7721:
[----:B------:R-:W-:Y:S01]  /*1aaa0*/  HFMA2 R12, -RZ, RZ, -5.640625, -52768 ;  /* 0xc5a4fa71ff0c7431 */ /* 0x000fe200000001ff */
[----:B------:R-:W-:Y:S01]  /*1aab0*/  BSSY.RECONVERGENT B3, `(.L_x_7723) ;  /* 0x0000015000037945 */ /* 0x000fe20003800200 */
[----:B------:R-:W-:Y:S02]  /*1aac0*/  IMAD.MOV.U32 R0, RZ, RZ, 0x1 ;  /* 0x00000001ff007424 */ /* 0x000fe400078e00ff */
[----:B------:R-:W-:-:S07]  /*1aad0*/  IMAD.MOV.U32 R13, RZ, RZ, -0x40c9ed76 ;  /* 0xbf36128aff0d7424 */ /* 0x000fce00078e00ff */
.L_x_7724:
        /* <DEDUP_REMOVED lines=19> */
.L_x_7723:
        /* <DEDUP_REMOVED lines=26> */
.L_x_7726:
[----:B------:R-:W-:Y:S05]  /*1adb0*/  BSYNC.RECONVERGENT B5 ;  /* 0x0000000000057941 */ /* 0x000fea0003800200 */
.L_x_7725:
[----:B------:R-:W-:Y:S01]  /*1adc0*/  BSSY.RECONVERGENT B3, `(.L_x_7727) ;  /* 0x0000016000037945 */ /* 0x000fe20003800200 */
[----:B------:R-:W-:Y:S01]  /*1add0*/  IMAD.MOV.U32 R0, RZ, RZ, 0x1 ;  /* 0x00000001ff007424 */ /* 0x000fe200078e00ff */
[----:B------:R-:W-:Y:S01]  /*1ade0*/  MOV R16, 0x1b0931c8 ;  /* 0x1b0931c800107802 */ /* 0x000fe20000000f00 */
[----:B------:R-:W-:-:S07]  /*1adf0*/  IMAD.MOV.U32 R17, RZ, RZ, 0x3f4168ef ;  /* 0x3f4168efff117424 */ /* 0x000fce00078e00ff */
.L_x_7728:
        /* <DEDUP_REMOVED lines=19> */
.L_x_7727:
        /* <DEDUP_REMOVED lines=30> */
.L_x_7730:
[----:B------:R-:W-:Y:S05]  /*1b110*/  BSYNC.RECONVERGENT B5 ;  /* 0x0000000000057941 */ /* 0x000fea0003800200 */
.L_x_7729:
[----:B------:R-:W-:Y:S01]  /*1b120*/  BSSY.RECONVERGENT B3, `(.L_x_7731) ;  /* 0x0000016000037945 */ /* 0x000fe20003800200 */
[----:B------:R-:W-:Y:S01]  /*1b130*/  MOV R0, 0x1 ;  /* 0x0000000100007802 */ /* 0x000fe20000000f00 */
[----:B------:R-:W-:Y:S02]  /*1b140*/  IMAD.MOV.U32 R12, RZ, RZ, -0x63fe104c ;  /* 0x9c01efb4ff0c7424 */ /* 0x000fe400078e00ff */
[----:B------:R-:W-:-:S07]  /*1b150*/  IMAD.MOV.U32 R13, RZ, RZ, 0x3f369187 ;  /* 0x3f369187ff0d7424 */ /* 0x000fce00078e00ff */
.L_x_7732:
        /* <DEDUP_REMOVED lines=19> */
.L_x_7731:
        /* <DEDUP_REMOVED lines=26> */
.L_x_7734:
[----:B------:R-:W-:Y:S05]  /*1b430*/  BSYNC.RECONVERGENT B5 ;  /* 0x0000000000057941 */ /* 0x000fea0003800200 */
.L_x_7733:
[----:B------:R-:W-:Y:S01]  /*1b440*/  BSSY.RECONVERGENT B3, `(.L_x_7735) ;  /* 0x0000016000037945 */ /* 0x000fe20003800200 */
[----:B------:R-:W-:Y:S01]  /*1b450*/  MOV R0, 0x1 ;  /* 0x0000000100007802 */ /* 0x000fe20000000f00 */
[----:B------:R-:W-:Y:S02]  /*1b460*/  IMAD.MOV.U32 R16, RZ, RZ, 0x3187b744 ;  /* 0x3187b744ff107424 */ /* 0x000fe400078e00ff */
[----:B------:R-:W-:-:S07]  /*1b470*/  IMAD.MOV.U32 R17, RZ, RZ, -0x40ba9d65 ;  /* 0xbf45629bff117424 */ /* 0x000fce00078e00ff */
.L_x_7736:
        /* <DEDUP_REMOVED lines=19> */
.L_x_7735:
        /* <DEDUP_REMOVED lines=30> */
.L_x_7738:
[----:B------:R-:W-:Y:S05]  /*1b790*/  BSYNC.RECONVERGENT B5 ;  /* 0x0000000000057941 */ /* 0x000fea0003800200 */
.L_x_7737:
[----:B------:R-:W-:Y:S01]  /*1b7a0*/  HFMA2 R13, -RZ, RZ, -1.8154296875, -0.0003659725189208984375 ;  /* 0xbf438dffff0d7431 */ /* 0x000fe200000001ff */
[----:B------:R-:W-:Y:S01]  /*1b7b0*/  BSSY.RECONVERGENT B3, `(.L_x_7739) ;  /* 0x0000015000037945 */ /* 0x000fe20003800200 */
[----:B------:R-:W-:Y:S02]  /*1b7c0*/  IMAD.MOV.U32 R0, RZ, RZ, 0x1 ;  /* 0x00000001ff007424 */ /* 0x000fe400078e00ff */
[----:B------:R-:W-:-:S07]  /*1b7d0*/  IMAD.MOV.U32 R12, RZ, RZ, 0x1cc96982 ;  /* 0x1cc96982ff0c7424 */ /* 0x000fce00078e00ff */
.L_x_7740:
        /* <DEDUP_REMOVED lines=19> */
.L_x_7739:
        /* <DEDUP_REMOVED lines=26> */
.L_x_7742:
[----:B------:R-:W-:Y:S05]  /*1bab0*/  BSYNC.RECONVERGENT B5 ;  /* 0x0000000000057941 */ /* 0x000fea0003800200 */
.L_x_7741:
[----:B------:R-:W-:Y:S01]  /*1bac0*/  BSSY.RECONVERGENT B3, `(.L_x_7743) ;  /* 0x0000016000037945 */ /* 0x000fe20003800200 */
[----:B------:R-:W-:Y:S01]  /*1bad0*/  IMAD.MOV.U32 R0, RZ, RZ, 0x1 ;  /* 0x00000001ff007424 */ /* 0x000fe200078e00ff */
[----:B------:R-:W-:Y:S01]  /*1bae0*/  MOV R17, 0x3f55d4ae ;  /* 0x3f55d4ae00117802 */ /* 0x000fe20000000f00 */
[----:B------:R-:W-:-:S07]  /*1baf0*/  IMAD.MOV.U32 R16, RZ, RZ, 0x684527bf ;  /* 0x684527bfff107424 */ /* 0x000fce00078e00ff */
.L_x_7744:
        /* <DEDUP_REMOVED lines=19> */
.L_x_7743:
        /* <DEDUP_REMOVED lines=30> */
.L_x_7746:
[----:B------:R-:W-:Y:S05]  /*1be10*/  BSYNC.RECONVERGENT B5 ;  /* 0x0000000000057941 */ /* 0x000fea0003800200 */
.L_x_7745:
[----:B------:R-:W-:Y:S01]  /*1be20*/  HFMA2 R12, -RZ, RZ, -0.0384521484375, 160.5 ;  /* 0xa8ec5904ff0c7431 */ /* 0x000fe200000001ff */
[----:B------:R-:W-:Y:S01]  /*1be30*/  BSSY.RECONVERGENT B3, `(.L_x_7747) ;  /* 0x0000015000037945 */ /* 0x000fe20003800200 */
[----:B------:R-:W-:Y:S02]  /*1be40*/  IMAD.MOV.U32 R0, RZ, RZ, 0x1 ;  /* 0x00000001ff007424 */ /* 0x000fe400078e00ff */
[----:B------:R-:W-:-:S07]  /*1be50*/  IMAD.MOV.U32 R13, RZ, RZ, 0x3f59e1db ;  /* 0x3f59e1dbff0d7424 */ /* 0x000fce00078e00ff */
.L_x_7748:
        /* <DEDUP_REMOVED lines=19> */
.L_x_7747:
        /* <DEDUP_REMOVED lines=26> */
.L_x_7750:
[----:B------:R-:W-:Y:S05]  /*1c130*/  BSYNC.RECONVERGENT B5 ;  /* 0x0000000000057941 */ /* 0x000fea0003800200 */
.L_x_7749:
[----:B------:R-:W-:Y:S01]  /*1c140*/  BSSY.RECONVERGENT B3, `(.L_x_7751) ;  /* 0x0000016000037945 */ /* 0x000fe20003800200 */
[----:B------:R-:W-:Y:S01]  /*1c150*/  IMAD.MOV.U32 R0, RZ, RZ, 0x1 ;  /* 0x00000001ff007424 */ /* 0x000fe200078e00ff */
[----:B------:R-:W-:Y:S01]  /*1c160*/  MOV R16, 0xa5daa127 ;  /* 0xa5daa12700107802 */ /* 0x000fe20000000f00 */
[----:B------:R-:W-:-:S07]  /*1c170*/  IMAD.MOV.U32 R17, RZ, RZ, -0x408f51aa ;  /* 0xbf70ae56ff117424 */ /* 0x000fce00078e00ff */
.L_x_7752:
        /* <DEDUP_REMOVED lines=19> */
.L_x_7751:
        /* <DEDUP_REMOVED lines=30> */
.L_x_7754:
[----:B------:R-:W-:Y:S05]  /*1c490*/  BSYNC.RECONVERGENT B5 ;  /* 0x0000000000057941 */ /* 0x000fea0003800200 */
.L_x_7753:
[----:B------:R-:W-:Y:S01]  /*1c4a0*/  BSSY.RECONVERGENT B3, `(.L_x_7755) ;  /* 0x0000016000037945 */ /* 0x000fe20003800200 */
[----:B------:R-:W-:Y:S01]  /*1c4b0*/  MOV R0, 0x1 ;  /* 0x0000000100007802 */ /* 0x000fe20000000f00 */
[----:B------:R-:W-:Y:S02]  /*1c4c0*/  IMAD.MOV.U32 R12, RZ, RZ, -0x343a03ee ;  /* 0xcbc5fc12ff0c7424 */ /* 0x000fe400078e00ff */
[----:B------:R-:W-:-:S07]  /*1c4d0*/  IMAD.MOV.U32 R13, RZ, RZ, -0x4087a384 ;  /* 0xbf785c7cff0d7424 */ /* 0x000fce00078e00ff */
.L_x_7756:
        /* <DEDUP_REMOVED lines=19> */
.L_x_7755:
        /* <DEDUP_REMOVED lines=26> */
.L_x_7758:
[----:B------:R-:W-:Y:S05]  /*1c7b0*/  BSYNC.RECONVERGENT B5 ;  /* 0x0000000000057941 */ /* 0x000fea0003800200 */
.L_x_7757:
[----:B------:R-:W-:Y:S01]  /*1c7c0*/  BSSY.RECONVERGENT B3, `(.L_x_7759) ;  /* 0x0000016000037945 */ /* 0x000fe20003800200 */
[----:B------:R-:W-:Y:S01]  /*1c7d0*/  MOV R0, 0x1 ;  /* 0x0000000100007802 */ /* 0x000fe20000000f00 */
[----:B------:R-:W-:Y:S02]  /*1c7e0*/  IMAD.MOV.U32 R16, RZ, RZ, 0x50ed0c93 ;  /* 0x50ed0c93ff107424 */ /* 0x000fe400078e00ff */
[----:B------:R-:W-:-:S07]  /*1c7f0*/  IMAD.MOV.U32 R17, RZ, RZ, 0x3f91d1d6 ;  /* 0x3f91d1d6ff117424 */ /* 0x000fce00078e00ff */
.L_x_7760:
        /* <DEDUP_REMOVED lines=19> */
.L_x_7759:
        /* <DEDUP_REMOVED lines=30> */
.L_x_7762:
[----:B------:R-:W-:Y:S05]  /*1cb10*/  BSYNC.RECONVERGENT B5 ;  /* 0x0000000000057941 */ /* 0x000fea0003800200 */
.L_x_7761:
[----:B------:R-:W-:Y:S01]  /*1cb20*/  HFMA2 R13, -RZ, RZ, 1.904296875, -46080 ;  /* 0x3f9ef9a0ff0d7431 */ /* 0x000fe200000001ff */
[----:B------:R-:W-:Y:S01]  /*1cb30*/  BSSY.RECONVERGENT B3, `(.L_x_7763) ;  /* 0x0000015000037945 */ /* 0x000fe20003800200 */
[----:B------:R-:W-:Y:S02]  /*1cb40*/  IMAD.MOV.U32 R0, RZ, RZ, 0x1 ;  /* 0x00000001ff007424 */ /* 0x000fe400078e00ff */
[----:B------:R-:W-:-:S07]  /*1cb50*/  IMAD.MOV.U32 R12, RZ, RZ, 0x5c03d2e9 ;  /* 0x5c03d2e9ff0c7424 */ /* 0x000fce00078e00ff */
.L_x_7764:
        /* <DEDUP_REMOVED lines=19> */
.L_x_7763:
        /* <DEDUP_REMOVED lines=26> */
.L_x_7766:
[----:B------:R-:W-:Y:S05]  /*1ce30*/  BSYNC.RECONVERGENT B5 ;  /* 0x0000000000057941 */ /* 0x000fea0003800200 */
.L_x_7765:
[----:B------:R-:W-:Y:S01]  /*1ce40*/  BSSY.RECONVERGENT B3, `(.L_x_7767) ;  /* 0x0000016000037945 */ /* 0x000fe20003800200 */
[----:B------:R-:W-:Y:S01]  /*1ce50*/  IMAD.MOV.U32 R0, RZ, RZ, 0x1 ;  /* 0x00000001ff007424 */ /* 0x000fe200078e00ff */
[----:B------:R-:W-:Y:S01]  /*1ce60*/  MOV R17, 0xbfb95b68 ;  /* 0xbfb95b6800117802 */ /* 0x000fe20000000f00 */
[----:B------:R-:W-:-:S07]  /*1ce70*/  IMAD.MOV.U32 R16, RZ, RZ, 0x5f50d178 ;  /* 0x5f50d178ff107424 */ /* 0x000fce00078e00ff */
.L_x_7768:
        /* <DEDUP_REMOVED lines=19> */
.L_x_7767:
        /* <DEDUP_REMOVED lines=30> */
.L_x_7770:
[----:B------:R-:W-:Y:S05]  /*1d190*/  BSYNC.RECONVERGENT B5 ;  /* 0x0000000000057941 */ /* 0x000fea0003800200 */
.L_x_7769:
[----:B------:R-:W-:Y:S01]  /*1d1a0*/  HFMA2 R12, -RZ, RZ, -4.19921875, 9.65595245361328125e-06 ;  /* 0xc43300a2ff0c7431 */ /* 0x000fe200000001ff */
[----:B------:R-:W-:Y:S01]  /*1d1b0*/  BSSY.RECONVERGENT B3, `(.L_x_7771) ;  /* 0x0000015000037945 */ /* 0x000fe20003800200 */
[----:B------:R-:W-:Y:S02]  /*1d1c0*/  IMAD.MOV.U32 R0, RZ, RZ, 0x1 ;  /* 0x00000001ff007424 */ /* 0x000fe400078e00ff */
[----:B------:R-:W-:-:S07]  /*1d1d0*/  IMAD.MOV.U32 R13, RZ, RZ, -0x40366831 ;  /* 0xbfc997cfff0d7424 */ /* 0x000fce00078e00ff */
.L_x_7772:
        /* <DEDUP_REMOVED lines=19> */
.L_x_7771:
        /* <DEDUP_REMOVED lines=26> */
.L_x_7774:
[----:B------:R-:W-:Y:S05]  /*1d4b0*/  BSYNC.RECONVERGENT B5 ;  /* 0x0000000000057941 */ /* 0x000fea0003800200 */
.L_x_7773:
[----:B------:R-:W-:Y:S01]  /*1d4c0*/  BSSY.RECONVERGENT B3, `(.L_x_7775) ;  /* 0x0000016000037945 */ /* 0x000fe20003800200 */
[----:B------:R-:W-:Y:S01]  /*1d4d0*/  IMAD.MOV.U32 R0, RZ, RZ, 0x1 ;  /* 0x00000001ff007424 */ /* 0x000fe200078e00ff */
[----:B------:R-:W-:Y:S01]  /*1d4e0*/  MOV R16, 0xba1d9e04 ;  /* 0xba1d9e0400107802 */ /* 0x000fe20000000f00 */
[----:B------:R-:W-:-:S07]  /*1d4f0*/  IMAD.MOV.U32 R17, RZ, RZ, 0x3fe72e2b ;  /* 0x3fe72e2bff117424 */ /* 0x000fce00078e00ff */
.L_x_7776:
        /* <DEDUP_REMOVED lines=19> */
.L_x_7775:
        /* <DEDUP_REMOVED lines=30> */
.L_x_7778:
[----:B------:R-:W-:Y:S05]  /*1d810*/  BSYNC.RECONVERGENT B5 ;  /* 0x0000000000057941 */ /* 0x000fea0003800200 */
.L_x_7777:
[----:B------:R-:W-:Y:S01]  /*1d820*/  BSSY.RECONVERGENT B3, `(.L_x_7779) ;  /* 0x0000016000037945 */ /* 0x000fe20003800200 */
[----:B------:R-:W-:Y:S01]  /*1d830*/  MOV R0, 0x1 ;  /* 0x0000000100007802 */ /* 0x000fe20000000f00 */
[----:B------:R-:W-:Y:S02]  /*1d840*/  IMAD.MOV.U32 R12, RZ, RZ, 0x101bb71a ;  /* 0x101bb71aff0c7424 */ /* 0x000fe400078e00ff */
[----:B------:R-:W-:-:S07]  /*1d850*/  IMAD.MOV.U32 R13, RZ, RZ, 0x3ffaab9a ;  /* 0x3ffaab9aff0d7424 */ /* 0x000fce00078e00ff */
.L_x_7780:
        /* <DEDUP_REMOVED lines=19> */
.L_x_7779:
        /* <DEDUP_REMOVED lines=26> */
.L_x_7782:
[----:B------:R-:W-:Y:S05]  /*1db30*/  BSYNC.RECONVERGENT B5 ;  /* 0x0000000000057941 */ /* 0x000fea0003800200 */
.L_x_7781:
[----:B------:R-:W-:Y:S01]  /*1db40*/  BSSY.RECONVERGENT B3, `(.L_x_7783) ;  /* 0x0000016000037945 */ /* 0x000fe20003800200 */
[----:B------:R-:W-:Y:S01]  /*1db50*/  MOV R0, 0x1 ;  /* 0x0000000100007802 */ /* 0x000fe20000000f00 */
[----:B------:R-:W-:Y:S02]  /*1db60*/  IMAD.MOV.U32 R16, RZ, RZ, -0x755502fe ;  /* 0x8aaafd02ff107424 */ /* 0x000fe400078e00ff */
[----:B------:R-:W-:-:S07]  /*1db70*/  IMAD.MOV.U32 R17, RZ, RZ, -0x3fe58652 ;  /* 0xc01a79aeff117424 */ /* 0x000fce00078e00ff */
.L_x_7784:
        /* <DEDUP_REMOVED lines=19> */
.L_x_7783:
        /* <DEDUP_REMOVED lines=30> */
.L_x_7786:
[----:B------:R-:W-:Y:S05]  /*1de90*/  BSYNC.RECONVERGENT B5 ;  /* 0x0000000000057941 */ /* 0x000fea0003800200 */
.L_x_7785:
[----:B------:R-:W-:Y:S01]  /*1dea0*/  HFMA2 R13, -RZ, RZ, -2.095703125, 0.00473785400390625 ;  /* 0xc0311cdaff0d7431 */ /* 0x000fe200000001ff */
[----:B------:R-:W-:Y:S01]  /*1deb0*/  BSSY.RECONVERGENT B3, `(.L_x_7787) ;  /* 0x0000015000037945 */ /* 0x000fe20003800200 */
[----:B------:R-:W-:Y:S02]  /*1dec0*/  IMAD.MOV.U32 R0, RZ, RZ, 0x1 ;  /* 0x00000001ff007424 */ /* 0x000fe400078e00ff */
[----:B------:R-:W-:-:S07]  /*1ded0*/  IMAD.MOV.U32 R12, RZ, RZ, 0x4df23f8f ;  /* 0x4df23f8fff0c7424 */ /* 0x000fce00078e00ff */
.L_x_7788:
        /* <DEDUP_REMOVED lines=19> */
.L_x_7787:
        /* <DEDUP_REMOVED lines=26> */
[----:B------:R-:W-:Y:S02]  /*1e1b0*/  IMAD.MOV.U32 R16, RZ, RZ, R4 ;  /* 0x000000ffff107224 */ /* 0x000fe400078e0004 */
[----:B------:R-:W-:-:S07]  /*1e1c0*/  IMAD.MOV.U32 R17, RZ, RZ, R5 ;  /* 0x000000ffff117224 */ /* 0x000fce00078e0005 */
.L_x_7790:
[----:B------:R-:W-:Y:S05]  /*1e1d0*/  BSYNC.RECONVERGENT B5 ;  /* 0x0000000000057941 */ /* 0x000fea0003800200 */
.L_x_7789:
[----:B------:R-:W-:Y:S01]  /*1e1e0*/  BSSY.RECONVERGENT B3, `(.L_x_7791) ;  /* 0x0000016000037945 */ /* 0x000fe20003800200 */
[----:B------:R-:W-:Y:S01]  /*1e1f0*/  MOV R0, 0x1 ;  /* 0x0000000100007802 */ /* 0x000fe20000000f00 */
[----:B------:R-:W-:Y:S02]  /*1e200*/  IMAD.MOV.U32 R18, RZ, RZ, 0x311f1460 ;  /* 0x311f1460ff127424 */ /* 0x000fe400078e00ff */
[----:B------:R-:W-:-:S07]  /*1e210*/  IMAD.MOV.U32 R19, RZ, RZ, 0x405278fb ;  /* 0x405278fbff137424 */ /* 0x000fce00078e00ff */
.L_x_7792:
        /* <DEDUP_REMOVED lines=19> */
.L_x_7791:
        /* <DEDUP_REMOVED lines=28> */
.L_x_7794:
[----:B------:R-:W-:Y:S05]  /*1e510*/  BSYNC.RECONVERGENT B5 ;  /* 0x0000000000057941 */ /* 0x000fea0003800200 */
.L_x_7793:
[----:B------:R-:W-:Y:S01]  /*1e520*/  BSSY.RECONVERGENT B3, `(.L_x_7795) ;  /* 0x0000016000037945 */ /* 0x000fe20003800200 */
[----:B------:R-:W-:Y:S01]  /*1e530*/  IMAD.MOV.U32 R0, RZ, RZ, 0x1 ;  /* 0x00000001ff007424 */ /* 0x000fe200078e00ff */
[----:B------:R-:W-:Y:S01]  /*1e540*/  MOV R16, 0x4b8ba3fd ;  /* 0x4b8ba3fd00107802 */ /* 0x000fe20000000f00 */
[----:B------:R-:W-:-:S07]  /*1e550*/  IMAD.MOV.U32 R17, RZ, RZ, 0x406a8563 ;  /* 0x406a8563ff117424 */ /* 0x000fce00078e00ff */
.L_x_7796:
        /* <DEDUP_REMOVED lines=19> */
.L_x_7795:
        /* <DEDUP_REMOVED lines=11> */
.L_x_7798:
        /* <DEDUP_REMOVED lines=19> */
.L_x_7797:
        /* <DEDUP_REMOVED lines=23> */
.L_x_7800:
[----:B------:R-:W-:Y:S05]  /*1e9e0*/  BSYNC.RECONVERGENT B5 ;  /* 0x0000000000057941 */ /* 0x000fea0003800200 */
.L_x_7799:
[----:B------:R-:W-:-:S08]  /*1e9f0*/  DMUL R6, R12, R6 ;  /* 0x000000060c067228 */ /* 0x000fd00000000000 */
[----:B------:R-:W-:-:S14]  /*1ea00*/  DSETP.GT.AND P0, PT, |R6|, |R16|, PT ;  /* 0x400000100600722a */ /* 0x000fdc0003f04200 */
[----:B------:R-:W-:-:S11]  /*1ea10*/  @!P0 DADD R10, R10, R6 ;  /* 0x000000000a0a8229 */ /* 0x000fd60000000006 */
.L_x_7704:
[----:B------:R-:W-:Y:S05]  /*1ea20*/  BSYNC.RECONVERGENT B4 ;  /* 0x0000000000047941 */ /* 0x000fea0003800200 */
.L_x_7703:
        /* <DEDUP_REMOVED lines=8> */
[----:B------:R-:W-:Y:S02]  /*1eab0*/  HFMA2 R29, -RZ, RZ, 1.984375, 0 ;  /* 0x3ff00000ff1d7431 */ /* 0x000fe400000001ff */
[----:B------:R-:W-:Y:S01]  /*1eac0*/  IMAD.MOV.U32 R28, RZ, RZ, 0x0 ;  /* 0x00000000ff1c7424 */ /* 0x000fe200078e00ff */
[----:B------:R-:W-:Y:S01]  /*1ead0*/  DADD R12, R4, 4 ;  /* 0x40100000040c7429 */ /* 0x000fe20000000000 */
[----:B------:R-:W-:-:S05]  /*1eae0*/  ISETP.GT.U32.AND P0, PT, R5, 0x403b4000, PT ;  /* 0x403b40000500780c */ /* 0x000fca0003f04070 */
        /* <DEDUP_REMOVED lines=12> */
[----:B------:R-:W-:Y:S01]  /*1ebb0*/  MOV R7, 0x3e44e1c6 ;  /* 0x3e44e1c600077802 */ /* 0x000fe20000000f00 */
[----:B------:R-:W-:Y:S01]  /*1ebc0*/  DMUL R16, R4, -R4 ;  /* 0x8000000404107228 */ /* 0x000fe20000000000 */
[----:B------:R-:W-:Y:S02]  /*1ebd0*/  IMAD.MOV.U32 R14, RZ, RZ, 0x652b82fe ;  /* 0x652b82feff0e7424 */ /* 0x000fe400078e00ff */
        /* <DEDUP_REMOVED lines=73> */
[----:B------:R-:W-:Y:S01]  /*1f070*/  IMAD.MOV.U32 R22, RZ, RZ, RZ ;  /* 0x000000ffff167224 */ /* 0x000fe200078e00ff */
        /* <DEDUP_REMOVED lines=57> */
.L_x_7802:
        /* <DEDUP_REMOVED lines=9> */
.L_x_7803:
[----:B------:R-:W-:Y:S05]  /*1f4a0*/  BSYNC.RECONVERGENT B3 ;  /* 0x0000000000037941 */ /* 0x000fea0003800200 */
.L_x_7801:
        /* <DEDUP_REMOVED lines=59> */
[----:B------:R-:W-:Y:S01]  /*1f860*/  @!P0 LEA R9, R4, 0x3ff00000, 0x14 ;  /* 0x3ff0000004098811 */ /* 0x000fe200078ea0ff */
[----:B------:R-:W-:-:S06]  /*1f870*/  @!P0 IMAD.MOV.U32 R4, RZ, RZ, R14 ;  /* 0x000000ffff048224 */ /* 0x000fcc00078e000e */
[----:B------:R-:W-:-:S11]  /*1f880*/  @!P0 DMUL R6, R4, R8 ;  /* 0x0000000804068228 */ /* 0x000fd60000000000 */
.L_x_7805:
[----:B------:R-:W-:Y:S05]  /*1f890*/  BSYNC.RECONVERGENT B3 ;  /* 0x0000000000037941 */ /* 0x000fea0003800200 */
.L_x_7804:
        /* <DEDUP_REMOVED lines=30> */
.L_x_7807:
[----:B------:R-:W-:Y:S05]  /*1fa80*/  BSYNC.RECONVERGENT B4 ;  /* 0x0000000000047941 */ /* 0x000fea0003800200 */
.L_x_7806:
        /* <DEDUP_REMOVED lines=21> */
.L_x_7809:
[----:B------:R-:W-:Y:S05]  /*1fbe0*/  BSYNC.RECONVERGENT B4 ;  /* 0x0000000000047941 */ /* 0x000fea0003800200 */
.L_x_7808:
[----:B------:R-:W-:Y:S01]  /*1fbf0*/  DFMA R4, R12, 0.5, -R4 ;  /* 0x3fe000000c04782b */ /* 0x000fe20000000804 */
[----:B------:R-:W-:Y:S10]  /*1fc00*/  BRA `(.L_x_7532) ;  /* 0x0000004400247947 */ /* 0x000ff40003800000 */
.L_x_7671:
[----:B------:R-:W-:Y:S05]  /*1fc10*/  BSYNC.RELIABLE B0 ;  /* 0x0000000000007941 */ /* 0x000fea0003800100 */
.L_x_7670:
[----:B------:R-:W-:-:S06]  /*1fc20*/  DSETP.GT.AND P0, PT, R8, R2, PT ;  /* 0x000000020800722a */ /* 0x000fcc0003f04000 */
[----:B------:R-:W-:-:S14]  /*1fc30*/  DSETP.LEU.OR P0, PT, R8, 1, !P0 ;  /* 0x3ff000000800742a */ /* 0x000fdc000470b400 */
[----:B------:R-:W-:Y:S05]  /*1fc40*/  @P0 BRA `(.L_x_7810) ;  /* 0x0000000000240947 */ /* 0x000fea0003800000 */
[----:B------:R-:W-:Y:S01]  /*1fc50*/  MOV R0, 0x1fcb0 ;  /* 0x0001fcb000007802 */ /* 0x000fe20000000f00 */
[----:B------:R-:W-:Y:S01]  /*1fc60*/  BSSY.RECONVERGENT B10, `(.L_x_7811) ;  /* 0x00000050000a7945 */ /* 0x000fe20003800200 */
[----:B------:R-:W-:Y:S01]  /*1fc70*/  IMAD.MOV.U32 R18, RZ, RZ, R8 ;  /* 0x000000ffff127224 */ /* 0x000fe200078e0008 */
[----:B------:R-:W-:Y:S02]  /*1fc80*/  MOV R17, R9 ;  /* 0x0000000900117202 */ /* 0x000fe40000000f00 */
[----:B------:R0:W-:Y:S05]  /*1fc90*/  STL [R1+0x28b0], R0 ;  /* 0x0028b00001007387 */ /* 0x0001ea0000100800 */
[----:B0-----:R-:W-:Y:S05]  /*1fca0*/  CALL.REL.NOINC `($_ZN2at6native27unrolled_elementwise_kernelIN48_GLOBAL__N__08322988_15_IGammaKernel_cu_cb51a28d10CalcIgammaIdEESt5arrayIPcLm3EELi4E23TrivialOffsetCalculatorILi2EjES8_ILi1EjENS0_6memory15LoadWithoutCastENSB_16StoreWithoutCastEEEviT_T0_T2_T3_T4_T5_$_ZN46_INTERNAL_08322988_15_IGammaKernel_cu_cb51a28d48_GLOBAL__N__08322988_15_IGammaKernel_cu_cb51a28d12calc_igammacIdEET_S2_S2_) ;  /* 0x0000004400107944 */ /* 0x001fea0003c00000 */
[----:B------:R-:W-:Y:S05]  /*1fcb0*/  BSYNC.RECONVERGENT B10 ;  /* 0x00000000000a7941 */ /* 0x000fea0003800200 */
.L_x_7811:
[----:B------:R-:W-:Y:S01]  /*1fcc0*/  DADD R4, -R4, 1 ;  /* 0x3ff0000004047429 */ /* 0x000fe20000000100 */
[----:B------:R-:W-:Y:S10]  /*1fcd0*/  BRA `(.L_x_7532) ;  /* 0x0000004000f07947 */ /* 0x000ff40003800000 */
.L_x_7810:
        /* <DEDUP_REMOVED lines=86> */
.L_x_7815:
[----:B------:R-:W-:Y:S01]  /*20240*/  MOV R6, 0x0 ;  /* 0x0000000000067802 */ /* 0x000fe20000000f00 */
[----:B------:R-:W-:Y:S01]  /*20250*/  IMAD.MOV.U32 R7, RZ, RZ, 0x7ff00000 ;  /* 0x7ff00000ff077424 */ /* 0x000fe200078e00ff */
[----:B------:R-:W-:-:S05]  /*20260*/  LOP3.LUT P0, RZ, R5, 0x7fffffff, RZ, 0xc0, !PT ;  /* 0x7fffffff05ff7812 */ /* 0x000fca000780c0ff */
[----:B------:R-:W-:-:S10]  /*20270*/  DFMA R6, R4, R6, +INF ;  /* 0x7ff000000406742b */ /* 0x000fd40000000006 */
[----:B------:R-:W-:Y:S02]  /*20280*/  FSEL R18, R6, RZ, P0 ;  /* 0x000000ff06127208 */ /* 0x000fe40000000000 */
[----:B------:R-:W-:-:S07]  /*20290*/  FSEL R19, R7, -QNAN , P0 ;  /* 0xfff0000007137808 */ /* 0x000fce0000000000 */
.L_x_7816:
[----:B------:R-:W-:Y:S05]  /*202a0*/  BSYNC.RECONVERGENT B3 ;  /* 0x0000000000037941 */ /* 0x000fea0003800200 */
.L_x_7814:
        /* <DEDUP_REMOVED lines=8> */
[----:B------:R-:W-:Y:S05]  /*20330*/  CALL.REL.NOINC `($_ZN2at6native27unrolled_elementwise_kernelIN48_GLOBAL__N__08322988_15_IGammaKernel_cu_cb51a28d10CalcIgammaIdEESt5arrayIPcLm3EELi4E23TrivialOffsetCalculatorILi2EjES8_ILi1EjENS0_6memory15LoadWithoutCastENSB_16StoreWithoutCastEEEviT_T0_T2_T3_T4_T5_$__internal_lgamma_pos) ;  /* 0x000003b000647944 */ /* 0x000fea0003c00000 */
[----:B------:R-:W-:Y:S05]  /*20340*/  BSYNC.RECONVERGENT B7 ;  /* 0x0000000000077941 */ /* 0x000fea0003800200 */
.L_x_7819:
[----:B------:R-:W-:Y:S01]  /*20350*/  ISETP.GT.AND P0, PT, R3, -0x1, PT ;  /* 0xffffffff0300780c */ /* 0x000fe20003f04270 */
[----:B------:R-:W-:Y:S02]  /*20360*/  IMAD.MOV.U32 R12, RZ, RZ, R14 ;  /* 0x000000ffff0c7224 */ /* 0x000fe400078e000e */
[----:B------:R-:W-:-:S03]  /*20370*/  IMAD.MOV.U32 R13, RZ, RZ, R15 ;  /* 0x000000ffff0d7224 */ /* 0x000fc600078e000f */
[----:B------:R-:W-:Y:S01]  /*20380*/  MOV R4, R12 ;  /* 0x0000000c00047202 */ /* 0x000fe20000000f00 */
[----:B------:R-:W-:-:S06]  /*20390*/  IMAD.MOV.U32 R5, RZ, RZ, R13 ;  /* 0x000000ffff057224 */ /* 0x000fcc00078e000d */
        /* <DEDUP_REMOVED lines=21> */
[----:B------:R0:W4:Y:S01]  /*204f0*/  LDG.E.128.CONSTANT R24, desc[UR6][R30.64+0x20] ;  /* 0x000020061e187981 */ /* 0x000122000c1e9d00 */
[----:B------:R-:W1:Y:S01]  /*20500*/  FRND.F64 R28, R28 ;  /* 0x0000001c001c7313 */ /* 0x000e620000301800 */
        /* <DEDUP_REMOVED lines=8> */
[----:B-1----:R-:W-:-:S03]  /*20590*/  DFMA R28, R28, -0.5, R10 ;  /* 0xbfe000001c1c782b */ /* 0x002fc6000000000a */
[----:B0-----:R-:W-:Y:S02]  /*205a0*/  FSEL R30, R0, -8.06006814911005101289e+34, !P0 ;  /* 0xf9785eba001e7808 */ /* 0x001fe40004000000 */
        /* <DEDUP_REMOVED lines=14> */
[----:B------:R-:W-:Y:S01]  /*20690*/  FSEL R6, R4, R10, !P0 ;  /* 0x0000000a04067208 */ /* 0x000fe20004000000 */
[----:B------:R-:W-:Y:S01]  /*206a0*/  IMAD.MOV.U32 R10, RZ, RZ, 0x1 ;  /* 0x00000001ff0a7424 */ /* 0x000fe200078e00ff */
[----:B------:R-:W-:Y:S02]  /*206b0*/  FSEL R7, R5, R11, !P0 ;  /* 0x0000000b05077208 */ /* 0x000fe40004000000 */
[----:B------:R-:W-:-:S04]  /*206c0*/  LOP3.LUT P0, RZ, R16, 0x2, RZ, 0xc0, !PT ;  /* 0x0000000210ff7812 */ /* 0x000fc8000780c0ff */
[----:B------:R-:W-:-:S10]  /*206d0*/  DADD R4, RZ, -R6 ;  /* 0x00000000ff047229 */ /* 0x000fd40000000806 */
[----:B------:R-:W-:Y:S02]  /*206e0*/  FSEL R4, R6, R4, !P0 ;  /* 0x0000000406047208 */ /* 0x000fe40004000000 */
[----:B------:R-:W-:-:S06]  /*206f0*/  FSEL R5, R7, R5, !P0 ;  /* 0x0000000507057208 */ /* 0x000fcc0004000000 */
[----:B------:R-:W-:-:S08]  /*20700*/  DMUL R4, R2, R4 ;  /* 0x0000000402047228 */ /* 0x000fd00000000000 */
        /* <DEDUP_REMOVED lines=18> */
[----:B------:R-:W-:Y:S05]  /*20830*/  CALL.REL.NOINC `($__internal_24_$__cuda_sm20_div_rn_f64_full) ;  /* 0x0000039800007944 */ /* 0x000fea0003c00000 */
.L_x_7824:
[----:B------:R-:W-:Y:S05]  /*20840*/  BSYNC.RECONVERGENT B7 ;  /* 0x0000000000077941 */ /* 0x000fea0003800200 */
.L_x_7823:
[----:B------:R-:W-:Y:S02]  /*20850*/  IMAD.MOV.U32 R10, RZ, RZ, R4 ;  /* 0x000000ffff0a7224 */ /* 0x000fe400078e0004 */
[----:B------:R-:W-:-:S07]  /*20860*/  IMAD.MOV.U32 R11, RZ, RZ, R5 ;  /* 0x000000ffff0b7224 */ /* 0x000fce00078e0005 */
.L_x_7822:
[----:B------:R-:W-:Y:S05]  /*20870*/  BSYNC.RECONVERGENT B4 ;  /* 0x0000000000047941 */ /* 0x000fea0003800200 */
.L_x_7821:
[----:B------:R-:W-:Y:S01]  /*20880*/  ISETP.GT.AND P0, PT, R11, 0xfffff, PT ;  /* 0x000fffff0b00780c */ /* 0x000fe20003f04270 */
[----:B------:R-:W-:Y:S01]  /*20890*/  IMAD.MOV.U32 R24, RZ, RZ, R10 ;  /* 0x000000ffff187224 */ /* 0x000fe200078e000a */
[----:B------:R-:W-:Y:S01]  /*208a0*/  MOV R15, R11 ;  /* 0x0000000b000f7202 */ /* 0x000fe20000000f00 */
[----:B------:R-:W-:Y:S10]  /*208b0*/  BSSY.RECONVERGENT B3, `(.L_x_7825) ;  /* 0x000004f000037945 */ /* 0x000ff40003800200 */
        /* <DEDUP_REMOVED lines=10> */
[----:B------:R-:W-:Y:S01]  /*20960*/  UMOV UR6, 0x3ae80f1e ;  /* 0x3ae80f1e00067882 */ /* 0x000fe20000000000 */
[----:B------:R-:W-:Y:S01]  /*20970*/  IMAD.MOV.U32 R21, RZ, RZ, 0x3ed0ee25 ;  /* 0x3ed0ee25ff157424 */ /* 0x000fe200078e00ff */
[----:B------:R-:W-:Y:S01]  /*20980*/  LOP3.LUT R25, R4, 0x3ff00000, RZ, 0xfc, !PT ;  /* 0x3ff0000004197812 */ /* 0x000fe200078efcff */
[----:B------:R-:W-:Y:S01]  /*20990*/  UMOV UR7, 0x3eb1380b ;  /* 0x3eb1380b00077882 */ /* 0x000fe20000000000 */
[----:B------:R-:W-:Y:S01]  /*209a0*/  MOV R4, RZ ;  /* 0x000000ff00047202 */ /* 0x000fe20000000f00 */
[----:B------:R-:W-:Y:S01]  /*209b0*/  UMOV UR8, 0x80000000 ;  /* 0x8000000000087882 */ /* 0x000fe20000000000 */
[----:B------:R-:W-:Y:S01]  /*209c0*/  ISETP.GE.U32.AND P0, PT, R25, 0x3ff6a09f, PT ;  /* 0x3ff6a09f1900780c */ /* 0x000fe20003f06070 */
[----:B------:R-:W-:Y:S01]  /*209d0*/  UMOV UR9, 0x43300000 ;  /* 0x4330000000097882 */ /* 0x000fe20000000000 */
[----:B------:R-:W-:-:S11]  /*209e0*/  LEA.HI R0, R15, R0, RZ, 0xc ;  /* 0x000000000f007211 */ /* 0x000fd600078f60ff */
[----:B------:R-:W-:Y:S01]  /*209f0*/  @P0 VIADD R5, R25, 0xfff00000 ;  /* 0xfff0000019050836 */ /* 0x000fe20000000000 */
[----:B------:R-:W-:-:S03]  /*20a00*/  @P0 IADD3 R0, PT, PT, R0, 0x1, RZ ;  /* 0x0000000100000810 */ /* 0x000fc60007ffe0ff */
[----:B------:R-:W-:-:S06]  /*20a10*/  @P0 IMAD.MOV.U32 R25, RZ, RZ, R5 ;  /* 0x000000ffff190224 */ /* 0x000fcc00078e0005 */
        /* <DEDUP_REMOVED lines=50> */
.L_x_7826:
[----:B------:R-:W-:Y:S01]  /*20d40*/  IMAD.MOV.U32 R4, RZ, RZ, 0x0 ;  /* 0x00000000ff047424 */ /* 0x000fe200078e00ff */
[----:B------:R-:W-:Y:S02]  /*20d50*/  MOV R5, 0x7ff00000 ;  /* 0x7ff0000000057802 */ /* 0x000fe40000000f00 */
[----:B------:R-:W-:-:S04]  /*20d60*/  LOP3.LUT P0, RZ, R11, 0x7fffffff, RZ, 0xc0, !PT ;  /* 0x7fffffff0bff7812 */ /* 0x000fc8000780c0ff */
[----:B------:R-:W-:-:S10]  /*20d70*/  DFMA R4, R10, R4, +INF ;  /* 0x7ff000000a04742b */ /* 0x000fd40000000004 */
[----:B------:R-:W-:Y:S02]  /*20d80*/  FSEL R20, R4, RZ, P0 ;  /* 0x000000ff04147208 */ /* 0x000fe40000000000 */
[----:B------:R-:W-:-:S07]  /*20d90*/  FSEL R21, R5, -QNAN , P0 ;  /* 0xfff0000005157808 */ /* 0x000fce0000000000 */
.L_x_7827:
[----:B------:R-:W-:Y:S05]  /*20da0*/  BSYNC.RECONVERGENT B3 ;  /* 0x0000000000037941 */ /* 0x000fea0003800200 */
.L_x_7825:
[--C-:B------:R-:W-:Y:S01]  /*20db0*/  DADD R12, -R12, R20.reuse ;  /* 0x000000000c0c7229 */ /* 0x100fe20000000114 */
[----:B------:R-:W-:Y:S01]  /*20dc0*/  ISETP.GE.AND P0, PT, R14, 0x3c000000, PT ;  /* 0x3c0000000e00780c */ /* 0x000fe20003f06270 */
[----:B------:R-:W-:-:S10]  /*20dd0*/  DADD R20, -RZ, -R20 ;  /* 0x00000000ff147229 */ /* 0x000fd40000000914 */
[----:B------:R-:W-:Y:S02]  /*20de0*/  FSEL R4, R20, R12, !P0 ;  /* 0x0000000c14047208 */ /* 0x000fe40004000000 */
[----:B------:R-:W-:Y:S01]  /*20df0*/  FSEL R5, R21, R13, !P0 ;  /* 0x0000000d15057208 */ /* 0x000fe20004000000 */
[----:B------:R-:W-:Y:S06]  /*20e00*/  BRA `(.L_x_7820) ;  /* 0x0000000000047947 */ /* 0x000fec0003800000 */
.L_x_7818:
[----:B------:R-:W-:-:S11]  /*20e10*/  DADD R4, R2, R2 ;  /* 0x0000000002047229 */ /* 0x000fd60000000002 */
.L_x_7820:
[----:B------:R-:W-:Y:S05]  /*20e20*/  BSYNC.RECONVERGENT B5 ;  /* 0x0000000000057941 */ /* 0x000fea0003800200 */
.L_x_7817:
        /* <DEDUP_REMOVED lines=60> */
[----:B------:R-:W-:-:S05]  /*211f0*/  SHF.R.S32.HI R19, RZ, 0x1, R0 ;  /* 0x00000001ff137819 */ /* 0x000fca0000011400 */
[----:B------:R-:W-:Y:S02]  /*21200*/  IMAD.IADD R4, R6, 0x1, -R19 ;  /* 0x0000000106047824 */ /* 0x000fe400078e0a13 */
[----:B------:R-:W-:-:S03]  /*21210*/  IMAD R19, R19, 0x100000, R13 ;  /* 0x0010000013137824 */ /* 0x000fc600078e020d */
[----:B------:R-:W-:Y:S01]  /*21220*/  LEA R5, R4, 0x3ff00000, 0x14 ;  /* 0x3ff0000004057811 */ /* 0x000fe200078ea0ff */
[----:B------:R-:W-:-:S06]  /*21230*/  IMAD.MOV.U32 R4, RZ, RZ, RZ ;  /* 0x000000ffff047224 */ /* 0x000fcc00078e00ff */
[----:B------:R-:W-:Y:S01]  /*21240*/  DMUL R18, R18, R4 ;  /* 0x0000000412127228 */ /* 0x000fe20000000000 */
[----:B------:R-:W-:Y:S10]  /*21250*/  BRA `(.L_x_7828) ;  /* 0x0000002800907947 */ /* 0x000ff40003800000 */
.L_x_7813:
[----:B------:R-:W0:Y:S01]  /*21260*/  MUFU.RCP64H R7, 2.718280792236328125 ;  /* 0x4005bf0a00077908 */ /* 0x000e220000001800 */
[----:B------:R-:W-:Y:S01]  /*21270*/  IMAD.MOV.U32 R4, RZ, RZ, -0x74eba897 ;  /* 0x8b145769ff047424 */ /* 0x000fe200078e00ff */
[----:B------:R-:W-:Y:S01]  /*21280*/  MOV R5, 0x4005bf0a ;  /* 0x4005bf0a00057802 */ /* 0x000fe20000000f00 */
[----:B------:R-:W-:Y:S01]  /*21290*/  IMAD.MOV.U32 R6, RZ, RZ, 0x1 ;  /* 0x00000001ff067424 */ /* 0x000fe200078e00ff */
[----:B------:R-:W-:Y:S01]  /*212a0*/  UMOV UR6, 0xb9800000 ;  /* 0xb980000000067882 */ /* 0x000fe20000000000 */
[----:B------:R-:W-:Y:S01]  /*212b0*/  UMOV UR7, 0x40181945 ;  /* 0x4018194500077882 */ /* 0x000fe20000000000 */
[----:B------:R-:W-:Y:S03]  /*212c0*/  BSSY.RECONVERGENT B4, `(.L_x_7829) ;  /* 0x0000017000047945 */ /* 0x000fe60003800200 */
[----:B0-----:R-:W-:-:S08]  /*212d0*/  DFMA R12, R6, -R4, 1 ;  /* 0x3ff00000060c742b */ /* 0x001fd00000000804 */
[----:B------:R-:W-:-:S08]  /*212e0*/  DFMA R12, R12, R12, R12 ;  /* 0x0000000c0c0c722b */ /* 0x000fd0000000000c */
[----:B------:R-:W-:Y:S02]  /*212f0*/  DFMA R6, R6, R12, R6 ;  /* 0x0000000c0606722b */ /* 0x000fe40000000006 */
[----:B------:R-:W-:-:S06]  /*21300*/  DADD R12, R2, UR6 ;  /* 0x00000006020c7e29 */ /* 0x000fcc0008000000 */
[----:B------:R-:W-:Y:S02]  /*21310*/  DFMA R14, R6, -R4, 1 ;  /* 0x3ff00000060e742b */ /* 0x000fe40000000804 */
[----:B------:R-:W-:-:S06]  /*21320*/  DADD R12, R12, -0.5 ;  /* 0xbfe000000c0c7429 */ /* 0x000fcc0000000000 */
[----:B------:R-:W-:-:S04]  /*21330*/  DFMA R14, R6, R14, R6 ;  /* 0x0000000e060e722b */ /* 0x000fc80000000006 */
[----:B------:R-:W-:-:S04]  /*21340*/  FSETP.GEU.AND P1, PT, |R13|, 6.5827683646048100446e-37, PT ;  /* 0x036000000d00780b */ /* 0x000fc80003f2e200 */
        /* <DEDUP_REMOVED lines=11> */
[----:B------:R-:W-:Y:S05]  /*21400*/  CALL.REL.NOINC `($__internal_24_$__cuda_sm20_div_rn_f64_full) ;  /* 0x0000038c000c7944 */ /* 0x000fea0003c00000 */
[----:B------:R-:W-:Y:S01]  /*21410*/  MOV R24, R4 ;  /* 0x0000000400187202 */ /* 0x000fe20000000f00 */
[----:B------:R-:W-:-:S07]  /*21420*/  IMAD.MOV.U32 R25, RZ, RZ, R5 ;  /* 0x000000ffff197224 */ /* 0x000fce00078e0005 */
.L_x_7830:
[----:B------:R-:W-:Y:S05]  /*21430*/  BSYNC.RECONVERGENT B4 ;  /* 0x0000000000047941 */ /* 0x000fea0003800200 */
.L_x_7829:
        /* <DEDUP_REMOVED lines=17> */
[----:B------:R-:W-:Y:S01]  /*21550*/  MOV R14, R19 ;  /* 0x00000013000e7202 */ /* 0x000fe20000000f00 */
[----:B------:R-:W-:Y:S01]  /*21560*/  IMAD.MOV.U32 R5, RZ, RZ, R25 ;  /* 0x000000ffff057224 */ /* 0x000fe200078e0019 */
[----:B------:R-:W-:Y:S01]  /*21570*/  MOV R0, 0x215c0 ;  /* 0x000215c000007802 */ /* 0x000fe20000000f00 */
[----:B------:R-:W-:Y:S02]  /*21580*/  IMAD.MOV.U32 R7, RZ, RZ, R18 ;  /* 0x000000ffff077224 */ /* 0x000fe400078e0012 */
[----:B------:R-:W-:Y:S02]  /*21590*/  IMAD.MOV.U32 R19, RZ, RZ, R26 ;  /* 0x000000ffff137224 */ /* 0x000fe400078e001a */
[----:B------:R-:W-:-:S07]  /*215a0*/  IMAD.MOV.U32 R22, RZ, RZ, R27 ;  /* 0x000000ffff167224 */ /* 0x000fce00078e001b */
[----:B------:R-:W-:Y:S05]  /*215b0*/  CALL.REL.NOINC `($__internal_25_$__cuda_sm20_dsqrt_rn_f64_mediumpath_v1) ;  /* 0x00000390003c7944 */ /* 0x000fea0003c00000 */
[----:B------:R-:W-:-:S07]  /*215c0*/  MOV R15, R7 ;  /* 0x00000007000f7202 */ /* 0x000fce0000000f00 */
.L_x_7832:
[----:B------:R-:W-:Y:S05]  /*215d0*/  BSYNC.RECONVERGENT B4 ;  /* 0x0000000000047941 */ /* 0x000fea0003800200 */
.L_x_7831:
[----:B------:R-:W-:Y:S01]  /*215e0*/  IMAD.MOV.U32 R4, RZ, RZ, 0x6a172145 ;  /* 0x6a172145ff047424 */ /* 0x000fe200078e00ff */
[----:B------:R-:W-:Y:S01]  /*215f0*/  MOV R19, 0x40338519 ;  /* 0x4033851900137802 */ /* 0x000fe20000000f00 */
[----:B------:R-:W-:Y:S02]  /*21600*/  IMAD.MOV.U32 R5, RZ, RZ, 0x3f78d44d ;  /* 0x3f78d44dff057424 */ /* 0x000fe400078e00ff */
[----:B------:R-:W-:Y:S02]  /*21610*/  HFMA2 R24, -RZ, RZ, -1523, 36.3125 ;  /* 0xe5f3508aff187431 */ /* 0x000fe400000001ff */
[----:B------:R-:W-:Y:S02]  /*21620*/  IMAD.MOV.U32 R18, RZ, RZ, -0x19c7c7e ;  /* 0xfe638382ff127424 */ /* 0x000fe400078e00ff */
[----:B------:R-:W-:Y:S02]  /*21630*/  HFMA2 R30, -RZ, RZ, 0.00095653533935546875, 2019 ;  /* 0x13d667e3ff1e7431 */ /* 0x000fe400000001ff */
[----:B------:R-:W-:Y:S01]  /*21640*/  IMAD.MOV.U32 R34, RZ, RZ, 0x4a98efce ;  /* 0x4a98efceff227424 */ /* 0x000fe200078e00ff */
[----:B------:R0:W-:Y:S01]  /*21650*/  STL.64 [R1], R4 ;  /* 0x0000000401007387 */ /* 0x0001e20000100a00 */
[----:B------:R-:W-:Y:S01]  /*21660*/  IMAD.MOV.U32 R35, RZ, RZ, 0x4184aa64 ;  /* 0x4184aa64ff237424 */ /* 0x000fe200078e00ff */
[----:B------:R-:W-:Y:S01]  /*21670*/  MOV R33, 0x416bdba1 ;  /* 0x416bdba100217802 */ /* 0x000fe20000000f00 */
[----:B------:R-:W-:Y:S01]  /*21680*/  IMAD.MOV.U32 R25, RZ, RZ, 0x40bb2bff ;  /* 0x40bb2bffff197424 */ /* 0x000fe200078e00ff */
[----:B------:R-:W-:Y:S01]  /*21690*/  STL.64 [R1+0x10], R18 ;  /* 0x0000101201007387 */ /* 0x000fe20000100a00 */
[----:B------:R-:W-:Y:S01]  /*216a0*/  IMAD.MOV.U32 R32, RZ, RZ, 0x42ce50ea ;  /* 0x42ce50eaff207424 */ /* 0x000fe200078e00ff */
[----:B------:R-:W-:Y:S01]  /*216b0*/  MOV R37, 0x40508000 ;  /* 0x4050800000257802 */ /* 0x000fe20000000f00 */
[----:B------:R-:W-:Y:S01]  /*216c0*/  IMAD.MOV.U32 R36, RZ, RZ, 0x0 ;  /* 0x00000000ff247424 */ /* 0x000fe200078e00ff */
[----:B------:R1:W-:Y:S01]  /*216d0*/  STL.64 [R1+0x48], R34 ;  /* 0x0000482201007387 */ /* 0x0003e20000100a00 */
[----:B------:R-:W-:-:S02]  /*216e0*/  IMAD.MOV.U32 R28, RZ, RZ, 0x3bfd7560 ;  /* 0x3bfd7560ff1c7424 */ /* 0x000fc400078e00ff */
[----:B------:R-:W-:Y:S02]  /*216f0*/  HFMA2 R38, -RZ, RZ, 0, 0 ;  /* 0x00000000ff267431 */ /* 0x000fe400000001ff */
[----:B------:R-:W-:Y:S01]  /*21700*/  IMAD.MOV.U32 R29, RZ, RZ, 0x41225e07 ;  /* 0x41225e07ff1d7424 */ /* 0x000fe200078e00ff */
[----:B0-----:R-:W0:Y:S01]  /*21710*/  MUFU.RCP64H R5, R3 ;  /* 0x0000000300057308 */ /* 0x001e220000001800 */
[----:B------:R-:W-:Y:S01]  /*21720*/  VIADD R4, R3, 0x300402 ;  /* 0x0030040203047836 */ /* 0x000fe20000000000 */
[----:B------:R2:W-:Y:S01]  /*21730*/  STL.64 [R1+0x20], R24 ;  /* 0x0000201801007387 */ /* 0x0005e20000100a00 */
[----:B------:R-:W-:Y:S02]  /*21740*/  IMAD.MOV.U32 R31, RZ, RZ, 0x414a9038 ;  /* 0x414a9038ff1f7424 */ /* 0x000fe400078e00ff */
[----:B------:R-:W-:Y:S02]  /*21750*/  HFMA2 R6, -RZ, RZ, 32624, -4.29296875 ;  /* 0x77f7c44bff067431 */ /* 0x000fe400000001ff */
[----:B------:R-:W-:Y:S01]  /*21760*/  IMAD.MOV.U32 R22, RZ, RZ, -0x184c2289 ;  /* 0xe7b3dd77ff167424 */ /* 0x000fe200078e00ff */
[----:B------:R3:W-:Y:S01]  /*21770*/  STL.64 [R1+0x40], R32 ;  /* 0x0000402001007387 */ /* 0x0007e20000100a00 */
[----:B------:R-:W-:-:S02]  /*21780*/  IMAD.MOV.U32 R23, RZ, RZ, 0x407c1f1c ;  /* 0x407c1f1cff177424 */ /* 0x000fc400078e00ff */
[----:B-1----:R-:W-:Y:S02]  /*21790*/  HFMA2 R35, -RZ, RZ, 2.30859375, 0.0009765625 ;  /* 0x409e1400ff237431 */ /* 0x002fe400000001ff */
[----:B------:R-:W-:Y:S01]  /*217a0*/  IMAD.MOV.U32 R34, RZ, RZ, 0x0 ;  /* 0x00000000ff227424 */ /* 0x000fe200078e00ff */
[----:B------:R1:W-:Y:S01]  /*217b0*/  STL.64 [R1+0x1390], R36 ;  /* 0x0013902401007387 */ /* 0x0003e20000100a00 */
[----:B------:R-:W-:Y:S01]  /*217c0*/  IMAD.MOV.U32 R39, RZ, RZ, 0x3ff00000 ;  /* 0x3ff00000ff277424 */ /* 0x000fe200078e00ff */
[----:B------:R-:W-:Y:S01]  /*217d0*/  FSETP.GEU.AND P0, PT, |R4|, 5.8789094863358348022e-39, PT ;  /* 0x004004020400780b */ /* 0x000fe20003f0e200 */
[----:B------:R-:W-:Y:S01]  /*217e0*/  IMAD.MOV.U32 R7, RZ, RZ, 0x3fe0509f ;  /* 0x3fe0509fff077424 */ /* 0x000fe200078e00ff */
[----:B------:R4:W-:Y:S01]  /*217f0*/  STL.64 [R1+0x30], R28 ;  /* 0x0000301c01007387 */ /* 0x0009e20000100a00 */
[----:B--2---:R-:W-:Y:S01]  /*21800*/  IMAD.MOV.U32 R24, RZ, RZ, -0x30b135d2 ;  /* 0xcf4eca2eff187424 */ /* 0x004fe200078e00ff */
[----:B------:R-:W-:Y:S01]  /*21810*/  MOV R27, 0x40f28df4 ;  /* 0x40f28df4001b7802 */ /* 0x000fe20000000f00 */
[----:B0-----:R-:W-:Y:S01]  /*21820*/  DFMA R18, -R2, R4, 1 ;  /* 0x3ff000000212742b */ /* 0x001fe20000000104 */
[----:B------:R-:W-:-:S02]  /*21830*/  IMAD.MOV.U32 R25, RZ, RZ, 0x418b2298 ;  /* 0x418b2298ff197424 */ /* 0x000fc400078e00ff */
[----:B---3--:R-:W-:Y:S01]  /*21840*/  HFMA2 R33, -RZ, RZ, 2.6328125, 0.007305145263671875 ;  /* 0x41441f7bff217431 */ /* 0x008fe200000001ff */
[----:B------:R0:W-:Y:S01]  /*21850*/  STL.64 [R1+0x38], R30 ;  /* 0x0000381e01007387 */ /* 0x0001e20000100a00 */
[----:B------:R-:W-:Y:S02]  /*21860*/  IMAD.MOV.U32 R32, RZ, RZ, 0x0 ;  /* 0x00000000ff207424 */ /* 0x000fe400078e00ff */
[----:B-1----:R-:W-:Y:S02]  /*21870*/  HFMA2 R36, -RZ, RZ, -0.0 , 0 ;  /* 0x80000000ff247431 */ /* 0x002fe400000001ff */
[----:B------:R-:W-:Y:S01]  /*21880*/  IMAD.MOV.U32 R37, RZ, RZ, 0x419cbd69 ;  /* 0x419cbd69ff257424 */ /* 0x000fe200078e00ff */
[----:B------:R1:W-:Y:S01]  /*21890*/  STL.64 [R1+0x60], R24 ;  /* 0x0000601801007387 */ /* 0x0003e20000100a00 */
[----:B------:R-:W-:Y:S01]  /*218a0*/  DFMA R18, R18, R18, R18 ;  /* 0x000000121212722b */ /* 0x000fe20000000012 */
[----:B----4-:R-:W-:Y:S01]  /*218b0*/  IMAD.MOV.U32 R28, RZ, RZ, -0x50000000 ;  /* 0xb0000000ff1c7424 */ /* 0x010fe200078e00ff */
[----:B------:R-:W-:Y:S01]  /*218c0*/  BSSY.RECONVERGENT B4, `(.L_x_7833) ;  /* 0x0000031000047945 */ /* 0x000fe20003800200 */
[----:B------:R2:W-:Y:S01]  /*218d0*/  STL.64 [R1+0x1398], R34 ;  /* 0x0013982201007387 */ /* 0x0005e20000100a00 */
[----:B------:R-:W-:Y:S01]  /*218e0*/  IMAD.MOV.U32 R29, RZ, RZ, 0x41a1fda6 ;  /* 0x41a1fda6ff1d7424 */ /* 0x000fe200078e00ff */
[----:B------:R-:W-:Y:S01]  /*218f0*/  DSETP.GT.AND P1, PT, R10, 1, PT ;  /* 0x3ff000000a00742a */ /* 0x000fe20003f24000 */
[----:B------:R-:W-:Y:S01]  /*21900*/  IMAD.MOV.U32 R26, RZ, RZ, -0x4fb522f0 ;  /* 0xb04add10ff1a7424 */ /* 0x000fe200078e00ff */
[----:B0-----:R-:W-:Y:S01]  /*21910*/  MOV R30, 0x0 ;  /* 0x00000000001e7802 */ /* 0x001fe20000000f00 */
[----:B------:R-:W-:Y:S01]  /*21920*/  IMAD.MOV.U32 R31, RZ, RZ, 0x4115d0bc ;  /* 0x4115d0bcff1f7424 */ /* 0x000fe200078e00ff */
[----:B------:R0:W-:Y:S01]  /*21930*/  STL.64 [R1+0x18], R22 ;  /* 0x0000181601007387 */ /* 0x0001e20000100a00 */
[----:B------:R-:W-:Y:S01]  /*21940*/  DFMA R18, R4, R18, R4 ;  /* 0x000000120412722b */ /* 0x000fe20000000004 */
[----:B-1----:R-:W-:Y:S01]  /*21950*/  IMAD.MOV.U32 R24, RZ, RZ, 0x70000000 ;  /* 0x70000000ff187424 */ /* 0x002fe200078e00ff */
[----:B------:R-:W-:Y:S01]  /*21960*/  MOV R25, 0x41991871 ;  /* 0x4199187100197802 */ /* 0x000fe20000000f00 */
[----:B------:R-:W-:Y:S01]  /*21970*/  STL.64 [R1+0x1388], R38 ;  /* 0x0013882601007387 */ /* 0x000fe20000100a00 */
[----:B--2---:R-:W-:-:S03]  /*21980*/  IMAD.MOV.U32 R35, RZ, RZ, 0x418308a8 ;  /* 0x418308a8ff237424 */ /* 0x004fc600078e00ff */
        /* <DEDUP_REMOVED lines=8> */
[----:B------:R-:W-:Y:S04]  /*21a10*/  STL.64 [R1+0x13e8], RZ ;  /* 0x0013e8ff01007387 */ /* 0x000fe80000100a00 */
[----:B------:R0:W-:Y:S04]  /*21a20*/  STL.64 [R1+0x8], R6 ;  /* 0x0000080601007387 */ /* 0x0001e80000100a00 */
[----:B------:R1:W-:Y:S04]  /*21a30*/  STL.64 [R1+0x58], R22 ;  /* 0x0000581601007387 */ /* 0x0003e80000100a00 */
[----:B------:R2:W-:Y:S01]  /*21a40*/  STL.64 [R1+0x28], R26 ;  /* 0x0000281a01007387 */ /* 0x0005e20000100a00 */
[----:B0-----:R-:W-:-:S02]  /*21a50*/  HFMA2 R6, -RZ, RZ, -5276, 0.000354290008544921875 ;  /* 0xed270dceff067431 */ /* 0x001fc400000001ff */
[----:B------:R-:W-:Y:S02]  /*21a60*/  IMAD.MOV.U32 R7, RZ, RZ, 0x4194972f ;  /* 0x4194972fff077424 */ /* 0x000fe400078e00ff */
[----:B-1----:R-:W-:Y:S02]  /*21a70*/  IMAD.MOV.U32 R22, RZ, RZ, -0x20000000 ;  /* 0xe0000000ff167424 */ /* 0x002fe400078e00ff */
[----:B------:R-:W-:Y:S01]  /*21a80*/  IMAD.MOV.U32 R23, RZ, RZ, 0x41697171 ;  /* 0x41697171ff177424 */ /* 0x000fe200078e00ff */
[----:B------:R0:W-:Y:S01]  /*21a90*/  STL.64 [R1+0x50], R6 ;  /* 0x0000500601007387 */ /* 0x0001e20000100a00 */
[----:B--2---:R-:W-:Y:S02]  /*21aa0*/  IMAD.MOV.U32 R26, RZ, RZ, 0x0 ;  /* 0x00000000ff1a7424 */ /* 0x004fe400078e00ff */
[----:B------:R-:W-:Y:S01]  /*21ab0*/  IMAD.MOV.U32 R27, RZ, RZ, 0x40dfe780 ;  /* 0x40dfe780ff1b7424 */ /* 0x000fe200078e00ff */
[----:B------:R1:W-:Y:S04]  /*21ac0*/  STL.64 [R1+0x13b8], R22 ;  /* 0x0013b81601007387 */ /* 0x0003e80000100a00 */
[----:B------:R2:W-:Y:S01]  /*21ad0*/  STL.64 [R1+0x13a0], R26 ;  /* 0x0013a01a01007387 */ /* 0x0005e20000100a00 */
[----:B0-----:R-:W-:Y:S01]  /*21ae0*/  MOV R6, 0x90000000 ;  /* 0x9000000000067802 */ /* 0x001fe20000000f00 */
[----:B------:R-:W-:Y:S01]  /*21af0*/  IMAD.MOV.U32 R7, RZ, RZ, 0x4185eeb6 ;  /* 0x4185eeb6ff077424 */ /* 0x000fe200078e00ff */
[----:B-1----:R-:W-:-:S04]  /*21b00*/  DFMA R22, -R2, R18, 1 ;  /* 0x3ff000000216742b */ /* 0x002fc80000000112 */
[----:B------:R0:W-:Y:S01]  /*21b10*/  STL.64 [R1+0x13c0], R6 ;  /* 0x0013c00601007387 */ /* 0x0001e20000100a00 */
[----:B--2---:R-:W-:-:S03]  /*21b20*/  VIADD R27, R1, 0x13e8 ;  /* 0x000013e8011b7836 */ /* 0x004fc60000000000 */
[----:B0-----:R-:W-:Y:S01]  /*21b30*/  DFMA R6, R18, R22, R18 ;  /* 0x000000161206722b */ /* 0x001fe20000000012 */
[----:B------:R-:W-:Y:S01]  /*21b40*/  IADD3 R18, PT, PT, R1, 0x1388, RZ ;  /* 0x0000138801127810 */ /* 0x000fe20007ffe0ff */
[----:B------:R-:W-:Y:S09]  /*21b50*/  @P0 BRA `(.L_x_7834) ;  /* 0x00000000001c0947 */ /* 0x000ff20003800000 */
[----:B------:R-:W-:Y:S01]  /*21b60*/  LOP3.LUT R0, R3, 0x7fffffff, RZ, 0xc0, !PT ;  /* 0x7fffffff03007812 */ /* 0x000fe200078ec0ff */
[----:B------:R-:W-:Y:S01]  /*21b70*/  IMAD.MOV.U32 R6, RZ, RZ, R2 ;  /* 0x000000ffff067224 */ /* 0x000fe200078e0002 */
[----:B------:R-:W-:Y:S02]  /*21b80*/  MOV R7, R3 ;  /* 0x0000000300077202 */ /* 0x000fe40000000f00 */
[----:B------:R-:W-:Y:S01]  /*21b90*/  MOV R19, 0x21bc0 ;  /* 0x00021bc000137802 */ /* 0x000fe20000000f00 */
[----:B------:R-:W-:-:S07]  /*21ba0*/  VIADD R0, R0, 0xfff00000 ;  /* 0xfff0000000007836 */ /* 0x000fce0000000000 */
[----:B------:R-:W-:Y:S05]  /*21bb0*/  CALL.REL.NOINC `($__internal_23_$__cuda_sm20_dblrcp_rn_slowpath_v3) ;  /* 0x0000038000747944 */ /* 0x000fea0003c00000 */
[----:B------:R-:W-:-:S07]  /*21bc0*/  IMAD.MOV.U32 R7, RZ, RZ, R0 ;  /* 0x000000ffff077224 */ /* 0x000fce00078e0000 */
.L_x_7834:
[----:B------:R-:W-:Y:S05]  /*21bd0*/  BSYNC.RECONVERGENT B4 ;  /* 0x0000000000047941 */ /* 0x000fea0003800200 */
.L_x_7833:
[----:B------:R-:W-:Y:S02]  /*21be0*/  MOV R0, 0xfffffff8 ;  /* 0xfffffff800007802 */ /* 0x000fe40000000f00 */
[----:B------:R-:W-:Y:S02]  /*21bf0*/  SEL R4, RZ, 0x60, !P1 ;  /* 0x00000060ff047807 */ /* 0x000fe40004800000 */
[----:B------:R-:W-:-:S03]  /*21c00*/  SEL R0, R0, 0x8, P1 ;  /* 0x0000000800007807 */ /* 0x000fc60000800000 */
[----:B------:R-:W-:-:S04]  /*21c10*/  IMAD.IADD R41, R1, 0x1, R4 ;  /* 0x0000000101297824 */ /* 0x000fc800078e0204 */
[----:B------:R-:W-:Y:S01]  /*21c20*/  IMAD.IADD R31, R0, 0x1, R41 ;  /* 0x00000001001f7824 */ /* 0x000fe200078e0229 */
[----:B------:R-:W2:Y:S04]  /*21c30*/  LDL.64 R34, [R41] ;  /* 0x0000000029227983 */ /* 0x000ea80000100a00 */
[----:B------:R-:W2:Y:S01]  /*21c40*/  LDL.64 R36, [R31] ;  /* 0x000000001f247983 */ /* 0x000ea20000100a00 */
[----:B------:R-:W-:Y:S02]  /*21c50*/  IADD3 R29, PT, PT, R31, R0, RZ ;  /* 0x000000001f1d7210 */ /* 0x000fe40007ffe0ff */
[----:B------:R-:W-:Y:S01]  /*21c60*/  SEL R27, R27, R18, P1 ;  /* 0x000000121b1b7207 */ /* 0x000fe20000800000 */
[----:B------:R-:W3:Y:S04]  /*21c70*/  LDL.64 R22, [R41+0x1388] ;  /* 0x0013880029167983 */ /* 0x000ee80000100a00 */
[----:B------:R-:W4:Y:S01]  /*21c80*/  LDL.64 R24, [R29] ;  /* 0x000000001d187983 */ /* 0x000f220000100a00 */
[----:B------:R-:W-:-:S02]  /*21c90*/  IMAD.IADD R4, R29, 0x1, R0 ;  /* 0x000000011d047824 */ /* 0x000fc400078e0200 */
[----:B------:R-:W-:-:S03]  /*21ca0*/  IMAD.IADD R39, R27, 0x1, R0 ;  /* 0x000000011b277824 */ /* 0x000fc600078e0200 */
[----:B------:R-:W5:Y:S04]  /*21cb0*/  LDL.64 R18, [R4] ;  /* 0x0000000004127983 */ /* 0x000f680000100a00 */
[----:B------:R-:W3:Y:S01]  /*21cc0*/  LDL.64 R32, [R39] ;  /* 0x0000000027207983 */ /* 0x000ee20000100a00 */
[----:B------:R-:W-:-:S05]  /*21cd0*/  IADD3 R5, PT, PT, R39, R0, RZ ;  /* 0x0000000027057210 */ /* 0x000fca0007ffe0ff */
[----:B------:R0:W3:Y:S02]  /*21ce0*/  LDL.64 R26, [R5] ;  /* 0x00000000051a7983 */ /* 0x0000e40000100a00 */
[----:B0-----:R-:W-:-:S05]  /*21cf0*/  IMAD.IADD R5, R5, 0x1, R0 ;  /* 0x0000000105057824 */ /* 0x001fca00078e0200 */
[----:B------:R0:W3:Y:S02]  /*21d00*/  LDL.64 R30, [R5] ;  /* 0x00000000051e7983 */ /* 0x0000e40000100a00 */
[----:B0-----:R-:W-:-:S05]  /*21d10*/  IMAD.IADD R5, R5, 0x1, R0 ;  /* 0x0000000105057824 */ /* 0x001fca00078e0200 */
[----:B------:R0:W3:Y:S01]  /*21d20*/  LDL.64 R28, [R5] ;  /* 0x00000000051c7983 */ /* 0x0000e20000100a00 */
[----:B------:R-:W-:Y:S02]  /*21d30*/  FSEL R6, R6, R2, P1 ;  /* 0x0000000206067208 */ /* 0x000fe40000800000 */
[----:B------:R-:W-:Y:S02]  /*21d40*/  FSEL R7, R7, R3, P1 ;  /* 0x0000000307077208 */ /* 0x000fe40000800000 */
[----:B0-----:R-:W-:Y:S01]  /*21d50*/  IADD3 R5, PT, PT, R5, R0, RZ ;  /* 0x0000000005057210 */ /* 0x001fe20007ffe0ff */
[----:B------:R-:W-:-:S03]  /*21d60*/  IMAD.IADD R4, R4, 0x1, R0 ;  /* 0x0000000104047824 */ /* 0x000fc600078e0200 */
[----:B--2---:R-:W-:-:S08]  /*21d70*/  DFMA R34, R6, R34, R36 ;  /* 0x000000220622722b */ /* 0x004fd00000000024 */
[C---:B----4-:R-:W-:Y:S01]  /*21d80*/  DFMA R36, R6.reuse, R34, R24 ;  /* 0x000000220624722b */ /* 0x050fe20000000018 */
[----:B------:R0:W2:Y:S04]  /*21d90*/  LDL.64 R24, [R5] ;  /* 0x0000000005187983 */ /* 0x0000a80000100a00 */
[----:B------:R-:W4:Y:S01]  /*21da0*/  LDL.64 R34, [R4] ;  /* 0x0000000004227983 */ /* 0x000f220000100a00 */
[----:B0-----:R-:W-:Y:S02]  /*21db0*/  IMAD.IADD R5, R5, 0x1, R0 ;  /* 0x0000000105057824 */ /* 0x001fe400078e0200 */
[----:B-----5:R-:W-:-:S03]  /*21dc0*/  DFMA R36, R6, R36, R18 ;  /* 0x000000240624722b */ /* 0x020fc60000000012 */
[----:B------:R0:W5:Y:S01]  /*21dd0*/  LDL.64 R18, [R5] ;  /* 0x0000000005127983 */ /* 0x0001620000100a00 */
[----:B---3--:R-:W-:Y:S01]  /*21de0*/  DFMA R32, R6, R22, R32 ;  /* 0x000000160620722b */ /* 0x008fe20000000020 */
[----:B0-----:R-:W-:-:S05]  /*21df0*/  IADD3 R5, PT, PT, R5, R0, RZ ;  /* 0x0000000005057210 */ /* 0x001fca0007ffe0ff */
[----:B------:R0:W3:Y:S02]  /*21e00*/  LDL.64 R22, [R5] ;  /* 0x0000000005167983 */ /* 0x0000e40000100a00 */
[----:B------:R-:W-:Y:S01]  /*21e10*/  DFMA R32, R6, R32, R26 ;  /* 0x000000200620722b */ /* 0x000fe2000000001a */
[----:B0-----:R-:W-:-:S05]  /*21e20*/  IMAD.IADD R5, R5, 0x1, R0 ;  /* 0x0000000105057824 */ /* 0x001fca00078e0200 */
[----:B------:R0:W4:Y:S02]  /*21e30*/  LDL.64 R26, [R5] ;  /* 0x00000000051a7983 */ /* 0x0001240000100a00 */
[----:B------:R-:W-:Y:S01]  /*21e40*/  DFMA R32, R6, R32, R30 ;  /* 0x000000200620722b */ /* 0x000fe2000000001e */
[----:B0-----:R-:W-:-:S05]  /*21e50*/  IMAD.IADD R5, R5, 0x1, R0 ;  /* 0x0000000105057824 */ /* 0x001fca00078e0200 */
[----:B------:R0:W4:Y:S02]  /*21e60*/  LDL.64 R30, [R5] ;  /* 0x00000000051e7983 */ /* 0x0001240000100a00 */
[----:B0-----:R-:W-:-:S05]  /*21e70*/  IADD3 R5, PT, PT, R5, R0, RZ ;  /* 0x0000000005057210 */ /* 0x001fca0007ffe0ff */
[----:B------:R0:W4:Y:S01]  /*21e80*/  LDL.64 R38, [R5] ;  /* 0x0000000005267983 */ /* 0x0001220000100a00 */
[----:B------:R-:W-:Y:S01]  /*21e90*/  DFMA R28, R6, R32, R28 ;  /* 0x00000020061c722b */ /* 0x000fe2000000001c */
[----:B0-----:R-:W-:-:S05]  /*21ea0*/  IMAD.IADD R5, R5, 0x1, R0 ;  /* 0x0000000105057824 */ /* 0x001fca00078e0200 */
[----:B------:R0:W4:Y:S01]  /*21eb0*/  LDL.64 R32, [R5] ;  /* 0x0000000005207983 */ /* 0x0001220000100a00 */
[----:B------:R-:W-:Y:S01]  /*21ec0*/  IMAD.IADD R4, R4, 0x1, R0 ;  /* 0x0000000104047824 */ /* 0x000fe200078e0200 */
[----:B0-----:R-:W-:Y:S01]  /*21ed0*/  IADD3 R5, PT, PT, R5, R0, RZ ;  /* 0x0000000005057210 */ /* 0x001fe20007ffe0ff */
[----:B--2---:R-:W-:-:S04]  /*21ee0*/  DFMA R24, R6, R28, R24 ;  /* 0x0000001c0618722b */ /* 0x004fc80000000018 */
[----:B------:R-:W2:Y:S04]  /*21ef0*/  LDL.64 R28, [R5] ;  /* 0x00000000051c7983 */ /* 0x000ea80000100a00 */
[----:B-----5:R-:W-:Y:S01]  /*21f00*/  DFMA R24, R6, R24, R18 ;  /* 0x000000180618722b */ /* 0x020fe20000000012 */
[----:B------:R0:W5:Y:S02]  /*21f10*/  LDL.64 R18, [R4] ;  /* 0x0000000004127983 */ /* 0x0001640000100a00 */
[----:B0-----:R-:W-:-:S05]  /*21f20*/  IMAD.IADD R4, R4, 0x1, R0 ;  /* 0x0000000104047824 */ /* 0x001fca00078e0200 */
[----:B---3--:R-:W-:Y:S01]  /*21f30*/  DFMA R24, R6, R24, R22 ;  /* 0x000000180618722b */ /* 0x008fe20000000016 */
[----:B------:R0:W3:Y:S02]  /*21f40*/  LDL.64 R22, [R4] ;  /* 0x0000000004167983 */ /* 0x0000e40000100a00 */
[----:B0-----:R-:W-:-:S05]  /*21f50*/  IMAD.IADD R4, R4, 0x1, R0 ;  /* 0x0000000104047824 */ /* 0x001fca00078e0200 */
[----:B----4-:R-:W-:Y:S02]  /*21f60*/  DFMA R26, R6, R24, R26 ;  /* 0x00000018061a722b */ /* 0x010fe4000000001a */
[----:B------:R0:W4:Y:S02]  /*21f70*/  LDL.64 R24, [R4] ;  /* 0x0000000004187983 */ /* 0x0001240000100a00 */
[----:B0-----:R-:W-:-:S04]  /*21f80*/  IADD3 R4, PT, PT, R4, R0, RZ ;  /* 0x0000000004047210 */ /* 0x001fc80007ffe0ff */
[C---:B------:R-:W-:Y:S02]  /*21f90*/  DFMA R30, R6.reuse, R26, R30 ;  /* 0x0000001a061e722b */ /* 0x040fe4000000001e */
[----:B------:R0:W4:Y:S01]  /*21fa0*/  LDL.64 R26, [R4] ;  /* 0x00000000041a7983 */ /* 0x0001220000100a00 */
[----:B------:R-:W-:Y:S01]  /*21fb0*/  DFMA R34, R6, R36, R34 ;  /* 0x000000240622722b */ /* 0x000fe20000000022 */
[----:B0-----:R-:W-:-:S04]  /*21fc0*/  IMAD.IADD R4, R4, 0x1, R0 ;  /* 0x0000000104047824 */ /* 0x001fc800078e0200 */
[----:B------:R-:W-:Y:S02]  /*21fd0*/  DFMA R38, R6, R30, R38 ;  /* 0x0000001e0626722b */ /* 0x000fe40000000026 */
[----:B------:R-:W4:Y:S01]  /*21fe0*/  LDL.64 R30, [R4] ;  /* 0x00000000041e7983 */ /* 0x000f220000100a00 */
[----:B------:R-:W-:-:S05]  /*21ff0*/  IMAD.IADD R36, R4, 0x1, R0 ;  /* 0x0000000104247824 */ /* 0x000fca00078e0200 */
[----:B------:R0:W4:Y:S02]  /*22000*/  LDL.64 R4, [R36] ;  /* 0x0000000024047983 */ /* 0x0001240000100a00 */
[----:B0-----:R-:W-:-:S05]  /*22010*/  IADD3 R36, PT, PT, R36, R0, RZ ;  /* 0x0000000024247210 */ /* 0x001fca0007ffe0ff */
[----:B------:R-:W-:Y:S02]  /*22020*/  IMAD.IADD R0, R36, 0x1, R0 ;  /* 0x0000000124007824 */ /* 0x000fe400078e0200 */
[----:B------:R-:W4:Y:S01]  /*22030*/  LDL.64 R36, [R36] ;  /* 0x0000000024247983 */ /* 0x000f220000100a00 */
[----:B------:R-:W-:-:S03]  /*22040*/  DFMA R32, R6, R38, R32 ;  /* 0x000000260620722b */ /* 0x000fc60000000020 */
[----:B------:R-:W4:Y:S01]  /*22050*/  LDL.64 R38, [R0] ;  /* 0x0000000000267983 */ /* 0x000f220000100a00 */
[----:B------:R-:W-:Y:S04]  /*22060*/  BSSY.RECONVERGENT B4, `(.L_x_7835) ;  /* 0x000001c000047945 */ /* 0x000fe80003800200 */
[C---:B--2---:R-:W-:Y:S02]  /*22070*/  DFMA R28, R6.reuse, R32, R28 ;  /* 0x00000020061c722b */ /* 0x044fe4000000001c */
[----:B-----5:R-:W-:-:S08]  /*22080*/  DFMA R18, R6, R34, R18 ;  /* 0x000000220612722b */ /* 0x020fd00000000012 */
[----:B---3--:R-:W-:Y:S01]  /*22090*/  DFMA R18, R6, R18, R22 ;  /* 0x000000120612722b */ /* 0x008fe20000000016 */
[----:B------:R-:W0:Y:S01]  /*220a0*/  MUFU.RCP64H R23, R29 ;  /* 0x0000001d00177308 */ /* 0x000e220000001800 */
[----:B------:R-:W-:-:S06]  /*220b0*/  IMAD.MOV.U32 R22, RZ, RZ, 0x1 ;  /* 0x00000001ff167424 */ /* 0x000fcc00078e00ff */
[----:B----4-:R-:W-:Y:S02]  /*220c0*/  DFMA R18, R6, R18, R24 ;  /* 0x000000120612722b */ /* 0x010fe40000000018 */
[----:B0-----:R-:W-:-:S06]  /*220d0*/  DFMA R24, -R28, R22, 1 ;  /* 0x3ff000001c18742b */ /* 0x001fcc0000000116 */
[----:B------:R-:W-:Y:S02]  /*220e0*/  DFMA R18, R6, R18, R26 ;  /* 0x000000120612722b */ /* 0x000fe4000000001a */
[----:B------:R-:W-:-:S06]  /*220f0*/  DFMA R24, R24, R24, R24 ;  /* 0x000000181818722b */ /* 0x000fcc0000000018 */
[----:B------:R-:W-:Y:S02]  /*22100*/  DFMA R18, R6, R18, R30 ;  /* 0x000000120612722b */ /* 0x000fe4000000001e */
[----:B------:R-:W-:-:S06]  /*22110*/  DFMA R24, R22, R24, R22 ;  /* 0x000000181618722b */ /* 0x000fcc0000000016 */
[----:B------:R-:W-:-:S08]  /*22120*/  DFMA R4, R6, R18, R4 ;  /* 0x000000120604722b */ /* 0x000fd00000000004 */
        /* <DEDUP_REMOVED lines=13> */
[----:B------:R-:W-:-:S07]  /*22200*/  MOV R0, 0x22220 ;  /* 0x0002222000007802 */ /* 0x000fce0000000f00 */
[----:B------:R-:W-:Y:S05]  /*22210*/  CALL.REL.NOINC `($__internal_24_$__cuda_sm20_div_rn_f64_full) ;  /* 0x0000037c00887944 */ /* 0x000fea0003c00000 */
.L_x_7836:
[----:B------:R-:W-:Y:S05]  /*22220*/  BSYNC.RECONVERGENT B4 ;  /* 0x0000000000047941 */ /* 0x000fea0003800200 */
.L_x_7835:
        /* <DEDUP_REMOVED lines=19> */
[----:B------:R-:W-:Y:S01]  /*22360*/  IMAD.MOV.U32 R42, RZ, RZ, R4 ;  /* 0x000000ffff2a7224 */ /* 0x000fe200078e0004 */
[----:B------:R-:W-:-:S07]  /*22370*/  MOV R43, R5 ;  /* 0x00000005002b7202 */ /* 0x000fce0000000f00 */
.L_x_7838:
[----:B------:R-:W-:Y:S05]  /*22380*/  BSYNC.RECONVERGENT B4 ;  /* 0x0000000000047941 */ /* 0x000fea0003800200 */
.L_x_7837:
[----:B------:R-:W-:-:S06]  /*22390*/  DSETP.GEU.AND P0, PT, R8, 200, PT ;  /* 0x406900000800742a */ /* 0x000fcc0003f0e000 */
[----:B------:R-:W-:-:S14]  /*223a0*/  DSETP.GEU.OR P0, PT, R2, 200, P0 ;  /* 0x406900000200742a */ /* 0x000fdc000070e400 */
[----:B------:R-:W-:Y:S05]  /*223b0*/  @P0 BRA `(.L_x_7839) ;  /* 0x0000000800400947 */ /* 0x000fea0003800000 */
[----:B------:R-:W-:Y:S01]  /*223c0*/  IMAD.MOV.U32 R6, RZ, RZ, 0x652b82fe ;  /* 0x652b82feff067424 */ /* 0x000fe200078e00ff */
[----:B------:R-:W-:Y:S01]  /*223d0*/  UMOV UR6, 0xfefa39ef ;  /* 0xfefa39ef00067882 */ /* 0x000fe20000000000 */
[----:B------:R-:W-:Y:S01]  /*223e0*/  IMAD.MOV.U32 R7, RZ, RZ, 0x3ff71547 ;  /* 0x3ff71547ff077424 */ /* 0x000fe200078e00ff */
[----:B------:R-:W-:Y:S01]  /*223f0*/  UMOV UR7, 0x3fe62e42 ;  /* 0x3fe62e4200077882 */ /* 0x000fe20000000000 */
[----:B------:R-:W-:Y:S01]  /*22400*/  MOV R16, 0xfca213ea ;  /* 0xfca213ea00107802 */ /* 0x000fe20000000f00 */
[----:B------:R-:W-:Y:S01]  /*22410*/  IMAD.MOV.U32 R17, RZ, RZ, 0x3e928af3 ;  /* 0x3e928af3ff117424 */ /* 0x000fe200078e00ff */
[----:B------:R-:W-:Y:S01]  /*22420*/  FSETP.GEU.FTZ.AND P0, PT, |R21|, 4.1917929649353027344, PT ;  /* 0x4086232b1500780b */ /* 0x000fe20003f1e200 */
[----:B------:R-:W-:Y:S01]  /*22430*/  BSSY.RECONVERGENT B3, `(.L_x_7840) ;  /* 0x0000040000037945 */ /* 0x000fe20003800200 */
[----:B------:R-:W-:Y:S01]  /*22440*/  DFMA R6, R20, R6, 6.75539944105574400000e+15 ;  /* 0x433800001406742b */ /* 0x000fe20000000006 */
[----:B------:R-:W-:-:S07]  /*22450*/  FSETP.GEU.AND P3, PT, |R9|, 6.5827683646048100446e-37, PT ;  /* 0x036000000900780b */ /* 0x000fce0003f6e200 */
[----:B------:R-:W-:-:S08]  /*22460*/  DADD R14, R6, -6.75539944105574400000e+15 ;  /* 0xc3380000060e7429 */ /* 0x000fd00000000000 */
[----:B------:R-:W-:Y:S01]  /*22470*/  DFMA R4, R14, -UR6, R20 ;  /* 0x800000060e047c2b */ /* 0x000fe20008000014 */
[----:B------:R-:W-:Y:S01]  /*22480*/  UMOV UR6, 0x3b39803f ;  /* 0x3b39803f00067882 */ /* 0x000fe20000000000 */
[----:B------:R-:W-:-:S06]  /*22490*/  UMOV UR7, 0x3c7abc9e ;  /* 0x3c7abc9e00077882 */ /* 0x000fcc0000000000 */
[----:B------:R-:W-:Y:S01]  /*224a0*/  DFMA R14, R14, -UR6, R4 ;  /* 0x800000060e0e7c2b */ /* 0x000fe20008000004 */
[----:B------:R-:W-:Y:S01]  /*224b0*/  UMOV UR6, 0x69ce2bdf ;  /* 0x69ce2bdf00067882 */ /* 0x000fe20000000000 */
[----:B------:R-:W-:Y:S01]  /*224c0*/  UMOV UR7, 0x3e5ade15 ;  /* 0x3e5ade1500077882 */ /* 0x000fe20000000000 */
[----:B------:R-:W0:Y:S01]  /*224d0*/  MUFU.RCP64H R5, R13 ;  /* 0x0000000d00057308 */ /* 0x000e220000001800 */
[----:B------:R-:W-:-:S04]  /*224e0*/  IMAD.MOV.U32 R4, RZ, RZ, 0x1 ;  /* 0x00000001ff047424 */ /* 0x000fc800078e00ff */
[----:B------:R-:W-:Y:S01]  /*224f0*/  DFMA R16, R14, UR6, R16 ;  /* 0x000000060e107c2b */ /* 0x000fe20008000010 */
[----:B------:R-:W-:Y:S01]  /*22500*/  UMOV UR6, 0x62401315 ;  /* 0x6240131500067882 */ /* 0x000fe20000000000 */
[----:B------:R-:W-:-:S06]  /*22510*/  UMOV UR7, 0x3ec71dee ;  /* 0x3ec71dee00077882 */ /* 0x000fcc0000000000 */
[----:B------:R-:W-:Y:S01]  /*22520*/  DFMA R16, R14, R16, UR6 ;  /* 0x000000060e107e2b */ /* 0x000fe20008000010 */
[----:B------:R-:W-:Y:S01]  /*22530*/  UMOV UR6, 0x7c89eb71 ;  /* 0x7c89eb7100067882 */ /* 0x000fe20000000000 */
[----:B------:R-:W-:Y:S01]  /*22540*/  UMOV UR7, 0x3efa0199 ;  /* 0x3efa019900077882 */ /* 0x000fe20000000000 */
[----:B0-----:R-:W-:-:S05]  /*22550*/  DFMA R18, -R12, R4, 1 ;  /* 0x3ff000000c12742b */ /* 0x001fca0000000104 */
[----:B------:R-:W-:Y:S01]  /*22560*/  DFMA R16, R14, R16, UR6 ;  /* 0x000000060e107e2b */ /* 0x000fe20008000010 */
[----:B------:R-:W-:Y:S01]  /*22570*/  UMOV UR6, 0x14761f65 ;  /* 0x14761f6500067882 */ /* 0x000fe20000000000 */
[----:B------:R-:W-:Y:S01]  /*22580*/  UMOV UR7, 0x3f2a01a0 ;  /* 0x3f2a01a000077882 */ /* 0x000fe20000000000 */
[----:B------:R-:W-:-:S05]  /*22590*/  DFMA R18, R18, R18, R18 ;  /* 0x000000121212722b */ /* 0x000fca0000000012 */
[----:B------:R-:W-:Y:S01]  /*225a0*/  DFMA R16, R14, R16, UR6 ;  /* 0x000000060e107e2b */ /* 0x000fe20008000010 */
[----:B------:R-:W-:Y:S01]  /*225b0*/  UMOV UR6, 0x1852b7af ;  /* 0x1852b7af00067882 */ /* 0x000fe20000000000 */
[----:B------:R-:W-:Y:S01]  /*225c0*/  UMOV UR7, 0x3f56c16c ;  /* 0x3f56c16c00077882 */ /* 0x000fe20000000000 */
[----:B------:R-:W-:-:S05]  /*225d0*/  DFMA R4, R4, R18, R4 ;  /* 0x000000120404722b */ /* 0x000fca0000000004 */
[----:B------:R-:W-:Y:S01]  /*225e0*/  DFMA R16, R14, R16, UR6 ;  /* 0x000000060e107e2b */ /* 0x000fe20008000010 */
        /* <DEDUP_REMOVED lines=15> */
[----:B------:R-:W-:-:S03]  /*226e0*/  DFMA R18, R14, R18, UR6 ;  /* 0x000000060e127e2b */ /* 0x000fc60008000012 */
[----:B------:R-:W-:-:S05]  /*226f0*/  DFMA R4, R4, R22, R16 ;  /* 0x000000160404722b */ /* 0x000fca0000000010 */
[----:B------:R-:W-:-:S05]  /*22700*/  DFMA R16, R14, R18, 1 ;  /* 0x3ff000000e10742b */ /* 0x000fca0000000012 */
[----:B------:R-:W-:-:S03]  /*22710*/  FFMA R0, RZ, R13, R5 ;  /* 0x0000000dff007223 */ /* 0x000fc60000000005 */
[----:B------:R-:W-:Y:S02]  /*22720*/  DFMA R16, R14, R16, 1 ;  /* 0x3ff000000e10742b */ /* 0x000fe40000000010 */
[----:B------:R-:W-:-:S08]  /*22730*/  FSETP.GT.AND P2, PT, |R0|, 1.469367938527859385e-39, PT ;  /* 0x001000000000780b */ /* 0x000fd00003f44200 */
        /* <DEDUP_REMOVED lines=15> */
.L_x_7841:
[----:B------:R-:W-:Y:S05]  /*22830*/  BSYNC.RECONVERGENT B3 ;  /* 0x0000000000037941 */ /* 0x000fea0003800200 */
.L_x_7840:
[----:B------:R-:W-:Y:S04]  /*22840*/  BSSY.RECONVERGENT B4, `(.L_x_7842) ;  /* 0x0000008000047945 */ /* 0x000fe80003800200 */
[----:B------:R-:W-:Y:S05]  /*22850*/  @P2 BRA P3, `(.L_x_7843) ;  /* 0x0000000000182947 */ /* 0x000fea0001800000 */
[----:B------:R-:W-:Y:S01]  /*22860*/  IMAD.MOV.U32 R4, RZ, RZ, R12 ;  /* 0x000000ffff047224 */ /* 0x000fe200078e000c */
[----:B------:R-:W-:Y:S01]  /*22870*/  MOV R5, R13 ;  /* 0x0000000d00057202 */ /* 0x000fe20000000f00 */
[----:B------:R-:W-:Y:S01]  /*22880*/  IMAD.MOV.U32 R6, RZ, RZ, R8 ;  /* 0x000000ffff067224 */ /* 0x000fe200078e0008 */
[----:B------:R-:W-:Y:S01]  /*22890*/  MOV R0, 0x228c0 ;  /* 0x000228c000007802 */ /* 0x000fe20000000f00 */
[----:B------:R-:W-:-:S07]  /*228a0*/  IMAD.MOV.U32 R7, RZ, RZ, R9 ;  /* 0x000000ffff077224 */ /* 0x000fce00078e0009 */
[----:B------:R-:W-:Y:S05]  /*228b0*/  CALL.REL.NOINC `($__internal_24_$__cuda_sm20_div_rn_f64_full) ;  /* 0x0000037400e07944 */ /* 0x000fea0003c00000 */
.L_x_7843:
[----:B------:R-:W-:Y:S05]  /*228c0*/  BSYNC.RECONVERGENT B4 ;  /* 0x0000000000047941 */ /* 0x000fea0003800200 */
.L_x_7842:
        /* <DEDUP_REMOVED lines=22> */
[----:B------:R-:W-:Y:S05]  /*22a30*/  CALL.REL.NOINC `($_ZN2at6native27unrolled_elementwise_kernelIN48_GLOBAL__N__08322988_15_IGammaKernel_cu_cb51a28d10CalcIgammaIdEESt5arrayIPcLm3EELi4E23TrivialOffsetCalculatorILi2EjES8_ILi1EjENS0_6memory15LoadWithoutCastENSB_16StoreWithoutCastEEEviT_T0_T2_T3_T4_T5_$__internal_accurate_pow) ;  /* 0x0000037c00dc7944 */ /* 0x000fea0003c00000 */
[----:B------:R-:W-:Y:S05]  /*22a40*/  BSYNC.RECONVERGENT B4 ;  /* 0x0000000000047941 */ /* 0x000fea0003800200 */
.L_x_7846:
        /* <DEDUP_REMOVED lines=12> */
.L_x_7845:
[----:B------:R-:W-:Y:S05]  /*22b10*/  BSYNC.RECONVERGENT B3 ;  /* 0x0000000000037941 */ /* 0x000fea0003800200 */
.L_x_7844:
        /* <DEDUP_REMOVED lines=19> */
.L_x_7848:
[----:B------:R-:W-:Y:S05]  /*22c50*/  BSYNC.RECONVERGENT B3 ;  /* 0x0000000000037941 */ /* 0x000fea0003800200 */
.L_x_7847:
[----:B------:R-:W-:-:S06]  /*22c60*/  DSETP.NEU.AND P0, PT, R4, 1, PT ;  /* 0x3ff000000400742a */ /* 0x000fcc0003f0d000 */
[----:B------:R-:W-:Y:S02]  /*22c70*/  FSEL R4, R6, RZ, P0 ;  /* 0x000000ff06047208 */ /* 0x000fe40000000000 */
[----:B------:R-:W-:-:S06]  /*22c80*/  FSEL R5, R7, 1.875, P0 ;  /* 0x3ff0000007057808 */ /* 0x000fcc0000000000 */
[----:B------:R-:W-:-:S08]  /*22c90*/  DMUL R14, R14, R4 ;  /* 0x000000040e0e7228 */ /* 0x000fd00000000000 */
[----:B------:R-:W-:Y:S01]  /*22ca0*/  DMUL R18, R14, R42 ;  /* 0x0000002a0e127228 */ /* 0x000fe20000000000 */
[----:B------:R-:W-:Y:S10]  /*22cb0*/  BRA `(.L_x_7828) ;  /* 0x0000000c00f87947 */ /* 0x000ff40003800000 */
.L_x_7839:
[----:B------:R-:W0:Y:S01]  /*22cc0*/  MUFU.RCP64H R5, R13 ;  /* 0x0000000d00057308 */ /* 0x000e220000001800 */
[----:B------:R-:W-:Y:S01]  /*22cd0*/  MOV R4, 0x1 ;  /* 0x0000000100047802 */ /* 0x000fe20000000f00 */
        /* <DEDUP_REMOVED lines=23> */
.L_x_7850:
[----:B------:R-:W-:Y:S05]  /*22e50*/  BSYNC.RECONVERGENT B4 ;  /* 0x0000000000047941 */ /* 0x000fea0003800200 */
.L_x_7849:
        /* <DEDUP_REMOVED lines=27> */
.L_x_7854:
[----:B------:R-:W-:Y:S05]  /*23010*/  BSYNC.RECONVERGENT B5 ;  /* 0x0000000000057941 */ /* 0x000fea0003800200 */
.L_x_7853:
        /* <DEDUP_REMOVED lines=30> */
.L_x_7852:
[----:B------:R-:W-:-:S10]  /*23200*/  DADD R16, R10, 1 ;  /* 0x3ff000000a107429 */ /* 0x000fd40000000000 */
[----:B------:R-:W-:Y:S01]  /*23210*/  ISETP.GT.AND P0, PT, R17, 0xfffff, PT ;  /* 0x000fffff1100780c */ /* 0x000fe20003f04270 */
[----:B------:R-:W-:Y:S01]  /*23220*/  IMAD.MOV.U32 R5, RZ, RZ, R17 ;  /* 0x000000ffff057224 */ /* 0x000fe200078e0011 */
[----:B------:R-:W-:Y:S01]  /*23230*/  MOV R4, R16 ;  /* 0x0000001000047202 */ /* 0x000fe20000000f00 */
[----:B------:R-:W-:-:S10]  /*23240*/  IMAD.MOV.U32 R22, RZ, RZ, R16 ;  /* 0x000000ffff167224 */ /* 0x000fd400078e0010 */
        /* <DEDUP_REMOVED lines=8> */
[C---:B------:R-:W-:Y:S01]  /*232d0*/  LOP3.LUT R4, R17.reuse, 0xfffff, RZ, 0xc0, !PT ;  /* 0x000fffff11047812 */ /* 0x040fe200078ec0ff */
[----:B------:R-:W-:Y:S01]  /*232e0*/  IMAD.MOV.U32 R20, RZ, RZ, -0x748574fc ;  /* 0x8b7a8b04ff147424 */ /* 0x000fe200078e00ff */
        /* <DEDUP_REMOVED lines=62> */
.L_x_7856:
[----:B------:R-:W-:Y:S01]  /*236d0*/  MOV R6, 0x0 ;  /* 0x0000000000067802 */ /* 0x000fe20000000f00 */
[----:B------:R-:W-:Y:S01]  /*236e0*/  IMAD.MOV.U32 R7, RZ, RZ, 0x7ff00000 ;  /* 0x7ff00000ff077424 */ /* 0x000fe200078e00ff */
[----:B------:R-:W-:-:S05]  /*236f0*/  LOP3.LUT P0, RZ, R5, 0x7fffffff, RZ, 0xc0, !PT ;  /* 0x7fffffff05ff7812 */ /* 0x000fca000780c0ff */
[----:B------:R-:W-:-:S10]  /*23700*/  DFMA R6, R4, R6, +INF ;  /* 0x7ff000000406742b */ /* 0x000fd40000000006 */
[----:B------:R-:W-:Y:S02]  /*23710*/  FSEL R20, R6, RZ, P0 ;  /* 0x000000ff06147208 */ /* 0x000fe40000000000 */
[----:B------:R-:W-:-:S07]  /*23720*/  FSEL R21, R7, -QNAN , P0 ;  /* 0xfff0000007157808 */ /* 0x000fce0000000000 */
.L_x_7855:
[----:B------:R-:W-:Y:S05]  /*23730*/  BSYNC.RECONVERGENT B4 ;  /* 0x0000000000047941 */ /* 0x000fea0003800200 */
.L_x_7851:
[----:B------:R-:W0:Y:S01]  /*23740*/  MUFU.RCP64H R5, R13 ;  /* 0x0000000d00057308 */ /* 0x000e220000001800 */
[----:B------:R-:W-:Y:S01]  /*23750*/  IMAD.MOV.U32 R4, RZ, RZ, 0x1 ;  /* 0x00000001ff047424 */ /* 0x000fe200078e00ff */
[----:B------:R-:W-:Y:S01]  /*23760*/  UMOV UR6, 0xb9800000 ;  /* 0xb980000000067882 */ /* 0x000fe20000000000 */
[----:B------:R-:W-:Y:S01]  /*23770*/  UMOV UR7, 0x40161945 ;  /* 0x4016194500077882 */ /* 0x000fe20000000000 */
[----:B------:R-:W-:Y:S01]  /*23780*/  BSSY.RECONVERGENT B4, `(.L_x_7857) ;  /* 0x0000013000047945 */ /* 0x000fe20003800200 */
[----:B------:R-:W-:Y:S02]  /*23790*/  DADD R10, R20, -R10 ;  /* 0x00000000140a7229 */ /* 0x000fe4000000080a */
[----:B0-----:R-:W-:-:S08]  /*237a0*/  DFMA R6, -R12, R4, 1 ;  /* 0x3ff000000c06742b */ /* 0x001fd00000000104 */
[----:B------:R-:W-:-:S08]  /*237b0*/  DFMA R6, R6, R6, R6 ;  /* 0x000000060606722b */ /* 0x000fd00000000006 */
[----:B------:R-:W-:Y:S02]  /*237c0*/  DFMA R4, R4, R6, R4 ;  /* 0x000000060404722b */ /* 0x000fe40000000004 */
[----:B------:R-:W-:-:S06]  /*237d0*/  DMUL R6, R8, -UR6 ;  /* 0x8000000608067c28 */ /* 0x000fcc0008000000 */
        /* <DEDUP_REMOVED lines=13> */
.L_x_7858:
[----:B------:R-:W-:Y:S05]  /*238b0*/  BSYNC.RECONVERGENT B4 ;  /* 0x0000000000047941 */ /* 0x000fea0003800200 */
.L_x_7857:
        /* <DEDUP_REMOVED lines=52> */
[----:B------:R-:W-:Y:S01]  /*23c00*/  FSEL R18, R6, RZ, P1 ;  /* 0x000000ff06127208 */ /* 0x000fe20000800000 */
[----:B------:R-:W-:Y:S01]  /*23c10*/  @!P0 IMAD.MOV.U32 R6, RZ, RZ, RZ ;  /* 0x000000ffff068224 */ /* 0x000fe200078e00ff */
[----:B------:R-:W-:-:S05]  /*23c20*/  @!P0 SHF.R.S32.HI R5, RZ, 0x1, R0 ;  /* 0x00000001ff058819 */ /* 0x000fca0000011400 */
[----:B------:R-:W-:Y:S01]  /*23c30*/  @!P0 IMAD.IADD R4, R4, 0x1, -R5 ;  /* 0x0000000104048824 */ /* 0x000fe200078e0a05 */
[----:B------:R-:W-:-:S04]  /*23c40*/  @!P0 LEA R5, R5, R13, 0x14 ;  /* 0x0000000d05058211 */ /* 0x000fc800078ea0ff */
[----:B------:R-:W-:Y:S01]  /*23c50*/  @!P0 LEA R7, R4, 0x3ff00000, 0x14 ;  /* 0x3ff0000004078811 */ /* 0x000fe200078ea0ff */
[----:B------:R-:W-:-:S06]  /*23c60*/  @!P0 IMAD.MOV.U32 R4, RZ, RZ, R12 ;  /* 0x000000ffff048224 */ /* 0x000fcc00078e000c */
[----:B------:R-:W-:-:S11]  /*23c70*/  @!P0 DMUL R18, R4, R6 ;  /* 0x0000000604128228 */ /* 0x000fd60000000000 */
.L_x_7860:
[----:B------:R-:W-:Y:S05]  /*23c80*/  BSYNC.RECONVERGENT B3 ;  /* 0x0000000000037941 */ /* 0x000fea0003800200 */
.L_x_7859:
[----:B------:R-:W-:-:S11]  /*23c90*/  DMUL R18, R18, R42 ;  /* 0x0000002a12127228 */ /* 0x000fd60000000000 */
.L_x_7828:
[----:B------:R-:W-:Y:S05]  /*23ca0*/  BSYNC.RECONVERGENT B0 ;  /* 0x0000000000007941 */ /* 0x000fea0003800200 */
.L_x_7812:
        /* <DEDUP_REMOVED lines=11> */
.L_x_7864:
        /* <DEDUP_REMOVED lines=22> */
.L_x_7863:
[----:B------:R-:W-:Y:S05]  /*23ec0*/  BSYNC.RECONVERGENT B4 ;  /* 0x0000000000047941 */ /* 0x000fea0003800200 */
.L_x_7862:
        /* <DEDUP_REMOVED lines=8> */
.L_x_7861:
        /* <DEDUP_REMOVED lines=21> */
.L_x_7532:
[----:B------:R-:W-:Y:S05]  /*240a0*/  BSYNC.RECONVERGENT B1 ;  /* 0x0000000000017941 */ /* 0x000fea0003800200 */
.L_x_7531:
[----:B------:R-:W2:Y:S01]  /*240b0*/  LDL.LU R0, [R1+0x28b4] ;  /* 0x0028b40001007983 */ /* 0x000ea20000300800 */
[----:B------:R-:W-:Y:S01]  /*240c0*/  IMAD.MOV.U32 R3, RZ, RZ, 0x0 ;  /* 0x00000000ff037424 */ /* 0x000fe200078e00ff */
[----:B--2---:R-:W-:-:S04]  /*240d0*/  MOV R2, R0 ;  /* 0x0000000000027202 */ /* 0x004fc80000000f00 */
[----:B------:R-:W-:Y:S05]  /*240e0*/  RET.REL.NODEC R2 `(_ZN2at6native27unrolled_elementwise_kernelIN48_GLOBAL__N__08322988_15_IGammaKernel_cu_cb51a28d10CalcIgammaIdEESt5arrayIPcLm3EELi4E23TrivialOffsetCalculatorILi2EjES8_ILi1EjENS0_6memory15LoadWithoutCastENSB_16StoreWithoutCastEEEviT_T0_T2_T3_T4_T5_) ;  /* 0xfffffdbc02c47950 */ /* 0x000fea0003c3ffff */
        .type           $_ZN2at6native27unrolled_elementwise_kernelIN48_GLOBAL__N__08322988_15_IGammaKernel_cu_cb51a28d10CalcIgammaIdEESt5arrayIPcLm3EELi4E23TrivialOffsetCalculatorILi2EjES8_ILi1EjENS0_6memory15LoadWithoutCastENSB_16StoreWithoutCastEEEviT_T0_T2_T3_T4_T5_$_ZN46_INTERNAL_08322988_15_IGammaKernel_cu_cb51a28d48_GLOBAL__N__08322988_15_IGammaKernel_cu_cb51a28d12calc_igammacIdEET_S2_S2_,@function
        .size           $_ZN2at6native27unrolled_elementwise_kernelIN48_GLOBAL__N__08322988_15_IGammaKernel_cu_cb51a28d10CalcIgammaIdEESt5arrayIPcLm3EELi4E23TrivialOffsetCalculatorILi2EjES8_ILi1EjENS0_6memory15LoadWithoutCastENSB_16StoreWithoutCastEEEviT_T0_T2_T3_T4_T5_$_ZN46_INTERNAL_08322988_15_IGammaKernel_cu_cb51a28d48_GLOBAL__N__08322988_15_IGammaKernel_cu_cb51a28d12calc_igammacIdEET_S2_S2_,($__internal_23_$__cuda_sm20_dblrcp_rn_slowpath_v3 - $_ZN2at6native27unrolled_elementwise_kernelIN48_GLOBAL__N__08322988_15_IGammaKernel_cu_cb51a28d10CalcIgammaIdEESt5arrayIPcLm3EELi4E23TrivialOffsetCalculatorILi2EjES8_ILi1EjENS0_6memory15LoadWithoutCastENSB_16StoreWithoutCastEEEviT_T0_T2_T3_T4_T5_$_ZN46_INTERNAL_08322988_15_IGammaKernel_cu_cb51a28d48_GLOBAL__N__08322988_15_IGammaKernel_cu_cb51a28d12calc_igammacIdEET_S2_S2_)
$_ZN2at6native27unrolled_elementwise_kernelIN48_GLOBAL__N__08322988_15_IGammaKernel_cu_cb51a28d10CalcIgammaIdEESt5arrayIPcLm3EELi4E23TrivialOffsetCalculatorILi2EjES8_ILi1EjENS0_6memory15LoadWithoutCastENSB_16StoreWithoutCastEEEviT_T0_T2_T3_T4_T5_$_ZN46_INTERNAL_08322988_15_IGammaKernel_cu_cb51a28d48_GLOBAL__N__08322988_15_IGammaKernel_cu_cb51a28d12calc_igammacIdEET_S2_S2_:
[----:B------:R-:W-:Y:S01]  /*240f0*/  IMAD.MOV.U32 R20, RZ, RZ, R2 ;  /* 0x000000ffff147224 */ /* 0x000fe200078e0002 */
[----:B------:R-:W-:Y:S01]  /*24100*/  MOV R21, R3 ;  /* 0x0000000300157202 */ /* 0x000fe20000000f00 */
[----:B------:R-:W-:Y:S01]  /*24110*/  IMAD.MOV.U32 R16, RZ, RZ, R18 ;  /* 0x000000ffff107224 */ /* 0x000fe200078e0012 */
[----:B------:R-:W-:Y:S01]  /*24120*/  MOV R5, R17 ;  /* 0x0000001100057202 */ /* 0x000fe20000000f00 */
[----:B------:R-:W-:Y:S01]  /*24130*/  BSSY.RECONVERGENT B0, `(.L_x_7865) ;  /* 0x00035bf000007945 */ /* 0x000fe20003800200 */
[----:B------:R-:W-:Y:S02]  /*24140*/  IMAD.MOV.U32 R12, RZ, RZ, 0x0 ;  /* 0x00000000ff0c7424 */ /* 0x000fe400078e00ff */
[----:B------:R-:W-:Y:S01]  /*24150*/  IMAD.MOV.U32 R0, RZ, RZ, R21 ;  /* 0x000000ffff007224 */ /* 0x000fe200078e0015 */
[----:B------:R-:W-:Y:S01]  /*24160*/  DSETP.MIN.AND P0, P1, R20, R16, PT ;  /* 0x000000101400722a */ /* 0x000fe20003900000 */
[----:B------:R-:W-:Y:S02]  /*24170*/  IMAD.MOV.U32 R3, RZ, RZ, R16 ;  /* 0x000000ffff037224 */ /* 0x000fe400078e0010 */
        /* <DEDUP_REMOVED lines=29> */
[----:B------:R-:W-:Y:S07]  /*24350*/  BSSY.RECONVERGENT B4, `(.L_x_7867) ;  /* 0x0000015000047945 */ /* 0x000fee0003800200 */
[----:B------:R-:W-:-:S02]  /*24360*/  DADD R6, -RZ, |R10| ;  /* 0x00000000ff067229 */ /* 0x000fc4000000050a */
        /* <DEDUP_REMOVED lines=19> */
.L_x_7868:
[----:B------:R-:W-:Y:S05]  /*244a0*/  BSYNC.RECONVERGENT B4 ;  /* 0x0000000000047941 */ /* 0x000fea0003800200 */
.L_x_7867:
        /* <DEDUP_REMOVED lines=25> */
[----:B0-----:R-:W-:Y:S01]  /*24640*/  MOV R2, 0xf594c6b5 ;  /* 0xf594c6b500027802 */ /* 0x001fe20000000f00 */
[----:B------:R-:W-:Y:S01]  /*24650*/  IMAD.MOV.U32 R3, RZ, RZ, -0x4140e4de ;  /* 0xbebf1b22ff037424 */ /* 0x000fe200078e00ff */
[----:B------:R0:W-:Y:S01]  /*24660*/  STL.64 [R1+0x1468], R8 ;  /* 0x0014680801007387 */ /* 0x0001e20000100a00 */
[----:B------:R-:W-:Y:S01]  /*24670*/  IMAD.MOV.U32 R24, RZ, RZ, 0x652afc2 ;  /* 0x0652afc2ff187424 */ /* 0x000fe200078e00ff */
[----:B-1----:R-:W-:Y:S01]  /*24680*/  MOV R5, 0x3eabd6d2 ;  /* 0x3eabd6d200057802 */ /* 0x002fe20000000f00 */
[----:B------:R-:W-:Y:S01]  /*24690*/  IMAD.MOV.U32 R4, RZ, RZ, 0x1e4b4109 ;  /* 0x1e4b4109ff047424 */ /* 0x000fe200078e00ff */
[----:B------:R1:W-:Y:S01]  /*246a0*/  STL.64 [R1+0x1490], R2 ;  /* 0x0014900201007387 */ /* 0x0003e20000100a00 */
[----:B------:R-:W-:Y:S01]  /*246b0*/  IMAD.MOV.U32 R25, RZ, RZ, -0x413daac9 ;  /* 0xbec25537ff197424 */ /* 0x000fe200078e00ff */
        /* <DEDUP_REMOVED lines=11> */
[----:B-1----:R-:W-:Y:S01]  /*24770*/  IMAD.MOV.U32 R2, RZ, RZ, -0x78cbfbd8 ;  /* 0x87340428ff027424 */ /* 0x002fe200078e00ff */
[----:B------:R1:W-:Y:S01]  /*24780*/  STL.64 [R1+0x14a0], R6 ;  /* 0x0014a00601007387 */ /* 0x0003e20000100a00 */
[----:B------:R-:W-:Y:S01]  /*24790*/  IMAD.MOV.U32 R3, RZ, RZ, -0x422ff8f6 ;  /* 0xbdd0070aff037424 */ /* 0x000fe200078e00ff */
[----:B------:R-:W-:Y:S01]  /*247a0*/  BSSY.RECONVERGENT B4, `(.L_x_7870) ;  /* 0x0000743000047945 */ /* 0x000fe20003800200 */
[----:B--2---:R-:W-:Y:S01]  /*247b0*/  IMAD.MOV.U32 R12, RZ, RZ, 0x7c7a2faa ;  /* 0x7c7a2faaff0c7424 */ /* 0x004fe200078e00ff */
[----:B------:R2:W-:Y:S01]  /*247c0*/  STL.64 [R1+0x14a8], R8 ;  /* 0x0014a80801007387 */ /* 0x0005e20000100a00 */
[----:B------:R-:W-:-:S02]  /*247d0*/  IMAD.MOV.U32 R13, RZ, RZ, -0x41cd2de7 ;  /* 0xbe32d219ff0d7424 */ /* 0x000fc400078e00ff */
[----:B------:R-:W-:Y:S01]  /*247e0*/  IMAD.MOV.U32 R32, RZ, RZ, 0x36ee783 ;  /* 0x036ee783ff207424 */ /* 0x000fe200078e00ff */
[----:B------:R3:W-:Y:S01]  /*247f0*/  STL.64 [R1+0x14d0], R2 ;  /* 0x0014d00201007387 */ /* 0x0007e20000100a00 */
[----:B0-----:R-:W-:Y:S01]  /*24800*/  IMAD.MOV.U32 R4, RZ, RZ, 0x1fd754a ;  /* 0x01fd754aff047424 */ /* 0x001fe200078e00ff */
[----:B------:R-:W-:Y:S01]  /*24810*/  MOV R5, 0xbd961ca7 ;  /* 0xbd961ca700057802 */ /* 0x000fe20000000f00 */
[----:B------:R-:W-:Y:S01]  /*24820*/  IMAD.MOV.U32 R16, RZ, RZ, R18 ;  /* 0x000000ffff107224 */ /* 0x000fe200078e0012 */
[----:B------:R0:W-:Y:S01]  /*24830*/  STL.64 [R1+0x14b8], R12 ;  /* 0x0014b80c01007387 */ /* 0x0001e20000100a00 */
[----:B-1----:R-:W-:Y:S02]  /*24840*/  IMAD.MOV.U32 R6, RZ, RZ, 0x8f5eec2 ;  /* 0x08f5eec2ff067424 */ /* 0x002fe400078e00ff */
[----:B------:R-:W-:Y:S01]  /*24850*/  IMAD.MOV.U32 R7, RZ, RZ, 0x3d3ef980 ;  /* 0x3d3ef980ff077424 */ /* 0x000fe200078e00ff */
[----:B--2---:R-:W-:Y:S01]  /*24860*/  MOV R8, 0x59769d7d ;  /* 0x59769d7d00087802 */ /* 0x004fe20000000f00 */
[----:B------:R-:W-:Y:S01]  /*24870*/  IMAD.MOV.U32 R9, RZ, RZ, 0x3d57ba07 ;  /* 0x3d57ba07ff097424 */ /* 0x000fe200078e00ff */
[----:B------:R1:W-:Y:S01]  /*24880*/  STL.64 [R1+0x14e0], R4 ;  /* 0x0014e00401007387 */ /* 0x0003e20000100a00 */
[----:B---3--:R-:W-:Y:S01]  /*24890*/  IMAD.MOV.U32 R2, RZ, RZ, 0x4d71a27c ;  /* 0x4d71a27cff027424 */ /* 0x008fe200078e00ff */
[----:B------:R-:W-:-:S02]  /*248a0*/  MOV R3, 0xbce1ca91 ;  /* 0xbce1ca9100037802 */ /* 0x000fc40000000f00 */
[----:B------:R2:W-:Y:S01]  /*248b0*/  STL.64 [R1+0x14e8], R6 ;  /* 0x0014e80601007387 */ /* 0x0005e20000100a00 */
[----:B0-----:R-:W-:Y:S01]  /*248c0*/  IMAD.MOV.U32 R12, RZ, RZ, -0x144e6c40 ;  /* 0xebb193c0ff0c7424 */ /* 0x001fe200078e00ff */
[----:B------:R-:W-:Y:S02]  /*248d0*/  MOV R13, 0xbd43989b ;  /* 0xbd43989b000d7802 */ /* 0x000fe40000000f00 */
[----:B------:R0:W-:Y:S04]  /*248e0*/  STL.64 [R1+0x1510], R2 ;  /* 0x0015100201007387 */ /* 0x0001e80000100a00 */
[----:B------:R3:W-:Y:S01]  /*248f0*/  STL.64 [R1+0x14f0], R8 ;  /* 0x0014f00801007387 */ /* 0x0007e20000100a00 */
[----:B-1----:R-:W-:Y:S01]  /*24900*/  MOV R4, 0x1c71c71c ;  /* 0x1c71c71c00047802 */ /* 0x002fe20000000f00 */
[----:B------:R-:W-:-:S02]  /*24910*/  IMAD.MOV.U32 R5, RZ, RZ, -0x40938e39 ;  /* 0xbf6c71c7ff057424 */ /* 0x000fc400078e00ff */
[----:B------:R1:W-:Y:S01]  /*24920*/  STL.64 [R1+0x14f8], R12 ;  /* 0x0014f80c01007387 */ /* 0x0003e20000100a00 */
[----:B--2---:R-:W-:Y:S02]  /*24930*/  IMAD.MOV.U32 R6, RZ, RZ, 0x6f09e723 ;  /* 0x6f09e723ff067424 */ /* 0x004fe400078e00ff */
[----:B------:R-:W-:Y:S01]  /*24940*/  IMAD.MOV.U32 R7, RZ, RZ, -0x40afc6b1 ;  /* 0xbf50394fff077424 */ /* 0x000fe200078e00ff */
[----:B0-----:R-:W-:Y:S01]  /*24950*/  MOV R3, 0xbebb0bdf ;  /* 0xbebb0bdf00037802 */ /* 0x001fe20000000f00 */
[----:B------:R-:W-:Y:S01]  /*24960*/  IMAD.MOV.U32 R2, RZ, RZ, -0x339d6346 ;  /* 0xcc629cbaff027424 */ /* 0x000fe200078e00ff */
[----:B------:R0:W-:Y:S01]  /*24970*/  STL.64 [R1+0x1520], R4 ;  /* 0x0015200401007387 */ /* 0x0001e20000100a00 */
[----:B---3--:R-:W-:Y:S01]  /*24980*/  MOV R8, 0x40e53dbc ;  /* 0x40e53dbc00087802 */ /* 0x008fe20000000f00 */
[----:B------:R-:W-:Y:S02]  /*24990*/  IMAD.MOV.U32 R9, RZ, RZ, 0x3f2af834 ;  /* 0x3f2af834ff097424 */ /* 0x000fe400078e00ff */
[----:B------:R2:W-:Y:S01]  /*249a0*/  STL.64 [R1+0x1558], R2 ;  /* 0x0015580201007387 */ /* 0x0005e20000100a00 */
[----:B-1----:R-:W-:Y:S01]  /*249b0*/  IMAD.MOV.U32 R12, RZ, RZ, 0x40e53dbc ;  /* 0x40e53dbcff0c7424 */ /* 0x002fe200078e00ff */
[----:B------:R-:W-:-:S02]  /*249c0*/  MOV R13, 0xbe9af834 ;  /* 0xbe9af834000d7802 */ /* 0x000fc40000000f00 */
[----:B------:R1:W-:Y:S04]  /*249d0*/  STL.64 [R1+0x1530], R6 ;  /* 0x0015300601007387 */ /* 0x0003e80000100a00 */
[----:B------:R3:W-:Y:S01]  /*249e0*/  STL.64 [R1+0x1538], R8 ;  /* 0x0015380801007387 */ /* 0x0007e20000100a00 */
[----:B0-----:R-:W-:Y:S02]  /*249f0*/  IMAD.MOV.U32 R4, RZ, RZ, 0x30a8357c ;  /* 0x30a8357cff047424 */ /* 0x001fe400078e00ff */
[----:B------:R-:W-:Y:S01]  /*24a00*/  IMAD.MOV.U32 R5, RZ, RZ, 0x3e33f592 ;  /* 0x3e33f592ff057424 */ /* 0x000fe200078e00ff */
[----:B--2---:R-:W-:Y:S01]  /*24a10*/  MOV R2, 0x56f8ce45 ;  /* 0x56f8ce4500027802 */ /* 0x004fe20000000f00 */
[----:B------:R-:W-:Y:S01]  /*24a20*/  IMAD.MOV.U32 R3, RZ, RZ, -0x422875b0 ;  /* 0xbdd78a50ff037424 */ /* 0x000fe200078e00ff */
[----:B------:R0:W-:Y:S01]  /*24a30*/  STL.64 [R1+0x1540], R12 ;  /* 0x0015400c01007387 */ /* 0x0001e20000100a00 */
[----:B-1----:R-:W-:Y:S01]  /*24a40*/  IMAD.MOV.U32 R6, RZ, RZ, 0xcba8aee ;  /* 0x0cba8aeeff067424 */ /* 0x002fe200078e00ff */
[----:B------:R-:W-:-:S02]  /*24a50*/  MOV R7, 0xbe6ee23d ;  /* 0xbe6ee23d00077802 */ /* 0x000fc40000000f00 */
[----:B------:R1:W-:Y:S01]  /*24a60*/  STL.64 [R1+0x1478], R14 ;  /* 0x0014780e01007387 */ /* 0x0003e20000100a00 */
[----:B---3--:R-:W-:Y:S01]  /*24a70*/  MOV R8, 0xca3a377b ;  /* 0xca3a377b00087802 */ /* 0x008fe20000000f00 */
        /* <DEDUP_REMOVED lines=11> */
[----:B0-----:R-:W-:-:S03]  /*24b30*/  IMAD.MOV.U32 R22, RZ, RZ, 0x6edf2b0c ;  /* 0x6edf2b0cff167424 */ /* 0x001fc600078e00ff */
[----:B------:R0:W-:Y:S01]  /*24b40*/  STL.64 [R1+0x1570], R6 ;  /* 0x0015700601007387 */ /* 0x0001e20000100a00 */
[----:B------:R-:W-:Y:S02]  /*24b50*/  MOV R23, 0xbdbc0d9b ;  /* 0xbdbc0d9b00177802 */ /* 0x000fe40000000f00 */
[----:B-1----:R-:W-:Y:S01]  /*24b60*/  MOV R24, 0x5c463659 ;  /* 0x5c46365900187802 */ /* 0x002fe20000000f00 */
[----:B------:R1:W-:Y:S01]  /*24b70*/  STL.64 [R1+0x1580], R8 ;  /* 0x0015800801007387 */ /* 0x0003e20000100a00 */
[----:B------:R-:W-:-:S03]  /*24b80*/  IMAD.MOV.U32 R25, RZ, RZ, 0x3dbac947 ;  /* 0x3dbac947ff197424 */ /* 0x000fc600078e00ff */
[----:B------:R3:W-:Y:S01]  /*24b90*/  STL.64 [R1+0x1588], R12 ;  /* 0x0015880c01007387 */ /* 0x0007e20000100a00 */
[----:B--2---:R-:W-:Y:S02]  /*24ba0*/  IMAD.MOV.U32 R4, RZ, RZ, -0x3aabf15e ;  /* 0xc5540ea2ff047424 */ /* 0x004fe400078e00ff */
[----:B------:R-:W-:Y:S01]  /*24bb0*/  IMAD.MOV.U32 R5, RZ, RZ, 0x3d9f8041 ;  /* 0x3d9f8041ff057424 */ /* 0x000fe200078e00ff */
[----:B------:R2:W-:Y:S01]  /*24bc0*/  STL.64 [R1+0x14c0], R14 ;  /* 0x0014c00e01007387 */ /* 0x0005e20000100a00 */
[----:B0-----:R-:W-:Y:S01]  /*24bd0*/  MOV R6, 0xfab4608b ;  /* 0xfab4608b00067802 */ /* 0x001fe20000000f00 */
[----:B------:R-:W-:Y:S02]  /*24be0*/  IMAD.MOV.U32 R7, RZ, RZ, -0x4276330e ;  /* 0xbd89ccf2ff077424 */ /* 0x000fe400078e00ff */
[----:B-1----:R-:W-:Y:S01]  /*24bf0*/  IMAD.MOV.U32 R8, RZ, RZ, 0x5dcd1851 ;  /* 0x5dcd1851ff087424 */ /* 0x002fe200078e00ff */
[----:B------:R0:W-:Y:S01]  /*24c00*/  STL.64 [R1+0x15d8], R2 ;  /* 0x0015d80201007387 */ /* 0x0001e20000100a00 */
[----:B------:R-:W-:-:S02]  /*24c10*/  IMAD.MOV.U32 R9, RZ, RZ, -0x4350c486 ;  /* 0xbcaf3b7aff097424 */ /* 0x000fc400078e00ff */
[----:B---3--:R-:W-:Y:S01]  /*24c20*/  IMAD.MOV.U32 R12, RZ, RZ, -0x10a3e7d9 ;  /* 0xef5c1827ff0c7424 */ /* 0x008fe200078e00ff */
[----:B------:R-:W-:Y:S01]  /*24c30*/  MOV R13, 0x3d16d8a9 ;  /* 0x3d16d8a9000d7802 */ /* 0x000fe20000000f00 */
        /* <DEDUP_REMOVED lines=17> */
[----:B---3--:R-:W-:Y:S01]  /*24d50*/  IMAD.MOV.U32 R4, RZ, RZ, -0x71254b38 ;  /* 0x8edab4c8ff047424 */ /* 0x008fe200078e00ff */
[----:B------:R-:W-:Y:S02]  /*24d60*/  MOV R5, 0xbf65f726 ;  /* 0xbf65f72600057802 */ /* 0x000fe40000000f00 */
[----:B------:R3:W-:Y:S01]  /*24d70*/  STL.64 [R1+0x1508], R14 ;  /* 0x0015080e01007387 */ /* 0x0007e20000100a00 */
[----:B-1----:R-:W-:Y:S01]  /*24d80*/  MOV R6, 0xa88f4696 ;  /* 0xa88f469600067802 */ /* 0x002fe20000000f00 */
[----:B------:R-:W-:Y:S02]  /*24d90*/  IMAD.MOV.U32 R7, RZ, RZ, 0x3ec0db20 ;  /* 0x3ec0db20ff077424 */ /* 0x000fe400078e00ff */
[----:B--2---:R-:W-:Y:S01]  /*24da0*/  IMAD.MOV.U32 R8, RZ, RZ, -0x55e56cd ;  /* 0xfaa1a933ff087424 */ /* 0x004fe200078e00ff */
[----:B------:R-:W-:Y:S01]  /*24db0*/  MOV R9, 0xbf1c253e ;  /* 0xbf1c253e00097802 */ /* 0x000fe20000000f00 */
[----:B------:R1:W-:Y:S01]  /*24dc0*/  STL.64 [R1+0x1620], R2 ;  /* 0x0016200201007387 */ /* 0x0003e20000100a00 */
[----:B0-----:R-:W-:Y:S01]  /*24dd0*/  MOV R12, 0x5890f2c3 ;  /* 0x5890f2c3000c7802 */ /* 0x001fe20000000f00 */
[----:B------:R-:W-:-:S02]  /*24de0*/  IMAD.MOV.U32 R13, RZ, RZ, -0x41153d30 ;  /* 0xbeeac2d0ff0d7424 */ /* 0x000fc400078e00ff */
[----:B------:R0:W-:Y:S01]  /*24df0*/  STL.64 [R1+0x1500], R26 ;  /* 0x0015001a01007387 */ /* 0x0001e20000100a00 */
[----:B---3--:R-:W-:Y:S02]  /*24e00*/  IMAD.MOV.U32 R14, RZ, RZ, -0x1761a510 ;  /* 0xe89e5af0ff0e7424 */ /* 0x008fe400078e00ff */
        /* <DEDUP_REMOVED lines=8> */
[----:B--2---:R-:W-:-:S03]  /*24e90*/  MOV R22, 0xcde3f847 ;  /* 0xcde3f84700167802 */ /* 0x004fc60000000f00 */
[----:B------:R2:W-:Y:S01]  /*24ea0*/  STL.64 [R1+0x15f8], R6 ;  /* 0x0015f80601007387 */ /* 0x0005e20000100a00 */
[----:B------:R-:W-:-:S03]  /*24eb0*/  IMAD.MOV.U32 R23, RZ, RZ, 0x3e8280f2 ;  /* 0x3e8280f2ff177424 */ /* 0x000fc600078e00ff */
[----:B------:R3:W-:Y:S01]  /*24ec0*/  STL.64 [R1+0x1600], R8 ;  /* 0x0016000801007387 */ /* 0x0007e20000100a00 */
[----:B-1----:R-:W-:Y:S02]  /*24ed0*/  IMAD.MOV.U32 R24, RZ, RZ, 0x30de114c ;  /* 0x30de114cff187424 */ /* 0x002fe400078e00ff */
[----:B------:R-:W-:Y:S01]  /*24ee0*/  IMAD.MOV.U32 R25, RZ, RZ, 0x3e49aa7a ;  /* 0x3e49aa7aff197424 */ /* 0x000fe200078e00ff */
[----:B------:R1:W-:Y:S01]  /*24ef0*/  STL.64 [R1+0x1610], R12 ;  /* 0x0016100c01007387 */ /* 0x0003e20000100a00 */
[----:B0-----:R-:W-:Y:S01]  /*24f00*/  MOV R4, 0x5171911 ;  /* 0x0517191100047802 */ /* 0x001fe20000000f00 */
[----:B------:R-:W-:Y:S02]  /*24f10*/  IMAD.MOV.U32 R5, RZ, RZ, -0x415add35 ;  /* 0xbea522cbff057424 */ /* 0x000fe400078e00ff */
[----:B------:R0:W-:Y:S01]  /*24f20*/  STL.64 [R1+0x1548], R14 ;  /* 0x0015480e01007387 */ /* 0x0001e20000100a00 */
[----:B--2---:R-:W-:Y:S02]  /*24f30*/  IMAD.MOV.U32 R6, RZ, RZ, 0xe740a6c ;  /* 0x0e740a6cff067424 */ /* 0x004fe400078e00ff */
[----:B------:R-:W-:Y:S01]  /*24f40*/  IMAD.MOV.U32 R7, RZ, RZ, -0x4213db43 ;  /* 0xbdec24bdff077424 */ /* 0x000fe200078e00ff */
[----:B---3--:R-:W-:Y:S01]  /*24f50*/  MOV R9, 0x3e3ac0d4 ;  /* 0x3e3ac0d400097802 */ /* 0x008fe20000000f00 */
[----:B------:R-:W-:Y:S01]  /*24f60*/  IMAD.MOV.U32 R8, RZ, RZ, 0x55e25360 ;  /* 0x55e25360ff087424 */ /* 0x000fe200078e00ff */
[----:B------:R2:W-:Y:S01]  /*24f70*/  STL.64 [R1+0x1660], R2 ;  /* 0x0016600201007387 */ /* 0x0005e20000100a00 */
[----:B-1----:R-:W-:-:S02]  /*24f80*/  IMAD.MOV.U32 R12, RZ, RZ, 0x29460138 ;  /* 0x29460138ff0c7424 */ /* 0x002fc400078e00ff */
[----:B------:R-:W-:Y:S01]  /*24f90*/  IMAD.MOV.U32 R13, RZ, RZ, -0x41e883a8 ;  /* 0xbe177c58ff0d7424 */ /* 0x000fe200078e00ff */
[----:B------:R1:W-:Y:S01]  /*24fa0*/  STL.64 [R1+0x1550], R26 ;  /* 0x0015501a01007387 */ /* 0x0003e20000100a00 */
[----:B0-----:R-:W-:Y:S02]  /*24fb0*/  IMAD.MOV.U32 R14, RZ, RZ, 0x4bf3c34e ;  /* 0x4bf3c34eff0e7424 */ /* 0x001fe400078e00ff */
[----:B------:R-:W-:Y:S01]  /*24fc0*/  IMAD.MOV.U32 R15, RZ, RZ, 0x3dfc9b43 ;  /* 0x3dfc9b43ff0f7424 */ /* 0x000fe200078e00ff */
[----:B------:R0:W-:Y:S01]  /*24fd0*/  STL.64 [R1+0x1568], R22 ;  /* 0x0015681601007387 */ /* 0x0001e20000100a00 */
[----:B--2---:R-:W-:Y:S01]  /*24fe0*/  MOV R2, 0x637bc2b8 ;  /* 0x637bc2b800027802 */ /* 0x004fe20000000f00 */
[----:B------:R-:W-:Y:S02]  /*24ff0*/  IMAD.MOV.U32 R3, RZ, RZ, 0x3d03f2fe ;  /* 0x3d03f2feff037424 */ /* 0x000fe400078e00ff */
        /* <DEDUP_REMOVED lines=10> */
[----:B------:R2:W-:Y:S01]  /*250a0*/  STL.64 [R1+0x1650], R12 ;  /* 0x0016500c01007387 */ /* 0x0005e20000100a00 */
[----:B-1----:R-:W-:Y:S01]  /*250b0*/  MOV R4, 0x34225759 ;  /* 0x3422575900047802 */ /* 0x002fe20000000f00 */
[----:B------:R-:W-:Y:S02]  /*250c0*/  IMAD.MOV.U32 R5, RZ, RZ, 0x3daa55da ;  /* 0x3daa55daff057424 */ /* 0x000fe400078e00ff */
[----:B------:R1:W-:Y:S01]  /*250d0*/  STL.64 [R1+0x1590], R14 ;  /* 0x0015900e01007387 */ /* 0x0003e20000100a00 */
[----:B0-----:R-:W-:Y:S01]  /*250e0*/  IMAD.MOV.U32 R6, RZ, RZ, 0x309d6007 ;  /* 0x309d6007ff067424 */ /* 0x001fe200078e00ff */
[----:B------:R-:W-:-:S02]  /*250f0*/  MOV R7, 0xbcf2c681 ;  /* 0xbcf2c68100077802 */ /* 0x000fc40000000f00 */
[----:B---3--:R-:W-:Y:S01]  /*25100*/  MOV R8, 0x56b95f3b ;  /* 0x56b95f3b00087802 */ /* 0x008fe20000000f00 */
[----:B------:R-:W-:Y:S01]  /*25110*/  IMAD.MOV.U32 R9, RZ, RZ, 0x3d60675f ;  /* 0x3d60675fff097424 */ /* 0x000fe200078e00ff */
[----:B------:R0:W-:Y:S01]  /*25120*/  STL.64 [R1+0x16a0], R2 ;  /* 0x0016a00201007387 */ /* 0x0001e20000100a00 */
[----:B--2---:R-:W-:Y:S02]  /*25130*/  IMAD.MOV.U32 R12, RZ, RZ, 0x2a398b8f ;  /* 0x2a398b8fff0c7424 */ /* 0x004fe400078e00ff */
[----:B------:R-:W-:Y:S01]  /*25140*/  IMAD.MOV.U32 R13, RZ, RZ, 0x3c75d3b4 ;  /* 0x3c75d3b4ff0d7424 */ /* 0x000fe200078e00ff */
[----:B------:R2:W-:Y:S01]  /*25150*/  STL.64 [R1+0x15a0], R26 ;  /* 0x0015a01a01007387 */ /* 0x0005e20000100a00 */
[----:B-1----:R-:W-:Y:S01]  /*25160*/  MOV R14, 0x3b990ee6 ;  /* 0x3b990ee6000e7802 */ /* 0x002fe20000000f00 */
[----:B------:R-:W-:Y:S02]  /*25170*/  IMAD.MOV.U32 R15, RZ, RZ, 0x3f70ee64 ;  /* 0x3f70ee64ff0f7424 */ /* 0x000fe400078e00ff */
[----:B------:R1:W-:Y:S01]  /*25180*/  STL.64 [R1+0x15b8], R22 ;  /* 0x0015b81601007387 */ /* 0x0003e20000100a00 */
[----:B0-----:R-:W-:Y:S01]  /*25190*/  MOV R2, 0x1539310e ;  /* 0x1539310e00027802 */ /* 0x001fe20000000f00 */
[----:B------:R-:W-:-:S02]  /*251a0*/  IMAD.MOV.U32 R3, RZ, RZ, 0x3eb7e020 ;  /* 0x3eb7e020ff037424 */ /* 0x000fc400078e00ff */
[----:B------:R0:W-:Y:S01]  /*251b0*/  STL.64 [R1+0x15c8], R24 ;  /* 0x0015c81801007387 */ /* 0x0001e20000100a00 */
[----:B--2---:R-:W-:-:S03]  /*251c0*/  IMAD.MOV.U32 R26, RZ, RZ, -0x3291620 ;  /* 0xfcd6e9e0ff1a7424 */ /* 0x004fc600078e00ff */
[----:B------:R2:W-:Y:S01]  /*251d0*/  STL.64 [R1+0x1670], R4 ;  /* 0x0016700401007387 */ /* 0x0005e20000100a00 */
[----:B------:R-:W-:Y:S02]  /*251e0*/  IMAD.MOV.U32 R27, RZ, RZ, 0x3f4948b0 ;  /* 0x3f4948b0ff1b7424 */ /* 0x000fe400078e00ff */
[----:B-1----:R-:W-:Y:S01]  /*251f0*/  IMAD.MOV.U32 R22, RZ, RZ, -0x250b01ad ;  /* 0xdaf4fe53ff167424 */ /* 0x002fe200078e00ff */
[----:B------:R1:W-:Y:S01]  /*25200*/  STL.64 [R1+0x1678], R6 ;  /* 0x0016780601007387 */ /* 0x0003e20000100a00 */
[----:B------:R-:W-:-:S03]  /*25210*/  IMAD.MOV.U32 R23, RZ, RZ, 0x3f0bbf43 ;  /* 0x3f0bbf43ff177424 */ /* 0x000fc600078e00ff */
[----:B------:R3:W-:Y:S01]  /*25220*/  STL.64 [R1+0x1688], R8 ;  /* 0x0016880801007387 */ /* 0x0007e20000100a00 */
[----:B0-----:R-:W-:Y:S01]  /*25230*/  IMAD.MOV.U32 R24, RZ, RZ, -0x51c6eae3 ;  /* 0xae39151dff187424 */ /* 0x001fe200078e00ff */
[----:B------:R-:W-:Y:S02]  /*25240*/  MOV R25, 0x3e626154 ;  /* 0x3e62615400197802 */ /* 0x000fe40000000f00 */
        /* <DEDUP_REMOVED lines=12> */
[----:B--2---:R-:W-:Y:S01]  /*25310*/  IMAD.MOV.U32 R14, RZ, RZ, 0x1c15d3d7 ;  /* 0x1c15d3d7ff0e7424 */ /* 0x004fe200078e00ff */
[----:B------:R-:W-:Y:S02]  /*25320*/  MOV R15, 0x3e832ac8 ;  /* 0x3e832ac8000f7802 */ /* 0x000fe40000000f00 */
        /* <DEDUP_REMOVED lines=8> */
[----:B--2---:R-:W-:Y:S01]  /*253b0*/  MOV R22, 0x74f638bb ;  /* 0x74f638bb00167802 */ /* 0x004fe20000000f00 */
[----:B------:R-:W-:Y:S02]  /*253c0*/  IMAD.MOV.U32 R23, RZ, RZ, 0x3d709627 ;  /* 0x3d709627ff177424 */ /* 0x000fe400078e00ff */
[----:B------:R2:W-:Y:S01]  /*253d0*/  STL.64 [R1+0x16c8], R8 ;  /* 0x0016c80801007387 */ /* 0x0005e20000100a00 */
[----:B-1----:R-:W-:Y:S02]  /*253e0*/  IMAD.MOV.U32 R24, RZ, RZ, -0x2439ec8f ;  /* 0xdbc61371ff187424 */ /* 0x002fe400078e00ff */
[----:B------:R-:W-:Y:S01]  /*253f0*/  IMAD.MOV.U32 R25, RZ, RZ, -0x42316888 ;  /* 0xbdce9778ff197424 */ /* 0x000fe200078e00ff */
[----:B------:R1:W-:Y:S01]  /*25400*/  STL.64 [R1+0x16d8], R12 ;  /* 0x0016d80c01007387 */ /* 0x0003e20000100a00 */
[----:B---3--:R-:W-:Y:S01]  /*25410*/  IMAD.MOV.U32 R4, RZ, RZ, 0x69c140a7 ;  /* 0x69c140a7ff047424 */ /* 0x008fe200078e00ff */
[----:B------:R-:W-:-:S02]  /*25420*/  MOV R5, 0xbdbea232 ;  /* 0xbdbea23200057802 */ /* 0x000fc40000000f00 */
[----:B------:R3:W-:Y:S01]  /*25430*/  STL.64 [R1+0x1630], R14 ;  /* 0x0016300e01007387 */ /* 0x0007e20000100a00 */
[----:B0-----:R-:W-:Y:S01]  /*25440*/  MOV R6, 0xef4c4dc7 ;  /* 0xef4c4dc700067802 */ /* 0x001fe20000000f00 */
[----:B------:R-:W-:Y:S02]  /*25450*/  IMAD.MOV.U32 R7, RZ, RZ, 0x3e75bde8 ;  /* 0x3e75bde8ff077424 */ /* 0x000fe400078e00ff */
[----:B--2---:R-:W-:Y:S01]  /*25460*/  IMAD.MOV.U32 R8, RZ, RZ, 0xdd501eb ;  /* 0x0dd501ebff087424 */ /* 0x004fe200078e00ff */
[----:B------:R0:W-:Y:S01]  /*25470*/  STL.64 [R1+0x1728], R2 ;  /* 0x0017280201007387 */ /* 0x0001e20000100a00 */
[----:B------:R-:W-:Y:S01]  /*25480*/  IMAD.MOV.U32 R9, RZ, RZ, 0x3d850c3f ;  /* 0x3d850c3fff097424 */ /* 0x000fe200078e00ff */
[----:B-1----:R-:W-:Y:S01]  /*25490*/  MOV R12, 0x39794ba9 ;  /* 0x39794ba9000c7802 */ /* 0x002fe20000000f00 */
[----:B------:R-:W-:Y:S01]  /*254a0*/  IMAD.MOV.U32 R13, RZ, RZ, 0x3e21b66a ;  /* 0x3e21b66aff0d7424 */ /* 0x000fe200078e00ff */
[----:B------:R1:W-:Y:S01]  /*254b0*/  STL.64 [R1+0x1640], R26 ;  /* 0x0016401a01007387 */ /* 0x0003e20000100a00 */
[----:B---3--:R-:W-:-:S02]  /*254c0*/  IMAD.MOV.U32 R14, RZ, RZ, -0x9a39112 ;  /* 0xf65c6eeeff0e7424 */ /* 0x008fc400078e00ff */
        /* <DEDUP_REMOVED lines=18> */
[----:B---3--:R-:W-:Y:S02]  /*255f0*/  IMAD.MOV.U32 R6, RZ, RZ, -0x583e5998 ;  /* 0xa7c1a668ff067424 */ /* 0x008fe400078e00ff */
[----:B------:R-:W-:Y:S01]  /*25600*/  IMAD.MOV.U32 R7, RZ, RZ, 0x3da587d7 ;  /* 0x3da587d7ff077424 */ /* 0x000fe200078e00ff */
[----:B--2---:R-:W-:Y:S01]  /*25610*/  MOV R9, 0x3c91e54c ;  /* 0x3c91e54c00097802 */ /* 0x004fe20000000f00 */
[----:B------:R-:W-:Y:S01]  /*25620*/  IMAD.MOV.U32 R8, RZ, RZ, -0x2455cbbd ;  /* 0xdbaa3443ff087424 */ /* 0x000fe200078e00ff */
[----:B------:R2:W-:Y:S01]  /*25630*/  STL.64 [R1+0x1768], R2 ;  /* 0x0017680201007387 */ /* 0x0005e20000100a00 */
[----:B0-----:R-:W-:Y:S01]  /*25640*/  MOV R12, 0xd36b49dc ;  /* 0xd36b49dc000c7802 */ /* 0x001fe20000000f00 */
[----:B------:R-:W-:Y:S02]  /*25650*/  IMAD.MOV.U32 R13, RZ, RZ, -0x42c5b272 ;  /* 0xbd3a4d8eff0d7424 */ /* 0x000fe400078e00ff */
        /* <DEDUP_REMOVED lines=19> */
[----:B------:R0:W-:Y:S01]  /*25790*/  STL.64 [R1+0x16d0], R14 ;  /* 0x0016d00e01007387 */ /* 0x0001e20000100a00 */
[----:B-1----:R-:W-:Y:S02]  /*257a0*/  IMAD.MOV.U32 R6, RZ, RZ, -0x1e210630 ;  /* 0xe1def9d0ff067424 */ /* 0x002fe400078e00ff */
[----:B------:R-:W-:Y:S01]  /*257b0*/  IMAD.MOV.U32 R7, RZ, RZ, -0x414770d6 ;  /* 0xbeb88f2aff077424 */ /* 0x000fe200078e00ff */
[----:B---3--:R-:W-:Y:S01]  /*257c0*/  MOV R8, 0xb48ce058 ;  /* 0xb48ce05800087802 */ /* 0x008fe20000000f00 */
[----:B------:R-:W-:Y:S01]  /*257d0*/  IMAD.MOV.U32 R9, RZ, RZ, 0x3f116908 ;  /* 0x3f116908ff097424 */ /* 0x000fe200078e00ff */
[----:B------:R1:W-:Y:S01]  /*257e0*/  STL.64 [R1+0x17b0], R2 ;  /* 0x0017b00201007387 */ /* 0x0003e20000100a00 */
[----:B--2---:R-:W-:-:S02]  /*257f0*/  IMAD.MOV.U32 R12, RZ, RZ, 0x2846e81 ;  /* 0x02846e81ff0c7424 */ /* 0x004fc400078e00ff */
[----:B------:R-:W-:Y:S01]  /*25800*/  IMAD.MOV.U32 R13, RZ, RZ, 0x3ee7db4c ;  /* 0x3ee7db4cff0d7424 */ /* 0x000fe200078e00ff */
[----:B------:R2:W-:Y:S01]  /*25810*/  STL.64 [R1+0x16e0], R26 ;  /* 0x0016e01a01007387 */ /* 0x0005e20000100a00 */
[----:B0-----:R-:W-:Y:S01]  /*25820*/  IMAD.MOV.U32 R14, RZ, RZ, 0x3b2491f0 ;  /* 0x3b2491f0ff0e7424 */ /* 0x001fe200078e00ff */
[----:B------:R-:W-:Y:S02]  /*25830*/  MOV R15, 0xbe1040c5 ;  /* 0xbe1040c5000f7802 */ /* 0x000fe40000000f00 */
[----:B------:R0:W-:Y:S01]  /*25840*/  STL.64 [R1+0x16f8], R22 ;  /* 0x0016f81601007387 */ /* 0x0001e20000100a00 */
[----:B-1----:R-:W-:Y:S01]  /*25850*/  MOV R2, 0x12618752 ;  /* 0x1261875200027802 */ /* 0x002fe20000000f00 */
[----:B------:R-:W-:Y:S02]  /*25860*/  IMAD.MOV.U32 R3, RZ, RZ, -0x4204eb0e ;  /* 0xbdfb14f2ff037424 */ /* 0x000fe400078e00ff */
[----:B------:R1:W-:Y:S01]  /*25870*/  STL.64 [R1+0x1708], R24 ;  /* 0x0017081801007387 */ /* 0x0003e20000100a00 */
[----:B--2---:R-:W-:-:S03]  /*25880*/  MOV R26, 0x7e1c9d1f ;  /* 0x7e1c9d1f001a7802 */ /* 0x004fc60000000f00 */
[----:B------:R2:W-:Y:S01]  /*25890*/  STL.64 [R1+0x1778], R4 ;  /* 0x0017780401007387 */ /* 0x0005e20000100a00 */
[----:B------:R-:W-:Y:S01]  /*258a0*/  IMAD.MOV.U32 R27, RZ, RZ, -0x42f0b9fb ;  /* 0xbd0f4605ff1b7424 */ /* 0x000fe200078e00ff */
[----:B0-----:R-:W-:Y:S02]  /*258b0*/  MOV R22, 0xdf2eb8b6 ;  /* 0xdf2eb8b600167802 */ /* 0x001fe40000000f00 */
        /* <DEDUP_REMOVED lines=9> */
[----:B0-----:R-:W-:Y:S01]  /*25950*/  IMAD.MOV.U32 R6, RZ, RZ, 0x5bab6ada ;  /* 0x5bab6adaff067424 */ /* 0x001fe200078e00ff */
[----:B------:R-:W-:-:S02]  /*25960*/  MOV R7, 0x3dc04151 ;  /* 0x3dc0415100077802 */ /* 0x000fc40000000f00 */
[----:B---3--:R-:W-:Y:S01]  /*25970*/  MOV R8, 0x49f4e3be ;  /* 0x49f4e3be00087802 */ /* 0x008fe20000000f00 */
[----:B------:R-:W-:Y:S01]  /*25980*/  IMAD.MOV.U32 R9, RZ, RZ, -0x41b1871c ;  /* 0xbe4e78e4ff097424 */ /* 0x000fe200078e00ff */
        /* <DEDUP_REMOVED lines=23> */
[----:B---3--:R-:W-:Y:S01]  /*25b00*/  MOV R6, 0x90f49aab ;  /* 0x90f49aab00067802 */ /* 0x008fe20000000f00 */
[----:B------:R-:W-:-:S02]  /*25b10*/  IMAD.MOV.U32 R7, RZ, RZ, 0x3cd70880 ;  /* 0x3cd70880ff077424 */ /* 0x000fc400078e00ff */
[----:B--2---:R-:W-:Y:S01]  /*25b20*/  IMAD.MOV.U32 R8, RZ, RZ, 0x3cc20208 ;  /* 0x3cc20208ff087424 */ /* 0x004fe200078e00ff */
[----:B------:R2:W-:Y:S01]  /*25b30*/  STL.64 [R1+0x1830], R2 ;  /* 0x0018300201007387 */ /* 0x0005e20000100a00 */
[----:B------:R-:W-:Y:S02]  /*25b40*/  IMAD.MOV.U32 R9, RZ, RZ, -0x427d1854 ;  /* 0xbd82e7acff097424 */ /* 0x000fe400078e00ff */
[----:B0-----:R-:W-:Y:S01]  /*25b50*/  IMAD.MOV.U32 R12, RZ, RZ, -0x4602deae ;  /* 0xb9fd2152ff0c7424 */ /* 0x001fe200078e00ff */
[----:B------:R-:W-:Y:S01]  /*25b60*/  MOV R13, 0xbc5d3b49 ;  /* 0xbc5d3b49000d7802 */ /* 0x000fe20000000f00 */
        /* <DEDUP_REMOVED lines=17> */
[----:B---3--:R-:W-:Y:S01]  /*25c80*/  IMAD.MOV.U32 R4, RZ, RZ, 0x4839c039 ;  /* 0x4839c039ff047424 */ /* 0x008fe200078e00ff */
[----:B------:R-:W-:Y:S02]  /*25c90*/  MOV R5, 0xbf124760 ;  /* 0xbf12476000057802 */ /* 0x000fe40000000f00 */
[----:B------:R3:W-:Y:S01]  /*25ca0*/  STL.64 [R1+0x17c0], R14 ;  /* 0x0017c00e01007387 */ /* 0x0007e20000100a00 */
[----:B0-----:R-:W-:Y:S01]  /*25cb0*/  MOV R6, 0xc5148e27 ;  /* 0xc5148e2700067802 */ /* 0x001fe20000000f00 */
[----:B------:R-:W-:Y:S02]  /*25cc0*/  IMAD.MOV.U32 R7, RZ, RZ, -0x40d5dfbe ;  /* 0xbf2a2042ff077424 */ /* 0x000fe400078e00ff */
[----:B-1----:R-:W-:Y:S01]  /*25cd0*/  IMAD.MOV.U32 R8, RZ, RZ, -0x34db89f5 ;  /* 0xcb24760bff087424 */ /* 0x002fe200078e00ff */
[----:B------:R-:W-:Y:S01]  /*25ce0*/  MOV R9, 0x3f11d1e9 ;  /* 0x3f11d1e900097802 */ /* 0x000fe20000000f00 */
[----:B------:R0:W-:Y:S01]  /*25cf0*/  STL.64 [R1+0x1878], R2 ;  /* 0x0018780201007387 */ /* 0x0001e20000100a00 */
[----:B--2---:R-:W-:Y:S01]  /*25d00*/  MOV R12, 0xc1b3cc36 ;  /* 0xc1b3cc36000c7802 */ /* 0x004fe20000000f00 */
[----:B------:R-:W-:-:S02]  /*25d10*/  IMAD.MOV.U32 R13, RZ, RZ, -0x41137dc1 ;  /* 0xbeec823fff0d7424 */ /* 0x000fc400078e00ff */
[----:B------:R1:W-:Y:S01]  /*25d20*/  STL.64 [R1+0x17d0], R26 ;  /* 0x0017d01a01007387 */ /* 0x0003e20000100a00 */
[----:B---3--:R-:W-:Y:S01]  /*25d30*/  IMAD.MOV.U32 R14, RZ, RZ, 0x337812c4 ;  /* 0x337812c4ff0e7424 */ /* 0x008fe200078e00ff */
        /* <DEDUP_REMOVED lines=12> */
[----:B0-----:R-:W-:Y:S02]  /*25e00*/  IMAD.MOV.U32 R24, RZ, RZ, 0x7360ef1f ;  /* 0x7360ef1fff187424 */ /* 0x001fe400078e00ff */
[----:B------:R-:W-:Y:S01]  /*25e10*/  IMAD.MOV.U32 R25, RZ, RZ, 0x3f322be8 ;  /* 0x3f322be8ff197424 */ /* 0x000fe200078e00ff */
[----:B------:R0:W-:Y:S01]  /*25e20*/  STL.64 [R1+0x1868], R12 ;  /* 0x0018680c01007387 */ /* 0x0001e20000100a00 */
[----:B-1----:R-:W-:Y:S01]  /*25e30*/  MOV R4, 0xde0bb2eb ;  /* 0xde0bb2eb00047802 */ /* 0x002fe20000000f00 */
[----:B------:R-:W-:-:S02]  /*25e40*/  IMAD.MOV.U32 R5, RZ, RZ, -0x4209a631 ;  /* 0xbdf659cfff057424 */ /* 0x000fc400078e00ff */
[----:B------:R1:W-:Y:S01]  /*25e50*/  STL.64 [R1+0x1810], R14 ;  /* 0x0018100e01007387 */ /* 0x0003e20000100a00 */
[----:B--2---:R-:W-:Y:S02]  /*25e60*/  IMAD.MOV.U32 R6, RZ, RZ, -0x4132f3f1 ;  /* 0xbecd0c0fff067424 */ /* 0x004fe400078e00ff */
[----:B------:R-:W-:Y:S01]  /*25e70*/  IMAD.MOV.U32 R7, RZ, RZ, -0x41773d99 ;  /* 0xbe88c267ff077424 */ /* 0x000fe200078e00ff */
[----:B---3--:R-:W-:Y:S01]  /*25e80*/  MOV R9, 0xbd14411c ;  /* 0xbd14411c00097802 */ /* 0x008fe20000000f00 */
[----:B------:R-:W-:Y:S01]  /*25e90*/  IMAD.MOV.U32 R8, RZ, RZ, 0x5ac40e35 ;  /* 0x5ac40e35ff087424 */ /* 0x000fe200078e00ff */
[----:B------:R2:W-:Y:S01]  /*25ea0*/  STL.64 [R1+0x18b8], R2 ;  /* 0x0018b80201007387 */ /* 0x0005e20000100a00 */
[----:B0-----:R-:W-:Y:S02]  /*25eb0*/  IMAD.MOV.U32 R12, RZ, RZ, -0xccb373d ;  /* 0xf334c8c3ff0c7424 */ /* 0x001fe400078e00ff */
[----:B------:R-:W-:Y:S01]  /*25ec0*/  IMAD.MOV.U32 R13, RZ, RZ, -0x41c4ea45 ;  /* 0xbe3b15bbff0d7424 */ /* 0x000fe200078e00ff */
        /* <DEDUP_REMOVED lines=9> */
[----:B------:R-:W-:Y:S01]  /*25f60*/  MOV R27, 0x3ee0d0e2 ;  /* 0x3ee0d0e2001b7802 */ /* 0x000fe20000000f00 */
[----:B-1----:R-:W-:Y:S02]  /*25f70*/  IMAD.MOV.U32 R22, RZ, RZ, 0x4e5c87c2 ;  /* 0x4e5c87c2ff167424 */ /* 0x002fe400078e00ff */
        /* <DEDUP_REMOVED lines=8> */
[----:B------:R0:W-:Y:S01]  /*26000*/  STL.64 [R1+0x1860], R14 ;  /* 0x0018600e01007387 */ /* 0x0001e20000100a00 */
[----:B-1----:R-:W-:Y:S01]  /*26010*/  IMAD.MOV.U32 R6, RZ, RZ, 0x2b8692ba ;  /* 0x2b8692baff067424 */ /* 0x002fe200078e00ff */
[----:B------:R-:W-:-:S02]  /*26020*/  MOV R7, 0xbdc8d015 ;  /* 0xbdc8d01500077802 */ /* 0x000fc40000000f00 */
[----:B---3--:R-:W-:Y:S01]  /*26030*/  MOV R8, 0xafa33430 ;  /* 0xafa3343000087802 */ /* 0x008fe20000000f00 */
[----:B------:R-:W-:Y:S01]  /*26040*/  IMAD.MOV.U32 R9, RZ, RZ, -0x437ae403 ;  /* 0xbc851bfdff097424 */ /* 0x000fe200078e00ff */
[----:B------:R1:W-:Y:S01]  /*26050*/  STL.64 [R1+0x18f8], R2 ;  /* 0x0018f80201007387 */ /* 0x0003e20000100a00 */
[----:B--2---:R-:W-:Y:S02]  /*26060*/  IMAD.MOV.U32 R12, RZ, RZ, 0x49cb50d9 ;  /* 0x49cb50d9ff0c7424 */ /* 0x004fe400078e00ff */
[----:B------:R-:W-:Y:S01]  /*26070*/  IMAD.MOV.U32 R13, RZ, RZ, 0x3d63fcc2 ;  /* 0x3d63fcc2ff0d7424 */ /* 0x000fe200078e00ff */
[----:B------:R2:W-:Y:S01]  /*26080*/  STL.64 [R1+0x1870], R26 ;  /* 0x0018701a01007387 */ /* 0x0005e20000100a00 */
[----:B0-----:R-:W-:Y:S01]  /*26090*/  MOV R14, 0xdb58623d ;  /* 0xdb58623d000e7802 */ /* 0x001fe20000000f00 */
[----:B------:R-:W-:Y:S02]  /*260a0*/  IMAD.MOV.U32 R15, RZ, RZ, 0x3e2b2a3a ;  /* 0x3e2b2a3aff0f7424 */ /* 0x000fe400078e00ff */
[----:B------:R0:W-:Y:S01]  /*260b0*/  STL.64 [R1+0x1888], R22 ;  /* 0x0018881601007387 */ /* 0x0001e20000100a00 */
[----:B-1----:R-:W-:Y:S01]  /*260c0*/  MOV R2, 0x4f5dcc68 ;  /* 0x4f5dcc6800027802 */ /* 0x002fe20000000f00 */
[----:B------:R-:W-:-:S02]  /*260d0*/  IMAD.MOV.U32 R3, RZ, RZ, 0x3ecd115d ;  /* 0x3ecd115dff037424 */ /* 0x000fc400078e00ff */
[----:B------:R1:W-:Y:S01]  /*260e0*/  STL.64 [R1+0x1898], R24 ;  /* 0x0018981801007387 */ /* 0x0003e20000100a00 */
[----:B--2---:R-:W-:-:S03]  /*260f0*/  IMAD.MOV.U32 R26, RZ, RZ, 0x60bd9bda ;  /* 0x60bd9bdaff1a7424 */ /* 0x004fc600078e00ff */
[----:B------:R2:W-:Y:S01]  /*26100*/  STL.64 [R1+0x18c8], R4 ;  /* 0x0018c80401007387 */ /* 0x0005e20000100a00 */
[----:B------:R-:W-:Y:S02]  /*26110*/  IMAD.MOV.U32 R27, RZ, RZ, 0x3cf762c0 ;  /* 0x3cf762c0ff1b7424 */ /* 0x000fe400078e00ff */
[----:B0-----:R-:W-:Y:S01]  /*26120*/  IMAD.MOV.U32 R22, RZ, RZ, -0x5998b4a1 ;  /* 0xa6674b5fff167424 */ /* 0x001fe200078e00ff */
[----:B------:R0:W-:Y:S01]  /*26130*/  STL.64 [R1+0x18d0], R6 ;  /* 0x0018d00601007387 */ /* 0x0001e20000100a00 */
[----:B------:R-:W-:-:S03]  /*26140*/  IMAD.MOV.U32 R23, RZ, RZ, 0x3da7bf5e ;  /* 0x3da7bf5eff177424 */ /* 0x000fc600078e00ff */
[----:B------:R3:W-:Y:S01]  /*26150*/  STL.64 [R1+0x18e0], R8 ;  /* 0x0018e00801007387 */ /* 0x0007e20000100a00 */
[----:B-1----:R-:W-:Y:S01]  /*26160*/  IMAD.MOV.U32 R24, RZ, RZ, 0x90f18db ;  /* 0x090f18dbff187424 */ /* 0x002fe200078e00ff */
[----:B------:R-:W-:Y:S02]  /*26170*/  MOV R25, 0xbd754d6b ;  /* 0xbd754d6b00197802 */ /* 0x000fe40000000f00 */
[----:B------:R1:W-:Y:S01]  /*26180*/  STL.64 [R1+0x18f0], R12 ;  /* 0x0018f00c01007387 */ /* 0x0003e20000100a00 */
[----:B--2---:R-:W-:Y:S02]  /*26190*/  IMAD.MOV.U32 R4, RZ, RZ, -0x424684b8 ;  /* 0xbdb97b48ff047424 */ /* 0x004fe400078e00ff */
[----:B------:R-:W-:Y:S01]  /*261a0*/  IMAD.MOV.U32 R5, RZ, RZ, -0x40bc988d ;  /* 0xbf436773ff057424 */ /* 0x000fe200078e00ff */
        /* <DEDUP_REMOVED lines=20> */
[----:B------:R-:W-:Y:S02]  /*262f0*/  IMAD.MOV.U32 R23, RZ, RZ, 0x3f0d6bdf ;  /* 0x3f0d6bdfff177424 */ /* 0x000fe400078e00ff */
[----:B------:R2:W-:Y:S01]  /*26300*/  STL.64 [R1+0x1920], R8 ;  /* 0x0019200801007387 */ /* 0x0005e20000100a00 */
[----:B0-----:R-:W-:Y:S02]  /*26310*/  IMAD.MOV.U32 R24, RZ, RZ, 0x3fa27729 ;  /* 0x3fa27729ff187424 */ /* 0x001fe400078e00ff */
[----:B------:R-:W-:Y:S01]  /*26320*/  IMAD.MOV.U32 R25, RZ, RZ, -0x41d58bdc ;  /* 0xbe2a7424ff197424 */ /* 0x000fe200078e00ff */
[----:B------:R0:W-:Y:S01]  /*26330*/  STL.64 [R1+0x1930], R12 ;  /* 0x0019300c01007387 */ /* 0x0001e20000100a00 */
[----:B---3--:R-:W-:Y:S01]  /*26340*/  IMAD.MOV.U32 R4, RZ, RZ, -0x7ab034c9 ;  /* 0x854fcb37ff047424 */ /* 0x008fe200078e00ff */
[----:B------:R-:W-:-:S02]  /*26350*/  MOV R5, 0xbec10587 ;  /* 0xbec1058700057802 */ /* 0x000fc40000000f00 */
        /* <DEDUP_REMOVED lines=9> */
[----:B---3--:R-:W-:-:S02]  /*263f0*/  IMAD.MOV.U32 R14, RZ, RZ, 0x3447d35 ;  /* 0x03447d35ff0e7424 */ /* 0x008fc400078e00ff */
[----:B------:R-:W-:Y:S01]  /*26400*/  IMAD.MOV.U32 R15, RZ, RZ, 0x3ea36c89 ;  /* 0x3ea36c89ff0f7424 */ /* 0x000fe200078e00ff */
[----:B------:R2:W-:Y:S01]  /*26410*/  STL.64 [R1+0x1928], R22 ;  /* 0x0019281601007387 */ /* 0x0005e20000100a00 */
[----:B-1----:R-:W-:Y:S01]  /*26420*/  IMAD.MOV.U32 R2, RZ, RZ, 0x4e8f487b ;  /* 0x4e8f487bff027424 */ /* 0x002fe200078e00ff */
[----:B------:R-:W-:Y:S02]  /*26430*/  MOV R3, 0x3d59f7d1 ;  /* 0x3d59f7d100037802 */ /* 0x000fe40000000f00 */
[----:B------:R1:W-:Y:S01]  /*26440*/  STL.64 [R1+0x1938], R24 ;  /* 0x0019381801007387 */ /* 0x0003e20000100a00 */
[----:B0-----:R-:W-:-:S03]  /*26450*/  IMAD.MOV.U32 R26, RZ, RZ, -0x21afacde ;  /* 0xde505322ff1a7424 */ /* 0x001fc600078e00ff */
[----:B------:R0:W-:Y:S01]  /*26460*/  STL.64 [R1+0x1948], R4 ;  /* 0x0019480401007387 */ /* 0x0001e20000100a00 */
[----:B------:R-:W-:-:S03]  /*26470*/  MOV R27, 0xbe77b2f7 ;  /* 0xbe77b2f7001b7802 */ /* 0x000fc60000000f00 */
        /* <DEDUP_REMOVED lines=10> */
[----:B---3--:R-:W-:Y:S02]  /*26520*/  IMAD.MOV.U32 R6, RZ, RZ, 0x3b581619 ;  /* 0x3b581619ff067424 */ /* 0x008fe400078e00ff */
[----:B------:R-:W-:Y:S01]  /*26530*/  IMAD.MOV.U32 R7, RZ, RZ, -0x43349209 ;  /* 0xbccb6df7ff077424 */ /* 0x000fe200078e00ff */
        /* <DEDUP_REMOVED lines=9> */
[----:B--2---:R-:W-:Y:S01]  /*265d0*/  IMAD.MOV.U32 R2, RZ, RZ, 0x794bd7f2 ;  /* 0x794bd7f2ff027424 */ /* 0x004fe200078e00ff */
[----:B------:R-:W-:Y:S02]  /*265e0*/  MOV R3, 0x3ed8467d ;  /* 0x3ed8467d00037802 */ /* 0x000fe40000000f00 */
[----:B------:R2:W-:Y:S01]  /*265f0*/  STL.64 [R1+0x1988], R24 ;  /* 0x0019881801007387 */ /* 0x0005e20000100a00 */
[----:B-1----:R-:W-:-:S03]  /*26600*/  IMAD.MOV.U32 R26, RZ, RZ, -0x16357e4 ;  /* 0xfe9ca81cff1a7424 */ /* 0x002fc600078e00ff */
[----:B------:R1:W-:Y:S01]  /*26610*/  STL.64 [R1+0x1990], R4 ;  /* 0x0019900401007387 */ /* 0x0003e20000100a00 */
[----:B------:R-:W-:Y:S02]  /*26620*/  IMAD.MOV.U32 R27, RZ, RZ, -0x42740778 ;  /* 0xbd8bf888ff1b7424 */ /* 0x000fe400078e00ff */
[----:B0-----:R-:W-:Y:S01]  /*26630*/  IMAD.MOV.U32 R22, RZ, RZ, -0x63fe104c ;  /* 0x9c01efb4ff167424 */ /* 0x001fe200078e00ff */
        /* <DEDUP_REMOVED lines=9> */
[----:B0-----:R-:W-:Y:S02]  /*266d0*/  IMAD.MOV.U32 R6, RZ, RZ, 0x5ece1d9f ;  /* 0x5ece1d9fff067424 */ /* 0x001fe400078e00ff */
[----:B------:R-:W-:Y:S01]  /*266e0*/  IMAD.MOV.U32 R7, RZ, RZ, 0x3f326eeb ;  /* 0x3f326eebff077424 */ /* 0x000fe200078e00ff */
[----:B---3--:R-:W-:Y:S01]  /*266f0*/  MOV R8, 0x787368ce ;  /* 0x787368ce00087802 */ /* 0x008fe20000000f00 */
[----:B------:R-:W-:Y:S01]  /*26700*/  IMAD.MOV.U32 R9, RZ, RZ, -0x40e339be ;  /* 0xbf1cc642ff097424 */ /* 0x000fe200078e00ff */
[----:B------:R0:W-:Y:S01]  /*26710*/  STL.64 [R1+0x1a08], R2 ;  /* 0x001a080201007387 */ /* 0x0001e20000100a00 */
[----:B--2---:R-:W-:-:S02]  /*26720*/  IMAD.MOV.U32 R12, RZ, RZ, 0x30b113ab ;  /* 0x30b113abff0c7424 */ /* 0x004fc400078e00ff */
[----:B------:R-:W-:Y:S01]  /*26730*/  IMAD.MOV.U32 R13, RZ, RZ, 0x3efd1798 ;  /* 0x3efd1798ff0d7424 */ /* 0x000fe200078e00ff */
[----:B------:R2:W-:Y:S01]  /*26740*/  STL.64 [R1+0x19b0], R26 ;  /* 0x0019b01a01007387 */ /* 0x0005e20000100a00 */
[----:B-1----:R-:W-:Y:S01]  /*26750*/  IMAD.MOV.U32 R14, RZ, RZ, 0x312e0a2 ;  /* 0x0312e0a2ff0e7424 */ /* 0x002fe200078e00ff */
[----:B------:R-:W-:Y:S02]  /*26760*/  MOV R15, 0xbe8119c7 ;  /* 0xbe8119c7000f7802 */ /* 0x000fe40000000f00 */
[----:B------:R1:W-:Y:S01]  /*26770*/  STL.64 [R1+0x19c8], R22 ;  /* 0x0019c81601007387 */ /* 0x0003e20000100a00 */
[----:B0-----:R-:W-:Y:S01]  /*26780*/  MOV R2, 0xe4dfce1 ;  /* 0x0e4dfce100027802 */ /* 0x001fe20000000f00 */
[----:B------:R-:W-:Y:S02]  /*26790*/  IMAD.MOV.U32 R3, RZ, RZ, 0x3e30b283 ;  /* 0x3e30b283ff037424 */ /* 0x000fe400078e00ff */
[----:B------:R0:W-:Y:S01]  /*267a0*/  STL.64 [R1+0x19d0], R4 ;  /* 0x0019d00401007387 */ /* 0x0001e20000100a00 */
[----:B--2---:R-:W-:-:S03]  /*267b0*/  MOV R26, 0x64e3e304 ;  /* 0x64e3e304001a7802 */ /* 0x004fc60000000f00 */
[----:B------:R2:W-:Y:S01]  /*267c0*/  STL.64 [R1+0x19d8], R24 ;  /* 0x0019d81801007387 */ /* 0x0005e20000100a00 */
[----:B------:R-:W-:Y:S01]  /*267d0*/  IMAD.MOV.U32 R27, RZ, RZ, -0x410cd96f ;  /* 0xbef32691ff1b7424 */ /* 0x000fe200078e00ff */
[----:B-1----:R-:W-:Y:S02]  /*267e0*/  MOV R22, 0xec59f442 ;  /* 0xec59f44200167802 */ /* 0x002fe40000000f00 */
[----:B------:R1:W-:Y:S01]  /*267f0*/  STL.64 [R1+0x19e0], R6 ;  /* 0x0019e00601007387 */ /* 0x0003e20000100a00 */
[----:B------:R-:W-:-:S03]  /*26800*/  IMAD.MOV.U32 R23, RZ, RZ, -0x414e3954 ;  /* 0xbeb1c6acff177424 */ /* 0x000fc600078e00ff */
[----:B------:R3:W-:Y:S01]  /*26810*/  STL.64 [R1+0x19e8], R8 ;  /* 0x0019e80801007387 */ /* 0x0007e20000100a00 */
[----:B0-----:R-:W-:Y:S02]  /*26820*/  IMAD.MOV.U32 R4, RZ, RZ, -0x5af32512 ;  /* 0xa50cdaeeff047424 */ /* 0x001fe400078e00ff */
[----:B------:R-:W-:Y:S01]  /*26830*/  IMAD.MOV.U32 R5, RZ, RZ, 0x3e00f82d ;  /* 0x3e00f82dff057424 */ /* 0x000fe200078e00ff */
[----:B------:R0:W-:Y:S01]  /*26840*/  STL.64 [R1+0x19f8], R12 ;  /* 0x0019f80c01007387 */ /* 0x0001e20000100a00 */
[----:B--2---:R-:W-:Y:S02]  /*26850*/  IMAD.MOV.U32 R24, RZ, RZ, 0x79607d63 ;  /* 0x79607d63ff187424 */ /* 0x004fe400078e00ff */
[----:B------:R-:W-:Y:S01]  /*26860*/  IMAD.MOV.U32 R25, RZ, RZ, -0x41786d69 ;  /* 0xbe879297ff197424 */ /* 0x000fe200078e00ff */
[----:B------:R2:W-:Y:S01]  /*26870*/  STL.64 [R1+0x19f0], R14 ;  /* 0x0019f00e01007387 */ /* 0x0005e20000100a00 */
[----:B-1----:R-:W-:Y:S01]  /*26880*/  IMAD.MOV.U32 R6, RZ, RZ, -0x2aebad2b ;  /* 0xd51452d5ff067424 */ /* 0x002fe200078e00ff */
[----:B------:R-:W-:-:S02]  /*26890*/  MOV R7, 0x3ea4b12a ;  /* 0x3ea4b12a00077802 */ /* 0x000fc40000000f00 */
[----:B---3--:R-:W-:Y:S01]  /*268a0*/  MOV R8, 0xed259534 ;  /* 0xed25953400087802 */ /* 0x008fe20000000f00 */
[----:B------:R-:W-:Y:S01]  /*268b0*/  IMAD.MOV.U32 R9, RZ, RZ, -0x42892cd2 ;  /* 0xbd76d32eff097424 */ /* 0x000fe200078e00ff */
[----:B------:R1:W-:Y:S01]  /*268c0*/  STL.64 [R1+0x1a48], R2 ;  /* 0x001a480201007387 */ /* 0x0003e20000100a00 */
[----:B0-----:R-:W-:Y:S01]  /*268d0*/  IMAD.MOV.U32 R12, RZ, RZ, -0x420b6167 ;  /* 0xbdf49e99ff0c7424 */ /* 0x001fe200078e00ff */
[----:B------:R-:W-:Y:S02]  /*268e0*/  MOV R13, 0x3e5cf11f ;  /* 0x3e5cf11f000d7802 */ /* 0x000fe40000000f00 */
[----:B------:R0:W-:Y:S01]  /*268f0*/  STL.64 [R1+0x1a00], R26 ;  /* 0x001a001a01007387 */ /* 0x0001e20000100a00 */
[----:B--2---:R-:W-:Y:S02]  /*26900*/  IMAD.MOV.U32 R14, RZ, RZ, -0x3a2e351f ;  /* 0xc5d1cae1ff0e7424 */ /* 0x004fe400078e00ff */
[----:B------:R-:W-:Y:S01]  /*26910*/  IMAD.MOV.U32 R15, RZ, RZ, -0x41b0b178 ;  /* 0xbe4f4e88ff0f7424 */ /* 0x000fe200078e00ff */
[----:B------:R2:W-:Y:S01]  /*26920*/  STL.64 [R1+0x1a10], R4 ;  /* 0x001a100401007387 */ /* 0x0005e20000100a00 */
[----:B-1----:R-:W-:-:S03]  /*26930*/  IMAD.MOV.U32 R2, RZ, RZ, 0xba6216 ;  /* 0x00ba6216ff027424 */ /* 0x002fc600078e00ff */
[----:B------:R1:W-:Y:S01]  /*26940*/  STL.64 [R1+0x1a18], R22 ;  /* 0x001a181601007387 */ /* 0x0003e20000100a00 */
[----:B------:R-:W-:Y:S02]  /*26950*/  IMAD.MOV.U32 R3, RZ, RZ, 0x3d731d6a ;  /* 0x3d731d6aff037424 */ /* 0x000fe400078e00ff */
[----:B0-----:R-:W-:Y:S01]  /*26960*/  IMAD.MOV.U32 R26, RZ, RZ, 0x322ddf56 ;  /* 0x322ddf56ff1a7424 */ /* 0x001fe200078e00ff */
[----:B------:R0:W-:Y:S01]  /*26970*/  STL.64 [R1+0x1a20], R6 ;  /* 0x001a200601007387 */ /* 0x0001e20000100a00 */
[----:B------:R-:W-:-:S03]  /*26980*/  MOV R27, 0xbc865f59 ;  /* 0xbc865f59001b7802 */ /* 0x000fc60000000f00 */
[----:B------:R3:W-:Y:S01]  /*26990*/  STL.64 [R1+0x1a28], R24 ;  /* 0x001a281801007387 */ /* 0x0007e20000100a00 */
[----:B--2---:R-:W-:Y:S02]  /*269a0*/  IMAD.MOV.U32 R4, RZ, RZ, -0x5f069dba ;  /* 0xa0f96246ff047424 */ /* 0x004fe400078e00ff */
[----:B------:R-:W-:Y:S01]  /*269b0*/  IMAD.MOV.U32 R5, RZ, RZ, -0x41fdb173 ;  /* 0xbe024e8dff057424 */ /* 0x000fe200078e00ff */
[----:B------:R2:W-:Y:S01]  /*269c0*/  STL.64 [R1+0x1a30], R8 ;  /* 0x001a300801007387 */ /* 0x0005e20000100a00 */
[----:B-1----:R-:W-:Y:S01]  /*269d0*/  IMAD.MOV.U32 R22, RZ, RZ, -0x69be89ec ;  /* 0x96417614ff167424 */ /* 0x002fe200078e00ff */
[----:B------:R-:W-:Y:S02]  /*269e0*/  MOV R23, 0xbdd33ada ;  /* 0xbdd33ada00177802 */ /* 0x000fe40000000f00 */
[----:B------:R1:W-:Y:S01]  /*269f0*/  STL.64 [R1+0x1a38], R12 ;  /* 0x001a380c01007387 */ /* 0x0003e20000100a00 */
[----:B0-----:R-:W-:Y:S01]  /*26a00*/  MOV R6, 0xa8add2ab ;  /* 0xa8add2ab00067802 */ /* 0x001fe20000000f00 */
[----:B------:R-:W-:-:S02]  /*26a10*/  IMAD.MOV.U32 R7, RZ, RZ, 0x3df2daf0 ;  /* 0x3df2daf0ff077424 */ /* 0x000fc400078e00ff */
[----:B------:R0:W-:Y:S01]  /*26a20*/  STL.64 [R1+0x1a40], R14 ;  /* 0x001a400e01007387 */ /* 0x0001e20000100a00 */
[----:B---3--:R-:W-:Y:S01]  /*26a30*/  MOV R24, 0x6a52f424 ;  /* 0x6a52f42400187802 */ /* 0x008fe20000000f00 */
[----:B------:R-:W-:Y:S02]  /*26a40*/  IMAD.MOV.U32 R25, RZ, RZ, 0x3da379df ;  /* 0x3da379dfff197424 */ /* 0x000fe400078e00ff */
[----:B--2---:R-:W-:Y:S01]  /*26a50*/  IMAD.MOV.U32 R8, RZ, RZ, 0x629af677 ;  /* 0x629af677ff087424 */ /* 0x004fe200078e00ff */
[----:B------:R2:W-:Y:S01]  /*26a60*/  STL.64 [R1+0x1a88], R2 ;  /* 0x001a880201007387 */ /* 0x0005e20000100a00 */
[----:B------:R-:W-:Y:S02]  /*26a70*/  IMAD.MOV.U32 R9, RZ, RZ, 0x3c7ddc4a ;  /* 0x3c7ddc4aff097424 */ /* 0x000fe400078e00ff */
[----:B-1----:R-:W-:Y:S01]  /*26a80*/  IMAD.MOV.U32 R12, RZ, RZ, 0x109f334 ;  /* 0x0109f334ff0c7424 */ /* 0x002fe200078e00ff */
[----:B------:R-:W-:Y:S01]  /*26a90*/  MOV R13, 0xbd935d87 ;  /* 0xbd935d87000d7802 */ /* 0x000fe20000000f00 */
[----:B------:R1:W-:Y:S01]  /*26aa0*/  STL.64 [R1+0x1a50], R26 ;  /* 0x001a501a01007387 */ /* 0x0003e20000100a00 */
[----:B0-----:R-:W-:Y:S01]  /*26ab0*/  MOV R14, 0x3187b744 ;  /* 0x3187b744000e7802 */ /* 0x001fe20000000f00 */
[----:B------:R-:W-:-:S02]  /*26ac0*/  IMAD.MOV.U32 R15, RZ, RZ, -0x40ba9d65 ;  /* 0xbf45629bff0f7424 */ /* 0x000fc400078e00ff */
[----:B------:R0:W-:Y:S01]  /*26ad0*/  STL.64 [R1+0x1a58], R4 ;  /* 0x001a580401007387 */ /* 0x0001e20000100a00 */
[----:B--2---:R-:W-:-:S03]  /*26ae0*/  IMAD.MOV.U32 R2, RZ, RZ, -0x653de63 ;  /* 0xf9ac219dff027424 */ /* 0x004fc600078e00ff */
[----:B------:R2:W-:Y:S01]  /*26af0*/  STL.64 [R1+0x1a60], R6 ;  /* 0x001a600601007387 */ /* 0x0005e20000100a00 */
[----:B------:R-:W-:-:S03]  /*26b00*/  IMAD.MOV.U32 R3, RZ, RZ, -0x4119c7b6 ;  /* 0xbee6384aff037424 */ /* 0x000fc600078e00ff */
[----:B------:R3:W-:Y:S01]  /*26b10*/  STL.64 [R1+0x1a68], R22 ;  /* 0x001a681601007387 */ /* 0x0007e20000100a00 */
[----:B-1----:R-:W-:Y:S02]  /*26b20*/  IMAD.MOV.U32 R26, RZ, RZ, -0x4bbb9ef9 ;  /* 0xb4446107ff1a7424 */ /* 0x002fe400078e00ff */
[----:B------:R-:W-:Y:S01]  /*26b30*/  IMAD.MOV.U32 R27, RZ, RZ, -0x40c34699 ;  /* 0xbf3cb967ff1b7424 */ /* 0x000fe200078e00ff */
[----:B------:R1:W-:Y:S01]  /*26b40*/  STL.64 [R1+0x1a70], R8 ;  /* 0x001a700801007387 */ /* 0x0003e20000100a00 */
[----:B0-----:R-:W-:Y:S01]  /*26b50*/  IMAD.MOV.U32 R4, RZ, RZ, -0x398f1970 ;  /* 0xc670e690ff047424 */ /* 0x001fe200078e00ff */
[----:B------:R-:W-:Y:S02]  /*26b60*/  MOV R5, 0x3f4b8239 ;  /* 0x3f4b823900057802 */ /* 0x000fe40000000f00 */
[----:B------:R0:W-:Y:S01]  /*26b70*/  STL.64 [R1+0x1a78], R24 ;  /* 0x001a781801007387 */ /* 0x0001e20000100a00 */
[----:B--2---:R-:W-:Y:S01]  /*26b80*/  MOV R6, 0x6b30cfd6 ;  /* 0x6b30cfd600067802 */ /* 0x004fe20000000f00 */
        /* <DEDUP_REMOVED lines=11> */
[----:B--2---:R-:W-:Y:S01]  /*26c40*/  IMAD.MOV.U32 R12, RZ, RZ, -0x6d1364fe ;  /* 0x92ec9b02ff0c7424 */ /* 0x004fe200078e00ff */
[----:B------:R-:W-:Y:S02]  /*26c50*/  MOV R13, 0x3e339379 ;  /* 0x3e339379000d7802 */ /* 0x000fe40000000f00 */
[----:B------:R2:W-:Y:S01]  /*26c60*/  STL.64 [R1+0x1aa8], R6 ;  /* 0x001aa80601007387 */ /* 0x0005e20000100a00 */
[----:B---3--:R-:W-:Y:S01]  /*26c70*/  IMAD.MOV.U32 R14, RZ, RZ, -0x6acf5853 ;  /* 0x9530a7adff0e7424 */ /* 0x008fe200078e00ff */
[----:B------:R-:W-:Y:S01]  /*26c80*/  MOV R15, 0xbec1adec ;  /* 0xbec1adec000f7802 */ /* 0x000fe20000000f00 */
[----:B-1----:R-:W-:Y:S01]  /*26c90*/  IMAD.MOV.U32 R2, RZ, RZ, 0x6d84752e ;  /* 0x6d84752eff027424 */ /* 0x002fe200078e00ff */
[----:B------:R1:W-:Y:S01]  /*26ca0*/  STL.64 [R1+0x1ab0], R8 ;  /* 0x001ab00801007387 */ /* 0x0003e20000100a00 */
[----:B------:R-:W-:Y:S01]  /*26cb0*/  IMAD.MOV.U32 R3, RZ, RZ, 0x3e3663fd ;  /* 0x3e3663fdff037424 */ /* 0x000fe200078e00ff */
[----:B0-----:R-:W-:Y:S01]  /*26cc0*/  MOV R4, 0x198ab550 ;  /* 0x198ab55000047802 */ /* 0x001fe20000000f00 */
[----:B------:R-:W-:Y:S01]  /*26cd0*/  IMAD.MOV.U32 R5, RZ, RZ, 0x3edc738f ;  /* 0x3edc738fff057424 */ /* 0x000fe200078e00ff */
[----:B------:R0:W-:Y:S01]  /*26ce0*/  STL.64 [R1+0x1ac8], R12 ;  /* 0x001ac80c01007387 */ /* 0x0001e20000100a00 */
[----:B--2---:R-:W-:Y:S01]  /*26cf0*/  MOV R6, 0x70ac9b03 ;  /* 0x70ac9b0300067802 */ /* 0x004fe20000000f00 */
[----:B------:R-:W-:-:S02]  /*26d00*/  IMAD.MOV.U32 R7, RZ, RZ, 0x3e9952f9 ;  /* 0x3e9952f9ff077424 */ /* 0x000fc400078e00ff */
[----:B------:R2:W-:Y:S01]  /*26d10*/  STL.64 [R1+0x1b18], R2 ;  /* 0x001b180201007387 */ /* 0x0005e20000100a00 */
[----:B-1----:R-:W-:-:S03]  /*26d20*/  IMAD.MOV.U32 R8, RZ, RZ, 0x3b2187a2 ;  /* 0x3b2187a2ff087424 */ /* 0x002fc600078e00ff */
[----:B------:R1:W-:Y:S01]  /*26d30*/  STL.64 [R1+0x1ad8], R4 ;  /* 0x001ad80401007387 */ /* 0x0003e20000100a00 */
[----:B------:R-:W-:-:S03]  /*26d40*/  MOV R9, 0xbe8d599e ;  /* 0xbe8d599e00097802 */ /* 0x000fc60000000f00 */
[----:B------:R3:W-:Y:S01]  /*26d50*/  STL.64 [R1+0x1af0], R6 ;  /* 0x001af00601007387 */ /* 0x0007e20000100a00 */
[----:B0-----:R-:W-:Y:S02]  /*26d60*/  IMAD.MOV.U32 R12, RZ, RZ, 0x393d4893 ;  /* 0x393d4893ff0c7424 */ /* 0x001fe400078e00ff */
[----:B------:R-:W-:Y:S01]  /*26d70*/  IMAD.MOV.U32 R13, RZ, RZ, 0x3e70b282 ;  /* 0x3e70b282ff0d7424 */ /* 0x000fe200078e00ff */
[----:B--2---:R-:W-:Y:S01]  /*26d80*/  MOV R2, 0x13f7775a ;  /* 0x13f7775a00027802 */ /* 0x004fe20000000f00 */
[----:B------:R-:W-:Y:S01]  /*26d90*/  IMAD.MOV.U32 R3, RZ, RZ, -0x4272569a ;  /* 0xbd8da966ff037424 */ /* 0x000fe200078e00ff */
[----:B------:R0:W-:Y:S01]  /*26da0*/  STL.64 [R1+0x1af8], R8 ;  /* 0x001af80801007387 */ /* 0x0001e20000100a00 */
[----:B-1----:R-:W-:Y:S01]  /*26db0*/  MOV R4, 0xf0dfb26a ;  /* 0xf0dfb26a00047802 */ /* 0x002fe20000000f00 */
[----:B------:R-:W-:Y:S02]  /*26dc0*/  IMAD.MOV.U32 R5, RZ, RZ, -0x41e7f670 ;  /* 0xbe180990ff057424 */ /* 0x000fe400078e00ff */
[----:B------:R1:W-:Y:S01]  /*26dd0*/  STL.64 [R1+0x1b50], R2 ;  /* 0x001b500201007387 */ /* 0x0003e20000100a00 */
[----:B---3--:R-:W-:Y:S01]  /*26de0*/  IMAD.MOV.U32 R6, RZ, RZ, -0x3faad57f ;  /* 0xc0552a81ff067424 */ /* 0x008fe200078e00ff */
[----:B------:R-:W-:-:S02]  /*26df0*/  MOV R7, 0x3cc36412 ;  /* 0x3cc3641200077802 */ /* 0x000fc40000000f00 */
[----:B------:R2:W-:Y:S04]  /*26e00*/  STL.64 [R1+0x1b20], R4 ;  /* 0x001b200401007387 */ /* 0x0005e80000100a00 */
[----:B------:R3:W-:Y:S01]  /*26e10*/  STL.64 [R1+0x1b00], R12 ;  /* 0x001b000c01007387 */ /* 0x0007e20000100a00 */
[----:B0-----:R-:W-:Y:S01]  /*26e20*/  IMAD.MOV.U32 R8, RZ, RZ, -0x1a218756 ;  /* 0xe5de78aaff087424 */ /* 0x001fe200078e00ff */
[----:B------:R-:W-:Y:S02]  /*26e30*/  MOV R9, 0x3dbcac1e ;  /* 0x3dbcac1e00097802 */ /* 0x000fe40000000f00 */
[----:B-1----:R-:W-:Y:S01]  /*26e40*/  MOV R2, 0xc48d37bc ;  /* 0xc48d37bc00027802 */ /* 0x002fe20000000f00 */
[----:B------:R-:W-:Y:S01]  /*26e50*/  IMAD.MOV.U32 R3, RZ, RZ, -0x4109e704 ;  /* 0xbef618fcff037424 */ /* 0x000fe200078e00ff */
[----:B------:R0:W-:Y:S01]  /*26e60*/  STL.64 [R1+0x1b28], R6 ;  /* 0x001b280601007387 */ /* 0x0001e20000100a00 */
[----:B--2---:R-:W-:Y:S01]  /*26e70*/  MOV R4, 0xbb825829 ;  /* 0xbb82582900047802 */ /* 0x004fe20000000f00 */
[----:B------:R-:W-:-:S02]  /*26e80*/  IMAD.MOV.U32 R5, RZ, RZ, 0x3f463969 ;  /* 0x3f463969ff057424 */ /* 0x000fc400078e00ff */
[----:B------:R1:W-:Y:S01]  /*26e90*/  STL.64 [R1+0x1b98], R2 ;  /* 0x001b980201007387 */ /* 0x0003e20000100a00 */
[----:B---3--:R-:W-:-:S03]  /*26ea0*/  IMAD.MOV.U32 R12, RZ, RZ, -0x59a8d1f7 ;  /* 0xa6572e09ff0c7424 */ /* 0x008fc600078e00ff */
[----:B------:R2:W-:Y:S01]  /*26eb0*/  STL.64 [R1+0x1b68], R4 ;  /* 0x001b680401007387 */ /* 0x0005e20000100a00 */
[----:B------:R-:W-:Y:S02]  /*26ec0*/  IMAD.MOV.U32 R13, RZ, RZ, -0x43a8864c ;  /* 0xbc5779b4ff0d7424 */ /* 0x000fe400078e00ff */
[----:B0-----:R-:W-:Y:S01]  /*26ed0*/  IMAD.MOV.U32 R6, RZ, RZ, 0x582dd0a5 ;  /* 0x582dd0a5ff067424 */ /* 0x001fe200078e00ff */
[----:B------:R-:W-:Y:S01]  /*26ee0*/  MOV R7, 0xbf44f9f2 ;  /* 0xbf44f9f200077802 */ /* 0x000fe20000000f00 */
[----:B------:R0:W-:Y:S01]  /*26ef0*/  STL.64 [R1+0x1b40], R8 ;  /* 0x001b400801007387 */ /* 0x0001e20000100a00 */
[----:B-1----:R-:W-:Y:S01]  /*26f00*/  MOV R2, 0x44652279 ;  /* 0x4465227900027802 */ /* 0x002fe20000000f00 */
[----:B------:R-:W-:Y:S02]  /*26f10*/  IMAD.MOV.U32 R3, RZ, RZ, -0x42f8f92a ;  /* 0xbd0706d6ff037424 */ /* 0x000fe400078e00ff */
[----:B------:R1:W-:Y:S01]  /*26f20*/  STL.64 [R1+0x1b48], R12 ;  /* 0x001b480c01007387 */ /* 0x0003e20000100a00 */
[----:B--2---:R-:W-:Y:S01]  /*26f30*/  IMAD.MOV.U32 R4, RZ, RZ, -0x1741ccd0 ;  /* 0xe8be3330ff047424 */ /* 0x004fe200078e00ff */
[----:B------:R-:W-:-:S02]  /*26f40*/  MOV R5, 0xbe0e7018 ;  /* 0xbe0e701800057802 */ /* 0x000fc40000000f00 */
[----:B------:R2:W-:Y:S04]  /*26f50*/  STL.64 [R1+0x1be0], R2 ;  /* 0x001be00201007387 */ /* 0x0005e80000100a00 */
[----:B------:R3:W-:Y:S01]  /*26f60*/  STL.64 [R1+0x1ba0], R4 ;  /* 0x001ba00401007387 */ /* 0x0007e20000100a00 */
[----:B0-----:R-:W-:Y:S02]  /*26f70*/  IMAD.MOV.U32 R8, RZ, RZ, 0xc28e8a0 ;  /* 0x0c28e8a0ff087424 */ /* 0x001fe400078e00ff */
[----:B------:R-:W-:Y:S01]  /*26f80*/  IMAD.MOV.U32 R9, RZ, RZ, 0x3f322fb2 ;  /* 0x3f322fb2ff097424 */ /* 0x000fe200078e00ff */
        /* <DEDUP_REMOVED lines=14> */
[----:B------:R-:W-:-:S02]  /*27070*/  IMAD.MOV.U32 R23, RZ, RZ, 0x3cc7c54e ;  /* 0x3cc7c54eff177424 */ /* 0x000fc400078e00ff */
[----:B--2---:R-:W-:Y:S01]  /*27080*/  IMAD.MOV.U32 R2, RZ, RZ, 0x37b4e130 ;  /* 0x37b4e130ff027424 */ /* 0x004fe200078e00ff */
[----:B------:R-:W-:Y:S01]  /*27090*/  MOV R3, 0x3f07bdf8 ;  /* 0x3f07bdf800037802 */ /* 0x000fe20000000f00 */
[----:B------:R1:W-:Y:S01]  /*270a0*/  STL.64 [R1+0x1b90], R12 ;  /* 0x001b900c01007387 */ /* 0x0003e20000100a00 */
[----:B0-----:R-:W-:Y:S01]  /*270b0*/  IMAD.MOV.U32 R4, RZ, RZ, -0xe4b96af ;  /* 0xf1b46951ff047424 */ /* 0x001fe200078e00ff */
[----:B------:R-:W-:Y:S02]  /*270c0*/  MOV R5, 0x3f522b37 ;  /* 0x3f522b3700057802 */ /* 0x000fe40000000f00 */
[----:B------:R0:W-:Y:S01]  /*270d0*/  STL.64 [R1+0x1c60], R2 ;  /* 0x001c600201007387 */ /* 0x0001e20000100a00 */
[----:B---3--:R-:W-:Y:S02]  /*270e0*/  IMAD.MOV.U32 R8, RZ, RZ, -0x7f8eef2e ;  /* 0x807110d2ff087424 */ /* 0x008fe400078e00ff */
[----:B------:R-:W-:Y:S01]  /*270f0*/  IMAD.MOV.U32 R9, RZ, RZ, 0x3d903901 ;  /* 0x3d903901ff097424 */ /* 0x000fe200078e00ff */
[----:B------:R2:W-:Y:S01]  /*27100*/  STL.64 [R1+0x1bb8], R6 ;  /* 0x001bb80601007387 */ /* 0x0005e20000100a00 */
[----:B-1----:R-:W-:Y:S01]  /*27110*/  MOV R12, 0xa9b6fd04 ;  /* 0xa9b6fd04000c7802 */ /* 0x002fe20000000f00 */
[----:B------:R-:W-:-:S02]  /*27120*/  IMAD.MOV.U32 R13, RZ, RZ, -0x417b679b ;  /* 0xbe849865ff0d7424 */ /* 0x000fc400078e00ff */
[----:B------:R1:W-:Y:S01]  /*27130*/  STL.64 [R1+0x1c30], R4 ;  /* 0x001c300401007387 */ /* 0x0003e20000100a00 */
[----:B0-----:R-:W-:Y:S01]  /*27140*/  IMAD.MOV.U32 R2, RZ, RZ, -0x353f599d ;  /* 0xcac0a663ff027424 */ /* 0x001fe200078e00ff */
[----:B------:R-:W-:Y:S02]  /*27150*/  MOV R3, 0xbe65b19d ;  /* 0xbe65b19d00037802 */ /* 0x000fe40000000f00 */
[----:B------:R0:W-:Y:S01]  /*27160*/  STL.64 [R1+0x1aa0], R26 ;  /* 0x001aa01a01007387 */ /* 0x0001e20000100a00 */
[----:B--2---:R-:W-:-:S03]  /*27170*/  IMAD.MOV.U32 R6, RZ, RZ, -0x2d0002b1 ;  /* 0xd2fffd4fff067424 */ /* 0x004fc600078e00ff */
[----:B------:R2:W-:Y:S01]  /*27180*/  STL.64 [R1+0x1ca8], R2 ;  /* 0x001ca80201007387 */ /* 0x0005e20000100a00 */
[----:B------:R-:W-:Y:S02]  /*27190*/  IMAD.MOV.U32 R7, RZ, RZ, -0x41ddbb46 ;  /* 0xbe2244baff077424 */ /* 0x000fe400078e00ff */
[----:B-1----:R-:W-:Y:S01]  /*271a0*/  IMAD.MOV.U32 R4, RZ, RZ, 0x761692a2 ;  /* 0x761692a2ff047424 */ /* 0x002fe200078e00ff */
[----:B------:R1:W-:Y:S01]  /*271b0*/  STL.64 [R1+0x1ac0], R24 ;  /* 0x001ac01801007387 */ /* 0x0003e20000100a00 */
[----:B------:R-:W-:Y:S02]  /*271c0*/  IMAD.MOV.U32 R5, RZ, RZ, -0x40ff9af1 ;  /* 0xbf00650fff057424 */ /* 0x000fe400078e00ff */
[----:B0-----:R-:W-:Y:S01]  /*271d0*/  IMAD.MOV.U32 R26, RZ, RZ, 0x124b7492 ;  /* 0x124b7492ff1a7424 */ /* 0x001fe200078e00ff */
[----:B------:R0:W-:Y:S01]  /*271e0*/  STL.64 [R1+0x1ae0], R14 ;  /* 0x001ae00e01007387 */ /* 0x0001e20000100a00 */
[----:B------:R-:W-:Y:S02]  /*271f0*/  IMAD.MOV.U32 R27, RZ, RZ, -0x424d12c4 ;  /* 0xbdb2ed3cff1b7424 */ /* 0x000fe400078e00ff */
[----:B--2---:R-:W-:Y:S01]  /*27200*/  IMAD.MOV.U32 R2, RZ, RZ, 0x207b9023 ;  /* 0x207b9023ff027424 */ /* 0x004fe200078e00ff */
[----:B------:R2:W-:Y:S01]  /*27210*/  STL.64 [R1+0x1b08], R22 ;  /* 0x001b081601007387 */ /* 0x0005e20000100a00 */
[----:B------:R-:W-:-:S03]  /*27220*/  IMAD.MOV.U32 R3, RZ, RZ, 0x3dc4b273 ;  /* 0x3dc4b273ff037424 */ /* 0x000fc600078e00ff */
[----:B------:R3:W-:Y:S01]  /*27230*/  STL.64 [R1+0x1bc0], R8 ;  /* 0x001bc00801007387 */ /* 0x0007e20000100a00 */
[----:B-1----:R-:W-:Y:S01]  /*27240*/  IMAD.MOV.U32 R24, RZ, RZ, -0x178d03aa ;  /* 0xe872fc56ff187424 */ /* 0x002fe200078e00ff */
[----:B------:R-:W-:Y:S02]  /*27250*/  MOV R25, 0xbe44985e ;  /* 0xbe44985e00197802 */ /* 0x000fe40000000f00 */
[----:B------:R1:W-:Y:S01]  /*27260*/  STL.64 [R1+0x1bc8], R12 ;  /* 0x001bc80c01007387 */ /* 0x0003e20000100a00 */
[----:B0-----:R-:W-:Y:S02]  /*27270*/  IMAD.MOV.U32 R14, RZ, RZ, 0x9fc7363 ;  /* 0x09fc7363ff0e7424 */ /* 0x001fe400078e00ff */
[----:B------:R-:W-:Y:S01]  /*27280*/  IMAD.MOV.U32 R15, RZ, RZ, 0x3deac793 ;  /* 0x3deac793ff0f7424 */ /* 0x000fe200078e00ff */
[----:B--2---:R-:W-:Y:S01]  /*27290*/  MOV R23, 0xbf438dff ;  /* 0xbf438dff00177802 */ /* 0x004fe20000000f00 */
        /* <DEDUP_REMOVED lines=8> */
[----:B0-----:R-:W-:-:S03]  /*27320*/  IMAD.MOV.U32 R6, RZ, RZ, 0x61e90004 ;  /* 0x61e90004ff067424 */ /* 0x001fc600078e00ff */
[----:B------:R0:W-:Y:S01]  /*27330*/  STL.64 [R1+0x1ae8], R26 ;  /* 0x001ae81a01007387 */ /* 0x0001e20000100a00 */
[----:B------:R-:W-:Y:S02]  /*27340*/  IMAD.MOV.U32 R7, RZ, RZ, 0x3eb0a9ef ;  /* 0x3eb0a9efff077424 */ /* 0x000fe400078e00ff */
[----:B--2---:R-:W-:Y:S01]  /*27350*/  IMAD.MOV.U32 R4, RZ, RZ, -0x4b790f26 ;  /* 0xb486f0daff047424 */ /* 0x004fe200078e00ff */
[----:B------:R2:W-:Y:S01]  /*27360*/  STL.64 [R1+0x1b10], R24 ;  /* 0x001b101801007387 */ /* 0x0005e20000100a00 */
[----:B------:R-:W-:Y:S02]  /*27370*/  IMAD.MOV.U32 R5, RZ, RZ, 0x3e48a3e9 ;  /* 0x3e48a3e9ff057424 */ /* 0x000fe400078e00ff */
[----:B-1----:R-:W-:Y:S01]  /*27380*/  IMAD.MOV.U32 R2, RZ, RZ, -0x4746e29f ;  /* 0xb8b91d61ff027424 */ /* 0x002fe200078e00ff */
[----:B------:R1:W-:Y:S01]  /*27390*/  STL.64 [R1+0x1b30], R14 ;  /* 0x001b300e01007387 */ /* 0x0003e20000100a00 */
[----:B------:R-:W-:Y:S01]  /*273a0*/  IMAD.MOV.U32 R3, RZ, RZ, 0x3f1b648c ;  /* 0x3f1b648cff037424 */ /* 0x000fe200078e00ff */
[----:B0-----:R-:W-:-:S02]  /*273b0*/  MOV R26, 0xf048b194 ;  /* 0xf048b194001a7802 */ /* 0x001fc40000000f00 */
        /* <DEDUP_REMOVED lines=8> */
[----:B0-----:R-:W-:Y:S01]  /*27440*/  IMAD.MOV.U32 R22, RZ, RZ, -0x276d1e57 ;  /* 0xd892e1a9ff167424 */ /* 0x001fe200078e00ff */
[----:B------:R0:W-:Y:S01]  /*27450*/  STL.64 [R1+0x1c38], R6 ;  /* 0x001c380601007387 */ /* 0x0001e20000100a00 */
[----:B------:R-:W-:Y:S01]  /*27460*/  IMAD.MOV.U32 R23, RZ, RZ, 0x3ed2fe63 ;  /* 0x3ed2fe63ff177424 */ /* 0x000fe200078e00ff */
[----:B---3--:R-:W-:Y:S01]  /*27470*/  MOV R8, 0x98a532bf ;  /* 0x98a532bf00087802 */ /* 0x008fe20000000f00 */
[----:B------:R-:W-:Y:S01]  /*27480*/  IMAD.MOV.U32 R9, RZ, RZ, -0x40bf5457 ;  /* 0xbf40aba9ff097424 */ /* 0x000fe200078e00ff */
[----:B------:R1:W-:Y:S01]  /*27490*/  STL.64 [R1+0x1cb0], R4 ;  /* 0x001cb00401007387 */ /* 0x0003e20000100a00 */
[----:B--2---:R-:W-:Y:S01]  /*274a0*/  MOV R12, 0x6f571329 ;  /* 0x6f571329000c7802 */ /* 0x004fe20000000f00 */
[----:B------:R-:W-:-:S02]  /*274b0*/  IMAD.MOV.U32 R13, RZ, RZ, -0x41be8a62 ;  /* 0xbe41759eff0d7424 */ /* 0x000fc400078e00ff */
        /* <DEDUP_REMOVED lines=8> */
[----:B------:R2:W-:Y:S01]  /*27540*/  STL.64 [R1+0x1b80], R14 ;  /* 0x001b800e01007387 */ /* 0x0005e20000100a00 */
[----:B------:R-:W-:Y:S02]  /*27550*/  IMAD.MOV.U32 R3, RZ, RZ, 0x3d2a4c4e ;  /* 0x3d2a4c4eff037424 */ /* 0x000fe400078e00ff */
[----:B0-----:R-:W-:Y:S01]  /*27560*/  IMAD.MOV.U32 R26, RZ, RZ, 0x3aebc9b7 ;  /* 0x3aebc9b7ff1a7424 */ /* 0x001fe200078e00ff */
[----:B------:R0:W-:Y:S01]  /*27570*/  STL.64 [R1+0x1ba8], R22 ;  /* 0x001ba81601007387 */ /* 0x0001e20000100a00 */
[----:B------:R-:W-:-:S03]  /*27580*/  MOV R27, 0xbf163a80 ;  /* 0xbf163a80001b7802 */ /* 0x000fc60000000f00 */
[----:B------:R3:W-:Y:S01]  /*27590*/  STL.64 [R1+0x1c40], R8 ;  /* 0x001c400801007387 */ /* 0x0007e20000100a00 */
[----:B-1----:R-:W-:Y:S01]  /*275a0*/  MOV R24, 0xa891d8ba ;  /* 0xa891d8ba00187802 */ /* 0x002fe20000000f00 */
[----:B------:R-:W-:Y:S02]  /*275b0*/  IMAD.MOV.U32 R25, RZ, RZ, -0x4138272d ;  /* 0xbec7d8d3ff197424 */ /* 0x000fe400078e00ff */
[----:B------:R1:W-:Y:S01]  /*275c0*/  STL.64 [R1+0x1c58], R12 ;  /* 0x001c580c01007387 */ /* 0x0003e20000100a00 */
[----:B--2---:R-:W-:Y:S01]  /*275d0*/  IMAD.MOV.U32 R14, RZ, RZ, -0x5b2caf32 ;  /* 0xa4d350ceff0e7424 */ /* 0x004fe200078e00ff */
[----:B------:R-:W-:Y:S02]  /*275e0*/  MOV R15, 0x3e77ca3d ;  /* 0x3e77ca3d000f7802 */ /* 0x000fe40000000f00 */
[----:B0-----:R-:W-:Y:S01]  /*275f0*/  MOV R22, 0x9adcccb6 ;  /* 0x9adcccb600167802 */ /* 0x001fe20000000f00 */
[----:B------:R-:W-:Y:S01]  /*27600*/  IMAD.MOV.U32 R23, RZ, RZ, 0x3e03b654 ;  /* 0x3e03b654ff177424 */ /* 0x000fe200078e00ff */
        /* <DEDUP_REMOVED lines=23> */
[----:B-1----:R-:W-:Y:S02]  /*27780*/  IMAD.MOV.U32 R14, RZ, RZ, 0x684527bf ;  /* 0x684527bfff0e7424 */ /* 0x002fe400078e00ff */
[----:B------:R-:W-:Y:S01]  /*27790*/  IMAD.MOV.U32 R15, RZ, RZ, 0x3f55d4ae ;  /* 0x3f55d4aeff0f7424 */ /* 0x000fe200078e00ff */
[----:B---3--:R-:W-:Y:S01]  /*277a0*/  MOV R23, 0x3f3c01c0 ;  /* 0x3f3c01c000177802 */ /* 0x008fe20000000f00 */
        /* <DEDUP_REMOVED lines=26> */
[----:B---3--:R-:W-:Y:S01]  /*27950*/  IMAD.MOV.U32 R22, RZ, RZ, -0x48aac0bd ;  /* 0xb7553f43ff167424 */ /* 0x008fe200078e00ff */
[----:B------:R2:W-:Y:S01]  /*27960*/  STL.64 [R1+0x1d00], R6 ;  /* 0x001d000601007387 */ /* 0x0005e20000100a00 */
[----:B------:R-:W-:Y:S02]  /*27970*/  IMAD.MOV.U32 R23, RZ, RZ, -0x42b74682 ;  /* 0xbd48b97eff177424 */ /* 0x000fe400078e00ff */
[----:B-1----:R-:W-:Y:S01]  /*27980*/  IMAD.MOV.U32 R8, RZ, RZ, 0x4cc4d9d6 ;  /* 0x4cc4d9d6ff087424 */ /* 0x002fe200078e00ff */
[----:B------:R-:W-:Y:S01]  /*27990*/  MOV R9, 0xbf508fd6 ;  /* 0xbf508fd600097802 */ /* 0x000fe20000000f00 */
[----:B------:R1:W-:Y:S01]  /*279a0*/  STL.64 [R1+0x1d78], R4 ;  /* 0x001d780401007387 */ /* 0x0003e20000100a00 */
[----:B0-----:R-:W-:Y:S01]  /*279b0*/  IMAD.MOV.U32 R12, RZ, RZ, 0x5d1a742a ;  /* 0x5d1a742aff0c7424 */ /* 0x001fe200078e00ff */
[----:B------:R-:W-:Y:S02]  /*279c0*/  MOV R13, 0xbf3271c3 ;  /* 0xbf3271c3000d7802 */ /* 0x000fe40000000f00 */
        /* <DEDUP_REMOVED lines=8> */
[----:B------:R-:W-:Y:S02]  /*27a50*/  IMAD.MOV.U32 R3, RZ, RZ, 0x3e9a1a0b ;  /* 0x3e9a1a0bff037424 */ /* 0x000fe400078e00ff */
[----:B------:R0:W-:Y:S01]  /*27a60*/  STL.64 [R1+0x1c70], R14 ;  /* 0x001c700e01007387 */ /* 0x0001e20000100a00 */
[----:B--2---:R-:W-:-:S03]  /*27a70*/  IMAD.MOV.U32 R26, RZ, RZ, -0x10765ed6 ;  /* 0xef89a12aff1a7424 */ /* 0x004fc600078e00ff */
[----:B------:R2:W-:Y:S01]  /*27a80*/  STL.64 [R1+0x1c98], R22 ;  /* 0x001c981601007387 */ /* 0x0005e20000100a00 */
[----:B------:R-:W-:-:S03]  /*27a90*/  MOV R27, 0x3dcaa0a6 ;  /* 0x3dcaa0a6001b7802 */ /* 0x000fc60000000f00 */
[----:B------:R3:W-:Y:S01]  /*27aa0*/  STL.64 [R1+0x1d08], R8 ;  /* 0x001d080801007387 */ /* 0x0007e20000100a00 */
[----:B-1----:R-:W-:Y:S01]  /*27ab0*/  MOV R24, 0xa640f7f8 ;  /* 0xa640f7f800187802 */ /* 0x002fe20000000f00 */
[----:B------:R-:W-:Y:S02]  /*27ac0*/  IMAD.MOV.U32 R25, RZ, RZ, 0x3e72d454 ;  /* 0x3e72d454ff197424 */ /* 0x000fe400078e00ff */
[----:B------:R1:W-:Y:S01]  /*27ad0*/  STL.64 [R1+0x1d20], R12 ;  /* 0x001d200c01007387 */ /* 0x0003e20000100a00 */
[----:B0-----:R-:W-:Y:S01]  /*27ae0*/  IMAD.MOV.U32 R14, RZ, RZ, -0x2a82d63d ;  /* 0xd57d29c3ff0e7424 */ /* 0x001fe200078e00ff */
[----:B------:R-:W-:Y:S02]  /*27af0*/  MOV R15, 0xbe1e96b1 ;  /* 0xbe1e96b1000f7802 */ /* 0x000fe40000000f00 */
[----:B--2---:R-:W-:Y:S01]  /*27b00*/  MOV R22, 0xa8ec5904 ;  /* 0xa8ec590400167802 */ /* 0x004fe20000000f00 */
[----:B------:R-:W-:Y:S01]  /*27b10*/  IMAD.MOV.U32 R23, RZ, RZ, 0x3f59e1db ;  /* 0x3f59e1dbff177424 */ /* 0x000fe200078e00ff */
[----:B------:R0:W-:Y:S01]  /*27b20*/  STL.64 [R1+0x1d48], R6 ;  /* 0x001d480601007387 */ /* 0x0001e20000100a00 */
[----:B---3--:R-:W-:Y:S01]  /*27b30*/  IMAD.MOV.U32 R8, RZ, RZ, -0x8d81d02 ;  /* 0xf727e2feff087424 */ /* 0x008fe200078e00ff */
        /* <DEDUP_REMOVED lines=22> */
[----:B------:R-:W-:Y:S01]  /*27ca0*/  IMAD.MOV.U32 R15, RZ, RZ, -0x4165370d ;  /* 0xbe9ac8f3ff0f7424 */ /* 0x000fe200078e00ff */
[----:B0-----:R-:W-:Y:S01]  /*27cb0*/  MOV R23, 0xbefb081c ;  /* 0xbefb081c00177802 */ /* 0x001fe20000000f00 */
[----:B------:R-:W-:Y:S01]  /*27cc0*/  IMAD.MOV.U32 R22, RZ, RZ, 0x1069b36a ;  /* 0x1069b36aff167424 */ /* 0x000fe200078e00ff */
[----:B------:R0:W-:Y:S01]  /*27cd0*/  STL.64 [R1+0x1d80], R6 ;  /* 0x001d800601007387 */ /* 0x0001e20000100a00 */
[----:B--2---:R-:W-:Y:S01]  /*27ce0*/  IMAD.MOV.U32 R8, RZ, RZ, -0x2fc8f100 ;  /* 0xd0370f00ff087424 */ /* 0x004fe200078e00ff */
[----:B------:R-:W-:Y:S02]  /*27cf0*/  MOV R9, 0x3e0f0bac ;  /* 0x3e0f0bac00097802 */ /* 0x000fe40000000f00 */
[----:B------:R1:W-:Y:S01]  /*27d00*/  STL.64 [R1+0x1df8], R4 ;  /* 0x001df80401007387 */ /* 0x0003e20000100a00 */
[----:B---3--:R-:W-:-:S02]  /*27d10*/  IMAD.MOV.U32 R12, RZ, RZ, 0x4ad52eba ;  /* 0x4ad52ebaff0c7424 */ /* 0x008fc400078e00ff */
        /* <DEDUP_REMOVED lines=11> */
[----:B0-----:R-:W-:-:S03]  /*27dd0*/  MOV R26, 0x7a227118 ;  /* 0x7a227118001a7802 */ /* 0x001fc60000000f00 */
[----:B------:R0:W-:Y:S01]  /*27de0*/  STL.64 [R1+0x1d38], R22 ;  /* 0x001d381601007387 */ /* 0x0001e20000100a00 */
[----:B------:R-:W-:Y:S02]  /*27df0*/  IMAD.MOV.U32 R27, RZ, RZ, 0x3f37bf3a ;  /* 0x3f37bf3aff1b7424 */ /* 0x000fe400078e00ff */
[----:B-1----:R-:W-:Y:S01]  /*27e00*/  IMAD.MOV.U32 R24, RZ, RZ, -0x71bd4ab3 ;  /* 0x8e42b54dff187424 */ /* 0x002fe200078e00ff */
[----:B------:R1:W-:Y:S01]  /*27e10*/  STL.64 [R1+0x1d98], R8 ;  /* 0x001d980801007387 */ /* 0x0003e20000100a00 */
[----:B------:R-:W-:-:S03]  /*27e20*/  IMAD.MOV.U32 R25, RZ, RZ, 0x3ef21f0d ;  /* 0x3ef21f0dff197424 */ /* 0x000fc600078e00ff */
[----:B------:R3:W-:Y:S01]  /*27e30*/  STL.64 [R1+0x1da0], R12 ;  /* 0x001da00c01007387 */ /* 0x0007e20000100a00 */
[----:B--2---:R-:W-:Y:S01]  /*27e40*/  MOV R14, 0xc2ec0c52 ;  /* 0xc2ec0c52000e7802 */ /* 0x004fe20000000f00 */
[----:B------:R-:W-:Y:S02]  /*27e50*/  IMAD.MOV.U32 R15, RZ, RZ, -0x4158f349 ;  /* 0xbea70cb7ff0f7424 */ /* 0x000fe400078e00ff */
[----:B0-----:R-:W-:Y:S01]  /*27e60*/  IMAD.MOV.U32 R22, RZ, RZ, 0x13f0801a ;  /* 0x13f0801aff167424 */ /* 0x001fe200078e00ff */
[----:B------:R0:W-:Y:S01]  /*27e70*/  STL.64 [R1+0x1dc8], R6 ;  /* 0x001dc80601007387 */ /* 0x0001e20000100a00 */
[----:B------:R-:W-:Y:S02]  /*27e80*/  IMAD.MOV.U32 R23, RZ, RZ, -0x41c70cbf ;  /* 0xbe38f341ff177424 */ /* 0x000fe400078e00ff */
[----:B-1----:R-:W-:Y:S01]  /*27e90*/  IMAD.MOV.U32 R8, RZ, RZ, 0x14eb1812 ;  /* 0x14eb1812ff087424 */ /* 0x002fe200078e00ff */
[----:B------:R1:W-:Y:S01]  /*27ea0*/  STL.64 [R1+0x1e40], R4 ;  /* 0x001e400401007387 */ /* 0x0003e20000100a00 */
[----:B------:R-:W-:-:S02]  /*27eb0*/  IMAD.MOV.U32 R9, RZ, RZ, 0x3f61cf4d ;  /* 0x3f61cf4dff097424 */ /* 0x000fc400078e00ff */
[----:B---3--:R-:W-:Y:S01]  /*27ec0*/  IMAD.MOV.U32 R12, RZ, RZ, -0x4654b292 ;  /* 0xb9ab4d6eff0c7424 */ /* 0x008fe200078e00ff */
[----:B------:R2:W-:Y:S01]  /*27ed0*/  STL.64 [R1+0x1eb8], R2 ;  /* 0x001eb80201007387 */ /* 0x0005e20000100a00 */
[----:B------:R-:W-:Y:S02]  /*27ee0*/  IMAD.MOV.U32 R13, RZ, RZ, 0x3e54e11f ;  /* 0x3e54e11fff0d7424 */ /* 0x000fe400078e00ff */
[----:B0-----:R-:W-:Y:S01]  /*27ef0*/  IMAD.MOV.U32 R6, RZ, RZ, -0x5c8b89bf ;  /* 0xa3747641ff067424 */ /* 0x001fe200078e00ff */
[----:B------:R-:W-:Y:S01]  /*27f00*/  MOV R7, 0x3ef079cb ;  /* 0x3ef079cb00077802 */ /* 0x000fe20000000f00 */
        /* <DEDUP_REMOVED lines=8> */
[----:B0-----:R-:W-:Y:S01]  /*27f90*/  IMAD.MOV.U32 R26, RZ, RZ, -0x104483b7 ;  /* 0xefbb7c49ff1a7424 */ /* 0x001fe200078e00ff */
[----:B------:R-:W-:Y:S02]  /*27fa0*/  MOV R27, 0x3e8bb865 ;  /* 0x3e8bb865001b7802 */ /* 0x000fe40000000f00 */
[----:B------:R0:W-:Y:S01]  /*27fb0*/  STL.64 [R1+0x1dd0], R8 ;  /* 0x001dd00801007387 */ /* 0x0001e20000100a00 */
[----:B-1----:R-:W-:Y:S01]  /*27fc0*/  MOV R24, 0x1d7f8951 ;  /* 0x1d7f895100187802 */ /* 0x002fe20000000f00 */
[----:B------:R-:W-:-:S02]  /*27fd0*/  IMAD.MOV.U32 R25, RZ, RZ, -0x435ccac2 ;  /* 0xbca3353eff197424 */ /* 0x000fc400078e00ff */
[----:B------:R1:W-:Y:S01]  /*27fe0*/  STL.64 [R1+0x1de8], R12 ;  /* 0x001de80c01007387 */ /* 0x0003e20000100a00 */
[----:B--2---:R-:W-:Y:S01]  /*27ff0*/  IMAD.MOV.U32 R14, RZ, RZ, -0x5a255ed9 ;  /* 0xa5daa127ff0e7424 */ /* 0x004fe200078e00ff */
[----:B------:R-:W-:Y:S02]  /*28000*/  MOV R15, 0xbf70ae56 ;  /* 0xbf70ae56000f7802 */ /* 0x000fe40000000f00 */
[----:B---3--:R-:W-:Y:S01]  /*28010*/  MOV R22, 0x58c76530 ;  /* 0x58c7653000167802 */ /* 0x008fe20000000f00 */
[----:B------:R-:W-:Y:S01]  /*28020*/  IMAD.MOV.U32 R23, RZ, RZ, -0x409fdc85 ;  /* 0xbf60237bff177424 */ /* 0x000fe200078e00ff */
[----:B------:R2:W-:Y:S01]  /*28030*/  STL.64 [R1+0x1e10], R6 ;  /* 0x001e100601007387 */ /* 0x0005e20000100a00 */
[----:B0-----:R-:W-:Y:S02]  /*28040*/  IMAD.MOV.U32 R8, RZ, RZ, 0x2daecc91 ;  /* 0x2daecc91ff087424 */ /* 0x001fe400078e00ff */
        /* <DEDUP_REMOVED lines=8> */
[----:B0-----:R-:W-:Y:S01]  /*280d0*/  IMAD.MOV.U32 R4, RZ, RZ, 0x523aaa76 ;  /* 0x523aaa76ff047424 */ /* 0x001fe200078e00ff */
[----:B------:R0:W-:Y:S01]  /*280e0*/  STL.64 [R1+0x1d90], R24 ;  /* 0x001d901801007387 */ /* 0x0001e20000100a00 */
[----:B------:R-:W-:Y:S02]  /*280f0*/  IMAD.MOV.U32 R5, RZ, RZ, -0x41c25c1a ;  /* 0xbe3da3e6ff057424 */ /* 0x000fe400078e00ff */
[----:B-1----:R-:W-:Y:S01]  /*28100*/  IMAD.MOV.U32 R2, RZ, RZ, 0xcc2ec99 ;  /* 0x0cc2ec99ff027424 */ /* 0x002fe200078e00ff */
[----:B------:R1:W-:Y:S01]  /*28110*/  STL.64 [R1+0x1db0], R14 ;  /* 0x001db00e01007387 */ /* 0x0003e20000100a00 */
[----:B------:R-:W-:Y:S02]  /*28120*/  IMAD.MOV.U32 R3, RZ, RZ, -0x41df1c66 ;  /* 0xbe20e39aff037424 */ /* 0x000fe400078e00ff */
[----:B--2---:R-:W-:Y:S01]  /*28130*/  IMAD.MOV.U32 R26, RZ, RZ, -0x60b5bfe5 ;  /* 0x9f4a401bff1a7424 */ /* 0x004fe200078e00ff */
[----:B------:R2:W-:Y:S01]  /*28140*/  STL.64 [R1+0x1dd8], R22 ;  /* 0x001dd81601007387 */ /* 0x0005e20000100a00 */
[----:B------:R-:W-:-:S03]  /*28150*/  IMAD.MOV.U32 R27, RZ, RZ, 0x3f7a3a69 ;  /* 0x3f7a3a69ff1b7424 */ /* 0x000fc600078e00ff */
[----:B------:R3:W-:Y:S01]  /*28160*/  STL.64 [R1+0x1e18], R8 ;  /* 0x001e180801007387 */ /* 0x0007e20000100a00 */
[----:B0-----:R-:W-:Y:S01]  /*28170*/  IMAD.MOV.U32 R24, RZ, RZ, 0xb161ed3 ;  /* 0x0b161ed3ff187424 */ /* 0x001fe200078e00ff */
[----:B------:R-:W-:Y:S02]  /*28180*/  MOV R25, 0x3f4b647f ;  /* 0x3f4b647f00197802 */ /* 0x000fe40000000f00 */
[----:B------:R0:W-:Y:S01]  /*28190*/  STL.64 [R1+0x1e20], R12 ;  /* 0x001e200c01007387 */ /* 0x0001e20000100a00 */
[----:B-1----:R-:W-:Y:S02]  /*281a0*/  IMAD.MOV.U32 R14, RZ, RZ, 0x35d225d ;  /* 0x035d225dff0e7424 */ /* 0x002fe400078e00ff */
[----:B------:R-:W-:Y:S01]  /*281b0*/  IMAD.MOV.U32 R15, RZ, RZ, -0x40ee40f7 ;  /* 0xbf11bf09ff0f7424 */ /* 0x000fe200078e00ff */
[----:B--2---:R-:W-:Y:S01]  /*281c0*/  MOV R23, 0x3d6c166c ;  /* 0x3d6c166c00177802 */ /* 0x004fe20000000f00 */
[----:B------:R-:W-:Y:S01]  /*281d0*/  IMAD.MOV.U32 R22, RZ, RZ, -0xddec242 ;  /* 0xf2213dbeff167424 */ /* 0x000fe200078e00ff */
[----:B------:R1:W-:Y:S01]  /*281e0*/  STL.64 [R1+0x1e48], R6 ;  /* 0x001e480601007387 */ /* 0x0003e20000100a00 */
[----:B---3--:R-:W-:-:S02]  /*281f0*/  IMAD.MOV.U32 R8, RZ, RZ, -0x2d6249d2 ;  /* 0xd29db62eff087424 */ /* 0x008fc400078e00ff */
[----:B------:R-:W-:Y:S01]  /*28200*/  IMAD.MOV.U32 R9, RZ, RZ, 0x3e2bcb20 ;  /* 0x3e2bcb20ff097424 */ /* 0x000fe200078e00ff */
        /* <DEDUP_REMOVED lines=8> */
[----:B------:R2:W-:Y:S01]  /*28290*/  STL.64 [R1+0x1de0], R24 ;  /* 0x001de01801007387 */ /* 0x0005e20000100a00 */
[----:B------:R-:W-:Y:S02]  /*282a0*/  IMAD.MOV.U32 R5, RZ, RZ, 0x3e9aae08 ;  /* 0x3e9aae08ff057424 */ /* 0x000fe400078e00ff */
[----:B0-----:R-:W-:Y:S01]  /*282b0*/  IMAD.MOV.U32 R2, RZ, RZ, -0x1b5a0a71 ;  /* 0xe4a5f58fff027424 */ /* 0x001fe200078e00ff */
[----:B------:R0:W-:Y:S01]  /*282c0*/  STL.64 [R1+0x1e00], R14 ;  /* 0x001e000e01007387 */ /* 0x0001e20000100a00 */
[----:B------:R-:W-:Y:S01]  /*282d0*/  IMAD.MOV.U32 R3, RZ, RZ, 0x3f5ee468 ;  /* 0x3f5ee468ff037424 */ /* 0x000fe200078e00ff */
[----:B-1----:R-:W-:-:S02]  /*282e0*/  MOV R26, 0x49a65517 ;  /* 0x49a65517001a7802 */ /* 0x002fc40000000f00 */
        /* <DEDUP_REMOVED lines=8> */
[----:B-1----:R-:W-:Y:S01]  /*28370*/  IMAD.MOV.U32 R22, RZ, RZ, -0x343a03ee ;  /* 0xcbc5fc12ff167424 */ /* 0x002fe200078e00ff */
[----:B------:R0:W-:Y:S01]  /*28380*/  STL.64 [R1+0x1e90], R6 ;  /* 0x001e900601007387 */ /* 0x0001e20000100a00 */
[----:B------:R-:W-:Y:S01]  /*28390*/  IMAD.MOV.U32 R23, RZ, RZ, -0x4087a384 ;  /* 0xbf785c7cff177424 */ /* 0x000fe200078e00ff */
[----:B---3--:R-:W-:Y:S01]  /*283a0*/  MOV R8, 0xf8e29435 ;  /* 0xf8e2943500087802 */ /* 0x008fe20000000f00 */
[----:B------:R-:W-:Y:S01]  /*283b0*/  IMAD.MOV.U32 R9, RZ, RZ, 0x3f748900 ;  /* 0x3f748900ff097424 */ /* 0x000fe200078e00ff */
[----:B------:R1:W-:Y:S01]  /*283c0*/  STL.64 [R1+0x1f08], R4 ;  /* 0x001f080401007387 */ /* 0x0003e20000100a00 */
[----:B--2---:R-:W-:Y:S01]  /*283d0*/  MOV R12, 0xb1314cf1 ;  /* 0xb1314cf1000c7802 */ /* 0x004fe20000000f00 */
[----:B------:R-:W-:-:S02]  /*283e0*/  IMAD.MOV.U32 R13, RZ, RZ, 0x3f5c0816 ;  /* 0x3f5c0816ff0d7424 */ /* 0x000fc400078e00ff */
[----:B------:R2:W-:Y:S01]  /*283f0*/  STL.64 [R1+0x1f80], R2 ;  /* 0x001f800201007387 */ /* 0x0005e20000100a00 */
[----:B0-----:R-:W-:-:S03]  /*28400*/  IMAD.MOV.U32 R6, RZ, RZ, -0x22889d73 ;  /* 0xdd77628dff067424 */ /* 0x001fc600078e00ff */
[----:B------:R0:W-:Y:S01]  /*28410*/  STL.64 [R1+0x1e08], R26 ;  /* 0x001e081a01007387 */ /* 0x0001e20000100a00 */
[----:B------:R-:W-:Y:S02]  /*28420*/  IMAD.MOV.U32 R7, RZ, RZ, 0x3f084156 ;  /* 0x3f084156ff077424 */ /* 0x000fe400078e00ff */
[----:B-1----:R-:W-:Y:S01]  /*28430*/  IMAD.MOV.U32 R4, RZ, RZ, -0x10012ac2 ;  /* 0xeffed53eff047424 */ /* 0x002fe200078e00ff */
[----:B------:R1:W-:Y:S01]  /*28440*/  STL.64 [R1+0x1e30], R24 ;  /* 0x001e301801007387 */ /* 0x0003e20000100a00 */
[----:B------:R-:W-:Y:S02]  /*28450*/  IMAD.MOV.U32 R5, RZ, RZ, 0x3f9486e7 ;  /* 0x3f9486e7ff057424 */ /* 0x000fe400078e00ff */
[----:B--2---:R-:W-:Y:S01]  /*28460*/  IMAD.MOV.U32 R2, RZ, RZ, 0x57fe1a62 ;  /* 0x57fe1a62ff027424 */ /* 0x004fe200078e00ff */
[----:B------:R2:W-:Y:S01]  /*28470*/  STL.64 [R1+0x1e50], R14 ;  /* 0x001e500e01007387 */ /* 0x0005e20000100a00 */
[----:B------:R-:W-:Y:S02]  /*28480*/  IMAD.MOV.U32 R3, RZ, RZ, -0x412ce8ac ;  /* 0xbed31754ff037424 */ /* 0x000fe400078e00ff */
[----:B0-----:R-:W-:Y:S01]  /*28490*/  IMAD.MOV.U32 R26, RZ, RZ, -0x253e430f ;  /* 0xdac1bcf1ff1a7424 */ /* 0x001fe200078e00ff */
        /* <DEDUP_REMOVED lines=30> */
[----:B--2---:R-:W-:Y:S01]  /*28680*/  IMAD.MOV.U32 R24, RZ, RZ, 0x43924ff5 ;  /* 0x43924ff5ff187424 */ /* 0x004fe200078e00ff */
        /* <DEDUP_REMOVED lines=10> */
[----:B--2---:R-:W-:Y:S01]  /*28730*/  IMAD.MOV.U32 R12, RZ, RZ, 0x5d9a0e3b ;  /* 0x5d9a0e3bff0c7424 */ /* 0x004fe200078e00ff */
[----:B------:R-:W-:-:S02]  /*28740*/  MOV R13, 0x3e3dc92e ;  /* 0x3e3dc92e000d7802 */ /* 0x000fc40000000f00 */
[----:B------:R2:W-:Y:S01]  /*28750*/  STL.64 [R1+0x2000], R2 ;  /* 0x0020000201007387 */ /* 0x0005e20000100a00 */
[----:B-1----:R-:W-:Y:S01]  /*28760*/  MOV R6, 0x80bea3b5 ;  /* 0x80bea3b500067802 */ /* 0x002fe20000000f00 */
[----:B------:R-:W-:Y:S02]  /*28770*/  IMAD.MOV.U32 R7, RZ, RZ, 0x3edd7b47 ;  /* 0x3edd7b47ff077424 */ /* 0x000fe400078e00ff */
[----:B------:R1:W-:Y:S01]  /*28780*/  STL.64 [R1+0x1ea8], R26 ;  /* 0x001ea81a01007387 */ /* 0x0003e20000100a00 */
[----:B0-----:R-:W-:Y:S01]  /*28790*/  MOV R4, 0x28144e09 ;  /* 0x28144e0900047802 */ /* 0x001fe20000000f00 */
[----:B------:R-:W-:Y:S02]  /*287a0*/  IMAD.MOV.U32 R5, RZ, RZ, 0x3eb7e290 ;  /* 0x3eb7e290ff057424 */ /* 0x000fe400078e00ff */
[----:B------:R0:W-:Y:S01]  /*287b0*/  STL.64 [R1+0x1ed0], R24 ;  /* 0x001ed01801007387 */ /* 0x0001e20000100a00 */
[----:B--2---:R-:W2:Y:S01]  /*287c0*/  MUFU.RCP64H R3, R21 ;  /* 0x0000001500037308 */ /* 0x004ea20000001800 */
[----:B------:R-:W-:-:S02]  /*287d0*/  IMAD.MOV.U32 R2, RZ, RZ, 0x1 ;  /* 0x00000001ff027424 */ /* 0x000fc400078e00ff */
[----:B------:R3:W-:Y:S04]  /*287e0*/  STL.64 [R1+0x1ef0], R14 ;  /* 0x001ef00e01007387 */ /* 0x0007e80000100a00 */
[----:B------:R4:W-:Y:S01]  /*287f0*/  STL.64 [R1+0x1f18], R22 ;  /* 0x001f181601007387 */ /* 0x0009e20000100a00 */
[----:B-1----:R-:W-:Y:S01]  /*28800*/  MOV R26, 0x8b674d56 ;  /* 0x8b674d56001a7802 */ /* 0x002fe20000000f00 */
[----:B------:R-:W-:Y:S02]  /*28810*/  IMAD.MOV.U32 R27, RZ, RZ, -0x413e74f7 ;  /* 0xbec18b09ff1b7424 */ /* 0x000fe400078e00ff */
[----:B------:R1:W-:Y:S01]  /*28820*/  STL.64 [R1+0x1f28], R8 ;  /* 0x001f280801007387 */ /* 0x0003e20000100a00 */
[----:B0-----:R-:W-:Y:S02]  /*28830*/  IMAD.MOV.U32 R24, RZ, RZ, -0x1c06cc2a ;  /* 0xe3f933d6ff187424 */ /* 0x001fe400078e00ff */
[----:B------:R-:W-:Y:S01]  /*28840*/  IMAD.MOV.U32 R25, RZ, RZ, 0x3cd01431 ;  /* 0x3cd01431ff197424 */ /* 0x000fe200078e00ff */
[----:B------:R0:W-:Y:S01]  /*28850*/  STL.64 [R1+0x1f30], R12 ;  /* 0x001f300c01007387 */ /* 0x0001e20000100a00 */
[----:B---3--:R-:W-:Y:S01]  /*28860*/  MOV R14, 0x50ed0c93 ;  /* 0x50ed0c93000e7802 */ /* 0x008fe20000000f00 */
[----:B------:R-:W-:-:S02]  /*28870*/  IMAD.MOV.U32 R15, RZ, RZ, 0x3f91d1d6 ;  /* 0x3f91d1d6ff0f7424 */ /* 0x000fc400078e00ff */
[----:B----4-:R-:W-:Y:S01]  /*28880*/  IMAD.MOV.U32 R22, RZ, RZ, -0x1aa33f33 ;  /* 0xe55cc0cdff167424 */ /* 0x010fe200078e00ff */
        /* <DEDUP_REMOVED lines=12> */
[----:B------:R-:W-:Y:S02]  /*28950*/  IMAD.MOV.U32 R5, RZ, RZ, -0x40566e61 ;  /* 0xbfa9919fff057424 */ /* 0x000fe400078e00ff */
[----:B------:R1:W-:Y:S01]  /*28960*/  STL.64 [R1+0x1f40], R14 ;  /* 0x001f400e01007387 */ /* 0x0003e20000100a00 */
[----:B0-----:R-:W-:Y:S01]  /*28970*/  IMAD.MOV.U32 R26, RZ, RZ, -0x74127944 ;  /* 0x8bed86bcff1a7424 */ /* 0x001fe200078e00ff */
[----:B------:R-:W-:Y:S02]  /*28980*/  MOV R27, 0xbf9e3c8e ;  /* 0xbf9e3c8e001b7802 */ /* 0x000fe40000000f00 */
[----:B------:R0:W-:Y:S01]  /*28990*/  STL.64 [R1+0x1f60], R8 ;  /* 0x001f600801007387 */ /* 0x0001e20000100a00 */
[----:B---3--:R-:W-:-:S03]  /*289a0*/  MOV R24, 0x168d2782 ;  /* 0x168d278200187802 */ /* 0x008fc60000000f00 */
[----:B------:R3:W-:Y:S01]  /*289b0*/  STL.64 [R1+0x1f68], R22 ;  /* 0x001f681601007387 */ /* 0x0007e20000100a00 */
[----:B------:R-:W-:-:S03]  /*289c0*/  IMAD.MOV.U32 R25, RZ, RZ, -0x4089d154 ;  /* 0xbf762eacff197424 */ /* 0x000fc600078e00ff */
[----:B------:R4:W-:Y:S01]  /*289d0*/  STL.64 [R1+0x1f78], R12 ;  /* 0x001f780c01007387 */ /* 0x0009e20000100a00 */
[----:B-1----:R-:W-:Y:S01]  /*289e0*/  IMAD.MOV.U32 R14, RZ, RZ, -0xe5c5f25 ;  /* 0xf1a3a0dbff0e7424 */ /* 0x002fe200078e00ff */
[----:B------:R-:W-:Y:S01]  /*289f0*/  MOV R15, 0x3f423100 ;  /* 0x3f423100000f7802 */ /* 0x000fe20000000f00 */
[----:B0-----:R-:W-:Y:S01]  /*28a00*/  IMAD.MOV.U32 R8, RZ, RZ, -0x5b5d8160 ;  /* 0xa4a27ea0ff087424 */ /* 0x001fe200078e00ff */
[----:B------:R-:W-:Y:S01]  /*28a10*/  MOV R9, 0x3f19fff1 ;  /* 0x3f19fff100097802 */ /* 0x000fe20000000f00 */
[----:B------:R0:W-:Y:S01]  /*28a20*/  STL.64 [R1+0x1fa0], R6 ;  /* 0x001fa00601007387 */ /* 0x0001e20000100a00 */
[----:B---3--:R-:W-:Y:S01]  /*28a30*/  MOV R22, 0xafb85756 ;  /* 0xafb8575600167802 */ /* 0x008fe20000000f00 */
[----:B------:R-:W-:Y:S02]  /*28a40*/  IMAD.MOV.U32 R23, RZ, RZ, -0x42708c81 ;  /* 0xbd8f737fff177424 */ /* 0x000fe400078e00ff */
[----:B------:R1:W-:Y:S01]  /*28a50*/  STL.64 [R1+0x2018], R4 ;  /* 0x0020180401007387 */ /* 0x0003e20000100a00 */
[----:B----4-:R-:W-:-:S02]  /*28a60*/  IMAD.MOV.U32 R12, RZ, RZ, -0x78f15f33 ;  /* 0x870ea0cdff0c7424 */ /* 0x010fc400078e00ff */
        /* <DEDUP_REMOVED lines=8> */
[----:B---3--:R-:W-:-:S03]  /*28af0*/  IMAD.MOV.U32 R26, RZ, RZ, -0x1645b3 ;  /* 0xffe9ba4dff1a7424 */ /* 0x008fc600078e00ff */
        /* <DEDUP_REMOVED lines=8> */
[----:B---3--:R-:W-:Y:S01]  /*28b80*/  MOV R9, 0xbe695567 ;  /* 0xbe69556700097802 */ /* 0x008fe20000000f00 */
[----:B------:R-:W-:Y:S01]  /*28b90*/  IMAD.MOV.U32 R8, RZ, RZ, 0x1300d859 ;  /* 0x1300d859ff087424 */ /* 0x000fe200078e00ff */
[----:B------:R1:W-:Y:S01]  /*28ba0*/  STL.64 [R1+0x1fd8], R6 ;  /* 0x001fd80601007387 */ /* 0x0003e20000100a00 */
[----:B----4-:R-:W-:-:S02]  /*28bb0*/  IMAD.MOV.U32 R12, RZ, RZ, -0xd47a6ac ;  /* 0xf2b85954ff0c7424 */ /* 0x010fc400078e00ff */
        /* <DEDUP_REMOVED lines=8> */
[----:B--2---:R-:W-:-:S03]  /*28c40*/  DFMA R4, -R20, R2, 1 ;  /* 0x3ff000001404742b */ /* 0x004fc60000000102 */
[----:B------:R2:W-:Y:S01]  /*28c50*/  STL.64 [R1+0x1fe0], R14 ;  /* 0x001fe00e01007387 */ /* 0x0005e20000100a00 */
[----:B0-----:R-:W-:-:S03]  /*28c60*/  MOV R26, 0x531b5ee8 ;  /* 0x531b5ee8001a7802 */ /* 0x001fc60000000f00 */
[----:B------:R0:W-:Y:S01]  /*28c70*/  STL.64 [R1+0x1ff0], R8 ;  /* 0x001ff00801007387 */ /* 0x0001e20000100a00 */
[----:B------:R-:W-:Y:S01]  /*28c80*/  IMAD.MOV.U32 R27, RZ, RZ, 0x3e856899 ;  /* 0x3e856899ff1b7424 */ /* 0x000fe200078e00ff */
[----:B------:R-:W-:Y:S02]  /*28c90*/  DFMA R4, R4, R4, R4 ;  /* 0x000000040404722b */ /* 0x000fe40000000004 */
[----:B------:R3:W-:Y:S01]  /*28ca0*/  STL.64 [R1+0x1ff8], R12 ;  /* 0x001ff80c01007387 */ /* 0x0007e20000100a00 */
[----:B-1----:R-:W-:Y:S02]  /*28cb0*/  IMAD.MOV.U32 R24, RZ, RZ, -0xccb32e3 ;  /* 0xf334cd1dff187424 */ /* 0x002fe400078e00ff */
[----:B------:R-:W-:Y:S01]  /*28cc0*/  IMAD.MOV.U32 R25, RZ, RZ, 0x3f645497 ;  /* 0x3f645497ff197424 */ /* 0x000fe200078e00ff */
[----:B------:R1:W-:Y:S01]  /*28cd0*/  STL.64 [R1+0x2008], R22 ;  /* 0x0020081601007387 */ /* 0x0003e20000100a00 */
[----:B--2---:R-:W-:Y:S01]  /*28ce0*/  MOV R14, 0x1b78f2fd ;  /* 0x1b78f2fd000e7802 */ /* 0x004fe20000000f00 */
[----:B------:R-:W-:Y:S01]  /*28cf0*/  IMAD.MOV.U32 R15, RZ, RZ, -0x412800ce ;  /* 0xbed7ff32ff0f7424 */ /* 0x000fe200078e00ff */
[----:B------:R-:W-:Y:S01]  /*28d00*/  DFMA R2, R2, R4, R2 ;  /* 0x000000040202722b */ /* 0x000fe20000000002 */
[----:B0-----:R-:W-:Y:S01]  /*28d10*/  IMAD.MOV.U32 R8, RZ, RZ, -0x6b5d1b4e ;  /* 0x94a2e4b2ff087424 */ /* 0x001fe200078e00ff */
[----:B------:R0:W-:Y:S01]  /*28d20*/  STL.64 [R1+0x2020], R6 ;  /* 0x0020200601007387 */ /* 0x0001e20000100a00 */
[----:B------:R-:W-:Y:S01]  /*28d30*/  IMAD.MOV.U32 R9, RZ, RZ, -0x405f5e5d ;  /* 0xbfa0a1a3ff097424 */ /* 0x000fe200078e00ff */
[----:B------:R-:W-:Y:S01]  /*28d40*/  MOV R5, 0xbf008105 ;  /* 0xbf00810500057802 */ /* 0x000fe20000000f00 */
[----:B---3--:R-:W-:Y:S01]  /*28d50*/  IMAD.MOV.U32 R12, RZ, RZ, -0x38c59a22 ;  /* 0xc73a65deff0c7424 */ /* 0x008fe200078e00ff */
[----:B------:R2:W-:Y:S01]  /*28d60*/  STL.64 [R1+0x1fe8], R26 ;  /* 0x001fe81a01007387 */ /* 0x0005e20000100a00 */
[----:B------:R-:W-:Y:S01]  /*28d70*/  IMAD.MOV.U32 R13, RZ, RZ, -0x4074d740 ;  /* 0xbf8b28c0ff0d7424 */ /* 0x000fe200078e00ff */
[----:B-1----:R-:W-:Y:S01]  /*28d80*/  MOV R22, 0x7be56cf6 ;  /* 0x7be56cf600167802 */ /* 0x002fe20000000f00 */
[----:B------:R-:W-:Y:S01]  /*28d90*/  IMAD.MOV.U32 R23, RZ, RZ, 0x3f76bd32 ;  /* 0x3f76bd32ff177424 */ /* 0x000fe200078e00ff */
        /* <DEDUP_REMOVED lines=20> */
[----:B---3--:R-:W-:Y:S01]  /*28ee0*/  MOV R22, 0x5a7d9ac5 ;  /* 0x5a7d9ac500167802 */ /* 0x008fe20000000f00 */
[----:B------:R-:W-:-:S02]  /*28ef0*/  IMAD.MOV.U32 R23, RZ, RZ, 0x3d72f0a6 ;  /* 0x3d72f0a6ff177424 */ /* 0x000fc400078e00ff */
[----:B------:R2:W-:Y:S01]  /*28f00*/  STL.64 [R1+0x2058], R24 ;  /* 0x0020581801007387 */ /* 0x0005e20000100a00 */
[----:B0-----:R-:W-:Y:S01]  /*28f10*/  IMAD.MOV.U32 R6, RZ, RZ, 0x261131ce ;  /* 0x261131ceff067424 */ /* 0x001fe200078e00ff */
[----:B------:R-:W-:Y:S02]  /*28f20*/  MOV R7, 0xbed65555 ;  /* 0xbed6555500077802 */ /* 0x000fe40000000f00 */
[----:B------:R0:W-:Y:S04]  /*28f30*/  STL.64 [R1+0x2060], R28 ;  /* 0x0020601c01007387 */ /* 0x0001e80000100a00 */
[----:B------:R3:W-:Y:S01]  /*28f40*/  STL.64 [R1+0x2070], R8 ;  /* 0x0020700801007387 */ /* 0x0007e20000100a00 */
[----:B-1----:R-:W-:Y:S02]  /*28f50*/  IMAD.MOV.U32 R26, RZ, RZ, 0xeccfadb ;  /* 0x0eccfadbff1a7424 */ /* 0x002fe400078e00ff */
[----:B------:R-:W-:Y:S01]  /*28f60*/  IMAD.MOV.U32 R27, RZ, RZ, 0x3efadee2 ;  /* 0x3efadee2ff1b7424 */ /* 0x000fe200078e00ff */
[----:B------:R1:W-:Y:S01]  /*28f70*/  STL.64 [R1+0x2078], R12 ;  /* 0x0020780c01007387 */ /* 0x0003e20000100a00 */
[----:B--2---:R-:W-:-:S02]  /*28f80*/  IMAD.MOV.U32 R24, RZ, RZ, 0x3d88fea7 ;  /* 0x3d88fea7ff187424 */ /* 0x004fc400078e00ff */
[----:B------:R-:W-:Y:S01]  /*28f90*/  IMAD.MOV.U32 R25, RZ, RZ, 0x3ecc1949 ;  /* 0x3ecc1949ff197424 */ /* 0x000fe200078e00ff */
[----:B------:R2:W-:Y:S01]  /*28fa0*/  STL.64 [R1+0x2080], R14 ;  /* 0x0020800e01007387 */ /* 0x0005e20000100a00 */
[----:B0-----:R-:W-:Y:S01]  /*28fb0*/  MOV R28, 0xda432b11 ;  /* 0xda432b11001c7802 */ /* 0x001fe20000000f00 */
[----:B------:R-:W-:Y:S02]  /*28fc0*/  IMAD.MOV.U32 R29, RZ, RZ, -0x414e954a ;  /* 0xbeb16ab6ff1d7424 */ /* 0x000fe400078e00ff */
[----:B------:R0:W-:Y:S01]  /*28fd0*/  STL.64 [R1+0x2090], R22 ;  /* 0x0020901601007387 */ /* 0x0001e20000100a00 */
[----:B---3--:R-:W-:Y:S01]  /*28fe0*/  IMAD.MOV.U32 R8, RZ, RZ, 0x1c8dde07 ;  /* 0x1c8dde07ff087424 */ /* 0x008fe200078e00ff */
[----:B------:R-:W-:Y:S02]  /*28ff0*/  MOV R9, 0x3e89b42c ;  /* 0x3e89b42c00097802 */ /* 0x000fe40000000f00 */
[----:B------:R3:W-:Y:S01]  /*29000*/  STL.64 [R1+0x2098], R6 ;  /* 0x0020980601007387 */ /* 0x0007e20000100a00 */
[----:B-1----:R-:W-:-:S02]  /*29010*/  IMAD.MOV.U32 R12, RZ, RZ, 0x27a1383d ;  /* 0x27a1383dff0c7424 */ /* 0x002fc400078e00ff */
[----:B------:R-:W-:Y:S01]  /*29020*/  IMAD.MOV.U32 R13, RZ, RZ, -0x4181595c ;  /* 0xbe7ea6a4ff0d7424 */ /* 0x000fe200078e00ff */
[----:B--2---:R-:W-:Y:S01]  /*29030*/  MOV R14, 0xd1a9ac83 ;  /* 0xd1a9ac83000e7802 */ /* 0x004fe20000000f00 */
[----:B------:R-:W-:Y:S01]  /*29040*/  IMAD.MOV.U32 R15, RZ, RZ, 0x3e62116d ;  /* 0x3e62116dff0f7424 */ /* 0x000fe200078e00ff */
[----:B------:R1:W-:Y:S01]  /*29050*/  STL.64 [R1+0x2088], R26 ;  /* 0x0020881a01007387 */ /* 0x0003e20000100a00 */
[----:B0-----:R-:W-:Y:S01]  /*29060*/  IMAD.MOV.U32 R22, RZ, RZ, 0x5f50d178 ;  /* 0x5f50d178ff167424 */ /* 0x001fe200078e00ff */
[----:B------:R-:W-:Y:S02]  /*29070*/  MOV R23, 0xbfb95b68 ;  /* 0xbfb95b6800177802 */ /* 0x000fe40000000f00 */
[----:B------:R0:W-:Y:S01]  /*29080*/  STL.64 [R1+0x20a0], R24 ;  /* 0x0020a01801007387 */ /* 0x0001e20000100a00 */
[----:B---3--:R-:W-:Y:S02]  /*29090*/  IMAD.MOV.U32 R6, RZ, RZ, -0x5673743c ;  /* 0xa98c8bc4ff067424 */ /* 0x008fe400078e00ff */
[----:B------:R-:W-:Y:S01]  /*290a0*/  IMAD.MOV.U32 R7, RZ, RZ, 0x3fc6fb2b ;  /* 0x3fc6fb2bff077424 */ /* 0x000fe200078e00ff */
[----:B------:R2:W-:Y:S01]  /*290b0*/  STL.64 [R1+0x20a8], R28 ;  /* 0x0020a81c01007387 */ /* 0x0005e20000100a00 */
[----:B-1----:R-:W-:-:S03]  /*290c0*/  MOV R26, 0x3cf8dfb4 ;  /* 0x3cf8dfb4001a7802 */ /* 0x002fc60000000f00 */
[----:B------:R1:W-:Y:S01]  /*290d0*/  STL.64 [R1+0x20b0], R32 ;  /* 0x0020b02001007387 */ /* 0x0003e20000100a00 */
[----:B------:R-:W-:Y:S01]  /*290e0*/  IMAD.MOV.U32 R27, RZ, RZ, -0x40483c5f ;  /* 0xbfb7c3a1ff1b7424 */ /* 0x000fe200078e00ff */
[----:B0-----:R-:W-:Y:S02]  /*290f0*/  MOV R24, 0x29064247 ;  /* 0x2906424700187802 */ /* 0x001fe40000000f00 */
[----:B------:R0:W-:Y:S01]  /*29100*/  STL.64 [R1+0x20b8], R8 ;  /* 0x0020b80801007387 */ /* 0x0001e20000100a00 */
[----:B------:R-:W-:-:S03]  /*29110*/  IMAD.MOV.U32 R25, RZ, RZ, -0x403f5f91 ;  /* 0xbfc0a06fff197424 */ /* 0x000fc600078e00ff */
        /* <DEDUP_REMOVED lines=10> */
[----:B---3--:R-:W-:Y:S01]  /*291c0*/  IMAD.MOV.U32 R12, RZ, RZ, 0x38631744 ;  /* 0x38631744ff0c7424 */ /* 0x008fe200078e00ff */
[----:B------:R-:W-:Y:S01]  /*291d0*/  MOV R13, 0x3fa6bd2f ;  /* 0x3fa6bd2f000d7802 */ /* 0x000fe20000000f00 */
[----:B--2---:R-:W-:Y:S01]  /*291e0*/  IMAD.MOV.U32 R14, RZ, RZ, -0x442fe938 ;  /* 0xbbd016c8ff0e7424 */ /* 0x004fe200078e00ff */
[----:B------:R2:W-:Y:S01]  /*291f0*/  STL.64 [R1+0x20e8], R4 ;  /* 0x0020e80401007387 */ /* 0x0005e20000100a00 */
[----:B------:R-:W-:Y:S01]  /*29200*/  IMAD.MOV.U32 R15, RZ, RZ, 0x3e92a46f ;  /* 0x3e92a46fff0f7424 */ /* 0x000fe200078e00ff */
[----:B-1----:R-:W-:-:S02]  /*29210*/  MOV R22, 0x1cad78b9 ;  /* 0x1cad78b900167802 */ /* 0x002fc40000000f00 */
[----:B------:R1:W-:Y:S01]  /*29220*/  STL.64 [R1+0x20f0], R8 ;  /* 0x0020f00801007387 */ /* 0x0003e20000100a00 */
[----:B------:R-:W-:Y:S02]  /*29230*/  IMAD.MOV.U32 R23, RZ, RZ, -0x406e5b61 ;  /* 0xbf91a49fff177424 */ /* 0x000fe400078e00ff */
[----:B0-----:R-:W-:Y:S01]  /*29240*/  IMAD.MOV.U32 R6, RZ, RZ, -0x5f55a85 ;  /* 0xfa0aa57bff067424 */ /* 0x001fe200078e00ff */
[----:B------:R-:W-:Y:S01]  /*29250*/  MOV R7, 0x3f8d0bef ;  /* 0x3f8d0bef00077802 */ /* 0x000fe20000000f00 */
[----:B------:R0:W-:Y:S01]  /*29260*/  STL.64 [R1+0x2108], R14 ;  /* 0x0021080e01007387 */ /* 0x0001e20000100a00 */
[----:B--2---:R-:W-:Y:S01]  /*29270*/  MOV R4, 0xb2241202 ;  /* 0xb224120200047802 */ /* 0x004fe20000000f00 */
[----:B------:R-:W-:Y:S02]  /*29280*/  IMAD.MOV.U32 R5, RZ, RZ, -0x41db6b2d ;  /* 0xbe2494d3ff057424 */ /* 0x000fe400078e00ff */
        /* <DEDUP_REMOVED lines=8> */
[----:B------:R-:W-:Y:S02]  /*29310*/  IMAD.MOV.U32 R13, RZ, RZ, 0x3f3adee2 ;  /* 0x3f3adee2ff0d7424 */ /* 0x000fe400078e00ff */
[----:B------:R2:W-:Y:S01]  /*29320*/  STL.64 [R1+0x2148], R14 ;  /* 0x0021480e01007387 */ /* 0x0005e20000100a00 */
[----:B-1----:R-:W-:-:S02]  /*29330*/  IMAD.MOV.U32 R4, RZ, RZ, 0x3b45ff81 ;  /* 0x3b45ff81ff047424 */ /* 0x002fc400078e00ff */
[----:B------:R-:W-:Y:S01]  /*29340*/  IMAD.MOV.U32 R5, RZ, RZ, -0x42bf626f ;  /* 0xbd409d91ff057424 */ /* 0x000fe200078e00ff */
[----:B------:R1:W-:Y:S01]  /*29350*/  STL.64 [R1+0x2138], R8 ;  /* 0x0021380801007387 */ /* 0x0003e20000100a00 */
[----:B0-----:R-:W-:Y:S01]  /*29360*/  IMAD.MOV.U32 R6, RZ, RZ, -0x6f643b9e ;  /* 0x909bc462ff067424 */ /* 0x001fe200078e00ff */
[----:B------:R-:W-:Y:S02]  /*29370*/  MOV R7, 0xbef5c564 ;  /* 0xbef5c56400077802 */ /* 0x000fe40000000f00 */
[----:B------:R0:W-:Y:S01]  /*29380*/  STL.64 [R1+0x2168], R4 ;  /* 0x0021680401007387 */ /* 0x0001e20000100a00 */
[----:B--2---:R-:W-:Y:S01]  /*29390*/  IMAD.MOV.U32 R14, RZ, RZ, 0x66be9669 ;  /* 0x66be9669ff0e7424 */ /* 0x004fe200078e00ff */
[----:B------:R-:W-:Y:S02]  /*293a0*/  MOV R15, 0xbe83c519 ;  /* 0xbe83c519000f7802 */ /* 0x000fe40000000f00 */
        /* <DEDUP_REMOVED lines=19> */
[----:B-1----:R-:W-:Y:S01]  /*294e0*/  MOV R8, 0xca6272d6 ;  /* 0xca6272d600087802 */ /* 0x002fe20000000f00 */
[----:B------:R-:W-:Y:S02]  /*294f0*/  IMAD.MOV.U32 R9, RZ, RZ, 0x3fd10cd9 ;  /* 0x3fd10cd9ff097424 */ /* 0x000fe400078e00ff */
[----:B------:R1:W-:Y:S01]  /*29500*/  STL.64 [R1+0x21d8], R14 ;  /* 0x0021d80e01007387 */ /* 0x0003e20000100a00 */
[----:B0-----:R-:W-:Y:S02]  /*29510*/  IMAD.MOV.U32 R12, RZ, RZ, 0x23c48dc0 ;  /* 0x23c48dc0ff0c7424 */ /* 0x001fe400078e00ff */
[----:B------:R-:W-:Y:S01]  /*29520*/  IMAD.MOV.U32 R13, RZ, RZ, -0x403e5b26 ;  /* 0xbfc1a4daff0d7424 */ /* 0x000fe200078e00ff */
[----:B------:R0:W-:Y:S01]  /*29530*/  STL.64 [R1+0x21f0], R4 ;  /* 0x0021f00401007387 */ /* 0x0001e20000100a00 */
[----:B--2---:R-:W-:-:S03]  /*29540*/  IMAD.MOV.U32 R6, RZ, RZ, -0x2c454e17 ;  /* 0xd3bab1e9ff067424 */ /* 0x004fc600078e00ff */
[----:B------:R2:W-:Y:S01]  /*29550*/  STL.64 [R1+0x20e0], R24 ;  /* 0x0020e01801007387 */ /* 0x0005e20000100a00 */
[----:B------:R-:W-:Y:S01]  /*29560*/  IMAD.MOV.U32 R7, RZ, RZ, -0x41787839 ;  /* 0xbe8787c7ff077424 */ /* 0x000fe200078e00ff */
[----:B-1----:R-:W-:Y:S01]  /*29570*/  MOV R14, 0x172c9899 ;  /* 0x172c9899000e7802 */ /* 0x002fe20000000f00 */
        /* <DEDUP_REMOVED lines=10> */
[----:B------:R-:W-:Y:S02]  /*29620*/  IMAD.MOV.U32 R9, RZ, RZ, 0x3e123fc5 ;  /* 0x3e123fc5ff097424 */ /* 0x000fe400078e00ff */
[----:B0-----:R-:W-:Y:S01]  /*29630*/  IMAD.MOV.U32 R12, RZ, RZ, -0x8aa5d37 ;  /* 0xf755a2c9ff0c7424 */ /* 0x001fe200078e00ff */
[----:B------:R-:W-:Y:S01]  /*29640*/  MOV R13, 0xbf591fff ;  /* 0xbf591fff000d7802 */ /* 0x000fe20000000f00 */
[----:B------:R0:W-:Y:S01]  /*29650*/  STL.64 [R1+0x2218], R14 ;  /* 0x0022180e01007387 */ /* 0x0001e20000100a00 */
[----:B--2---:R-:W-:-:S02]  /*29660*/  IMAD.MOV.U32 R6, RZ, RZ, -0x13909c81 ;  /* 0xec6f637fff067424 */ /* 0x004fc400078e00ff */
[----:B------:R-:W-:Y:S01]  /*29670*/  IMAD.MOV.U32 R7, RZ, RZ, 0x3f1616d5 ;  /* 0x3f1616d5ff077424 */ /* 0x000fe200078e00ff */
[----:B------:R2:W-:Y:S01]  /*29680*/  STL.64 [R1+0x2230], R4 ;  /* 0x0022300401007387 */ /* 0x0005e20000100a00 */
[----:B-1----:R-:W-:Y:S02]  /*29690*/  IMAD.MOV.U32 R22, RZ, RZ, -0x35cf944b ;  /* 0xca306bb5ff167424 */ /* 0x002fe400078e00ff */
[----:B------:R-:W-:Y:S01]  /*296a0*/  IMAD.MOV.U32 R23, RZ, RZ, -0x40e6e001 ;  /* 0xbf191fffff177424 */ /* 0x000fe200078e00ff */
[----:B------:R1:W-:Y:S01]  /*296b0*/  STL.64 [R1+0x20f8], R26 ;  /* 0x0020f81a01007387 */ /* 0x0003e20000100a00 */
[----:B0-----:R-:W-:-:S03]  /*296c0*/  IMAD.MOV.U32 R14, RZ, RZ, 0x18d848b8 ;  /* 0x18d848b8ff0e7424 */ /* 0x001fc600078e00ff */
[----:B------:R0:W-:Y:S01]  /*296d0*/  STL.64 [R1+0x2120], R24 ;  /* 0x0021201801007387 */ /* 0x0001e20000100a00 */
[----:B------:R-:W-:Y:S01]  /*296e0*/  IMAD.MOV.U32 R15, RZ, RZ, -0x415994d2 ;  /* 0xbea66b2eff0f7424 */ /* 0x000fe200078e00ff */
[----:B--2---:R-:W-:Y:S01]  /*296f0*/  MOV R4, 0x14ed9543 ;  /* 0x14ed954300047802 */ /* 0x004fe20000000f00 */
[----:B------:R-:W-:Y:S01]  /*29700*/  IMAD.MOV.U32 R5, RZ, RZ, 0x3f289765 ;  /* 0x3f289765ff057424 */ /* 0x000fe200078e00ff */
        /* <DEDUP_REMOVED lines=8> */
[----:B--2---:R-:W-:Y:S02]  /*29790*/  IMAD.MOV.U32 R8, RZ, RZ, -0x79aa5638 ;  /* 0x8655a9c8ff087424 */ /* 0x004fe400078e00ff */
[----:B------:R-:W-:Y:S01]  /*297a0*/  IMAD.MOV.U32 R9, RZ, RZ, 0x3d25dbb1 ;  /* 0x3d25dbb1ff097424 */ /* 0x000fe200078e00ff */
[----:B-1----:R-:W-:Y:S01]  /*297b0*/  MOV R13, 0x3ec257a6 ;  /* 0x3ec257a6000d7802 */ /* 0x002fe20000000f00 */
[----:B------:R-:W-:Y:S01]  /*297c0*/  IMAD.MOV.U32 R12, RZ, RZ, -0x2a8595fa ;  /* 0xd57a6a06ff0c7424 */ /* 0x000fe200078e00ff */
[----:B------:R1:W-:Y:S01]  /*297d0*/  STL.64 [R1+0x2258], R14 ;  /* 0x0022580e01007387 */ /* 0x0003e20000100a00 */
[----:B0-----:R-:W-:Y:S01]  /*297e0*/  IMAD.MOV.U32 R6, RZ, RZ, 0x3921c967 ;  /* 0x3921c967ff067424 */ /* 0x001fe200078e00ff */
[----:B------:R-:W-:-:S02]  /*297f0*/  MOV R7, 0xbff644d1 ;  /* 0xbff644d100077802 */ /* 0x000fc40000000f00 */
[----:B------:R0:W-:Y:S01]  /*29800*/  STL.64 [R1+0x2278], R4 ;  /* 0x0022780401007387 */ /* 0x0001e20000100a00 */
[----:B---3--:R-:W-:Y:S02]  /*29810*/  IMAD.MOV.U32 R22, RZ, RZ, -0x3bccff5e ;  /* 0xc43300a2ff167424 */ /* 0x008fe400078e00ff */
[----:B------:R-:W-:Y:S01]  /*29820*/  IMAD.MOV.U32 R23, RZ, RZ, -0x40366831 ;  /* 0xbfc997cfff177424 */ /* 0x000fe200078e00ff */
[----:B------:R2:W-:Y:S01]  /*29830*/  STL.64 [R1+0x2130], R28 ;  /* 0x0021301c01007387 */ /* 0x0005e20000100a00 */
[----:B-1----:R-:W-:-:S03]  /*29840*/  IMAD.MOV.U32 R14, RZ, RZ, 0x41653f05 ;  /* 0x41653f05ff0e7424 */ /* 0x002fc600078e00ff */
[----:B------:R1:W-:Y:S01]  /*29850*/  STL.64 [R1+0x2158], R26 ;  /* 0x0021581a01007387 */ /* 0x0003e20000100a00 */
[----:B------:R-:W-:Y:S02]  /*29860*/  IMAD.MOV.U32 R15, RZ, RZ, 0x3fc89f1e ;  /* 0x3fc89f1eff0f7424 */ /* 0x000fe400078e00ff */
[----:B0-----:R-:W-:Y:S01]  /*29870*/  IMAD.MOV.U32 R4, RZ, RZ, 0x5f42d73e ;  /* 0x5f42d73eff047424 */ /* 0x001fe200078e00ff */
[----:B------:R0:W-:Y:S01]  /*29880*/  STL.64 [R1+0x2170], R24 ;  /* 0x0021701801007387 */ /* 0x0001e20000100a00 */
[----:B------:R-:W-:-:S03]  /*29890*/  IMAD.MOV.U32 R5, RZ, RZ, 0x3e4ddf27 ;  /* 0x3e4ddf27ff057424 */ /* 0x000fc600078e00ff */
[----:B------:R3:W-:Y:S01]  /*298a0*/  STL.64 [R1+0x2240], R8 ;  /* 0x0022400801007387 */ /* 0x0007e20000100a00 */
[----:B--2---:R-:W-:Y:S02]  /*298b0*/  IMAD.MOV.U32 R28, RZ, RZ, -0x458bb1e4 ;  /* 0xba744e1cff1c7424 */ /* 0x004fe400078e00ff */
[----:B------:R-:W-:Y:S01]  /*298c0*/  IMAD.MOV.U32 R29, RZ, RZ, 0x3eab1a24 ;  /* 0x3eab1a24ff1d7424 */ /* 0x000fe200078e00ff */
[----:B------:R2:W-:Y:S01]  /*298d0*/  STL.64 [R1+0x2250], R12 ;  /* 0x0022500c01007387 */ /* 0x0005e20000100a00 */
[----:B-1----:R-:W-:Y:S01]  /*298e0*/  IMAD.MOV.U32 R26, RZ, RZ, -0x498130b8 ;  /* 0xb67ecf48ff1a7424 */ /* 0x002fe200078e00ff */
[----:B------:R-:W-:Y:S02]  /*298f0*/  MOV R27, 0x3fd75748 ;  /* 0x3fd75748001b7802 */ /* 0x000fe40000000f00 */
[----:B------:R1:W-:Y:S01]  /*29900*/  STL.64 [R1+0x2268], R6 ;  /* 0x0022680601007387 */ /* 0x0003e20000100a00 */
[----:B0-----:R-:W-:Y:S01]  /*29910*/  IMAD.MOV.U32 R24, RZ, RZ, -0x15b5e6ab ;  /* 0xea4a1955ff187424 */ /* 0x001fe200078e00ff */
[----:B------:R-:W-:-:S02]  /*29920*/  MOV R25, 0x3f01d889 ;  /* 0x3f01d88900197802 */ /* 0x000fc40000000f00 */
[----:B------:R0:W-:Y:S01]  /*29930*/  STL.64 [R1+0x2198], R22 ;  /* 0x0021981601007387 */ /* 0x0001e20000100a00 */
[----:B---3--:R-:W-:Y:S01]  /*29940*/  IMAD.MOV.U32 R8, RZ, RZ, 0x127046e4 ;  /* 0x127046e4ff087424 */ /* 0x008fe200078e00ff */
[----:B------:R-:W-:Y:S02]  /*29950*/  MOV R9, 0xbfea773c ;  /* 0xbfea773c00097802 */ /* 0x000fe40000000f00 */
[----:B--2---:R-:W-:Y:S01]  /*29960*/  MOV R12, 0x9e91f59e ;  /* 0x9e91f59e000c7802 */ /* 0x004fe20000000f00 */
        /* <DEDUP_REMOVED lines=8> */
[----:B--2---:R-:W-:Y:S01]  /*299f0*/  IMAD.MOV.U32 R14, RZ, RZ, -0x564076af ;  /* 0xa9bf8951ff0e7424 */ /* 0x004fe200078e00ff */
[----:B------:R-:W-:Y:S02]  /*29a00*/  MOV R15, 0x3f58d9b0 ;  /* 0x3f58d9b0000f7802 */ /* 0x000fe40000000f00 */
[----:B------:R2:W-:Y:S01]  /*29a10*/  STL.64 [R1+0x21a8], R26 ;  /* 0x0021a81a01007387 */ /* 0x0005e20000100a00 */
[----:B-1----:R-:W-:Y:S01]  /*29a20*/  IMAD.MOV.U32 R4, RZ, RZ, 0x664ed58b ;  /* 0x664ed58bff047424 */ /* 0x002fe200078e00ff */
[----:B------:R-:W-:Y:S02]  /*29a30*/  MOV R5, 0x3d6cbf45 ;  /* 0x3d6cbf4500057802 */ /* 0x000fe40000000f00 */
[----:B------:R1:W-:Y:S01]  /*29a40*/  STL.64 [R1+0x21c0], R24 ;  /* 0x0021c01801007387 */ /* 0x0003e20000100a00 */
[----:B0-----:R-:W-:Y:S01]  /*29a50*/  MOV R28, 0x4744ccfb ;  /* 0x4744ccfb001c7802 */ /* 0x001fe20000000f00 */
[----:B------:R-:W-:-:S02]  /*29a60*/  IMAD.MOV.U32 R29, RZ, RZ, 0x3fc056ba ;  /* 0x3fc056baff1d7424 */ /* 0x000fc400078e00ff */
[----:B------:R0:W-:Y:S04]  /*29a70*/  STL.64 [R1+0x2280], R8 ;  /* 0x0022800801007387 */ /* 0x0001e80000100a00 */
        /* <DEDUP_REMOVED lines=10> */
[----:B------:R0:W-:Y:S01]  /*29b20*/  STL.64 [R1+0x22e0], R14 ;  /* 0x0022e00e01007387 */ /* 0x0001e20000100a00 */
[----:B------:R-:W-:Y:S01]  /*29b30*/  IMAD.MOV.U32 R13, RZ, RZ, -0x408781ef ;  /* 0xbf787e11ff0d7424 */ /* 0x000fe200078e00ff */
[----:B--2---:R-:W-:Y:S01]  /*29b40*/  MOV R6, 0x8ed1da06 ;  /* 0x8ed1da0600067802 */ /* 0x004fe20000000f00 */
[----:B------:R-:W-:Y:S01]  /*29b50*/  IMAD.MOV.U32 R7, RZ, RZ, 0x3f374a77 ;  /* 0x3f374a77ff077424 */ /* 0x000fe200078e00ff */
[----:B------:R2:W-:Y:S01]  /*29b60*/  STL.64 [R1+0x22f8], R4 ;  /* 0x0022f80401007387 */ /* 0x0005e20000100a00 */
[----:B-1----:R-:W-:Y:S01]  /*29b70*/  IMAD.MOV.U32 R22, RZ, RZ, 0x3f1f53aa ;  /* 0x3f1f53aaff167424 */ /* 0x002fe200078e00ff */
[----:B------:R-:W-:-:S02]  /*29b80*/  MOV R23, 0x3ef2a1f9 ;  /* 0x3ef2a1f900177802 */ /* 0x000fc40000000f00 */
[----:B------:R1:W-:Y:S01]  /*29b90*/  STL.64 [R1+0x21d0], R28 ;  /* 0x0021d01c01007387 */ /* 0x0003e20000100a00 */
[----:B0-----:R-:W-:Y:S01]  /*29ba0*/  MOV R14, 0xda7b0108 ;  /* 0xda7b0108000e7802 */ /* 0x001fe20000000f00 */
[----:B------:R-:W-:Y:S02]  /*29bb0*/  IMAD.MOV.U32 R15, RZ, RZ, 0x3eca5076 ;  /* 0x3eca5076ff0f7424 */ /* 0x000fe400078e00ff */
[----:B------:R0:W-:Y:S01]  /*29bc0*/  STL.64 [R1+0x21f8], R26 ;  /* 0x0021f81a01007387 */ /* 0x0001e20000100a00 */
[----:B--2---:R-:W-:Y:S01]  /*29bd0*/  IMAD.MOV.U32 R4, RZ, RZ, 0x7f446f75 ;  /* 0x7f446f75ff047424 */ /* 0x004fe200078e00ff */
[----:B------:R-:W-:Y:S02]  /*29be0*/  MOV R5, 0x4011e07e ;  /* 0x4011e07e00057802 */ /* 0x000fe40000000f00 */
        /* <DEDUP_REMOVED lines=11> */
[----:B-1----:R-:W-:Y:S01]  /*29ca0*/  MOV R8, 0xd2db3feb ;  /* 0xd2db3feb00087802 */ /* 0x002fe20000000f00 */
[----:B------:R-:W-:Y:S02]  /*29cb0*/  IMAD.MOV.U32 R9, RZ, RZ, 0x3f0a5dff ;  /* 0x3f0a5dffff097424 */ /* 0x000fe400078e00ff */
[----:B0-----:R-:W-:Y:S01]  /*29cc0*/  IMAD.MOV.U32 R12, RZ, RZ, -0x18f0abe5 ;  /* 0xe70f541bff0c7424 */ /* 0x001fe200078e00ff */
[----:B------:R0:W-:Y:S01]  /*29cd0*/  STL.64 [R1+0x2320], R14 ;  /* 0x0023200e01007387 */ /* 0x0001e20000100a00 */
[----:B------:R-:W-:-:S02]  /*29ce0*/  IMAD.MOV.U32 R13, RZ, RZ, 0x3d0c1417 ;  /* 0x3d0c1417ff0d7424 */ /* 0x000fc400078e00ff */
[----:B---3--:R-:W-:Y:S01]  /*29cf0*/  IMAD.MOV.U32 R6, RZ, RZ, 0xe771b94 ;  /* 0x0e771b94ff067424 */ /* 0x008fe200078e00ff */
[----:B------:R1:W-:Y:S01]  /*29d00*/  STL.64 [R1+0x2340], R4 ;  /* 0x0023400401007387 */ /* 0x0003e20000100a00 */
[----:B------:R-:W-:Y:S02]  /*29d10*/  IMAD.MOV.U32 R7, RZ, RZ, 0x3fbdd5fa ;  /* 0x3fbdd5faff077424 */ /* 0x000fe400078e00ff */
[----:B--2---:R-:W-:Y:S01]  /*29d20*/  IMAD.MOV.U32 R22, RZ, RZ, 0x57cf058f ;  /* 0x57cf058fff167424 */ /* 0x004fe200078e00ff */
[----:B------:R2:W-:Y:S01]  /*29d30*/  STL.64 [R1+0x2220], R28 ;  /* 0x0022201c01007387 */ /* 0x0005e20000100a00 */
[----:B------:R-:W-:Y:S01]  /*29d40*/  IMAD.MOV.U32 R23, RZ, RZ, 0x3fec97c0 ;  /* 0x3fec97c0ff177424 */ /* 0x000fe200078e00ff */
[----:B0-----:R-:W-:Y:S01]  /*29d50*/  MOV R14, 0x7fbade6a ;  /* 0x7fbade6a000e7802 */ /* 0x001fe20000000f00 */
[----:B------:R-:W-:Y:S01]  /*29d60*/  IMAD.MOV.U32 R15, RZ, RZ, 0x3fe60acf ;  /* 0x3fe60acfff0f7424 */ /* 0x000fe200078e00ff */
[----:B------:R0:W-:Y:S01]  /*29d70*/  STL.64 [R1+0x2248], R26 ;  /* 0x0022481a01007387 */ /* 0x0001e20000100a00 */
[----:B-1----:R-:W-:Y:S01]  /*29d80*/  MOV R4, 0x5866b19f ;  /* 0x5866b19f00047802 */ /* 0x002fe20000000f00 */
[----:B------:R-:W-:-:S02]  /*29d90*/  IMAD.MOV.U32 R5, RZ, RZ, 0x3fcb0149 ;  /* 0x3fcb0149ff057424 */ /* 0x000fc400078e00ff */
[----:B------:R1:W-:Y:S01]  /*29da0*/  STL.64 [R1+0x2260], R24 ;  /* 0x0022601801007387 */ /* 0x0003e20000100a00 */
[----:B--2---:R-:W-:-:S03]  /*29db0*/  IMAD.MOV.U32 R28, RZ, RZ, -0x19172d8d ;  /* 0xe6e8d273ff1c7424 */ /* 0x004fc600078e00ff */
        /* <DEDUP_REMOVED lines=17> */
[----:B-1----:R-:W-:Y:S01]  /*29ed0*/  MOV R22, 0xaae91936 ;  /* 0xaae9193600167802 */ /* 0x002fe20000000f00 */
[----:B------:R-:W-:Y:S02]  /*29ee0*/  IMAD.MOV.U32 R23, RZ, RZ, -0x4220f927 ;  /* 0xbddf06d9ff177424 */ /* 0x000fe400078e00ff */
[----:B------:R1:W-:Y:S01]  /*29ef0*/  STL.64 [R1+0x2270], R28 ;  /* 0x0022701c01007387 */ /* 0x0003e20000100a00 */
[----:B--2---:R-:W-:-:S03]  /*29f00*/  IMAD.MOV.U32 R14, RZ, RZ, 0x7b186dc8 ;  /* 0x7b186dc8ff0e7424 */ /* 0x004fc600078e00ff */
[----:B------:R2:W-:Y:S01]  /*29f10*/  STL.64 [R1+0x2298], R26 ;  /* 0x0022981a01007387 */ /* 0x0005e20000100a00 */
[----:B------:R-:W-:Y:S02]  /*29f20*/  IMAD.MOV.U32 R15, RZ, RZ, 0x3f7a33c6 ;  /* 0x3f7a33c6ff0f7424 */ /* 0x000fe400078e00ff */
[----:B0-----:R-:W-:Y:S01]  /*29f30*/  IMAD.MOV.U32 R4, RZ, RZ, -0x1d9556fb ;  /* 0xe26aa905ff047424 */ /* 0x001fe200078e00ff */
[----:B------:R0:W-:Y:S01]  /*29f40*/  STL.64 [R1+0x22b0], R24 ;  /* 0x0022b01801007387 */ /* 0x0001e20000100a00 */
[----:B------:R-:W-:Y:S01]  /*29f50*/  IMAD.MOV.U32 R5, RZ, RZ, 0x3f514daf ;  /* 0x3f514dafff057424 */ /* 0x000fe200078e00ff */
[----:B-1----:R-:W-:Y:S02]  /*29f60*/  MOV R28, 0xf5c36b90 ;  /* 0xf5c36b90001c7802 */ /* 0x002fe40000000f00 */
[----:B------:R1:W-:Y:S01]  /*29f70*/  STL.64 [R1+0x2348], R8 ;  /* 0x0023480801007387 */ /* 0x0003e20000100a00 */
[----:B------:R-:W-:-:S03]  /*29f80*/  IMAD.MOV.U32 R29, RZ, RZ, -0x406a0401 ;  /* 0xbf95fbffff1d7424 */ /* 0x000fc600078e00ff */
[----:B------:R3:W-:Y:S01]  /*29f90*/  STL.64 [R1+0x2358], R12 ;  /* 0x0023580c01007387 */ /* 0x0007e20000100a00 */
[----:B--2---:R-:W-:Y:S02]  /*29fa0*/  IMAD.MOV.U32 R26, RZ, RZ, -0x35c68f95 ;  /* 0xca39706bff1a7424 */ /* 0x004fe400078e00ff */
[----:B------:R-:W-:Y:S01]  /*29fb0*/  IMAD.MOV.U32 R27, RZ, RZ, -0x40aed4f2 ;  /* 0xbf512b0eff1b7424 */ /* 0x000fe200078e00ff */
[----:B------:R2:W-:Y:S01]  /*29fc0*/  STL.64 [R1+0x2370], R6 ;  /* 0x0023700601007387 */ /* 0x0005e20000100a00 */
[----:B0-----:R-:W-:Y:S02]  /*29fd0*/  IMAD.MOV.U32 R24, RZ, RZ, 0x326dba30 ;  /* 0x326dba30ff187424 */ /* 0x001fe400078e00ff */
[----:B------:R-:W-:Y:S01]  /*29fe0*/  IMAD.MOV.U32 R25, RZ, RZ, -0x40eb9cbe ;  /* 0xbf146342ff197424 */ /* 0x000fe200078e00ff */
[----:B------:R0:W-:Y:S01]  /*29ff0*/  STL.64 [R1+0x22d8], R22 ;  /* 0x0022d81601007387 */ /* 0x0001e20000100a00 */
[----:B-1----:R-:W-:Y:S02]  /*2a000*/  IMAD.MOV.U32 R8, RZ, RZ, -0x746b991f ;  /* 0x8b9466e1ff087424 */ /* 0x002fe400078e00ff */
[----:B------:R-:W-:Y:S01]  /*2a010*/  IMAD.MOV.U32 R9, RZ, RZ, -0x41bf4448 ;  /* 0xbe40bbb8ff097424 */ /* 0x000fe200078e00ff */
[----:B---3--:R-:W-:Y:S01]  /*2a020*/  MOV R12, 0xbf9f081e ;  /* 0xbf9f081e000c7802 */ /* 0x008fe20000000f00 */
        /* <DEDUP_REMOVED lines=15> */
[----:B------:R-:W-:-:S02]  /*2a120*/  MOV R29, 0xbef0d062 ;  /* 0xbef0d062001d7802 */ /* 0x000fc40000000f00 */
        /* <DEDUP_REMOVED lines=8> */
[----:B0-----:R-:W-:Y:S01]  /*2a1b0*/  IMAD.MOV.U32 R8, RZ, RZ, 0x43f4cecc ;  /* 0x43f4ceccff087424 */ /* 0x001fe200078e00ff */
[----:B------:R-:W-:Y:S02]  /*2a1c0*/  MOV R9, 0x3d3a2d86 ;  /* 0x3d3a2d8600097802 */ /* 0x000fe40000000f00 */
[----:B-1----:R-:W-:Y:S01]  /*2a1d0*/  MOV R12, 0x115cc480 ;  /* 0x115cc480000c7802 */ /* 0x002fe20000000f00 */
[----:B------:R-:W-:Y:S01]  /*2a1e0*/  IMAD.MOV.U32 R13, RZ, RZ, -0x40f6bc84 ;  /* 0xbf09437cff0d7424 */ /* 0x000fe200078e00ff */
[----:B------:R0:W-:Y:S01]  /*2a1f0*/  STL.64 [R1+0x23e8], R14 ;  /* 0x0023e80e01007387 */ /* 0x0001e20000100a00 */
[----:B---3--:R-:W-:Y:S01]  /*2a200*/  MOV R6, 0xbfe43e00 ;  /* 0xbfe43e0000067802 */ /* 0x008fe20000000f00 */
[----:B------:R-:W-:-:S02]  /*2a210*/  IMAD.MOV.U32 R7, RZ, RZ, 0x402acbc4 ;  /* 0x402acbc4ff077424 */ /* 0x000fc400078e00ff */
[----:B------:R1:W-:Y:S01]  /*2a220*/  STL.64 [R1+0x2408], R4 ;  /* 0x0024080401007387 */ /* 0x0003e20000100a00 */
[----:B--2---:R-:W-:Y:S02]  /*2a230*/  IMAD.MOV.U32 R22, RZ, RZ, 0x542640 ;  /* 0x00542640ff167424 */ /* 0x004fe400078e00ff */
        /* <DEDUP_REMOVED lines=35> */
[----:B-1----:R-:W-:-:S03]  /*2a470*/  MOV R28, 0x83e0a3e5 ;  /* 0x83e0a3e5001c7802 */ /* 0x002fc60000000f00 */
[----:B------:R1:W-:Y:S01]  /*2a480*/  STL.64 [R1+0x2410], R8 ;  /* 0x0024100801007387 */ /* 0x0003e20000100a00 */
[----:B------:R-:W-:-:S03]  /*2a490*/  IMAD.MOV.U32 R29, RZ, RZ, 0x3dcb2cc4 ;  /* 0x3dcb2cc4ff1d7424 */ /* 0x000fc600078e00ff */
[----:B------:R3:W-:Y:S01]  /*2a4a0*/  STL.64 [R1+0x2420], R12 ;  /* 0x0024200c01007387 */ /* 0x0007e20000100a00 */
[----:B--2---:R-:W-:Y:S02]  /*2a4b0*/  IMAD.MOV.U32 R26, RZ, RZ, 0x2408f7d0 ;  /* 0x2408f7d0ff1a7424 */ /* 0x004fe400078e00ff */
[----:B------:R-:W-:Y:S01]  /*2a4c0*/  IMAD.MOV.U32 R27, RZ, RZ, 0x3f13bc59 ;  /* 0x3f13bc59ff1b7424 */ /* 0x000fe200078e00ff */
[----:B------:R2:W-:Y:S01]  /*2a4d0*/  STL.64 [R1+0x2438], R6 ;  /* 0x0024380601007387 */ /* 0x0005e20000100a00 */
[----:B0-----:R-:W-:Y:S02]  /*2a4e0*/  IMAD.MOV.U32 R24, RZ, RZ, -0x755502fe ;  /* 0x8aaafd02ff187424 */ /* 0x001fe400078e00ff */
[----:B------:R-:W-:Y:S01]  /*2a4f0*/  IMAD.MOV.U32 R25, RZ, RZ, -0x3fe58652 ;  /* 0xc01a79aeff197424 */ /* 0x000fe200078e00ff */
[----:B------:R0:W-:Y:S01]  /*2a500*/  STL.64 [R1+0x23c8], R22 ;  /* 0x0023c81601007387 */ /* 0x0001e20000100a00 */
[----:B-1----:R-:W-:Y:S01]  /*2a510*/  MOV R8, 0xbb753f97 ;  /* 0xbb753f9700087802 */ /* 0x002fe20000000f00 */
[----:B------:R-:W-:-:S02]  /*2a520*/  IMAD.MOV.U32 R9, RZ, RZ, -0x402ee61d ;  /* 0xbfd119e3ff097424 */ /* 0x000fc400078e00ff */
[----:B---3--:R-:W-:Y:S01]  /*2a530*/  IMAD.MOV.U32 R12, RZ, RZ, 0x7aa334e1 ;  /* 0x7aa334e1ff0c7424 */ /* 0x008fe200078e00ff */
[----:B------:R-:W-:Y:S01]  /*2a540*/  MOV R13, 0x3fba33c6 ;  /* 0x3fba33c6000d7802 */ /* 0x000fe20000000f00 */
[----:B------:R1:W-:Y:S01]  /*2a550*/  STL.64 [R1+0x2470], R14 ;  /* 0x0024700e01007387 */ /* 0x0003e20000100a00 */
[----:B--2---:R-:W-:Y:S02]  /*2a560*/  IMAD.MOV.U32 R6, RZ, RZ, 0x6b540e4a ;  /* 0x6b540e4aff067424 */ /* 0x004fe400078e00ff */
[----:B------:R-:W-:Y:S01]  /*2a570*/  IMAD.MOV.U32 R7, RZ, RZ, -0x408319d7 ;  /* 0xbf7ce629ff077424 */ /* 0x000fe200078e00ff */
[----:B------:R2:W-:Y:S01]  /*2a580*/  STL.64 [R1+0x2488], R4 ;  /* 0x0024880401007387 */ /* 0x0005e20000100a00 */
[----:B0-----:R-:W-:Y:S01]  /*2a590*/  IMAD.MOV.U32 R22, RZ, RZ, 0x4a89b561 ;  /* 0x4a89b561ff167424 */ /* 0x001fe200078e00ff */
[----:B------:R-:W-:Y:S02]  /*2a5a0*/  MOV R23, 0xc024e9c1 ;  /* 0xc024e9c100177802 */ /* 0x000fe40000000f00 */
[----:B------:R0:W-:Y:S01]  /*2a5b0*/  STL.64 [R1+0x23b0], R28 ;  /* 0x0023b01c01007387 */ /* 0x0001e20000100a00 */
[----:B-1----:R-:W-:-:S03]  /*2a5c0*/  IMAD.MOV.U32 R14, RZ, RZ, -0x14756c2 ;  /* 0xfeb8a93eff0e7424 */ /* 0x002fc600078e00ff */
[----:B------:R1:W-:Y:S01]  /*2a5d0*/  STL.64 [R1+0x23d8], R26 ;  /* 0x0023d81a01007387 */ /* 0x0003e20000100a00 */
[----:B------:R-:W-:Y:S01]  /*2a5e0*/  IMAD.MOV.U32 R15, RZ, RZ, -0x40ebfce8 ;  /* 0xbf140318ff0f7424 */ /* 0x000fe200078e00ff */
[----:B--2---:R-:W-:Y:S01]  /*2a5f0*/  MOV R4, 0xbeb59bed ;  /* 0xbeb59bed00047802 */ /* 0x004fe20000000f00 */
[----:B------:R-:W-:Y:S01]  /*2a600*/  IMAD.MOV.U32 R5, RZ, RZ, -0x3fb5d9d3 ;  /* 0xc04a262dff057424 */ /* 0x000fe200078e00ff */
[----:B------:R2:W-:Y:S01]  /*2a610*/  STL.64 [R1+0x23f0], R24 ;  /* 0x0023f01801007387 */ /* 0x0005e20000100a00 */
[----:B0-----:R-:W-:Y:S01]  /*2a620*/  IMAD.MOV.U32 R28, RZ, RZ, -0x3cbd0b71 ;  /* 0xc342f48fff1c7424 */ /* 0x001fe200078e00ff */
[----:B------:R-:W-:Y:S02]  /*2a630*/  MOV R29, 0xc0259425 ;  /* 0xc0259425001d7802 */ /* 0x000fe40000000f00 */
[----:B------:R0:W-:Y:S01]  /*2a640*/  STL.64 [R1+0x2458], R8 ;  /* 0x0024580801007387 */ /* 0x0001e20000100a00 */
[----:B-1----:R-:W-:Y:S01]  /*2a650*/  MOV R26, 0x683ce6df ;  /* 0x683ce6df001a7802 */ /* 0x002fe20000000f00 */
[----:B------:R-:W-:-:S02]  /*2a660*/  IMAD.MOV.U32 R27, RZ, RZ, 0x3ee93792 ;  /* 0x3ee93792ff1b7424 */ /* 0x000fc400078e00ff */
        /* <DEDUP_REMOVED lines=16> */
[----:B0-----:R-:W-:-:S03]  /*2a770*/  IMAD.MOV.U32 R14, RZ, RZ, -0x7db2eaba ;  /* 0x824d1546ff0e7424 */ /* 0x001fc600078e00ff */
[----:B------:R0:W-:Y:S01]  /*2a780*/  STL.64 [R1+0x2428], R26 ;  /* 0x0024281a01007387 */ /* 0x0001e20000100a00 */
[----:B------:R-:W-:Y:S02]  /*2a790*/  IMAD.MOV.U32 R15, RZ, RZ, -0x3fdbe89a ;  /* 0xc0241766ff0f7424 */ /* 0x000fe400078e00ff */
[----:B-1----:R-:W-:Y:S01]  /*2a7a0*/  IMAD.MOV.U32 R4, RZ, RZ, 0x1cae7f61 ;  /* 0x1cae7f61ff047424 */ /* 0x002fe200078e00ff */
[----:B------:R1:W-:Y:S01]  /*2a7b0*/  STL.64 [R1+0x2440], R24 ;  /* 0x0024401801007387 */ /* 0x0003e20000100a00 */
[----:B------:R-:W-:-:S03]  /*2a7c0*/  IMAD.MOV.U32 R5, RZ, RZ, -0x3ff435ee ;  /* 0xc00bca12ff057424 */ /* 0x000fc600078e00ff */
[----:B------:R3:W-:Y:S01]  /*2a7d0*/  STL.64 [R1+0x2498], R8 ;  /* 0x0024980801007387 */ /* 0x0007e20000100a00 */
[----:B--2---:R-:W-:Y:S02]  /*2a7e0*/  IMAD.MOV.U32 R28, RZ, RZ, -0x599d9835 ;  /* 0xa66267cbff1c7424 */ /* 0x004fe400078e00ff */
        /* <DEDUP_REMOVED lines=8> */
[----:B---3--:R-:W-:Y:S01]  /*2a870*/  IMAD.MOV.U32 R8, RZ, RZ, -0x22008eaf ;  /* 0xddff7151ff087424 */ /* 0x008fe200078e00ff */
[----:B------:R-:W-:Y:S02]  /*2a880*/  MOV R9, 0x4040877f ;  /* 0x4040877f00097802 */ /* 0x000fe40000000f00 */
        /* <DEDUP_REMOVED lines=19> */
[----:B--2---:R-:W-:Y:S02]  /*2a9c0*/  IMAD.MOV.U32 R26, RZ, RZ, 0x47565b8b ;  /* 0x47565b8bff1a7424 */ /* 0x004fe400078e00ff */
[----:B------:R-:W-:Y:S01]  /*2a9d0*/  IMAD.MOV.U32 R27, RZ, RZ, 0x404290e4 ;  /* 0x404290e4ff1b7424 */ /* 0x000fe200078e00ff */
[----:B------:R2:W-:Y:S01]  /*2a9e0*/  STL.64 [R1+0x2500], R6 ;  /* 0x0025000601007387 */ /* 0x0005e20000100a00 */
[----:B0-----:R-:W-:Y:S02]  /*2a9f0*/  IMAD.MOV.U32 R24, RZ, RZ, -0x455996d3 ;  /* 0xbaa6692dff187424 */ /* 0x001fe400078e00ff */
[----:B------:R-:W-:Y:S01]  /*2aa00*/  IMAD.MOV.U32 R25, RZ, RZ, 0x3f644f1c ;  /* 0x3f644f1cff197424 */ /* 0x000fe200078e00ff */
[----:B------:R0:W-:Y:S01]  /*2aa10*/  STL.64 [R1+0x24b8], R22 ;  /* 0x0024b81601007387 */ /* 0x0001e20000100a00 */
[----:B-1----:R-:W-:Y:S01]  /*2aa20*/  IMAD.MOV.U32 R8, RZ, RZ, -0x1c0ba3cb ;  /* 0xe3f45c35ff087424 */ /* 0x002fe200078e00ff */
[----:B------:R-:W-:Y:S01]  /*2aa30*/  MOV R9, 0x3e7327d0 ;  /* 0x3e7327d000097802 */ /* 0x000fe20000000f00 */
[----:B---3--:R-:W-:Y:S01]  /*2aa40*/  IMAD.MOV.U32 R12, RZ, RZ, 0x261f4c56 ;  /* 0x261f4c56ff0c7424 */ /* 0x008fe200078e00ff */
        /* <DEDUP_REMOVED lines=8> */
[----:B-1----:R-:W-:Y:S01]  /*2aad0*/  MOV R14, 0x90a5dfd6 ;  /* 0x90a5dfd6000e7802 */ /* 0x002fe20000000f00 */
[----:B------:R-:W-:Y:S02]  /*2aae0*/  IMAD.MOV.U32 R15, RZ, RZ, -0x40c6205e ;  /* 0xbf39dfa2ff0f7424 */ /* 0x000fe400078e00ff */
[----:B------:R1:W-:Y:S01]  /*2aaf0*/  STL.64 [R1+0x24c8], R26 ;  /* 0x0024c81a01007387 */ /* 0x0003e20000100a00 */
[----:B--2---:R-:W-:Y:S01]  /*2ab00*/  IMAD.MOV.U32 R4, RZ, RZ, -0x2cfd698c ;  /* 0xd3029674ff047424 */ /* 0x004fe200078e00ff */
[----:B------:R-:W-:Y:S02]  /*2ab10*/  MOV R5, 0x3f8c0b02 ;  /* 0x3f8c0b0200057802 */ /* 0x000fe40000000f00 */
        /* <DEDUP_REMOVED lines=13> */
[----:B-1----:R-:W-:Y:S01]  /*2abf0*/  IMAD.MOV.U32 R12, RZ, RZ, -0x50d8d6c ;  /* 0xfaf27294ff0c7424 */ /* 0x002fe200078e00ff */
[----:B------:R0:W-:Y:S01]  /*2ac00*/  STL.64 [R1+0x2578], R14 ;  /* 0x0025780e01007387 */ /* 0x0001e20000100a00 */
[----:B------:R-:W-:-:S02]  /*2ac10*/  IMAD.MOV.U32 R13, RZ, RZ, 0x3f53d694 ;  /* 0x3f53d694ff0d7424 */ /* 0x000fc400078e00ff */
[----:B---3--:R-:W-:Y:S01]  /*2ac20*/  IMAD.MOV.U32 R6, RZ, RZ, 0x2c414c0d ;  /* 0x2c414c0dff067424 */ /* 0x008fe200078e00ff */
[----:B------:R1:W-:Y:S01]  /*2ac30*/  STL.64 [R1+0x2598], R4 ;  /* 0x0025980401007387 */ /* 0x0003e20000100a00 */
[----:B------:R-:W-:Y:S02]  /*2ac40*/  IMAD.MOV.U32 R7, RZ, RZ, -0x3f9c665b ;  /* 0xc06399a5ff077424 */ /* 0x000fe400078e00ff */
        /* <DEDUP_REMOVED lines=11> */
[----:B------:R-:W-:-:S03]  /*2ad00*/  IMAD.MOV.U32 R29, RZ, RZ, -0x420c1a6b ;  /* 0xbdf3e595ff1d7424 */ /* 0x000fc600078e00ff */
        /* <DEDUP_REMOVED lines=22> */
[----:B------:R0:W-:Y:S01]  /*2ae70*/  STL.64 [R1+0x2580], R24 ;  /* 0x0025801801007387 */ /* 0x0001e20000100a00 */
[----:B------:R-:W-:Y:S01]  /*2ae80*/  IMAD.MOV.U32 R5, RZ, RZ, -0x41a5713b ;  /* 0xbe5a8ec5ff057424 */ /* 0x000fe200078e00ff */
[----:B-1----:R-:W-:Y:S02]  /*2ae90*/  MOV R28, 0xd7d0b401 ;  /* 0xd7d0b401001c7802 */ /* 0x002fe40000000f00 */
[----:B------:R1:W-:Y:S01]  /*2aea0*/  STL.64 [R1+0x25a0], R8 ;  /* 0x0025a00801007387 */ /* 0x0003e20000100a00 */
[----:B------:R-:W-:-:S03]  /*2aeb0*/  IMAD.MOV.U32 R29, RZ, RZ, 0x406086f7 ;  /* 0x406086f7ff1d7424 */ /* 0x000fc600078e00ff */
[----:B------:R3:W-:Y:S01]  /*2aec0*/  STL.64 [R1+0x25b0], R12 ;  /* 0x0025b00c01007387 */ /* 0x0007e20000100a00 */
[----:B--2---:R-:W-:Y:S02]  /*2aed0*/  IMAD.MOV.U32 R26, RZ, RZ, -0x4d642099 ;  /* 0xb29bdf67ff1a7424 */ /* 0x004fe400078e00ff */
[----:B------:R-:W-:Y:S01]  /*2aee0*/  IMAD.MOV.U32 R27, RZ, RZ, -0x40e27ba5 ;  /* 0xbf1d845bff1b7424 */ /* 0x000fe200078e00ff */
[----:B------:R2:W-:Y:S01]  /*2aef0*/  STL.64 [R1+0x25c8], R6 ;  /* 0x0025c80601007387 */ /* 0x0005e20000100a00 */
[----:B0-----:R-:W-:Y:S02]  /*2af00*/  IMAD.MOV.U32 R24, RZ, RZ, 0x217aa43e ;  /* 0x217aa43eff187424 */ /* 0x001fe400078e00ff */
[----:B------:R-:W-:Y:S01]  /*2af10*/  IMAD.MOV.U32 R25, RZ, RZ, 0x403131fa ;  /* 0x403131faff197424 */ /* 0x000fe200078e00ff */
        /* <DEDUP_REMOVED lines=15> */
[----:B--2---:R-:W-:Y:S02]  /*2b010*/  IMAD.MOV.U32 R4, RZ, RZ, 0x4564ae7d ;  /* 0x4564ae7dff047424 */ /* 0x004fe400078e00ff */
[----:B------:R-:W-:Y:S01]  /*2b020*/  IMAD.MOV.U32 R5, RZ, RZ, 0x4086d9ba ;  /* 0x4086d9baff057424 */ /* 0x000fe200078e00ff */
        /* <DEDUP_REMOVED lines=19> */
[----:B--2---:R-:W-:Y:S02]  /*2b160*/  IMAD.MOV.U32 R22, RZ, RZ, 0x4b8ba3fd ;  /* 0x4b8ba3fdff167424 */ /* 0x004fe400078e00ff */
        /* <DEDUP_REMOVED lines=21> */
[----:B------:R2:W-:Y:S01]  /*2b2c0*/  STL.64 [R1+0x2688], R14 ;  /* 0x0026880e01007387 */ /* 0x0005e20000100a00 */
[----:B------:R-:W-:Y:S02]  /*2b2d0*/  IMAD.MOV.U32 R13, RZ, RZ, 0x407462ac ;  /* 0x407462acff0d7424 */ /* 0x000fe400078e00ff */
[----:B0-----:R-:W-:Y:S01]  /*2b2e0*/  IMAD.MOV.U32 R6, RZ, RZ, -0x55d2c28c ;  /* 0xaa2d3d74ff067424 */ /* 0x001fe200078e00ff */
        /* <DEDUP_REMOVED lines=8> */
[----:B0-----:R-:W-:-:S03]  /*2b370*/  DFMA R4, -R20, R2, 1 ;  /* 0x3ff000001404742b */ /* 0x001fc60000000102 */
[----:B------:R0:W-:Y:S01]  /*2b380*/  STL.64 [R1+0x2668], R8 ;  /* 0x0026680801007387 */ /* 0x0001e20000100a00 */
[----:B-1----:R-:W-:-:S03]  /*2b390*/  MOV R28, 0x60bc3e58 ;  /* 0x60bc3e58001c7802 */ /* 0x002fc60000000f00 */
[----:B------:R1:W-:Y:S01]  /*2b3a0*/  STL.64 [R1+0x2670], R24 ;  /* 0x0026701801007387 */ /* 0x0003e20000100a00 */
[----:B------:R-:W-:Y:S01]  /*2b3b0*/  IMAD.MOV.U32 R29, RZ, RZ, -0x3f8a81b5 ;  /* 0xc0757e4bff1d7424 */ /* 0x000fe200078e00ff */
[----:B------:R-:W-:Y:S02]  /*2b3c0*/  DFMA R2, R2, R4, R2 ;  /* 0x000000040202722b */ /* 0x000fe40000000002 */
[----:B------:R3:W-:Y:S01]  /*2b3d0*/  STL.64 [R1+0x2678], R12 ;  /* 0x0026780c01007387 */ /* 0x0007e20000100a00 */
[----:B--2---:R-:W-:Y:S02]  /*2b3e0*/  IMAD.MOV.U32 R26, RZ, RZ, -0x58855efb ;  /* 0xa77aa105ff1a7424 */ /* 0x004fe400078e00ff */
[----:B------:R-:W-:Y:S01]  /*2b3f0*/  IMAD.MOV.U32 R27, RZ, RZ, -0x3fc38d70 ;  /* 0xc03c7290ff1b7424 */ /* 0x000fe200078e00ff */
[----:B------:R2:W-:Y:S01]  /*2b400*/  STL.64 [R1+0x2690], R6 ;  /* 0x0026900601007387 */ /* 0x0005e20000100a00 */
[----:B0-----:R-:W-:Y:S01]  /*2b410*/  MOV R8, 0xe94c0d42 ;  /* 0xe94c0d4200087802 */ /* 0x001fe20000000f00 */
[----:B------:R-:W-:-:S02]  /*2b420*/  IMAD.MOV.U32 R9, RZ, RZ, -0x415673e2 ;  /* 0xbea98c1eff097424 */ /* 0x000fc400078e00ff */
[----:B------:R0:W-:Y:S01]  /*2b430*/  STL.64 [R1+0x2698], R22 ;  /* 0x0026981601007387 */ /* 0x0001e20000100a00 */
[----:B-1----:R-:W-:Y:S02]  /*2b440*/  IMAD.MOV.U32 R24, RZ, RZ, 0x69db732d ;  /* 0x69db732dff187424 */ /* 0x002fe400078e00ff */
[----:B------:R-:W-:Y:S01]  /*2b450*/  IMAD.MOV.U32 R25, RZ, RZ, -0x3fe1ee0d ;  /* 0xc01e11f3ff197424 */ /* 0x000fe200078e00ff */
[----:B---3--:R-:W-:Y:S01]  /*2b460*/  MOV R13, 0x40231498 ;  /* 0x40231498000d7802 */ /* 0x008fe20000000f00 */
[----:B------:R-:W-:Y:S01]  /*2b470*/  IMAD.MOV.U32 R12, RZ, RZ, 0x33c28106 ;  /* 0x33c28106ff0c7424 */ /* 0x000fe200078e00ff */
[----:B------:R1:W-:Y:S01]  /*2b480*/  STL.64 [R1+0x26c8], R14 ;  /* 0x0026c80e01007387 */ /* 0x0003e20000100a00 */
[----:B------:R-:W-:Y:S02]  /*2b490*/  IMAD.MOV.U32 R4, RZ, RZ, -0x3e789b85 ;  /* 0xc187647bff047424 */ /* 0x000fe400078e00ff */
[----:B--2---:R-:W-:Y:S01]  /*2b4a0*/  IMAD.MOV.U32 R6, RZ, RZ, 0x38dc7845 ;  /* 0x38dc7845ff067424 */ /* 0x004fe200078e00ff */
[----:B------:R2:W-:Y:S01]  /*2b4b0*/  STL.64 [R1+0x2680], R28 ;  /* 0x0026801c01007387 */ /* 0x0005e20000100a00 */
[----:B------:R-:W-:Y:S01]  /*2b4c0*/  IMAD.MOV.U32 R7, RZ, RZ, -0x40163402 ;  /* 0xbfe9cbfeff077424 */ /* 0x000fe200078e00ff */
[----:B0-----:R-:W-:Y:S01]  /*2b4d0*/  MOV R22, 0x8abda2e3 ;  /* 0x8abda2e300167802 */ /* 0x001fe20000000f00 */
[----:B------:R-:W-:Y:S01]  /*2b4e0*/  IMAD.MOV.U32 R23, RZ, RZ, 0x3fe2b6ed ;  /* 0x3fe2b6edff177424 */ /* 0x000fe200078e00ff */
[----:B------:R0:W-:Y:S01]  /*2b4f0*/  STL.64 [R1+0x26a8], R26 ;  /* 0x0026a81a01007387 */ /* 0x0001e20000100a00 */
[----:B------:R-:W-:-:S02]  /*2b500*/  IMAD.MOV.U32 R5, RZ, RZ, -0x3f5d3180 ;  /* 0xc0a2ce80ff057424 */ /* 0x000fc400078e00ff */
[----:B-1----:R-:W-:Y:S01]  /*2b510*/  IMAD.MOV.U32 R14, RZ, RZ, 0x3f907c55 ;  /* 0x3f907c55ff0e7424 */ /* 0x002fe200078e00ff */
[----:B------:R1:W-:Y:S01]  /*2b520*/  STL.64 [R1+0x26b0], R8 ;  /* 0x0026b00801007387 */ /* 0x0003e20000100a00 */
[----:B------:R-:W-:Y:S02]  /*2b530*/  IMAD.MOV.U32 R15, RZ, RZ, 0x3f8ef19b ;  /* 0x3f8ef19bff0f7424 */ /* 0x000fe400078e00ff */
[----:B--2---:R-:W-:Y:S01]  /*2b540*/  IMAD.MOV.U32 R28, RZ, RZ, 0x413bd03 ;  /* 0x0413bd03ff1c7424 */ /* 0x004fe200078e00ff */
[----:B------:R2:W-:Y:S01]  /*2b550*/  STL.64 [R1+0x26b8], R12 ;  /* 0x0026b80c01007387 */ /* 0x0005e20000100a00 */
[----:B------:R-:W-:Y:S01]  /*2b560*/  MOV R29, 0xbe9f47ea ;  /* 0xbe9f47ea001d7802 */ /* 0x000fe20000000f00 */
[----:B0-----:R-:W-:Y:S02]  /*2b570*/  IMAD.MOV.U32 R26, RZ, RZ, -0x5af264f2 ;  /* 0xa50d9b0eff1a7424 */ /* 0x001fe400078e00ff */
[----:B------:R0:W-:Y:S01]  /*2b580*/  STL.64 [R1+0x26c0], R24 ;  /* 0x0026c01801007387 */ /* 0x0001e20000100a00 */
[----:B------:R-:W-:-:S03]  /*2b590*/  MOV R27, 0xbfcaae9f ;  /* 0xbfcaae9f001b7802 */ /* 0x000fc60000000f00 */
[----:B------:R3:W-:Y:S01]  /*2b5a0*/  STL.64 [R1+0x26d8], R6 ;  /* 0x0026d80601007387 */ /* 0x0007e20000100a00 */
[----:B-1----:R-:W-:Y:S02]  /*2b5b0*/  IMAD.MOV.U32 R8, RZ, RZ, 0x30c9aff6 ;  /* 0x30c9aff6ff087424 */ /* 0x002fe400078e00ff */
[----:B------:R-:W-:Y:S01]  /*2b5c0*/  IMAD.MOV.U32 R9, RZ, RZ, 0x3f235a96 ;  /* 0x3f235a96ff097424 */ /* 0x000fe200078e00ff */
[----:B------:R1:W-:Y:S01]  /*2b5d0*/  STL.64 [R1+0x26e0], R22 ;  /* 0x0026e01601007387 */ /* 0x0003e20000100a00 */
[----:B--2---:R-:W-:Y:S01]  /*2b5e0*/  IMAD.MOV.U32 R12, RZ, RZ, 0x4f19f2c4 ;  /* 0x4f19f2c4ff0c7424 */ /* 0x004fe200078e00ff */
[----:B------:R-:W-:Y:S02]  /*2b5f0*/  MOV R13, 0xbfa0ee0f ;  /* 0xbfa0ee0f000d7802 */ /* 0x000fe40000000f00 */
        /* <DEDUP_REMOVED lines=9> */
[----:B0-----:R-:W-:Y:S01]  /*2b690*/  IMAD.MOV.U32 R14, RZ, RZ, 0x61d37922 ;  /* 0x61d37922ff0e7424 */ /* 0x001fe200078e00ff */
[----:B------:R-:W-:Y:S02]  /*2b6a0*/  MOV R15, 0x3f552b59 ;  /* 0x3f552b59000f7802 */ /* 0x000fe40000000f00 */
[----:B------:R0:W-:Y:S01]  /*2b6b0*/  STL.64 [R1+0x26f0], R8 ;  /* 0x0026f00801007387 */ /* 0x0001e20000100a00 */
[----:B--2---:R-:W-:Y:S01]  /*2b6c0*/  IMAD.MOV.U32 R28, RZ, RZ, 0x33000f3b ;  /* 0x33000f3bff1c7424 */ /* 0x004fe200078e00ff */
        /* <DEDUP_REMOVED lines=10> */
[----:B------:R-:W-:Y:S01]  /*2b770*/  IMAD.MOV.U32 R33, RZ, RZ, -0x3fef52dd ;  /* 0xc010ad23ff217424 */ /* 0x000fe200078e00ff */
[----:B------:R2:W-:Y:S01]  /*2b780*/  STL.64 [R1+0x2720], R22 ;  /* 0x0027201601007387 */ /* 0x0005e20000100a00 */
[----:B-1----:R-:W-:Y:S01]  /*2b790*/  MOV R12, 0xc17e78cb ;  /* 0xc17e78cb000c7802 */ /* 0x002fe20000000f00 */
[----:B------:R-:W-:-:S02]  /*2b7a0*/  IMAD.MOV.U32 R13, RZ, RZ, 0x40957e75 ;  /* 0x40957e75ff0d7424 */ /* 0x000fc400078e00ff */
[----:B------:R1:W-:Y:S01]  /*2b7b0*/  STL.64 [R1+0x2748], R14 ;  /* 0x0027480e01007387 */ /* 0x0003e20000100a00 */
[----:B---3--:R-:W-:Y:S02]  /*2b7c0*/  IMAD.MOV.U32 R24, RZ, RZ, -0x22f680c9 ;  /* 0xdd097f37ff187424 */ /* 0x008fe400078e00ff */
[----:B------:R-:W-:Y:S01]  /*2b7d0*/  IMAD.MOV.U32 R25, RZ, RZ, -0x3f787b40 ;  /* 0xc08784c0ff197424 */ /* 0x000fe200078e00ff */
[----:B------:R3:W-:Y:S01]  /*2b7e0*/  STL.64 [R1+0x2728], R26 ;  /* 0x0027281a01007387 */ /* 0x0007e20000100a00 */
[----:B0-----:R-:W-:Y:S01]  /*2b7f0*/  MOV R6, 0xc69d7a8d ;  /* 0xc69d7a8d00067802 */ /* 0x001fe20000000f00 */
[----:B------:R-:W-:Y:S02]  /*2b800*/  IMAD.MOV.U32 R7, RZ, RZ, 0x4086ddbb ;  /* 0x4086ddbbff077424 */ /* 0x000fe400078e00ff */
[----:B------:R0:W-:Y:S01]  /*2b810*/  STL.64 [R1+0x2730], R8 ;  /* 0x0027300801007387 */ /* 0x0001e20000100a00 */
[----:B--2---:R-:W-:Y:S01]  /*2b820*/  IMAD.MOV.U32 R22, RZ, RZ, 0x7b2e5ff5 ;  /* 0x7b2e5ff5ff167424 */ /* 0x004fe200078e00ff */
[----:B------:R-:W-:Y:S01]  /*2b830*/  MOV R23, 0xc07555ec ;  /* 0xc07555ec00177802 */ /* 0x000fe20000000f00 */
[----:B-1----:R-:W-:Y:S01]  /*2b840*/  DMUL R14, R2, R16 ;  /* 0x00000010020e7228 */ /* 0x002fe20000000000 */
[----:B------:R1:W-:Y:S01]  /*2b850*/  STL.64 [R1+0x2738], R4 ;  /* 0x0027380401007387 */ /* 0x0003e20000100a00 */
[----:B---3--:R-:W-:-:S03]  /*2b860*/  MOV R26, 0x2d01f9ee ;  /* 0x2d01f9ee001a7802 */ /* 0x008fc60000000f00 */
[----:B------:R2:W-:Y:S01]  /*2b870*/  STL.64 [R1+0x2740], R12 ;  /* 0x0027400c01007387 */ /* 0x0005e20000100a00 */
[----:B------:R-:W-:Y:S02]  /*2b880*/  IMAD.MOV.U32 R27, RZ, RZ, 0x4060b205 ;  /* 0x4060b205ff1b7424 */ /* 0x000fe400078e00ff */
[----:B------:R-:W-:Y:S01]  /*2b890*/  DFMA R18, -R20, R14, R16 ;  /* 0x0000000e1412722b */ /* 0x000fe20000000110 */
[----:B0-----:R-:W-:Y:S01]  /*2b8a0*/  IMAD.MOV.U32 R8, RZ, RZ, -0x7a866d55 ;  /* 0x857992abff087424 */ /* 0x001fe200078e00ff */
[----:B------:R0:W-:Y:S01]  /*2b8b0*/  STL.64 [R1+0x2750], R24 ;  /* 0x0027501801007387 */ /* 0x0001e20000100a00 */
[----:B------:R-:W-:Y:S02]  /*2b8c0*/  IMAD.MOV.U32 R9, RZ, RZ, -0x411b0ef3 ;  /* 0xbee4f10dff097424 */ /* 0x000fe400078e00ff */
[----:B-1----:R-:W-:Y:S01]  /*2b8d0*/  IMAD.MOV.U32 R4, RZ, RZ, 0xf314c0d ;  /* 0x0f314c0dff047424 */ /* 0x002fe200078e00ff */
[----:B------:R1:W-:Y:S01]  /*2b8e0*/  STL.64 [R1+0x2758], R6 ;  /* 0x0027580601007387 */ /* 0x0003e20000100a00 */
[----:B------:R-:W-:Y:S01]  /*2b8f0*/  IMAD.MOV.U32 R5, RZ, RZ, 0x404727bb ;  /* 0x404727bbff057424 */ /* 0x000fe200078e00ff */
[----:B------:R-:W-:Y:S01]  /*2b900*/  DFMA R2, R2, R18, R14 ;  /* 0x000000120202722b */ /* 0x000fe2000000000e */
        /* <DEDUP_REMOVED lines=9> */
[----:B------:R-:W-:Y:S01]  /*2b9a0*/  FFMA R0, RZ, R21, R3 ;  /* 0x00000015ff007223 */ /* 0x000fe20000000003 */
        /* <DEDUP_REMOVED lines=8> */
[----:B------:R-:W-:Y:S01]  /*2ba30*/  IMAD.MOV.U32 R27, RZ, RZ, 0x3f6966e5 ;  /* 0x3f6966e5ff1b7424 */ /* 0x000fe200078e00ff */
[----:B------:R-:W-:Y:S01]  /*2ba40*/  FSETP.GT.AND P0, PT, |R0|, 1.469367938527859385e-39, PT ;  /* 0x001000000000780b */ /* 0x000fe20003f04200 */
[----:B---3--:R-:W-:Y:S01]  /*2ba50*/  IMAD.MOV.U32 R28, RZ, RZ, 0x47d911f2 ;  /* 0x47d911f2ff1c7424 */ /* 0x008fe200078e00ff */
[----:B------:R-:W-:Y:S01]  /*2ba60*/  MOV R29, 0x3ff1f3c0 ;  /* 0x3ff1f3c0001d7802 */ /* 0x000fe20000000f00 */
[----:B------:R1:W-:Y:S01]  /*2ba70*/  STL.64 [R1+0x2790], R24 ;  /* 0x0027901801007387 */ /* 0x0003e20000100a00 */
[----:B--2---:R-:W-:-:S02]  /*2ba80*/  IMAD.MOV.U32 R4, RZ, RZ, 0x1b50cc3 ;  /* 0x01b50cc3ff047424 */ /* 0x004fc400078e00ff */
[----:B------:R-:W-:Y:S01]  /*2ba90*/  IMAD.MOV.U32 R5, RZ, RZ, -0x4017a9ca ;  /* 0xbfe85636ff057424 */ /* 0x000fe200078e00ff */
[----:B------:R1:W-:Y:S01]  /*2baa0*/  STL.64 [R1+0x2798], R22 ;  /* 0x0027981601007387 */ /* 0x0003e20000100a00 */
[----:B0-----:R-:W-:Y:S02]  /*2bab0*/  IMAD.MOV.U32 R12, RZ, RZ, -0x5fb49ca2 ;  /* 0xa04b635eff0c7424 */ /* 0x001fe400078e00ff */
[----:B------:R-:W-:Y:S01]  /*2bac0*/  IMAD.MOV.U32 R13, RZ, RZ, 0x3fdf284b ;  /* 0x3fdf284bff0d7424 */ /* 0x000fe200078e00ff */
        /* <DEDUP_REMOVED lines=13> */
[----:B------:R-:W-:Y:S05]  /*2bba0*/  CALL.REL.NOINC `($__internal_24_$__cuda_sm20_div_rn_f64_full) ;  /* 0x000002e400247944 */ /* 0x000fea0003c00000 */
[----:B------:R-:W-:Y:S02]  /*2bbb0*/  IMAD.MOV.U32 R2, RZ, RZ, R4 ;  /* 0x000000ffff027224 */ /* 0x000fe400078e0004 */
[----:B------:R-:W-:-:S07]  /*2bbc0*/  IMAD.MOV.U32 R3, RZ, RZ, R5 ;  /* 0x000000ffff037224 */ /* 0x000fce00078e0005 */
.L_x_7871:
[----:B------:R-:W-:Y:S05]  /*2bbd0*/  BSYNC.RECONVERGENT B4 ;  /* 0x0000000000047941 */ /* 0x000fea0003800200 */
.L_x_7870:
[----:B-1----:R-:W0:Y:S01]  /*2bbe0*/  MUFU.RCP64H R5, R21 ;  /* 0x0000001500057308 */ /* 0x002e220000001800 */
        /* <DEDUP_REMOVED lines=23> */
.L_x_7873:
[----:B------:R-:W-:Y:S05]  /*2bd60*/  BSYNC.RECONVERGENT B4 ;  /* 0x0000000000047941 */ /* 0x000fea0003800200 */
.L_x_7872:
        /* <DEDUP_REMOVED lines=57> */
.L_x_7879:
[----:B------:R-:W-:Y:S05]  /*2c100*/  BSYNC.RECONVERGENT B7 ;  /* 0x0000000000077941 */ /* 0x000fea0003800200 */
.L_x_7878:
        /* <DEDUP_REMOVED lines=30> */
.L_x_7877:
[----:B------:R-:W-:-:S10]  /*2c2f0*/  DADD R10, R8, 1 ;  /* 0x3ff00000080a7429 */ /* 0x000fd40000000000 */
[----:B------:R-:W-:Y:S01]  /*2c300*/  ISETP.GT.AND P0, PT, R11, 0xfffff, PT ;  /* 0x000fffff0b00780c */ /* 0x000fe20003f04270 */
[--C-:B------:R-:W-:Y:S01]  /*2c310*/  IMAD.MOV.U32 R2, RZ, RZ, R10.reuse ;  /* 0x000000ffff027224 */ /* 0x100fe200078e000a */
[----:B------:R-:W-:Y:S01]  /*2c320*/  MOV R3, R11 ;  /* 0x0000000b00037202 */ /* 0x000fe20000000f00 */
[----:B------:R-:W-:-:S10]  /*2c330*/  IMAD.MOV.U32 R18, RZ, RZ, R10 ;  /* 0x000000ffff127224 */ /* 0x000fd400078e000a */
[----:B------:R-:W-:-:S10]  /*2c340*/  @!P0 DMUL R2, R2, 1.80143985094819840000e+16 ;  /* 0x4350000002028828 */ /* 0x000fd40000000000 */
[----:B------:R-:W-:Y:S02]  /*2c350*/  @!P0 IMAD.MOV.U32 R11, RZ, RZ, R3 ;  /* 0x000000ffff0b8224 */ /* 0x000fe400078e0003 */
[----:B------:R-:W-:Y:S02]  /*2c360*/  @!P0 IMAD.MOV.U32 R18, RZ, RZ, R2 ;  /* 0x000000ffff128224 */ /* 0x000fe400078e0002 */
[----:B------:R-:W-:-:S05]  /*2c370*/  VIADD R0, R11, 0xffffffff ;  /* 0xffffffff0b007836 */ /* 0x000fca0000000000 */
[----:B------:R-:W-:Y:S02]  /*2c380*/  ISETP.GT.U32.AND P1, PT, R0, 0x7feffffe, PT ;  /* 0x7feffffe0000780c */ /* 0x000fe40003f24070 */
[----:B------:R-:W-:Y:S02]  /*2c390*/  MOV R0, 0xfffffc01 ;  /* 0xfffffc0100007802 */ /* 0x000fe40000000f00 */
[----:B------:R-:W-:-:S09]  /*2c3a0*/  @!P0 MOV R0, 0xfffffbcb ;  /* 0xfffffbcb00008802 */ /* 0x000fd20000000f00 */
        /* <DEDUP_REMOVED lines=65> */
.L_x_7881:
[----:B0-----:R-:W-:Y:S01]  /*2c7c0*/  IMAD.MOV.U32 R4, RZ, RZ, 0x0 ;  /* 0x00000000ff047424 */ /* 0x001fe200078e00ff */
[----:B------:R-:W-:Y:S02]  /*2c7d0*/  MOV R5, 0x7ff00000 ;  /* 0x7ff0000000057802 */ /* 0x000fe40000000f00 */
[----:B------:R-:W-:-:S04]  /*2c7e0*/  LOP3.LUT P0, RZ, R3, 0x7fffffff, RZ, 0xc0, !PT ;  /* 0x7fffffff03ff7812 */ /* 0x000fc8000780c0ff */
[----:B------:R-:W-:-:S10]  /*2c7f0*/  DFMA R4, R2, R4, +INF ;  /* 0x7ff000000204742b */ /* 0x000fd40000000004 */
[----:B------:R-:W-:Y:S02]  /*2c800*/  FSEL R10, R4, RZ, P0 ;  /* 0x000000ff040a7208 */ /* 0x000fe40000000000 */
[----:B------:R-:W-:-:S07]  /*2c810*/  FSEL R11, R5, -QNAN , P0 ;  /* 0xfff00000050b7808 */ /* 0x000fce0000000000 */
.L_x_7880:
[----:B------:R-:W-:Y:S05]  /*2c820*/  BSYNC.RECONVERGENT B5 ;  /* 0x0000000000057941 */ /* 0x000fea0003800200 */
.L_x_7876:
        /* <DEDUP_REMOVED lines=23> */
[----:B------:R-:W-:Y:S02]  /*2c9a0*/  MOV R22, R3 ;  /* 0x0000000300167202 */ /* 0x000fe40000000f00 */
[----:B------:R-:W-:-:S07]  /*2c9b0*/  MOV R0, 0x2c9d0 ;  /* 0x0002c9d000007802 */ /* 0x000fce0000000f00 */
[----:B------:R-:W-:Y:S05]  /*2c9c0*/  CALL.REL.NOINC `($__internal_25_$__cuda_sm20_dsqrt_rn_f64_mediumpath_v1) ;  /* 0x000002dc00387944 */ /* 0x000fea0003c00000 */
[----:B------:R-:W-:-:S07]  /*2c9d0*/  IMAD.MOV.U32 R15, RZ, RZ, R7 ;  /* 0x000000ffff0f7224 */ /* 0x000fce00078e0007 */
.L_x_7883:
[----:B------:R-:W-:Y:S05]  /*2c9e0*/  BSYNC.RECONVERGENT B5 ;  /* 0x0000000000057941 */ /* 0x000fea0003800200 */
.L_x_7882:
[----:B------:R-:W-:Y:S01]  /*2c9f0*/  MOV R2, R14 ;  /* 0x0000000e00027202 */ /* 0x000fe20000000f00 */
[----:B------:R-:W-:Y:S01]  /*2ca00*/  IMAD.MOV.U32 R3, RZ, RZ, R15 ;  /* 0x000000ffff037224 */ /* 0x000fe200078e000f */
[----:B------:R-:W-:Y:S06]  /*2ca10*/  BRA `(.L_x_7884) ;  /* 0x0000000800b87947 */ /* 0x000fec0003800000 */
.L_x_7875:
        /* <DEDUP_REMOVED lines=29> */
[----:B------:R-:W-:Y:S05]  /*2cbf0*/  CALL.REL.NOINC `($__internal_24_$__cuda_sm20_div_rn_f64_full) ;  /* 0x000002d400107944 */ /* 0x000fea0003c00000 */
.L_x_7888:
[----:B------:R-:W-:Y:S05]  /*2cc00*/  BSYNC.RECONVERGENT B7 ;  /* 0x0000000000077941 */ /* 0x000fea0003800200 */
.L_x_7887:
        /* <DEDUP_REMOVED lines=30> */
.L_x_7886:
[----:B------:R-:W-:-:S10]  /*2cdf0*/  DADD R10, R8, 1 ;  /* 0x3ff00000080a7429 */ /* 0x000fd40000000000 */
[----:B------:R-:W-:Y:S01]  /*2ce00*/  ISETP.GT.AND P1, PT, R11, 0xfffff, PT ;  /* 0x000fffff0b00780c */ /* 0x000fe20003f24270 */
[----:B------:R-:W-:Y:S01]  /*2ce10*/  IMAD.MOV.U32 R2, RZ, RZ, R10 ;  /* 0x000000ffff027224 */ /* 0x000fe200078e000a */
[----:B------:R-:W-:Y:S02]  /*2ce20*/  MOV R3, R11 ;  /* 0x0000000b00037202 */ /* 0x000fe40000000f00 */
[----:B------:R-:W-:-:S09]  /*2ce30*/  MOV R18, R10 ;  /* 0x0000000a00127202 */ /* 0x000fd20000000f00 */
        /* <DEDUP_REMOVED lines=8> */
[C---:B------:R-:W-:Y:S01]  /*2cec0*/  LOP3.LUT R2, R11.reuse, 0xfffff, RZ, 0xc0, !PT ;  /* 0x000fffff0b027812 */ /* 0x040fe200078ec0ff */
        /* <DEDUP_REMOVED lines=63> */
.L_x_7890:
[----:B0-----:R-:W-:Y:S01]  /*2d2c0*/  MOV R4, 0x0 ;  /* 0x0000000000047802 */ /* 0x001fe20000000f00 */
[----:B------:R-:W-:Y:S01]  /*2d2d0*/  IMAD.MOV.U32 R5, RZ, RZ, 0x7ff00000 ;  /* 0x7ff00000ff057424 */ /* 0x000fe200078e00ff */
[----:B------:R-:W-:-:S05]  /*2d2e0*/  LOP3.LUT P0, RZ, R3, 0x7fffffff, RZ, 0xc0, !PT ;  /* 0x7fffffff03ff7812 */ /* 0x000fca000780c0ff */
[----:B------:R-:W-:-:S10]  /*2d2f0*/  DFMA R4, R2, R4, +INF ;  /* 0x7ff000000204742b */ /* 0x000fd40000000004 */
[----:B------:R-:W-:Y:S02]  /*2d300*/  FSEL R10, R4, RZ, P0 ;  /* 0x000000ff040a7208 */ /* 0x000fe40000000000 */
[----:B------:R-:W-:-:S07]  /*2d310*/  FSEL R11, R5, -QNAN , P0 ;  /* 0xfff00000050b7808 */ /* 0x000fce0000000000 */
.L_x_7889:
[----:B------:R-:W-:Y:S05]  /*2d320*/  BSYNC.RECONVERGENT B5 ;  /* 0x0000000000057941 */ /* 0x000fea0003800200 */
.L_x_7885:
        /* <DEDUP_REMOVED lines=25> */
[----:B------:R-:W-:Y:S05]  /*2d4c0*/  CALL.REL.NOINC `($__internal_25_$__cuda_sm20_dsqrt_rn_f64_mediumpath_v1) ;  /* 0x000002d000787944 */ /* 0x000fea0003c00000 */
[----:B------:R-:W-:-:S07]  /*2d4d0*/  MOV R15, R7 ;  /* 0x00000007000f7202 */ /* 0x000fce0000000f00 */
.L_x_7892:
[----:B------:R-:W-:Y:S05]  /*2d4e0*/  BSYNC.RECONVERGENT B5 ;  /* 0x0000000000057941 */ /* 0x000fea0003800200 */
.L_x_7891:
[----:B------:R-:W-:-:S11]  /*2d4f0*/  DADD R2, -RZ, -R14 ;  /* 0x00000000ff027229 */ /* 0x000fd6000000090e */
.L_x_7884:
[----:B------:R-:W-:Y:S05]  /*2d500*/  BSYNC.RECONVERGENT B4 ;  /* 0x0000000000047941 */ /* 0x000fea0003800200 */
.L_x_7874:
        /* <DEDUP_REMOVED lines=28> */
.L_x_7894:
[----:B------:R-:W-:Y:S05]  /*2d6d0*/  BSYNC.RECONVERGENT B4 ;  /* 0x0000000000047941 */ /* 0x000fea0003800200 */
.L_x_7893:
[----:B------:R-:W-:Y:S01]  /*2d6e0*/  DMUL R32, R6, R2 ;  /* 0x0000000206207228 */ /* 0x000fe20000000000 */
[----:B------:R-:W-:Y:S01]  /*2d6f0*/  HFMA2 R14, -RZ, RZ, 85.3125, 85.3125 ;  /* 0x55555555ff0e7431 */ /* 0x000fe200000001ff */
[----:B------:R-:W-:Y:S01]  /*2d700*/  BSSY.RECONVERGENT B3, `(.L_x_7895) ;  /* 0x0000016000037945 */ /* 0x000fe20003800200 */
[----:B------:R-:W-:Y:S01]  /*2d710*/  MOV R13, RZ ;  /* 0x000000ff000d7202 */ /* 0x000fe20000000f00 */
[----:B------:R-:W-:Y:S02]  /*2d720*/  IMAD.MOV.U32 R11, RZ, RZ, 0x1 ;  /* 0x00000001ff0b7424 */ /* 0x000fe400078e00ff */
[----:B------:R-:W-:-:S07]  /*2d730*/  IMAD.MOV.U32 R15, RZ, RZ, -0x402aaaab ;  /* 0xbfd55555ff0f7424 */ /* 0x000fce00078e00ff */
.L_x_7896:
        /* <DEDUP_REMOVED lines=19> */
.L_x_7895:
        /* <DEDUP_REMOVED lines=21> */
[----:B------:R-:W-:Y:S01]  /*2d9c0*/  MOV R4, R6 ;  /* 0x0000000600047202 */ /* 0x000fe20000000f00 */
[----:B------:R-:W-:-:S07]  /*2d9d0*/  IMAD.MOV.U32 R5, RZ, RZ, R0 ;  /* 0x000000ffff057224 */ /* 0x000fce00078e0000 */
.L_x_7900:
[----:B------:R-:W-:Y:S05]  /*2d9e0*/  BSYNC.RECONVERGENT B5 ;  /* 0x0000000000057941 */ /* 0x000fea0003800200 */
.L_x_7899:
[----:B------:R-:W-:Y:S01]  /*2d9f0*/  HFMA2 R23, -RZ, RZ, 0, 5.9604644775390625e-08 ;  /* 0x00000001ff177431 */ /* 0x000fe200000001ff */
[----:B------:R-:W-:Y:S01]  /*2da00*/  BSSY.RECONVERGENT B3, `(.L_x_7901) ;  /* 0x0000015000037945 */ /* 0x000fe20003800200 */
[----:B------:R-:W-:Y:S01]  /*2da10*/  IMAD.MOV.U32 R10, RZ, RZ, -0x36fe1a8c ;  /* 0xc901e574ff0a7424 */ /* 0x000fe200078e00ff */
[----:B------:R-:W-:-:S07]  /*2da20*/  MOV R11, 0xbf5e573a ;  /* 0xbf5e573a000b7802 */ /* 0x000fce0000000f00 */
.L_x_7902:
        /* <DEDUP_REMOVED lines=19> */
.L_x_7901:
        /* <DEDUP_REMOVED lines=28> */
[----:B------:R-:W-:Y:S01]  /*2dd20*/  MOV R6, R4 ;  /* 0x0000000400067202 */ /* 0x000fe20000000f00 */
[----:B------:R-:W-:-:S07]  /*2dd30*/  IMAD.MOV.U32 R7, RZ, RZ, R5 ;  /* 0x000000ffff077224 */ /* 0x000fce00078e0005 */
.L_x_7904:
[----:B------:R-:W-:Y:S05]  /*2dd40*/  BSYNC.RECONVERGENT B5 ;  /* 0x0000000000057941 */ /* 0x000fea0003800200 */
.L_x_7903:
[----:B------:R-:W-:Y:S01]  /*2dd50*/  HFMA2 R23, -RZ, RZ, 0, 5.9604644775390625e-08 ;  /* 0x00000001ff177431 */ /* 0x000fe200000001ff */
[----:B------:R-:W-:Y:S01]  /*2dd60*/  BSSY.RECONVERGENT B3, `(.L_x_7905) ;  /* 0x0000015000037945 */ /* 0x000fe20003800200 */
[----:B------:R-:W-:Y:S01]  /*2dd70*/  IMAD.MOV.U32 R14, RZ, RZ, 0x3b990ee6 ;  /* 0x3b990ee6ff0e7424 */ /* 0x000fe200078e00ff */
[----:B------:R-:W-:-:S07]  /*2dd80*/  MOV R15, 0x3f70ee64 ;  /* 0x3f70ee64000f7802 */ /* 0x000fce0000000f00 */
.L_x_7906:
        /* <DEDUP_REMOVED lines=19> */
.L_x_7905:
        /* <DEDUP_REMOVED lines=26> */
.L_x_7908:
[----:B------:R-:W-:Y:S05]  /*2e060*/  BSYNC.RECONVERGENT B5 ;  /* 0x0000000000057941 */ /* 0x000fea0003800200 */
.L_x_7907:
[----:B------:R-:W-:Y:S01]  /*2e070*/  HFMA2 R11, -RZ, RZ, 1.8173828125, 7.84765625 ;  /* 0x3f4547d9ff0b7431 */ /* 0x000fe200000001ff */
[----:B------:R-:W-:Y:S01]  /*2e080*/  BSSY.RECONVERGENT B3, `(.L_x_7909) ;  /* 0x0000015000037945 */ /* 0x000fe20003800200 */
[----:B------:R-:W-:Y:S01]  /*2e090*/  MOV R23, 0x1 ;  /* 0x0000000100177802 */ /* 0x000fe20000000f00 */
[----:B------:R-:W-:-:S07]  /*2e0a0*/  IMAD.MOV.U32 R10, RZ, RZ, 0x3b34e2b6 ;  /* 0x3b34e2b6ff0a7424 */ /* 0x000fce00078e00ff */
.L_x_7910:
        /* <DEDUP_REMOVED lines=19> */
.L_x_7909:
        /* <DEDUP_REMOVED lines=30> */
.L_x_7912:
[----:B------:R-:W-:Y:S05]  /*2e3c0*/  BSYNC.RECONVERGENT B5 ;  /* 0x0000000000057941 */ /* 0x000fea0003800200 */
.L_x_7911:
[----:B------:R-:W-:Y:S01]  /*2e3d0*/  HFMA2 R23, -RZ, RZ, 0, 5.9604644775390625e-08 ;  /* 0x00000001ff177431 */ /* 0x000fe200000001ff */
[----:B------:R-:W-:Y:S01]  /*2e3e0*/  BSSY.RECONVERGENT B3, `(.L_x_7913) ;  /* 0x0000015000037945 */ /* 0x000fe20003800200 */
[----:B------:R-:W-:Y:S01]  /*2e3f0*/  IMAD.MOV.U32 R14, RZ, RZ, 0x2da7bf9 ;  /* 0x02da7bf9ff0e7424 */ /* 0x000fe200078e00ff */
[----:B------:R-:W-:-:S07]  /*2e400*/  MOV R15, 0xbf4c3e0b ;  /* 0xbf4c3e0b000f7802 */ /* 0x000fce0000000f00 */
.L_x_7914:
        /* <DEDUP_REMOVED lines=19> */
.L_x_7913:
        /* <DEDUP_REMOVED lines=26> */
.L_x_7916:
[----:B------:R-:W-:Y:S05]  /*2e6e0*/  BSYNC.RECONVERGENT B5 ;  /* 0x0000000000057941 */ /* 0x000fea0003800200 */
.L_x_7915:
[----:B------:R-:W-:Y:S01]  /*2e6f0*/  HFMA2 R11, -RZ, RZ, -1.802734375, 0.00079822540283203125 ;  /* 0xbf36128aff0b7431 */ /* 0x000fe200000001ff */
[----:B------:R-:W-:Y:S01]  /*2e700*/  BSSY.RECONVERGENT B3, `(.L_x_7917) ;  /* 0x0000015000037945 */ /* 0x000fe20003800200 */
[----:B------:R-:W-:Y:S01]  /*2e710*/  MOV R23, 0x1 ;  /* 0x0000000100177802 */ /* 0x000fe20000000f00 */
[----:B------:R-:W-:-:S07]  /*2e720*/  IMAD.MOV.U32 R10, RZ, RZ, -0x3a5b058f ;  /* 0xc5a4fa71ff0a7424 */ /* 0x000fce00078e00ff */
.L_x_7918:
        /* <DEDUP_REMOVED lines=19> */
.L_x_7917:
        /* <DEDUP_REMOVED lines=30> */
.L_x_7920:
[----:B------:R-:W-:Y:S05]  /*2ea40*/  BSYNC.RECONVERGENT B5 ;  /* 0x0000000000057941 */ /* 0x000fea0003800200 */
.L_x_7919:
[----:B------:R-:W-:Y:S01]  /*2ea50*/  HFMA2 R23, -RZ, RZ, 0, 5.9604644775390625e-08 ;  /* 0x00000001ff177431 */ /* 0x000fe200000001ff */
[----:B------:R-:W-:Y:S01]  /*2ea60*/  BSSY.RECONVERGENT B3, `(.L_x_7921) ;  /* 0x0000015000037945 */ /* 0x000fe20003800200 */
[----:B------:R-:W-:Y:S01]  /*2ea70*/  IMAD.MOV.U32 R14, RZ, RZ, 0x1b0931c8 ;  /* 0x1b0931c8ff0e7424 */ /* 0x000fe200078e00ff */
[----:B------:R-:W-:-:S07]  /*2ea80*/  MOV R15, 0x3f4168ef ;  /* 0x3f4168ef000f7802 */ /* 0x000fce0000000f00 */
.L_x_7922:
        /* <DEDUP_REMOVED lines=19> */
.L_x_7921:
        /* <DEDUP_REMOVED lines=26> */
.L_x_7924:
[----:B------:R-:W-:Y:S05]  /*2ed60*/  BSYNC.RECONVERGENT B5 ;  /* 0x0000000000057941 */ /* 0x000fea0003800200 */
.L_x_7923:
[----:B------:R-:W-:Y:S01]  /*2ed70*/  HFMA2 R11, -RZ, RZ, 1.802734375, -0.000674724578857421875 ;  /* 0x3f369187ff0b7431 */ /* 0x000fe200000001ff */
[----:B------:R-:W-:Y:S01]  /*2ed80*/  BSSY.RECONVERGENT B3, `(.L_x_7925) ;  /* 0x0000015000037945 */ /* 0x000fe20003800200 */
[----:B------:R-:W-:Y:S01]  /*2ed90*/  MOV R23, 0x1 ;  /* 0x0000000100177802 */ /* 0x000fe20000000f00 */
[----:B------:R-:W-:-:S07]  /*2eda0*/  IMAD.MOV.U32 R10, RZ, RZ, -0x63fe104c ;  /* 0x9c01efb4ff0a7424 */ /* 0x000fce00078e00ff */
.L_x_7926:
        /* <DEDUP_REMOVED lines=19> */
.L_x_7925:
        /* <DEDUP_REMOVED lines=30> */
.L_x_7928:
[----:B------:R-:W-:Y:S05]  /*2f0c0*/  BSYNC.RECONVERGENT B5 ;  /* 0x0000000000057941 */ /* 0x000fea0003800200 */
.L_x_7927:
[----:B------:R-:W-:Y:S01]  /*2f0d0*/  HFMA2 R23, -RZ, RZ, 0, 5.9604644775390625e-08 ;  /* 0x00000001ff177431 */ /* 0x000fe200000001ff */
[----:B------:R-:W-:Y:S01]  /*2f0e0*/  BSSY.RECONVERGENT B3, `(.L_x_7929) ;  /* 0x0000015000037945 */ /* 0x000fe20003800200 */
[----:B------:R-:W-:Y:S01]  /*2f0f0*/  IMAD.MOV.U32 R14, RZ, RZ, 0x3187b744 ;  /* 0x3187b744ff0e7424 */ /* 0x000fe200078e00ff */
[----:B------:R-:W-:-:S07]  /*2f100*/  MOV R15, 0xbf45629b ;  /* 0xbf45629b000f7802 */ /* 0x000fce0000000f00 */
.L_x_7930:
        /* <DEDUP_REMOVED lines=19> */
.L_x_7929:
        /* <DEDUP_REMOVED lines=26> */
.L_x_7932:
[----:B------:R-:W-:Y:S05]  /*2f3e0*/  BSYNC.RECONVERGENT B5 ;  /* 0x0000000000057941 */ /* 0x000fea0003800200 */
.L_x_7931:
[----:B------:R-:W-:Y:S01]  /*2f3f0*/  HFMA2 R11, -RZ, RZ, -1.8154296875, -0.0003659725189208984375 ;  /* 0xbf438dffff0b7431 */ /* 0x000fe200000001ff */
[----:B------:R-:W-:Y:S01]  /*2f400*/  BSSY.RECONVERGENT B3, `(.L_x_7933) ;  /* 0x0000015000037945 */ /* 0x000fe20003800200 */
[----:B------:R-:W-:Y:S01]  /*2f410*/  MOV R23, 0x1 ;  /* 0x0000000100177802 */ /* 0x000fe20000000f00 */
[----:B------:R-:W-:-:S07]  /*2f420*/  IMAD.MOV.U32 R10, RZ, RZ, 0x1cc96982 ;  /* 0x1cc96982ff0a7424 */ /* 0x000fce00078e00ff */
.L_x_7934:
        /* <DEDUP_REMOVED lines=19> */
.L_x_7933:
        /* <DEDUP_REMOVED lines=30> */
.L_x_7936:
[----:B------:R-:W-:Y:S05]  /*2f740*/  BSYNC.RECONVERGENT B5 ;  /* 0x0000000000057941 */ /* 0x000fea0003800200 */
.L_x_7935:
[----:B------:R-:W-:Y:S01]  /*2f750*/  HFMA2 R23, -RZ, RZ, 0, 5.9604644775390625e-08 ;  /* 0x00000001ff177431 */ /* 0x000fe200000001ff */
[----:B------:R-:W-:Y:S01]  /*2f760*/  BSSY.RECONVERGENT B3, `(.L_x_7937) ;  /* 0x0000015000037945 */ /* 0x000fe20003800200 */
[----:B------:R-:W-:Y:S01]  /*2f770*/  IMAD.MOV.U32 R14, RZ, RZ, 0x684527bf ;  /* 0x684527bfff0e7424 */ /* 0x000fe200078e00ff */
[----:B------:R-:W-:-:S07]  /*2f780*/  MOV R15, 0x3f55d4ae ;  /* 0x3f55d4ae000f7802 */ /* 0x000fce0000000f00 */
.L_x_7938:
        /* <DEDUP_REMOVED lines=19> */
.L_x_7937:
        /* <DEDUP_REMOVED lines=26> */
.L_x_7940:
[----:B------:R-:W-:Y:S05]  /*2fa60*/  BSYNC.RECONVERGENT B5 ;  /* 0x0000000000057941 */ /* 0x000fea0003800200 */
.L_x_7939:
[----:B------:R-:W-:Y:S01]  /*2fa70*/  HFMA2 R11, -RZ, RZ, 1.8369140625, -749.5 ;  /* 0x3f59e1dbff0b7431 */ /* 0x000fe200000001ff */
[----:B------:R-:W-:Y:S01]  /*2fa80*/  BSSY.RECONVERGENT B3, `(.L_x_7941) ;  /* 0x0000015000037945 */ /* 0x000fe20003800200 */
[----:B------:R-:W-:Y:S01]  /*2fa90*/  MOV R23, 0x1 ;  /* 0x0000000100177802 */ /* 0x000fe20000000f00 */
[----:B------:R-:W-:-:S07]  /*2faa0*/  IMAD.MOV.U32 R10, RZ, RZ, -0x5713a6fc ;  /* 0xa8ec5904ff0a7424 */ /* 0x000fce00078e00ff */
.L_x_7942:
        /* <DEDUP_REMOVED lines=19> */
.L_x_7941:
        /* <DEDUP_REMOVED lines=30> */
.L_x_7944:
[----:B------:R-:W-:Y:S05]  /*2fdc0*/  BSYNC.RECONVERGENT B5 ;  /* 0x0000000000057941 */ /* 0x000fea0003800200 */
.L_x_7943:
[----:B------:R-:W-:Y:S01]  /*2fdd0*/  HFMA2 R23, -RZ, RZ, 0, 5.9604644775390625e-08 ;  /* 0x00000001ff177431 */ /* 0x000fe200000001ff */
[----:B------:R-:W-:Y:S01]  /*2fde0*/  BSSY.RECONVERGENT B3, `(.L_x_7945) ;  /* 0x0000015000037945 */ /* 0x000fe20003800200 */
[----:B------:R-:W-:Y:S01]  /*2fdf0*/  IMAD.MOV.U32 R14, RZ, RZ, -0x5a255ed9 ;  /* 0xa5daa127ff0e7424 */ /* 0x000fe200078e00ff */
[----:B------:R-:W-:-:S07]  /*2fe00*/  MOV R15, 0xbf70ae56 ;  /* 0xbf70ae56000f7802 */ /* 0x000fce0000000f00 */
.L_x_7946:
        /* <DEDUP_REMOVED lines=19> */
.L_x_7945:
        /* <DEDUP_REMOVED lines=26> */
.L_x_7948:
[----:B------:R-:W-:Y:S05]  /*300e0*/  BSYNC.RECONVERGENT B5 ;  /* 0x0000000000057941 */ /* 0x000fea0003800200 */
.L_x_7947:
[----:B------:R-:W-:Y:S01]  /*300f0*/  HFMA2 R11, -RZ, RZ, -1.8671875, 287 ;  /* 0xbf785c7cff0b7431 */ /* 0x000fe200000001ff */
[----:B------:R-:W-:Y:S01]  /*30100*/  BSSY.RECONVERGENT B3, `(.L_x_7949) ;  /* 0x0000015000037945 */ /* 0x000fe20003800200 */
[----:B------:R-:W-:Y:S01]  /*30110*/  MOV R23, 0x1 ;  /* 0x0000000100177802 */ /* 0x000fe20000000f00 */
[----:B------:R-:W-:-:S07]  /*30120*/  IMAD.MOV.U32 R10, RZ, RZ, -0x343a03ee ;  /* 0xcbc5fc12ff0a7424 */ /* 0x000fce00078e00ff */
.L_x_7950:
        /* <DEDUP_REMOVED lines=19> */
.L_x_7949:
        /* <DEDUP_REMOVED lines=30> */
.L_x_7952:
[----:B------:R-:W-:Y:S05]  /*30440*/  BSYNC.RECONVERGENT B5 ;  /* 0x0000000000057941 */ /* 0x000fea0003800200 */
.L_x_7951:
[----:B------:R-:W-:Y:S01]  /*30450*/  HFMA2 R23, -RZ, RZ, 0, 5.9604644775390625e-08 ;  /* 0x00000001ff177431 */ /* 0x000fe200000001ff */
[----:B------:R-:W-:Y:S01]  /*30460*/  BSSY.RECONVERGENT B3, `(.L_x_7953) ;  /* 0x0000015000037945 */ /* 0x000fe20003800200 */
[----:B------:R-:W-:Y:S01]  /*30470*/  IMAD.MOV.U32 R14, RZ, RZ, 0x50ed0c93 ;  /* 0x50ed0c93ff0e7424 */ /* 0x000fe200078e00ff */
[----:B------:R-:W-:-:S07]  /*30480*/  MOV R15, 0x3f91d1d6 ;  /* 0x3f91d1d6000f7802 */ /* 0x000fce0000000f00 */
.L_x_7954:
        /* <DEDUP_REMOVED lines=19> */
.L_x_7953:
        /* <DEDUP_REMOVED lines=26> */
.L_x_7956:
[----:B------:R-:W-:Y:S05]  /*30760*/  BSYNC.RECONVERGENT B5 ;  /* 0x0000000000057941 */ /* 0x000fea0003800200 */
.L_x_7955:
[----:B------:R-:W-:Y:S01]  /*30770*/  HFMA2 R11, -RZ, RZ, 1.904296875, -46080 ;  /* 0x3f9ef9a0ff0b7431 */ /* 0x000fe200000001ff */
[----:B------:R-:W-:Y:S01]  /*30780*/  BSSY.RECONVERGENT B3, `(.L_x_7957) ;  /* 0x0000015000037945 */ /* 0x000fe20003800200 */
[----:B------:R-:W-:Y:S01]  /*30790*/  MOV R23, 0x1 ;  /* 0x0000000100177802 */ /* 0x000fe20000000f00 */
[----:B------:R-:W-:-:S07]  /*307a0*/  IMAD.MOV.U32 R10, RZ, RZ, 0x5c03d2e9 ;  /* 0x5c03d2e9ff0a7424 */ /* 0x000fce00078e00ff */
.L_x_7958:
        /* <DEDUP_REMOVED lines=19> */
.L_x_7957:
        /* <DEDUP_REMOVED lines=30> */
.L_x_7960:
[----:B------:R-:W-:Y:S05]  /*30ac0*/  BSYNC.RECONVERGENT B5 ;  /* 0x0000000000057941 */ /* 0x000fea0003800200 */
.L_x_7959:
[----:B------:R-:W-:Y:S01]  /*30ad0*/  HFMA2 R23, -RZ, RZ, 0, 5.9604644775390625e-08 ;  /* 0x00000001ff177431 */ /* 0x000fe200000001ff */
[----:B------:R-:W-:Y:S01]  /*30ae0*/  BSSY.RECONVERGENT B3, `(.L_x_7961) ;  /* 0x0000015000037945 */ /* 0x000fe20003800200 */
[----:B------:R-:W-:Y:S01]  /*30af0*/  IMAD.MOV.U32 R14, RZ, RZ, 0x5f50d178 ;  /* 0x5f50d178ff0e7424 */ /* 0x000fe200078e00ff */
[----:B------:R-:W-:-:S07]  /*30b00*/  MOV R15, 0xbfb95b68 ;  /* 0xbfb95b68000f7802 */ /* 0x000fce0000000f00 */
.L_x_7962:
        /* <DEDUP_REMOVED lines=19> */
.L_x_7961:
        /* <DEDUP_REMOVED lines=26> */
.L_x_7964:
[----:B------:R-:W-:Y:S05]  /*30de0*/  BSYNC.RECONVERGENT B5 ;  /* 0x0000000000057941 */ /* 0x000fea0003800200 */
.L_x_7963:
[----:B------:R-:W-:Y:S01]  /*30df0*/  HFMA2 R11, -RZ, RZ, -1.9462890625, -0.00190639495849609375 ;  /* 0xbfc997cfff0b7431 */ /* 0x000fe200000001ff */
[----:B------:R-:W-:Y:S01]  /*30e00*/  BSSY.RECONVERGENT B3, `(.L_x_7965) ;  /* 0x0000015000037945 */ /* 0x000fe20003800200 */
[----:B------:R-:W-:Y:S01]  /*30e10*/  MOV R23, 0x1 ;  /* 0x0000000100177802 */ /* 0x000fe20000000f00 */
[----:B------:R-:W-:-:S07]  /*30e20*/  IMAD.MOV.U32 R10, RZ, RZ, -0x3bccff5e ;  /* 0xc43300a2ff0a7424 */ /* 0x000fce00078e00ff */
.L_x_7966:
        /* <DEDUP_REMOVED lines=19> */
.L_x_7965:
        /* <DEDUP_REMOVED lines=30> */
.L_x_7968:
[----:B------:R-:W-:Y:S05]  /*31140*/  BSYNC.RECONVERGENT B5 ;  /* 0x0000000000057941 */ /* 0x000fea0003800200 */
.L_x_7967:
[----:B------:R-:W-:Y:S01]  /*31150*/  HFMA2 R23, -RZ, RZ, 0, 5.9604644775390625e-08 ;  /* 0x00000001ff177431 */ /* 0x000fe200000001ff */
[----:B------:R-:W-:Y:S01]  /*31160*/  BSSY.RECONVERGENT B3, `(.L_x_7969) ;  /* 0x0000015000037945 */ /* 0x000fe20003800200 */
[----:B------:R-:W-:Y:S01]  /*31170*/  IMAD.MOV.U32 R14, RZ, RZ, -0x45e261fc ;  /* 0xba1d9e04ff0e7424 */ /* 0x000fe200078e00ff */
[----:B------:R-:W-:-:S07]  /*31180*/  MOV R15, 0x3fe72e2b ;  /* 0x3fe72e2b000f7802 */ /* 0x000fce0000000f00 */
.L_x_7970:
        /* <DEDUP_REMOVED lines=19> */
.L_x_7969:
        /* <DEDUP_REMOVED lines=26> */
.L_x_7972:
[----:B------:R-:W-:Y:S05]  /*31460*/  BSYNC.RECONVERGENT B5 ;  /* 0x0000000000057941 */ /* 0x000fea0003800200 */
.L_x_7971:
[----:B------:R-:W-:Y:S01]  /*31470*/  HFMA2 R11, -RZ, RZ, 1.994140625, -0.05938720703125 ;  /* 0x3ffaab9aff0b7431 */ /* 0x000fe200000001ff */
[----:B------:R-:W-:Y:S01]  /*31480*/  BSSY.RECONVERGENT B3, `(.L_x_7973) ;  /* 0x0000015000037945 */ /* 0x000fe20003800200 */
[----:B------:R-:W-:Y:S01]  /*31490*/  MOV R23, 0x1 ;  /* 0x0000000100177802 */ /* 0x000fe20000000f00 */
[----:B------:R-:W-:-:S07]  /*314a0*/  IMAD.MOV.U32 R10, RZ, RZ, 0x101bb71a ;  /* 0x101bb71aff0a7424 */ /* 0x000fce00078e00ff */
.L_x_7974:
        /* <DEDUP_REMOVED lines=19> */
.L_x_7973:
        /* <DEDUP_REMOVED lines=30> */
.L_x_7976:
[----:B------:R-:W-:Y:S05]  /*317c0*/  BSYNC.RECONVERGENT B5 ;  /* 0x0000000000057941 */ /* 0x000fea0003800200 */
.L_x_7975:
[----:B------:R-:W-:Y:S01]  /*317d0*/  HFMA2 R23, -RZ, RZ, 0, 5.9604644775390625e-08 ;  /* 0x00000001ff177431 */ /* 0x000fe200000001ff */
[----:B------:R-:W-:Y:S01]  /*317e0*/  BSSY.RECONVERGENT B3, `(.L_x_7977) ;  /* 0x0000015000037945 */ /* 0x000fe20003800200 */
[----:B------:R-:W-:Y:S01]  /*317f0*/  IMAD.MOV.U32 R14, RZ, RZ, -0x755502fe ;  /* 0x8aaafd02ff0e7424 */ /* 0x000fe200078e00ff */
[----:B------:R-:W-:-:S07]  /*31800*/  MOV R15, 0xc01a79ae ;  /* 0xc01a79ae000f7802 */ /* 0x000fce0000000f00 */
.L_x_7978:
        /* <DEDUP_REMOVED lines=19> */
.L_x_7977:
        /* <DEDUP_REMOVED lines=26> */
.L_x_7980:
[----:B------:R-:W-:Y:S05]  /*31ae0*/  BSYNC.RECONVERGENT B5 ;  /* 0x0000000000057941 */ /* 0x000fea0003800200 */
.L_x_7979:
[----:B------:R-:W-:Y:S01]  /*31af0*/  HFMA2 R11, -RZ, RZ, -2.095703125, 0.00473785400390625 ;  /* 0xc0311cdaff0b7431 */ /* 0x000fe200000001ff */
[----:B------:R-:W-:Y:S01]  /*31b00*/  BSSY.RECONVERGENT B3, `(.L_x_7981) ;  /* 0x0000015000037945 */ /* 0x000fe20003800200 */
[----:B------:R-:W-:Y:S01]  /*31b10*/  MOV R23, 0x1 ;  /* 0x0000000100177802 */ /* 0x000fe20000000f00 */
[----:B------:R-:W-:-:S07]  /*31b20*/  IMAD.MOV.U32 R10, RZ, RZ, 0x4df23f8f ;  /* 0x4df23f8fff0a7424 */ /* 0x000fce00078e00ff */
.L_x_7982:
        /* <DEDUP_REMOVED lines=19> */
.L_x_7981:
        /* <DEDUP_REMOVED lines=30> */
.L_x_7984:
[----:B------:R-:W-:Y:S05]  /*31e40*/  BSYNC.RECONVERGENT B5 ;  /* 0x0000000000057941 */ /* 0x000fea0003800200 */
.L_x_7983:
[----:B------:R-:W-:Y:S01]  /*31e50*/  HFMA2 R23, -RZ, RZ, 0, 5.9604644775390625e-08 ;  /* 0x00000001ff177431 */ /* 0x000fe200000001ff */
[----:B------:R-:W-:Y:S01]  /*31e60*/  BSSY.RECONVERGENT B3, `(.L_x_7985) ;  /* 0x0000015000037945 */ /* 0x000fe20003800200 */
[----:B------:R-:W-:Y:S01]  /*31e70*/  IMAD.MOV.U32 R16, RZ, RZ, 0x311f1460 ;  /* 0x311f1460ff107424 */ /* 0x000fe200078e00ff */
[----:B------:R-:W-:-:S07]  /*31e80*/  MOV R17, 0x405278fb ;  /* 0x405278fb00117802 */ /* 0x000fce0000000f00 */
.L_x_7986:
        /* <DEDUP_REMOVED lines=19> */
.L_x_7985:
        /* <DEDUP_REMOVED lines=26> */
.L_x_7988:
[----:B------:R-:W-:Y:S05]  /*32160*/  BSYNC.RECONVERGENT B5 ;  /* 0x0000000000057941 */ /* 0x000fea0003800200 */
.L_x_7987:
[----:B------:R-:W-:Y:S01]  /*32170*/  HFMA2 R15, -RZ, RZ, 2.20703125, -8.2194805145263671875e-05 ;  /* 0x406a8563ff0f7431 */ /* 0x000fe200000001ff */
[----:B------:R-:W-:Y:S01]  /*32180*/  BSSY.RECONVERGENT B3, `(.L_x_7989) ;  /* 0x0000015000037945 */ /* 0x000fe20003800200 */
[----:B------:R-:W-:Y:S01]  /*32190*/  MOV R23, 0x1 ;  /* 0x0000000100177802 */ /* 0x000fe20000000f00 */
[----:B------:R-:W-:-:S07]  /*321a0*/  IMAD.MOV.U32 R14, RZ, RZ, 0x4b8ba3fd ;  /* 0x4b8ba3fdff0e7424 */ /* 0x000fce00078e00ff */
.L_x_7990:
        /* <DEDUP_REMOVED lines=19> */
.L_x_7989:
        /* <DEDUP_REMOVED lines=11> */
.L_x_7992:
        /* <DEDUP_REMOVED lines=19> */
.L_x_7991:
        /* <DEDUP_REMOVED lines=21> */
[----:B------:R-:W-:Y:S01]  /*32610*/  IMAD.MOV.U32 R6, RZ, RZ, R4 ;  /* 0x000000ffff067224 */ /* 0x000fe200078e0004 */
[----:B------:R-:W-:-:S07]  /*32620*/  MOV R7, R5 ;  /* 0x0000000500077202 */ /* 0x000fce0000000f00 */
.L_x_7994:
[----:B------:R-:W-:Y:S05]  /*32630*/  BSYNC.RECONVERGENT B5 ;  /* 0x0000000000057941 */ /* 0x000fea0003800200 */
.L_x_7993:
[----:B------:R-:W-:-:S08]  /*32640*/  DMUL R6, R10, R6 ;  /* 0x000000060a067228 */ /* 0x000fd00000000000 */
[----:B------:R-:W-:-:S14]  /*32650*/  DSETP.GT.AND P0, PT, |R6|, |R14|, PT ;  /* 0x4000000e0600722a */ /* 0x000fdc0003f04200 */
[----:B------:R-:W-:-:S11]  /*32660*/  @!P0 DADD R8, R8, R6 ;  /* 0x0000000008088229 */ /* 0x000fd60000000006 */
.L_x_7898:
[----:B------:R-:W-:Y:S05]  /*32670*/  BSYNC.RECONVERGENT B4 ;  /* 0x0000000000047941 */ /* 0x000fea0003800200 */
.L_x_7897:
        /* <DEDUP_REMOVED lines=14> */
[----:B0-----:R-:W-:Y:S01]  /*32760*/  DFMA R6, -R10, R12, 1 ;  /* 0x3ff000000a06742b */ /* 0x001fe2000000010c */
[----:B------:R-:W-:Y:S02]  /*32770*/  HFMA2 R11, -RZ, RZ, 1.9912109375, 0.00128841400146484375 ;  /* 0x3ff71547ff0b7431 */ /* 0x000fe400000001ff */
        /* <DEDUP_REMOVED lines=11> */
[----:B------:R-:W-:-:S05]  /*32830*/  DMUL R12, R4, -R4 ;  /* 0x80000004040c7228 */ /* 0x000fca0000000000 */
[----:B------:R-:W-:Y:S01]  /*32840*/  DFMA R6, R14, -UR6, -R6 ;  /* 0x800000060e067c2b */ /* 0x000fe20008000806 */
[----:B------:R-:W-:Y:S01]  /*32850*/  UMOV UR6, 0x9f7a56b6 ;  /* 0x9f7a56b600067882 */ /* 0x000fe20000000000 */
[----:B------:R-:W-:Y:S01]  /*32860*/  UMOV UR7, 0x3e433014 ;  /* 0x3e43301400077882 */ /* 0x000fe20000000000 */
[----:B------:R-:W-:-:S05]  /*32870*/  DFMA R10, R12, R10, 6.75539944105574400000e+15 ;  /* 0x433800000c0a742b */ /* 0x000fca000000000a */
[----:B------:R-:W-:Y:S01]  /*32880*/  DFMA R6, R14, R6, -UR6 ;  /* 0x800000060e067e2b */ /* 0x000fe20008000006 */
[----:B------:R-:W-:Y:S01]  /*32890*/  UMOV UR6, 0xd8376273 ;  /* 0xd837627300067882 */ /* 0x000fe20000000000 */
[----:B------:R-:W-:-:S03]  /*328a0*/  UMOV UR7, 0x3e7bedde ;  /* 0x3e7bedde00077882 */ /* 0x000fc60000000000 */
[----:B------:R-:W-:-:S03]  /*328b0*/  LEA.HI R0, R10, R10, RZ, 0x1 ;  /* 0x0000000a0a007211 */ /* 0x000fc600078f08ff */
        /* <DEDUP_REMOVED lines=23> */
[----:B------:R-:W-:Y:S01]  /*32a30*/  DADD R6, R10, -6.75539944105574400000e+15 ;  /* 0xc33800000a067429 */ /* 0x000fe20000000000 */
[----:B------:R-:W-:Y:S01]  /*32a40*/  UMOV UR7, 0x3f2a1def ;  /* 0x3f2a1def00077882 */ /* 0x000fe20000000000 */
[----:B------:R-:W-:-:S04]  /*32a50*/  SHF.R.S32.HI R11, RZ, 0x1, R0 ;  /* 0x00000001ff0b7819 */ /* 0x000fc80000011400 */
[----:B------:R-:W-:Y:S01]  /*32a60*/  DFMA R16, R14, R16, -UR6 ;  /* 0x800000060e107e2b */ /* 0x000fe20008000010 */
[----:B------:R-:W-:Y:S01]  /*32a70*/  UMOV UR6, 0xfefa39ef ;  /* 0xfefa39ef00067882 */ /* 0x000fe20000000000 */
[----:B------:R-:W-:Y:S01]  /*32a80*/  UMOV UR7, 0x3fe62e42 ;  /* 0x3fe62e4200077882 */ /* 0x000fe20000000000 */
[----:B------:R-:W-:Y:S01]  /*32a90*/  IADD3 R10, PT, PT, R10, -R11, RZ ;  /* 0x8000000b0a0a7210 */ /* 0x000fe20007ffe0ff */
        /* <DEDUP_REMOVED lines=45> */
[----:B------:R-:W-:Y:S01]  /*32d70*/  DFMA R22, R14, R22, -UR6 ;  /* 0x800000060e167e2b */ /* 0x000fe20008000016 */
        /* <DEDUP_REMOVED lines=46> */
.L_x_7996:
        /* <DEDUP_REMOVED lines=9> */
.L_x_7997:
[----:B------:R-:W-:Y:S05]  /*330f0*/  BSYNC.RECONVERGENT B3 ;  /* 0x0000000000037941 */ /* 0x000fea0003800200 */
.L_x_7995:
        /* <DEDUP_REMOVED lines=56> */
[----:B------:R-:W-:-:S05]  /*33480*/  @!P0 SHF.R.S32.HI R3, RZ, 0x1, R0 ;  /* 0x00000001ff038819 */ /* 0x000fca0000011400 */
[----:B------:R-:W-:Y:S01]  /*33490*/  @!P0 IMAD.IADD R4, R4, 0x1, -R3 ;  /* 0x0000000104048824 */ /* 0x000fe200078e0a03 */
[----:B------:R-:W-:-:S04]  /*334a0*/  @!P0 LEA R3, R3, R11, 0x14 ;  /* 0x0000000b03038211 */ /* 0x000fc800078ea0ff */
[----:B------:R-:W-:Y:S02]  /*334b0*/  @!P0 LEA R5, R4, 0x3ff00000, 0x14 ;  /* 0x3ff0000004058811 */ /* 0x000fe400078ea0ff */
[----:B------:R-:W-:-:S06]  /*334c0*/  @!P0 MOV R4, RZ ;  /* 0x000000ff00048202 */ /* 0x000fcc0000000f00 */
[----:B------:R-:W-:-:S11]  /*334d0*/  @!P0 DMUL R6, R2, R4 ;  /* 0x0000000402068228 */ /* 0x000fd60000000000 */
.L_x_7999:
[----:B------:R-:W-:Y:S05]  /*334e0*/  BSYNC.RECONVERGENT B3 ;  /* 0x0000000000037941 */ /* 0x000fea0003800200 */
.L_x_7998:
        /* <DEDUP_REMOVED lines=30> */
.L_x_8001:
[----:B------:R-:W-:Y:S05]  /*336d0*/  BSYNC.RECONVERGENT B4 ;  /* 0x0000000000047941 */ /* 0x000fea0003800200 */
.L_x_8000:
        /* <DEDUP_REMOVED lines=21> */
.L_x_8003:
[----:B------:R-:W-:Y:S05]  /*33830*/  BSYNC.RECONVERGENT B4 ;  /* 0x0000000000047941 */ /* 0x000fea0003800200 */
.L_x_8002:
[----:B------:R-:W-:Y:S01]  /*33840*/  DFMA R12, R12, 0.5, R4 ;  /* 0x3fe000000c0c782b */ /* 0x000fe20000000004 */
[----:B------:R-:W-:Y:S10]  /*33850*/  BRA `(.L_x_7866) ;  /* 0x0000026400307947 */ /* 0x000ff40003800000 */
.L_x_7869:
        /* <DEDUP_REMOVED lines=32> */
.L_x_8007:
[----:B------:R-:W-:Y:S05]  /*33a60*/  BSYNC.RECONVERGENT B5 ;  /* 0x0000000000057941 */ /* 0x000fea0003800200 */
.L_x_8006:
        /* <DEDUP_REMOVED lines=16> */
[----:B------:R-:W-:Y:S01]  /*33b70*/  MOV R6, RZ ;  /* 0x000000ff00067202 */ /* 0x000fe20000000f00 */
[----:B------:R-:W-:Y:S01]  /*33b80*/  IMAD.MOV.U32 R7, RZ, RZ, 0x40120000 ;  /* 0x40120000ff077424 */ /* 0x000fe200078e00ff */
[----:B------:R-:W-:-:S07]  /*33b90*/  MOV R0, 0x33bb0 ;  /* 0x00033bb000007802 */ /* 0x000fce0000000f00 */
[----:B------:R-:W-:Y:S05]  /*33ba0*/  CALL.REL.NOINC `($__internal_24_$__cuda_sm20_div_rn_f64_full) ;  /* 0x0000026400247944 */ /* 0x000fea0003c00000 */
.L_x_8009:
[----:B------:R-:W-:Y:S05]  /*33bb0*/  BSYNC.RECONVERGENT B5 ;  /* 0x0000000000057941 */ /* 0x000fea0003800200 */
.L_x_8008:
        /* <DEDUP_REMOVED lines=27> */
[----:B------:R1:W-:Y:S01]  /*33d70*/  STL.64 [R1+0x1490], R2 ;  /* 0x0014900201007387 */ /* 0x0003e20000100a00 */
[----:B------:R-:W-:Y:S01]  /*33d80*/  MOV R4, 0x1e4b4109 ;  /* 0x1e4b410900047802 */ /* 0x000fe20000000f00 */
[----:B------:R-:W-:Y:S01]  /*33d90*/  IMAD.MOV.U32 R25, RZ, RZ, 0x3e46097d ;  /* 0x3e46097dff197424 */ /* 0x000fe200078e00ff */
[----:B--2---:R-:W-:Y:S01]  /*33da0*/  MOV R6, 0xa2d0465c ;  /* 0xa2d0465c00067802 */ /* 0x004fe20000000f00 */
[----:B------:R2:W-:Y:S01]  /*33db0*/  STL.64 [R1+0x1470], R10 ;  /* 0x0014700a01007387 */ /* 0x0005e20000100a00 */
[----:B------:R-:W-:Y:S01]  /*33dc0*/  IMAD.MOV.U32 R7, RZ, RZ, -0x41784a07 ;  /* 0xbe87b5f9ff077424 */ /* 0x000fe200078e00ff */
[----:B------:R-:W-:Y:S01]  /*33dd0*/  MOV R26, 0x8c35df65 ;  /* 0x8c35df65001a7802 */ /* 0x000fe20000000f00 */
[----:B------:R-:W-:Y:S01]  /*33de0*/  IMAD.MOV.U32 R27, RZ, RZ, 0x3f551ff4 ;  /* 0x3f551ff4ff1b7424 */ /* 0x000fe200078e00ff */
[----:B0-----:R-:W-:Y:S01]  /*33df0*/  MOV R8, 0xeb7f0d9f ;  /* 0xeb7f0d9f00087802 */ /* 0x001fe20000000f00 */
[----:B------:R-:W-:Y:S01]  /*33e00*/  IMAD.MOV.U32 R9, RZ, RZ, 0x3e3ccf5c ;  /* 0x3e3ccf5cff097424 */ /* 0x000fe200078e00ff */
[----:B------:R0:W-:Y:S01]  /*33e10*/  STL.64 [R1+0x1498], R4 ;  /* 0x0014980401007387 */ /* 0x0001e20000100a00 */
[----:B------:R-:W-:Y:S01]  /*33e20*/  MOV R28, 0x36ee783 ;  /* 0x036ee783001c7802 */ /* 0x000fe20000000f00 */
[----:B-1----:R-:W-:Y:S01]  /*33e30*/  IMAD.MOV.U32 R3, RZ, RZ, -0x422ff8f6 ;  /* 0xbdd0070aff037424 */ /* 0x002fe200078e00ff */
[----:B------:R-:W-:Y:S01]  /*33e40*/  MOV R2, 0x87340428 ;  /* 0x8734042800027802 */ /* 0x000fe20000000f00 */
[----:B------:R1:W-:Y:S01]  /*33e50*/  STL.64 [R1+0x14a0], R6 ;  /* 0x0014a00601007387 */ /* 0x0003e20000100a00 */
[----:B------:R-:W-:Y:S01]  /*33e60*/  IMAD.MOV.U32 R29, RZ, RZ, -0x4306bd5e ;  /* 0xbcf942a2ff1d7424 */ /* 0x000fe200078e00ff */
[----:B--2---:R-:W-:Y:S01]  /*33e70*/  MOV R10, 0x7c7a2faa ;  /* 0x7c7a2faa000a7802 */ /* 0x004fe20000000f00 */
[----:B------:R-:W-:Y:S01]  /*33e80*/  IMAD.MOV.U32 R11, RZ, RZ, -0x41cd2de7 ;  /* 0xbe32d219ff0b7424 */ /* 0x000fe200078e00ff */
[----:B------:R2:W-:Y:S01]  /*33e90*/  STL.64 [R1+0x14d0], R2 ;  /* 0x0014d00201007387 */ /* 0x0005e20000100a00 */
[----:B------:R-:W-:Y:S01]  /*33ea0*/  MOV R19, 0x3ff1f3c0 ;  /* 0x3ff1f3c000137802 */ /* 0x000fe20000000f00 */
[----:B------:R-:W-:Y:S01]  /*33eb0*/  BSSY.RECONVERGENT B5, `(.L_x_8010) ;  /* 0x0000740000057945 */ /* 0x000fe20003800200 */
[----:B------:R-:W-:Y:S01]  /*33ec0*/  FSETP.GEU.AND P1, PT, |R17|, 6.5827683646048100446e-37, PT ;  /* 0x036000001100780b */ /* 0x000fe20003f2e200 */
        /* <DEDUP_REMOVED lines=10> */
[----:B------:R-:W-:Y:S02]  /*33f70*/  IMAD.MOV.U32 R9, RZ, RZ, 0x3d57ba07 ;  /* 0x3d57ba07ff097424 */ /* 0x000fe400078e00ff */
[----:B------:R2:W-:Y:S01]  /*33f80*/  STL.64 [R1+0x1510], R2 ;  /* 0x0015100201007387 */ /* 0x0005e20000100a00 */
[----:B0-----:R-:W-:Y:S01]  /*33f90*/  MOV R10, 0xebb193c0 ;  /* 0xebb193c0000a7802 */ /* 0x001fe20000000f00 */
[----:B------:R-:W-:-:S02]  /*33fa0*/  IMAD.MOV.U32 R11, RZ, RZ, -0x42bc6765 ;  /* 0xbd43989bff0b7424 */ /* 0x000fc400078e00ff */
[----:B------:R0:W-:Y:S04]  /*33fb0*/  STL.64 [R1+0x14e8], R6 ;  /* 0x0014e80601007387 */ /* 0x0001e80000100a00 */
[----:B------:R3:W-:Y:S01]  /*33fc0*/  STL.64 [R1+0x14f0], R8 ;  /* 0x0014f00801007387 */ /* 0x0007e20000100a00 */
[----:B-1----:R-:W-:Y:S01]  /*33fd0*/  MOV R4, 0x1c71c71c ;  /* 0x1c71c71c00047802 */ /* 0x002fe20000000f00 */
[----:B------:R-:W-:Y:S01]  /*33fe0*/  IMAD.MOV.U32 R5, RZ, RZ, -0x40938e39 ;  /* 0xbf6c71c7ff057424 */ /* 0x000fe200078e00ff */
[----:B--2---:R-:W-:Y:S01]  /*33ff0*/  MOV R2, 0xcc629cba ;  /* 0xcc629cba00027802 */ /* 0x004fe20000000f00 */
[----:B------:R-:W-:Y:S01]  /*34000*/  IMAD.MOV.U32 R3, RZ, RZ, -0x4144f421 ;  /* 0xbebb0bdfff037424 */ /* 0x000fe200078e00ff */
[----:B------:R1:W-:Y:S01]  /*34010*/  STL.64 [R1+0x14f8], R10 ;  /* 0x0014f80a01007387 */ /* 0x0003e20000100a00 */
[----:B0-----:R-:W-:Y:S01]  /*34020*/  MOV R6, 0x6f09e723 ;  /* 0x6f09e72300067802 */ /* 0x001fe20000000f00 */
[----:B------:R-:W-:-:S02]  /*34030*/  IMAD.MOV.U32 R7, RZ, RZ, -0x40afc6b1 ;  /* 0xbf50394fff077424 */ /* 0x000fc400078e00ff */
[----:B------:R0:W-:Y:S01]  /*34040*/  STL.64 [R1+0x1558], R2 ;  /* 0x0015580201007387 */ /* 0x0001e20000100a00 */
[----:B---3--:R-:W-:Y:S01]  /*34050*/  MOV R8, 0x40e53dbc ;  /* 0x40e53dbc00087802 */ /* 0x008fe20000000f00 */
        /* <DEDUP_REMOVED lines=13> */
[----:B------:R-:W-:Y:S01]  /*34130*/  IMAD.MOV.U32 R7, RZ, RZ, -0x41911dc3 ;  /* 0xbe6ee23dff077424 */ /* 0x000fe200078e00ff */
[----:B0-----:R-:W-:Y:S01]  /*34140*/  MOV R8, 0xca3a377b ;  /* 0xca3a377b00087802 */ /* 0x001fe20000000f00 */
        /* <DEDUP_REMOVED lines=22> */
[----:B------:R-:W-:Y:S01]  /*342b0*/  IMAD.MOV.U32 R7, RZ, RZ, -0x4276330e ;  /* 0xbd89ccf2ff077424 */ /* 0x000fe200078e00ff */
        /* <DEDUP_REMOVED lines=26> */
[----:B------:R-:W-:Y:S01]  /*34460*/  IMAD.MOV.U32 R7, RZ, RZ, 0x3ec0db20 ;  /* 0x3ec0db20ff077424 */ /* 0x000fe200078e00ff */
[----:B---3--:R-:W-:Y:S01]  /*34470*/  MOV R8, 0xfaa1a933 ;  /* 0xfaa1a93300087802 */ /* 0x008fe20000000f00 */
        /* <DEDUP_REMOVED lines=25> */
[----:B------:R-:W-:Y:S01]  /*34610*/  IMAD.MOV.U32 R7, RZ, RZ, -0x4213db43 ;  /* 0xbdec24bdff077424 */ /* 0x000fe200078e00ff */
[----:B---3--:R-:W-:Y:S01]  /*34620*/  MOV R8, 0x55e25360 ;  /* 0x55e2536000087802 */ /* 0x008fe20000000f00 */
        /* <DEDUP_REMOVED lines=25> */
[----:B------:R-:W-:Y:S01]  /*347c0*/  IMAD.MOV.U32 R7, RZ, RZ, -0x430d397f ;  /* 0xbcf2c681ff077424 */ /* 0x000fe200078e00ff */
[----:B---3--:R-:W-:Y:S01]  /*347d0*/  MOV R8, 0x56b95f3b ;  /* 0x56b95f3b00087802 */ /* 0x008fe20000000f00 */
        /* <DEDUP_REMOVED lines=25> */
[----:B------:R-:W-:Y:S01]  /*34970*/  IMAD.MOV.U32 R7, RZ, RZ, 0x3f318b9b ;  /* 0x3f318b9bff077424 */ /* 0x000fe200078e00ff */
[----:B---3--:R-:W-:Y:S01]  /*34980*/  MOV R8, 0xa29b5d9d ;  /* 0xa29b5d9d00087802 */ /* 0x008fe20000000f00 */
        /* <DEDUP_REMOVED lines=25> */
[----:B------:R-:W-:Y:S01]  /*34b20*/  IMAD.MOV.U32 R7, RZ, RZ, 0x3e75bde8 ;  /* 0x3e75bde8ff077424 */ /* 0x000fe200078e00ff */
[----:B---3--:R-:W-:Y:S01]  /*34b30*/  MOV R8, 0xdd501eb ;  /* 0x0dd501eb00087802 */ /* 0x008fe20000000f00 */
        /* <DEDUP_REMOVED lines=25> */
[----:B------:R-:W-:Y:S01]  /*34cd0*/  IMAD.MOV.U32 R7, RZ, RZ, 0x3da587d7 ;  /* 0x3da587d7ff077424 */ /* 0x000fe200078e00ff */
[----:B---3--:R-:W-:Y:S01]  /*34ce0*/  MOV R8, 0xdbaa3443 ;  /* 0xdbaa344300087802 */ /* 0x008fe20000000f00 */
        /* <DEDUP_REMOVED lines=25> */
[----:B------:R-:W-:Y:S01]  /*34e80*/  IMAD.MOV.U32 R7, RZ, RZ, -0x414770d6 ;  /* 0xbeb88f2aff077424 */ /* 0x000fe200078e00ff */
[----:B---3--:R-:W-:Y:S01]  /*34e90*/  MOV R8, 0xb48ce058 ;  /* 0xb48ce05800087802 */ /* 0x008fe20000000f00 */
        /* <DEDUP_REMOVED lines=16> */
[----:B------:R2:W-:Y:S04]  /*34fa0*/  STL.64 [R1+0x1788], R6 ;  /* 0x0017880601007387 */ /* 0x0005e80000100a00 */
        /* <DEDUP_REMOVED lines=8> */
[----:B------:R-:W-:Y:S01]  /*35030*/  IMAD.MOV.U32 R7, RZ, RZ, 0x3dc04151 ;  /* 0x3dc04151ff077424 */ /* 0x000fe200078e00ff */
[----:B---3--:R-:W-:Y:S01]  /*35040*/  MOV R8, 0x49f4e3be ;  /* 0x49f4e3be00087802 */ /* 0x008fe20000000f00 */
        /* <DEDUP_REMOVED lines=25> */
[----:B------:R-:W-:Y:S01]  /*351e0*/  IMAD.MOV.U32 R7, RZ, RZ, 0x3cd70880 ;  /* 0x3cd70880ff077424 */ /* 0x000fe200078e00ff */
[----:B---3--:R-:W-:Y:S01]  /*351f0*/  MOV R8, 0x3cc20208 ;  /* 0x3cc2020800087802 */ /* 0x008fe20000000f00 */
        /* <DEDUP_REMOVED lines=25> */
[----:B------:R-:W-:Y:S01]  /*35390*/  IMAD.MOV.U32 R7, RZ, RZ, -0x40d5dfbe ;  /* 0xbf2a2042ff077424 */ /* 0x000fe200078e00ff */
[----:B---3--:R-:W-:Y:S01]  /*353a0*/  MOV R8, 0xcb24760b ;  /* 0xcb24760b00087802 */ /* 0x008fe20000000f00 */
        /* <DEDUP_REMOVED lines=52> */
[----:B------:R-:W-:Y:S01]  /*356f0*/  IMAD.MOV.U32 R7, RZ, RZ, -0x42372feb ;  /* 0xbdc8d015ff077424 */ /* 0x000fe200078e00ff */
[----:B---3--:R-:W-:Y:S01]  /*35700*/  MOV R8, 0xafa33430 ;  /* 0xafa3343000087802 */ /* 0x008fe20000000f00 */
        /* <DEDUP_REMOVED lines=189> */
[----:B---3--:R-:W-:Y:S01]  /*362e0*/  MOV R22, 0xd3f583cd ;  /* 0xd3f583cd00167802 */ /* 0x008fe20000000f00 */
[----:B------:R-:W-:Y:S02]  /*362f0*/  IMAD.MOV.U32 R23, RZ, RZ, 0x3f084637 ;  /* 0x3f084637ff177424 */ /* 0x000fe400078e00ff */
        /* <DEDUP_REMOVED lines=465> */
[----:B0-----:R-:W0:Y:S03]  /*38010*/  MUFU.RCP64H R3, R21 ;  /* 0x0000001500037308 */ /* 0x001e260000001800 */
[----:B------:R3:W-:Y:S01]  /*38020*/  STL.64 [R1+0x1f20], R22 ;  /* 0x001f201601007387 */ /* 0x0007e20000100a00 */
[----:B------:R-:W-:Y:S02]  /*38030*/  MOV R2, 0x1 ;  /* 0x0000000100027802 */ /* 0x000fe40000000f00 */
[----:B--2---:R-:W-:Y:S01]  /*38040*/  MOV R24, 0xffe9ba4d ;  /* 0xffe9ba4d00187802 */ /* 0x004fe20000000f00 */
[----:B------:R2:W-:Y:S01]  /*38050*/  STL.64 [R1+0x1f40], R12 ;  /* 0x001f400c01007387 */ /* 0x0005e20000100a00 */
[----:B------:R-:W-:Y:S01]  /*38060*/  IMAD.MOV.U32 R25, RZ, RZ, 0x3e0201c0 ;  /* 0x3e0201c0ff197424 */ /* 0x000fe200078e00ff */
[----:B-1----:R-:W-:-:S02]  /*38070*/  MOV R14, 0xe55cc0cd ;  /* 0xe55cc0cd000e7802 */ /* 0x002fc40000000f00 */
[----:B------:R1:W-:Y:S01]  /*38080*/  STL.64 [R1+0x1f60], R8 ;  /* 0x001f600801007387 */ /* 0x0003e20000100a00 */
[----:B------:R-:W-:Y:S01]  /*38090*/  IMAD.MOV.U32 R15, RZ, RZ, 0x3f888706 ;  /* 0x3f888706ff0f7424 */ /* 0x000fe200078e00ff */
[----:B---3--:R-:W-:Y:S01]  /*380a0*/  MOV R22, 0x168d2782 ;  /* 0x168d278200167802 */ /* 0x008fe20000000f00 */
[----:B------:R-:W-:Y:S01]  /*380b0*/  IMAD.MOV.U32 R23, RZ, RZ, -0x4089d154 ;  /* 0xbf762eacff177424 */ /* 0x000fe200078e00ff */
[----:B------:R3:W-:Y:S01]  /*380c0*/  STL.64 [R1+0x1fa0], R6 ;  /* 0x001fa00601007387 */ /* 0x0007e20000100a00 */
[----:B--2---:R-:W-:Y:S01]  /*380d0*/  MOV R12, 0xf1a3a0db ;  /* 0xf1a3a0db000c7802 */ /* 0x004fe20000000f00 */
[----:B------:R-:W-:Y:S02]  /*380e0*/  IMAD.MOV.U32 R13, RZ, RZ, 0x3f423100 ;  /* 0x3f423100ff0d7424 */ /* 0x000fe400078e00ff */
[----:B------:R2:W-:Y:S01]  /*380f0*/  STL.64 [R1+0x1fb0], R10 ;  /* 0x001fb00a01007387 */ /* 0x0005e20000100a00 */
[----:B-1----:R-:W-:Y:S01]  /*38100*/  MOV R8, 0xa4a27ea0 ;  /* 0xa4a27ea000087802 */ /* 0x002fe20000000f00 */
[----:B------:R-:W-:-:S02]  /*38110*/  IMAD.MOV.U32 R9, RZ, RZ, 0x3f19fff1 ;  /* 0x3f19fff1ff097424 */ /* 0x000fc400078e00ff */
[----:B------:R1:W-:Y:S01]  /*38120*/  STL.64 [R1+0x1fd0], R4 ;  /* 0x001fd00401007387 */ /* 0x0003e20000100a00 */
[----:B---3--:R-:W-:Y:S01]  /*38130*/  MOV R6, 0x83fd9af1 ;  /* 0x83fd9af100067802 */ /* 0x008fe20000000f00 */
[----:B------:R-:W-:Y:S02]  /*38140*/  IMAD.MOV.U32 R7, RZ, RZ, 0x3d152ba3 ;  /* 0x3d152ba3ff077424 */ /* 0x000fe400078e00ff */
        /* <DEDUP_REMOVED lines=8> */
[----:B---3--:R-:W-:Y:S01]  /*381d0*/  MOV R24, 0x531b5ee8 ;  /* 0x531b5ee800187802 */ /* 0x008fe20000000f00 */
[----:B------:R-:W-:Y:S02]  /*381e0*/  IMAD.MOV.U32 R25, RZ, RZ, 0x3e856899 ;  /* 0x3e856899ff197424 */ /* 0x000fe400078e00ff */
[----:B------:R3:W-:Y:S01]  /*381f0*/  STL.64 [R1+0x1fa8], R8 ;  /* 0x001fa80801007387 */ /* 0x0007e20000100a00 */
[----:B--2---:R-:W-:Y:S01]  /*38200*/  MOV R14, 0xafb85756 ;  /* 0xafb85756000e7802 */ /* 0x004fe20000000f00 */
[----:B------:R-:W-:Y:S01]  /*38210*/  IMAD.MOV.U32 R15, RZ, RZ, -0x42708c81 ;  /* 0xbd8f737fff0f7424 */ /* 0x000fe200078e00ff */
[----:B-1----:R-:W-:Y:S01]  /*38220*/  MOV R22, 0xb879aefc ;  /* 0xb879aefc00167802 */ /* 0x002fe20000000f00 */
[----:B------:R-:W-:Y:S01]  /*38230*/  IMAD.MOV.U32 R23, RZ, RZ, 0x3ede03c9 ;  /* 0x3ede03c9ff177424 */ /* 0x000fe200078e00ff */
[----:B------:R1:W-:Y:S01]  /*38240*/  STL.64 [R1+0x1fd8], R6 ;  /* 0x001fd80601007387 */ /* 0x0003e20000100a00 */
[----:B----4-:R-:W-:Y:S01]  /*38250*/  MOV R12, 0xafb245ed ;  /* 0xafb245ed000c7802 */ /* 0x010fe20000000f00 */
[----:B------:R-:W-:-:S02]  /*38260*/  IMAD.MOV.U32 R13, RZ, RZ, -0x416e2223 ;  /* 0xbe91ddddff0d7424 */ /* 0x000fc400078e00ff */
[----:B------:R2:W-:Y:S01]  /*38270*/  STL.64 [R1+0x1ff8], R10 ;  /* 0x001ff80a01007387 */ /* 0x0005e20000100a00 */
[----:B---3--:R-:W-:Y:S01]  /*38280*/  MOV R8, 0x1300d859 ;  /* 0x1300d85900087802 */ /* 0x008fe20000000f00 */
        /* <DEDUP_REMOVED lines=8> */
[----:B---3--:R-:W-:Y:S01]  /*38310*/  MOV R4, 0x10abeebc ;  /* 0x10abeebc00047802 */ /* 0x008fe20000000f00 */
[----:B------:R-:W-:Y:S02]  /*38320*/  IMAD.MOV.U32 R5, RZ, RZ, 0x3e603f57 ;  /* 0x3e603f57ff057424 */ /* 0x000fe400078e00ff */
[----:B------:R3:W-:Y:S04]  /*38330*/  STL.64 [R1+0x1fc0], R22 ;  /* 0x001fc01601007387 */ /* 0x0007e80000100a00 */
[----:B------:R4:W-:Y:S01]  /*38340*/  STL.64 [R1+0x1fe0], R12 ;  /* 0x001fe00c01007387 */ /* 0x0009e20000100a00 */
[----:B-1----:R-:W-:Y:S01]  /*38350*/  MOV R24, 0x3853b987 ;  /* 0x3853b98700187802 */ /* 0x002fe20000000f00 */
[----:B------:R-:W-:-:S02]  /*38360*/  IMAD.MOV.U32 R25, RZ, RZ, 0x3f8ee504 ;  /* 0x3f8ee504ff197424 */ /* 0x000fc400078e00ff */
[----:B------:R1:W-:Y:S01]  /*38370*/  STL.64 [R1+0x1ff0], R8 ;  /* 0x001ff00801007387 */ /* 0x0003e20000100a00 */
[----:B--2---:R-:W-:Y:S01]  /*38380*/  MOV R14, 0x5c03d2e9 ;  /* 0x5c03d2e9000e7802 */ /* 0x004fe20000000f00 */
[----:B------:R-:W-:Y:S01]  /*38390*/  IMAD.MOV.U32 R15, RZ, RZ, 0x3f9ef9a0 ;  /* 0x3f9ef9a0ff0f7424 */ /* 0x000fe200078e00ff */
[----:B---3--:R-:W-:Y:S01]  /*383a0*/  MOV R22, 0xf334cd1d ;  /* 0xf334cd1d00167802 */ /* 0x008fe20000000f00 */
[----:B------:R-:W-:Y:S01]  /*383b0*/  IMAD.MOV.U32 R23, RZ, RZ, 0x3f645497 ;  /* 0x3f645497ff177424 */ /* 0x000fe200078e00ff */
[----:B------:R2:W-:Y:S01]  /*383c0*/  STL.64 [R1+0x2020], R6 ;  /* 0x0020200601007387 */ /* 0x0005e20000100a00 */
[----:B----4-:R-:W-:Y:S01]  /*383d0*/  MOV R12, 0x1b78f2fd ;  /* 0x1b78f2fd000c7802 */ /* 0x010fe20000000f00 */
        /* <DEDUP_REMOVED lines=8> */
[----:B---3--:R-:W-:Y:S01]  /*38460*/  MOV R10, 0x2f459ca1 ;  /* 0x2f459ca1000a7802 */ /* 0x008fe20000000f00 */
[----:B------:R-:W-:Y:S02]  /*38470*/  IMAD.MOV.U32 R11, RZ, RZ, 0x3f1e03ca ;  /* 0x3f1e03caff0b7424 */ /* 0x000fe400078e00ff */
[----:B------:R2:W-:Y:S01]  /*38480*/  STL.64 [R1+0x2008], R14 ;  /* 0x0020080e01007387 */ /* 0x0005e20000100a00 */
[----:B0-----:R-:W-:-:S03]  /*38490*/  DFMA R4, -R20, R2, 1 ;  /* 0x3ff000001404742b */ /* 0x001fc60000000102 */
[----:B------:R0:W-:Y:S04]  /*384a0*/  STL.64 [R1+0x2010], R22 ;  /* 0x0020101601007387 */ /* 0x0001e80000100a00 */
[----:B------:R3:W-:Y:S01]  /*384b0*/  STL.64 [R1+0x2028], R8 ;  /* 0x0020280801007387 */ /* 0x0007e20000100a00 */
[----:B-1----:R-:W-:Y:S01]  /*384c0*/  MOV R24, 0xeccfadb ;  /* 0x0eccfadb00187802 */ /* 0x002fe20000000f00 */
[----:B------:R-:W-:Y:S02]  /*384d0*/  IMAD.MOV.U32 R25, RZ, RZ, 0x3efadee2 ;  /* 0x3efadee2ff197424 */ /* 0x000fe400078e00ff */
[----:B------:R1:W-:Y:S01]  /*384e0*/  STL.64 [R1+0x2030], R12 ;  /* 0x0020300c01007387 */ /* 0x0003e20000100a00 */
[----:B--2---:R-:W-:Y:S01]  /*384f0*/  MOV R14, 0x7be56cf6 ;  /* 0x7be56cf6000e7802 */ /* 0x004fe20000000f00 */
[----:B------:R-:W-:Y:S01]  /*38500*/  IMAD.MOV.U32 R15, RZ, RZ, 0x3f76bd32 ;  /* 0x3f76bd32ff0f7424 */ /* 0x000fe200078e00ff */
        /* <DEDUP_REMOVED lines=15> */
[----:B-1----:R-:W-:-:S03]  /*38600*/  DFMA R24, R4, R4, R4 ;  /* 0x000000040418722b */ /* 0x002fc60000000004 */
[----:B------:R1:W-:Y:S01]  /*38610*/  STL.64 [R1+0x2060], R26 ;  /* 0x0020601a01007387 */ /* 0x0003e20000100a00 */
[----:B------:R-:W-:Y:S01]  /*38620*/  IMAD.MOV.U32 R4, RZ, RZ, 0x5f50d178 ;  /* 0x5f50d178ff047424 */ /* 0x000fe200078e00ff */
[----:B------:R-:W-:Y:S02]  /*38630*/  MOV R5, 0xbfb95b68 ;  /* 0xbfb95b6800057802 */ /* 0x000fe40000000f00 */
[----:B------:R3:W-:Y:S01]  /*38640*/  STL.64 [R1+0x2070], R8 ;  /* 0x0020700801007387 */ /* 0x0007e20000100a00 */
[----:B0-----:R-:W-:Y:S01]  /*38650*/  MOV R14, 0x5a7d9ac5 ;  /* 0x5a7d9ac5000e7802 */ /* 0x001fe20000000f00 */
[----:B------:R-:W-:Y:S01]  /*38660*/  IMAD.MOV.U32 R15, RZ, RZ, 0x3d72f0a6 ;  /* 0x3d72f0a6ff0f7424 */ /* 0x000fe200078e00ff */
[----:B------:R-:W-:Y:S01]  /*38670*/  DFMA R2, R2, R24, R2 ;  /* 0x000000180202722b */ /* 0x000fe20000000002 */
[----:B------:R0:W-:Y:S01]  /*38680*/  STL.64 [R1+0x2080], R12 ;  /* 0x0020800c01007387 */ /* 0x0001e20000100a00 */
[----:B--2---:R-:W-:Y:S01]  /*38690*/  MOV R22, 0x3d88fea7 ;  /* 0x3d88fea700167802 */ /* 0x004fe20000000f00 */
[----:B------:R-:W-:Y:S01]  /*386a0*/  IMAD.MOV.U32 R23, RZ, RZ, 0x3ecc1949 ;  /* 0x3ecc1949ff177424 */ /* 0x000fe200078e00ff */
[----:B------:R-:W-:Y:S01]  /*386b0*/  MOV R25, 0xbfb7c3a1 ;  /* 0xbfb7c3a100197802 */ /* 0x000fe20000000f00 */
[----:B-1----:R-:W-:Y:S01]  /*386c0*/  IMAD.MOV.U32 R27, RZ, RZ, -0x414e954a ;  /* 0xbeb16ab6ff1b7424 */ /* 0x002fe200078e00ff */
[----:B------:R-:W-:Y:S01]  /*386d0*/  MOV R26, 0xda432b11 ;  /* 0xda432b11001a7802 */ /* 0x000fe20000000f00 */
[----:B------:R1:W-:Y:S01]  /*386e0*/  STL.64 [R1+0x2098], R6 ;  /* 0x0020980601007387 */ /* 0x0003e20000100a00 */
        /* <DEDUP_REMOVED lines=26> */
[----:B---3--:R-:W-:Y:S01]  /*38890*/  IMAD.MOV.U32 R8, RZ, RZ, 0x7a744982 ;  /* 0x7a744982ff087424 */ /* 0x008fe200078e00ff */
[----:B------:R-:W-:Y:S02]  /*388a0*/  MOV R9, 0x3fb72bb4 ;  /* 0x3fb72bb400097802 */ /* 0x000fe40000000f00 */
[----:B------:R3:W-:Y:S01]  /*388b0*/  STL.64 [R1+0x2100], R10 ;  /* 0x0021000a01007387 */ /* 0x0007e20000100a00 */
[----:B-1----:R-:W-:Y:S01]  /*388c0*/  IMAD.MOV.U32 R12, RZ, RZ, -0x442fe938 ;  /* 0xbbd016c8ff0c7424 */ /* 0x002fe200078e00ff */
[----:B------:R-:W-:Y:S01]  /*388d0*/  MOV R13, 0x3e92a46f ;  /* 0x3e92a46f000d7802 */ /* 0x000fe20000000f00 */
[----:B--2---:R-:W-:Y:S01]  /*388e0*/  IMAD.MOV.U32 R4, RZ, RZ, 0x1cad78b9 ;  /* 0x1cad78b9ff047424 */ /* 0x004fe200078e00ff */
[----:B------:R-:W-:Y:S01]  /*388f0*/  MOV R5, 0xbf91a49f ;  /* 0xbf91a49f00057802 */ /* 0x000fe20000000f00 */
[----:B------:R1:W-:Y:S01]  /*38900*/  STL.64 [R1+0x20f0], R8 ;  /* 0x0020f00801007387 */ /* 0x0003e20000100a00 */
[----:B0-----:R-:W-:Y:S01]  /*38910*/  IMAD.MOV.U32 R6, RZ, RZ, -0x5f55a85 ;  /* 0xfa0aa57bff067424 */ /* 0x001fe200078e00ff */
[----:B------:R-:W-:-:S02]  /*38920*/  MOV R7, 0x3f8d0bef ;  /* 0x3f8d0bef00077802 */ /* 0x000fc40000000f00 */
[----:B------:R0:W-:Y:S01]  /*38930*/  STL.64 [R1+0x2110], R4 ;  /* 0x0021100401007387 */ /* 0x0001e20000100a00 */
[----:B---3--:R-:W-:Y:S01]  /*38940*/  IMAD.MOV.U32 R10, RZ, RZ, 0xc4df7f1 ;  /* 0x0c4df7f1ff0a7424 */ /* 0x008fe200078e00ff */
[----:B------:R-:W-:Y:S02]  /*38950*/  MOV R11, 0x3f3adee2 ;  /* 0x3f3adee2000b7802 */ /* 0x000fe40000000f00 */
[----:B------:R2:W-:Y:S04]  /*38960*/  STL.64 [R1+0x2118], R6 ;  /* 0x0021180601007387 */ /* 0x0005e80000100a00 */
[----:B------:R3:W-:Y:S01]  /*38970*/  STL.64 [R1+0x2140], R10 ;  /* 0x0021400a01007387 */ /* 0x0007e20000100a00 */
[----:B-1----:R-:W-:Y:S01]  /*38980*/  IMAD.MOV.U32 R8, RZ, RZ, 0x3c40f6a ;  /* 0x03c40f6aff087424 */ /* 0x002fe200078e00ff */
[----:B------:R-:W-:-:S02]  /*38990*/  MOV R9, 0xbf53043d ;  /* 0xbf53043d00097802 */ /* 0x000fc40000000f00 */
[----:B------:R1:W-:Y:S01]  /*389a0*/  STL.64 [R1+0x2108], R12 ;  /* 0x0021080c01007387 */ /* 0x0003e20000100a00 */
[----:B0-----:R-:W-:Y:S01]  /*389b0*/  IMAD.MOV.U32 R4, RZ, RZ, -0x35cf944b ;  /* 0xca306bb5ff047424 */ /* 0x001fe200078e00ff */
[----:B------:R-:W-:Y:S01]  /*389c0*/  MOV R5, 0xbf191fff ;  /* 0xbf191fff00057802 */ /* 0x000fe20000000f00 */
[----:B--2---:R-:W-:Y:S01]  /*389d0*/  IMAD.MOV.U32 R6, RZ, RZ, -0x6f643b9e ;  /* 0x909bc462ff067424 */ /* 0x004fe200078e00ff */
[----:B------:R-:W-:Y:S01]  /*389e0*/  MOV R7, 0xbef5c564 ;  /* 0xbef5c56400077802 */ /* 0x000fe20000000f00 */
        /* <DEDUP_REMOVED lines=13> */
[----:B-1----:R-:W-:Y:S01]  /*38ac0*/  IMAD.MOV.U32 R10, RZ, RZ, 0x23c48dc0 ;  /* 0x23c48dc0ff0a7424 */ /* 0x002fe200078e00ff */
[----:B------:R-:W-:Y:S01]  /*38ad0*/  MOV R11, 0xbfc1a4da ;  /* 0xbfc1a4da000b7802 */ /* 0x000fe20000000f00 */
        /* <DEDUP_REMOVED lines=8> */
[----:B-1----:R-:W-:Y:S01]  /*38b60*/  IMAD.MOV.U32 R8, RZ, RZ, -0x359d8d2a ;  /* 0xca6272d6ff087424 */ /* 0x002fe200078e00ff */
[----:B------:R-:W-:Y:S01]  /*38b70*/  MOV R9, 0x3fd10cd9 ;  /* 0x3fd10cd900097802 */ /* 0x000fe20000000f00 */
[----:B--2---:R-:W-:Y:S01]  /*38b80*/  IMAD.MOV.U32 R10, RZ, RZ, -0x8aa5d37 ;  /* 0xf755a2c9ff0a7424 */ /* 0x004fe200078e00ff */
[----:B------:R-:W-:Y:S01]  /*38b90*/  MOV R11, 0xbf591fff ;  /* 0xbf591fff000b7802 */ /* 0x000fe20000000f00 */
[----:B------:R1:W-:Y:S01]  /*38ba0*/  STL.64 [R1+0x2198], R12 ;  /* 0x0021980c01007387 */ /* 0x0003e20000100a00 */
[----:B0-----:R-:W-:Y:S01]  /*38bb0*/  IMAD.MOV.U32 R4, RZ, RZ, 0x182c4e01 ;  /* 0x182c4e01ff047424 */ /* 0x001fe200078e00ff */
        /* <DEDUP_REMOVED lines=18> */
[----:B0-----:R-:W-:Y:S01]  /*38ce0*/  IMAD.MOV.U32 R8, RZ, RZ, -0x793f6ca ;  /* 0xf86c0936ff087424 */ /* 0x001fe200078e00ff */
[----:B------:R-:W-:Y:S01]  /*38cf0*/  MOV R9, 0x3e123fc5 ;  /* 0x3e123fc500097802 */ /* 0x000fe20000000f00 */
[----:B--2---:R-:W-:Y:S01]  /*38d00*/  IMAD.MOV.U32 R4, RZ, RZ, 0x172c9899 ;  /* 0x172c9899ff047424 */ /* 0x004fe200078e00ff */
[----:B------:R-:W-:Y:S01]  /*38d10*/  MOV R5, 0xbf387e11 ;  /* 0xbf387e1100057802 */ /* 0x000fe20000000f00 */
        /* <DEDUP_REMOVED lines=17> */
[----:B---3--:R-:W-:Y:S01]  /*38e30*/  IMAD.MOV.U32 R22, RZ, RZ, 0x539275a7 ;  /* 0x539275a7ff167424 */ /* 0x008fe200078e00ff */
[----:B------:R-:W-:Y:S02]  /*38e40*/  MOV R23, 0x3ed1abde ;  /* 0x3ed1abde00177802 */ /* 0x000fe40000000f00 */
[----:B------:R3:W-:Y:S01]  /*38e50*/  STL.64 [R1+0x2228], R6 ;  /* 0x0022280601007387 */ /* 0x0007e20000100a00 */
[----:B0-----:R-:W-:Y:S01]  /*38e60*/  IMAD.MOV.U32 R26, RZ, RZ, -0x458bb1e4 ;  /* 0xba744e1cff1a7424 */ /* 0x001fe200078e00ff */
[----:B------:R-:W-:Y:S01]  /*38e70*/  MOV R27, 0x3eab1a24 ;  /* 0x3eab1a24001b7802 */ /* 0x000fe20000000f00 */
[----:B--2---:R-:W-:Y:S01]  /*38e80*/  IMAD.MOV.U32 R8, RZ, RZ, -0x79aa5638 ;  /* 0x8655a9c8ff087424 */ /* 0x004fe200078e00ff */
[----:B------:R-:W-:Y:S01]  /*38e90*/  MOV R9, 0x3d25dbb1 ;  /* 0x3d25dbb100097802 */ /* 0x000fe20000000f00 */
[----:B------:R0:W-:Y:S01]  /*38ea0*/  STL.64 [R1+0x2230], R12 ;  /* 0x0022300c01007387 */ /* 0x0001e20000100a00 */
[----:B-1----:R-:W-:Y:S01]  /*38eb0*/  IMAD.MOV.U32 R4, RZ, RZ, 0x18d848b8 ;  /* 0x18d848b8ff047424 */ /* 0x002fe200078e00ff */
[----:B------:R-:W-:-:S02]  /*38ec0*/  MOV R5, 0xbea66b2e ;  /* 0xbea66b2e00057802 */ /* 0x000fc40000000f00 */
[----:B------:R1:W-:Y:S01]  /*38ed0*/  STL.64 [R1+0x2290], R10 ;  /* 0x0022900a01007387 */ /* 0x0003e20000100a00 */
[----:B---3--:R-:W-:Y:S01]  /*38ee0*/  IMAD.MOV.U32 R6, RZ, RZ, 0x3921c967 ;  /* 0x3921c967ff067424 */ /* 0x008fe200078e00ff */
        /* <DEDUP_REMOVED lines=426> */
[----:B---3--:R-:W-:Y:S01]  /*3a990*/  IMAD.MOV.U32 R26, RZ, RZ, 0x60bc3e58 ;  /* 0x60bc3e58ff1a7424 */ /* 0x008fe200078e00ff */
[----:B------:R-:W-:Y:S01]  /*3a9a0*/  MOV R27, 0xc0757e4b ;  /* 0xc0757e4b001b7802 */ /* 0x000fe20000000f00 */
        /* <DEDUP_REMOVED lines=10> */
[----:B0-----:R-:W-:-:S03]  /*3aa50*/  DFMA R10, -R20, R2, 1 ;  /* 0x3ff00000140a742b */ /* 0x001fc60000000102 */
[----:B------:R0:W-:Y:S01]  /*3aa60*/  STL.64 [R1+0x2670], R22 ;  /* 0x0026701601007387 */ /* 0x0001e20000100a00 */
[----:B-1----:R-:W-:Y:S01]  /*3aa70*/  IMAD.MOV.U32 R14, RZ, RZ, 0x549f7d79 ;  /* 0x549f7d79ff0e7424 */ /* 0x002fe200078e00ff */
[----:B------:R-:W-:Y:S02]  /*3aa80*/  MOV R15, 0xc052d09a ;  /* 0xc052d09a000f7802 */ /* 0x000fe40000000f00 */
[----:B------:R1:W-:Y:S01]  /*3aa90*/  STL.64 [R1+0x2680], R26 ;  /* 0x0026801a01007387 */ /* 0x0003e20000100a00 */
[----:B--2---:R-:W-:Y:S01]  /*3aaa0*/  IMAD.MOV.U32 R24, RZ, RZ, -0x58855efb ;  /* 0xa77aa105ff187424 */ /* 0x004fe200078e00ff */
[----:B------:R-:W-:Y:S01]  /*3aab0*/  MOV R25, 0xc03c7290 ;  /* 0xc03c729000197802 */ /* 0x000fe20000000f00 */
[----:B------:R-:W-:Y:S01]  /*3aac0*/  DFMA R10, R2, R10, R2 ;  /* 0x0000000a020a722b */ /* 0x000fe20000000002 */
[----:B------:R2:W-:Y:S01]  /*3aad0*/  STL.64 [R1+0x2688], R4 ;  /* 0x0026880401007387 */ /* 0x0005e20000100a00 */
[----:B---3--:R-:W-:Y:S01]  /*3aae0*/  IMAD.MOV.U32 R8, RZ, RZ, -0x16b3f2be ;  /* 0xe94c0d42ff087424 */ /* 0x008fe200078e00ff */
[----:B------:R-:W-:Y:S01]  /*3aaf0*/  MOV R9, 0xbea98c1e ;  /* 0xbea98c1e00097802 */ /* 0x000fe20000000f00 */
[----:B------:R-:W-:Y:S01]  /*3ab00*/  IMAD.MOV.U32 R2, RZ, RZ, -0x3e789b85 ;  /* 0xc187647bff027424 */ /* 0x000fe200078e00ff */
[----:B------:R3:W-:Y:S01]  /*3ab10*/  STL.64 [R1+0x2690], R6 ;  /* 0x0026900601007387 */ /* 0x0007e20000100a00 */
[----:B0-----:R-:W-:Y:S01]  /*3ab20*/  IMAD.MOV.U32 R22, RZ, RZ, 0x69db732d ;  /* 0x69db732dff167424 */ /* 0x001fe200078e00ff */
[----:B------:R-:W-:-:S02]  /*3ab30*/  MOV R23, 0xc01e11f3 ;  /* 0xc01e11f300177802 */ /* 0x000fc40000000f00 */
[----:B------:R0:W-:Y:S01]  /*3ab40*/  STL.64 [R1+0x26a0], R12 ;  /* 0x0026a00c01007387 */ /* 0x0001e20000100a00 */
[----:B-1----:R-:W-:Y:S01]  /*3ab50*/  IMAD.MOV.U32 R26, RZ, RZ, 0x413bd03 ;  /* 0x0413bd03ff1a7424 */ /* 0x002fe200078e00ff */
[----:B------:R-:W-:Y:S01]  /*3ab60*/  MOV R27, 0xbe9f47ea ;  /* 0xbe9f47ea001b7802 */ /* 0x000fe20000000f00 */
[----:B--2---:R-:W-:Y:S01]  /*3ab70*/  IMAD.MOV.U32 R4, RZ, RZ, 0xf4b0bff ;  /* 0x0f4b0bffff047424 */ /* 0x004fe200078e00ff */
[----:B------:R-:W-:Y:S01]  /*3ab80*/  MOV R5, 0x400727bb ;  /* 0x400727bb00057802 */ /* 0x000fe20000000f00 */
[----:B------:R1:W-:Y:S01]  /*3ab90*/  STL.64 [R1+0x2698], R14 ;  /* 0x0026980e01007387 */ /* 0x0003e20000100a00 */
[----:B------:R-:W-:Y:S01]  /*3aba0*/  MOV R3, 0xc0a2ce80 ;  /* 0xc0a2ce8000037802 */ /* 0x000fe20000000f00 */
[----:B---3--:R-:W-:Y:S01]  /*3abb0*/  IMAD.MOV.U32 R6, RZ, RZ, 0x38dc7845 ;  /* 0x38dc7845ff067424 */ /* 0x008fe200078e00ff */
[----:B------:R-:W-:Y:S01]  /*3abc0*/  MOV R7, 0xbfe9cbfe ;  /* 0xbfe9cbfe00077802 */ /* 0x000fe20000000f00 */
        /* <DEDUP_REMOVED lines=14> */
[----:B---3--:R-:W-:Y:S01]  /*3acb0*/  IMAD.MOV.U32 R22, RZ, RZ, 0x4f19f2c4 ;  /* 0x4f19f2c4ff167424 */ /* 0x008fe200078e00ff */
[----:B------:R-:W-:Y:S02]  /*3acc0*/  MOV R23, 0xbfa0ee0f ;  /* 0xbfa0ee0f00177802 */ /* 0x000fe40000000f00 */
[----:B------:R3:W-:Y:S01]  /*3acd0*/  STL.64 [R1+0x26e0], R12 ;  /* 0x0026e00c01007387 */ /* 0x0007e20000100a00 */
[----:B-1----:R-:W-:Y:S01]  /*3ace0*/  IMAD.MOV.U32 R4, RZ, RZ, 0x3f907c55 ;  /* 0x3f907c55ff047424 */ /* 0x002fe200078e00ff */
[----:B------:R-:W-:Y:S01]  /*3acf0*/  MOV R5, 0x3f8ef19b ;  /* 0x3f8ef19b00057802 */ /* 0x000fe20000000f00 */
[----:B--2---:R-:W-:Y:S01]  /*3ad00*/  IMAD.MOV.U32 R26, RZ, RZ, 0x7d9b7a22 ;  /* 0x7d9b7a22ff1a7424 */ /* 0x004fe200078e00ff */
        /* <DEDUP_REMOVED lines=18> */
[----:B---3--:R-:W-:Y:S01]  /*3ae30*/  IMAD.MOV.U32 R22, RZ, RZ, 0x61d37922 ;  /* 0x61d37922ff167424 */ /* 0x008fe200078e00ff */
[----:B------:R-:W-:-:S02]  /*3ae40*/  MOV R23, 0x3f552b59 ;  /* 0x3f552b5900177802 */ /* 0x000fc40000000f00 */
[----:B------:R3:W-:Y:S01]  /*3ae50*/  STL.64 [R1+0x2720], R12 ;  /* 0x0027200c01007387 */ /* 0x0007e20000100a00 */
[----:B-1----:R-:W-:Y:S01]  /*3ae60*/  IMAD.MOV.U32 R4, RZ, RZ, -0x3e818735 ;  /* 0xc17e78cbff047424 */ /* 0x002fe200078e00ff */
[----:B------:R-:W-:Y:S02]  /*3ae70*/  MOV R5, 0x40957e75 ;  /* 0x40957e7500057802 */ /* 0x000fe40000000f00 */
[----:B------:R1:W-:Y:S01]  /*3ae80*/  STL.64 [R1+0x2738], R2 ;  /* 0x0027380201007387 */ /* 0x0003e20000100a00 */
[----:B0-----:R-:W-:Y:S01]  /*3ae90*/  IMAD.MOV.U32 R26, RZ, RZ, 0x33000f3b ;  /* 0x33000f3bff1a7424 */ /* 0x001fe200078e00ff */
[----:B------:R-:W-:Y:S02]  /*3aea0*/  MOV R27, 0xc05c30d4 ;  /* 0xc05c30d4001b7802 */ /* 0x000fe40000000f00 */
[----:B------:R-:W-:Y:S01]  /*3aeb0*/  STL.64 [R1+0x2740], R4 ;  /* 0x0027400401007387 */ /* 0x000fe20000100a00 */
[----:B--2---:R-:W-:Y:S01]  /*3aec0*/  IMAD.MOV.U32 R6, RZ, RZ, -0x39628573 ;  /* 0xc69d7a8dff067424 */ /* 0x004fe200078e00ff */
[----:B------:R-:W-:-:S02]  /*3aed0*/  MOV R7, 0x4086ddbb ;  /* 0x4086ddbb00077802 */ /* 0x000fc40000000f00 */
[----:B------:R0:W-:Y:S01]  /*3aee0*/  STL.64 [R1+0x2728], R14 ;  /* 0x0027280e01007387 */ /* 0x0001e20000100a00 */
[----:B---3--:R-:W-:Y:S01]  /*3aef0*/  IMAD.MOV.U32 R12, RZ, RZ, 0x7b2e5ff5 ;  /* 0x7b2e5ff5ff0c7424 */ /* 0x008fe200078e00ff */
[----:B------:R-:W-:Y:S01]  /*3af00*/  MOV R13, 0xc07555ec ;  /* 0xc07555ec000d7802 */ /* 0x000fe20000000f00 */
[----:B-1----:R-:W-:Y:S01]  /*3af10*/  IMAD.MOV.U32 R2, RZ, RZ, 0xf314c0d ;  /* 0x0f314c0dff027424 */ /* 0x002fe200078e00ff */
[----:B------:R-:W-:Y:S01]  /*3af20*/  MOV R3, 0x404727bb ;  /* 0x404727bb00037802 */ /* 0x000fe20000000f00 */
[----:B------:R-:W-:Y:S04]  /*3af30*/  STL.64 [R1+0x2758], R6 ;  /* 0x0027580601007387 */ /* 0x000fe80000100a00 */
[----:B------:R1:W-:Y:S01]  /*3af40*/  STL.64 [R1+0x2780], R2 ;  /* 0x0027800201007387 */ /* 0x0003e20000100a00 */
[----:B0-----:R-:W-:Y:S01]  /*3af50*/  IMAD.MOV.U32 R14, RZ, RZ, 0x2d01f9ee ;  /* 0x2d01f9eeff0e7424 */ /* 0x001fe200078e00ff */
[----:B------:R-:W-:-:S02]  /*3af60*/  MOV R15, 0x4060b205 ;  /* 0x4060b205000f7802 */ /* 0x000fc40000000f00 */
[----:B------:R0:W-:Y:S04]  /*3af70*/  STL.64 [R1+0x2730], R8 ;  /* 0x0027300801007387 */ /* 0x0001e80000100a00 */
[----:B------:R2:W-:Y:S01]  /*3af80*/  STL.64 [R1+0x2748], R22 ;  /* 0x0027481601007387 */ /* 0x0005e20000100a00 */
[----:B-1----:R-:W-:Y:S01]  /*3af90*/  IMAD.MOV.U32 R2, RZ, RZ, R18 ;  /* 0x000000ffff027224 */ /* 0x002fe200078e0012 */
[----:B------:R-:W-:Y:S02]  /*3afa0*/  MOV R3, R17 ;  /* 0x0000001100037202 */ /* 0x000fe40000000f00 */
[----:B------:R1:W-:Y:S01]  /*3afb0*/  STL.64 [R1+0x2750], R24 ;  /* 0x0027501801007387 */ /* 0x0003e20000100a00 */
[----:B------:R-:W-:Y:S01]  /*3afc0*/  IMAD.MOV.U32 R18, RZ, RZ, 0x47d911f2 ;  /* 0x47d911f2ff127424 */ /* 0x000fe200078e00ff */
[----:B0-----:R-:W-:Y:S01]  /*3afd0*/  MOV R9, 0xbee4f10d ;  /* 0xbee4f10d00097802 */ /* 0x001fe20000000f00 */
[----:B------:R-:W-:Y:S01]  /*3afe0*/  IMAD.MOV.U32 R8, RZ, RZ, -0x7a866d55 ;  /* 0x857992abff087424 */ /* 0x000fe200078e00ff */
[----:B------:R0:W-:Y:S01]  /*3aff0*/  STL.64 [R1+0x2760], R12 ;  /* 0x0027600c01007387 */ /* 0x0001e20000100a00 */
[----:B------:R-:W-:Y:S01]  /*3b000*/  DMUL R4, R10, R2 ;  /* 0x000000020a047228 */ /* 0x000fe20000000000 */
[----:B--2---:R-:W-:Y:S01]  /*3b010*/  IMAD.MOV.U32 R22, RZ, RZ, 0x5b39c078 ;  /* 0x5b39c078ff167424 */ /* 0x004fe200078e00ff */
[----:B------:R-:W-:Y:S01]  /*3b020*/  MOV R23, 0xbee09e06 ;  /* 0xbee09e0600177802 */ /* 0x000fe20000000f00 */
[----:B------:R2:W-:Y:S01]  /*3b030*/  STL.64 [R1+0x2768], R8 ;  /* 0x0027680801007387 */ /* 0x0005e20000100a00 */
[----:B-1----:R-:W-:-:S04]  /*3b040*/  IMAD.MOV.U32 R24, RZ, RZ, -0xe8963 ;  /* 0xfff1769dff187424 */ /* 0x002fc800078e00ff */
[----:B------:R-:W-:Y:S01]  /*3b050*/  DFMA R6, -R20, R4, R2 ;  /* 0x000000041406722b */ /* 0x000fe20000000102 */
[----:B------:R-:W-:Y:S01]  /*3b060*/  MOV R25, 0xc02d057d ;  /* 0xc02d057d00197802 */ /* 0x000fe20000000f00 */
[----:B------:R1:W-:Y:S01]  /*3b070*/  STL.64 [R1+0x2770], R14 ;  /* 0x0027700e01007387 */ /* 0x0003e20000100a00 */
[----:B0-----:R-:W-:Y:S01]  /*3b080*/  IMAD.MOV.U32 R12, RZ, RZ, 0x14be7336 ;  /* 0x14be7336ff0c7424 */ /* 0x001fe200078e00ff */
[----:B------:R-:W-:Y:S02]  /*3b090*/  MOV R13, 0x4026393a ;  /* 0x4026393a000d7802 */ /* 0x000fe40000000f00 */
[----:B------:R0:W-:Y:S01]  /*3b0a0*/  STL.64 [R1+0x2778], R26 ;  /* 0x0027781a01007387 */ /* 0x0001e20000100a00 */
[----:B--2---:R-:W-:Y:S01]  /*3b0b0*/  IMAD.MOV.U32 R8, RZ, RZ, -0x38d8a0ef ;  /* 0xc7275f11ff087424 */ /* 0x004fe200078e00ff */
[----:B------:R-:W-:Y:S01]  /*3b0c0*/  DFMA R10, R10, R6, R4 ;  /* 0x000000060a0a722b */ /* 0x000fe20000000004 */
[----:B------:R-:W-:Y:S01]  /*3b0d0*/  MOV R9, 0xc010ad23 ;  /* 0xc010ad2300097802 */ /* 0x000fe20000000f00 */
[----:B------:R2:W-:Y:S04]  /*3b0e0*/  STL.64 [R1+0x2788], R22 ;  /* 0x0027881601007387 */ /* 0x0005e80000100a00 */
[----:B------:R3:W-:Y:S01]  /*3b0f0*/  STL.64 [R1+0x2790], R24 ;  /* 0x0027901801007387 */ /* 0x0007e20000100a00 */
[----:B-1----:R-:W-:Y:S01]  /*3b100*/  IMAD.MOV.U32 R14, RZ, RZ, 0x1fd5f699 ;  /* 0x1fd5f699ff0e7424 */ /* 0x002fe200078e00ff */
[----:B------:R-:W-:Y:S01]  /*3b110*/  MOV R15, 0x3f6966e5 ;  /* 0x3f6966e5000f7802 */ /* 0x000fe20000000f00 */
[----:B0-----:R-:W-:Y:S01]  /*3b120*/  IMAD.MOV.U32 R26, RZ, RZ, 0x6fac42ee ;  /* 0x6fac42eeff1a7424 */ /* 0x001fe200078e00ff */
[----:B------:R-:W-:Y:S01]  /*3b130*/  MOV R27, 0x3fd73534 ;  /* 0x3fd73534001b7802 */ /* 0x000fe20000000f00 */
[----:B------:R0:W-:Y:S01]  /*3b140*/  STL.64 [R1+0x2798], R12 ;  /* 0x0027980c01007387 */ /* 0x0001e20000100a00 */
[----:B------:R-:W-:Y:S01]  /*3b150*/  FFMA R0, RZ, R21, R11 ;  /* 0x00000015ff007223 */ /* 0x000fe2000000000b */
[----:B--2---:R-:W-:Y:S01]  /*3b160*/  IMAD.MOV.U32 R22, RZ, RZ, 0x1b50cc3 ;  /* 0x01b50cc3ff167424 */ /* 0x004fe200078e00ff */
[----:B------:R-:W-:Y:S01]  /*3b170*/  MOV R23, 0xbfe85636 ;  /* 0xbfe8563600177802 */ /* 0x000fe20000000f00 */
[----:B------:R0:W-:Y:S01]  /*3b180*/  STL.64 [R1+0x27a0], R8 ;  /* 0x0027a00801007387 */ /* 0x0001e20000100a00 */
[----:B---3--:R-:W-:Y:S01]  /*3b190*/  IMAD.MOV.U32 R24, RZ, RZ, 0x728f44d1 ;  /* 0x728f44d1ff187424 */ /* 0x008fe200078e00ff */
[----:B------:R-:W-:-:S02]  /*3b1a0*/  MOV R25, 0x3fcc603b ;  /* 0x3fcc603b00197802 */ /* 0x000fc40000000f00 */
[----:B------:R0:W-:Y:S01]  /*3b1b0*/  STL.64 [R1+0x27a8], R14 ;  /* 0x0027a80e01007387 */ /* 0x0001e20000100a00 */
[----:B------:R-:W-:-:S03]  /*3b1c0*/  FSETP.GT.AND P0, PT, |R0|, 1.469367938527859385e-39, PT ;  /* 0x001000000000780b */ /* 0x000fc60003f04200 */
        /* <DEDUP_REMOVED lines=9> */
[----:B------:R-:W-:Y:S02]  /*3b260*/  MOV R5, R21 ;  /* 0x0000001500057202 */ /* 0x000fe40000000f00 */
[----:B------:R-:W-:-:S07]  /*3b270*/  MOV R0, 0x3b290 ;  /* 0x0003b29000007802 */ /* 0x000fce0000000f00 */
[----:B0-----:R-:W-:Y:S05]  /*3b280*/  CALL.REL.NOINC `($__internal_24_$__cuda_sm20_div_rn_f64_full) ;  /* 0x000001ec006c7944 */ /* 0x001fea0003c00000 */
[----:B------:R-:W-:Y:S01]  /*3b290*/  IMAD.MOV.U32 R10, RZ, RZ, R4 ;  /* 0x000000ffff0a7224 */ /* 0x000fe200078e0004 */
[----:B------:R-:W-:-:S07]  /*3b2a0*/  MOV R11, R5 ;  /* 0x00000005000b7202 */ /* 0x000fce0000000f00 */
.L_x_8011:
[----:B------:R-:W-:Y:S05]  /*3b2b0*/  BSYNC.RECONVERGENT B5 ;  /* 0x0000000000057941 */ /* 0x000fea0003800200 */
.L_x_8010:
[----:B------:R-:W1:Y:S01]  /*3b2c0*/  MUFU.RCP64H R5, R21 ;  /* 0x0000001500057308 */ /* 0x000e620000001800 */
[----:B------:R-:W-:Y:S01]  /*3b2d0*/  IMAD.MOV.U32 R4, RZ, RZ, 0x1 ;  /* 0x00000001ff047424 */ /* 0x000fe200078e00ff */
[----:B------:R-:W-:Y:S01]  /*3b2e0*/  BSSY.RECONVERGENT B5, `(.L_x_8012) ;  /* 0x0000015000057945 */ /* 0x000fe20003800200 */
[----:B0-----:R-:W-:-:S04]  /*3b2f0*/  IADD3 R12, PT, PT, R30, 0x1388, RZ ;  /* 0x000013881e0c7810 */ /* 0x001fc80007ffe0ff */
        /* <DEDUP_REMOVED lines=17> */
[----:B------:R-:W-:Y:S01]  /*3b410*/  IMAD.MOV.U32 R8, RZ, RZ, R4 ;  /* 0x000000ffff087224 */ /* 0x000fe200078e0004 */
[----:B------:R-:W-:-:S07]  /*3b420*/  MOV R9, R5 ;  /* 0x0000000500097202 */ /* 0x000fce0000000f00 */
.L_x_8013:
[----:B------:R-:W-:Y:S05]  /*3b430*/  BSYNC.RECONVERGENT B5 ;  /* 0x0000000000057941 */ /* 0x000fea0003800200 */
.L_x_8012:
        /* <DEDUP_REMOVED lines=35> */
[----:B0-----:R-:W-:Y:S01]  /*3b670*/  DADD R2, R8, 2 ;  /* 0x4000000008027429 */ /* 0x001fe20000000000 */
        /* <DEDUP_REMOVED lines=21> */
.L_x_8019:
[----:B------:R-:W-:Y:S05]  /*3b7d0*/  BSYNC.RECONVERGENT B8 ;  /* 0x0000000000087941 */ /* 0x000fea0003800200 */
.L_x_8018:
        /* <DEDUP_REMOVED lines=30> */
.L_x_8017:
[----:B------:R-:W-:-:S10]  /*3b9c0*/  DADD R10, R8, 1 ;  /* 0x3ff00000080a7429 */ /* 0x000fd40000000000 */
[----:B------:R-:W-:Y:S01]  /*3b9d0*/  ISETP.GT.AND P0, PT, R11, 0xfffff, PT ;  /* 0x000fffff0b00780c */ /* 0x000fe20003f04270 */
[----:B0-----:R-:W-:Y:S01]  /*3b9e0*/  IMAD.MOV.U32 R3, RZ, RZ, R11 ;  /* 0x000000ffff037224 */ /* 0x001fe200078e000b */
[----:B------:R-:W-:Y:S01]  /*3b9f0*/  MOV R2, R10 ;  /* 0x0000000a00027202 */ /* 0x000fe20000000f00 */
[----:B------:R-:W-:-:S10]  /*3ba00*/  IMAD.MOV.U32 R18, RZ, RZ, R10 ;  /* 0x000000ffff127224 */ /* 0x000fd400078e000a */
[----:B------:R-:W-:-:S10]  /*3ba10*/  @!P0 DMUL R2, R2, 1.80143985094819840000e+16 ;  /* 0x4350000002028828 */ /* 0x000fd40000000000 */
[----:B------:R-:W-:Y:S01]  /*3ba20*/  @!P0 MOV R11, R3 ;  /* 0x00000003000b8202 */ /* 0x000fe20000000f00 */
[----:B------:R-:W-:-:S04]  /*3ba30*/  @!P0 IMAD.MOV.U32 R18, RZ, RZ, R2 ;  /* 0x000000ffff128224 */ /* 0x000fc800078e0002 */
        /* <DEDUP_REMOVED lines=69> */
.L_x_8021:
[----:B------:R-:W-:Y:S01]  /*3be90*/  IMAD.MOV.U32 R4, RZ, RZ, 0x0 ;  /* 0x00000000ff047424 */ /* 0x000fe200078e00ff */
[----:B------:R-:W-:Y:S02]  /*3bea0*/  MOV R5, 0x7ff00000 ;  /* 0x7ff0000000057802 */ /* 0x000fe40000000f00 */
[----:B------:R-:W-:-:S04]  /*3beb0*/  LOP3.LUT P0, RZ, R3, 0x7fffffff, RZ, 0xc0, !PT ;  /* 0x7fffffff03ff7812 */ /* 0x000fc8000780c0ff */
[----:B------:R-:W-:-:S10]  /*3bec0*/  DFMA R4, R2, R4, +INF ;  /* 0x7ff000000204742b */ /* 0x000fd40000000004 */
[----:B------:R-:W-:Y:S02]  /*3bed0*/  FSEL R10, R4, RZ, P0 ;  /* 0x000000ff040a7208 */ /* 0x000fe40000000000 */
[----:B------:R-:W-:-:S07]  /*3bee0*/  FSEL R11, R5, -QNAN , P0 ;  /* 0xfff00000050b7808 */ /* 0x000fce0000000000 */
.L_x_8020:
[----:B------:R-:W-:Y:S05]  /*3bef0*/  BSYNC.RECONVERGENT B7 ;  /* 0x0000000000077941 */ /* 0x000fea0003800200 */
.L_x_8016:
        /* <DEDUP_REMOVED lines=27> */
.L_x_8023:
[----:B------:R-:W-:Y:S05]  /*3c0b0*/  BSYNC.RECONVERGENT B7 ;  /* 0x0000000000077941 */ /* 0x000fea0003800200 */
.L_x_8022:
[----:B------:R-:W-:Y:S01]  /*3c0c0*/  MOV R2, R14 ;  /* 0x0000000e00027202 */ /* 0x000fe20000000f00 */
[----:B------:R-:W-:Y:S01]  /*3c0d0*/  IMAD.MOV.U32 R3, RZ, RZ, R15 ;  /* 0x000000ffff037224 */ /* 0x000fe200078e000f */
[----:B------:R-:W-:Y:S06]  /*3c0e0*/  BRA `(.L_x_8024) ;  /* 0x0000000800b87947 */ /* 0x000fec0003800000 */
.L_x_8015:
        /* <DEDUP_REMOVED lines=30> */
.L_x_8028:
[----:B------:R-:W-:Y:S05]  /*3c2d0*/  BSYNC.RECONVERGENT B8 ;  /* 0x0000000000087941 */ /* 0x000fea0003800200 */
.L_x_8027:
        /* <DEDUP_REMOVED lines=30> */
.L_x_8026:
        /* <DEDUP_REMOVED lines=77> */
.L_x_8030:
[----:B------:R-:W-:Y:S01]  /*3c990*/  MOV R4, 0x0 ;  /* 0x0000000000047802 */ /* 0x000fe20000000f00 */
[----:B------:R-:W-:Y:S01]  /*3c9a0*/  IMAD.MOV.U32 R5, RZ, RZ, 0x7ff00000 ;  /* 0x7ff00000ff057424 */ /* 0x000fe200078e00ff */
[----:B------:R-:W-:-:S05]  /*3c9b0*/  LOP3.LUT P0, RZ, R3, 0x7fffffff, RZ, 0xc0, !PT ;  /* 0x7fffffff03ff7812 */ /* 0x000fca000780c0ff */
[----:B------:R-:W-:-:S10]  /*3c9c0*/  DFMA R4, R2, R4, +INF ;  /* 0x7ff000000204742b */ /* 0x000fd40000000004 */
[----:B------:R-:W-:Y:S02]  /*3c9d0*/  FSEL R10, R4, RZ, P0 ;  /* 0x000000ff040a7208 */ /* 0x000fe40000000000 */
[----:B------:R-:W-:-:S07]  /*3c9e0*/  FSEL R11, R5, -QNAN , P0 ;  /* 0xfff00000050b7808 */ /* 0x000fce0000000000 */
.L_x_8029:
[----:B------:R-:W-:Y:S05]  /*3c9f0*/  BSYNC.RECONVERGENT B7 ;  /* 0x0000000000077941 */ /* 0x000fea0003800200 */
.L_x_8025:
        /* <DEDUP_REMOVED lines=27> */
.L_x_8032:
[----:B------:R-:W-:Y:S05]  /*3cbb0*/  BSYNC.RECONVERGENT B7 ;  /* 0x0000000000077941 */ /* 0x000fea0003800200 */
.L_x_8031:
[----:B------:R-:W-:-:S11]  /*3cbc0*/  DADD R2, -RZ, -R14 ;  /* 0x00000000ff027229 */ /* 0x000fd6000000090e */
.L_x_8024:
[----:B------:R-:W-:Y:S05]  /*3cbd0*/  BSYNC.RECONVERGENT B5 ;  /* 0x0000000000057941 */ /* 0x000fea0003800200 */
.L_x_8014:
        /* <DEDUP_REMOVED lines=28> */
.L_x_8034:
[----:B------:R-:W-:Y:S05]  /*3cda0*/  BSYNC.RECONVERGENT B5 ;  /* 0x0000000000057941 */ /* 0x000fea0003800200 */
.L_x_8033:
[----:B------:R-:W-:Y:S01]  /*3cdb0*/  DMUL R32, R6, R2 ;  /* 0x0000000206207228 */ /* 0x000fe20000000000 */
[----:B------:R-:W-:Y:S01]  /*3cdc0*/  HFMA2 R14, -RZ, RZ, 85.3125, 85.3125 ;  /* 0x55555555ff0e7431 */ /* 0x000fe200000001ff */
[----:B------:R-:W-:Y:S01]  /*3cdd0*/  BSSY.RECONVERGENT B3, `(.L_x_8035) ;  /* 0x0000016000037945 */ /* 0x000fe20003800200 */
[----:B------:R-:W-:Y:S01]  /*3cde0*/  MOV R13, RZ ;  /* 0x000000ff000d7202 */ /* 0x000fe20000000f00 */
[----:B------:R-:W-:Y:S02]  /*3cdf0*/  IMAD.MOV.U32 R11, RZ, RZ, 0x1 ;  /* 0x00000001ff0b7424 */ /* 0x000fe400078e00ff */
[----:B------:R-:W-:-:S07]  /*3ce00*/  IMAD.MOV.U32 R15, RZ, RZ, -0x402aaaab ;  /* 0xbfd55555ff0f7424 */ /* 0x000fce00078e00ff */
.L_x_8036:
        /* <DEDUP_REMOVED lines=19> */
.L_x_8035:
        /* <DEDUP_REMOVED lines=23> */
.L_x_8040:
[----:B------:R-:W-:Y:S05]  /*3d0b0*/  BSYNC.RECONVERGENT B7 ;  /* 0x0000000000077941 */ /* 0x000fea0003800200 */
.L_x_8039:
[----:B------:R-:W-:Y:S01]  /*3d0c0*/  HFMA2 R23, -RZ, RZ, 0, 5.9604644775390625e-08 ;  /* 0x00000001ff177431 */ /* 0x000fe200000001ff */
[----:B------:R-:W-:Y:S01]  /*3d0d0*/  BSSY.RECONVERGENT B3, `(.L_x_8041) ;  /* 0x0000015000037945 */ /* 0x000fe20003800200 */
[----:B------:R-:W-:Y:S01]  /*3d0e0*/  IMAD.MOV.U32 R10, RZ, RZ, -0x36fe1a8c ;  /* 0xc901e574ff0a7424 */ /* 0x000fe200078e00ff */
[----:B------:R-:W-:-:S07]  /*3d0f0*/  MOV R11, 0xbf5e573a ;  /* 0xbf5e573a000b7802 */ /* 0x000fce0000000f00 */
.L_x_8042:
        /* <DEDUP_REMOVED lines=19> */
.L_x_8041:
        /* <DEDUP_REMOVED lines=30> */
.L_x_8044:
[----:B------:R-:W-:Y:S05]  /*3d410*/  BSYNC.RECONVERGENT B7 ;  /* 0x0000000000077941 */ /* 0x000fea0003800200 */
.L_x_8043:
[----:B------:R-:W-:Y:S01]  /*3d420*/  HFMA2 R23, -RZ, RZ, 0, 5.9604644775390625e-08 ;  /* 0x00000001ff177431 */ /* 0x000fe200000001ff */
[----:B------:R-:W-:Y:S01]  /*3d430*/  BSSY.RECONVERGENT B3, `(.L_x_8045) ;  /* 0x0000015000037945 */ /* 0x000fe20003800200 */
[----:B------:R-:W-:Y:S01]  /*3d440*/  IMAD.MOV.U32 R14, RZ, RZ, 0x3b990ee6 ;  /* 0x3b990ee6ff0e7424 */ /* 0x000fe200078e00ff */
[----:B------:R-:W-:-:S07]  /*3d450*/  MOV R15, 0x3f70ee64 ;  /* 0x3f70ee64000f7802 */ /* 0x000fce0000000f00 */
.L_x_8046:
        /* <DEDUP_REMOVED lines=19> */
.L_x_8045:
        /* <DEDUP_REMOVED lines=26> */
.L_x_8048:
[----:B------:R-:W-:Y:S05]  /*3d730*/  BSYNC.RECONVERGENT B7 ;  /* 0x0000000000077941 */ /* 0x000fea0003800200 */
.L_x_8047:
[----:B------:R-:W-:Y:S01]  /*3d740*/  HFMA2 R11, -RZ, RZ, 1.8173828125, 7.84765625 ;  /* 0x3f4547d9ff0b7431 */ /* 0x000fe200000001ff */
[----:B------:R-:W-:Y:S01]  /*3d750*/  BSSY.RECONVERGENT B3, `(.L_x_8049) ;  /* 0x0000015000037945 */ /* 0x000fe20003800200 */
[----:B------:R-:W-:Y:S01]  /*3d760*/  MOV R23, 0x1 ;  /* 0x0000000100177802 */ /* 0x000fe20000000f00 */
[----:B------:R-:W-:-:S07]  /*3d770*/  IMAD.MOV.U32 R10, RZ, RZ, 0x3b34e2b6 ;  /* 0x3b34e2b6ff0a7424 */ /* 0x000fce00078e00ff */
.L_x_8050:
        /* <DEDUP_REMOVED lines=19> */
.L_x_8049:
        /* <DEDUP_REMOVED lines=30> */
.L_x_8052:
[----:B------:R-:W-:Y:S05]  /*3da90*/  BSYNC.RECONVERGENT B7 ;  /* 0x0000000000077941 */ /* 0x000fea0003800200 */
.L_x_8051:
[----:B------:R-:W-:Y:S01]  /*3daa0*/  HFMA2 R23, -RZ, RZ, 0, 5.9604644775390625e-08 ;  /* 0x00000001ff177431 */ /* 0x000fe200000001ff */
[----:B------:R-:W-:Y:S01]  /*3dab0*/  BSSY.RECONVERGENT B3, `(.L_x_8053) ;  /* 0x0000015000037945 */ /* 0x000fe20003800200 */
[----:B------:R-:W-:Y:S01]  /*3dac0*/  IMAD.MOV.U32 R14, RZ, RZ, 0x2da7bf9 ;  /* 0x02da7bf9ff0e7424 */ /* 0x000fe200078e00ff */
[----:B------:R-:W-:-:S07]  /*3dad0*/  MOV R15, 0xbf4c3e0b ;  /* 0xbf4c3e0b000f7802 */ /* 0x000fce0000000f00 */
.L_x_8054:
        /* <DEDUP_REMOVED lines=19> */
.L_x_8053:
        /* <DEDUP_REMOVED lines=26> */
.L_x_8056:
[----:B------:R-:W-:Y:S05]  /*3ddb0*/  BSYNC.RECONVERGENT B7 ;  /* 0x0000000000077941 */ /* 0x000fea0003800200 */
.L_x_8055:
[----:B------:R-:W-:Y:S01]  /*3ddc0*/  HFMA2 R11, -RZ, RZ, -1.802734375, 0.00079822540283203125 ;  /* 0xbf36128aff0b7431 */ /* 0x000fe200000001ff */
[----:B------:R-:W-:Y:S01]  /*3ddd0*/  BSSY.RECONVERGENT B3, `(.L_x_8057) ;  /* 0x0000015000037945 */ /* 0x000fe20003800200 */
[----:B------:R-:W-:Y:S01]  /*3dde0*/  MOV R23, 0x1 ;  /* 0x0000000100177802 */ /* 0x000fe20000000f00 */
[----:B------:R-:W-:-:S07]  /*3ddf0*/  IMAD.MOV.U32 R10, RZ, RZ, -0x3a5b058f ;  /* 0xc5a4fa71ff0a7424 */ /* 0x000fce00078e00ff */
.L_x_8058:
        /* <DEDUP_REMOVED lines=19> */
.L_x_8057:
        /* <DEDUP_REMOVED lines=30> */
.L_x_8060:
[----:B------:R-:W-:Y:S05]  /*3e110*/  BSYNC.RECONVERGENT B7 ;  /* 0x0000000000077941 */ /* 0x000fea0003800200 */
.L_x_8059:
[----:B------:R-:W-:Y:S01]  /*3e120*/  HFMA2 R23, -RZ, RZ, 0, 5.9604644775390625e-08 ;  /* 0x00000001ff177431 */ /* 0x000fe200000001ff */
[----:B------:R-:W-:Y:S01]  /*3e130*/  BSSY.RECONVERGENT B3, `(.L_x_8061) ;  /* 0x0000015000037945 */ /* 0x000fe20003800200 */
[----:B------:R-:W-:Y:S01]  /*3e140*/  IMAD.MOV.U32 R14, RZ, RZ, 0x1b0931c8 ;  /* 0x1b0931c8ff0e7424 */ /* 0x000fe200078e00ff */
[----:B------:R-:W-:-:S07]  /*3e150*/  MOV R15, 0x3f4168ef ;  /* 0x3f4168ef000f7802 */ /* 0x000fce0000000f00 */
.L_x_8062:
        /* <DEDUP_REMOVED lines=19> */
.L_x_8061:
        /* <DEDUP_REMOVED lines=26> */
.L_x_8064:
[----:B------:R-:W-:Y:S05]  /*3e430*/  BSYNC.RECONVERGENT B7 ;  /* 0x0000000000077941 */ /* 0x000fea0003800200 */
.L_x_8063:
[----:B------:R-:W-:Y:S01]  /*3e440*/  HFMA2 R11, -RZ, RZ, 1.802734375, -0.000674724578857421875 ;  /* 0x3f369187ff0b7431 */ /* 0x000fe200000001ff */
[----:B------:R-:W-:Y:S01]  /*3e450*/  BSSY.RECONVERGENT B3, `(.L_x_8065) ;  /* 0x0000015000037945 */ /* 0x000fe20003800200 */
[----:B------:R-:W-:Y:S01]  /*3e460*/  MOV R23, 0x1 ;  /* 0x0000000100177802 */ /* 0x000fe20000000f00 */
[----:B------:R-:W-:-:S07]  /*3e470*/  IMAD.MOV.U32 R10, RZ, RZ, -0x63fe104c ;  /* 0x9c01efb4ff0a7424 */ /* 0x000fce00078e00ff */
.L_x_8066:
        /* <DEDUP_REMOVED lines=19> */
.L_x_8065:
        /* <DEDUP_REMOVED lines=30> */
.L_x_8068:
[----:B------:R-:W-:Y:S05]  /*3e790*/  BSYNC.RECONVERGENT B7 ;  /* 0x0000000000077941 */ /* 0x000fea0003800200 */
.L_x_8067:
[----:B------:R-:W-:Y:S01]  /*3e7a0*/  HFMA2 R23, -RZ, RZ, 0, 5.9604644775390625e-08 ;  /* 0x00000001ff177431 */ /* 0x000fe200000001ff */
[----:B------:R-:W-:Y:S01]  /*3e7b0*/  BSSY.RECONVERGENT B3, `(.L_x_8069) ;  /* 0x0000015000037945 */ /* 0x000fe20003800200 */
[----:B------:R-:W-:Y:S01]  /*3e7c0*/  IMAD.MOV.U32 R14, RZ, RZ, 0x3187b744 ;  /* 0x3187b744ff0e7424 */ /* 0x000fe200078e00ff */
[----:B------:R-:W-:-:S07]  /*3e7d0*/  MOV R15, 0xbf45629b ;  /* 0xbf45629b000f7802 */ /* 0x000fce0000000f00 */
.L_x_8070:
        /* <DEDUP_REMOVED lines=19> */
.L_x_8069:
        /* <DEDUP_REMOVED lines=26> */
.L_x_8072:
[----:B------:R-:W-:Y:S05]  /*3eab0*/  BSYNC.RECONVERGENT B7 ;  /* 0x0000000000077941 */ /* 0x000fea0003800200 */
.L_x_8071:
[----:B------:R-:W-:Y:S01]  /*3eac0*/  HFMA2 R11, -RZ, RZ, -1.8154296875, -0.0003659725189208984375 ;  /* 0xbf438dffff0b7431 */ /* 0x000fe200000001ff */
[----:B------:R-:W-:Y:S01]  /*3ead0*/  BSSY.RECONVERGENT B3, `(.L_x_8073) ;  /* 0x0000015000037945 */ /* 0x000fe20003800200 */
[----:B------:R-:W-:Y:S01]  /*3eae0*/  MOV R23, 0x1 ;  /* 0x0000000100177802 */ /* 0x000fe20000000f00 */
[----:B------:R-:W-:-:S07]  /*3eaf0*/  IMAD.MOV.U32 R10, RZ, RZ, 0x1cc96982 ;  /* 0x1cc96982ff0a7424 */ /* 0x000fce00078e00ff */
.L_x_8074:
        /* <DEDUP_REMOVED lines=19> */
.L_x_8073:
        /* <DEDUP_REMOVED lines=30> */
.L_x_8076:
[----:B------:R-:W-:Y:S05]  /*3ee10*/  BSYNC.RECONVERGENT B7 ;  /* 0x0000000000077941 */ /* 0x000fea0003800200 */
.L_x_8075:
[----:B------:R-:W-:Y:S01]  /*3ee20*/  HFMA2 R23, -RZ, RZ, 0, 5.9604644775390625e-08 ;  /* 0x00000001ff177431 */ /* 0x000fe200000001ff */
[----:B------:R-:W-:Y:S01]  /*3ee30*/  BSSY.RECONVERGENT B3, `(.L_x_8077) ;  /* 0x0000015000037945 */ /* 0x000fe20003800200 */
[----:B------:R-:W-:Y:S01]  /*3ee40*/  IMAD.MOV.U32 R14, RZ, RZ, 0x684527bf ;  /* 0x684527bfff0e7424 */ /* 0x000fe200078e00ff */
[----:B------:R-:W-:-:S07]  /*3ee50*/  MOV R15, 0x3f55d4ae ;  /* 0x3f55d4ae000f7802 */ /* 0x000fce0000000f00 */
.L_x_8078:
        /* <DEDUP_REMOVED lines=19> */
.L_x_8077:
        /* <DEDUP_REMOVED lines=26> */
.L_x_8080:
[----:B------:R-:W-:Y:S05]  /*3f130*/  BSYNC.RECONVERGENT B7 ;  /* 0x0000000000077941 */ /* 0x000fea0003800200 */
.L_x_8079:
[----:B------:R-:W-:Y:S01]  /*3f140*/  HFMA2 R11, -RZ, RZ, 1.8369140625, -749.5 ;  /* 0x3f59e1dbff0b7431 */ /* 0x000fe200000001ff */
[----:B------:R-:W-:Y:S01]  /*3f150*/  BSSY.RECONVERGENT B3, `(.L_x_8081) ;  /* 0x0000015000037945 */ /* 0x000fe20003800200 */
[----:B------:R-:W-:Y:S01]  /*3f160*/  MOV R23, 0x1 ;  /* 0x0000000100177802 */ /* 0x000fe20000000f00 */
[----:B------:R-:W-:-:S07]  /*3f170*/  IMAD.MOV.U32 R10, RZ, RZ, -0x5713a6fc ;  /* 0xa8ec5904ff0a7424 */ /* 0x000fce00078e00ff */
.L_x_8082:
        /* <DEDUP_REMOVED lines=19> */
.L_x_8081:
        /* <DEDUP_REMOVED lines=30> */
.L_x_8084:
[----:B------:R-:W-:Y:S05]  /*3f490*/  BSYNC.RECONVERGENT B7 ;  /* 0x0000000000077941 */ /* 0x000fea0003800200 */
.L_x_8083:
[----:B------:R-:W-:Y:S01]  /*3f4a0*/  HFMA2 R23, -RZ, RZ, 0, 5.9604644775390625e-08 ;  /* 0x00000001ff177431 */ /* 0x000fe200000001ff */
[----:B------:R-:W-:Y:S01]  /*3f4b0*/  BSSY.RECONVERGENT B3, `(.L_x_8085) ;  /* 0x0000015000037945 */ /* 0x000fe20003800200 */
[----:B------:R-:W-:Y:S01]  /*3f4c0*/  IMAD.MOV.U32 R14, RZ, RZ, -0x5a255ed9 ;  /* 0xa5daa127ff0e7424 */ /* 0x000fe200078e00ff */
[----:B------:R-:W-:-:S07]  /*3f4d0*/  MOV R15, 0xbf70ae56 ;  /* 0xbf70ae56000f7802 */ /* 0x000fce0000000f00 */
.L_x_8086:
        /* <DEDUP_REMOVED lines=19> */
.L_x_8085:
        /* <DEDUP_REMOVED lines=26> */
.L_x_8088:
[----:B------:R-:W-:Y:S05]  /*3f7b0*/  BSYNC.RECONVERGENT B7 ;  /* 0x0000000000077941 */ /* 0x000fea0003800200 */
.L_x_8087:
[----:B------:R-:W-:Y:S01]  /*3f7c0*/  HFMA2 R11, -RZ, RZ, -1.8671875, 287 ;  /* 0xbf785c7cff0b7431 */ /* 0x000fe200000001ff */
[----:B------:R-:W-:Y:S01]  /*3f7d0*/  BSSY.RECONVERGENT B3, `(.L_x_8089) ;  /* 0x0000015000037945 */ /* 0x000fe20003800200 */
[----:B------:R-:W-:Y:S01]  /*3f7e0*/  MOV R23, 0x1 ;  /* 0x0000000100177802 */ /* 0x000fe20000000f00 */
[----:B------:R-:W-:-:S07]  /*3f7f0*/  IMAD.MOV.U32 R10, RZ, RZ, -0x343a03ee ;  /* 0xcbc5fc12ff0a7424 */ /* 0x000fce00078e00ff */
.L_x_8090:
        /* <DEDUP_REMOVED lines=19> */
.L_x_8089:
        /* <DEDUP_REMOVED lines=30> */
.L_x_8092:
[----:B------:R-:W-:Y:S05]  /*3fb10*/  BSYNC.RECONVERGENT B7 ;  /* 0x0000000000077941 */ /* 0x000fea0003800200 */
.L_x_8091:
[----:B------:R-:W-:Y:S01]  /*3fb20*/  HFMA2 R23, -RZ, RZ, 0, 5.9604644775390625e-08 ;  /* 0x00000001ff177431 */ /* 0x000fe200000001ff */
[----:B------:R-:W-:Y:S01]  /*3fb30*/  BSSY.RECONVERGENT B3, `(.L_x_8093) ;  /* 0x0000015000037945 */ /* 0x000fe20003800200 */
[----:B------:R-:W-:Y:S01]  /*3fb40*/  IMAD.MOV.U32 R14, RZ, RZ, 0x50ed0c93 ;  /* 0x50ed0c93ff0e7424 */ /* 0x000fe200078e00ff */
[----:B------:R-:W-:-:S07]  /*3fb50*/  MOV R15, 0x3f91d1d6 ;  /* 0x3f91d1d6000f7802 */ /* 0x000fce0000000f00 */
.L_x_8094:
        /* <DEDUP_REMOVED lines=19> */
.L_x_8093:
        /* <DEDUP_REMOVED lines=26> */
.L_x_8096:
[----:B------:R-:W-:Y:S05]  /*3fe30*/  BSYNC.RECONVERGENT B7 ;  /* 0x0000000000077941 */ /* 0x000fea0003800200 */
.L_x_8095:
[----:B------:R-:W-:Y:S01]  /*3fe40*/  HFMA2 R11, -RZ, RZ, 1.904296875, -46080 ;  /* 0x3f9ef9a0ff0b7431 */ /* 0x000fe200000001ff */
[----:B------:R-:W-:Y:S01]  /*3fe50*/  BSSY.RECONVERGENT B3, `(.L_x_8097) ;  /* 0x0000015000037945 */ /* 0x000fe20003800200 */
[----:B------:R-:W-:Y:S01]  /*3fe60*/  MOV R23, 0x1 ;  /* 0x0000000100177802 */ /* 0x000fe20000000f00 */
[----:B------:R-:W-:-:S07]  /*3fe70*/  IMAD.MOV.U32 R10, RZ, RZ, 0x5c03d2e9 ;  /* 0x5c03d2e9ff0a7424 */ /* 0x000fce00078e00ff */
.L_x_8098:
        /* <DEDUP_REMOVED lines=19> */
.L_x_8097:
        /* <DEDUP_REMOVED lines=30> */
.L_x_8100:
[----:B------:R-:W-:Y:S05]  /*40190*/  BSYNC.RECONVERGENT B7 ;  /* 0x0000000000077941 */ /* 0x000fea0003800200 */
.L_x_8099:
[----:B------:R-:W-:Y:S01]  /*401a0*/  HFMA2 R23, -RZ, RZ, 0, 5.9604644775390625e-08 ;  /* 0x00000001ff177431 */ /* 0x000fe200000001ff */
[----:B------:R-:W-:Y:S01]  /*401b0*/  BSSY.RECONVERGENT B3, `(.L_x_8101) ;  /* 0x0000015000037945 */ /* 0x000fe20003800200 */
[----:B------:R-:W-:Y:S01]  /*401c0*/  IMAD.MOV.U32 R14, RZ, RZ, 0x5f50d178 ;  /* 0x5f50d178ff0e7424 */ /* 0x000fe200078e00ff */
[----:B------:R-:W-:-:S07]  /*401d0*/  MOV R15, 0xbfb95b68 ;  /* 0xbfb95b68000f7802 */ /* 0x000fce0000000f00 */
.L_x_8102:
        /* <DEDUP_REMOVED lines=19> */
.L_x_8101:
        /* <DEDUP_REMOVED lines=26> */
.L_x_8104:
[----:B------:R-:W-:Y:S05]  /*404b0*/  BSYNC.RECONVERGENT B7 ;  /* 0x0000000000077941 */ /* 0x000fea0003800200 */
.L_x_8103:
[----:B------:R-:W-:Y:S01]  /*404c0*/  HFMA2 R11, -RZ, RZ, -1.9462890625, -0.00190639495849609375 ;  /* 0xbfc997cfff0b7431 */ /* 0x000fe200000001ff */
[----:B------:R-:W-:Y:S01]  /*404d0*/  BSSY.RECONVERGENT B3, `(.L_x_8105) ;  /* 0x0000015000037945 */ /* 0x000fe20003800200 */
[----:B------:R-:W-:Y:S01]  /*404e0*/  MOV R23, 0x1 ;  /* 0x0000000100177802 */ /* 0x000fe20000000f00 */
[----:B------:R-:W-:-:S07]  /*404f0*/  IMAD.MOV.U32 R10, RZ, RZ, -0x3bccff5e ;  /* 0xc43300a2ff0a7424 */ /* 0x000fce00078e00ff */
.L_x_8106:
        /* <DEDUP_REMOVED lines=19> */
.L_x_8105:
        /* <DEDUP_REMOVED lines=30> */
.L_x_8108:
[----:B------:R-:W-:Y:S05]  /*40810*/  BSYNC.RECONVERGENT B7 ;  /* 0x0000000000077941 */ /* 0x000fea0003800200 */
.L_x_8107:
[----:B------:R-:W-:Y:S01]  /*40820*/  HFMA2 R23, -RZ, RZ, 0, 5.9604644775390625e-08 ;  /* 0x00000001ff177431 */ /* 0x000fe200000001ff */
[----:B------:R-:W-:Y:S01]  /*40830*/  BSSY.RECONVERGENT B3, `(.L_x_8109) ;  /* 0x0000015000037945 */ /* 0x000fe20003800200 */
[----:B------:R-:W-:Y:S01]  /*40840*/  IMAD.MOV.U32 R14, RZ, RZ, -0x45e261fc ;  /* 0xba1d9e04ff0e7424 */ /* 0x000fe200078e00ff */
[----:B------:R-:W-:-:S07]  /*40850*/  MOV R15, 0x3fe72e2b ;  /* 0x3fe72e2b000f7802 */ /* 0x000fce0000000f00 */
.L_x_8110:
        /* <DEDUP_REMOVED lines=19> */
.L_x_8109:
        /* <DEDUP_REMOVED lines=26> */
.L_x_8112:
[----:B------:R-:W-:Y:S05]  /*40b30*/  BSYNC.RECONVERGENT B7 ;  /* 0x0000000000077941 */ /* 0x000fea0003800200 */
.L_x_8111:
[----:B------:R-:W-:Y:S01]  /*40b40*/  HFMA2 R11, -RZ, RZ, 1.994140625, -0.05938720703125 ;  /* 0x3ffaab9aff0b7431 */ /* 0x000fe200000001ff */
[----:B------:R-:W-:Y:S01]  /*40b50*/  BSSY.RECONVERGENT B3, `(.L_x_8113) ;  /* 0x0000015000037945 */ /* 0x000fe20003800200 */
[----:B------:R-:W-:Y:S01]  /*40b60*/  MOV R23, 0x1 ;  /* 0x0000000100177802 */ /* 0x000fe20000000f00 */
[----:B------:R-:W-:-:S07]  /*40b70*/  IMAD.MOV.U32 R10, RZ, RZ, 0x101bb71a ;  /* 0x101bb71aff0a7424 */ /* 0x000fce00078e00ff */
.L_x_8114:
        /* <DEDUP_REMOVED lines=19> */
.L_x_8113:
        /* <DEDUP_REMOVED lines=30> */
.L_x_8116:
[----:B------:R-:W-:Y:S05]  /*40e90*/  BSYNC.RECONVERGENT B7 ;  /* 0x0000000000077941 */ /* 0x000fea0003800200 */
.L_x_8115:
[----:B------:R-:W-:Y:S01]  /*40ea0*/  HFMA2 R23, -RZ, RZ, 0, 5.9604644775390625e-08 ;  /* 0x00000001ff177431 */ /* 0x000fe200000001ff */
[----:B------:R-:W-:Y:S01]  /*40eb0*/  BSSY.RECONVERGENT B3, `(.L_x_8117) ;  /* 0x0000015000037945 */ /* 0x000fe20003800200 */
[----:B------:R-:W-:Y:S01]  /*40ec0*/  IMAD.MOV.U32 R14, RZ, RZ, -0x755502fe ;  /* 0x8aaafd02ff0e7424 */ /* 0x000fe200078e00ff */
[----:B------:R-:W-:-:S07]  /*40ed0*/  MOV R15, 0xc01a79ae ;  /* 0xc01a79ae000f7802 */ /* 0x000fce0000000f00 */
.L_x_8118:
        /* <DEDUP_REMOVED lines=19> */
.L_x_8117:
        /* <DEDUP_REMOVED lines=26> */
.L_x_8120:
[----:B------:R-:W-:Y:S05]  /*411b0*/  BSYNC.RECONVERGENT B7 ;  /* 0x0000000000077941 */ /* 0x000fea0003800200 */
.L_x_8119:
[----:B------:R-:W-:Y:S01]  /*411c0*/  HFMA2 R11, -RZ, RZ, -2.095703125, 0.00473785400390625 ;  /* 0xc0311cdaff0b7431 */ /* 0x000fe200000001ff */
[----:B------:R-:W-:Y:S01]  /*411d0*/  BSSY.RECONVERGENT B3, `(.L_x_8121) ;  /* 0x0000015000037945 */ /* 0x000fe20003800200 */
[----:B------:R-:W-:Y:S01]  /*411e0*/  MOV R23, 0x1 ;  /* 0x0000000100177802 */ /* 0x000fe20000000f00 */
[----:B------:R-:W-:-:S07]  /*411f0*/  IMAD.MOV.U32 R10, RZ, RZ, 0x4df23f8f ;  /* 0x4df23f8fff0a7424 */ /* 0x000fce00078e00ff */
.L_x_8122:
        /* <DEDUP_REMOVED lines=19> */
.L_x_8121:
        /* <DEDUP_REMOVED lines=30> */
.L_x_8124:
[----:B------:R-:W-:Y:S05]  /*41510*/  BSYNC.RECONVERGENT B7 ;  /* 0x0000000000077941 */ /* 0x000fea0003800200 */
.L_x_8123:
[----:B------:R-:W-:Y:S01]  /*41520*/  HFMA2 R23, -RZ, RZ, 0, 5.9604644775390625e-08 ;  /* 0x00000001ff177431 */ /* 0x000fe200000001ff */
[----:B------:R-:W-:Y:S01]  /*41530*/  BSSY.RECONVERGENT B3, `(.L_x_8125) ;  /* 0x0000015000037945 */ /* 0x000fe20003800200 */
[----:B------:R-:W-:Y:S01]  /*41540*/  IMAD.MOV.U32 R16, RZ, RZ, 0x311f1460 ;  /* 0x311f1460ff107424 */ /* 0x000fe200078e00ff */
[----:B------:R-:W-:-:S07]  /*41550*/  MOV R17, 0x405278fb ;  /* 0x405278fb00117802 */ /* 0x000fce0000000f00 */
.L_x_8126:
        /* <DEDUP_REMOVED lines=19> */
.L_x_8125:
        /* <DEDUP_REMOVED lines=26> */
.L_x_8128:
[----:B------:R-:W-:Y:S05]  /*41830*/  BSYNC.RECONVERGENT B7 ;  /* 0x0000000000077941 */ /* 0x000fea0003800200 */
.L_x_8127:
[----:B------:R-:W-:Y:S01]  /*41840*/  HFMA2 R15, -RZ, RZ, 2.20703125, -8.2194805145263671875e-05 ;  /* 0x406a8563ff0f7431 */ /* 0x000fe200000001ff */
[----:B------:R-:W-:Y:S01]  /*41850*/  BSSY.RECONVERGENT B3, `(.L_x_8129) ;  /* 0x0000015000037945 */ /* 0x000fe20003800200 */
[----:B------:R-:W-:Y:S01]  /*41860*/  MOV R23, 0x1 ;  /* 0x0000000100177802 */ /* 0x000fe20000000f00 */
[----:B------:R-:W-:-:S07]  /*41870*/  IMAD.MOV.U32 R14, RZ, RZ, 0x4b8ba3fd ;  /* 0x4b8ba3fdff0e7424 */ /* 0x000fce00078e00ff */
.L_x_8130:
        /* <DEDUP_REMOVED lines=19> */
.L_x_8129:
        /* <DEDUP_REMOVED lines=11> */
.L_x_8132:
        /* <DEDUP_REMOVED lines=19> */
.L_x_8131:
        /* <DEDUP_REMOVED lines=23> */
.L_x_8134:
[----:B------:R-:W-:Y:S05]  /*41d00*/  BSYNC.RECONVERGENT B7 ;  /* 0x0000000000077941 */ /* 0x000fea0003800200 */
.L_x_8133:
[----:B------:R-:W-:-:S08]  /*41d10*/  DMUL R6, R10, R6 ;  /* 0x000000060a067228 */ /* 0x000fd00000000000 */
[----:B------:R-:W-:-:S14]  /*41d20*/  DSETP.GT.AND P0, PT, |R6|, |R14|, PT ;  /* 0x4000000e0600722a */ /* 0x000fdc0003f04200 */
[----:B------:R-:W-:-:S11]  /*41d30*/  @!P0 DADD R8, R8, R6 ;  /* 0x0000000008088229 */ /* 0x000fd60000000006 */
.L_x_8038:
[----:B------:R-:W-:Y:S05]  /*41d40*/  BSYNC.RECONVERGENT B5 ;  /* 0x0000000000057941 */ /* 0x000fea0003800200 */
.L_x_8037:
        /* <DEDUP_REMOVED lines=158> */
.L_x_8136:
        /* <DEDUP_REMOVED lines=9> */
.L_x_8137:
[----:B------:R-:W-:Y:S05]  /*427c0*/  BSYNC.RECONVERGENT B3 ;  /* 0x0000000000037941 */ /* 0x000fea0003800200 */
.L_x_8135:
        /* <DEDUP_REMOVED lines=62> */
.L_x_8139:
[----:B------:R-:W-:Y:S05]  /*42bb0*/  BSYNC.RECONVERGENT B3 ;  /* 0x0000000000037941 */ /* 0x000fea0003800200 */
.L_x_8138:
        /* <DEDUP_REMOVED lines=30> */
.L_x_8141:
[----:B------:R-:W-:Y:S05]  /*42da0*/  BSYNC.RECONVERGENT B5 ;  /* 0x0000000000057941 */ /* 0x000fea0003800200 */
.L_x_8140:
        /* <DEDUP_REMOVED lines=21> */
.L_x_8143:
[----:B------:R-:W-:Y:S05]  /*42f00*/  BSYNC.RECONVERGENT B5 ;  /* 0x0000000000057941 */ /* 0x000fea0003800200 */
.L_x_8142:
[----:B------:R-:W-:Y:S01]  /*42f10*/  DFMA R12, R12, 0.5, R4 ;  /* 0x3fe000000c0c782b */ /* 0x000fe20000000004 */
[----:B------:R-:W-:Y:S10]  /*42f20*/  BRA `(.L_x_7866) ;  /* 0x0000016c007c7947 */ /* 0x000ff40003800000 */
.L_x_8005:
[----:B------:R-:W-:Y:S05]  /*42f30*/  BSYNC.RELIABLE B4 ;  /* 0x0000000000047941 */ /* 0x000fea0003800100 */
.L_x_8004:
[----:B------:R-:W-:Y:S01]  /*42f40*/  MOV R4, 0x9999999a ;  /* 0x9999999a00047802 */ /* 0x000fe20000000f00 */
[----:B------:R-:W-:Y:S01]  /*42f50*/  IMAD.MOV.U32 R5, RZ, RZ, 0x3ff19999 ;  /* 0x3ff19999ff057424 */ /* 0x000fe200078e00ff */
[----:B------:R-:W-:Y:S01]  /*42f60*/  MOV R8, R18 ;  /* 0x0000001200087202 */ /* 0x000fe20000000f00 */
[----:B------:R-:W-:Y:S01]  /*42f70*/  IMAD.MOV.U32 R9, RZ, RZ, R17 ;  /* 0x000000ffff097224 */ /* 0x000fe200078e0011 */
        /* <DEDUP_REMOVED lines=13> */
[----:B------:R-:W-:Y:S01]  /*43050*/  BSSY.RECONVERGENT B3, `(.L_x_8148) ;  /* 0x0000051000037945 */ /* 0x000fe20003800200 */
        /* <DEDUP_REMOVED lines=63> */
[----:B------:R-:W-:Y:S02]  /*43450*/  DMUL R12, R4, R12 ;  /* 0x0000000c040c7228 */ /* 0x000fe40000000000 */
[----:B------:R-:W-:Y:S01]  /*43460*/  DFMA R24, R10, -UR6, R14 ;  /* 0x800000060a187c2b */ /* 0x000fe2000800000e */
[----:B------:R-:W-:Y:S01]  /*43470*/  UMOV UR6, 0x3b39803f ;  /* 0x3b39803f00067882 */ /* 0x000fe20000000000 */
[----:B------:R-:W-:Y:S01]  /*43480*/  UMOV UR7, 0x3c7abc9e ;  /* 0x3c7abc9e00077882 */ /* 0x000fe20000000000 */
[----:B------:R-:W-:-:S05]  /*43490*/  DMUL R22, R8, R22 ;  /* 0x0000001608167228 */ /* 0x000fca0000000000 */
[----:B------:R-:W-:-:S03]  /*434a0*/  DADD R24, -R6, R24 ;  /* 0x0000000006187229 */ /* 0x000fc60000000118 */
[----:B------:R-:W-:-:S08]  /*434b0*/  DFMA R12, R6, R22, R12 ;  /* 0x00000016060c722b */ /* 0x000fd0000000000c */
[----:B------:R-:W-:-:S08]  /*434c0*/  DADD R12, R12, -R24 ;  /* 0x000000000c0c7229 */ /* 0x000fd00000000818 */
[----:B------:R-:W-:-:S08]  /*434d0*/  DFMA R12, R10, UR6, R12 ;  /* 0x000000060a0c7c2b */ /* 0x000fd0000800000c */
[----:B------:R-:W-:Y:S01]  /*434e0*/  DADD R40, R14, R12 ;  /* 0x000000000e287229 */ /* 0x000fe2000000000c */
[----:B------:R-:W-:Y:S10]  /*434f0*/  BRA `(.L_x_8150) ;  /* 0x0000000000187947 */ /* 0x000ff40003800000 */
.L_x_8149:
[----:B------:R-:W-:Y:S01]  /*43500*/  MOV R4, 0x0 ;  /* 0x0000000000047802 */ /* 0x000fe20000000f00 */
[----:B------:R-:W-:Y:S01]  /*43510*/  IMAD.MOV.U32 R5, RZ, RZ, 0x7ff00000 ;  /* 0x7ff00000ff057424 */ /* 0x000fe200078e00ff */
[----:B------:R-:W-:-:S05]  /*43520*/  LOP3.LUT P0, RZ, R9, 0x7fffffff, RZ, 0xc0, !PT ;  /* 0x7fffffff09ff7812 */ /* 0x000fca000780c0ff */
[----:B------:R-:W-:-:S10]  /*43530*/  DFMA R4, R8, R4, +INF ;  /* 0x7ff000000804742b */ /* 0x000fd40000000004 */
[----:B------:R-:W-:Y:S02]  /*43540*/  FSEL R40, R4, RZ, P0 ;  /* 0x000000ff04287208 */ /* 0x000fe40000000000 */
[----:B------:R-:W-:-:S07]  /*43550*/  FSEL R41, R5, -QNAN , P0 ;  /* 0xfff0000005297808 */ /* 0x000fce0000000000 */
.L_x_8150:
[----:B------:R-:W-:Y:S05]  /*43560*/  BSYNC.RECONVERGENT B3 ;  /* 0x0000000000037941 */ /* 0x000fea0003800200 */
.L_x_8148:
        /* <DEDUP_REMOVED lines=8> */
[----:B0-----:R-:W-:Y:S05]  /*435f0*/  CALL.REL.NOINC `($_ZN2at6native27unrolled_elementwise_kernelIN48_GLOBAL__N__08322988_15_IGammaKernel_cu_cb51a28d10CalcIgammaIdEESt5arrayIPcLm3EELi4E23TrivialOffsetCalculatorILi2EjES8_ILi1EjENS0_6memory15LoadWithoutCastENSB_16StoreWithoutCastEEEviT_T0_T2_T3_T4_T5_$__internal_lgamma_pos) ;  /* 0x0000017c00b47944 */ /* 0x001fea0003c00000 */
[----:B------:R-:W-:Y:S05]  /*43600*/  BSYNC.RECONVERGENT B8 ;  /* 0x0000000000087941 */ /* 0x000fea0003800200 */
.L_x_8153:
        /* <DEDUP_REMOVED lines=48> */
[----:B------:R-:W-:Y:S01]  /*43910*/  DFMA R4, R28, R4, R6 ;  /* 0x000000041c04722b */ /* 0x000fe20000000006 */
[----:B------:R-:W-:-:S07]  /*43920*/  IMAD.MOV.U32 R6, RZ, RZ, 0x1 ;  /* 0x00000001ff067424 */ /* 0x000fce00078e00ff */
        /* <DEDUP_REMOVED lines=32> */
.L_x_8158:
[----:B------:R-:W-:Y:S05]  /*43b30*/  BSYNC.RECONVERGENT B8 ;  /* 0x0000000000087941 */ /* 0x000fea0003800200 */
.L_x_8157:
[----:B------:R-:W-:Y:S01]  /*43b40*/  MOV R2, R4 ;  /* 0x0000000400027202 */ /* 0x000fe20000000f00 */
[----:B------:R-:W-:-:S07]  /*43b50*/  IMAD.MOV.U32 R3, RZ, RZ, R5 ;  /* 0x000000ffff037224 */ /* 0x000fce00078e0005 */
.L_x_8156:
[----:B------:R-:W-:Y:S05]  /*43b60*/  BSYNC.RECONVERGENT B4 ;  /* 0x0000000000047941 */ /* 0x000fea0003800200 */
.L_x_8155:
[----:B------:R-:W-:Y:S01]  /*43b70*/  ISETP.GT.AND P0, PT, R3, 0xfffff, PT ;  /* 0x000fffff0300780c */ /* 0x000fe20003f04270 */
[----:B------:R-:W-:Y:S01]  /*43b80*/  IMAD.MOV.U32 R14, RZ, RZ, R2 ;  /* 0x000000ffff0e7224 */ /* 0x000fe200078e0002 */
[----:B------:R-:W-:Y:S01]  /*43b90*/  MOV R11, R3 ;  /* 0x00000003000b7202 */ /* 0x000fe20000000f00 */
[----:B------:R-:W-:Y:S10]  /*43ba0*/  BSSY.RECONVERGENT B3, `(.L_x_8159) ;  /* 0x000004f000037945 */ /* 0x000ff40003800200 */
        /* <DEDUP_REMOVED lines=21> */
[----:B------:R-:W-:-:S06]  /*43d00*/  @P0 MOV R15, R3 ;  /* 0x00000003000f0202 */ /* 0x000fcc0000000f00 */
        /* <DEDUP_REMOVED lines=50> */
.L_x_8160:
[----:B------:R-:W-:Y:S01]  /*44030*/  MOV R4, 0x0 ;  /* 0x0000000000047802 */ /* 0x000fe20000000f00 */
[----:B------:R-:W-:Y:S01]  /*44040*/  IMAD.MOV.U32 R5, RZ, RZ, 0x7ff00000 ;  /* 0x7ff00000ff057424 */ /* 0x000fe200078e00ff */
[----:B------:R-:W-:-:S05]  /*44050*/  LOP3.LUT P0, RZ, R3, 0x7fffffff, RZ, 0xc0, !PT ;  /* 0x7fffffff03ff7812 */ /* 0x000fca000780c0ff */
[----:B------:R-:W-:-:S10]  /*44060*/  DFMA R4, R2, R4, +INF ;  /* 0x7ff000000204742b */ /* 0x000fd40000000004 */
[----:B------:R-:W-:Y:S02]  /*44070*/  FSEL R14, R4, RZ, P0 ;  /* 0x000000ff040e7208 */ /* 0x000fe40000000000 */
[----:B------:R-:W-:-:S07]  /*44080*/  FSEL R15, R5, -QNAN , P0 ;  /* 0xfff00000050f7808 */ /* 0x000fce0000000000 */
.L_x_8161:
[----:B------:R-:W-:Y:S05]  /*44090*/  BSYNC.RECONVERGENT B3 ;  /* 0x0000000000037941 */ /* 0x000fea0003800200 */
.L_x_8159:
[--C-:B------:R-:W-:Y:S01]  /*440a0*/  DADD R8, -R8, R14.reuse ;  /* 0x0000000008087229 */ /* 0x100fe2000000010e */
[----:B------:R-:W-:Y:S01]  /*440b0*/  ISETP.GE.AND P0, PT, R10, 0x3c000000, PT ;  /* 0x3c0000000a00780c */ /* 0x000fe20003f06270 */
[----:B------:R-:W-:-:S10]  /*440c0*/  DADD R14, -RZ, -R14 ;  /* 0x00000000ff0e7229 */ /* 0x000fd4000000090e */
[----:B------:R-:W-:Y:S02]  /*440d0*/  FSEL R4, R14, R8, !P0 ;  /* 0x000000080e047208 */ /* 0x000fe40004000000 */
[----:B------:R-:W-:Y:S01]  /*440e0*/  FSEL R5, R15, R9, !P0 ;  /* 0x000000090f057208 */ /* 0x000fe20004000000 */
[----:B------:R-:W-:Y:S06]  /*440f0*/  BRA `(.L_x_8154) ;  /* 0x0000000000047947 */ /* 0x000fec0003800000 */
.L_x_8152:
[----:B------:R-:W-:-:S11]  /*44100*/  DADD R4, R20, R20 ;  /* 0x0000000014047229 */ /* 0x000fd60000000014 */
.L_x_8154:
[----:B------:R-:W-:Y:S05]  /*44110*/  BSYNC.RECONVERGENT B7 ;  /* 0x0000000000077941 */ /* 0x000fea0003800200 */
.L_x_8151:
[----:B------:R-:W-:Y:S01]  /*44120*/  MOV R16, R18 ;  /* 0x0000001200107202 */ /* 0x000fe20000000f00 */
[----:B------:R-:W-:Y:S01]  /*44130*/  UMOV UR6, 0xfefa39ef ;  /* 0xfefa39ef00067882 */ /* 0x000fe20000000000 */
[----:B------:R-:W-:Y:S01]  /*44140*/  UMOV UR7, 0x40862e42 ;  /* 0x40862e4200077882 */ /* 0x000fe20000000000 */
[----:B------:R-:W-:-:S03]  /*44150*/  CS2R R30, SRZ ;  /* 0x00000000001e7805 */ /* 0x000fc6000001ff00 */
[----:B------:R-:W-:-:S08]  /*44160*/  DADD R2, -R16, R40 ;  /* 0x0000000010027229 */ /* 0x000fd00000000128 */
        /* <DEDUP_REMOVED lines=63> */
.L_x_8147:
[----:B------:R-:W1:Y:S01]  /*44560*/  MUFU.RCP64H R7, 2.718280792236328125 ;  /* 0x4005bf0a00077908 */ /* 0x000e620000001800 */
[----:B------:R-:W-:Y:S01]  /*44570*/  IMAD.MOV.U32 R4, RZ, RZ, -0x74eba897 ;  /* 0x8b145769ff047424 */ /* 0x000fe200078e00ff */
[----:B------:R-:W-:Y:S01]  /*44580*/  MOV R5, 0x4005bf0a ;  /* 0x4005bf0a00057802 */ /* 0x000fe20000000f00 */
[----:B------:R-:W-:Y:S01]  /*44590*/  IMAD.MOV.U32 R6, RZ, RZ, 0x1 ;  /* 0x00000001ff067424 */ /* 0x000fe200078e00ff */
[----:B------:R-:W-:Y:S01]  /*445a0*/  UMOV UR6, 0xb9800000 ;  /* 0xb980000000067882 */ /* 0x000fe20000000000 */
[----:B------:R-:W-:Y:S01]  /*445b0*/  UMOV UR7, 0x40181945 ;  /* 0x4018194500077882 */ /* 0x000fe20000000000 */
[----:B------:R-:W-:Y:S03]  /*445c0*/  BSSY.RECONVERGENT B4, `(.L_x_8163) ;  /* 0x0000017000047945 */ /* 0x000fe60003800200 */
[----:B-1----:R-:W-:-:S08]  /*445d0*/  DFMA R10, R6, -R4, 1 ;  /* 0x3ff00000060a742b */ /* 0x002fd00000000804 */
        /* <DEDUP_REMOVED lines=18> */
[----:B0-----:R-:W-:Y:S05]  /*44700*/  CALL.REL.NOINC `($__internal_24_$__cuda_sm20_div_rn_f64_full) ;  /* 0x00000158004c7944 */ /* 0x001fea0003c00000 */
[----:B------:R-:W-:Y:S01]  /*44710*/  MOV R24, R4 ;  /* 0x0000000400187202 */ /* 0x000fe20000000f00 */
[----:B------:R-:W-:-:S07]  /*44720*/  IMAD.MOV.U32 R25, RZ, RZ, R5 ;  /* 0x000000ffff197224 */ /* 0x000fce00078e0005 */
.L_x_8164:
[----:B------:R-:W-:Y:S05]  /*44730*/  BSYNC.RECONVERGENT B4 ;  /* 0x0000000000047941 */ /* 0x000fea0003800200 */
.L_x_8163:
        /* <DEDUP_REMOVED lines=24> */
[----:B0-----:R-:W-:Y:S05]  /*448c0*/  CALL.REL.NOINC `($__internal_25_$__cuda_sm20_dsqrt_rn_f64_mediumpath_v1) ;  /* 0x0000015c00787944 */ /* 0x001fea0003c00000 */
[----:B------:R-:W-:Y:S01]  /*448d0*/  IMAD.MOV.U32 R12, RZ, RZ, R14 ;  /* 0x000000ffff0c7224 */ /* 0x000fe200078e000e */
[----:B------:R-:W-:-:S07]  /*448e0*/  MOV R13, R7 ;  /* 0x00000007000d7202 */ /* 0x000fce0000000f00 */
.L_x_8166:
[----:B------:R-:W-:Y:S05]  /*448f0*/  BSYNC.RECONVERGENT B4 ;  /* 0x0000000000047941 */ /* 0x000fea0003800200 */
.L_x_8165:
[----:B------:R-:W-:Y:S02]  /*44900*/  HFMA2 R5, -RZ, RZ, 1.8671875, -68.8125 ;  /* 0x3f78d44dff057431 */ /* 0x000fe400000001ff */
[----:B------:R-:W-:Y:S01]  /*44910*/  IMAD.MOV.U32 R4, RZ, RZ, 0x6a172145 ;  /* 0x6a172145ff047424 */ /* 0x000fe200078e00ff */
[----:B------:R-:W-:Y:S01]  /*44920*/  MOV R23, 0x407c1f1c ;  /* 0x407c1f1c00177802 */ /* 0x000fe20000000f00 */
[----:B------:R-:W-:Y:S02]  /*44930*/  IMAD.MOV.U32 R22, RZ, RZ, -0x184c2289 ;  /* 0xe7b3dd77ff167424 */ /* 0x000fe400078e00ff */
[----:B------:R-:W-:Y:S02]  /*44940*/  HFMA2 R25, -RZ, RZ, 2.365234375, 0.062469482421875 ;  /* 0x40bb2bffff197431 */ /* 0x000fe400000001ff */
[----:B------:R-:W-:Y:S01]  /*44950*/  IMAD.MOV.U32 R6, RZ, RZ, 0x77f7c44b ;  /* 0x77f7c44bff067424 */ /* 0x000fe200078e00ff */
[----:B------:R-:W-:Y:S01]  /*44960*/  MOV R7, 0x3fe0509f ;  /* 0x3fe0509f00077802 */ /* 0x000fe20000000f00 */
[----:B------:R1:W-:Y:S01]  /*44970*/  STL.64 [R1+0x1450], R4 ;  /* 0x0014500401007387 */ /* 0x0003e20000100a00 */
[----:B------:R-:W-:-:S02]  /*44980*/  IMAD.MOV.U32 R24, RZ, RZ, -0x1a0caf76 ;  /* 0xe5f3508aff187424 */ /* 0x000fc400078e00ff */
[----:B------:R-:W-:Y:S02]  /*44990*/  HFMA2 R15, -RZ, RZ, 2.099609375, -7.7784061431884765625e-05 ;  /* 0x40338519ff0f7431 */ /* 0x000fe400000001ff */
[----:B------:R-:W-:Y:S01]  /*449a0*/  IMAD.MOV.U32 R14, RZ, RZ, -0x19c7c7e ;  /* 0xfe638382ff0e7424 */ /* 0x000fe200078e00ff */
[----:B------:R2:W-:Y:S01]  /*449b0*/  STL.64 [R1+0x1468], R22 ;  /* 0x0014681601007387 */ /* 0x0005e20000100a00 */
[----:B------:R-:W-:Y:S02]  /*449c0*/  HFMA2 R27, -RZ, RZ, 2.7890625, -0.00175380706787109375 ;  /* 0x4194972fff1b7431 */ /* 0x000fe400000001ff */
[----:B------:R-:W-:Y:S01]  /*449d0*/  IMAD.MOV.U32 R26, RZ, RZ, -0x12d8f232 ;  /* 0xed270dceff1a7424 */ /* 0x000fe200078e00ff */
[----:B------:R-:W-:Y:S01]  /*449e0*/  BSSY.RECONVERGENT B4, `(.L_x_8167) ;  /* 0x000004f000047945 */ /* 0x000fe20003800200 */
[----:B------:R3:W-:Y:S01]  /*449f0*/  STL.64 [R1+0x1458], R6 ;  /* 0x0014580601007387 */ /* 0x0007e20000100a00 */
[----:B------:R-:W-:Y:S01]  /*44a00*/  DSETP.GT.AND P1, PT, R2, 1, PT ;  /* 0x3ff000000200742a */ /* 0x000fe20003f24000 */
[----:B-1----:R-:W-:Y:S01]  /*44a10*/  IMAD.MOV.U32 R4, RZ, RZ, -0x4fb522f0 ;  /* 0xb04add10ff047424 */ /* 0x002fe200078e00ff */
[----:B------:R-:W-:Y:S01]  /*44a20*/  MOV R5, 0x40f28df4 ;  /* 0x40f28df400057802 */ /* 0x000fe20000000f00 */
[----:B------:R1:W-:Y:S01]  /*44a30*/  STL.64 [R1+0x1470], R24 ;  /* 0x0014701801007387 */ /* 0x0003e20000100a00 */
[----:B--2---:R-:W-:-:S02]  /*44a40*/  HFMA2 R23, -RZ, RZ, 2.708984375, -244.125 ;  /* 0x416bdba1ff177431 */ /* 0x004fc400000001ff */
[----:B------:R-:W-:Y:S01]  /*44a50*/  IMAD.MOV.U32 R22, RZ, RZ, 0x42ce50ea ;  /* 0x42ce50eaff167424 */ /* 0x000fe200078e00ff */
[----:B------:R2:W-:Y:S01]  /*44a60*/  STL.64 [R1+0x1478], R4 ;  /* 0x0014780401007387 */ /* 0x0005e20000100a00 */
[----:B---3--:R-:W-:Y:S02]  /*44a70*/  HFMA2 R7, -RZ, RZ, 2.56640625, 385.75 ;  /* 0x41225e07ff077431 */ /* 0x008fe400000001ff */
[----:B------:R-:W-:Y:S01]  /*44a80*/  IMAD.MOV.U32 R6, RZ, RZ, 0x3bfd7560 ;  /* 0x3bfd7560ff067424 */ /* 0x000fe200078e00ff */
[----:B------:R3:W-:Y:S01]  /*44a90*/  STL.64 [R1+0x1460], R14 ;  /* 0x0014600e01007387 */ /* 0x0007e20000100a00 */
[----:B-1----:R-:W-:Y:S01]  /*44aa0*/  IMAD.MOV.U32 R24, RZ, RZ, 0x4a98efce ;  /* 0x4a98efceff187424 */ /* 0x002fe200078e00ff */
[----:B------:R-:W-:Y:S02]  /*44ab0*/  MOV R25, 0x4184aa64 ;  /* 0x4184aa6400197802 */ /* 0x000fe40000000f00 */
[----:B------:R1:W-:Y:S01]  /*44ac0*/  STL.64 [R1+0x1490], R22 ;  /* 0x0014901601007387 */ /* 0x0003e20000100a00 */
[----:B--2---:R-:W2:Y:S01]  /*44ad0*/  MUFU.RCP64H R5, R21 ;  /* 0x0000001500057308 */ /* 0x004ea20000001800 */
[----:B------:R-:W-:-:S02]  /*44ae0*/  VIADD R4, R21, 0x300402 ;  /* 0x0030040215047836 */ /* 0x000fc40000000000 */
[----:B------:R4:W-:Y:S01]  /*44af0*/  STL.64 [R1+0x1498], R24 ;  /* 0x0014981801007387 */ /* 0x0009e20000100a00 */
[----:B---3--:R-:W-:Y:S01]  /*44b00*/  IMAD.MOV.U32 R14, RZ, RZ, 0x13d667e3 ;  /* 0x13d667e3ff0e7424 */ /* 0x008fe200078e00ff */
[----:B------:R-:W-:Y:S02]  /*44b10*/  MOV R15, 0x414a9038 ;  /* 0x414a9038000f7802 */ /* 0x000fe40000000f00 */
[----:B------:R3:W-:Y:S01]  /*44b20*/  STL.64 [R1+0x1480], R6 ;  /* 0x0014800601007387 */ /* 0x0007e20000100a00 */
[----:B------:R-:W-:Y:S01]  /*44b30*/  FSETP.GEU.AND P0, PT, |R4|, 5.8789094863358348022e-39, PT ;  /* 0x004004020400780b */ /* 0x000fe20003f0e200 */
[----:B-1----:R-:W-:Y:S01]  /*44b40*/  IMAD.MOV.U32 R22, RZ, RZ, 0x0 ;  /* 0x00000000ff167424 */ /* 0x002fe200078e00ff */
[----:B------:R-:W-:Y:S01]  /*44b50*/  MOV R23, 0x3ff00000 ;  /* 0x3ff0000000177802 */ /* 0x000fe20000000f00 */
[----:B------:R1:W-:Y:S01]  /*44b60*/  STL.64 [R1+0x14a0], R26 ;  /* 0x0014a01a01007387 */ /* 0x0003e20000100a00 */
[----:B----4-:R-:W-:Y:S02]  /*44b70*/  HFMA2 R25, -RZ, RZ, 2.15625, -0.0 ;  /* 0x40508000ff197431 */ /* 0x010fe400000001ff */
[----:B------:R-:W-:Y:S01]  /*44b80*/  IMAD.MOV.U32 R24, RZ, RZ, 0x0 ;  /* 0x00000000ff187424 */ /* 0x000fe200078e00ff */
[----:B------:R4:W-:Y:S01]  /*44b90*/  STL.64 [R1+0x27d8], R22 ;  /* 0x0027d81601007387 */ /* 0x0009e20000100a00 */
[----:B---3--:R-:W-:Y:S01]  /*44ba0*/  IMAD.MOV.U32 R6, RZ, RZ, -0x1388dcfa ;  /* 0xec772306ff067424 */ /* 0x008fe200078e00ff */
[----:B------:R-:W-:-:S02]  /*44bb0*/  MOV R7, 0x4198bf15 ;  /* 0x4198bf1500077802 */ /* 0x000fc40000000f00 */
[----:B------:R3:W-:Y:S04]  /*44bc0*/  STL.64 [R1+0x1488], R14 ;  /* 0x0014880e01007387 */ /* 0x0007e80000100a00 */
[----:B------:R2:W-:Y:S01]  /*44bd0*/  STL.64 [R1+0x14a8], R6 ;  /* 0x0014a80601007387 */ /* 0x0005e20000100a00 */
[----:B-1----:R-:W-:Y:S02]  /*44be0*/  HFMA2 R26, -RZ, RZ, 0, 0 ;  /* 0x00000000ff1a7431 */ /* 0x002fe400000001ff */
[----:B------:R-:W-:Y:S01]  /*44bf0*/  IMAD.MOV.U32 R27, RZ, RZ, 0x40dfe780 ;  /* 0x40dfe780ff1b7424 */ /* 0x000fe200078e00ff */
[----:B----4-:R-:W-:Y:S01]  /*44c00*/  MOV R23, 0x4115d0bc ;  /* 0x4115d0bc00177802 */ /* 0x010fe20000000f00 */
[----:B------:R1:W-:Y:S01]  /*44c10*/  STL.64 [R1+0x27e0], R24 ;  /* 0x0027e01801007387 */ /* 0x0003e20000100a00 */
[----:B---3--:R-:W-:-:S03]  /*44c20*/  HFMA2 R15, -RZ, RZ, 2.771484375, 0.01287841796875 ;  /* 0x418b2298ff0f7431 */ /* 0x008fc600000001ff */
[----:B------:R3:W-:Y:S01]  /*44c30*/  STL.64 [R1+0x27f8], R22 ;  /* 0x0027f81601007387 */ /* 0x0007e20000100a00 */
[----:B------:R-:W-:Y:S01]  /*44c40*/  IMAD.MOV.U32 R14, RZ, RZ, -0x30b135d2 ;  /* 0xcf4eca2eff0e7424 */ /* 0x000fe200078e00ff */
[----:B--2---:R-:W-:Y:S02]  /*44c50*/  DFMA R6, -R20, R4, 1 ;  /* 0x3ff000001406742b */ /* 0x004fe40000000104 */
[----:B------:R2:W-:Y:S01]  /*44c60*/  STL.64 [R1+0x27f0], R26 ;  /* 0x0027f01a01007387 */ /* 0x0005e20000100a00 */
[----:B-1----:R-:W-:-:S03]  /*44c70*/  IMAD.MOV.U32 R25, RZ, RZ, 0x41441f7b ;  /* 0x41441f7bff197424 */ /* 0x002fc600078e00ff */
[----:B------:R1:W-:Y:S02]  /*44c80*/  STL.64 [R1+0x14b0], R14 ;  /* 0x0014b00e01007387 */ /* 0x0003e40000100a00 */
[----:B------:R-:W-:Y:S01]  /*44c90*/  DFMA R6, R6, R6, R6 ;  /* 0x000000060606722b */ /* 0x000fe20000000006 */
[----:B---3--:R-:W-:Y:S02]  /*44ca0*/  HFMA2 R22, -RZ, RZ, -0.00048828125, 0 ;  /* 0x90000000ff167431 */ /* 0x008fe400000001ff */
[----:B------:R-:W-:Y:S01]  /*44cb0*/  IMAD.MOV.U32 R23, RZ, RZ, 0x4185eeb6 ;  /* 0x4185eeb6ff177424 */ /* 0x000fe200078e00ff */
[----:B------:R3:W-:Y:S01]  /*44cc0*/  STL.64 [R1+0x2800], R24 ;  /* 0x0028001801007387 */ /* 0x0007e20000100a00 */
[----:B--2---:R-:W-:Y:S01]  /*44cd0*/  MOV R26, 0x70000000 ;  /* 0x70000000001a7802 */ /* 0x004fe20000000f00 */
[----:B------:R-:W-:Y:S02]  /*44ce0*/  IMAD.MOV.U32 R27, RZ, RZ, 0x41991871 ;  /* 0x41991871ff1b7424 */ /* 0x000fe400078e00ff */
[----:B------:R-:W-:Y:S01]  /*44cf0*/  STL.64 [R1+0x2838], RZ ;  /* 0x002838ff01007387 */ /* 0x000fe20000100a00 */
[----:B------:R-:W-:Y:S01]  /*44d00*/  DFMA R6, R4, R6, R4 ;  /* 0x000000060406722b */ /* 0x000fe20000000004 */
[----:B-1----:R-:W-:-:S02]  /*44d10*/  MOV R14, 0x0 ;  /* 0x00000000000e7802 */ /* 0x002fc40000000f00 */
[----:B------:R1:W-:Y:S01]  /*44d20*/  STL.64 [R1+0x2810], R22 ;  /* 0x0028101601007387 */ /* 0x0003e20000100a00 */
[----:B------:R-:W-:Y:S02]  /*44d30*/  IMAD.MOV.U32 R15, RZ, RZ, 0x409e1400 ;  /* 0x409e1400ff0f7424 */ /* 0x000fe400078e00ff */
[----:B---3--:R-:W-:Y:S01]  /*44d40*/  HFMA2 R25, -RZ, RZ, 2.755859375, 0.00014209747314453125 ;  /* 0x418308a8ff197431 */ /* 0x008fe200000001ff */
[----:B------:R-:W-:Y:S01]  /*44d50*/  STL.64 [R1+0x2818], R26 ;  /* 0x0028181a01007387 */ /* 0x000fe20000100a00 */
[----:B------:R-:W-:-:S03]  /*44d60*/  DFMA R28, -R20, R6, 1 ;  /* 0x3ff00000141c742b */ /* 0x000fc60000000106 */
[----:B------:R2:W-:Y:S01]  /*44d70*/  STL.64 [R1+0x27e8], R14 ;  /* 0x0027e80e01007387 */ /* 0x0005e20000100a00 */
[----:B-1----:R-:W-:Y:S01]  /*44d80*/  MOV R22, 0x80000000 ;  /* 0x8000000000167802 */ /* 0x002fe20000000f00 */
[----:B------:R-:W-:Y:S02]  /*44d90*/  IMAD.MOV.U32 R23, RZ, RZ, 0x419cbd69 ;  /* 0x419cbd69ff177424 */ /* 0x000fe400078e00ff */
[----:B------:R-:W-:Y:S01]  /*44da0*/  STL.64 [R1+0x2830], R24 ;  /* 0x0028301801007387 */ /* 0x000fe20000100a00 */
[----:B------:R-:W-:-:S03]  /*44db0*/  DFMA R6, R6, R28, R6 ;  /* 0x0000001c0606722b */ /* 0x000fc60000000006 */
[----:B------:R-:W-:Y:S01]  /*44dc0*/  STL.64 [R1+0x2828], R22 ;  /* 0x0028281601007387 */ /* 0x000fe20000100a00 */
[----:B--2---:R-:W-:Y:S01]  /*44dd0*/  MOV R14, 0xe0000000 ;  /* 0xe0000000000e7802 */ /* 0x004fe20000000f00 */
[----:B------:R-:W-:-:S05]  /*44de0*/  IMAD.MOV.U32 R15, RZ, RZ, 0x41697171 ;  /* 0x41697171ff0f7424 */ /* 0x000fca00078e00ff */
[----:B------:R1:W-:Y:S02]  /*44df0*/  STL.64 [R1+0x2808], R14 ;  /* 0x0028080e01007387 */ /* 0x0003e40000100a00 */
[----:B-1----:R-:W-:Y:S02]  /*44e00*/  HFMA2 R14, -RZ, RZ, -0.125, 0 ;  /* 0xb0000000ff0e7431 */ /* 0x002fe400000001ff */
[----:B------:R-:W-:-:S05]  /*44e10*/  IMAD.MOV.U32 R15, RZ, RZ, 0x41a1fda6 ;  /* 0x41a1fda6ff0f7424 */ /* 0x000fca00078e00ff */
[----:B------:R1:W-:Y:S02]  /*44e20*/  STL.64 [R1+0x2820], R14 ;  /* 0x0028200e01007387 */ /* 0x0003e40000100a00 */
[C---:B-1----:R-:W-:Y:S01]  /*44e30*/  VIADD R14, R30.reuse, 0x1388 ;  /* 0x000013881e0e7836 */ /* 0x042fe20000000000 */
[----:B------:R-:W-:Y:S01]  /*44e40*/  IADD3 R15, PT, PT, R30, 0x13e8, RZ ;  /* 0x000013e81e0f7810 */ /* 0x000fe20007ffe0ff */
[----:B------:R-:W-:Y:S06]  /*44e50*/  @P0 BRA `(.L_x_8168) ;  /* 0x00000000001c0947 */ /* 0x000fec0003800000 */
[----:B------:R-:W-:Y:S01]  /*44e60*/  LOP3.LUT R0, R21, 0x7fffffff, RZ, 0xc0, !PT ;  /* 0x7fffffff15007812 */ /* 0x000fe200078ec0ff */
[----:B------:R-:W-:Y:S01]  /*44e70*/  IMAD.MOV.U32 R6, RZ, RZ, R20 ;  /* 0x000000ffff067224 */ /* 0x000fe200078e0014 */
[----:B------:R-:W-:Y:S02]  /*44e80*/  MOV R7, R21 ;  /* 0x0000001500077202 */ /* 0x000fe40000000f00 */
[----:B------:R-:W-:Y:S01]  /*44e90*/  MOV R19, 0x44ec0 ;  /* 0x00044ec000137802 */ /* 0x000fe20000000f00 */
[----:B------:R-:W-:-:S07]  /*44ea0*/  VIADD R0, R0, 0xfff00000 ;  /* 0xfff0000000007836 */ /* 0x000fce0000000000 */
[----:B0-----:R-:W-:Y:S05]  /*44eb0*/  CALL.REL.NOINC `($__internal_23_$__cuda_sm20_dblrcp_rn_slowpath_v3) ;  /* 0x0000014c00b47944 */ /* 0x001fea0003c00000 */
[----:B------:R-:W-:-:S07]  /*44ec0*/  MOV R7, R0 ;  /* 0x0000000000077202 */ /* 0x000fce0000000f00 */
.L_x_8168:
[----:B------:R-:W-:Y:S05]  /*44ed0*/  BSYNC.RECONVERGENT B4 ;  /* 0x0000000000047941 */ /* 0x000fea0003800200 */
.L_x_8167:
[----:B------:R-:W-:Y:S01]  /*44ee0*/  IMAD.MOV.U32 R0, RZ, RZ, -0x8 ;  /* 0xfffffff8ff007424 */ /* 0x000fe200078e00ff */
[----:B------:R-:W-:-:S04]  /*44ef0*/  SEL R35, RZ, 0x60, !P1 ;  /* 0x00000060ff237807 */ /* 0x000fc80004800000 */
[----:B------:R-:W-:Y:S02]  /*44f00*/  IADD3 R35, PT, PT, R30, R35, RZ ;  /* 0x000000231e237210 */ /* 0x000fe40007ffe0ff */
[----:B------:R-:W-:-:S03]  /*44f10*/  SEL R0, R0, 0x8, P1 ;  /* 0x0000000800007807 */ /* 0x000fc60000800000 */
[----:B------:R-:W2:Y:S02]  /*44f20*/  LDL.64 R26, [R35] ;  /* 0x00000000231a7983 */ /* 0x000ea40000100a00 */
[----:B------:R-:W-:Y:S01]  /*44f30*/  IMAD.IADD R39, R0, 0x1, R35 ;  /* 0x0000000100277824 */ /* 0x000fe200078e0223 */
[----:B------:R-:W-:Y:S01]  /*44f40*/  SEL R15, R15, R14, P1 ;  /* 0x0000000e0f0f7207 */ /* 0x000fe20000800000 */
[----:B------:R-:W3:Y:S04]  /*44f50*/  LDL.64 R22, [R35+0x1388] ;  /* 0x0013880023167983 */ /* 0x000ee80000100a00 */
[----:B------:R-:W2:Y:S01]  /*44f60*/  LDL.64 R28, [R39] ;  /* 0x00000000271c7983 */ /* 0x000ea20000100a00 */
[----:B------:R-:W-:-:S05]  /*44f70*/  IADD3 R37, PT, PT, R39, R0, RZ ;  /* 0x0000000027257210 */ /* 0x000fca0007ffe0ff */
[----:B------:R-:W4:Y:S01]  /*44f80*/  LDL.64 R4, [R37] ;  /* 0x0000000025047983 */ /* 0x000f220000100a00 */
[----:B------:R-:W-:Y:S01]  /*44f90*/  IMAD.IADD R16, R37, 0x1, R0 ;  /* 0x0000000125107824 */ /* 0x000fe200078e0200 */
[----:B------:R-:W-:-:S04]  /*44fa0*/  IADD3 R19, PT, PT, R15, R0, RZ ;  /* 0x000000000f137210 */ /* 0x000fc80007ffe0ff */
[----:B------:R-:W5:Y:S04]  /*44fb0*/  LDL.64 R30, [R16] ;  /* 0x00000000101e7983 */ /* 0x000f680000100a00 */
[----:B------:R1:W3:Y:S02]  /*44fc0*/  LDL.64 R24, [R19] ;  /* 0x0000000013187983 */ /* 0x0002e40000100a00 */
[----:B-1----:R-:W-:-:S05]  /*44fd0*/  IMAD.IADD R19, R19, 0x1, R0 ;  /* 0x0000000113137824 */ /* 0x002fca00078e0200 */
[----:B------:R1:W3:Y:S02]  /*44fe0*/  LDL.64 R14, [R19] ;  /* 0x00000000130e7983 */ /* 0x0002e40000100a00 */
[----:B-1----:R-:W-:-:S05]  /*44ff0*/  IADD3 R19, PT, PT, R19, R0, RZ ;  /* 0x0000000013137210 */ /* 0x002fca0007ffe0ff */
[----:B------:R1:W3:Y:S02]  /*45000*/  LDL.64 R38, [R19] ;  /* 0x0000000013267983 */ /* 0x0002e40000100a00 */
[----:B-1----:R-:W-:-:S05]  /*45010*/  IMAD.IADD R19, R19, 0x1, R0 ;  /* 0x0000000113137824 */ /* 0x002fca00078e0200 */
[----:B------:R1:W3:Y:S01]  /*45020*/  LDL.64 R36, [R19] ;  /* 0x0000000013247983 */ /* 0x0002e20000100a00 */
[----:B------:R-:W-:Y:S02]  /*45030*/  FSEL R6, R6, R20, P1 ;  /* 0x0000001406067208 */ /* 0x000fe40000800000 */
[----:B------:R-:W-:Y:S02]  /*45040*/  FSEL R7, R7, R21, P1 ;  /* 0x0000001507077208 */ /* 0x000fe40000800000 */
[----:B-1----:R-:W-:Y:S01]  /*45050*/  IADD3 R19, PT, PT, R19, R0, RZ ;  /* 0x0000000013137210 */ /* 0x002fe20007ffe0ff */
[----:B------:R-:W-:-:S04]  /*45060*/  IMAD.IADD R16, R16, 0x1, R0 ;  /* 0x0000000110107824 */ /* 0x000fc800078e0200 */
[----:B------:R1:W3:Y:S02]  /*45070*/  LDL.64 R34, [R19] ;  /* 0x0000000013227983 */ /* 0x0002e40000100a00 */
[----:B-1----:R-:W-:Y:S01]  /*45080*/  IADD3 R19, PT, PT, R19, R0, RZ ;  /* 0x0000000013137210 */ /* 0x002fe20007ffe0ff */
[C---:B--2---:R-:W-:Y:S01]  /*45090*/  DFMA R26, R6.reuse, R26, R28 ;  /* 0x0000001a061a722b */ /* 0x044fe2000000001c */
[----:B------:R-:W2:Y:S07]  /*450a0*/  LDL.64 R28, [R16] ;  /* 0x00000000101c7983 */ /* 0x000eae0000100a00 */
[----:B----4-:R-:W-:-:S08]  /*450b0*/  DFMA R4, R6, R26, R4 ;  /* 0x0000001a0604722b */ /* 0x010fd00000000004 */
[C---:B-----5:R-:W-:Y:S02]  /*450c0*/  DFMA R30, R6.reuse, R4, R30 ;  /* 0x00000004061e722b */ /* 0x060fe4000000001e */
[----:B------:R1:W4:Y:S01]  /*450d0*/  LDL.64 R4, [R19] ;  /* 0x0000000013047983 */ /* 0x0003220000100a00 */
[----:B---3--:R-:W-:Y:S01]  /*450e0*/  DFMA R22, R6, R22, R24 ;  /* 0x000000160616722b */ /* 0x008fe20000000018 */
[----:B-1----:R-:W-:-:S05]  /*450f0*/  IMAD.IADD R19, R19, 0x1, R0 ;  /* 0x0000000113137824 */ /* 0x002fca00078e0200 */
[----:B------:R1:W3:Y:S02]  /*45100*/  LDL.64 R26, [R19] ;  /* 0x00000000131a7983 */ /* 0x0002e40000100a00 */
[----:B------:R-:W-:Y:S01]  /*45110*/  DFMA R22, R6, R22, R14 ;  /* 0x000000160616722b */ /* 0x000fe2000000000e */
[----:B-1----:R-:W-:-:S05]  /*45120*/  IADD3 R19, PT, PT, R19, R0, RZ ;  /* 0x0000000013137210 */ /* 0x002fca0007ffe0ff */
[----:B------:R1:W5:Y:S02]  /*45130*/  LDL.64 R14, [R19] ;  /* 0x00000000130e7983 */ /* 0x0003640000100a00 */
[----:B-1----:R-:W-:-:S05]  /*45140*/  IMAD.IADD R19, R19, 0x1, R0 ;  /* 0x0000000113137824 */ /* 0x002fca00078e0200 */
[----:B------:R1:W5:Y:S01]  /*45150*/  LDL.64 R24, [R19] ;  /* 0x0000000013187983 */ /* 0x0003620000100a00 */
[----:B------:R-:W-:Y:S01]  /*45160*/  DFMA R38, R6, R22, R38 ;  /* 0x000000160626722b */ /* 0x000fe20000000026 */
[----:B-1----:R-:W-:-:S05]  /*45170*/  IADD3 R19, PT, PT, R19, R0, RZ ;  /* 0x0000000013137210 */ /* 0x002fca0007ffe0ff */
[----:B------:R1:W5:Y:S02]  /*45180*/  LDL.64 R22, [R19] ;  /* 0x0000000013167983 */ /* 0x0003640000100a00 */
[----:B------:R-:W-:Y:S01]  /*45190*/  DFMA R36, R6, R38, R36 ;  /* 0x000000260624722b */ /* 0x000fe20000000024 */
[----:B-1----:R-:W-:-:S05]  /*451a0*/  IMAD.IADD R19, R19, 0x1, R0 ;  /* 0x0000000113137824 */ /* 0x002fca00078e0200 */
[----:B------:R-:W5:Y:S02]  /*451b0*/  LDL.64 R38, [R19] ;  /* 0x0000000013267983 */ /* 0x000f640000100a00 */
[C---:B------:R-:W-:Y:S01]  /*451c0*/  DFMA R34, R6.reuse, R36, R34 ;  /* 0x000000240622722b */ /* 0x040fe20000000022 */
[----:B------:R-:W-:Y:S01]  /*451d0*/  IADD3 R16, PT, PT, R16, R0, RZ ;  /* 0x0000000010107210 */ /* 0x000fe20007ffe0ff */
[----:B--2---:R-:W-:Y:S01]  /*451e0*/  DFMA R28, R6, R30, R28 ;  /* 0x0000001e061c722b */ /* 0x004fe2000000001c */
[----:B------:R-:W-:-:S06]  /*451f0*/  IMAD.IADD R30, R19, 0x1, R0 ;  /* 0x00000001131e7824 */ /* 0x000fcc00078e0200 */
[----:B------:R-:W2:Y:S01]  /*45200*/  LDL.64 R30, [R30] ;  /* 0x000000001e1e7983 */ /* 0x000ea20000100a00 */
[----:B----4-:R-:W-:-:S03]  /*45210*/  DFMA R34, R6, R34, R4 ;  /* 0x000000220622722b */ /* 0x010fc60000000004 */
[----:B------:R1:W4:Y:S02]  /*45220*/  LDL.64 R4, [R16] ;  /* 0x0000000010047983 */ /* 0x0003240000100a00 */
[----:B-1----:R-:W-:-:S03]  /*45230*/  IADD3 R16, PT, PT, R16, R0, RZ ;  /* 0x0000000010107210 */ /* 0x002fc60007ffe0ff */
[----:B---3--:R-:W-:Y:S02]  /*45240*/  DFMA R34, R6, R34, R26 ;  /* 0x000000220622722b */ /* 0x008fe4000000001a */
[----:B------:R1:W3:Y:S02]  /*45250*/  LDL.64 R26, [R16] ;  /* 0x00000000101a7983 */ /* 0x0002e40000100a00 */
[----:B-1----:R-:W-:-:S04]  /*45260*/  IMAD.IADD R16, R16, 0x1, R0 ;  /* 0x0000000110107824 */ /* 0x002fc800078e0200 */
[----:B-----5:R-:W-:Y:S01]  /*45270*/  DFMA R34, R6, R34, R14 ;  /* 0x000000220622722b */ /* 0x020fe2000000000e */
[----:B------:R1:W5:Y:S02]  /*45280*/  LDL.64 R14, [R16] ;  /* 0x00000000100e7983 */ /* 0x0003640000100a00 */
[----:B-1----:R-:W-:-:S05]  /*45290*/  IADD3 R16, PT, PT, R16, R0, RZ ;  /* 0x0000000010107210 */ /* 0x002fca0007ffe0ff */
[----:B------:R-:W-:Y:S01]  /*452a0*/  DFMA R34, R6, R34, R24 ;  /* 0x000000220622722b */ /* 0x000fe20000000018 */
[----:B------:R1:W5:Y:S02]  /*452b0*/  LDL.64 R24, [R16] ;  /* 0x0000000010187983 */ /* 0x0003640000100a00 */
[----:B-1----:R-:W-:-:S05]  /*452c0*/  IMAD.IADD R16, R16, 0x1, R0 ;  /* 0x0000000110107824 */ /* 0x002fca00078e0200 */
[----:B------:R-:W-:Y:S02]  /*452d0*/  DFMA R36, R6, R34, R22 ;  /* 0x000000220624722b */ /* 0x000fe40000000016 */
[----:B------:R1:W5:Y:S02]  /*452e0*/  LDL.64 R34, [R16] ;  /* 0x0000000010227983 */ /* 0x0003640000100a00 */
[----:B-1----:R-:W-:-:S05]  /*452f0*/  IADD3 R16, PT, PT, R16, R0, RZ ;  /* 0x0000000010107210 */ /* 0x002fca0007ffe0ff */
[----:B------:R-:W5:Y:S01]  /*45300*/  LDL.64 R22, [R16] ;  /* 0x0000000010167983 */ /* 0x000f620000100a00 */
[----:B------:R-:W-:-:S05]  /*45310*/  IMAD.IADD R40, R16, 0x1, R0 ;  /* 0x0000000110287824 */ /* 0x000fca00078e0200 */
[----:B------:R-:W-:Y:S02]  /*45320*/  IADD3 R0, PT, PT, R40, R0, RZ ;  /* 0x0000000028007210 */ /* 0x000fe40007ffe0ff */
[----:B------:R-:W5:Y:S01]  /*45330*/  LDL.64 R40, [R40] ;  /* 0x0000000028287983 */ /* 0x000f620000100a00 */
[----:B------:R-:W-:-:S03]  /*45340*/  DFMA R36, R6, R36, R38 ;  /* 0x000000240624722b */ /* 0x000fc60000000026 */
[----:B------:R-:W5:Y:S01]  /*45350*/  LDL.64 R38, [R0] ;  /* 0x0000000000267983 */ /* 0x000f620000100a00 */
[----:B------:R-:W-:Y:S04]  /*45360*/  BSSY.RECONVERGENT B4, `(.L_x_8169) ;  /* 0x000001e000047945 */ /* 0x000fe80003800200 */
[C---:B--2---:R-:W-:Y:S02]  /*45370*/  DFMA R30, R6.reuse, R36, R30 ;  /* 0x00000024061e722b */ /* 0x044fe4000000001e */
[----:B----4-:R-:W-:-:S08]  /*45380*/  DFMA R4, R6, R28, R4 ;  /* 0x0000001c0604722b */ /* 0x010fd00000000004 */
[----:B---3--:R-:W-:Y:S01]  /*45390*/  DFMA R4, R6, R4, R26 ;  /* 0x000000040604722b */ /* 0x008fe2000000001a */
[----:B------:R-:W1:Y:S01]  /*453a0*/  MUFU.RCP64H R27, R31 ;  /* 0x0000001f001b7308 */ /* 0x000e620000001800 */
[----:B------:R-:W-:-:S06]  /*453b0*/  IMAD.MOV.U32 R26, RZ, RZ, 0x1 ;  /* 0x00000001ff1a7424 */ /* 0x000fcc00078e00ff */
[----:B-----5:R-:W-:Y:S02]  /*453c0*/  DFMA R4, R6, R4, R14 ;  /* 0x000000040604722b */ /* 0x020fe4000000000e */
[----:B-1----:R-:W-:-:S06]  /*453d0*/  DFMA R14, -R30, R26, 1 ;  /* 0x3ff000001e0e742b */ /* 0x002fcc000000011a */
        /* <DEDUP_REMOVED lines=21> */
[----:B0-----:R-:W-:Y:S05]  /*45530*/  CALL.REL.NOINC `($__internal_24_$__cuda_sm20_div_rn_f64_full) ;  /* 0x0000014800c07944 */ /* 0x001fea0003c00000 */
.L_x_8170:
[----:B------:R-:W-:Y:S05]  /*45540*/  BSYNC.RECONVERGENT B4 ;  /* 0x0000000000047941 */ /* 0x000fea0003800200 */
.L_x_8169:
[----:B------:R-:W1:Y:S01]  /*45550*/  MUFU.RCP64H R7, R5 ;  /* 0x0000000500077308 */ /* 0x000e620000001800 */
[----:B------:R-:W-:Y:S01]  /*45560*/  MOV R6, 0x1 ;  /* 0x0000000100067802 */ /* 0x000fe20000000f00 */
[----:B------:R-:W-:Y:S01]  /*45570*/  BSSY.RECONVERGENT B4, `(.L_x_8171) ;  /* 0x0000013000047945 */ /* 0x000fe20003800200 */
[----:B------:R-:W-:-:S04]  /*45580*/  FSETP.GEU.AND P1, PT, |R13|, 6.5827683646048100446e-37, PT ;  /* 0x036000000d00780b */ /* 0x000fc80003f2e200 */
        /* <DEDUP_REMOVED lines=14> */
[----:B0-----:R-:W-:Y:S05]  /*45670*/  CALL.REL.NOINC `($__internal_24_$__cuda_sm20_div_rn_f64_full) ;  /* 0x0000014800707944 */ /* 0x001fea0003c00000 */
[----:B------:R-:W-:Y:S01]  /*45680*/  IMAD.MOV.U32 R14, RZ, RZ, R4 ;  /* 0x000000ffff0e7224 */ /* 0x000fe200078e0004 */
[----:B------:R-:W-:-:S07]  /*45690*/  MOV R15, R5 ;  /* 0x00000005000f7202 */ /* 0x000fce0000000f00 */
.L_x_8172:
[----:B------:R-:W-:Y:S05]  /*456a0*/  BSYNC.RECONVERGENT B4 ;  /* 0x0000000000047941 */ /* 0x000fea0003800200 */
.L_x_8171:
[----:B------:R-:W-:-:S06]  /*456b0*/  DSETP.GEU.AND P0, PT, R8, 200, PT ;  /* 0x406900000800742a */ /* 0x000fcc0003f0e000 */
[----:B------:R-:W-:-:S14]  /*456c0*/  DSETP.GEU.OR P0, PT, R20, 200, P0 ;  /* 0x406900001400742a */ /* 0x000fdc000070e400 */
[----:B------:R-:W-:Y:S05]  /*456d0*/  @P0 BRA `(.L_x_8173) ;  /* 0x0000000800300947 */ /* 0x000fea0003800000 */
[----:B------:R-:W-:Y:S01]  /*456e0*/  IMAD.MOV.U32 R12, RZ, RZ, 0x652b82fe ;  /* 0x652b82feff0c7424 */ /* 0x000fe200078e00ff */
[----:B------:R-:W-:Y:S01]  /*456f0*/  MOV R13, 0x3ff71547 ;  /* 0x3ff71547000d7802 */ /* 0x000fe20000000f00 */
[----:B------:R-:W-:Y:S01]  /*45700*/  UMOV UR6, 0xfefa39ef ;  /* 0xfefa39ef00067882 */ /* 0x000fe20000000000 */
[----:B------:R-:W-:Y:S01]  /*45710*/  UMOV UR7, 0x3fe62e42 ;  /* 0x3fe62e4200077882 */ /* 0x000fe20000000000 */
[----:B------:R-:W-:Y:S01]  /*45720*/  IMAD.MOV.U32 R6, RZ, RZ, -0x35dec16 ;  /* 0xfca213eaff067424 */ /* 0x000fe200078e00ff */
[----:B------:R-:W-:Y:S01]  /*45730*/  MOV R7, 0x3e928af3 ;  /* 0x3e928af300077802 */ /* 0x000fe20000000f00 */
[----:B------:R-:W-:Y:S01]  /*45740*/  BSSY.RECONVERGENT B3, `(.L_x_8174) ;  /* 0x0000043000037945 */ /* 0x000fe20003800200 */
[----:B------:R-:W-:Y:S01]  /*45750*/  DFMA R12, R32, R12, 6.75539944105574400000e+15 ;  /* 0x43380000200c742b */ /* 0x000fe2000000000c */
[----:B------:R-:W-:Y:S02]  /*45760*/  FSETP.GEU.FTZ.AND P0, PT, |R33|, 4.1917929649353027344, PT ;  /* 0x4086232b2100780b */ /* 0x000fe40003f1e200 */
[----:B------:R-:W-:-:S05]  /*45770*/  FSETP.GEU.AND P3, PT, |R17|, 6.5827683646048100446e-37, PT ;  /* 0x036000001100780b */ /* 0x000fca0003f6e200 */
[----:B------:R-:W-:-:S08]  /*45780*/  DADD R8, R12, -6.75539944105574400000e+15 ;  /* 0xc33800000c087429 */ /* 0x000fd00000000000 */
[----:B------:R-:W-:Y:S01]  /*45790*/  DFMA R4, R8, -UR6, R32 ;  /* 0x8000000608047c2b */ /* 0x000fe20008000020 */
[----:B------:R-:W-:Y:S01]  /*457a0*/  UMOV UR6, 0x3b39803f ;  /* 0x3b39803f00067882 */ /* 0x000fe20000000000 */
[----:B------:R-:W-:-:S06]  /*457b0*/  UMOV UR7, 0x3c7abc9e ;  /* 0x3c7abc9e00077882 */ /* 0x000fcc0000000000 */
[----:B------:R-:W-:Y:S01]  /*457c0*/  DFMA R8, R8, -UR6, R4 ;  /* 0x8000000608087c2b */ /* 0x000fe20008000004 */
[----:B------:R-:W-:Y:S01]  /*457d0*/  UMOV UR6, 0x69ce2bdf ;  /* 0x69ce2bdf00067882 */ /* 0x000fe20000000000 */
[----:B------:R-:W-:Y:S01]  /*457e0*/  UMOV UR7, 0x3e5ade15 ;  /* 0x3e5ade1500077882 */ /* 0x000fe20000000000 */
[----:B------:R-:W1:Y:S01]  /*457f0*/  MUFU.RCP64H R5, R11 ;  /* 0x0000000b00057308 */ /* 0x000e620000001800 */
[----:B------:R-:W-:-:S04]  /*45800*/  IMAD.MOV.U32 R4, RZ, RZ, 0x1 ;  /* 0x00000001ff047424 */ /* 0x000fc800078e00ff */
[----:B------:R-:W-:Y:S01]  /*45810*/  DFMA R6, R8, UR6, R6 ;  /* 0x0000000608067c2b */ /* 0x000fe20008000006 */
[----:B------:R-:W-:Y:S01]  /*45820*/  UMOV UR6, 0x62401315 ;  /* 0x6240131500067882 */ /* 0x000fe20000000000 */
[----:B------:R-:W-:-:S06]  /*45830*/  UMOV UR7, 0x3ec71dee ;  /* 0x3ec71dee00077882 */ /* 0x000fcc0000000000 */
[----:B------:R-:W-:Y:S01]  /*45840*/  DFMA R22, R8, R6, UR6 ;  /* 0x0000000608167e2b */ /* 0x000fe20008000006 */
[----:B------:R-:W-:Y:S01]  /*45850*/  UMOV UR6, 0x7c89eb71 ;  /* 0x7c89eb7100067882 */ /* 0x000fe20000000000 */
[----:B------:R-:W-:Y:S01]  /*45860*/  UMOV UR7, 0x3efa0199 ;  /* 0x3efa019900077882 */ /* 0x000fe20000000000 */
[----:B-1----:R-:W-:-:S05]  /*45870*/  DFMA R6, -R10, R4, 1 ;  /* 0x3ff000000a06742b */ /* 0x002fca0000000104 */
        /* <DEDUP_REMOVED lines=15> */
[----:B------:R-:W-:Y:S01]  /*45970*/  DFMA R24, R6, R24, R6 ;  /* 0x000000180618722b */ /* 0x000fe20000000006 */
[----:B------:R-:W-:Y:S01]  /*45980*/  MOV R6, R18 ;  /* 0x0000001200067202 */ /* 0x000fe20000000f00 */
[----:B------:R-:W-:-:S03]  /*45990*/  IMAD.MOV.U32 R7, RZ, RZ, R17 ;  /* 0x000000ffff077224 */ /* 0x000fc600078e0011 */
        /* <DEDUP_REMOVED lines=29> */
.L_x_8175:
[----:B------:R-:W-:Y:S05]  /*45b70*/  BSYNC.RECONVERGENT B3 ;  /* 0x0000000000037941 */ /* 0x000fea0003800200 */
.L_x_8174:
[----:B------:R-:W-:Y:S04]  /*45b80*/  BSSY.RECONVERGENT B4, `(.L_x_8176) ;  /* 0x0000006000047945 */ /* 0x000fe80003800200 */
[----:B------:R-:W-:Y:S05]  /*45b90*/  @P2 BRA P3, `(.L_x_8177) ;  /* 0x0000000000102947 */ /* 0x000fea0001800000 */
[----:B------:R-:W-:Y:S01]  /*45ba0*/  IMAD.MOV.U32 R4, RZ, RZ, R10 ;  /* 0x000000ffff047224 */ /* 0x000fe200078e000a */
[----:B------:R-:W-:Y:S02]  /*45bb0*/  MOV R5, R11 ;  /* 0x0000000b00057202 */ /* 0x000fe40000000f00 */
[----:B------:R-:W-:-:S07]  /*45bc0*/  MOV R0, 0x45be0 ;  /* 0x00045be000007802 */ /* 0x000fce0000000f00 */
[----:B0-----:R-:W-:Y:S05]  /*45bd0*/  CALL.REL.NOINC `($__internal_24_$__cuda_sm20_div_rn_f64_full) ;  /* 0x0000014400187944 */ /* 0x001fea0003c00000 */
.L_x_8177:
[----:B------:R-:W-:Y:S05]  /*45be0*/  BSYNC.RECONVERGENT B4 ;  /* 0x0000000000047941 */ /* 0x000fea0003800200 */
.L_x_8176:
        /* <DEDUP_REMOVED lines=8> */
[----:B------:R-:W-:-:S04]  /*45c70*/  ISETP.NE.U32.AND P0, PT, R0, RZ, PT ;  /* 0x000000ff0000720c */ /* 0x000fc80003f05070 */
[----:B------:R-:W-:-:S04]  /*45c80*/  ISETP.NE.AND.EX P0, PT, R7, -0x80000000, PT, P0 ;  /* 0x800000000700780c */ /* 0x000fc80003f05300 */
[----:B------:R-:W-:-:S09]  /*45c90*/  PLOP3.LUT P1, PT, P0, PT, PT, 0x8, 0x80 ;  /* 0x000000000080781c */ /* 0x000fd2000072e170 */
[----:B------:R-:W-:Y:S01]  /*45ca0*/  @!P2 DSETP.NEU.AND P1, PT, R2, 0.5, !P0 ;  /* 0x3fe000000200a42a */ /* 0x000fe2000472d000 */
[----:B------:R-:W-:-:S05]  /*45cb0*/  @!P2 MOV R2, RZ ;  /* 0x000000ff0002a202 */ /* 0x000fca0000000f00 */
        /* <DEDUP_REMOVED lines=9> */
[----:B0-----:R-:W-:Y:S05]  /*45d50*/  CALL.REL.NOINC `($_ZN2at6native27unrolled_elementwise_kernelIN48_GLOBAL__N__08322988_15_IGammaKernel_cu_cb51a28d10CalcIgammaIdEESt5arrayIPcLm3EELi4E23TrivialOffsetCalculatorILi2EjES8_ILi1EjENS0_6memory15LoadWithoutCastENSB_16StoreWithoutCastEEEviT_T0_T2_T3_T4_T5_$__internal_accurate_pow) ;  /* 0x0000014c00147944 */ /* 0x001fea0003c00000 */
[----:B------:R-:W-:Y:S05]  /*45d60*/  BSYNC.RECONVERGENT B4 ;  /* 0x0000000000047941 */ /* 0x000fea0003800200 */
.L_x_8180:
        /* <DEDUP_REMOVED lines=12> */
.L_x_8179:
[----:B------:R-:W-:Y:S05]  /*45e30*/  BSYNC.RECONVERGENT B3 ;  /* 0x0000000000037941 */ /* 0x000fea0003800200 */
.L_x_8178:
        /* <DEDUP_REMOVED lines=16> */
.L_x_8182:
[----:B------:R-:W-:Y:S05]  /*45f40*/  BSYNC.RECONVERGENT B3 ;  /* 0x0000000000037941 */ /* 0x000fea0003800200 */
.L_x_8181:
[----:B------:R-:W-:Y:S02]  /*45f50*/  FSEL R2, R2, RZ, P2 ;  /* 0x000000ff02027208 */ /* 0x000fe40001000000 */
[----:B------:R-:W-:-:S06]  /*45f60*/  FSEL R3, R3, 1.875, P2 ;  /* 0x3ff0000003037808 */ /* 0x000fcc0001000000 */
[----:B------:R-:W-:-:S08]  /*45f70*/  DMUL R8, R8, R2 ;  /* 0x0000000208087228 */ /* 0x000fd00000000000 */
[----:B------:R-:W-:Y:S01]  /*45f80*/  DMUL R30, R8, R14 ;  /* 0x0000000e081e7228 */ /* 0x000fe20000000000 */
[----:B------:R-:W-:Y:S10]  /*45f90*/  BRA `(.L_x_8162) ;  /* 0x0000001000087947 */ /* 0x000ff40003800000 */
.L_x_8173:
[----:B------:R-:W1:Y:S01]  /*45fa0*/  MUFU.RCP64H R3, R11 ;  /* 0x0000000b00037308 */ /* 0x000e620000001800 */
[----:B------:R-:W-:Y:S01]  /*45fb0*/  MOV R2, 0x1 ;  /* 0x0000000100027802 */ /* 0x000fe20000000f00 */
[----:B------:R-:W-:Y:S01]  /*45fc0*/  IMAD.MOV.U32 R16, RZ, RZ, R18 ;  /* 0x000000ffff107224 */ /* 0x000fe200078e0012 */
[----:B------:R-:W-:Y:S01]  /*45fd0*/  UMOV UR6, 0xb9800000 ;  /* 0xb980000000067882 */ /* 0x000fe20000000000 */
[----:B------:R-:W-:Y:S01]  /*45fe0*/  UMOV UR7, 0x40181945 ;  /* 0x4018194500077882 */ /* 0x000fe20000000000 */
[----:B------:R-:W-:Y:S03]  /*45ff0*/  BSSY.RECONVERGENT B4, `(.L_x_8183) ;  /* 0x0000016000047945 */ /* 0x000fe60003800200 */
[----:B------:R-:W-:-:S08]  /*46000*/  DADD R6, -R20, R16 ;  /* 0x0000000014067229 */ /* 0x000fd00000000110 */
[----:B------:R-:W-:Y:S02]  /*46010*/  DADD R6, R6, -UR6 ;  /* 0x8000000606067e29 */ /* 0x000fe40008000000 */
[----:B-1----:R-:W-:-:S06]  /*46020*/  DFMA R4, -R10, R2, 1 ;  /* 0x3ff000000a04742b */ /* 0x002fcc0000000102 */
[----:B------:R-:W-:Y:S02]  /*46030*/  DADD R6, R6, 0.5 ;  /* 0x3fe0000006067429 */ /* 0x000fe40000000000 */
[----:B------:R-:W-:-:S08]  /*46040*/  DFMA R4, R4, R4, R4 ;  /* 0x000000040404722b */ /* 0x000fd00000000004 */
[----:B------:R-:W-:Y:S01]  /*46050*/  DFMA R4, R2, R4, R2 ;  /* 0x000000040204722b */ /* 0x000fe20000000002 */
[----:B------:R-:W-:-:S07]  /*46060*/  FSETP.GEU.AND P1, PT, |R7|, 6.5827683646048100446e-37, PT ;  /* 0x036000000700780b */ /* 0x000fce0003f2e200 */
        /* <DEDUP_REMOVED lines=11> */
[----:B0-----:R-:W-:Y:S05]  /*46120*/  CALL.REL.NOINC `($__internal_24_$__cuda_sm20_div_rn_f64_full) ;  /* 0x0000013c00c47944 */ /* 0x001fea0003c00000 */
[----:B------:R-:W-:Y:S01]  /*46130*/  MOV R2, R4 ;  /* 0x0000000400027202 */ /* 0x000fe20000000f00 */
[----:B------:R-:W-:-:S07]  /*46140*/  IMAD.MOV.U32 R3, RZ, RZ, R5 ;  /* 0x000000ffff037224 */ /* 0x000fce00078e0005 */
.L_x_8184:
[----:B------:R-:W-:Y:S05]  /*46150*/  BSYNC.RECONVERGENT B4 ;  /* 0x0000000000047941 */ /* 0x000fea0003800200 */
.L_x_8183:
        /* <DEDUP_REMOVED lines=26> */
[----:B0-----:R-:W-:Y:S05]  /*46300*/  CALL.REL.NOINC `($__internal_24_$__cuda_sm20_div_rn_f64_full) ;  /* 0x0000013c004c7944 */ /* 0x001fea0003c00000 */
.L_x_8188:
[----:B------:R-:W-:Y:S05]  /*46310*/  BSYNC.RECONVERGENT B7 ;  /* 0x0000000000077941 */ /* 0x000fea0003800200 */
.L_x_8187:
        /* <DEDUP_REMOVED lines=30> */
.L_x_8186:
[----:B------:R-:W-:-:S10]  /*46500*/  DADD R6, R2, 1 ;  /* 0x3ff0000002067429 */ /* 0x000fd40000000000 */
[----:B------:R-:W-:Y:S01]  /*46510*/  ISETP.GT.AND P0, PT, R7, 0xfffff, PT ;  /* 0x000fffff0700780c */ /* 0x000fe20003f04270 */
[--C-:B------:R-:W-:Y:S01]  /*46520*/  IMAD.MOV.U32 R4, RZ, RZ, R6.reuse ;  /* 0x000000ffff047224 */ /* 0x100fe200078e0006 */
[----:B------:R-:W-:Y:S01]  /*46530*/  MOV R5, R7 ;  /* 0x0000000700057202 */ /* 0x000fe20000000f00 */
[----:B------:R-:W-:Y:S02]  /*46540*/  IMAD.MOV.U32 R19, RZ, RZ, R7 ;  /* 0x000000ffff137224 */ /* 0x000fe400078e0007 */
[----:B------:R-:W-:-:S08]  /*46550*/  IMAD.MOV.U32 R22, RZ, RZ, R6 ;  /* 0x000000ffff167224 */ /* 0x000fd000078e0006 */
        /* <DEDUP_REMOVED lines=21> */
[----:B------:R-:W-:-:S06]  /*466b0*/  @P0 IMAD.MOV.U32 R23, RZ, RZ, R5 ;  /* 0x000000ffff170224 */ /* 0x000fcc00078e0005 */
        /* <DEDUP_REMOVED lines=25> */
[----:B------:R-:W-:Y:S02]  /*46850*/  LOP3.LUT R12, R0, 0x80000000, RZ, 0x3c, !PT ;  /* 0x80000000000c7812 */ /* 0x000fe400078e3cff */
[----:B------:R-:W-:-:S03]  /*46860*/  MOV R13, 0x43300000 ;  /* 0x43300000000d7802 */ /* 0x000fc60000000f00 */
        /* <DEDUP_REMOVED lines=23> */
.L_x_8190:
[----:B------:R-:W-:Y:S01]  /*469e0*/  IMAD.MOV.U32 R6, RZ, RZ, 0x0 ;  /* 0x00000000ff067424 */ /* 0x000fe200078e00ff */
[----:B------:R-:W-:Y:S02]  /*469f0*/  MOV R7, 0x7ff00000 ;  /* 0x7ff0000000077802 */ /* 0x000fe40000000f00 */
[----:B------:R-:W-:-:S04]  /*46a00*/  LOP3.LUT P0, RZ, R5, 0x7fffffff, RZ, 0xc0, !PT ;  /* 0x7fffffff05ff7812 */ /* 0x000fc8000780c0ff */
[----:B------:R-:W-:-:S10]  /*46a10*/  DFMA R6, R4, R6, +INF ;  /* 0x7ff000000406742b */ /* 0x000fd40000000006 */
[----:B------:R-:W-:Y:S02]  /*46a20*/  FSEL R24, R6, RZ, P0 ;  /* 0x000000ff06187208 */ /* 0x000fe40000000000 */
[----:B------:R-:W-:-:S07]  /*46a30*/  FSEL R25, R7, -QNAN , P0 ;  /* 0xfff0000007197808 */ /* 0x000fce0000000000 */
.L_x_8189:
[----:B------:R-:W-:Y:S05]  /*46a40*/  BSYNC.RECONVERGENT B4 ;  /* 0x0000000000047941 */ /* 0x000fea0003800200 */
.L_x_8185:
[----:B------:R-:W1:Y:S01]  /*46a50*/  MUFU.RCP64H R5, R11 ;  /* 0x0000000b00057308 */ /* 0x000e620000001800 */
[----:B------:R-:W-:Y:S01]  /*46a60*/  IMAD.MOV.U32 R4, RZ, RZ, 0x1 ;  /* 0x00000001ff047424 */ /* 0x000fe200078e00ff */
[----:B------:R-:W-:Y:S01]  /*46a70*/  MOV R16, R18 ;  /* 0x0000001200107202 */ /* 0x000fe20000000f00 */
[----:B------:R-:W-:Y:S01]  /*46a80*/  UMOV UR6, 0xb9800000 ;  /* 0xb980000000067882 */ /* 0x000fe20000000000 */
[----:B------:R-:W-:Y:S01]  /*46a90*/  UMOV UR7, 0x40161945 ;  /* 0x4016194500077882 */ /* 0x000fe20000000000 */
[----:B------:R-:W-:Y:S01]  /*46aa0*/  BSSY.RECONVERGENT B4, `(.L_x_8191) ;  /* 0x0000013000047945 */ /* 0x000fe20003800200 */
[----:B------:R-:W-:Y:S02]  /*46ab0*/  DADD R2, R24, -R2 ;  /* 0x0000000018027229 */ /* 0x000fe40000000802 */
[----:B-1----:R-:W-:-:S08]  /*46ac0*/  DFMA R6, -R10, R4, 1 ;  /* 0x3ff000000a06742b */ /* 0x002fd00000000104 */
        /* <DEDUP_REMOVED lines=16> */
.L_x_8192:
[----:B------:R-:W-:Y:S05]  /*46bd0*/  BSYNC.RECONVERGENT B4 ;  /* 0x0000000000047941 */ /* 0x000fea0003800200 */
.L_x_8191:
        /* <DEDUP_REMOVED lines=60> */
.L_x_8194:
[----:B------:R-:W-:Y:S05]  /*46fa0*/  BSYNC.RECONVERGENT B3 ;  /* 0x0000000000037941 */ /* 0x000fea0003800200 */
.L_x_8193:
[----:B------:R-:W-:-:S11]  /*46fb0*/  DMUL R30, R30, R14 ;  /* 0x0000000e1e1e7228 */ /* 0x000fd60000000000 */
.L_x_8162:
[----:B------:R-:W-:Y:S05]  /*46fc0*/  BSYNC.RECONVERGENT B5 ;  /* 0x0000000000057941 */ /* 0x000fea0003800200 */
.L_x_8146:
        /* <DEDUP_REMOVED lines=11> */
[----:B------:R-:W-:Y:S01]  /*47080*/  IMAD.MOV.U32 R11, RZ, RZ, 0x3ff00000 ;  /* 0x3ff00000ff0b7424 */ /* 0x000fe200078e00ff */
[----:B------:R-:W-:Y:S01]  /*47090*/  MOV R12, R18 ;  /* 0x00000012000c7202 */ /* 0x000fe20000000f00 */
[----:B------:R-:W-:-:S07]  /*470a0*/  IMAD.MOV.U32 R13, RZ, RZ, R17 ;  /* 0x000000ffff0d7224 */ /* 0x000fce00078e0011 */
.L_x_8200:
        /* <DEDUP_REMOVED lines=22> */
.L_x_8199:
[----:B------:R-:W-:Y:S05]  /*47210*/  BSYNC.RECONVERGENT B7 ;  /* 0x0000000000077941 */ /* 0x000fea0003800200 */
.L_x_8198:
        /* <DEDUP_REMOVED lines=8> */
.L_x_8197:
        /* <DEDUP_REMOVED lines=20> */
.L_x_8201:
[----:B------:R-:W-:Y:S05]  /*473e0*/  BSYNC.RECONVERGENT B5 ;  /* 0x0000000000057941 */ /* 0x000fea0003800200 */
.L_x_8196:
[----:B------:R-:W-:Y:S05]  /*473f0*/  BSYNC.RECONVERGENT B4 ;  /* 0x0000000000047941 */ /* 0x000fea0003800200 */
.L_x_8195:
[----:B------:R-:W-:Y:S01]  /*47400*/  DADD R12, -R4, 1 ;  /* 0x3ff00000040c7429 */ /* 0x000fe20000000100 */
[----:B------:R-:W-:Y:S10]  /*47410*/  BRA `(.L_x_7866) ;  /* 0x0000012800407947 */ /* 0x000ff40003800000 */
.L_x_8145:
        /* <DEDUP_REMOVED lines=9> */
[----:B------:R-:W-:Y:S01]  /*474b0*/  BSSY.RECONVERGENT B3, `(.L_x_8204) ;  /* 0x0000050000037945 */ /* 0x000fe20003800200 */
        /* <DEDUP_REMOVED lines=73> */
.L_x_8205:
[----:B------:R-:W-:Y:S01]  /*47950*/  IMAD.MOV.U32 R4, RZ, RZ, 0x0 ;  /* 0x00000000ff047424 */ /* 0x000fe200078e00ff */
[----:B------:R-:W-:Y:S02]  /*47960*/  MOV R5, 0x7ff00000 ;  /* 0x7ff0000000057802 */ /* 0x000fe40000000f00 */
[----:B------:R-:W-:-:S04]  /*47970*/  LOP3.LUT P0, RZ, R9, 0x7fffffff, RZ, 0xc0, !PT ;  /* 0x7fffffff09ff7812 */ /* 0x000fc8000780c0ff */
[----:B------:R-:W-:-:S10]  /*47980*/  DFMA R4, R8, R4, +INF ;  /* 0x7ff000000804742b */ /* 0x000fd40000000004 */
[----:B------:R-:W-:Y:S02]  /*47990*/  FSEL R40, R4, RZ, P0 ;  /* 0x000000ff04287208 */ /* 0x000fe40000000000 */
[----:B------:R-:W-:-:S07]  /*479a0*/  FSEL R41, R5, -QNAN , P0 ;  /* 0xfff0000005297808 */ /* 0x000fce0000000000 */
.L_x_8206:
[----:B------:R-:W-:Y:S05]  /*479b0*/  BSYNC.RECONVERGENT B3 ;  /* 0x0000000000037941 */ /* 0x000fea0003800200 */
.L_x_8204:
        /* <DEDUP_REMOVED lines=8> */
[----:B0-----:R-:W-:Y:S05]  /*47a40*/  CALL.REL.NOINC `($_ZN2at6native27unrolled_elementwise_kernelIN48_GLOBAL__N__08322988_15_IGammaKernel_cu_cb51a28d10CalcIgammaIdEESt5arrayIPcLm3EELi4E23TrivialOffsetCalculatorILi2EjES8_ILi1EjENS0_6memory15LoadWithoutCastENSB_16StoreWithoutCastEEEviT_T0_T2_T3_T4_T5_$__internal_lgamma_pos) ;  /* 0x0000013800a07944 */ /* 0x001fea0003c00000 */
[----:B------:R-:W-:Y:S05]  /*47a50*/  BSYNC.RECONVERGENT B8 ;  /* 0x0000000000087941 */ /* 0x000fea0003800200 */
.L_x_8209:
        /* <DEDUP_REMOVED lines=49> */
[----:B------:R-:W-:-:S07]  /*47d70*/  MOV R6, 0x1 ;  /* 0x0000000100067802 */ /* 0x000fce0000000f00 */
        /* <DEDUP_REMOVED lines=31> */
[----:B------:R-:W-:Y:S05]  /*47f70*/  CALL.REL.NOINC `($__internal_24_$__cuda_sm20_div_rn_f64_full) ;  /* 0x0000012000307944 */ /* 0x000fea0003c00000 */
.L_x_8214:
[----:B------:R-:W-:Y:S05]  /*47f80*/  BSYNC.RECONVERGENT B8 ;  /* 0x0000000000087941 */ /* 0x000fea0003800200 */
.L_x_8213:
[----:B------:R-:W-:Y:S01]  /*47f90*/  IMAD.MOV.U32 R2, RZ, RZ, R4 ;  /* 0x000000ffff027224 */ /* 0x000fe200078e0004 */
[----:B------:R-:W-:-:S07]  /*47fa0*/  MOV R3, R5 ;  /* 0x0000000500037202 */ /* 0x000fce0000000f00 */
.L_x_8212:
[----:B------:R-:W-:Y:S05]  /*47fb0*/  BSYNC.RECONVERGENT B4 ;  /* 0x0000000000047941 */ /* 0x000fea0003800200 */
.L_x_8211:
        /* <DEDUP_REMOVED lines=76> */
.L_x_8216:
[----:B------:R-:W-:Y:S01]  /*48480*/  IMAD.MOV.U32 R4, RZ, RZ, 0x0 ;  /* 0x00000000ff047424 */ /* 0x000fe200078e00ff */
[----:B------:R-:W-:Y:S02]  /*48490*/  MOV R5, 0x7ff00000 ;  /* 0x7ff0000000057802 */ /* 0x000fe40000000f00 */
[----:B------:R-:W-:-:S04]  /*484a0*/  LOP3.LUT P0, RZ, R3, 0x7fffffff, RZ, 0xc0, !PT ;  /* 0x7fffffff03ff7812 */ /* 0x000fc8000780c0ff */
[----:B------:R-:W-:-:S10]  /*484b0*/  DFMA R4, R2, R4, +INF ;  /* 0x7ff000000204742b */ /* 0x000fd40000000004 */
[----:B------:R-:W-:Y:S02]  /*484c0*/  FSEL R22, R4, RZ, P0 ;  /* 0x000000ff04167208 */ /* 0x000fe40000000000 */
[----:B------:R-:W-:-:S07]  /*484d0*/  FSEL R23, R5, -QNAN , P0 ;  /* 0xfff0000005177808 */ /* 0x000fce0000000000 */
.L_x_8217:
[----:B------:R-:W-:Y:S05]  /*484e0*/  BSYNC.RECONVERGENT B3 ;  /* 0x0000000000037941 */ /* 0x000fea0003800200 */
.L_x_8215:
[--C-:B------:R-:W-:Y:S01]  /*484f0*/  DADD R8, -R8, R22.reuse ;  /* 0x0000000008087229 */ /* 0x100fe20000000116 */
[----:B------:R-:W-:Y:S01]  /*48500*/  ISETP.GE.AND P0, PT, R10, 0x3c000000, PT ;  /* 0x3c0000000a00780c */ /* 0x000fe20003f06270 */
[----:B------:R-:W-:-:S10]  /*48510*/  DADD R22, -RZ, -R22 ;  /* 0x00000000ff167229 */ /* 0x000fd40000000916 */
[----:B------:R-:W-:Y:S02]  /*48520*/  FSEL R4, R22, R8, !P0 ;  /* 0x0000000816047208 */ /* 0x000fe40004000000 */
[----:B------:R-:W-:Y:S01]  /*48530*/  FSEL R5, R23, R9, !P0 ;  /* 0x0000000917057208 */ /* 0x000fe20004000000 */
[----:B------:R-:W-:Y:S06]  /*48540*/  BRA `(.L_x_8210) ;  /* 0x0000000000047947 */ /* 0x000fec0003800000 */
.L_x_8208:
[----:B------:R-:W-:-:S11]  /*48550*/  DADD R4, R20, R20 ;  /* 0x0000000014047229 */ /* 0x000fd60000000014 */
.L_x_8210:
[----:B------:R-:W-:Y:S05]  /*48560*/  BSYNC.RECONVERGENT B7 ;  /* 0x0000000000077941 */ /* 0x000fea0003800200 */
.L_x_8207:
[----:B------:R-:W-:Y:S01]  /*48570*/  IMAD.MOV.U32 R16, RZ, RZ, R18 ;  /* 0x000000ffff107224 */ /* 0x000fe200078e0012 */
[----:B------:R-:W-:Y:S01]  /*48580*/  UMOV UR6, 0xfefa39ef ;  /* 0xfefa39ef00067882 */ /* 0x000fe20000000000 */
[----:B------:R-:W-:-:S04]  /*48590*/  UMOV UR7, 0x40862e42 ;  /* 0x40862e4200077882 */ /* 0x000fc80000000000 */
[----:B------:R-:W-:Y:S01]  /*485a0*/  DADD R2, -R16, R40 ;  /* 0x0000000010027229 */ /* 0x000fe20000000128 */
[----:B------:R-:W-:-:S07]  /*485b0*/  CS2R R40, SRZ ;  /* 0x0000000000287805 */ /* 0x000fce000001ff00 */
        /* <DEDUP_REMOVED lines=63> */
.L_x_8203:
        /* <DEDUP_REMOVED lines=26> */
[----:B0-----:R-:W-:Y:S05]  /*48b50*/  CALL.REL.NOINC `($__internal_24_$__cuda_sm20_div_rn_f64_full) ;  /* 0x0000011400387944 */ /* 0x001fea0003c00000 */
[----:B------:R-:W-:Y:S01]  /*48b60*/  IMAD.MOV.U32 R24, RZ, RZ, R4 ;  /* 0x000000ffff187224 */ /* 0x000fe200078e0004 */
[----:B------:R-:W-:-:S07]  /*48b70*/  MOV R25, R5 ;  /* 0x0000000500197202 */ /* 0x000fce0000000f00 */
.L_x_8220:
[----:B------:R-:W-:Y:S05]  /*48b80*/  BSYNC.RECONVERGENT B4 ;  /* 0x0000000000047941 */ /* 0x000fea0003800200 */
.L_x_8219:
        /* <DEDUP_REMOVED lines=23> */
[----:B0-----:R-:W-:Y:S05]  /*48d00*/  CALL.REL.NOINC `($__internal_25_$__cuda_sm20_dsqrt_rn_f64_mediumpath_v1) ;  /* 0x0000011800687944 */ /* 0x001fea0003c00000 */
[----:B------:R-:W-:-:S07]  /*48d10*/  IMAD.MOV.U32 R15, RZ, RZ, R7 ;  /* 0x000000ffff0f7224 */ /* 0x000fce00078e0007 */
.L_x_8222:
[----:B------:R-:W-:Y:S05]  /*48d20*/  BSYNC.RECONVERGENT B4 ;  /* 0x0000000000047941 */ /* 0x000fea0003800200 */
.L_x_8221:
[----:B------:R-:W-:Y:S02]  /*48d30*/  HFMA2 R4, -RZ, RZ, 32624, -4.29296875 ;  /* 0x77f7c44bff047431 */ /* 0x000fe400000001ff */
[----:B------:R-:W-:Y:S01]  /*48d40*/  IMAD.MOV.U32 R5, RZ, RZ, 0x3fe0509f ;  /* 0x3fe0509fff057424 */ /* 0x000fe200078e00ff */
[----:B------:R-:W-:Y:S01]  /*48d50*/  MOV R24, 0xe5f3508a ;  /* 0xe5f3508a00187802 */ /* 0x000fe20000000f00 */
[----:B------:R-:W-:Y:S02]  /*48d60*/  IMAD.MOV.U32 R25, RZ, RZ, 0x40bb2bff ;  /* 0x40bb2bffff197424 */ /* 0x000fe400078e00ff */
[----:B------:R-:W-:Y:S01]  /*48d70*/  HFMA2 R22, -RZ, RZ, -1971, -349.75 ;  /* 0xe7b3dd77ff167431 */ /* 0x000fe200000001ff */
[----:B------:R-:W-:Y:S01]  /*48d80*/  MOV R6, 0xfe638382 ;  /* 0xfe63838200067802 */ /* 0x000fe20000000f00 */
[----:B------:R-:W-:Y:S01]  /*48d90*/  IMAD.MOV.U32 R7, RZ, RZ, 0x40338519 ;  /* 0x40338519ff077424 */ /* 0x000fe200078e00ff */
[----:B------:R1:W-:Y:S01]  /*48da0*/  STL.64 [R1+0x1458], R4 ;  /* 0x0014580401007387 */ /* 0x0003e20000100a00 */
[----:B------:R-:W-:Y:S01]  /*48db0*/  IMAD.MOV.U32 R23, RZ, RZ, 0x407c1f1c ;  /* 0x407c1f1cff177424 */ /* 0x000fe200078e00ff */
[----:B------:R-:W-:Y:S01]  /*48dc0*/  MOV R26, 0x6a172145 ;  /* 0x6a172145001a7802 */ /* 0x000fe20000000f00 */
[----:B------:R-:W-:Y:S01]  /*48dd0*/  IMAD.MOV.U32 R27, RZ, RZ, 0x3f78d44d ;  /* 0x3f78d44dff1b7424 */ /* 0x000fe200078e00ff */
[----:B------:R2:W-:Y:S01]  /*48de0*/  STL.64 [R1+0x1470], R24 ;  /* 0x0014701801007387 */ /* 0x0005e20000100a00 */
[----:B------:R-:W-:Y:S01]  /*48df0*/  MOV R28, 0xed270dce ;  /* 0xed270dce001c7802 */ /* 0x000fe20000000f00 */
[----:B------:R-:W-:Y:S01]  /*48e00*/  IMAD.MOV.U32 R29, RZ, RZ, 0x4194972f ;  /* 0x4194972fff1d7424 */ /* 0x000fe200078e00ff */
[----:B------:R-:W-:Y:S01]  /*48e10*/  BSSY.RECONVERGENT B4, `(.L_x_8223) ;  /* 0x0000050000047945 */ /* 0x000fe20003800200 */
[----:B------:R3:W-:Y:S01]  /*48e20*/  STL.64 [R1+0x1460], R6 ;  /* 0x0014600601007387 */ /* 0x0007e20000100a00 */
[----:B------:R-:W-:Y:S01]  /*48e30*/  DSETP.GT.AND P1, PT, R2, 1, PT ;  /* 0x3ff000000200742a */ /* 0x000fe20003f24000 */
[C---:B------:R-:W-:Y:S01]  /*48e40*/  VIADD R35, R30.reuse, 0x1388 ;  /* 0x000013881e237836 */ /* 0x040fe20000000000 */
[----:B------:R-:W-:Y:S01]  /*48e50*/  IADD3 R16, PT, PT, R30, 0x13e8, RZ ;  /* 0x000013e81e107810 */ /* 0x000fe20007ffe0ff */
[----:B-1----:R-:W-:Y:S01]  /*48e60*/  IMAD.MOV.U32 R5, RZ, RZ, 0x41225e07 ;  /* 0x41225e07ff057424 */ /* 0x002fe200078e00ff */
[----:B------:R-:W-:Y:S01]  /*48e70*/  MOV R4, 0x3bfd7560 ;  /* 0x3bfd756000047802 */ /* 0x000fe20000000f00 */
[----:B------:R1:W-:Y:S01]  /*48e80*/  STL.64 [R1+0x1468], R22 ;  /* 0x0014681601007387 */ /* 0x0003e20000100a00 */
[----:B--2---:R-:W-:-:S02]  /*48e90*/  HFMA2 R24, -RZ, RZ, 13.1875, -7992 ;  /* 0x4a98efceff187431 */ /* 0x004fc400000001ff */
[----:B------:R-:W-:Y:S01]  /*48ea0*/  IMAD.MOV.U32 R25, RZ, RZ, 0x4184aa64 ;  /* 0x4184aa64ff197424 */ /* 0x000fe200078e00ff */
[----:B------:R2:W-:Y:S01]  /*48eb0*/  STL.64 [R1+0x1480], R4 ;  /* 0x0014800401007387 */ /* 0x0005e20000100a00 */
[----:B---3--:R-:W-:Y:S02]  /*48ec0*/  HFMA2 R6, -RZ, RZ, 0.00095653533935546875, 2019 ;  /* 0x13d667e3ff067431 */ /* 0x008fe400000001ff */
[----:B------:R-:W-:Y:S01]  /*48ed0*/  IMAD.MOV.U32 R7, RZ, RZ, 0x414a9038 ;  /* 0x414a9038ff077424 */ /* 0x000fe200078e00ff */
[----:B------:R3:W-:Y:S01]  /*48ee0*/  STL.64 [R1+0x1450], R26 ;  /* 0x0014501a01007387 */ /* 0x0007e20000100a00 */
[----:B-1----:R-:W-:Y:S01]  /*48ef0*/  MOV R22, 0x42ce50ea ;  /* 0x42ce50ea00167802 */ /* 0x002fe20000000f00 */
[----:B------:R-:W-:Y:S02]  /*48f00*/  IMAD.MOV.U32 R23, RZ, RZ, 0x416bdba1 ;  /* 0x416bdba1ff177424 */ /* 0x000fe400078e00ff */
[----:B------:R1:W-:Y:S01]  /*48f10*/  STL.64 [R1+0x1498], R24 ;  /* 0x0014981801007387 */ /* 0x0003e20000100a00 */
[----:B--2---:R-:W2:Y:S01]  /*48f20*/  MUFU.RCP64H R5, R21 ;  /* 0x0000001500057308 */ /* 0x004ea20000001800 */
[----:B------:R-:W-:-:S02]  /*48f30*/  IADD3 R4, PT, PT, R21, 0x300402, RZ ;  /* 0x0030040215047810 */ /* 0x000fc40007ffe0ff */
[----:B------:R4:W-:Y:S01]  /*48f40*/  STL.64 [R1+0x1490], R22 ;  /* 0x0014901601007387 */ /* 0x0009e20000100a00 */
[----:B---3--:R-:W-:Y:S02]  /*48f50*/  HFMA2 R26, -RZ, RZ, -0.134033203125, -324 ;  /* 0xb04add10ff1a7431 */ /* 0x008fe400000001ff */
[----:B------:R-:W-:Y:S01]  /*48f60*/  IMAD.MOV.U32 R27, RZ, RZ, 0x40f28df4 ;  /* 0x40f28df4ff1b7424 */ /* 0x000fe200078e00ff */
[----:B------:R3:W-:Y:S01]  /*48f70*/  STL.64 [R1+0x1488], R6 ;  /* 0x0014880601007387 */ /* 0x0007e20000100a00 */
[----:B------:R-:W-:Y:S02]  /*48f80*/  FSETP.GEU.AND P0, PT, |R4|, 5.8789094863358348022e-39, PT ;  /* 0x004004020400780b */ /* 0x000fe40003f0e200 */
[----:B-1----:R-:W-:Y:S01]  /*48f90*/  MOV R24, 0x0 ;  /* 0x0000000000187802 */ /* 0x002fe20000000f00 */
[----:B------:R-:W-:Y:S01]  /*48fa0*/  IMAD.MOV.U32 R25, RZ, RZ, 0x40508000 ;  /* 0x40508000ff197424 */ /* 0x000fe200078e00ff */
[----:B------:R1:W-:Y:S01]  /*48fb0*/  STL.64 [R1+0x1478], R26 ;  /* 0x0014781a01007387 */ /* 0x0003e20000100a00 */
[----:B----4-:R-:W-:-:S02]  /*48fc0*/  HFMA2 R22, -RZ, RZ, 0, 0 ;  /* 0x00000000ff167431 */ /* 0x010fc400000001ff */
[----:B------:R-:W-:Y:S01]  /*48fd0*/  IMAD.MOV.U32 R23, RZ, RZ, 0x3ff00000 ;  /* 0x3ff00000ff177424 */ /* 0x000fe200078e00ff */
[----:B------:R4:W-:Y:S01]  /*48fe0*/  STL.64 [R1+0x27e0], R24 ;  /* 0x0027e01801007387 */ /* 0x0009e20000100a00 */
[----:B---3--:R-:W-:Y:S01]  /*48ff0*/  MOV R6, 0xcf4eca2e ;  /* 0xcf4eca2e00067802 */ /* 0x008fe20000000f00 */
[----:B------:R-:W-:Y:S02]  /*49000*/  IMAD.MOV.U32 R7, RZ, RZ, 0x418b2298 ;  /* 0x418b2298ff077424 */ /* 0x000fe400078e00ff */
[----:B------:R3:W-:Y:S01]  /*49010*/  STL.64 [R1+0x14a0], R28 ;  /* 0x0014a01c01007387 */ /* 0x0007e20000100a00 */
[----:B-1----:R-:W-:Y:S02]  /*49020*/  HFMA2 R26, -RZ, RZ, -4572, 0.0137176513671875 ;  /* 0xec772306ff1a7431 */ /* 0x002fe400000001ff */
[----:B------:R-:W-:Y:S01]  /*49030*/  IMAD.MOV.U32 R27, RZ, RZ, 0x4198bf15 ;  /* 0x4198bf15ff1b7424 */ /* 0x000fe200078e00ff */
[----:B------:R2:W-:Y:S01]  /*49040*/  STL.64 [R1+0x14b0], R6 ;  /* 0x0014b00601007387 */ /* 0x0005e20000100a00 */
[----:B----4-:R-:W-:-:S03]  /*49050*/  IMAD.MOV.U32 R25, RZ, RZ, 0x409e1400 ;  /* 0x409e1400ff197424 */ /* 0x010fc600078e00ff */
[----:B------:R1:W-:Y:S01]  /*49060*/  STL.64 [R1+0x27d8], R22 ;  /* 0x0027d81601007387 */ /* 0x0003e20000100a00 */
[----:B---3--:R-:W-:Y:S02]  /*49070*/  HFMA2 R28, -RZ, RZ, 0, 0 ;  /* 0x00000000ff1c7431 */ /* 0x008fe400000001ff */
[----:B------:R-:W-:Y:S01]  /*49080*/  IMAD.MOV.U32 R29, RZ, RZ, 0x40dfe780 ;  /* 0x40dfe780ff1d7424 */ /* 0x000fe200078e00ff */
[----:B------:R3:W-:Y:S01]  /*49090*/  STL.64 [R1+0x14a8], R26 ;  /* 0x0014a81a01007387 */ /* 0x0007e20000100a00 */
[----:B--2---:R-:W-:-:S03]  /*490a0*/  DFMA R6, -R20, R4, 1 ;  /* 0x3ff000001406742b */ /* 0x004fc60000000104 */
[----:B------:R2:W-:Y:S01]  /*490b0*/  STL.64 [R1+0x27e8], R24 ;  /* 0x0027e81801007387 */ /* 0x0005e20000100a00 */
[----:B-1----:R-:W-:-:S03]  /*490c0*/  HFMA2 R23, -RZ, RZ, 2.6328125, 0.007305145263671875 ;  /* 0x41441f7bff177431 */ /* 0x002fc600000001ff */
[----:B------:R1:W-:Y:S01]  /*490d0*/  STL.64 [R1+0x27f0], R28 ;  /* 0x0027f01c01007387 */ /* 0x0003e20000100a00 */
[----:B---3--:R-:W-:Y:S01]  /*490e0*/  MOV R26, 0x0 ;  /* 0x00000000001a7802 */ /* 0x008fe20000000f00 */
[----:B------:R-:W-:Y:S01]  /*490f0*/  IMAD.MOV.U32 R27, RZ, RZ, 0x4115d0bc ;  /* 0x4115d0bcff1b7424 */ /* 0x000fe200078e00ff */
[----:B------:R-:W-:Y:S01]  /*49100*/  DFMA R6, R6, R6, R6 ;  /* 0x000000060606722b */ /* 0x000fe20000000006 */
[----:B------:R3:W-:Y:S01]  /*49110*/  STL.64 [R1+0x2800], R22 ;  /* 0x0028001601007387 */ /* 0x0007e20000100a00 */
[----:B--2---:R-:W-:Y:S01]  /*49120*/  IMAD.MOV.U32 R24, RZ, RZ, -0x20000000 ;  /* 0xe0000000ff187424 */ /* 0x004fe200078e00ff */
[----:B------:R-:W-:Y:S02]  /*49130*/  MOV R25, 0x41697171 ;  /* 0x4169717100197802 */ /* 0x000fe40000000f00 */
[----:B------:R2:W-:Y:S01]  /*49140*/  STL.64 [R1+0x27f8], R26 ;  /* 0x0027f81a01007387 */ /* 0x0005e20000100a00 */
[----:B-1----:R-:W-:Y:S01]  /*49150*/  IMAD.MOV.U32 R28, RZ, RZ, 0x70000000 ;  /* 0x70000000ff1c7424 */ /* 0x002fe200078e00ff */
[----:B------:R-:W-:-:S02]  /*49160*/  MOV R29, 0x41991871 ;  /* 0x41991871001d7802 */ /* 0x000fc40000000f00 */
[----:B------:R1:W-:Y:S01]  /*49170*/  STL.64 [R1+0x2808], R24 ;  /* 0x0028081801007387 */ /* 0x0003e20000100a00 */
[----:B------:R-:W-:Y:S01]  /*49180*/  DFMA R6, R4, R6, R4 ;  /* 0x000000060406722b */ /* 0x000fe20000000004 */
[----:B---3--:R-:W-:Y:S02]  /*49190*/  HFMA2 R23, -RZ, RZ, 2.759765625, -6872 ;  /* 0x4185eeb6ff177431 */ /* 0x008fe400000001ff */
[----:B------:R-:W-:Y:S01]  /*491a0*/  IMAD.MOV.U32 R22, RZ, RZ, -0x70000000 ;  /* 0x90000000ff167424 */ /* 0x000fe200078e00ff */
[----:B------:R-:W-:Y:S01]  /*491b0*/  STL.64 [R1+0x2818], R28 ;  /* 0x0028181c01007387 */ /* 0x000fe20000100a00 */
[----:B--2---:R-:W-:Y:S01]  /*491c0*/  IMAD.MOV.U32 R26, RZ, RZ, -0x50000000 ;  /* 0xb0000000ff1a7424 */ /* 0x004fe200078e00ff */
[----:B------:R-:W-:Y:S02]  /*491d0*/  MOV R27, 0x41a1fda6 ;  /* 0x41a1fda6001b7802 */ /* 0x000fe40000000f00 */
[----:B------:R-:W-:Y:S01]  /*491e0*/  STL.64 [R1+0x2838], RZ ;  /* 0x002838ff01007387 */ /* 0x000fe20000100a00 */
[----:B-1----:R-:W-:Y:S01]  /*491f0*/  IMAD.MOV.U32 R24, RZ, RZ, 0x0 ;  /* 0x00000000ff187424 */ /* 0x002fe200078e00ff */
[----:B------:R-:W-:-:S02]  /*49200*/  MOV R25, 0x418308a8 ;  /* 0x418308a800197802 */ /* 0x000fc40000000f00 */
[----:B------:R-:W-:Y:S04]  /*49210*/  STL.64 [R1+0x2820], R26 ;  /* 0x0028201a01007387 */ /* 0x000fe80000100a00 */
[----:B------:R-:W-:Y:S04]  /*49220*/  STL.64 [R1+0x2830], R24 ;  /* 0x0028301801007387 */ /* 0x000fe80000100a00 */
[----:B------:R1:W-:Y:S02]  /*49230*/  STL.64 [R1+0x2810], R22 ;  /* 0x0028101601007387 */ /* 0x0003e40000100a00 */
[----:B-1----:R-:W-:-:S02]  /*49240*/  HFMA2 R23, -RZ, RZ, 2.8046875, -1.3525390625 ;  /* 0x419cbd69ff177431 */ /* 0x002fc400000001ff */
[----:B------:R-:W-:-:S05]  /*49250*/  IMAD.MOV.U32 R22, RZ, RZ, -0x80000000 ;  /* 0x80000000ff167424 */ /* 0x000fca00078e00ff */
[----:B------:R1:W-:Y:S02]  /*49260*/  STL.64 [R1+0x2828], R22 ;  /* 0x0028281601007387 */ /* 0x0003e40000100a00 */
[----:B-1----:R-:W-:-:S08]  /*49270*/  DFMA R22, -R20, R6, 1 ;  /* 0x3ff000001416742b */ /* 0x002fd00000000106 */
[----:B------:R-:W-:Y:S01]  /*49280*/  DFMA R6, R6, R22, R6 ;  /* 0x000000160606722b */ /* 0x000fe20000000006 */
[----:B------:R-:W-:Y:S10]  /*49290*/  @P0 BRA `(.L_x_8224) ;  /* 0x00000000001c0947 */ /* 0x000ff40003800000 */
[----:B------:R-:W-:Y:S01]  /*492a0*/  LOP3.LUT R0, R21, 0x7fffffff, RZ, 0xc0, !PT ;  /* 0x7fffffff15007812 */ /* 0x000fe200078ec0ff */
[----:B------:R-:W-:Y:S01]  /*492b0*/  IMAD.MOV.U32 R6, RZ, RZ, R20 ;  /* 0x000000ffff067224 */ /* 0x000fe200078e0014 */
[----:B------:R-:W-:Y:S02]  /*492c0*/  MOV R7, R21 ;  /* 0x0000001500077202 */ /* 0x000fe40000000f00 */
[----:B------:R-:W-:Y:S01]  /*492d0*/  MOV R19, 0x49300 ;  /* 0x0004930000137802 */ /* 0x000fe20000000f00 */
[----:B------:R-:W-:-:S07]  /*492e0*/  VIADD R0, R0, 0xfff00000 ;  /* 0xfff0000000007836 */ /* 0x000fce0000000000 */
[----:B0-----:R-:W-:Y:S05]  /*492f0*/  CALL.REL.NOINC `($__internal_23_$__cuda_sm20_dblrcp_rn_slowpath_v3) ;  /* 0x0000010800a47944 */ /* 0x001fea0003c00000 */
[----:B------:R-:W-:-:S07]  /*49300*/  MOV R7, R0 ;  /* 0x0000000000077202 */ /* 0x000fce0000000f00 */
.L_x_8224:
[----:B------:R-:W-:Y:S05]  /*49310*/  BSYNC.RECONVERGENT B4 ;  /* 0x0000000000047941 */ /* 0x000fea0003800200 */
.L_x_8223:
[----:B------:R-:W-:Y:S01]  /*49320*/  IMAD.MOV.U32 R4, RZ, RZ, -0x8 ;  /* 0xfffffff8ff047424 */ /* 0x000fe200078e00ff */
[----:B------:R-:W-:-:S04]  /*49330*/  SEL R5, RZ, 0x60, !P1 ;  /* 0x00000060ff057807 */ /* 0x000fc80004800000 */
[----:B------:R-:W-:Y:S02]  /*49340*/  IADD3 R34, PT, PT, R30, R5, RZ ;  /* 0x000000051e227210 */ /* 0x000fe40007ffe0ff */
[----:B------:R-:W-:-:S03]  /*49350*/  SEL R4, R4, 0x8, P1 ;  /* 0x0000000804047807 */ /* 0x000fc60000800000 */
[----:B------:R-:W2:Y:S02]  /*49360*/  LDL.64 R38, [R34] ;  /* 0x0000000022267983 */ /* 0x000ea40000100a00 */
[----:B------:R-:W-:-:S05]  /*49370*/  IMAD.IADD R23, R4, 0x1, R34 ;  /* 0x0000000104177824 */ /* 0x000fca00078e0222 */
[----:B------:R-:W2:Y:S01]  /*49380*/  LDL.64 R30, [R23] ;  /* 0x00000000171e7983 */ /* 0x000ea20000100a00 */
[----:B------:R-:W-:-:S05]  /*49390*/  IADD3 R19, PT, PT, R23, R4, RZ ;  /* 0x0000000417137210 */ /* 0x000fca0007ffe0ff */
[----:B------:R-:W3:Y:S01]  /*493a0*/  LDL.64 R28, [R19] ;  /* 0x00000000131c7983 */ /* 0x000ee20000100a00 */
[--C-:B------:R-:W-:Y:S01]  /*493b0*/  IMAD.IADD R0, R19, 0x1, R4.reuse ;  /* 0x0000000113007824 */ /* 0x100fe200078e0204 */
[----:B------:R-:W-:Y:S02]  /*493c0*/  SEL R5, R16, R35, P1 ;  /* 0x0000002310057207 */ /* 0x000fe40000800000 */
[----:B------:R-:W4:Y:S03]  /*493d0*/  LDL.64 R34, [R34+0x1388] ;  /* 0x0013880022227983 */ /* 0x000f260000100a00 */
[----:B------:R-:W-:Y:S01]  /*493e0*/  IMAD.IADD R5, R5, 0x1, R4 ;  /* 0x0000000105057824 */ /* 0x000fe200078e0204 */
[----:B------:R1:W5:Y:S04]  /*493f0*/  LDL.64 R26, [R0] ;  /* 0x00000000001a7983 */ /* 0x0003680000100a00 */
[----:B------:R0:W4:Y:S01]  /*49400*/  LDL.64 R24, [R5] ;  /* 0x0000000005187983 */ /* 0x0001220000100a00 */
[----:B-1----:R-:W-:-:S02]  /*49410*/  IADD3 R0, PT, PT, R0, R4, RZ ;  /* 0x0000000400007210 */ /* 0x002fc40007ffe0ff */
[----:B0-----:R-:W-:-:S03]  /*49420*/  IADD3 R5, PT, PT, R5, R4, RZ ;  /* 0x0000000405057210 */ /* 0x001fc60007ffe0ff */
[----:B------:R-:W4:Y:S04]  /*49430*/  LDL.64 R36, [R0] ;  /* 0x0000000000247983 */ /* 0x000f280000100a00 */
[----:B------:R0:W4:Y:S01]  /*49440*/  LDL.64 R22, [R5] ;  /* 0x0000000005167983 */ /* 0x0001220000100a00 */
[----:B------:R-:W-:Y:S01]  /*49450*/  FSEL R6, R6, R20, P1 ;  /* 0x0000001406067208 */ /* 0x000fe20000800000 */
[----:B0-----:R-:W-:Y:S01]  /*49460*/  IMAD.IADD R5, R5, 0x1, R4 ;  /* 0x0000000105057824 */ /* 0x001fe200078e0204 */
[----:B------:R-:W-:-:S04]  /*49470*/  FSEL R7, R7, R21, P1 ;  /* 0x0000001507077208 */ /* 0x000fc80000800000 */
[----:B------:R0:W4:Y:S02]  /*49480*/  LDL.64 R40, [R5] ;  /* 0x0000000005287983 */ /* 0x0001240000100a00 */
[----:B0-----:R-:W-:Y:S01]  /*49490*/  IADD3 R5, PT, PT, R5, R4, RZ ;  /* 0x0000000405057210 */ /* 0x001fe20007ffe0ff */
[----:B--2---:R-:W-:-:S04]  /*494a0*/  DFMA R30, R6, R38, R30 ;  /* 0x00000026061e722b */ /* 0x004fc8000000001e */
[----:B------:R0:W2:Y:S02]  /*494b0*/  LDL.64 R38, [R5] ;  /* 0x0000000005267983 */ /* 0x0000a40000100a00 */
[----:B0-----:R-:W-:Y:S02]  /*494c0*/  IMAD.IADD R5, R5, 0x1, R4 ;  /* 0x0000000105057824 */ /* 0x001fe400078e0204 */
[----:B---3--:R-:W-:-:S03]  /*494d0*/  DFMA R28, R6, R30, R28 ;  /* 0x0000001e061c722b */ /* 0x008fc6000000001c */
[----:B------:R0:W3:Y:S05]  /*494e0*/  LDL.64 R30, [R5] ;  /* 0x00000000051e7983 */ /* 0x0000ea0000100a00 */
[C---:B-----5:R-:W-:Y:S01]  /*494f0*/  DFMA R26, R6.reuse, R28, R26 ;  /* 0x0000001c061a722b */ /* 0x060fe2000000001a */
[----:B------:R-:W-:Y:S01]  /*49500*/  IMAD.IADD R0, R0, 0x1, R4 ;  /* 0x0000000100007824 */ /* 0x000fe200078e0204 */
[----:B0-----:R-:W-:Y:S01]  /*49510*/  IADD3 R5, PT, PT, R5, R4, RZ ;  /* 0x0000000405057210 */ /* 0x001fe20007ffe0ff */
[----:B----4-:R-:W-:-:S04]  /*49520*/  DFMA R24, R6, R34, R24 ;  /* 0x000000220618722b */ /* 0x010fc80000000018 */
[----:B------:R0:W4:Y:S01]  /*49530*/  LDL.64 R28, [R5] ;  /* 0x00000000051c7983 */ /* 0x0001220000100a00 */
[----:B------:R-:W-:-:S03]  /*49540*/  DFMA R36, R6, R26, R36 ;  /* 0x0000001a0624722b */ /* 0x000fc60000000024 */
[----:B------:R-:W5:Y:S01]  /*49550*/  LDL.64 R26, [R0] ;  /* 0x00000000001a7983 */ /* 0x000f620000100a00 */
[----:B------:R-:W-:Y:S01]  /*49560*/  DFMA R24, R6, R24, R22 ;  /* 0x000000180618722b */ /* 0x000fe20000000016 */
[----:B0-----:R-:W-:-:S05]  /*49570*/  IADD3 R5, PT, PT, R5, R4, RZ ;  /* 0x0000000405057210 */ /* 0x001fca0007ffe0ff */
[----:B------:R0:W5:Y:S02]  /*49580*/  LDL.64 R22, [R5] ;  /* 0x0000000005167983 */ /* 0x0001640000100a00 */
[----:B------:R-:W-:Y:S01]  /*49590*/  DFMA R40, R6, R24, R40 ;  /* 0x000000180628722b */ /* 0x000fe20000000028 */
[----:B0-----:R-:W-:-:S05]  /*495a0*/  IMAD.IADD R5, R5, 0x1, R4 ;  /* 0x0000000105057824 */ /* 0x001fca00078e0204 */
[----:B------:R0:W5:Y:S02]  /*495b0*/  LDL.64 R24, [R5] ;  /* 0x0000000005187983 */ /* 0x0001640000100a00 */
[----:B0-----:R-:W-:Y:S01]  /*495c0*/  IADD3 R5, PT, PT, R5, R4, RZ ;  /* 0x0000000405057210 */ /* 0x001fe20007ffe0ff */
[----:B--2---:R-:W-:-:S04]  /*495d0*/  DFMA R40, R6, R40, R38 ;  /* 0x000000280628722b */ /* 0x004fc80000000026 */
[----:B------:R0:W2:Y:S02]  /*495e0*/  LDL.64 R38, [R5] ;  /* 0x0000000005267983 */ /* 0x0000a40000100a00 */
[----:B0-----:R-:W-:-:S05]  /*495f0*/  IMAD.IADD R5, R5, 0x1, R4 ;  /* 0x0000000105057824 */ /* 0x001fca00078e0204 */
[----:B------:R0:W2:Y:S01]  /*49600*/  LDL.64 R34, [R5] ;  /* 0x0000000005227983 */ /* 0x0000a20000100a00 */
[----:B---3--:R-:W-:Y:S01]  /*49610*/  DFMA R40, R6, R40, R30 ;  /* 0x000000280628722b */ /* 0x008fe2000000001e */
[----:B0-----:R-:W-:-:S05]  /*49620*/  IADD3 R5, PT, PT, R5, R4, RZ ;  /* 0x0000000405057210 */ /* 0x001fca0007ffe0ff */
[----:B------:R0:W3:Y:S02]  /*49630*/  LDL.64 R30, [R5] ;  /* 0x00000000051e7983 */ /* 0x0000e40000100a00 */
[C---:B----4-:R-:W-:Y:S01]  /*49640*/  DFMA R28, R6.reuse, R40, R28 ;  /* 0x00000028061c722b */ /* 0x050fe2000000001c */
[----:B------:R-:W-:Y:S01]  /*49650*/  IADD3 R0, PT, PT, R0, R4, RZ ;  /* 0x0000000400007210 */ /* 0x000fe20007ffe0ff */
[----:B-----5:R-:W-:Y:S01]  /*49660*/  DFMA R26, R6, R36, R26 ;  /* 0x00000024061a722b */ /* 0x020fe2000000001a */
[----:B0-----:R-:W-:-:S05]  /*49670*/  IMAD.IADD R5, R5, 0x1, R4 ;  /* 0x0000000105057824 */ /* 0x001fca00078e0204 */
[----:B------:R-:W4:Y:S01]  /*49680*/  LDL.64 R36, [R5] ;  /* 0x0000000005247983 */ /* 0x000f220000100a00 */
[----:B------:R-:W-:-:S03]  /*49690*/  DFMA R28, R6, R28, R22 ;  /* 0x0000001c061c722b */ /* 0x000fc60000000016 */
[----:B------:R0:W5:Y:S02]  /*496a0*/  LDL.64 R22, [R0] ;  /* 0x0000000000167983 */ /* 0x0001640000100a00 */
[----:B0-----:R-:W-:-:S03]  /*496b0*/  IMAD.IADD R0, R0, 0x1, R4 ;  /* 0x0000000100007824 */ /* 0x001fc600078e0204 */
[----:B------:R-:W-:Y:S02]  /*496c0*/  DFMA R28, R6, R28, R24 ;  /* 0x0000001c061c722b */ /* 0x000fe40000000018 */
[----:B------:R0:W5:Y:S02]  /*496d0*/  LDL.64 R24, [R0] ;  /* 0x0000000000187983 */ /* 0x0001640000100a00 */
[----:B0-----:R-:W-:-:S04]  /*496e0*/  IADD3 R0, PT, PT, R0, R4, RZ ;  /* 0x0000000400007210 */ /* 0x001fc80007ffe0ff */
[----:B--2---:R-:W-:Y:S02]  /*496f0*/  DFMA R38, R6, R28, R38 ;  /* 0x0000001c0626722b */ /* 0x004fe40000000026 */
[----:B------:R0:W2:Y:S02]  /*49700*/  LDL.64 R28, [R0] ;  /* 0x00000000001c7983 */ /* 0x0000a40000100a00 */
[----:B0-----:R-:W-:-:S04]  /*49710*/  IMAD.IADD R0, R0, 0x1, R4 ;  /* 0x0000000100007824 */ /* 0x001fc800078e0204 */
[----:B------:R-:W-:Y:S02]  /*49720*/  DFMA R40, R6, R38, R34 ;  /* 0x000000260628722b */ /* 0x000fe40000000022 */
[----:B------:R0:W2:Y:S02]  /*49730*/  LDL.64 R38, [R0] ;  /* 0x0000000000267983 */ /* 0x0000a40000100a00 */
[----:B0-----:R-:W-:-:S05]  /*49740*/  IADD3 R0, PT, PT, R0, R4, RZ ;  /* 0x0000000400007210 */ /* 0x001fca0007ffe0ff */
[----:B------:R0:W2:Y:S01]  /*49750*/  LDL.64 R34, [R0] ;  /* 0x0000000000227983 */ /* 0x0000a20000100a00 */
[----:B------:R-:W-:-:S05]  /*49760*/  IMAD.IADD R5, R0, 0x1, R4 ;  /* 0x0000000100057824 */ /* 0x000fca00078e0204 */
[----:B0-----:R-:W-:Y:S02]  /*49770*/  IADD3 R0, PT, PT, R5, R4, RZ ;  /* 0x0000000405007210 */ /* 0x001fe40007ffe0ff */
[----:B------:R-:W2:Y:S01]  /*49780*/  LDL.64 R4, [R5] ;  /* 0x0000000005047983 */ /* 0x000ea20000100a00 */
[----:B---3--:R-:W-:-:S03]  /*49790*/  DFMA R40, R6, R40, R30 ;  /* 0x000000280628722b */ /* 0x008fc6000000001e */
[----:B------:R-:W3:Y:S05]  /*497a0*/  LDL.64 R30, [R0] ;  /* 0x00000000001e7983 */ /* 0x000eea0000100a00 */
[C---:B----4-:R-:W-:Y:S02]  /*497b0*/  DFMA R36, R6.reuse, R40, R36 ;  /* 0x000000280624722b */ /* 0x050fe40000000024 */
[----:B-----5:R-:W-:-:S04]  /*497c0*/  DFMA R22, R6, R26, R22 ;  /* 0x0000001a0616722b */ /* 0x020fc80000000016 */
[----:B------:R-:W0:Y:S01]  /*497d0*/  MUFU.RCP64H R27, R37 ;  /* 0x00000025001b7308 */ /* 0x000e220000001800 */
[----:B------:R-:W-:-:S03]  /*497e0*/  IMAD.MOV.U32 R26, RZ, RZ, 0x1 ;  /* 0x00000001ff1a7424 */ /* 0x000fc600078e00ff */
[----:B------:R-:W-:-:S03]  /*497f0*/  DFMA R22, R6, R22, R24 ;  /* 0x000000160616722b */ /* 0x000fc60000000018 */
[----:B0-----:R-:W-:-:S08]  /*49800*/  DFMA R24, -R36, R26, 1 ;  /* 0x3ff000002418742b */ /* 0x001fd0000000011a */
[----:B------:R-:W-:-:S08]  /*49810*/  DFMA R24, R24, R24, R24 ;  /* 0x000000181818722b */ /* 0x000fd00000000018 */
[----:B------:R-:W-:Y:S01]  /*49820*/  DFMA R24, R26, R24, R26 ;  /* 0x000000181a18722b */ /* 0x000fe2000000001a */
[----:B------:R-:W-:Y:S01]  /*49830*/  BSSY.RECONVERGENT B4, `(.L_x_8225) ;  /* 0x0000015000047945 */ /* 0x000fe20003800200 */
[----:B--2---:R-:W-:-:S08]  /*49840*/  DFMA R22, R6, R22, R28 ;  /* 0x000000160616722b */ /* 0x004fd0000000001c */
[----:B------:R-:W-:-:S08]  /*49850*/  DFMA R22, R6, R22, R38 ;  /* 0x000000160616722b */ /* 0x000fd00000000026 */
[----:B------:R-:W-:-:S08]  /*49860*/  DFMA R22, R6, R22, R34 ;  /* 0x000000160616722b */ /* 0x000fd00000000022 */
[----:B------:R-:W-:Y:S02]  /*49870*/  DFMA R22, R6, R22, R4 ;  /* 0x000000160616722b */ /* 0x000fe40000000004 */
[----:B------:R-:W-:-:S06]  /*49880*/  DFMA R4, -R36, R24, 1 ;  /* 0x3ff000002404742b */ /* 0x000fcc0000000118 */
[----:B---3--:R-:W-:Y:S02]  /*49890*/  DFMA R30, R6, R22, R30 ;  /* 0x00000016061e722b */ /* 0x008fe4000000001e */
        /* <DEDUP_REMOVED lines=14> */
.L_x_8226:
[----:B------:R-:W-:Y:S05]  /*49980*/  BSYNC.RECONVERGENT B4 ;  /* 0x0000000000047941 */ /* 0x000fea0003800200 */
.L_x_8225:
        /* <DEDUP_REMOVED lines=21> */
.L_x_8228:
[----:B------:R-:W-:Y:S05]  /*49ae0*/  BSYNC.RECONVERGENT B4 ;  /* 0x0000000000047941 */ /* 0x000fea0003800200 */
.L_x_8227:
        /* <DEDUP_REMOVED lines=76> */
.L_x_8231:
[----:B------:R-:W-:Y:S05]  /*49fb0*/  BSYNC.RECONVERGENT B3 ;  /* 0x0000000000037941 */ /* 0x000fea0003800200 */
.L_x_8230:
[----:B------:R-:W-:Y:S04]  /*49fc0*/  BSSY.RECONVERGENT B4, `(.L_x_8232) ;  /* 0x0000006000047945 */ /* 0x000fe80003800200 */
[----:B------:R-:W-:Y:S05]  /*49fd0*/  @P2 BRA P3, `(.L_x_8233) ;  /* 0x0000000000102947 */ /* 0x000fea0001800000 */
[----:B------:R-:W-:Y:S01]  /*49fe0*/  IMAD.MOV.U32 R4, RZ, RZ, R10 ;  /* 0x000000ffff047224 */ /* 0x000fe200078e000a */
[----:B------:R-:W-:Y:S02]  /*49ff0*/  MOV R5, R11 ;  /* 0x0000000b00057202 */ /* 0x000fe40000000f00 */
[----:B------:R-:W-:-:S07]  /*4a000*/  MOV R0, 0x4a020 ;  /* 0x0004a02000007802 */ /* 0x000fce0000000f00 */
[----:B------:R-:W-:Y:S05]  /*4a010*/  CALL.REL.NOINC `($__internal_24_$__cuda_sm20_div_rn_f64_full) ;  /* 0x0000010000087944 */ /* 0x000fea0003c00000 */
.L_x_8233:
[----:B------:R-:W-:Y:S05]  /*4a020*/  BSYNC.RECONVERGENT B4 ;  /* 0x0000000000047941 */ /* 0x000fea0003800200 */
.L_x_8232:
        /* <DEDUP_REMOVED lines=24> */
.L_x_8236:
        /* <DEDUP_REMOVED lines=12> */
.L_x_8235:
[----:B------:R-:W-:Y:S05]  /*4a270*/  BSYNC.RECONVERGENT B3 ;  /* 0x0000000000037941 */ /* 0x000fea0003800200 */
.L_x_8234:
        /* <DEDUP_REMOVED lines=16> */
.L_x_8238:
[----:B------:R-:W-:Y:S05]  /*4a380*/  BSYNC.RECONVERGENT B3 ;  /* 0x0000000000037941 */ /* 0x000fea0003800200 */
.L_x_8237:
[----:B------:R-:W-:Y:S02]  /*4a390*/  FSEL R2, R2, RZ, P2 ;  /* 0x000000ff02027208 */ /* 0x000fe40001000000 */
[----:B------:R-:W-:-:S06]  /*4a3a0*/  FSEL R3, R3, 1.875, P2 ;  /* 0x3ff0000003037808 */ /* 0x000fcc0001000000 */
[----:B------:R-:W-:-:S08]  /*4a3b0*/  DMUL R8, R8, R2 ;  /* 0x0000000208087228 */ /* 0x000fd00000000000 */
[----:B------:R-:W-:Y:S01]  /*4a3c0*/  DMUL R40, R8, R42 ;  /* 0x0000002a08287228 */ /* 0x000fe20000000000 */
[----:B------:R-:W-:Y:S10]  /*4a3d0*/  BRA `(.L_x_8218) ;  /* 0x0000001000047947 */ /* 0x000ff40003800000 */
.L_x_8229:
[----:B------:R-:W0:Y:S01]  /*4a3e0*/  MUFU.RCP64H R5, R11 ;  /* 0x0000000b00057308 */ /* 0x000e220000001800 */
[----:B------:R-:W-:Y:S01]  /*4a3f0*/  MOV R4, 0x1 ;  /* 0x0000000100047802 */ /* 0x000fe20000000f00 */
[----:B------:R-:W-:Y:S01]  /*4a400*/  IMAD.MOV.U32 R16, RZ, RZ, R18 ;  /* 0x000000ffff107224 */ /* 0x000fe200078e0012 */
[----:B------:R-:W-:Y:S01]  /*4a410*/  UMOV UR6, 0xb9800000 ;  /* 0xb980000000067882 */ /* 0x000fe20000000000 */
[----:B------:R-:W-:Y:S01]  /*4a420*/  UMOV UR7, 0x40181945 ;  /* 0x4018194500077882 */ /* 0x000fe20000000000 */
[----:B------:R-:W-:Y:S02]  /*4a430*/  BSSY.RECONVERGENT B4, `(.L_x_8239) ;  /* 0x0000016000047945 */ /* 0x000fe40003800200 */
        /* <DEDUP_REMOVED lines=19> */
[----:B------:R-:W-:Y:S01]  /*4a570*/  MOV R2, R4 ;  /* 0x0000000400027202 */ /* 0x000fe20000000f00 */
[----:B------:R-:W-:-:S07]  /*4a580*/  IMAD.MOV.U32 R3, RZ, RZ, R5 ;  /* 0x000000ffff037224 */ /* 0x000fce00078e0005 */
.L_x_8240:
[----:B------:R-:W-:Y:S05]  /*4a590*/  BSYNC.RECONVERGENT B4 ;  /* 0x0000000000047941 */ /* 0x000fea0003800200 */
.L_x_8239:
        /* <DEDUP_REMOVED lines=27> */
.L_x_8244:
[----:B------:R-:W-:Y:S05]  /*4a750*/  BSYNC.RECONVERGENT B7 ;  /* 0x0000000000077941 */ /* 0x000fea0003800200 */
.L_x_8243:
        /* <DEDUP_REMOVED lines=30> */
.L_x_8242:
        /* <DEDUP_REMOVED lines=78> */
.L_x_8246:
[----:B------:R-:W-:Y:S01]  /*4ae20*/  IMAD.MOV.U32 R6, RZ, RZ, 0x0 ;  /* 0x00000000ff067424 */ /* 0x000fe200078e00ff */
[----:B------:R-:W-:Y:S02]  /*4ae30*/  MOV R7, 0x7ff00000 ;  /* 0x7ff0000000077802 */ /* 0x000fe40000000f00 */
[----:B------:R-:W-:-:S04]  /*4ae40*/  LOP3.LUT P0, RZ, R5, 0x7fffffff, RZ, 0xc0, !PT ;  /* 0x7fffffff05ff7812 */ /* 0x000fc8000780c0ff */
[----:B------:R-:W-:-:S10]  /*4ae50*/  DFMA R6, R4, R6, +INF ;  /* 0x7ff000000406742b */ /* 0x000fd40000000006 */
[----:B------:R-:W-:Y:S02]  /*4ae60*/  FSEL R24, R6, RZ, P0 ;  /* 0x000000ff06187208 */ /* 0x000fe40000000000 */
[----:B------:R-:W-:-:S07]  /*4ae70*/  FSEL R25, R7, -QNAN , P0 ;  /* 0xfff0000007197808 */ /* 0x000fce0000000000 */
.L_x_8245:
[----:B------:R-:W-:Y:S05]  /*4ae80*/  BSYNC.RECONVERGENT B4 ;  /* 0x0000000000047941 */ /* 0x000fea0003800200 */
.L_x_8241:
[----:B------:R-:W0:Y:S01]  /*4ae90*/  MUFU.RCP64H R5, R11 ;  /* 0x0000000b00057308 */ /* 0x000e220000001800 */
[----:B------:R-:W-:Y:S01]  /*4aea0*/  IMAD.MOV.U32 R4, RZ, RZ, 0x1 ;  /* 0x00000001ff047424 */ /* 0x000fe200078e00ff */
[----:B------:R-:W-:Y:S01]  /*4aeb0*/  MOV R16, R18 ;  /* 0x0000001200107202 */ /* 0x000fe20000000f00 */
        /* <DEDUP_REMOVED lines=21> */
.L_x_8248:
[----:B------:R-:W-:Y:S05]  /*4b010*/  BSYNC.RECONVERGENT B4 ;  /* 0x0000000000047941 */ /* 0x000fea0003800200 */
.L_x_8247:
        /* <DEDUP_REMOVED lines=59> */
.L_x_8250:
[----:B------:R-:W-:Y:S05]  /*4b3d0*/  BSYNC.RECONVERGENT B3 ;  /* 0x0000000000037941 */ /* 0x000fea0003800200 */
.L_x_8249:
[----:B------:R-:W-:-:S11]  /*4b3e0*/  DMUL R40, R40, R42 ;  /* 0x0000002a28287228 */ /* 0x000fd60000000000 */
.L_x_8218:
[----:B------:R-:W-:Y:S05]  /*4b3f0*/  BSYNC.RECONVERGENT B5 ;  /* 0x0000000000057941 */ /* 0x000fea0003800200 */
.L_x_8202:
[----:B------:R-:W-:-:S14]  /*4b400*/  DSETP.NEU.AND P0, PT, R40, RZ, PT ;  /* 0x000000ff2800722a */ /* 0x000fdc0003f0d000 */
[----:B------:R-:W-:Y:S05]  /*4b410*/  @!P0 BRA `(.L_x_7866) ;  /* 0x000000e800408947 */ /* 0x000fea0003800000 */
[----:B------:R-:W-:Y:S01]  /*4b420*/  DADD R20, -R20, 1 ;  /* 0x3ff0000014147429 */ /* 0x000fe20000000100 */
[----:B------:R-:W-:Y:S01]  /*4b430*/  MOV R2, R18 ;  /* 0x0000001200027202 */ /* 0x000fe20000000f00 */
[----:B------:R-:W-:Y:S01]  /*4b440*/  IMAD.MOV.U32 R3, RZ, RZ, R17 ;  /* 0x000000ffff037224 */ /* 0x000fe200078e0011 */
[----:B------:R-:W-:Y:S01]  /*4b450*/  MOV R4, 0x1 ;  /* 0x0000000100047802 */ /* 0x000fe20000000f00 */
[----:B------:R-:W-:Y:S01]  /*4b460*/  BSSY.RECONVERGENT B4, `(.L_x_8251) ;  /* 0x000001a000047945 */ /* 0x000fe20003800200 */
[----:B------:R-:W-:Y:S01]  /*4b470*/  IMAD.MOV.U32 R32, RZ, RZ, 0x0 ;  /* 0x00000000ff207424 */ /* 0x000fe200078e00ff */
[----:B------:R-:W-:Y:S02]  /*4b480*/  MOV R33, 0x3ff00000 ;  /* 0x3ff0000000217802 */ /* 0x000fe40000000f00 */
[----:B------:R-:W-:-:S08]  /*4b490*/  DADD R18, R2, R20 ;  /* 0x0000000002127229 */ /* 0x000fd00000000014 */
[----:B------:R-:W-:-:S08]  /*4b4a0*/  DADD R18, R18, 1 ;  /* 0x3ff0000012127429 */ /* 0x000fd00000000000 */
[----:B------:R-:W-:-:S06]  /*4b4b0*/  DMUL R14, R2, R18 ;  /* 0x00000012020e7228 */ /* 0x000fcc0000000000 */
[----:B------:R-:W1:Y:S02]  /*4b4c0*/  MUFU.RCP64H R5, R15 ;  /* 0x0000000f00057308 */ /* 0x000e640000001800 */
[----:B-1----:R-:W-:-:S08]  /*4b4d0*/  DFMA R6, -R14, R4, 1 ;  /* 0x3ff000000e06742b */ /* 0x002fd00000000104 */
[----:B------:R-:W-:-:S08]  /*4b4e0*/  DFMA R6, R6, R6, R6 ;  /* 0x000000060606722b */ /* 0x000fd00000000006 */
[----:B------:R-:W-:Y:S02]  /*4b4f0*/  DFMA R4, R4, R6, R4 ;  /* 0x000000060404722b */ /* 0x000fe40000000004 */
[----:B------:R-:W-:-:S06]  /*4b500*/  DADD R6, R2, 1 ;  /* 0x3ff0000002067429 */ /* 0x000fcc0000000000 */
[----:B------:R-:W-:-:S04]  /*4b510*/  DFMA R8, -R14, R4, 1 ;  /* 0x3ff000000e08742b */ /* 0x000fc80000000104 */
[----:B------:R-:W-:Y:S01]  /*4b520*/  FSETP.GEU.AND P1, PT, |R7|, 6.5827683646048100446e-37, PT ;  /* 0x036000000700780b */ /* 0x000fe20003f2e200 */
[----:B------:R-:W-:Y:S01]  /*4b530*/  IMAD.MOV.U32 R16, RZ, RZ, R6 ;  /* 0x000000ffff107224 */ /* 0x000fe200078e0006 */
[----:B------:R-:W-:Y:S02]  /*4b540*/  MOV R17, R7 ;  /* 0x0000000700117202 */ /* 0x000fe40000000f00 */
        /* <DEDUP_REMOVED lines=11> */
.L_x_8252:
[----:B------:R-:W-:Y:S05]  /*4b600*/  BSYNC.RECONVERGENT B4 ;  /* 0x0000000000047941 */ /* 0x000fea0003800200 */
.L_x_8251:
[----:B------:R-:W-:Y:S01]  /*4b610*/  BSSY.RECONVERGENT B5, `(.L_x_8253) ;  /* 0x0000057000057945 */ /* 0x000fe20003800200 */
[----:B------:R-:W-:Y:S01]  /*4b620*/  IMAD.MOV.U32 R30, RZ, RZ, R4 ;  /* 0x000000ffff1e7224 */ /* 0x000fe200078e0004 */
[----:B------:R-:W-:Y:S01]  /*4b630*/  MOV R31, R5 ;  /* 0x00000005001f7202 */ /* 0x000fe20000000f00 */
[----:B------:R-:W-:Y:S01]  /*4b640*/  IMAD.MOV.U32 R34, RZ, RZ, RZ ;  /* 0x000000ffff227224 */ /* 0x000fe200078e00ff */
[----:B------:R-:W-:-:S07]  /*4b650*/  CS2R R12, SRZ ;  /* 0x00000000000c7805 */ /* 0x000fce000001ff00 */
.L_x_8260:
        /* <DEDUP_REMOVED lines=35> */
.L_x_8257:
[----:B------:R-:W-:Y:S05]  /*4b890*/  BSYNC.RECONVERGENT B7 ;  /* 0x0000000000077941 */ /* 0x000fea0003800200 */
.L_x_8256:
[----:B------:R-:W1:Y:S01]  /*4b8a0*/  MUFU.RCP64H R7, R3 ;  /* 0x0000000300077308 */ /* 0x000e620000001800 */
[----:B------:R-:W-:Y:S01]  /*4b8b0*/  IMAD.MOV.U32 R6, RZ, RZ, 0x1 ;  /* 0x00000001ff067424 */ /* 0x000fe200078e00ff */
[----:B------:R-:W-:Y:S05]  /*4b8c0*/  BSSY.RECONVERGENT B7, `(.L_x_8258) ;  /* 0x0000016000077945 */ /* 0x000fea0003800200 */
[----:B-1----:R-:W-:-:S08]  /*4b8d0*/  DFMA R4, R6, -R2, 1 ;  /* 0x3ff000000604742b */ /* 0x002fd00000000802 */
[----:B------:R-:W-:-:S08]  /*4b8e0*/  DFMA R4, R4, R4, R4 ;  /* 0x000000040404722b */ /* 0x000fd00000000004 */
[----:B------:R-:W-:Y:S02]  /*4b8f0*/  DFMA R6, R6, R4, R6 ;  /* 0x000000040606722b */ /* 0x000fe40000000006 */
[----:B------:R-:W-:-:S06]  /*4b900*/  DADD R4, R30, -R2 ;  /* 0x000000001e047229 */ /* 0x000fcc0000000802 */
[----:B------:R-:W-:-:S04]  /*4b910*/  DFMA R22, R6, -R2, 1 ;  /* 0x3ff000000616742b */ /* 0x000fc80000000802 */
[----:B------:R-:W-:-:S04]  /*4b920*/  FSETP.GEU.AND P1, PT, |R5|, 6.5827683646048100446e-37, PT ;  /* 0x036000000500780b */ /* 0x000fc80003f2e200 */
        /* <DEDUP_REMOVED lines=13> */
[----:B------:R-:W-:Y:S01]  /*4ba00*/  MOV R6, R4 ;  /* 0x0000000400067202 */ /* 0x000fe20000000f00 */
[----:B------:R-:W-:-:S07]  /*4ba10*/  IMAD.MOV.U32 R7, RZ, RZ, R5 ;  /* 0x000000ffff077224 */ /* 0x000fce00078e0005 */
.L_x_8259:
[----:B------:R-:W-:Y:S05]  /*4ba20*/  BSYNC.RECONVERGENT B7 ;  /* 0x0000000000077941 */ /* 0x000fea0003800200 */
.L_x_8258:
[----:B------:R-:W-:Y:S01]  /*4ba30*/  DSETP.GTU.AND P0, PT, |R6|, 1.1102230246251565404e-16, PT ;  /* 0x3ca000000600742a */ /* 0x000fe20003f0c200 */
[----:B------:R-:W-:Y:S01]  /*4ba40*/  MOV R30, R2 ;  /* 0x00000002001e7202 */ /* 0x000fe20000000f00 */
[----:B------:R-:W-:-:S12]  /*4ba50*/  IMAD.MOV.U32 R31, RZ, RZ, R3 ;  /* 0x000000ffff1f7224 */ /* 0x000fd800078e0003 */
.L_x_8255:
[----:B------:R-:W-:Y:S05]  /*4ba60*/  BSYNC.RECONVERGENT B4 ;  /* 0x0000000000047941 */ /* 0x000fea0003800200 */
.L_x_8254:
        /* <DEDUP_REMOVED lines=18> */
.L_x_8253:
[----:B------:R-:W-:Y:S01]  /*4bb90*/  DMUL R12, R30, R40 ;  /* 0x000000281e0c7228 */ /* 0x000fe20000000000 */
[----:B------:R-:W-:Y:S10]  /*4bba0*/  BRA `(.L_x_7866) ;  /* 0x000000e0005c7947 */ /* 0x000ff40003800000 */
.L_x_8144:
[----:B------:R-:W-:-:S14]  /*4bbb0*/  DSETP.GTU.AND P0, PT, R8, 0.5, PT ;  /* 0x3fe000000800742a */ /* 0x000fdc0003f0c000 */
[----:B------:R-:W-:Y:S05]  /*4bbc0*/  @P0 BRA `(.L_x_8261) ;  /* 0x00000074001c0947 */ /* 0x000fea0003800000 */
[----:B------:R-:W-:Y:S01]  /*4bbd0*/  ISETP.GT.AND P1, PT, R17, 0xfffff, PT ;  /* 0x000fffff1100780c */ /* 0x000fe20003f24270 */
[----:B------:R-:W-:Y:S01]  /*4bbe0*/  BSSY.RECONVERGENT B3, `(.L_x_8262) ;  /* 0x0000053000037945 */ /* 0x000fe20003800200 */
[----:B------:R-:W-:Y:S01]  /*4bbf0*/  MOV R14, R17 ;  /* 0x00000011000e7202 */ /* 0x000fe20000000f00 */
[----:B------:R-:W-:Y:S01]  /*4bc00*/  IMAD.MOV.U32 R19, RZ, RZ, R17 ;  /* 0x000000ffff137224 */ /* 0x000fe200078e0011 */
[-C--:B------:R-:W-:Y:S02]  /*4bc10*/  MOV R12, R18.reuse ;  /* 0x00000012000c7202 */ /* 0x080fe40000000f00 */
[----:B------:R-:W-:-:S07]  /*4bc20*/  MOV R31, R18 ;  /* 0x00000012001f7202 */ /* 0x000fce0000000f00 */
        /* <DEDUP_REMOVED lines=72> */
.L_x_8263:
[----:B------:R-:W-:Y:S01]  /*4c0b0*/  MOV R4, 0x0 ;  /* 0x0000000000047802 */ /* 0x000fe20000000f00 */
[----:B------:R-:W-:Y:S01]  /*4c0c0*/  IMAD.MOV.U32 R5, RZ, RZ, 0x7ff00000 ;  /* 0x7ff00000ff057424 */ /* 0x000fe200078e00ff */
[----:B------:R-:W-:-:S05]  /*4c0d0*/  LOP3.LUT P0, RZ, R9, 0x7fffffff, RZ, 0xc0, !PT ;  /* 0x7fffffff09ff7812 */ /* 0x000fca000780c0ff */
[----:B------:R-:W-:-:S10]  /*4c0e0*/  DFMA R4, R8, R4, +INF ;  /* 0x7ff000000804742b */ /* 0x000fd40000000004 */
[----:B------:R-:W-:Y:S02]  /*4c0f0*/  FSEL R14, R4, RZ, P0 ;  /* 0x000000ff040e7208 */ /* 0x000fe40000000000 */
[----:B------:R-:W-:-:S07]  /*4c100*/  FSEL R15, R5, -QNAN , P0 ;  /* 0xfff00000050f7808 */ /* 0x000fce0000000000 */
.L_x_8264:
[----:B------:R-:W-:Y:S05]  /*4c110*/  BSYNC.RECONVERGENT B3 ;  /* 0x0000000000037941 */ /* 0x000fea0003800200 */
.L_x_8262:
        /* <DEDUP_REMOVED lines=16> */
[----:B------:R-:W-:Y:S01]  /*4c220*/  IMAD.MOV.U32 R4, RZ, RZ, R14 ;  /* 0x000000ffff047224 */ /* 0x000fe200078e000e */
[----:B------:R-:W-:Y:S01]  /*4c230*/  MOV R5, R15 ;  /* 0x0000000f00057202 */ /* 0x000fe20000000f00 */
[----:B------:R-:W-:Y:S01]  /*4c240*/  IMAD.MOV.U32 R6, RZ, RZ, -0x66666666 ;  /* 0x9999999aff067424 */ /* 0x000fe200078e00ff */
[----:B------:R-:W-:Y:S02]  /*4c250*/  MOV R7, 0xbfd99999 ;  /* 0xbfd9999900077802 */ /* 0x000fe40000000f00 */
[----:B------:R-:W-:-:S07]  /*4c260*/  MOV R0, 0x4c280 ;  /* 0x0004c28000007802 */ /* 0x000fce0000000f00 */
[----:B0-----:R-:W-:Y:S05]  /*4c270*/  CALL.REL.NOINC `($__internal_24_$__cuda_sm20_div_rn_f64_full) ;  /* 0x000000dc00707944 */ /* 0x001fea0003c00000 */
.L_x_8266:
[----:B------:R-:W-:Y:S05]  /*4c280*/  BSYNC.RECONVERGENT B4 ;  /* 0x0000000000047941 */ /* 0x000fea0003800200 */
.L_x_8265:
[----:B------:R-:W-:-:S14]  /*4c290*/  DSETP.GEU.AND P0, PT, R4, R20, PT ;  /* 0x000000140400722a */ /* 0x000fdc0003f0e000 */
[----:B------:R-:W-:Y:S05]  /*4c2a0*/  @!P0 BRA `(.L_x_8267) ;  /* 0x0000002800388947 */ /* 0x000fea0003800000 */
[----:B------:R-:W-:Y:S01]  /*4c2b0*/  BSSY.RECONVERGENT B4, `(.L_x_8268) ;  /* 0x000003b000047945 */ /* 0x000fe20003800200 */
[----:B------:R-:W-:Y:S01]  /*4c2c0*/  IMAD.MOV.U32 R16, RZ, RZ, 0x1 ;  /* 0x00000001ff107424 */ /* 0x000fe200078e00ff */
[----:B------:R-:W-:Y:S01]  /*4c2d0*/  MOV R8, 0x0 ;  /* 0x0000000000087802 */ /* 0x000fe20000000f00 */
[----:B------:R-:W-:Y:S01]  /*4c2e0*/  IMAD.MOV.U32 R9, RZ, RZ, 0x3ff00000 ;  /* 0x3ff00000ff097424 */ /* 0x000fe200078e00ff */
[----:B------:R-:W-:Y:S02]  /*4c2f0*/  CS2R R10, SRZ ;  /* 0x00000000000a7805 */ /* 0x000fe4000001ff00 */
[----:B------:R-:W-:Y:S01]  /*4c300*/  MOV R12, R18 ;  /* 0x00000012000c7202 */ /* 0x000fe20000000f00 */
[----:B------:R-:W-:-:S07]  /*4c310*/  IMAD.MOV.U32 R13, RZ, RZ, R17 ;  /* 0x000000ffff0d7224 */ /* 0x000fce00078e0011 */
.L_x_8273:
        /* <DEDUP_REMOVED lines=18> */
[----:B------:R-:W-:Y:S02]  /*4c440*/  MOV R5, R15 ;  /* 0x0000000f00057202 */ /* 0x000fe40000000f00 */
[----:B------:R-:W-:-:S07]  /*4c450*/  MOV R0, 0x4c470 ;  /* 0x0004c47000007802 */ /* 0x000fce0000000f00 */
[----:B0-----:R-:W-:Y:S05]  /*4c460*/  CALL.REL.NOINC `($__internal_24_$__cuda_sm20_div_rn_f64_full) ;  /* 0x000000d800f47944 */ /* 0x001fea0003c00000 */
.L_x_8270:
[----:B------:R-:W-:Y:S05]  /*4c470*/  BSYNC.RECONVERGENT B5 ;  /* 0x0000000000057941 */ /* 0x000fea0003800200 */
.L_x_8269:
        /* <DEDUP_REMOVED lines=23> */
.L_x_8272:
[----:B------:R-:W-:Y:S05]  /*4c5f0*/  BSYNC.RECONVERGENT B5 ;  /* 0x0000000000057941 */ /* 0x000fea0003800200 */
.L_x_8271:
[----:B------:R-:W-:Y:S01]  /*4c600*/  DADD R10, R4, R10 ;  /* 0x00000000040a7229 */ /* 0x000fe2000000000a */
[C---:B------:R-:W-:Y:S02]  /*4c610*/  ISETP.GE.U32.AND P0, PT, R16.reuse, 0x7cf, PT ;  /* 0x000007cf1000780c */ /* 0x040fe40003f06070 */
[----:B------:R-:W-:-:S05]  /*4c620*/  IADD3 R16, PT, PT, R16, 0x1, RZ ;  /* 0x0000000110107810 */ /* 0x000fca0007ffe0ff */
[----:B------:R-:W-:-:S08]  /*4c630*/  DMUL R6, |R10|, 1.1102230246251565404e-16 ;  /* 0x3ca000000a067828 */ /* 0x000fd00000000200 */
[----:B------:R-:W-:-:S14]  /*4c640*/  DSETP.GTU.AND P1, PT, |R4|, R6, PT ;  /* 0x000000060400722a */ /* 0x000fdc0003f2c200 */
[----:B------:R-:W-:Y:S05]  /*4c650*/  @!P0 BRA P1, `(.L_x_8273) ;  /* 0xfffffffc00308947 */ /* 0x000fea000083ffff */
[----:B------:R-:W-:Y:S05]  /*4c660*/  BSYNC.RECONVERGENT B4 ;  /* 0x0000000000047941 */ /* 0x000fea0003800200 */
.L_x_8268:
        /* <DEDUP_REMOVED lines=13> */
[----:B------:R-:W-:Y:S01]  /*4c740*/  IMAD.MOV.U32 R15, RZ, RZ, 0x3ed0ee25 ;  /* 0x3ed0ee25ff0f7424 */ /* 0x000fe200078e00ff */
[----:B------:R-:W-:Y:S01]  /*4c750*/  MOV R16, R31 ;  /* 0x0000001f00107202 */ /* 0x000fe20000000f00 */
[----:B------:R-:W-:Y:S01]  /*4c760*/  UMOV UR6, 0x3ae80f1e ;  /* 0x3ae80f1e00067882 */ /* 0x000fe20000000000 */
[----:B------:R-:W-:Y:S01]  /*4c770*/  LOP3.LUT R17, R4, 0x3ff00000, RZ, 0xfc, !PT ;  /* 0x3ff0000004117812 */ /* 0x000fe200078efcff */
[----:B------:R-:W-:Y:S01]  /*4c780*/  IMAD.MOV.U32 R4, RZ, RZ, RZ ;  /* 0x000000ffff047224 */ /* 0x000fe200078e00ff */
[----:B------:R-:W-:Y:S01]  /*4c790*/  MOV R14, 0x8b7a8b04 ;  /* 0x8b7a8b04000e7802 */ /* 0x000fe20000000f00 */
[----:B------:R-:W-:Y:S01]  /*4c7a0*/  UMOV UR7, 0x3eb1380b ;  /* 0x3eb1380b00077882 */ /* 0x000fe20000000000 */
[----:B------:R-:W-:Y:S01]  /*4c7b0*/  ISETP.GE.U32.AND P0, PT, R17, 0x3ff6a09f, PT ;  /* 0x3ff6a09f1100780c */ /* 0x000fe20003f06070 */
[----:B------:R-:W-:Y:S01]  /*4c7c0*/  UMOV UR8, 0x80000000 ;  /* 0x8000000000087882 */ /* 0x000fe20000000000 */
[----:B------:R-:W-:Y:S01]  /*4c7d0*/  LEA.HI R0, R19, R0, RZ, 0xc ;  /* 0x0000000013007211 */ /* 0x000fe200078f60ff */
[----:B------:R-:W-:-:S10]  /*4c7e0*/  UMOV UR9, 0x43300000 ;  /* 0x4330000000097882 */ /* 0x000fd40000000000 */
        /* <DEDUP_REMOVED lines=53> */
.L_x_8275:
[----:B------:R-:W-:Y:S01]  /*4cb40*/  MOV R6, 0x0 ;  /* 0x0000000000067802 */ /* 0x000fe20000000f00 */
[----:B------:R-:W-:Y:S01]  /*4cb50*/  IMAD.MOV.U32 R7, RZ, RZ, 0x7ff00000 ;  /* 0x7ff00000ff077424 */ /* 0x000fe200078e00ff */
[----:B------:R-:W-:-:S05]  /*4cb60*/  LOP3.LUT P0, RZ, R5, 0x7fffffff, RZ, 0xc0, !PT ;  /* 0x7fffffff05ff7812 */ /* 0x000fca000780c0ff */
[----:B------:R-:W-:-:S10]  /*4cb70*/  DFMA R6, R4, R6, +INF ;  /* 0x7ff000000406742b */ /* 0x000fd40000000006 */
[----:B------:R-:W-:Y:S02]  /*4cb80*/  FSEL R18, R6, RZ, P0 ;  /* 0x000000ff06127208 */ /* 0x000fe40000000000 */
[----:B------:R-:W-:-:S07]  /*4cb90*/  FSEL R19, R7, -QNAN , P0 ;  /* 0xfff0000007137808 */ /* 0x000fce0000000000 */
.L_x_8276:
[----:B------:R-:W-:Y:S05]  /*4cba0*/  BSYNC.RECONVERGENT B3 ;  /* 0x0000000000037941 */ /* 0x000fea0003800200 */
.L_x_8274:
        /* <DEDUP_REMOVED lines=10> */
[----:B0-----:R-:W-:Y:S05]  /*4cc50*/  CALL.REL.NOINC `($_ZN2at6native27unrolled_elementwise_kernelIN48_GLOBAL__N__08322988_15_IGammaKernel_cu_cb51a28d10CalcIgammaIdEESt5arrayIPcLm3EELi4E23TrivialOffsetCalculatorILi2EjES8_ILi1EjENS0_6memory15LoadWithoutCastENSB_16StoreWithoutCastEEEviT_T0_T2_T3_T4_T5_$__internal_lgamma_pos) ;  /* 0x000000e8001c7944 */ /* 0x001fea0003c00000 */
[----:B------:R-:W-:Y:S05]  /*4cc60*/  BSYNC.RECONVERGENT B5 ;  /* 0x0000000000057941 */ /* 0x000fea0003800200 */
.L_x_8279:
        /* <DEDUP_REMOVED lines=80> */
.L_x_8284:
[----:B------:R-:W-:Y:S05]  /*4d170*/  BSYNC.RECONVERGENT B5 ;  /* 0x0000000000057941 */ /* 0x000fea0003800200 */
.L_x_8283:
[----:B------:R-:W-:Y:S01]  /*4d180*/  MOV R8, R4 ;  /* 0x0000000400087202 */ /* 0x000fe20000000f00 */
[----:B------:R-:W-:-:S07]  /*4d190*/  IMAD.MOV.U32 R9, RZ, RZ, R5 ;  /* 0x000000ffff097224 */ /* 0x000fce00078e0005 */
.L_x_8282:
[----:B------:R-:W-:Y:S05]  /*4d1a0*/  BSYNC.RECONVERGENT B4 ;  /* 0x0000000000047941 */ /* 0x000fea0003800200 */
.L_x_8281:
        /* <DEDUP_REMOVED lines=76> */
.L_x_8286:
[----:B------:R-:W-:Y:S01]  /*4d670*/  MOV R4, 0x0 ;  /* 0x0000000000047802 */ /* 0x000fe20000000f00 */
[----:B------:R-:W-:Y:S01]  /*4d680*/  IMAD.MOV.U32 R5, RZ, RZ, 0x7ff00000 ;  /* 0x7ff00000ff057424 */ /* 0x000fe200078e00ff */
[----:B------:R-:W-:-:S05]  /*4d690*/  LOP3.LUT P0, RZ, R9, 0x7fffffff, RZ, 0xc0, !PT ;  /* 0x7fffffff09ff7812 */ /* 0x000fca000780c0ff */
[----:B------:R-:W-:-:S10]  /*4d6a0*/  DFMA R4, R8, R4, +INF ;  /* 0x7ff000000804742b */ /* 0x000fd40000000004 */
[----:B------:R-:W-:Y:S02]  /*4d6b0*/  FSEL R22, R4, RZ, P0 ;  /* 0x000000ff04167208 */ /* 0x000fe40000000000 */
[----:B------:R-:W-:-:S07]  /*4d6c0*/  FSEL R23, R5, -QNAN , P0 ;  /* 0xfff0000005177808 */ /* 0x000fce0000000000 */
.L_x_8287:
[----:B------:R-:W-:Y:S05]  /*4d6d0*/  BSYNC.RECONVERGENT B3 ;  /* 0x0000000000037941 */ /* 0x000fea0003800200 */
.L_x_8285:
[--C-:B------:R-:W-:Y:S01]  /*4d6e0*/  DADD R14, -R14, R22.reuse ;  /* 0x000000000e0e7229 */ /* 0x100fe20000000116 */
[----:B------:R-:W-:Y:S01]  /*4d6f0*/  ISETP.GE.AND P0, PT, R16, 0x3c000000, PT ;  /* 0x3c0000001000780c */ /* 0x000fe20003f06270 */
[----:B------:R-:W-:-:S10]  /*4d700*/  DADD R22, -RZ, -R22 ;  /* 0x00000000ff167229 */ /* 0x000fd40000000916 */
[----:B------:R-:W-:Y:S02]  /*4d710*/  FSEL R4, R22, R14, !P0 ;  /* 0x0000000e16047208 */ /* 0x000fe40004000000 */
[----:B------:R-:W-:Y:S01]  /*4d720*/  FSEL R5, R23, R15, !P0 ;  /* 0x0000000f17057208 */ /* 0x000fe20004000000 */
[----:B------:R-:W-:Y:S06]  /*4d730*/  BRA `(.L_x_8280) ;  /* 0x0000000000047947 */ /* 0x000fec0003800000 */
.L_x_8278:
[----:B------:R-:W-:-:S11]  /*4d740*/  DADD R4, R12, R12 ;  /* 0x000000000c047229 */ /* 0x000fd6000000000c */
.L_x_8280:
[----:B------:R-:W-:Y:S05]  /*4d750*/  BSYNC.RECONVERGENT B7 ;  /* 0x0000000000077941 */ /* 0x000fea0003800200 */
.L_x_8277:
        /* <DEDUP_REMOVED lines=66> */
.L_x_8289:
[C-C-:B------:R-:W-:Y:S01]  /*4db80*/  DADD R6, R4.reuse, R4.reuse ;  /* 0x0000000004067229 */ /* 0x140fe20000000004 */
[----:B------:R-:W-:Y:S01]  /*4db90*/  ISETP.GE.AND P1, PT, R5, RZ, PT ;  /* 0x000000ff0500720c */ /* 0x000fe20003f26270 */
[----:B------:R-:W-:Y:S01]  /*4dba0*/  DSETP.NAN.AND P0, PT, R4, R4, PT ;  /* 0x000000040400722a */ /* 0x000fe20003f08000 */
[----:B------:R-:W-:-:S04]  /*4dbb0*/  MOV R0, 0x3ff00000 ;  /* 0x3ff0000000007802 */ /* 0x000fc80000000f00 */
[----:B------:R-:W-:-:S03]  /*4dbc0*/  FSEL R5, -R0, +QNAN , !P1 ;  /* 0x7ff0000000057808 */ /* 0x000fc60004800100 */
[----:B------:R-:W-:Y:S02]  /*4dbd0*/  FSEL R12, R6, RZ, P0 ;  /* 0x000000ff060c7208 */ /* 0x000fe40000000000 */
[----:B------:R-:W-:-:S07]  /*4dbe0*/  FSEL R13, R7, R5, P0 ;  /* 0x00000005070d7208 */ /* 0x000fce0000000000 */
.L_x_8290:
[----:B------:R-:W-:Y:S05]  /*4dbf0*/  BSYNC.RECONVERGENT B3 ;  /* 0x0000000000037941 */ /* 0x000fea0003800200 */
.L_x_8288:
[----:B------:R-:W-:Y:S01]  /*4dc00*/  DSETP.NAN.AND P0, PT, R20, R20, PT ;  /* 0x000000141400722a */ /* 0x000fe20003f08000 */
[----:B------:R-:W-:-:S13]  /*4dc10*/  BSSY.RECONVERGENT B7, `(.L_x_8291) ;  /* 0x00000b8000077945 */ /* 0x000fda0003800200 */
[----:B------:R-:W-:Y:S05]  /*4dc20*/  @P0 BRA `(.L_x_8292) ;  /* 0x0000000800d40947 */ /* 0x000fea0003800000 */
[----:B------:R-:W-:Y:S01]  /*4dc30*/  BSSY.RECONVERGENT B5, `(.L_x_8293) ;  /* 0x0000005000057945 */ /* 0x000fe20003800200 */
[----:B------:R-:W-:Y:S01]  /*4dc40*/  IMAD.MOV.U32 R14, RZ, RZ, R2 ;  /* 0x000000ffff0e7224 */ /* 0x000fe200078e0002 */
[----:B------:R-:W-:Y:S02]  /*4dc50*/  MOV R15, R3 ;  /* 0x00000003000f7202 */ /* 0x000fe40000000f00 */
[----:B------:R-:W-:-:S07]  /*4dc60*/  MOV R16, 0x4dc80 ;  /* 0x0004dc8000107802 */ /* 0x000fce0000000f00 */
[----:B0-----:R-:W-:Y:S05]  /*4dc70*/  CALL.REL.NOINC `($_ZN2at6native27unrolled_elementwise_kernelIN48_GLOBAL__N__08322988_15_IGammaKernel_cu_cb51a28d10CalcIgammaIdEESt5arrayIPcLm3EELi4E23TrivialOffsetCalculatorILi2EjES8_ILi1EjENS0_6memory15LoadWithoutCastENSB_16StoreWithoutCastEEEviT_T0_T2_T3_T4_T5_$__internal_lgamma_pos) ;  /* 0x000000d800147944 */ /* 0x001fea0003c00000 */
[----:B------:R-:W-:Y:S05]  /*4dc80*/  BSYNC.RECONVERGENT B5 ;  /* 0x0000000000057941 */ /* 0x000fea0003800200 */
.L_x_8293:
        /* <DEDUP_REMOVED lines=60> */
[----:B------:R-:W-:Y:S02]  /*4e050*/  FSEL R3, R5, R3, !P0 ;  /* 0x0000000305037208 */ /* 0x000fe40004000000 */
[----:B------:R-:W-:-:S04]  /*4e060*/  MOV R4, 0x1 ;  /* 0x0000000100047802 */ /* 0x000fc80000000f00 */
        /* <DEDUP_REMOVED lines=20> */
.L_x_8298:
[----:B------:R-:W-:Y:S05]  /*4e1b0*/  BSYNC.RECONVERGENT B5 ;  /* 0x0000000000057941 */ /* 0x000fea0003800200 */
.L_x_8297:
[----:B------:R-:W-:Y:S01]  /*4e1c0*/  IMAD.MOV.U32 R2, RZ, RZ, R4 ;  /* 0x000000ffff027224 */ /* 0x000fe200078e0004 */
[----:B------:R-:W-:-:S07]  /*4e1d0*/  MOV R3, R5 ;  /* 0x0000000500037202 */ /* 0x000fce0000000f00 */
.L_x_8296:
[----:B------:R-:W-:Y:S05]  /*4e1e0*/  BSYNC.RECONVERGENT B4 ;  /* 0x0000000000047941 */ /* 0x000fea0003800200 */
.L_x_8295:
        /* <DEDUP_REMOVED lines=50> */
[----:B------:R-:W-:Y:S01]  /*4e510*/  LOP3.LUT R16, R0, 0x80000000, RZ, 0x3c, !PT ;  /* 0x8000000000107812 */ /* 0x000fe200078e3cff */
[----:B------:R-:W-:Y:S01]  /*4e520*/  DMUL R20, R2, R20 ;  /* 0x0000001402147228 */ /* 0x000fe20000000000 */
        /* <DEDUP_REMOVED lines=24> */
.L_x_8300:
[----:B------:R-:W-:Y:S01]  /*4e6b0*/  IMAD.MOV.U32 R4, RZ, RZ, 0x0 ;  /* 0x00000000ff047424 */ /* 0x000fe200078e00ff */
[----:B------:R-:W-:Y:S02]  /*4e6c0*/  MOV R5, 0x7ff00000 ;  /* 0x7ff0000000057802 */ /* 0x000fe40000000f00 */
[----:B------:R-:W-:-:S04]  /*4e6d0*/  LOP3.LUT P0, RZ, R3, 0x7fffffff, RZ, 0xc0, !PT ;  /* 0x7fffffff03ff7812 */ /* 0x000fc8000780c0ff */
[----:B------:R-:W-:-:S10]  /*4e6e0*/  DFMA R4, R2, R4, +INF ;  /* 0x7ff000000204742b */ /* 0x000fd40000000004 */
[----:B------:R-:W-:Y:S02]  /*4e6f0*/  FSEL R20, R4, RZ, P0 ;  /* 0x000000ff04147208 */ /* 0x000fe40000000000 */
[----:B------:R-:W-:-:S07]  /*4e700*/  FSEL R21, R5, -QNAN , P0 ;  /* 0xfff0000005157808 */ /* 0x000fce0000000000 */
.L_x_8301:
[----:B------:R-:W-:Y:S05]  /*4e710*/  BSYNC.RECONVERGENT B3 ;  /* 0x0000000000037941 */ /* 0x000fea0003800200 */
.L_x_8299:
[--C-:B------:R-:W-:Y:S01]  /*4e720*/  DADD R8, -R8, R20.reuse ;  /* 0x0000000008087229 */ /* 0x100fe20000000114 */
[----:B------:R-:W-:Y:S01]  /*4e730*/  ISETP.GE.AND P0, PT, R14, 0x3c000000, PT ;  /* 0x3c0000000e00780c */ /* 0x000fe20003f06270 */
[----:B------:R-:W-:-:S10]  /*4e740*/  DADD R20, -RZ, -R20 ;  /* 0x00000000ff147229 */ /* 0x000fd40000000914 */
[----:B------:R-:W-:Y:S02]  /*4e750*/  FSEL R4, R20, R8, !P0 ;  /* 0x0000000814047208 */ /* 0x000fe40004000000 */
[----:B------:R-:W-:Y:S01]  /*4e760*/  FSEL R5, R21, R9, !P0 ;  /* 0x0000000915057208 */ /* 0x000fe20004000000 */
[----:B------:R-:W-:Y:S06]  /*4e770*/  BRA `(.L_x_8294) ;  /* 0x0000000000047947 */ /* 0x000fec0003800000 */
.L_x_8292:
[----:B------:R-:W-:-:S11]  /*4e780*/  DADD R4, R20, R20 ;  /* 0x0000000014047229 */ /* 0x000fd60000000014 */
.L_x_8294:
[----:B------:R-:W-:Y:S05]  /*4e790*/  BSYNC.RECONVERGENT B7 ;  /* 0x0000000000077941 */ /* 0x000fea0003800200 */
.L_x_8291:
        /* <DEDUP_REMOVED lines=60> */
.L_x_8303:
[----:B------:R-:W-:Y:S05]  /*4eb60*/  BSYNC.RECONVERGENT B3 ;  /* 0x0000000000037941 */ /* 0x000fea0003800200 */
.L_x_8302:
[----:B------:R-:W-:Y:S01]  /*4eb70*/  DFMA R12, -R10, R4, -R12 ;  /* 0x000000040a0c722b */ /* 0x000fe2000000090c */
[----:B------:R-:W-:Y:S10]  /*4eb80*/  BRA `(.L_x_7866) ;  /* 0x000000b000647947 */ /* 0x000ff40003800000 */
.L_x_8267:
[----:B------:R-:W-:Y:S01]  /*4eb90*/  IMAD.MOV.U32 R16, RZ, RZ, R18 ;  /* 0x000000ffff107224 */ /* 0x000fe200078e0012 */
[----:B------:R-:W-:Y:S01]  /*4eba0*/  UMOV UR6, 0x9999999a ;  /* 0x9999999a00067882 */ /* 0x000fe20000000000 */
[----:B------:R-:W-:Y:S01]  /*4ebb0*/  UMOV UR7, 0x3fd99999 ;  /* 0x3fd9999900077882 */ /* 0x000fe20000000000 */
[----:B------:R-:W-:Y:S01]  /*4ebc0*/  BSSY.RECONVERGENT B5, `(.L_x_8304) ;  /* 0x0000402000057945 */ /* 0x000fe20003800200 */
[----:B------:R-:W-:Y:S02]  /*4ebd0*/  DMUL R4, R2, UR6 ;  /* 0x0000000602047c28 */ /* 0x000fe40008000000 */
[----:B------:R-:W-:-:S08]  /*4ebe0*/  DADD R12, R20, -R16 ;  /* 0x00000000140c7229 */ /* 0x000fd00000000810 */
[----:B------:R-:W-:-:S14]  /*4ebf0*/  DSETP.GT.AND P0, PT, |R12|, R4, PT ;  /* 0x000000040c00722a */ /* 0x000fdc0003f04200 */
[----:B------:R-:W-:Y:S05]  /*4ec00*/  @!P0 BRA `(.L_x_8305) ;  /* 0x00000014004c8947 */ /* 0x000fea0003800000 */
        /* <DEDUP_REMOVED lines=77> */
.L_x_8307:
[----:B------:R-:W-:Y:S01]  /*4f0e0*/  IMAD.MOV.U32 R6, RZ, RZ, 0x0 ;  /* 0x00000000ff067424 */ /* 0x000fe200078e00ff */
[----:B------:R-:W-:Y:S02]  /*4f0f0*/  MOV R7, 0x7ff00000 ;  /* 0x7ff0000000077802 */ /* 0x000fe40000000f00 */
[----:B------:R-:W-:-:S04]  /*4f100*/  LOP3.LUT P0, RZ, R5, 0x7fffffff, RZ, 0xc0, !PT ;  /* 0x7fffffff05ff7812 */ /* 0x000fc8000780c0ff */
[----:B------:R-:W-:-:S10]  /*4f110*/  DFMA R6, R4, R6, +INF ;  /* 0x7ff000000406742b */ /* 0x000fd40000000006 */
[----:B------:R-:W-:Y:S02]  /*4f120*/  FSEL R40, R6, RZ, P0 ;  /* 0x000000ff06287208 */ /* 0x000fe40000000000 */
[----:B------:R-:W-:-:S07]  /*4f130*/  FSEL R41, R7, -QNAN , P0 ;  /* 0xfff0000007297808 */ /* 0x000fce0000000000 */
.L_x_8308:
[----:B------:R-:W-:Y:S05]  /*4f140*/  BSYNC.RECONVERGENT B3 ;  /* 0x0000000000037941 */ /* 0x000fea0003800200 */
.L_x_8306:
        /* <DEDUP_REMOVED lines=10> */
.L_x_8311:
        /* <DEDUP_REMOVED lines=82> */
.L_x_8316:
[----:B------:R-:W-:Y:S05]  /*4f710*/  BSYNC.RECONVERGENT B8 ;  /* 0x0000000000087941 */ /* 0x000fea0003800200 */
.L_x_8315:
[----:B------:R-:W-:Y:S01]  /*4f720*/  IMAD.MOV.U32 R2, RZ, RZ, R4 ;  /* 0x000000ffff027224 */ /* 0x000fe200078e0004 */
[----:B------:R-:W-:-:S07]  /*4f730*/  MOV R3, R5 ;  /* 0x0000000500037202 */ /* 0x000fce0000000f00 */
.L_x_8314:
[----:B------:R-:W-:Y:S05]  /*4f740*/  BSYNC.RECONVERGENT B4 ;  /* 0x0000000000047941 */ /* 0x000fea0003800200 */
.L_x_8313:
        /* <DEDUP_REMOVED lines=76> */
.L_x_8318:
[----:B------:R-:W-:Y:S01]  /*4fc10*/  IMAD.MOV.U32 R4, RZ, RZ, 0x0 ;  /* 0x00000000ff047424 */ /* 0x000fe200078e00ff */
[----:B------:R-:W-:Y:S02]  /*4fc20*/  MOV R5, 0x7ff00000 ;  /* 0x7ff0000000057802 */ /* 0x000fe40000000f00 */
[----:B------:R-:W-:-:S04]  /*4fc30*/  LOP3.LUT P0, RZ, R3, 0x7fffffff, RZ, 0xc0, !PT ;  /* 0x7fffffff03ff7812 */ /* 0x000fc8000780c0ff */
[----:B------:R-:W-:-:S10]  /*4fc40*/  DFMA R4, R2, R4, +INF ;  /* 0x7ff000000204742b */ /* 0x000fd40000000004 */
[----:B------:R-:W-:Y:S02]  /*4fc50*/  FSEL R14, R4, RZ, P0 ;  /* 0x000000ff040e7208 */ /* 0x000fe40000000000 */
[----:B------:R-:W-:-:S07]  /*4fc60*/  FSEL R15, R5, -QNAN , P0 ;  /* 0xfff00000050f7808 */ /* 0x000fce0000000000 */
.L_x_8319:
[----:B------:R-:W-:Y:S05]  /*4fc70*/  BSYNC.RECONVERGENT B3 ;  /* 0x0000000000037941 */ /* 0x000fea0003800200 */
.L_x_8317:
[--C-:B------:R-:W-:Y:S01]  /*4fc80*/  DADD R8, -R8, R14.reuse ;  /* 0x0000000008087229 */ /* 0x100fe2000000010e */
[----:B------:R-:W-:Y:S01]  /*4fc90*/  ISETP.GE.AND P0, PT, R10, 0x3c000000, PT ;  /* 0x3c0000000a00780c */ /* 0x000fe20003f06270 */
[----:B------:R-:W-:-:S10]  /*4fca0*/  DADD R14, -RZ, -R14 ;  /* 0x00000000ff0e7229 */ /* 0x000fd4000000090e */
[----:B------:R-:W-:Y:S02]  /*4fcb0*/  FSEL R4, R14, R8, !P0 ;  /* 0x000000080e047208 */ /* 0x000fe40004000000 */
[----:B------:R-:W-:Y:S01]  /*4fcc0*/  FSEL R5, R15, R9, !P0 ;  /* 0x000000090f057208 */ /* 0x000fe20004000000 */
[----:B------:R-:W-:Y:S06]  /*4fcd0*/  BRA `(.L_x_8312) ;  /* 0x0000000000047947 */ /* 0x000fec0003800000 */
.L_x_8310:
[----:B------:R-:W-:-:S11]  /*4fce0*/  DADD R4, R20, R20 ;  /* 0x0000000014047229 */ /* 0x000fd60000000014 */
.L_x_8312:
[----:B------:R-:W-:Y:S05]  /*4fcf0*/  BSYNC.RECONVERGENT B7 ;  /* 0x0000000000077941 */ /* 0x000fea0003800200 */
.L_x_8309:
[----:B------:R-:W-:Y:S01]  /*4fd00*/  IMAD.MOV.U32 R16, RZ, RZ, R18 ;  /* 0x000000ffff107224 */ /* 0x000fe200078e0012 */
[----:B------:R-:W-:Y:S01]  /*4fd10*/  UMOV UR6, 0xfefa39ef ;  /* 0xfefa39ef00067882 */ /* 0x000fe20000000000 */
[----:B------:R-:W-:Y:S01]  /*4fd20*/  UMOV UR7, 0x40862e42 ;  /* 0x40862e4200077882 */ /* 0x000fe20000000000 */
[----:B------:R-:W-:-:S03]  /*4fd30*/  CS2R R30, SRZ ;  /* 0x00000000001e7805 */ /* 0x000fc6000001ff00 */
[----:B------:R-:W-:-:S08]  /*4fd40*/  DADD R2, -R16, R40 ;  /* 0x0000000010027229 */ /* 0x000fd00000000128 */
        /* <DEDUP_REMOVED lines=63> */
.L_x_8305:
[----:B------:R-:W1:Y:S01]  /*50140*/  MUFU.RCP64H R7, 2.718280792236328125 ;  /* 0x4005bf0a00077908 */ /* 0x000e620000001800 */
[----:B------:R-:W-:Y:S01]  /*50150*/  MOV R4, 0x8b145769 ;  /* 0x8b14576900047802 */ /* 0x000fe20000000f00 */
[----:B------:R-:W-:Y:S01]  /*50160*/  IMAD.MOV.U32 R5, RZ, RZ, 0x4005bf0a ;  /* 0x4005bf0aff057424 */ /* 0x000fe200078e00ff */
[----:B------:R-:W-:Y:S01]  /*50170*/  MOV R6, 0x1 ;  /* 0x0000000100067802 */ /* 0x000fe20000000f00 */
        /* <DEDUP_REMOVED lines=25> */
.L_x_8322:
[----:B------:R-:W-:Y:S05]  /*50310*/  BSYNC.RECONVERGENT B4 ;  /* 0x0000000000047941 */ /* 0x000fea0003800200 */
.L_x_8321:
        /* <DEDUP_REMOVED lines=24> */
[----:B0-----:R-:W-:Y:S05]  /*504a0*/  CALL.REL.NOINC `($__internal_25_$__cuda_sm20_dsqrt_rn_f64_mediumpath_v1) ;  /* 0x000000a000807944 */ /* 0x001fea0003c00000 */
[----:B------:R-:W-:Y:S01]  /*504b0*/  MOV R10, R14 ;  /* 0x0000000e000a7202 */ /* 0x000fe20000000f00 */
[----:B------:R-:W-:-:S07]  /*504c0*/  IMAD.MOV.U32 R11, RZ, RZ, R7 ;  /* 0x000000ffff0b7224 */ /* 0x000fce00078e0007 */
.L_x_8324:
[----:B------:R-:W-:Y:S05]  /*504d0*/  BSYNC.RECONVERGENT B4 ;  /* 0x0000000000047941 */ /* 0x000fea0003800200 */
.L_x_8323:
[----:B------:R-:W-:Y:S02]  /*504e0*/  HFMA2 R4, -RZ, RZ, 3118, 0.01029205322265625 ;  /* 0x6a172145ff047431 */ /* 0x000fe400000001ff */
[----:B------:R-:W-:Y:S02]  /*504f0*/  IMAD.MOV.U32 R5, RZ, RZ, 0x3f78d44d ;  /* 0x3f78d44dff057424 */ /* 0x000fe400078e00ff */
[----:B------:R-:W-:Y:S02]  /*50500*/  HFMA2 R22, -RZ, RZ, -1971, -349.75 ;  /* 0xe7b3dd77ff167431 */ /* 0x000fe400000001ff */
[----:B------:R-:W-:Y:S01]  /*50510*/  IMAD.MOV.U32 R23, RZ, RZ, 0x407c1f1c ;  /* 0x407c1f1cff177424 */ /* 0x000fe200078e00ff */
        /* <DEDUP_REMOVED lines=13> */
[----:B-1----:R-:W-:-:S02]  /*505f0*/  HFMA2 R4, -RZ, RZ, -0.134033203125, -324 ;  /* 0xb04add10ff047431 */ /* 0x002fc400000001ff */
[----:B------:R-:W-:Y:S01]  /*50600*/  IMAD.MOV.U32 R5, RZ, RZ, 0x40f28df4 ;  /* 0x40f28df4ff057424 */ /* 0x000fe200078e00ff */
[----:B------:R1:W-:Y:S01]  /*50610*/  STL.64 [R1+0x1470], R24 ;  /* 0x0014701801007387 */ /* 0x0003e20000100a00 */
[----:B--2---:R-:W-:Y:S01]  /*50620*/  MOV R22, 0x42ce50ea ;  /* 0x42ce50ea00167802 */ /* 0x004fe20000000f00 */
[----:B------:R-:W-:Y:S02]  /*50630*/  IMAD.MOV.U32 R23, RZ, RZ, 0x416bdba1 ;  /* 0x416bdba1ff177424 */ /* 0x000fe400078e00ff */
[----:B------:R2:W-:Y:S01]  /*50640*/  STL.64 [R1+0x1460], R14 ;  /* 0x0014600e01007387 */ /* 0x0005e20000100a00 */
[----:B---3--:R-:W-:Y:S01]  /*50650*/  MOV R6, 0x3bfd7560 ;  /* 0x3bfd756000067802 */ /* 0x008fe20000000f00 */
[----:B------:R-:W-:Y:S02]  /*50660*/  IMAD.MOV.U32 R7, RZ, RZ, 0x41225e07 ;  /* 0x41225e07ff077424 */ /* 0x000fe400078e00ff */
[----:B------:R3:W-:Y:S04]  /*50670*/  STL.64 [R1+0x1478], R4 ;  /* 0x0014780401007387 */ /* 0x0007e80000100a00 */
[----:B------:R4:W-:Y:S01]  /*50680*/  STL.64 [R1+0x1490], R22 ;  /* 0x0014901601007387 */ /* 0x0009e20000100a00 */
[----:B-1----:R-:W-:-:S02]  /*50690*/  HFMA2 R24, -RZ, RZ, 13.1875, -7992 ;  /* 0x4a98efceff187431 */ /* 0x002fc400000001ff */
[----:B------:R-:W-:Y:S01]  /*506a0*/  IMAD.MOV.U32 R25, RZ, RZ, 0x4184aa64 ;  /* 0x4184aa64ff197424 */ /* 0x000fe200078e00ff */
[----:B------:R1:W-:Y:S01]  /*506b0*/  STL.64 [R1+0x1480], R6 ;  /* 0x0014800601007387 */ /* 0x0003e20000100a00 */
[----:B--2---:R-:W-:Y:S02]  /*506c0*/  HFMA2 R14, -RZ, RZ, 0.00095653533935546875, 2019 ;  /* 0x13d667e3ff0e7431 */ /* 0x004fe400000001ff */
[----:B------:R-:W-:Y:S01]  /*506d0*/  IMAD.MOV.U32 R15, RZ, RZ, 0x414a9038 ;  /* 0x414a9038ff0f7424 */ /* 0x000fe200078e00ff */
[----:B---3--:R-:W2:Y:S01]  /*506e0*/  MUFU.RCP64H R5, R21 ;  /* 0x0000001500057308 */ /* 0x008ea20000001800 */
[----:B------:R3:W-:Y:S01]  /*506f0*/  STL.64 [R1+0x1498], R24 ;  /* 0x0014981801007387 */ /* 0x0007e20000100a00 */
[----:B------:R-:W-:Y:S01]  /*50700*/  IADD3 R4, PT, PT, R21, 0x300402, RZ ;  /* 0x0030040215047810 */ /* 0x000fe20007ffe0ff */
[----:B----4-:R-:W-:Y:S02]  /*50710*/  HFMA2 R22, -RZ, RZ, 0, 0 ;  /* 0x00000000ff167431 */ /* 0x010fe400000001ff */
[----:B------:R-:W-:Y:S01]  /*50720*/  IMAD.MOV.U32 R23, RZ, RZ, 0x3ff00000 ;  /* 0x3ff00000ff177424 */ /* 0x000fe200078e00ff */
[----:B------:R4:W-:Y:S01]  /*50730*/  STL.64 [R1+0x14a0], R26 ;  /* 0x0014a01a01007387 */ /* 0x0009e20000100a00 */
[----:B------:R-:W-:Y:S01]  /*50740*/  FSETP.GEU.AND P0, PT, |R4|, 5.8789094863358348022e-39, PT ;  /* 0x004004020400780b */ /* 0x000fe20003f0e200 */
[----:B-1----:R-:W-:-:S02]  /*50750*/  HFMA2 R6, -RZ, RZ, -4572, 0.0137176513671875 ;  /* 0xec772306ff067431 */ /* 0x002fc400000001ff */
[----:B------:R-:W-:Y:S01]  /*50760*/  IMAD.MOV.U32 R7, RZ, RZ, 0x4198bf15 ;  /* 0x4198bf15ff077424 */ /* 0x000fe200078e00ff */
[----:B------:R1:W-:Y:S01]  /*50770*/  STL.64 [R1+0x1488], R14 ;  /* 0x0014880e01007387 */ /* 0x0003e20000100a00 */
[----:B---3--:R-:W-:-:S03]  /*50780*/  MOV R24, 0x0 ;  /* 0x0000000000187802 */ /* 0x008fc60000000f00 */
[----:B------:R3:W-:Y:S01]  /*50790*/  STL.64 [R1+0x27d8], R22 ;  /* 0x0027d81601007387 */ /* 0x0007e20000100a00 */
[----:B------:R-:W-:-:S03]  /*507a0*/  IMAD.MOV.U32 R25, RZ, RZ, 0x40508000 ;  /* 0x40508000ff197424 */ /* 0x000fc600078e00ff */
[----:B------:R2:W-:Y:S01]  /*507b0*/  STL.64 [R1+0x14a8], R6 ;  /* 0x0014a80601007387 */ /* 0x0005e20000100a00 */
[----:B----4-:R-:W-:Y:S01]  /*507c0*/  IMAD.MOV.U32 R26, RZ, RZ, 0x0 ;  /* 0x00000000ff1a7424 */ /* 0x010fe200078e00ff */
[----:B------:R-:W-:Y:S02]  /*507d0*/  MOV R27, 0x40dfe780 ;  /* 0x40dfe780001b7802 */ /* 0x000fe40000000f00 */
[----:B------:R4:W-:Y:S01]  /*507e0*/  STL.64 [R1+0x27e0], R24 ;  /* 0x0027e01801007387 */ /* 0x0009e20000100a00 */
[----:B-1----:R-:W-:Y:S01]  /*507f0*/  MOV R14, 0xcf4eca2e ;  /* 0xcf4eca2e000e7802 */ /* 0x002fe20000000f00 */
[----:B------:R-:W-:Y:S02]  /*50800*/  IMAD.MOV.U32 R15, RZ, RZ, 0x418b2298 ;  /* 0x418b2298ff0f7424 */ /* 0x000fe400078e00ff */
[----:B---3--:R-:W-:Y:S01]  /*50810*/  IMAD.MOV.U32 R23, RZ, RZ, 0x4115d0bc ;  /* 0x4115d0bcff177424 */ /* 0x008fe200078e00ff */
[----:B------:R1:W-:Y:S01]  /*50820*/  STL.64 [R1+0x27f0], R26 ;  /* 0x0027f01a01007387 */ /* 0x0003e20000100a00 */
[----:B--2---:R-:W-:-:S03]  /*50830*/  DFMA R6, -R20, R4, 1 ;  /* 0x3ff000001406742b */ /* 0x004fc60000000104 */
[----:B------:R2:W-:Y:S01]  /*50840*/  STL.64 [R1+0x27f8], R22 ;  /* 0x0027f81601007387 */ /* 0x0005e20000100a00 */
[----:B----4-:R-:W-:-:S03]  /*50850*/  HFMA2 R25, -RZ, RZ, 2.6328125, 0.007305145263671875 ;  /* 0x41441f7bff197431 */ /* 0x010fc600000001ff */
[----:B------:R3:W-:Y:S01]  /*50860*/  STL.64 [R1+0x14b0], R14 ;  /* 0x0014b00e01007387 */ /* 0x0007e20000100a00 */
[----:B------:R-:W-:Y:S01]  /*50870*/  DFMA R6, R6, R6, R6 ;  /* 0x000000060606722b */ /* 0x000fe20000000006 */
[----:B-1----:R-:W-:Y:S01]  /*50880*/  IMAD.MOV.U32 R26, RZ, RZ, 0x70000000 ;  /* 0x70000000ff1a7424 */ /* 0x002fe200078e00ff */
[----:B------:R-:W-:Y:S01]  /*50890*/  MOV R27, 0x41991871 ;  /* 0x41991871001b7802 */ /* 0x000fe20000000f00 */
[----:B------:R1:W-:Y:S01]  /*508a0*/  STL.64 [R1+0x2800], R24 ;  /* 0x0028001801007387 */ /* 0x0003e20000100a00 */
[----:B--2---:R-:W-:Y:S02]  /*508b0*/  HFMA2 R23, -RZ, RZ, 2.759765625, -6872 ;  /* 0x4185eeb6ff177431 */ /* 0x004fe400000001ff */
[----:B------:R-:W-:Y:S01]  /*508c0*/  IMAD.MOV.U32 R22, RZ, RZ, -0x70000000 ;  /* 0x90000000ff167424 */ /* 0x000fe200078e00ff */
[----:B------:R-:W-:Y:S01]  /*508d0*/  STL.64 [R1+0x2818], R26 ;  /* 0x0028181a01007387 */ /* 0x000fe20000100a00 */
[----:B------:R-:W-:Y:S01]  /*508e0*/  DFMA R6, R4, R6, R4 ;  /* 0x000000060406722b */ /* 0x000fe20000000004 */
[----:B---3--:R-:W-:-:S02]  /*508f0*/  HFMA2 R15, -RZ, RZ, 2.30859375, 0.0009765625 ;  /* 0x409e1400ff0f7431 */ /* 0x008fc400000001ff */
[----:B------:R-:W-:Y:S01]  /*50900*/  IMAD.MOV.U32 R14, RZ, RZ, 0x0 ;  /* 0x00000000ff0e7424 */ /* 0x000fe200078e00ff */
[----:B------:R-:W-:Y:S04]  /*50910*/  STL.64 [R1+0x2838], RZ ;  /* 0x002838ff01007387 */ /* 0x000fe80000100a00 */
[----:B------:R2:W-:Y:S01]  /*50920*/  STL.64 [R1+0x2810], R22 ;  /* 0x0028101601007387 */ /* 0x0005e20000100a00 */
[----:B-1----:R-:W-:Y:S01]  /*50930*/  IMAD.MOV.U32 R25, RZ, RZ, 0x418308a8 ;  /* 0x418308a8ff197424 */ /* 0x002fe200078e00ff */
[----:B------:R-:W-:Y:S02]  /*50940*/  DFMA R28, -R20, R6, 1 ;  /* 0x3ff00000141c742b */ /* 0x000fe40000000106 */
[----:B------:R1:W-:Y:S04]  /*50950*/  STL.64 [R1+0x27e8], R14 ;  /* 0x0027e80e01007387 */ /* 0x0003e80000100a00 */
[----:B------:R-:W-:Y:S02]  /*50960*/  STL.64 [R1+0x2830], R24 ;  /* 0x0028301801007387 */ /* 0x000fe40000100a00 */
[----:B------:R-:W-:Y:S01]  /*50970*/  DFMA R6, R6, R28, R6 ;  /* 0x0000001c0606722b */ /* 0x000fe20000000006 */
[----:B--2---:R-:W-:-:S02]  /*50980*/  HFMA2 R23, -RZ, RZ, 2.8046875, -1.3525390625 ;  /* 0x419cbd69ff177431 */ /* 0x004fc400000001ff */
[----:B------:R-:W-:Y:S02]  /*50990*/  IMAD.MOV.U32 R22, RZ, RZ, -0x80000000 ;  /* 0x80000000ff167424 */ /* 0x000fe400078e00ff */
[----:B-1----:R-:W-:Y:S01]  /*509a0*/  IMAD.MOV.U32 R14, RZ, RZ, -0x20000000 ;  /* 0xe0000000ff0e7424 */ /* 0x002fe200078e00ff */
[----:B------:R-:W-:Y:S02]  /*509b0*/  MOV R15, 0x41697171 ;  /* 0x41697171000f7802 */ /* 0x000fe40000000f00 */
[----:B------:R-:W-:Y:S04]  /*509c0*/  STL.64 [R1+0x2828], R22 ;  /* 0x0028281601007387 */ /* 0x000fe80000100a00 */
[----:B------:R1:W-:Y:S02]  /*509d0*/  STL.64 [R1+0x2808], R14 ;  /* 0x0028080e01007387 */ /* 0x0003e40000100a00 */
[----:B-1----:R-:W-:Y:S01]  /*509e0*/  IMAD.MOV.U32 R14, RZ, RZ, -0x50000000 ;  /* 0xb0000000ff0e7424 */ /* 0x002fe200078e00ff */
[----:B------:R-:W-:-:S05]  /*509f0*/  MOV R15, 0x41a1fda6 ;  /* 0x41a1fda6000f7802 */ /* 0x000fca0000000f00 */
[----:B------:R1:W-:Y:S02]  /*50a00*/  STL.64 [R1+0x2820], R14 ;  /* 0x0028200e01007387 */ /* 0x0003e40000100a00 */
[C---:B-1----:R-:W-:Y:S01]  /*50a10*/  IADD3 R15, PT, PT, R30.reuse, 0x1388, RZ ;  /* 0x000013881e0f7810 */ /* 0x042fe20007ffe0ff */
[----:B------:R-:W-:Y:S01]  /*50a20*/  VIADD R14, R30, 0x13e8 ;  /* 0x000013e81e0e7836 */ /* 0x000fe20000000000 */
[----:B------:R-:W-:Y:S06]  /*50a30*/  @P0 BRA `(.L_x_8326) ;  /* 0x00000000001c0947 */ /* 0x000fec0003800000 */
[----:B------:R-:W-:Y:S01]  /*50a40*/  LOP3.LUT R0, R21, 0x7fffffff, RZ, 0xc0, !PT ;  /* 0x7fffffff15007812 */ /* 0x000fe200078ec0ff */
[----:B------:R-:W-:Y:S01]  /*50a50*/  IMAD.MOV.U32 R7, RZ, RZ, R21 ;  /* 0x000000ffff077224 */ /* 0x000fe200078e0015 */
[----:B------:R-:W-:Y:S02]  /*50a60*/  MOV R6, R20 ;  /* 0x0000001400067202 */ /* 0x000fe40000000f00 */
[----:B------:R-:W-:Y:S02]  /*50a70*/  IADD3 R0, PT, PT, R0, -0x100000, RZ ;  /* 0xfff0000000007810 */ /* 0x000fe40007ffe0ff */
[----:B------:R-:W-:-:S07]  /*50a80*/  MOV R19, 0x50aa0 ;  /* 0x00050aa000137802 */ /* 0x000fce0000000f00 */
[----:B0-----:R-:W-:Y:S05]  /*50a90*/  CALL.REL.NOINC `($__internal_23_$__cuda_sm20_dblrcp_rn_slowpath_v3) ;  /* 0x0000009000bc7944 */ /* 0x001fea0003c00000 */
[----:B------:R-:W-:-:S07]  /*50aa0*/  IMAD.MOV.U32 R7, RZ, RZ, R0 ;  /* 0x000000ffff077224 */ /* 0x000fce00078e0000 */
.L_x_8326:
[----:B------:R-:W-:Y:S05]  /*50ab0*/  BSYNC.RECONVERGENT B4 ;  /* 0x0000000000047941 */ /* 0x000fea0003800200 */
.L_x_8325:
[----:B------:R-:W-:Y:S02]  /*50ac0*/  SEL R33, RZ, 0x60, !P1 ;  /* 0x00000060ff217807 */ /* 0x000fe40004800000 */
[----:B------:R-:W-:-:S03]  /*50ad0*/  MOV R0, 0xfffffff8 ;  /* 0xfffffff800007802 */ /* 0x000fc60000000f00 */
        /* <DEDUP_REMOVED lines=9> */
[----:B------:R-:W-:Y:S01]  /*50b70*/  IADD3 R19, PT, PT, R35, R0, RZ ;  /* 0x0000000023137210 */ /* 0x000fe20007ffe0ff */
[----:B------:R-:W-:-:S04]  /*50b80*/  IMAD.IADD R32, R15, 0x1, R0 ;  /* 0x000000010f207824 */ /* 0x000fc800078e0200 */
[----:B------:R-:W5:Y:S04]  /*50b90*/  LDL.64 R30, [R19] ;  /* 0x00000000131e7983 */ /* 0x000f680000100a00 */
[----:B------:R1:W3:Y:S02]  /*50ba0*/  LDL.64 R24, [R32] ;  /* 0x0000000020187983 */ /* 0x0002e40000100a00 */
[----:B-1----:R-:W-:-:S05]  /*50bb0*/  IADD3 R32, PT, PT, R32, R0, RZ ;  /* 0x0000000020207210 */ /* 0x002fca0007ffe0ff */
[----:B------:R1:W3:Y:S02]  /*50bc0*/  LDL.64 R14, [R32] ;  /* 0x00000000200e7983 */ /* 0x0002e40000100a00 */
[----:B-1----:R-:W-:-:S05]  /*50bd0*/  IMAD.IADD R32, R32, 0x1, R0 ;  /* 0x0000000120207824 */ /* 0x002fca00078e0200 */
[----:B------:R1:W3:Y:S02]  /*50be0*/  LDL.64 R36, [R32] ;  /* 0x0000000020247983 */ /* 0x0002e40000100a00 */
[----:B-1----:R-:W-:-:S05]  /*50bf0*/  IADD3 R32, PT, PT, R32, R0, RZ ;  /* 0x0000000020207210 */ /* 0x002fca0007ffe0ff */
[----:B------:R-:W3:Y:S01]  /*50c00*/  LDL.64 R34, [R32] ;  /* 0x0000000020227983 */ /* 0x000ee20000100a00 */
[----:B------:R-:W-:Y:S02]  /*50c10*/  FSEL R6, R6, R20, P1 ;  /* 0x0000001406067208 */ /* 0x000fe40000800000 */
[----:B------:R-:W-:Y:S02]  /*50c20*/  FSEL R7, R7, R21, P1 ;  /* 0x0000001507077208 */ /* 0x000fe40000800000 */
[----:B------:R-:W-:-:S04]  /*50c30*/  IADD3 R19, PT, PT, R19, R0, RZ ;  /* 0x0000000013137210 */ /* 0x000fc80007ffe0ff */
[----:B--2---:R-:W-:Y:S01]  /*50c40*/  DFMA R26, R6, R26, R28 ;  /* 0x0000001a061a722b */ /* 0x004fe2000000001c */
[----:B------:R-:W-:-:S05]  /*50c50*/  IMAD.IADD R28, R32, 0x1, R0 ;  /* 0x00000001201c7824 */ /* 0x000fca00078e0200 */
[----:B------:R-:W2:Y:S02]  /*50c60*/  LDL.64 R32, [R28] ;  /* 0x000000001c207983 */ /* 0x000ea40000100a00 */
[C---:B----4-:R-:W-:Y:S01]  /*50c70*/  DFMA R4, R6.reuse, R26, R4 ;  /* 0x0000001a0604722b */ /* 0x050fe20000000004 */
[----:B------:R-:W-:Y:S02]  /*50c80*/  IMAD.IADD R26, R28, 0x1, R0 ;  /* 0x000000011c1a7824 */ /* 0x000fe400078e0200 */
[----:B------:R-:W4:Y:S05]  /*50c90*/  LDL.64 R28, [R19] ;  /* 0x00000000131c7983 */ /* 0x000f2a0000100a00 */
[----:B-----5:R-:W-:-:S02]  /*50ca0*/  DFMA R30, R6, R4, R30 ;  /* 0x00000004061e722b */ /* 0x020fc4000000001e */
[----:B------:R-:W5:Y:S01]  /*50cb0*/  LDL.64 R4, [R26] ;  /* 0x000000001a047983 */ /* 0x000f620000100a00 */
[----:B------:R-:W-:Y:S01]  /*50cc0*/  IADD3 R38, PT, PT, R26, R0, RZ ;  /* 0x000000001a267210 */ /* 0x000fe20007ffe0ff */
[----:B---3--:R-:W-:-:S04]  /*50cd0*/  DFMA R22, R6, R22, R24 ;  /* 0x000000160616722b */ /* 0x008fc80000000018 */
[----:B------:R1:W3:Y:S04]  /*50ce0*/  LDL.64 R26, [R38] ;  /* 0x00000000261a7983 */ /* 0x0002e80000100a00 */
[----:B------:R-:W-:Y:S01]  /*50cf0*/  DFMA R22, R6, R22, R14 ;  /* 0x000000160616722b */ /* 0x000fe2000000000e */
[----:B-1----:R-:W-:-:S05]  /*50d00*/  IMAD.IADD R38, R38, 0x1, R0 ;  /* 0x0000000126267824 */ /* 0x002fca00078e0200 */
[----:B------:R1:W3:Y:S02]  /*50d10*/  LDL.64 R14, [R38] ;  /* 0x00000000260e7983 */ /* 0x0002e40000100a00 */
[----:B-1----:R-:W-:-:S05]  /*50d20*/  IADD3 R38, PT, PT, R38, R0, RZ ;  /* 0x0000000026267210 */ /* 0x002fca0007ffe0ff */
[----:B------:R1:W3:Y:S01]  /*50d30*/  LDL.64 R24, [R38] ;  /* 0x0000000026187983 */ /* 0x0002e20000100a00 */
[----:B------:R-:W-:Y:S01]  /*50d40*/  DFMA R36, R6, R22, R36 ;  /* 0x000000160624722b */ /* 0x000fe20000000024 */
[----:B-1----:R-:W-:-:S05]  /*50d50*/  IMAD.IADD R38, R38, 0x1, R0 ;  /* 0x0000000126267824 */ /* 0x002fca00078e0200 */
[----:B------:R1:W3:Y:S02]  /*50d60*/  LDL.64 R22, [R38] ;  /* 0x0000000026167983 */ /* 0x0002e40000100a00 */
[----:B------:R-:W-:Y:S01]  /*50d70*/  DFMA R34, R6, R36, R34 ;  /* 0x000000240622722b */ /* 0x000fe20000000022 */
[----:B-1----:R-:W-:-:S05]  /*50d80*/  IADD3 R38, PT, PT, R38, R0, RZ ;  /* 0x0000000026267210 */ /* 0x002fca0007ffe0ff */
[----:B------:R-:W3:Y:S01]  /*50d90*/  LDL.64 R36, [R38] ;  /* 0x0000000026247983 */ /* 0x000ee20000100a00 */
[----:B------:R-:W-:Y:S01]  /*50da0*/  IMAD.IADD R19, R19, 0x1, R0 ;  /* 0x0000000113137824 */ /* 0x000fe200078e0200 */
[C---:B--2---:R-:W-:Y:S02]  /*50db0*/  DFMA R32, R6.reuse, R34, R32 ;  /* 0x000000220620722b */ /* 0x044fe40000000020 */
[----:B----4-:R-:W-:Y:S01]  /*50dc0*/  DFMA R28, R6, R30, R28 ;  /* 0x0000001e061c722b */ /* 0x010fe2000000001c */
[----:B------:R-:W-:-:S05]  /*50dd0*/  IADD3 R30, PT, PT, R38, R0, RZ ;  /* 0x00000000261e7210 */ /* 0x000fca0007ffe0ff */
[C---:B-----5:R-:W-:Y:S01]  /*50de0*/  DFMA R32, R6.reuse, R32, R4 ;  /* 0x000000200620722b */ /* 0x060fe20000000004 */
[----:B------:R1:W2:Y:S04]  /*50df0*/  LDL.64 R4, [R19] ;  /* 0x0000000013047983 */ /* 0x0002a80000100a00 */
[----:B------:R-:W4:Y:S01]  /*50e00*/  LDL.64 R30, [R30] ;  /* 0x000000001e1e7983 */ /* 0x000f220000100a00 */
[----:B-1----:R-:W-:Y:S02]  /*50e10*/  IMAD.IADD R19, R19, 0x1, R0 ;  /* 0x0000000113137824 */ /* 0x002fe400078e0200 */
[----:B---3--:R-:W-:-:S03]  /*50e20*/  DFMA R32, R6, R32, R26 ;  /* 0x000000200620722b */ /* 0x008fc6000000001a */
[----:B------:R1:W3:Y:S02]  /*50e30*/  LDL.64 R26, [R19] ;  /* 0x00000000131a7983 */ /* 0x0002e40000100a00 */
[----:B-1----:R-:W-:-:S03]  /*50e40*/  IADD3 R19, PT, PT, R19, R0, RZ ;  /* 0x0000000013137210 */ /* 0x002fc60007ffe0ff */
[----:B------:R-:W-:Y:S02]  /*50e50*/  DFMA R32, R6, R32, R14 ;  /* 0x000000200620722b */ /* 0x000fe4000000000e */
[----:B------:R1:W5:Y:S02]  /*50e60*/  LDL.64 R14, [R19] ;  /* 0x00000000130e7983 */ /* 0x0003640000100a00 */
[----:B-1----:R-:W-:-:S04]  /*50e70*/  IMAD.IADD R19, R19, 0x1, R0 ;  /* 0x0000000113137824 */ /* 0x002fc800078e0200 */
[----:B------:R-:W-:Y:S01]  /*50e80*/  DFMA R32, R6, R32, R24 ;  /* 0x000000200620722b */ /* 0x000fe20000000018 */
[----:B------:R1:W5:Y:S02]  /*50e90*/  LDL.64 R24, [R19] ;  /* 0x0000000013187983 */ /* 0x0003640000100a00 */
[----:B-1----:R-:W-:-:S05]  /*50ea0*/  IADD3 R19, PT, PT, R19, R0, RZ ;  /* 0x0000000013137210 */ /* 0x002fca0007ffe0ff */
[----:B------:R-:W-:Y:S02]  /*50eb0*/  DFMA R34, R6, R32, R22 ;  /* 0x000000200622722b */ /* 0x000fe40000000016 */
[----:B------:R1:W5:Y:S02]  /*50ec0*/  LDL.64 R32, [R19] ;  /* 0x0000000013207983 */ /* 0x0003640000100a00 */
[----:B-1----:R-:W-:-:S05]  /*50ed0*/  IMAD.IADD R19, R19, 0x1, R0 ;  /* 0x0000000113137824 */ /* 0x002fca00078e0200 */
[----:B------:R-:W5:Y:S01]  /*50ee0*/  LDL.64 R22, [R19] ;  /* 0x0000000013167983 */ /* 0x000f620000100a00 */
[----:B------:R-:W-:-:S05]  /*50ef0*/  IADD3 R38, PT, PT, R19, R0, RZ ;  /* 0x0000000013267210 */ /* 0x000fca0007ffe0ff */
[----:B------:R-:W-:Y:S02]  /*50f00*/  IMAD.IADD R0, R38, 0x1, R0 ;  /* 0x0000000126007824 */ /* 0x000fe400078e0200 */
[----:B------:R-:W5:Y:S01]  /*50f10*/  LDL.64 R38, [R38] ;  /* 0x0000000026267983 */ /* 0x000f620000100a00 */
[----:B------:R-:W-:-:S03]  /*50f20*/  DFMA R34, R6, R34, R36 ;  /* 0x000000220622722b */ /* 0x000fc60000000024 */
[----:B------:R-:W5:Y:S01]  /*50f30*/  LDL.64 R36, [R0] ;  /* 0x0000000000247983 */ /* 0x000f620000100a00 */
[----:B------:R-:W-:Y:S01]  /*50f40*/  BSSY.RECONVERGENT B4, `(.L_x_8327) ;  /* 0x000001e000047945 */ /* 0x000fe20003800200 */
[----:B--2---:R-:W-:-:S03]  /*50f50*/  DFMA R4, R6, R28, R4 ;  /* 0x0000001c0604722b */ /* 0x004fc60000000004 */
[----:B----4-:R-:W-:-:S05]  /*50f60*/  DFMA R30, R6, R34, R30 ;  /* 0x00000022061e722b */ /* 0x010fca000000001e */
[----:B---3--:R-:W-:Y:S01]  /*50f70*/  DFMA R4, R6, R4, R26 ;  /* 0x000000040604722b */ /* 0x008fe2000000001a */
[----:B------:R-:W1:Y:S01]  /*50f80*/  MUFU.RCP64H R27, R31 ;  /* 0x0000001f001b7308 */ /* 0x000e620000001800 */
[----:B------:R-:W-:-:S06]  /*50f90*/  MOV R26, 0x1 ;  /* 0x00000001001a7802 */ /* 0x000fcc0000000f00 */
        /* <DEDUP_REMOVED lines=24> */
.L_x_8328:
[----:B------:R-:W-:Y:S05]  /*51120*/  BSYNC.RECONVERGENT B4 ;  /* 0x0000000000047941 */ /* 0x000fea0003800200 */
.L_x_8327:
[----:B------:R-:W1:Y:S01]  /*51130*/  MUFU.RCP64H R7, R5 ;  /* 0x0000000500077308 */ /* 0x000e620000001800 */
[----:B------:R-:W-:Y:S01]  /*51140*/  IMAD.MOV.U32 R6, RZ, RZ, 0x1 ;  /* 0x00000001ff067424 */ /* 0x000fe200078e00ff */
[----:B------:R-:W-:Y:S01]  /*51150*/  FSETP.GEU.AND P1, PT, |R11|, 6.5827683646048100446e-37, PT ;  /* 0x036000000b00780b */ /* 0x000fe20003f2e200 */
[----:B------:R-:W-:Y:S04]  /*51160*/  BSSY.RECONVERGENT B4, `(.L_x_8329) ;  /* 0x0000012000047945 */ /* 0x000fe80003800200 */
        /* <DEDUP_REMOVED lines=17> */
.L_x_8330:
[----:B------:R-:W-:Y:S05]  /*51280*/  BSYNC.RECONVERGENT B4 ;  /* 0x0000000000047941 */ /* 0x000fea0003800200 */
.L_x_8329:
[----:B------:R-:W-:-:S06]  /*51290*/  DSETP.GEU.AND P0, PT, R16, 200, PT ;  /* 0x406900001000742a */ /* 0x000fcc0003f0e000 */
[----:B------:R-:W-:-:S14]  /*512a0*/  DSETP.GEU.OR P0, PT, R20, 200, P0 ;  /* 0x406900001400742a */ /* 0x000fdc000070e400 */
[----:B------:R-:W-:Y:S05]  /*512b0*/  @P0 BRA `(.L_x_8331) ;  /* 0x0000000800400947 */ /* 0x000fea0003800000 */
[----:B------:R-:W-:Y:S01]  /*512c0*/  MOV R22, 0x652b82fe ;  /* 0x652b82fe00167802 */ /* 0x000fe20000000f00 */
[----:B------:R-:W-:Y:S01]  /*512d0*/  IMAD.MOV.U32 R23, RZ, RZ, 0x3ff71547 ;  /* 0x3ff71547ff177424 */ /* 0x000fe200078e00ff */
[----:B------:R-:W-:Y:S01]  /*512e0*/  UMOV UR6, 0xfefa39ef ;  /* 0xfefa39ef00067882 */ /* 0x000fe20000000000 */
[----:B------:R-:W-:Y:S01]  /*512f0*/  UMOV UR7, 0x3fe62e42 ;  /* 0x3fe62e4200077882 */ /* 0x000fe20000000000 */
[----:B------:R-:W-:Y:S01]  /*51300*/  MOV R6, 0xfca213ea ;  /* 0xfca213ea00067802 */ /* 0x000fe20000000f00 */
[----:B------:R-:W-:Y:S01]  /*51310*/  IMAD.MOV.U32 R7, RZ, RZ, 0x3e928af3 ;  /* 0x3e928af3ff077424 */ /* 0x000fe200078e00ff */
[----:B------:R-:W-:Y:S01]  /*51320*/  FSETP.GEU.FTZ.AND P0, PT, |R13|, 4.1917929649353027344, PT ;  /* 0x4086232b0d00780b */ /* 0x000fe20003f1e200 */
[----:B------:R-:W-:Y:S01]  /*51330*/  DFMA R22, R12, R22, 6.75539944105574400000e+15 ;  /* 0x433800000c16742b */ /* 0x000fe20000000016 */
[----:B------:R-:W-:Y:S01]  /*51340*/  BSSY.RECONVERGENT B3, `(.L_x_8332) ;  /* 0x0000041000037945 */ /* 0x000fe20003800200 */
[----:B------:R-:W-:-:S06]  /*51350*/  FSETP.GEU.AND P3, PT, |R17|, 6.5827683646048100446e-37, PT ;  /* 0x036000001100780b */ /* 0x000fcc0003f6e200 */
        /* <DEDUP_REMOVED lines=8> */
[----:B------:R-:W-:-:S04]  /*513e0*/  MOV R4, 0x1 ;  /* 0x0000000100047802 */ /* 0x000fc80000000f00 */
        /* <DEDUP_REMOVED lines=23> */
[----:B------:R-:W-:Y:S01]  /*51560*/  IMAD.MOV.U32 R6, RZ, RZ, R18 ;  /* 0x000000ffff067224 */ /* 0x000fe200078e0012 */
[----:B------:R-:W-:-:S03]  /*51570*/  MOV R7, R17 ;  /* 0x0000001100077202 */ /* 0x000fc60000000f00 */
        /* <DEDUP_REMOVED lines=29> */
.L_x_8333:
[----:B------:R-:W-:Y:S05]  /*51750*/  BSYNC.RECONVERGENT B3 ;  /* 0x0000000000037941 */ /* 0x000fea0003800200 */
.L_x_8332:
[----:B------:R-:W-:Y:S04]  /*51760*/  BSSY.RECONVERGENT B4, `(.L_x_8334) ;  /* 0x0000006000047945 */ /* 0x000fe80003800200 */
[----:B------:R-:W-:Y:S05]  /*51770*/  @P2 BRA P3, `(.L_x_8335) ;  /* 0x0000000000102947 */ /* 0x000fea0001800000 */
[----:B------:R-:W-:Y:S01]  /*51780*/  MOV R4, R8 ;  /* 0x0000000800047202 */ /* 0x000fe20000000f00 */
[----:B------:R-:W-:Y:S01]  /*51790*/  IMAD.MOV.U32 R5, RZ, RZ, R9 ;  /* 0x000000ffff057224 */ /* 0x000fe200078e0009 */
[----:B------:R-:W-:-:S07]  /*517a0*/  MOV R0, 0x517c0 ;  /* 0x000517c000007802 */ /* 0x000fce0000000f00 */
[----:B0-----:R-:W-:Y:S05]  /*517b0*/  CALL.REL.NOINC `($__internal_24_$__cuda_sm20_div_rn_f64_full) ;  /* 0x0000008800207944 */ /* 0x001fea0003c00000 */
.L_x_8335:
[----:B------:R-:W-:Y:S05]  /*517c0*/  BSYNC.RECONVERGENT B4 ;  /* 0x0000000000047941 */ /* 0x000fea0003800200 */
.L_x_8334:
        /* <DEDUP_REMOVED lines=8> */
[----:B------:R-:W-:-:S04]  /*51850*/  ISETP.NE.U32.AND P0, PT, R0, RZ, PT ;  /* 0x000000ff0000720c */ /* 0x000fc80003f05070 */
[----:B------:R-:W-:-:S04]  /*51860*/  ISETP.NE.AND.EX P0, PT, R7, -0x80000000, PT, P0 ;  /* 0x800000000700780c */ /* 0x000fc80003f05300 */
[----:B------:R-:W-:-:S09]  /*51870*/  PLOP3.LUT P1, PT, P0, PT, PT, 0x8, 0x80 ;  /* 0x000000000080781c */ /* 0x000fd2000072e170 */
[----:B------:R-:W-:Y:S01]  /*51880*/  @!P2 DSETP.NEU.AND P1, PT, R2, 0.5, !P0 ;  /* 0x3fe000000200a42a */ /* 0x000fe2000472d000 */
[----:B------:R-:W-:-:S05]  /*51890*/  @!P2 IMAD.MOV.U32 R2, RZ, RZ, RZ ;  /* 0x000000ffff02a224 */ /* 0x000fca00078e00ff */
        /* <DEDUP_REMOVED lines=9> */
[----:B0-----:R-:W-:Y:S05]  /*51930*/  CALL.REL.NOINC `($_ZN2at6native27unrolled_elementwise_kernelIN48_GLOBAL__N__08322988_15_IGammaKernel_cu_cb51a28d10CalcIgammaIdEESt5arrayIPcLm3EELi4E23TrivialOffsetCalculatorILi2EjES8_ILi1EjENS0_6memory15LoadWithoutCastENSB_16StoreWithoutCastEEEviT_T0_T2_T3_T4_T5_$__internal_accurate_pow) ;  /* 0x00000090001c7944 */ /* 0x001fea0003c00000 */
[----:B------:R-:W-:Y:S05]  /*51940*/  BSYNC.RECONVERGENT B4 ;  /* 0x0000000000047941 */ /* 0x000fea0003800200 */
.L_x_8338:
        /* <DEDUP_REMOVED lines=12> */
.L_x_8337:
[----:B------:R-:W-:Y:S05]  /*51a10*/  BSYNC.RECONVERGENT B3 ;  /* 0x0000000000037941 */ /* 0x000fea0003800200 */
.L_x_8336:
        /* <DEDUP_REMOVED lines=19> */
.L_x_8340:
[----:B------:R-:W-:Y:S05]  /*51b50*/  BSYNC.RECONVERGENT B3 ;  /* 0x0000000000037941 */ /* 0x000fea0003800200 */
.L_x_8339:
[----:B------:R-:W-:-:S06]  /*51b60*/  DSETP.NEU.AND P0, PT, R4, 1, PT ;  /* 0x3ff000000400742a */ /* 0x000fcc0003f0d000 */
[----:B------:R-:W-:Y:S02]  /*51b70*/  FSEL R2, R2, RZ, P0 ;  /* 0x000000ff02027208 */ /* 0x000fe40000000000 */
[----:B------:R-:W-:-:S06]  /*51b80*/  FSEL R3, R3, 1.875, P0 ;  /* 0x3ff0000003037808 */ /* 0x000fcc0000000000 */
[----:B------:R-:W-:-:S08]  /*51b90*/  DMUL R10, R10, R2 ;  /* 0x000000020a0a7228 */ /* 0x000fd00000000000 */
[----:B------:R-:W-:Y:S01]  /*51ba0*/  DMUL R30, R10, R14 ;  /* 0x0000000e0a1e7228 */ /* 0x000fe20000000000 */
[----:B------:R-:W-:Y:S10]  /*51bb0*/  BRA `(.L_x_8320) ;  /* 0x0000001000087947 */ /* 0x000ff40003800000 */
.L_x_8331:
[----:B------:R-:W1:Y:S01]  /*51bc0*/  MUFU.RCP64H R5, R9 ;  /* 0x0000000900057308 */ /* 0x000e620000001800 */
[----:B------:R-:W-:Y:S01]  /*51bd0*/  IMAD.MOV.U32 R4, RZ, RZ, 0x1 ;  /* 0x00000001ff047424 */ /* 0x000fe200078e00ff */
[----:B------:R-:W-:Y:S01]  /*51be0*/  MOV R16, R18 ;  /* 0x0000001200107202 */ /* 0x000fe20000000f00 */
[----:B------:R-:W-:Y:S01]  /*51bf0*/  UMOV UR6, 0xb9800000 ;  /* 0xb980000000067882 */ /* 0x000fe20000000000 */
[----:B------:R-:W-:Y:S01]  /*51c00*/  UMOV UR7, 0x40181945 ;  /* 0x4018194500077882 */ /* 0x000fe20000000000 */
[----:B------:R-:W-:Y:S02]  /*51c10*/  BSSY.RECONVERGENT B4, `(.L_x_8341) ;  /* 0x0000016000047945 */ /* 0x000fe40003800200 */
[----:B-1----:R-:W-:-:S08]  /*51c20*/  DFMA R2, -R8, R4, 1 ;  /* 0x3ff000000802742b */ /* 0x002fd00000000104 */
        /* <DEDUP_REMOVED lines=20> */
.L_x_8342:
[----:B------:R-:W-:Y:S05]  /*51d70*/  BSYNC.RECONVERGENT B4 ;  /* 0x0000000000047941 */ /* 0x000fea0003800200 */
.L_x_8341:
        /* <DEDUP_REMOVED lines=27> */
.L_x_8346:
[----:B------:R-:W-:Y:S05]  /*51f30*/  BSYNC.RECONVERGENT B7 ;  /* 0x0000000000077941 */ /* 0x000fea0003800200 */
.L_x_8345:
        /* <DEDUP_REMOVED lines=30> */
.L_x_8344:
[----:B------:R-:W-:-:S10]  /*52120*/  DADD R6, R2, 1 ;  /* 0x3ff0000002067429 */ /* 0x000fd40000000000 */
[----:B------:R-:W-:Y:S01]  /*52130*/  ISETP.GT.AND P0, PT, R7, 0xfffff, PT ;  /* 0x000fffff0700780c */ /* 0x000fe20003f04270 */
[----:B------:R-:W-:Y:S01]  /*52140*/  IMAD.MOV.U32 R5, RZ, RZ, R7 ;  /* 0x000000ffff057224 */ /* 0x000fe200078e0007 */
[-C--:B------:R-:W-:Y:S02]  /*52150*/  MOV R4, R6.reuse ;  /* 0x0000000600047202 */ /* 0x080fe40000000f00 */
[----:B------:R-:W-:Y:S02]  /*52160*/  MOV R19, R7 ;  /* 0x0000000700137202 */ /* 0x000fe40000000f00 */
        /* <DEDUP_REMOVED lines=73> */
.L_x_8348:
[----:B------:R-:W-:Y:S01]  /*52600*/  MOV R6, 0x0 ;  /* 0x0000000000067802 */ /* 0x000fe20000000f00 */
[----:B------:R-:W-:Y:S01]  /*52610*/  IMAD.MOV.U32 R7, RZ, RZ, 0x7ff00000 ;  /* 0x7ff00000ff077424 */ /* 0x000fe200078e00ff */
[----:B------:R-:W-:-:S05]  /*52620*/  LOP3.LUT P0, RZ, R5, 0x7fffffff, RZ, 0xc0, !PT ;  /* 0x7fffffff05ff7812 */ /* 0x000fca000780c0ff */
[----:B------:R-:W-:-:S10]  /*52630*/  DFMA R6, R4, R6, +INF ;  /* 0x7ff000000406742b */ /* 0x000fd40000000006 */
[----:B------:R-:W-:Y:S02]  /*52640*/  FSEL R24, R6, RZ, P0 ;  /* 0x000000ff06187208 */ /* 0x000fe40000000000 */
[----:B------:R-:W-:-:S07]  /*52650*/  FSEL R25, R7, -QNAN , P0 ;  /* 0xfff0000007197808 */ /* 0x000fce0000000000 */
.L_x_8347:
[----:B------:R-:W-:Y:S05]  /*52660*/  BSYNC.RECONVERGENT B4 ;  /* 0x0000000000047941 */ /* 0x000fea0003800200 */
.L_x_8343:
[----:B------:R-:W1:Y:S01]  /*52670*/  MUFU.RCP64H R5, R9 ;  /* 0x0000000900057308 */ /* 0x000e620000001800 */
[----:B------:R-:W-:Y:S01]  /*52680*/  MOV R4, 0x1 ;  /* 0x0000000100047802 */ /* 0x000fe20000000f00 */
[----:B------:R-:W-:Y:S01]  /*52690*/  IMAD.MOV.U32 R16, RZ, RZ, R18 ;  /* 0x000000ffff107224 */ /* 0x000fe200078e0012 */
        /* <DEDUP_REMOVED lines=21> */
.L_x_8350:
[----:B------:R-:W-:Y:S05]  /*527f0*/  BSYNC.RECONVERGENT B4 ;  /* 0x0000000000047941 */ /* 0x000fea0003800200 */
.L_x_8349:
        /* <DEDUP_REMOVED lines=60> */
.L_x_8352:
[----:B------:R-:W-:Y:S05]  /*52bc0*/  BSYNC.RECONVERGENT B3 ;  /* 0x0000000000037941 */ /* 0x000fea0003800200 */
.L_x_8351:
[----:B------:R-:W-:-:S11]  /*52bd0*/  DMUL R30, R30, R14 ;  /* 0x0000000e1e1e7228 */ /* 0x000fd60000000000 */
.L_x_8320:
[----:B------:R-:W-:Y:S05]  /*52be0*/  BSYNC.RECONVERGENT B5 ;  /* 0x0000000000057941 */ /* 0x000fea0003800200 */
.L_x_8304:
        /* <DEDUP_REMOVED lines=11> */
[----:B------:R-:W-:Y:S01]  /*52ca0*/  MOV R11, 0x3ff00000 ;  /* 0x3ff00000000b7802 */ /* 0x000fe20000000f00 */
[----:B------:R-:W-:Y:S01]  /*52cb0*/  IMAD.MOV.U32 R12, RZ, RZ, R18 ;  /* 0x000000ffff0c7224 */ /* 0x000fe200078e0012 */
[----:B------:R-:W-:-:S07]  /*52cc0*/  MOV R13, R17 ;  /* 0x00000011000d7202 */ /* 0x000fce0000000f00 */
.L_x_8358:
        /* <DEDUP_REMOVED lines=22> */
.L_x_8357:
[----:B------:R-:W-:Y:S05]  /*52e30*/  BSYNC.RECONVERGENT B7 ;  /* 0x0000000000077941 */ /* 0x000fea0003800200 */
.L_x_8356:
        /* <DEDUP_REMOVED lines=8> */
.L_x_8355:
        /* <DEDUP_REMOVED lines=20> */
.L_x_8359:
[----:B------:R-:W-:Y:S05]  /*53000*/  BSYNC.RECONVERGENT B5 ;  /* 0x0000000000057941 */ /* 0x000fea0003800200 */
.L_x_8354:
[----:B------:R-:W-:Y:S05]  /*53010*/  BSYNC.RECONVERGENT B4 ;  /* 0x0000000000047941 */ /* 0x000fea0003800200 */
.L_x_8353:
[----:B------:R-:W-:Y:S01]  /*53020*/  DADD R12, -R4, 1 ;  /* 0x3ff00000040c7429 */ /* 0x000fe20000000100 */
[----:B------:R-:W-:Y:S10]  /*53030*/  BRA `(.L_x_7866) ;  /* 0x0000006c00387947 */ /* 0x000ff40003800000 */
.L_x_8261:
        /* <DEDUP_REMOVED lines=8> */
.L_x_8366:
        /* <DEDUP_REMOVED lines=20> */
[----:B0-----:R-:W-:Y:S05]  /*53200*/  CALL.REL.NOINC `($__internal_24_$__cuda_sm20_div_rn_f64_full) ;  /* 0x0000006c008c7944 */ /* 0x001fea0003c00000 */
.L_x_8363:
[----:B------:R-:W-:Y:S05]  /*53210*/  BSYNC.RECONVERGENT B5 ;  /* 0x0000000000057941 */ /* 0x000fea0003800200 */
.L_x_8362:
        /* <DEDUP_REMOVED lines=23> */
.L_x_8365:
[----:B------:R-:W-:Y:S05]  /*53390*/  BSYNC.RECONVERGENT B5 ;  /* 0x0000000000057941 */ /* 0x000fea0003800200 */
.L_x_8364:
[----:B------:R-:W-:Y:S01]  /*533a0*/  DADD R12, R4, R12 ;  /* 0x00000000040c7229 */ /* 0x000fe2000000000c */
[C---:B------:R-:W-:Y:S01]  /*533b0*/  ISETP.GE.U32.AND P0, PT, R16.reuse, 0x7cf, PT ;  /* 0x000007cf1000780c */ /* 0x040fe20003f06070 */
[----:B------:R-:W-:-:S06]  /*533c0*/  VIADD R16, R16, 0x1 ;  /* 0x0000000110107836 */ /* 0x000fcc0000000000 */
[----:B------:R-:W-:-:S08]  /*533d0*/  DMUL R6, |R12|, 1.1102230246251565404e-16 ;  /* 0x3ca000000c067828 */ /* 0x000fd00000000200 */
[----:B------:R-:W-:-:S14]  /*533e0*/  DSETP.GTU.AND P1, PT, |R4|, R6, PT ;  /* 0x000000060400722a */ /* 0x000fdc0003f2c200 */
[----:B------:R-:W-:Y:S05]  /*533f0*/  @!P0 BRA P1, `(.L_x_8366) ;  /* 0xfffffffc00308947 */ /* 0x000fea000083ffff */
[----:B------:R-:W-:Y:S05]  /*53400*/  BSYNC.RECONVERGENT B4 ;  /* 0x0000000000047941 */ /* 0x000fea0003800200 */
.L_x_8361:
        /* <DEDUP_REMOVED lines=76> */
.L_x_8368:
[----:B------:R-:W-:Y:S01]  /*538d0*/  MOV R6, 0x0 ;  /* 0x0000000000067802 */ /* 0x000fe20000000f00 */
[----:B------:R-:W-:Y:S01]  /*538e0*/  IMAD.MOV.U32 R7, RZ, RZ, 0x7ff00000 ;  /* 0x7ff00000ff077424 */ /* 0x000fe200078e00ff */
[----:B------:R-:W-:-:S05]  /*538f0*/  LOP3.LUT P0, RZ, R5, 0x7fffffff, RZ, 0xc0, !PT ;  /* 0x7fffffff05ff7812 */ /* 0x000fca000780c0ff */
[----:B------:R-:W-:-:S10]  /*53900*/  DFMA R6, R4, R6, +INF ;  /* 0x7ff000000406742b */ /* 0x000fd40000000006 */
[----:B------:R-:W-:Y:S02]  /*53910*/  FSEL R18, R6, RZ, P0 ;  /* 0x000000ff06127208 */ /* 0x000fe40000000000 */
[----:B------:R-:W-:-:S07]  /*53920*/  FSEL R19, R7, -QNAN , P0 ;  /* 0xfff0000007137808 */ /* 0x000fce0000000000 */
.L_x_8369:
[----:B------:R-:W-:Y:S05]  /*53930*/  BSYNC.RECONVERGENT B3 ;  /* 0x0000000000037941 */ /* 0x000fea0003800200 */
.L_x_8367:
        /* <DEDUP_REMOVED lines=12> */
.L_x_8372:
        /* <DEDUP_REMOVED lines=80> */
.L_x_8377:
[----:B------:R-:W-:Y:S05]  /*53f00*/  BSYNC.RECONVERGENT B5 ;  /* 0x0000000000057941 */ /* 0x000fea0003800200 */
.L_x_8376:
[----:B------:R-:W-:Y:S01]  /*53f10*/  MOV R8, R4 ;  /* 0x0000000400087202 */ /* 0x000fe20000000f00 */
[----:B------:R-:W-:-:S07]  /*53f20*/  IMAD.MOV.U32 R9, RZ, RZ, R5 ;  /* 0x000000ffff097224 */ /* 0x000fce00078e0005 */
.L_x_8375:
[----:B------:R-:W-:Y:S05]  /*53f30*/  BSYNC.RECONVERGENT B4 ;  /* 0x0000000000047941 */ /* 0x000fea0003800200 */
.L_x_8374:
        /* <DEDUP_REMOVED lines=76> */
.L_x_8379:
[----:B------:R-:W-:Y:S01]  /*54400*/  MOV R4, 0x0 ;  /* 0x0000000000047802 */ /* 0x000fe20000000f00 */
[----:B------:R-:W-:Y:S01]  /*54410*/  IMAD.MOV.U32 R5, RZ, RZ, 0x7ff00000 ;  /* 0x7ff00000ff057424 */ /* 0x000fe200078e00ff */
[----:B------:R-:W-:-:S05]  /*54420*/  LOP3.LUT P0, RZ, R9, 0x7fffffff, RZ, 0xc0, !PT ;  /* 0x7fffffff09ff7812 */ /* 0x000fca000780c0ff */
[----:B------:R-:W-:-:S10]  /*54430*/  DFMA R4, R8, R4, +INF ;  /* 0x7ff000000804742b */ /* 0x000fd40000000004 */
[----:B------:R-:W-:Y:S02]  /*54440*/  FSEL R22, R4, RZ, P0 ;  /* 0x000000ff04167208 */ /* 0x000fe40000000000 */
[----:B------:R-:W-:-:S07]  /*54450*/  FSEL R23, R5, -QNAN , P0 ;  /* 0xfff0000005177808 */ /* 0x000fce0000000000 */
.L_x_8380:
[----:B------:R-:W-:Y:S05]  /*54460*/  BSYNC.RECONVERGENT B3 ;  /* 0x0000000000037941 */ /* 0x000fea0003800200 */
.L_x_8378:
[--C-:B------:R-:W-:Y:S01]  /*54470*/  DADD R14, -R14, R22.reuse ;  /* 0x000000000e0e7229 */ /* 0x100fe20000000116 */
[----:B------:R-:W-:Y:S01]  /*54480*/  ISETP.GE.AND P0, PT, R16, 0x3c000000, PT ;  /* 0x3c0000001000780c */ /* 0x000fe20003f06270 */
[----:B------:R-:W-:-:S10]  /*54490*/  DADD R22, -RZ, -R22 ;  /* 0x00000000ff167229 */ /* 0x000fd40000000916 */
[----:B------:R-:W-:Y:S02]  /*544a0*/  FSEL R4, R22, R14, !P0 ;  /* 0x0000000e16047208 */ /* 0x000fe40004000000 */
[----:B------:R-:W-:Y:S01]  /*544b0*/  FSEL R5, R23, R15, !P0 ;  /* 0x0000000f17057208 */ /* 0x000fe20004000000 */
[----:B------:R-:W-:Y:S06]  /*544c0*/  BRA `(.L_x_8373) ;  /* 0x0000000000047947 */ /* 0x000fec0003800000 */
.L_x_8371:
[----:B------:R-:W-:-:S11]  /*544d0*/  DADD R4, R10, R10 ;  /* 0x000000000a047229 */ /* 0x000fd6000000000a */
.L_x_8373:
[----:B------:R-:W-:Y:S05]  /*544e0*/  BSYNC.RECONVERGENT B7 ;  /* 0x0000000000077941 */ /* 0x000fea0003800200 */
.L_x_8370:
        /* <DEDUP_REMOVED lines=66> */
.L_x_8382:
[C-C-:B------:R-:W-:Y:S01]  /*54910*/  DADD R6, R4.reuse, R4.reuse ;  /* 0x0000000004067229 */ /* 0x140fe20000000004 */
[----:B------:R-:W-:Y:S01]  /*54920*/  ISETP.GE.AND P1, PT, R5, RZ, PT ;  /* 0x000000ff0500720c */ /* 0x000fe20003f26270 */
[----:B------:R-:W-:Y:S01]  /*54930*/  DSETP.NAN.AND P0, PT, R4, R4, PT ;  /* 0x000000040400722a */ /* 0x000fe20003f08000 */
[----:B------:R-:W-:-:S04]  /*54940*/  MOV R0, 0x3ff00000 ;  /* 0x3ff0000000007802 */ /* 0x000fc80000000f00 */
[----:B------:R-:W-:-:S03]  /*54950*/  FSEL R5, -R0, +QNAN , !P1 ;  /* 0x7ff0000000057808 */ /* 0x000fc60004800100 */
[----:B------:R-:W-:Y:S02]  /*54960*/  FSEL R8, R6, RZ, P0 ;  /* 0x000000ff06087208 */ /* 0x000fe40000000000 */
[----:B------:R-:W-:-:S07]  /*54970*/  FSEL R9, R7, R5, P0 ;  /* 0x0000000507097208 */ /* 0x000fce0000000000 */
.L_x_8383:
[----:B------:R-:W-:Y:S05]  /*54980*/  BSYNC.RECONVERGENT B3 ;  /* 0x0000000000037941 */ /* 0x000fea0003800200 */
.L_x_8381:
        /* <DEDUP_REMOVED lines=9> */
.L_x_8386:
        /* <DEDUP_REMOVED lines=82> */
.L_x_8391:
[----:B------:R-:W-:Y:S05]  /*54f40*/  BSYNC.RECONVERGENT B5 ;  /* 0x0000000000057941 */ /* 0x000fea0003800200 */
.L_x_8390:
[----:B------:R-:W-:Y:S01]  /*54f50*/  IMAD.MOV.U32 R2, RZ, RZ, R4 ;  /* 0x000000ffff027224 */ /* 0x000fe200078e0004 */
[----:B------:R-:W-:-:S07]  /*54f60*/  MOV R3, R5 ;  /* 0x0000000500037202 */ /* 0x000fce0000000f00 */
.L_x_8389:
[----:B------:R-:W-:Y:S05]  /*54f70*/  BSYNC.RECONVERGENT B4 ;  /* 0x0000000000047941 */ /* 0x000fea0003800200 */
.L_x_8388:
        /* <DEDUP_REMOVED lines=76> */
.L_x_8393:
[----:B------:R-:W-:Y:S01]  /*55440*/  IMAD.MOV.U32 R4, RZ, RZ, 0x0 ;  /* 0x00000000ff047424 */ /* 0x000fe200078e00ff */
[----:B------:R-:W-:Y:S02]  /*55450*/  MOV R5, 0x7ff00000 ;  /* 0x7ff0000000057802 */ /* 0x000fe40000000f00 */
[----:B------:R-:W-:-:S04]  /*55460*/  LOP3.LUT P0, RZ, R3, 0x7fffffff, RZ, 0xc0, !PT ;  /* 0x7fffffff03ff7812 */ /* 0x000fc8000780c0ff */
[----:B------:R-:W-:-:S10]  /*55470*/  DFMA R4, R2, R4, +INF ;  /* 0x7ff000000204742b */ /* 0x000fd40000000004 */
[----:B------:R-:W-:Y:S02]  /*55480*/  FSEL R20, R4, RZ, P0 ;  /* 0x000000ff04147208 */ /* 0x000fe40000000000 */
[----:B------:R-:W-:-:S07]  /*55490*/  FSEL R21, R5, -QNAN , P0 ;  /* 0xfff0000005157808 */ /* 0x000fce0000000000 */
.L_x_8394:
[----:B------:R-:W-:Y:S05]  /*554a0*/  BSYNC.RECONVERGENT B3 ;  /* 0x0000000000037941 */ /* 0x000fea0003800200 */
.L_x_8392:
[--C-:B------:R-:W-:Y:S01]  /*554b0*/  DADD R10, -R10, R20.reuse ;  /* 0x000000000a0a7229 */ /* 0x100fe20000000114 */
[----:B------:R-:W-:Y:S01]  /*554c0*/  ISETP.GE.AND P0, PT, R14, 0x3c000000, PT ;  /* 0x3c0000000e00780c */ /* 0x000fe20003f06270 */
[----:B------:R-:W-:-:S10]  /*554d0*/  DADD R20, -RZ, -R20 ;  /* 0x00000000ff147229 */ /* 0x000fd40000000914 */
[----:B------:R-:W-:Y:S02]  /*554e0*/  FSEL R4, R20, R10, !P0 ;  /* 0x0000000a14047208 */ /* 0x000fe40004000000 */
[----:B------:R-:W-:Y:S01]  /*554f0*/  FSEL R5, R21, R11, !P0 ;  /* 0x0000000b15057208 */ /* 0x000fe20004000000 */
[----:B------:R-:W-:Y:S06]  /*55500*/  BRA `(.L_x_8387) ;  /* 0x0000000000047947 */ /* 0x000fec0003800000 */
.L_x_8385:
[----:B------:R-:W-:-:S11]  /*55510*/  DADD R4, R20, R20 ;  /* 0x0000000014047229 */ /* 0x000fd60000000014 */
.L_x_8387:
[----:B------:R-:W-:Y:S05]  /*55520*/  BSYNC.RECONVERGENT B7 ;  /* 0x0000000000077941 */ /* 0x000fea0003800200 */
.L_x_8384:
        /* <DEDUP_REMOVED lines=60> */
.L_x_8396:
[----:B------:R-:W-:Y:S05]  /*558f0*/  BSYNC.RECONVERGENT B3 ;  /* 0x0000000000037941 */ /* 0x000fea0003800200 */
.L_x_8395:
[----:B------:R-:W-:Y:S01]  /*55900*/  DFMA R12, -R12, R4, -R8 ;  /* 0x000000040c0c722b */ /* 0x000fe20000000908 */
[----:B------:R-:W-:Y:S10]  /*55910*/  BRA `(.L_x_7866) ;  /* 0x0000004400007947 */ /* 0x000ff40003800000 */
.L_x_8360:
        /* <DEDUP_REMOVED lines=83> */
.L_x_8400:
[----:B------:R-:W-:Y:S01]  /*55e50*/  IMAD.MOV.U32 R4, RZ, RZ, 0x0 ;  /* 0x00000000ff047424 */ /* 0x000fe200078e00ff */
[----:B------:R-:W-:Y:S02]  /*55e60*/  MOV R5, 0x7ff00000 ;  /* 0x7ff0000000057802 */ /* 0x000fe40000000f00 */
[----:B------:R-:W-:-:S04]  /*55e70*/  LOP3.LUT P0, RZ, R9, 0x7fffffff, RZ, 0xc0, !PT ;  /* 0x7fffffff09ff7812 */ /* 0x000fc8000780c0ff */
[----:B------:R-:W-:-:S10]  /*55e80*/  DFMA R4, R8, R4, +INF ;  /* 0x7ff000000804742b */ /* 0x000fd40000000004 */
[----:B------:R-:W-:Y:S02]  /*55e90*/  FSEL R40, R4, RZ, P0 ;  /* 0x000000ff04287208 */ /* 0x000fe40000000000 */
[----:B------:R-:W-:-:S07]  /*55ea0*/  FSEL R41, R5, -QNAN , P0 ;  /* 0xfff0000005297808 */ /* 0x000fce0000000000 */
.L_x_8401:
[----:B------:R-:W-:Y:S05]  /*55eb0*/  BSYNC.RECONVERGENT B3 ;  /* 0x0000000000037941 */ /* 0x000fea0003800200 */
.L_x_8399:
        /* <DEDUP_REMOVED lines=10> */
.L_x_8404:
        /* <DEDUP_REMOVED lines=82> */
.L_x_8409:
[----:B------:R-:W-:Y:S05]  /*56480*/  BSYNC.RECONVERGENT B8 ;  /* 0x0000000000087941 */ /* 0x000fea0003800200 */
.L_x_8408:
[----:B------:R-:W-:Y:S01]  /*56490*/  IMAD.MOV.U32 R2, RZ, RZ, R4 ;  /* 0x000000ffff027224 */ /* 0x000fe200078e0004 */
[----:B------:R-:W-:-:S07]  /*564a0*/  MOV R3, R5 ;  /* 0x0000000500037202 */ /* 0x000fce0000000f00 */
.L_x_8407:
[----:B------:R-:W-:Y:S05]  /*564b0*/  BSYNC.RECONVERGENT B4 ;  /* 0x0000000000047941 */ /* 0x000fea0003800200 */
.L_x_8406:
        /* <DEDUP_REMOVED lines=76> */
.L_x_8411:
[----:B------:R-:W-:Y:S01]  /*56980*/  IMAD.MOV.U32 R4, RZ, RZ, 0x0 ;  /* 0x00000000ff047424 */ /* 0x000fe200078e00ff */
[----:B------:R-:W-:Y:S02]  /*56990*/  MOV R5, 0x7ff00000 ;  /* 0x7ff0000000057802 */ /* 0x000fe40000000f00 */
[----:B------:R-:W-:-:S04]  /*569a0*/  LOP3.LUT P0, RZ, R3, 0x7fffffff, RZ, 0xc0, !PT ;  /* 0x7fffffff03ff7812 */ /* 0x000fc8000780c0ff */
[----:B------:R-:W-:-:S10]  /*569b0*/  DFMA R4, R2, R4, +INF ;  /* 0x7ff000000204742b */ /* 0x000fd40000000004 */
[----:B------:R-:W-:Y:S02]  /*569c0*/  FSEL R14, R4, RZ, P0 ;  /* 0x000000ff040e7208 */ /* 0x000fe40000000000 */
[----:B------:R-:W-:-:S07]  /*569d0*/  FSEL R15, R5, -QNAN , P0 ;  /* 0xfff00000050f7808 */ /* 0x000fce0000000000 */
.L_x_8412:
[----:B------:R-:W-:Y:S05]  /*569e0*/  BSYNC.RECONVERGENT B3 ;  /* 0x0000000000037941 */ /* 0x000fea0003800200 */
.L_x_8410:
[--C-:B------:R-:W-:Y:S01]  /*569f0*/  DADD R8, -R8, R14.reuse ;  /* 0x0000000008087229 */ /* 0x100fe2000000010e */
[----:B------:R-:W-:Y:S01]  /*56a00*/  ISETP.GE.AND P0, PT, R10, 0x3c000000, PT ;  /* 0x3c0000000a00780c */ /* 0x000fe20003f06270 */
[----:B------:R-:W-:-:S10]  /*56a10*/  DADD R14, -RZ, -R14 ;  /* 0x00000000ff0e7229 */ /* 0x000fd4000000090e */
[----:B------:R-:W-:Y:S02]  /*56a20*/  FSEL R4, R14, R8, !P0 ;  /* 0x000000080e047208 */ /* 0x000fe40004000000 */
[----:B------:R-:W-:Y:S01]  /*56a30*/  FSEL R5, R15, R9, !P0 ;  /* 0x000000090f057208 */ /* 0x000fe20004000000 */
[----:B------:R-:W-:Y:S06]  /*56a40*/  BRA `(.L_x_8405) ;  /* 0x0000000000047947 */ /* 0x000fec0003800000 */
.L_x_8403:
[----:B------:R-:W-:-:S11]  /*56a50*/  DADD R4, R20, R20 ;  /* 0x0000000014047229 */ /* 0x000fd60000000014 */
.L_x_8405:
[----:B------:R-:W-:Y:S05]  /*56a60*/  BSYNC.RECONVERGENT B7 ;  /* 0x0000000000077941 */ /* 0x000fea0003800200 */
.L_x_8402:
        /* <DEDUP_REMOVED lines=68> */
.L_x_8398:
        /* <DEDUP_REMOVED lines=29> */
.L_x_8415:
[----:B------:R-:W-:Y:S05]  /*57080*/  BSYNC.RECONVERGENT B4 ;  /* 0x0000000000047941 */ /* 0x000fea0003800200 */
.L_x_8414:
        /* <DEDUP_REMOVED lines=27> */
.L_x_8417:
[----:B------:R-:W-:Y:S05]  /*57240*/  BSYNC.RECONVERGENT B4 ;  /* 0x0000000000047941 */ /* 0x000fea0003800200 */
.L_x_8416:
        /* <DEDUP_REMOVED lines=93> */
.L_x_8419:
[----:B------:R-:W-:Y:S05]  /*57820*/  BSYNC.RECONVERGENT B4 ;  /* 0x0000000000047941 */ /* 0x000fea0003800200 */
.L_x_8418:
        /* <DEDUP_REMOVED lines=20> */
[----:B------:R1:W3:Y:S01]  /*57970*/  LDL.64 R36, [R19] ;  /* 0x0000000013247983 */ /* 0x0002e20000100a00 */
[----:B------:R-:W-:Y:S02]  /*57980*/  FSEL R6, R6, R20, P1 ;  /* 0x0000001406067208 */ /* 0x000fe40000800000 */
[----:B------:R-:W-:Y:S01]  /*57990*/  FSEL R7, R7, R21, P1 ;  /* 0x0000001507077208 */ /* 0x000fe20000800000 */
[----:B-1----:R-:W-:Y:S01]  /*579a0*/  IMAD.IADD R19, R19, 0x1, R0 ;  /* 0x0000000113137824 */ /* 0x002fe200078e0200 */
[----:B------:R-:W-:-:S04]  /*579b0*/  IADD3 R16, PT, PT, R16, R0, RZ ;  /* 0x0000000010107210 */ /* 0x000fc80007ffe0ff */
[----:B------:R1:W3:Y:S02]  /*579c0*/  LDL.64 R34, [R19] ;  /* 0x0000000013227983 */ /* 0x0002e40000100a00 */
[----:B-1----:R-:W-:Y:S01]  /*579d0*/  IMAD.IADD R19, R19, 0x1, R0 ;  /* 0x0000000113137824 */ /* 0x002fe200078e0200 */
[C---:B--2---:R-:W-:Y:S01]  /*579e0*/  DFMA R26, R6.reuse, R26, R28 ;  /* 0x0000001a061a722b */ /* 0x044fe2000000001c */
[----:B------:R-:W2:Y:S07]  /*579f0*/  LDL.64 R28, [R16] ;  /* 0x00000000101c7983 */ /* 0x000eae0000100a00 */
[----:B----4-:R-:W-:-:S08]  /*57a00*/  DFMA R4, R6, R26, R4 ;  /* 0x0000001a0604722b */ /* 0x010fd00000000004 */
[C---:B-----5:R-:W-:Y:S02]  /*57a10*/  DFMA R30, R6.reuse, R4, R30 ;  /* 0x00000004061e722b */ /* 0x060fe4000000001e */
[----:B------:R1:W4:Y:S01]  /*57a20*/  LDL.64 R4, [R19] ;  /* 0x0000000013047983 */ /* 0x0003220000100a00 */
[----:B---3--:R-:W-:Y:S01]  /*57a30*/  DFMA R22, R6, R22, R24 ;  /* 0x000000160616722b */ /* 0x008fe20000000018 */
[----:B-1----:R-:W-:-:S05]  /*57a40*/  IADD3 R19, PT, PT, R19, R0, RZ ;  /* 0x0000000013137210 */ /* 0x002fca0007ffe0ff */
[----:B------:R1:W3:Y:S02]  /*57a50*/  LDL.64 R26, [R19] ;  /* 0x00000000131a7983 */ /* 0x0002e40000100a00 */
[----:B------:R-:W-:Y:S01]  /*57a60*/  DFMA R22, R6, R22, R14 ;  /* 0x000000160616722b */ /* 0x000fe2000000000e */
[----:B-1----:R-:W-:-:S05]  /*57a70*/  IMAD.IADD R19, R19, 0x1, R0 ;  /* 0x0000000113137824 */ /* 0x002fca00078e0200 */
[----:B------:R1:W5:Y:S02]  /*57a80*/  LDL.64 R14, [R19] ;  /* 0x00000000130e7983 */ /* 0x0003640000100a00 */
[----:B-1----:R-:W-:-:S05]  /*57a90*/  IADD3 R19, PT, PT, R19, R0, RZ ;  /* 0x0000000013137210 */ /* 0x002fca0007ffe0ff */
[----:B------:R1:W5:Y:S01]  /*57aa0*/  LDL.64 R24, [R19] ;  /* 0x0000000013187983 */ /* 0x0003620000100a00 */
[----:B------:R-:W-:Y:S01]  /*57ab0*/  DFMA R38, R6, R22, R38 ;  /* 0x000000160626722b */ /* 0x000fe20000000026 */
[----:B-1----:R-:W-:-:S05]  /*57ac0*/  IMAD.IADD R19, R19, 0x1, R0 ;  /* 0x0000000113137824 */ /* 0x002fca00078e0200 */
[----:B------:R1:W5:Y:S02]  /*57ad0*/  LDL.64 R22, [R19] ;  /* 0x0000000013167983 */ /* 0x0003640000100a00 */
[----:B------:R-:W-:Y:S01]  /*57ae0*/  DFMA R36, R6, R38, R36 ;  /* 0x000000260624722b */ /* 0x000fe20000000024 */
[----:B-1----:R-:W-:-:S05]  /*57af0*/  IADD3 R19, PT, PT, R19, R0, RZ ;  /* 0x0000000013137210 */ /* 0x002fca0007ffe0ff */
[----:B------:R-:W5:Y:S02]  /*57b00*/  LDL.64 R38, [R19] ;  /* 0x0000000013267983 */ /* 0x000f640000100a00 */
[C---:B------:R-:W-:Y:S01]  /*57b10*/  DFMA R34, R6.reuse, R36, R34 ;  /* 0x000000240622722b */ /* 0x040fe20000000022 */
[----:B------:R-:W-:Y:S01]  /*57b20*/  IMAD.IADD R16, R16, 0x1, R0 ;  /* 0x0000000110107824 */ /* 0x000fe200078e0200 */
[----:B--2---:R-:W-:Y:S01]  /*57b30*/  DFMA R28, R6, R30, R28 ;  /* 0x0000001e061c722b */ /* 0x004fe2000000001c */
[----:B------:R-:W-:-:S06]  /*57b40*/  IADD3 R30, PT, PT, R19, R0, RZ ;  /* 0x00000000131e7210 */ /* 0x000fcc0007ffe0ff */
[----:B------:R-:W2:Y:S01]  /*57b50*/  LDL.64 R30, [R30] ;  /* 0x000000001e1e7983 */ /* 0x000ea20000100a00 */
[----:B----4-:R-:W-:-:S03]  /*57b60*/  DFMA R34, R6, R34, R4 ;  /* 0x000000220622722b */ /* 0x010fc60000000004 */
[----:B------:R1:W4:Y:S02]  /*57b70*/  LDL.64 R4, [R16] ;  /* 0x0000000010047983 */ /* 0x0003240000100a00 */
[----:B-1----:R-:W-:-:S03]  /*57b80*/  IMAD.IADD R16, R16, 0x1, R0 ;  /* 0x0000000110107824 */ /* 0x002fc600078e0200 */
[----:B---3--:R-:W-:Y:S02]  /*57b90*/  DFMA R34, R6, R34, R26 ;  /* 0x000000220622722b */ /* 0x008fe4000000001a */
[----:B------:R1:W3:Y:S02]  /*57ba0*/  LDL.64 R26, [R16] ;  /* 0x00000000101a7983 */ /* 0x0002e40000100a00 */
[----:B-1----:R-:W-:-:S04]  /*57bb0*/  IADD3 R16, PT, PT, R16, R0, RZ ;  /* 0x0000000010107210 */ /* 0x002fc80007ffe0ff */
[----:B-----5:R-:W-:Y:S01]  /*57bc0*/  DFMA R34, R6, R34, R14 ;  /* 0x000000220622722b */ /* 0x020fe2000000000e */
[----:B------:R1:W5:Y:S02]  /*57bd0*/  LDL.64 R14, [R16] ;  /* 0x00000000100e7983 */ /* 0x0003640000100a00 */
[----:B-1----:R-:W-:-:S05]  /*57be0*/  IMAD.IADD R16, R16, 0x1, R0 ;  /* 0x0000000110107824 */ /* 0x002fca00078e0200 */
        /* <DEDUP_REMOVED lines=42> */
.L_x_8421:
[----:B------:R-:W-:Y:S05]  /*57e90*/  BSYNC.RECONVERGENT B4 ;  /* 0x0000000000047941 */ /* 0x000fea0003800200 */
.L_x_8420:
        /* <DEDUP_REMOVED lines=21> */
.L_x_8423:
[----:B------:R-:W-:Y:S05]  /*57ff0*/  BSYNC.RECONVERGENT B4 ;  /* 0x0000000000047941 */ /* 0x000fea0003800200 */
.L_x_8422:
        /* <DEDUP_REMOVED lines=76> */
.L_x_8426:
[----:B------:R-:W-:Y:S05]  /*584c0*/  BSYNC.RECONVERGENT B3 ;  /* 0x0000000000037941 */ /* 0x000fea0003800200 */
.L_x_8425:
[----:B------:R-:W-:Y:S04]  /*584d0*/  BSSY.RECONVERGENT B4, `(.L_x_8427) ;  /* 0x0000006000047945 */ /* 0x000fe80003800200 */
[----:B------:R-:W-:Y:S05]  /*584e0*/  @P2 BRA P3, `(.L_x_8428) ;  /* 0x0000000000102947 */ /* 0x000fea0001800000 */
[----:B------:R-:W-:Y:S01]  /*584f0*/  MOV R4, R10 ;  /* 0x0000000a00047202 */ /* 0x000fe20000000f00 */
[----:B------:R-:W-:Y:S01]  /*58500*/  IMAD.MOV.U32 R5, RZ, RZ, R11 ;  /* 0x000000ffff057224 */ /* 0x000fe200078e000b */
[----:B------:R-:W-:-:S07]  /*58510*/  MOV R0, 0x58530 ;  /* 0x0005853000007802 */ /* 0x000fce0000000f00 */
[----:B0-----:R-:W-:Y:S05]  /*58520*/  CALL.REL.NOINC `($__internal_24_$__cuda_sm20_div_rn_f64_full) ;  /* 0x0000001800c47944 */ /* 0x001fea0003c00000 */
.L_x_8428:
[----:B------:R-:W-:Y:S05]  /*58530*/  BSYNC.RECONVERGENT B4 ;  /* 0x0000000000047941 */ /* 0x000fea0003800200 */
.L_x_8427:
        /* <DEDUP_REMOVED lines=24> */
.L_x_8431:
        /* <DEDUP_REMOVED lines=12> */
.L_x_8430:
[----:B------:R-:W-:Y:S05]  /*58780*/  BSYNC.RECONVERGENT B3 ;  /* 0x0000000000037941 */ /* 0x000fea0003800200 */
.L_x_8429:
        /* <DEDUP_REMOVED lines=16> */
.L_x_8433:
[----:B------:R-:W-:Y:S05]  /*58890*/  BSYNC.RECONVERGENT B3 ;  /* 0x0000000000037941 */ /* 0x000fea0003800200 */
.L_x_8432:
[----:B------:R-:W-:Y:S02]  /*588a0*/  FSEL R2, R2, RZ, P2 ;  /* 0x000000ff02027208 */ /* 0x000fe40001000000 */
[----:B------:R-:W-:-:S06]  /*588b0*/  FSEL R3, R3, 1.875, P2 ;  /* 0x3ff0000003037808 */ /* 0x000fcc0001000000 */
[----:B------:R-:W-:-:S08]  /*588c0*/  DMUL R8, R8, R2 ;  /* 0x0000000208087228 */ /* 0x000fd00000000000 */
[----:B------:R-:W-:Y:S01]  /*588d0*/  DMUL R30, R8, R14 ;  /* 0x0000000e081e7228 */ /* 0x000fe20000000000 */
[----:B------:R-:W-:Y:S10]  /*588e0*/  BRA `(.L_x_8413) ;  /* 0x0000001000087947 */ /* 0x000ff40003800000 */
.L_x_8424:
        /* <DEDUP_REMOVED lines=27> */
.L_x_8435:
[----:B------:R-:W-:Y:S05]  /*58aa0*/  BSYNC.RECONVERGENT B4 ;  /* 0x0000000000047941 */ /* 0x000fea0003800200 */
.L_x_8434:
        /* <DEDUP_REMOVED lines=27> */
.L_x_8439:
[----:B------:R-:W-:Y:S05]  /*58c60*/  BSYNC.RECONVERGENT B7 ;  /* 0x0000000000077941 */ /* 0x000fea0003800200 */
.L_x_8438:
        /* <DEDUP_REMOVED lines=30> */
.L_x_8437:
        /* <DEDUP_REMOVED lines=78> */
.L_x_8441:
[----:B------:R-:W-:Y:S01]  /*59330*/  MOV R6, 0x0 ;  /* 0x0000000000067802 */ /* 0x000fe20000000f00 */
[----:B------:R-:W-:Y:S01]  /*59340*/  IMAD.MOV.U32 R7, RZ, RZ, 0x7ff00000 ;  /* 0x7ff00000ff077424 */ /* 0x000fe200078e00ff */
[----:B------:R-:W-:-:S05]  /*59350*/  LOP3.LUT P0, RZ, R5, 0x7fffffff, RZ, 0xc0, !PT ;  /* 0x7fffffff05ff7812 */ /* 0x000fca000780c0ff */
[----:B------:R-:W-:-:S10]  /*59360*/  DFMA R6, R4, R6, +INF ;  /* 0x7ff000000406742b */ /* 0x000fd40000000006 */
[----:B------:R-:W-:Y:S02]  /*59370*/  FSEL R24, R6, RZ, P0 ;  /* 0x000000ff06187208 */ /* 0x000fe40000000000 */
[----:B------:R-:W-:-:S07]  /*59380*/  FSEL R25, R7, -QNAN , P0 ;  /* 0xfff0000007197808 */ /* 0x000fce0000000000 */
.L_x_8440:
[----:B------:R-:W-:Y:S05]  /*59390*/  BSYNC.RECONVERGENT B4 ;  /* 0x0000000000047941 */ /* 0x000fea0003800200 */
.L_x_8436:
        /* <DEDUP_REMOVED lines=24> */
.L_x_8443:
[----:B------:R-:W-:Y:S05]  /*59520*/  BSYNC.RECONVERGENT B4 ;  /* 0x0000000000047941 */ /* 0x000fea0003800200 */
.L_x_8442:
        /* <DEDUP_REMOVED lines=60> */
.L_x_8445:
[----:B------:R-:W-:Y:S05]  /*598f0*/  BSYNC.RECONVERGENT B3 ;  /* 0x0000000000037941 */ /* 0x000fea0003800200 */
.L_x_8444:
[----:B------:R-:W-:-:S11]  /*59900*/  DMUL R30, R30, R14 ;  /* 0x0000000e1e1e7228 */ /* 0x000fd60000000000 */
.L_x_8413:
[----:B------:R-:W-:Y:S05]  /*59910*/  BSYNC.RECONVERGENT B5 ;  /* 0x0000000000057941 */ /* 0x000fea0003800200 */
.L_x_8397:
        /* <DEDUP_REMOVED lines=13> */
.L_x_8450:
        /* <DEDUP_REMOVED lines=22> */
.L_x_8449:
[----:B------:R-:W-:Y:S05]  /*59b50*/  BSYNC.RECONVERGENT B5 ;  /* 0x0000000000057941 */ /* 0x000fea0003800200 */
.L_x_8448:
        /* <DEDUP_REMOVED lines=8> */
.L_x_8447:
        /* <DEDUP_REMOVED lines=19> */
.L_x_8446:
[----:B------:R-:W-:-:S11]  /*59d10*/  DADD R12, -R4, 1 ;  /* 0x3ff00000040c7429 */ /* 0x000fd60000000100 */
.L_x_7866:
[----:B------:R-:W-:Y:S05]  /*59d20*/  BSYNC.RECONVERGENT B0 ;  /* 0x0000000000007941 */ /* 0x000fea0003800200 */
.L_x_7865:
[----:B------:R-:W2:Y:S01]  /*59d30*/  LDL.LU R0, [R1+0x28b0] ;  /* 0x0028b00001007983 */ /* 0x000ea20000300800 */
[----:B------:R-:W-:Y:S01]  /*59d40*/  IMAD.MOV.U32 R3, RZ, RZ, 0x0 ;  /* 0x00000000ff037424 */ /* 0x000fe200078e00ff */
[----:B------:R-:W-:Y:S01]  /*59d50*/  MOV R4, R12 ;  /* 0x0000000c00047202 */ /* 0x000fe20000000f00 */
[----:B------:R-:W-:Y:S01]  /*59d60*/  IMAD.MOV.U32 R5, RZ, RZ, R13 ;  /* 0x000000ffff057224 */ /* 0x000fe200078e000d */
[----:B--2---:R-:W-:-:S04]  /*59d70*/  MOV R2, R0 ;  /* 0x0000000000027202 */ /* 0x004fc80000000f00 */
[----:B0-----:R-:W-:Y:S05]  /*59d80*/  RET.REL.NODEC R2 `(_ZN2at6native27unrolled_elementwise_kernelIN48_GLOBAL__N__08322988_15_IGammaKernel_cu_cb51a28d10CalcIgammaIdEESt5arrayIPcLm3EELi4E23TrivialOffsetCalculatorILi2EjES8_ILi1EjENS0_6memory15LoadWithoutCastENSB_16StoreWithoutCastEEEviT_T0_T2_T3_T4_T5_) ;  /* 0xfffffa60029c7950 */ /* 0x001fea0003c3ffff */
        .weak           $__internal_23_$__cuda_sm20_dblrcp_rn_slowpath_v3
        .type           $__internal_23_$__cuda_sm20_dblrcp_rn_slowpath_v3,@function
        .size           $__internal_23_$__cuda_sm20_dblrcp_rn_slowpath_v3,($__internal_24_$__cuda_sm20_div_rn_f64_full - $__internal_23_$__cuda_sm20_dblrcp_rn_slowpath_v3)
$__internal_23_$__cuda_sm20_dblrcp_rn_slowpath_v3:
        /* <DEDUP_REMOVED lines=25> */
.L_x_8454:
        /* <DEDUP_REMOVED lines=10> */
.L_x_8452:
[----:B------:R-:W-:Y:S02]  /*59fc0*/  LOP3.LUT R5, R7, 0x80000, RZ, 0xfc, !PT ;  /* 0x0008000007057812 */ /* 0x000fe400078efcff */
[----:B------:R-:W-:-:S07]  /*59fd0*/  MOV R4, R6 ;  /* 0x0000000600047202 */ /* 0x000fce0000000f00 */
.L_x_8453:
[----:B------:R-:W-:Y:S05]  /*59fe0*/  BSYNC.RECONVERGENT B3 ;  /* 0x0000000000037941 */ /* 0x000fea0003800200 */
.L_x_8451:
[----:B------:R-:W-:Y:S01]  /*59ff0*/  MOV R0, R5 ;  /* 0x0000000500007202 */ /* 0x000fe20000000f00 */
[----:B------:R-:W-:Y:S02]  /*5a000*/  HFMA2 R5, -RZ, RZ, 0, 0 ;  /* 0x00000000ff057431 */ /* 0x000fe400000001ff */
[----:B------:R-:W-:Y:S02]  /*5a010*/  IMAD.MOV.U32 R6, RZ, RZ, R4 ;  /* 0x000000ffff067224 */ /* 0x000fe400078e0004 */
[----:B------:R-:W-:-:S04]  /*5a020*/  IMAD.MOV.U32 R4, RZ, RZ, R19 ;  /* 0x000000ffff047224 */ /* 0x000fc800078e0013 */
[----:B------:R-:W-:Y:S05]  /*5a030*/  RET.REL.NODEC R4 `(_ZN2at6native27unrolled_elementwise_kernelIN48_GLOBAL__N__08322988_15_IGammaKernel_cu_cb51a28d10CalcIgammaIdEESt5arrayIPcLm3EELi4E23TrivialOffsetCalculatorILi2EjES8_ILi1EjENS0_6memory15LoadWithoutCastENSB_16StoreWithoutCastEEEviT_T0_T2_T3_T4_T5_) ;  /* 0xfffffa5c04f07950 */ /* 0x000fea0003c3ffff */
        .weak           $__internal_24_$__cuda_sm20_div_rn_f64_full
        .type           $__internal_24_$__cuda_sm20_div_rn_f64_full,@function
        .size           $__internal_24_$__cuda_sm20_div_rn_f64_full,($__internal_25_$__cuda_sm20_dsqrt_rn_f64_mediumpath_v1 - $__internal_24_$__cuda_sm20_div_rn_f64_full)
$__internal_24_$__cuda_sm20_div_rn_f64_full:
        /* <DEDUP_REMOVED lines=16> */
[----:B------:R-:W-:-:S04]  /*5a140*/  @!P2 LOP3.LUT R6, R5, 0x7ff00000, RZ, 0xc0, !PT ;  /* 0x7ff000000506a812 */ /* 0x000fc800078ec0ff */
[----:B------:R-:W-:-:S04]  /*5a150*/  @!P2 ISETP.GE.U32.AND P3, PT, R39, R6, PT ;  /* 0x000000062700a20c */ /* 0x000fc80003f66070 */
[----:B------:R-:W-:-:S04]  /*5a160*/  @!P2 SEL R6, R45, 0x63400000, !P3 ;  /* 0x634000002d06a807 */ /* 0x000fc80005800000 */
[----:B------:R-:W-:Y:S01]  /*5a170*/  @!P2 LOP3.LUT R6, R6, 0x80000000, R27, 0xf8, !PT ;  /* 0x800000000606a812 */ /* 0x000fe200078ef81b */
[----:B0-----:R-:W-:-:S03]  /*5a180*/  DFMA R28, R24, -R22, 1 ;  /* 0x3ff00000181c742b */ /* 0x001fc60000000816 */
[----:B------:R-:W-:Y:S01]  /*5a190*/  @!P2 LOP3.LUT R7, R6, 0x100000, RZ, 0xfc, !PT ;  /* 0x001000000607a812 */ /* 0x000fe200078efcff */
[----:B------:R-:W-:-:S04]  /*5a1a0*/  @!P2 IMAD.MOV.U32 R6, RZ, RZ, RZ ;  /* 0x000000ffff06a224 */ /* 0x000fc800078e00ff */
[----:B------:R-:W-:-:S08]  /*5a1b0*/  DFMA R28, R28, R28, R28 ;  /* 0x0000001c1c1c722b */ /* 0x000fd0000000001c */
[----:B------:R-:W-:Y:S01]  /*5a1c0*/  DFMA R28, R24, R28, R24 ;  /* 0x0000001c181c722b */ /* 0x000fe20000000018 */
[----:B------:R-:W-:-:S04]  /*5a1d0*/  SEL R24, R45, 0x63400000, !P1 ;  /* 0x634000002d187807 */ /* 0x000fc80004800000 */
[----:B------:R-:W-:-:S03]  /*5a1e0*/  LOP3.LUT R25, R24, 0x800fffff, R27, 0xf8, !PT ;  /* 0x800fffff18197812 */ /* 0x000fc600078ef81b */
[----:B------:R-:W-:Y:S01]  /*5a1f0*/  DFMA R36, R28, -R22, 1 ;  /* 0x3ff000001c24742b */ /* 0x000fe20000000816 */
[----:B------:R-:W-:-:S06]  /*5a200*/  MOV R24, R26 ;  /* 0x0000001a00187202 */ /* 0x000fcc0000000f00 */
[----:B------:R-:W-:Y:S02]  /*5a210*/  @!P2 DFMA R24, R24, 2, -R6 ;  /* 0x400000001818a82b */ /* 0x000fe40000000806 */
[----:B------:R-:W-:-:S08]  /*5a220*/  DFMA R6, R28, R36, R28 ;  /* 0x000000241c06722b */ /* 0x000fd0000000001c */
[----:B------:R-:W-:Y:S01]  /*5a230*/  DMUL R28, R6, R24 ;  /* 0x00000018061c7228 */ /* 0x000fe20000000000 */
[----:B------:R-:W-:-:S07]  /*5a240*/  @!P2 LOP3.LUT R35, R25, 0x7ff00000, RZ, 0xc0, !PT ;  /* 0x7ff000001923a812 */ /* 0x000fce00078ec0ff */
        /* <DEDUP_REMOVED lines=9> */
[----:B------:R-:W-:Y:S02]  /*5a2e0*/  LOP3.LUT R6, R5, 0x7ff00000, RZ, 0xc0, !PT ;  /* 0x7ff0000005067812 */ /* 0x000fe400078ec0ff */
[----:B------:R-:W-:Y:S02]  /*5a2f0*/  MOV R26, RZ ;  /* 0x000000ff001a7202 */ /* 0x000fe40000000f00 */
[CC--:B------:R-:W-:Y:S02]  /*5a300*/  VIADDMNMX R7, R39.reuse, -R6.reuse, 0xb9600000, !PT ;  /* 0xb960000027077446 */ /* 0x0c0fe40007800906 */
[----:B------:R-:W-:Y:S02]  /*5a310*/  ISETP.GE.U32.AND P0, PT, R39, R6, PT ;  /* 0x000000062700720c */ /* 0x000fe40003f06070 */
[----:B------:R-:W-:Y:S02]  /*5a320*/  VIMNMX R6, PT, PT, R7, 0x46a00000, PT ;  /* 0x46a0000007067848 */ /* 0x000fe40003fe0100 */
[----:B------:R-:W-:-:S04]  /*5a330*/  SEL R35, R45, 0x63400000, !P0 ;  /* 0x634000002d237807 */ /* 0x000fc80004000000 */
[----:B------:R-:W-:-:S05]  /*5a340*/  IADD3 R35, PT, PT, -R35, R6, RZ ;  /* 0x0000000623237210 */ /* 0x000fca0007ffe1ff */
        /* <DEDUP_REMOVED lines=22> */
.L_x_8456:
        /* <DEDUP_REMOVED lines=17> */
.L_x_8459:
[----:B------:R-:W-:-:S04]  /*5a5c0*/  LOP3.LUT R6, R5, 0x80000, RZ, 0xfc, !PT ;  /* 0x0008000005067812 */ /* 0x000fc800078efcff */
[----:B------:R-:W-:Y:S01]  /*5a5d0*/  MOV R7, R6 ;  /* 0x0000000600077202 */ /* 0x000fe20000000f00 */
[----:B------:R-:W-:Y:S01]  /*5a5e0*/  IMAD.MOV.U32 R6, RZ, RZ, R4 ;  /* 0x000000ffff067224 */ /* 0x000fe200078e0004 */
[----:B------:R-:W-:Y:S06]  /*5a5f0*/  BRA `(.L_x_8457) ;  /* 0x00000000000c7947 */ /* 0x000fec0003800000 */
.L_x_8458:
[----:B------:R-:W-:-:S04]  /*5a600*/  LOP3.LUT R6, R27, 0x80000, RZ, 0xfc, !PT ;  /* 0x000800001b067812 */ /* 0x000fc800078efcff */
[----:B------:R-:W-:Y:S01]  /*5a610*/  MOV R7, R6 ;  /* 0x0000000600077202 */ /* 0x000fe20000000f00 */
[----:B------:R-:W-:-:S07]  /*5a620*/  IMAD.MOV.U32 R6, RZ, RZ, R26 ;  /* 0x000000ffff067224 */ /* 0x000fce00078e001a */
.L_x_8457:
[----:B------:R-:W-:Y:S05]  /*5a630*/  BSYNC.RECONVERGENT B3 ;  /* 0x0000000000037941 */ /* 0x000fea0003800200 */
.L_x_8455:
[-C--:B------:R-:W-:Y:S01]  /*5a640*/  MOV R4, R6.reuse ;  /* 0x0000000600047202 */ /* 0x080fe20000000f00 */
[--C-:B------:R-:W-:Y:S01]  /*5a650*/  IMAD.MOV.U32 R5, RZ, RZ, R7.reuse ;  /* 0x000000ffff057224 */ /* 0x100fe200078e0007 */
[----:B------:R-:W-:Y:S01]  /*5a660*/  MOV R22, R6 ;  /* 0x0000000600167202 */ /* 0x000fe20000000f00 */
[----:B------:R-:W-:Y:S01]  /*5a670*/  IMAD.MOV.U32 R23, RZ, RZ, R7 ;  /* 0x000000ffff177224 */ /* 0x000fe200078e0007 */
[----:B------:R-:W-:Y:S01]  /*5a680*/  MOV R6, R0 ;  /* 0x0000000000067202 */ /* 0x000fe20000000f00 */
[----:B------:R-:W-:-:S04]  /*5a690*/  IMAD.MOV.U32 R7, RZ, RZ, 0x0 ;  /* 0x00000000ff077424 */ /* 0x000fc800078e00ff */
[----:B------:R-:W-:Y:S05]  /*5a6a0*/  RET.REL.NODEC R6 `(_ZN2at6native27unrolled_elementwise_kernelIN48_GLOBAL__N__08322988_15_IGammaKernel_cu_cb51a28d10CalcIgammaIdEESt5arrayIPcLm3EELi4E23TrivialOffsetCalculatorILi2EjES8_ILi1EjENS0_6memory15LoadWithoutCastENSB_16StoreWithoutCastEEEviT_T0_T2_T3_T4_T5_) ;  /* 0xfffffa5806547950 */ /* 0x000fea0003c3ffff */
        .weak           $__internal_25_$__cuda_sm20_dsqrt_rn_f64_mediumpath_v1
        .type           $__internal_25_$__cuda_sm20_dsqrt_rn_f64_mediumpath_v1,@function
        .size           $__internal_25_$__cuda_sm20_dsqrt_rn_f64_mediumpath_v1,($_ZN2at6native27unrolled_elementwise_kernelIN48_GLOBAL__N__08322988_15_IGammaKernel_cu_cb51a28d10CalcIgammaIdEESt5arrayIPcLm3EELi4E23TrivialOffsetCalculatorILi2EjES8_ILi1EjENS0_6memory15LoadWithoutCastENSB_16StoreWithoutCastEEEviT_T0_T2_T3_T4_T5_$__internal_accurate_pow - $__internal_25_$__cuda_sm20_dsqrt_rn_f64_mediumpath_v1)
$__internal_25_$__cuda_sm20_dsqrt_rn_f64_mediumpath_v1:
[----:B------:R-:W-:Y:S01]  /*5a6b0*/  ISETP.GE.U32.AND P0, PT, R4, -0x3400000, PT ;  /* 0xfcc000000400780c */ /* 0x000fe20003f06070 */
[----:B------:R-:W-:Y:S01]  /*5a6c0*/  BSSY.RECONVERGENT B3, `(.L_x_8460) ;  /* 0x000002a000037945 */ /* 0x000fe20003800200 */
[----:B------:R-:W-:Y:S01]  /*5a6d0*/  MOV R4, R24 ;  /* 0x0000001800047202 */ /* 0x000fe20000000f00 */
[----:B------:R-:W-:Y:S01]  /*5a6e0*/  IMAD.MOV.U32 R24, RZ, RZ, R7 ;  /* 0x000000ffff187224 */ /* 0x000fe200078e0007 */
[----:B------:R-:W-:Y:S01]  /*5a6f0*/  MOV R25, R14 ;  /* 0x0000000e00197202 */ /* 0x000fe20000000f00 */
[----:B------:R-:W-:Y:S01]  /*5a700*/  IMAD.MOV.U32 R7, RZ, RZ, R23 ;  /* 0x000000ffff077224 */ /* 0x000fe200078e0017 */
[----:B------:R-:W-:Y:S01]  /*5a710*/  MOV R23, R22 ;  /* 0x0000001600177202 */ /* 0x000fe20000000f00 */
[----:B------:R-:W-:-:S06]  /*5a720*/  IMAD.MOV.U32 R22, RZ, RZ, R19 ;  /* 0x000000ffff167224 */ /* 0x000fcc00078e0013 */
        /* <DEDUP_REMOVED lines=9> */
.L_x_8461:
        /* <DEDUP_REMOVED lines=9> */
[----:B------:R-:W-:Y:S01]  /*5a850*/  MOV R24, 0x0 ;  /* 0x0000000000187802 */ /* 0x000fe20000000f00 */
[----:B------:R-:W-:Y:S02]  /*5a860*/  IMAD.MOV.U32 R4, RZ, RZ, RZ ;  /* 0x000000ffff047224 */ /* 0x000fe400078e00ff */
[----:B------:R-:W-:Y:S02]  /*5a870*/  IMAD.MOV.U32 R25, RZ, RZ, 0x3fd80000 ;  /* 0x3fd80000ff197424 */ /* 0x000fe400078e00ff */
        /* <DEDUP_REMOVED lines=13> */
.L_x_8463:
[----:B------:R-:W-:-:S11]  /*5a950*/  DADD R6, R4, R4 ;  /* 0x0000000004067229 */ /* 0x000fd60000000004 */
.L_x_8462:
[----:B------:R-:W-:Y:S05]  /*5a960*/  BSYNC.RECONVERGENT B3 ;  /* 0x0000000000037941 */ /* 0x000fea0003800200 */
.L_x_8460:
[----:B------:R-:W-:Y:S01]  /*5a970*/  MOV R4, R0 ;  /* 0x0000000000047202 */ /* 0x000fe20000000f00 */
[----:B------:R-:W-:Y:S02]  /*5a980*/  IMAD.MOV.U32 R5, RZ, RZ, 0x0 ;  /* 0x00000000ff057424 */ /* 0x000fe400078e00ff */
[----:B------:R-:W-:Y:S02]  /*5a990*/  IMAD.MOV.U32 R14, RZ, RZ, R6 ;  /* 0x000000ffff0e7224 */ /* 0x000fe400078e0006 */
[----:B------:R-:W-:Y:S05]  /*5a9a0*/  RET.REL.NODEC R4 `(_ZN2at6native27unrolled_elementwise_kernelIN48_GLOBAL__N__08322988_15_IGammaKernel_cu_cb51a28d10CalcIgammaIdEESt5arrayIPcLm3EELi4E23TrivialOffsetCalculatorILi2EjES8_ILi1EjENS0_6memory15LoadWithoutCastENSB_16StoreWithoutCastEEEviT_T0_T2_T3_T4_T5_) ;  /* 0xfffffa5404947950 */ /* 0x000fea0003c3ffff */
        .type           $_ZN2at6native27unrolled_elementwise_kernelIN48_GLOBAL__N__08322988_15_IGammaKernel_cu_cb51a28d10CalcIgammaIdEESt5arrayIPcLm3EELi4E23TrivialOffsetCalculatorILi2EjES8_ILi1EjENS0_6memory15LoadWithoutCastENSB_16StoreWithoutCastEEEviT_T0_T2_T3_T4_T5_$__internal_accurate_pow,@function
        .size           $_ZN2at6native27unrolled_elementwise_kernelIN48_GLOBAL__N__08322988_15_IGammaKernel_cu_cb51a28d10CalcIgammaIdEESt5arrayIPcLm3EELi4E23TrivialOffsetCalculatorILi2EjES8_ILi1EjENS0_6memory15LoadWithoutCastENSB_16StoreWithoutCastEEEviT_T0_T2_T3_T4_T5_$__internal_accurate_pow,($_ZN2at6native27unrolled_elementwise_kernelIN48_GLOBAL__N__08322988_15_IGammaKernel_cu_cb51a28d10CalcIgammaIdEESt5arrayIPcLm3EELi4E23TrivialOffsetCalculatorILi2EjES8_ILi1EjENS0_6memory15LoadWithoutCastENSB_16StoreWithoutCastEEEviT_T0_T2_T3_T4_T5_$__internal_lgamma_pos - $_ZN2at6native27unrolled_elementwise_kernelIN48_GLOBAL__N__08322988_15_IGammaKernel_cu_cb51a28d10CalcIgammaIdEESt5arrayIPcLm3EELi4E23TrivialOffsetCalculatorILi2EjES8_ILi1EjENS0_6memory15LoadWithoutCastENSB_16StoreWithoutCastEEEviT_T0_T2_T3_T4_T5_$__internal_accurate_pow)
$_ZN2at6native27unrolled_elementwise_kernelIN48_GLOBAL__N__08322988_15_IGammaKernel_cu_cb51a28d10CalcIgammaIdEESt5arrayIPcLm3EELi4E23TrivialOffsetCalculatorILi2EjES8_ILi1EjENS0_6memory15LoadWithoutCastENSB_16StoreWithoutCastEEEviT_T0_T2_T3_T4_T5_$__internal_accurate_pow:
        /* <DEDUP_REMOVED lines=16> */
[----:B------:R-:W-:-:S04]  /*5aab0*/  LOP3.LUT R28, R23, 0x800fffff, RZ, 0xc0, !PT ;  /* 0x800fffff171c7812 */ /* 0x000fc800078ec0ff */
[----:B------:R-:W-:-:S04]  /*5aac0*/  LOP3.LUT R28, R28, 0x3ff00000, RZ, 0xfc, !PT ;  /* 0x3ff000001c1c7812 */ /* 0x000fc800078efcff */
[----:B------:R-:W-:Y:S01]  /*5aad0*/  ISETP.GE.U32.AND P2, PT, R28, 0x3ff6a09f, PT ;  /* 0x3ff6a09f1c00780c */ /* 0x000fe20003f46070 */
[----:B------:R-:W-:Y:S01]  /*5aae0*/  IMAD.MOV.U32 R29, RZ, RZ, R28 ;  /* 0x000000ffff1d7224 */ /* 0x000fe200078e001c */
[----:B------:R-:W-:-:S11]  /*5aaf0*/  MOV R28, R22 ;  /* 0x00000016001c7202 */ /* 0x000fd60000000f00 */
[----:B------:R-:W-:-:S05]  /*5ab00*/  @P2 VIADD R6, R29, 0xfff00000 ;  /* 0xfff000001d062836 */ /* 0x000fca0000000000 */
[----:B------:R-:W-:Y:S02]  /*5ab10*/  @P2 MOV R29, R6 ;  /* 0x00000006001d2202 */ /* 0x000fe40000000f00 */
[C---:B------:R-:W-:Y:S01]  /*5ab20*/  IADD3 R6, PT, PT, R19.reuse, -0x3ff, RZ ;  /* 0xfffffc0113067810 */ /* 0x040fe20007ffe0ff */
[----:B------:R-:W-:-:S03]  /*5ab30*/  @P2 VIADD R6, R19, 0xfffffc02 ;  /* 0xfffffc0213062836 */ /* 0x000fc60000000000 */
        /* <DEDUP_REMOVED lines=18> */
[----:B------:R-:W-:Y:S02]  /*5ac60*/  DFMA R38, R28, -R22, R38 ;  /* 0x800000161c26722b */ /* 0x000fe40000000026 */
[C---:B------:R-:W-:Y:S02]  /*5ac70*/  DMUL R28, R22.reuse, R26 ;  /* 0x0000001a161c7228 */ /* 0x040fe40000000000 */
[----:B------:R-:W-:Y:S02]  /*5ac80*/  DFMA R40, R22, R22, -R26 ;  /* 0x000000161628722b */ /* 0x000fe4000000081a */
[----:B------:R-:W-:Y:S01]  /*5ac90*/  DFMA R24, R32, R24, UR6 ;  /* 0x0000000620187e2b */ /* 0x000fe20008000018 */
[----:B------:R-:W-:Y:S01]  /*5aca0*/  UMOV UR6, 0x258a578b ;  /* 0x258a578b00067882 */ /* 0x000fe20000000000 */
[----:B------:R-:W-:Y:S01]  /*5acb0*/  UMOV UR7, 0x3f3c71c7 ;  /* 0x3f3c71c700077882 */ /* 0x000fe20000000000 */
[----:B------:R-:W-:-:S02]  /*5acc0*/  DMUL R30, R30, R38 ;  /* 0x000000261e1e7228 */ /* 0x000fc40000000000 */
        /* <DEDUP_REMOVED lines=15> */
[----:B------:R-:W-:Y:S01]  /*5adc0*/  DFMA R32, R32, R34, R36 ;  /* 0x000000222020722b */ /* 0x000fe20000000024 */
[----:B------:R-:W-:Y:S01]  /*5add0*/  IADD3 R35, PT, PT, R31, 0x100000, RZ ;  /* 0x001000001f237810 */ /* 0x000fe20007ffe0ff */
[----:B------:R-:W-:-:S06]  /*5ade0*/  IMAD.MOV.U32 R34, RZ, RZ, R30 ;  /* 0x000000ffff227224 */ /* 0x000fcc00078e001e */
        /* <DEDUP_REMOVED lines=30> */
[----:B------:R-:W-:Y:S01]  /*5afd0*/  DADD R28, -R26, R28 ;  /* 0x000000001a1c7229 */ /* 0x000fe2000000011c */
[----:B------:R-:W-:Y:S01]  /*5afe0*/  MOV R27, R0 ;  /* 0x00000000001b7202 */ /* 0x000fe20000000f00 */
[----:B------:R-:W-:-:S03]  /*5aff0*/  IMAD.MOV.U32 R26, RZ, RZ, R16 ;  /* 0x000000ffff1a7224 */ /* 0x000fc600078e0010 */
[C---:B------:R-:W-:Y:S01]  /*5b000*/  LOP3.LUT R0, R27.reuse, 0xff0fffff, RZ, 0xc0, !PT ;  /* 0xff0fffff1b007812 */ /* 0x040fe200078ec0ff */
[----:B------:R-:W-:Y:S02]  /*5b010*/  IMAD.SHL.U32 R16, R27, 0x2, RZ ;  /* 0x000000021b107824 */ /* 0x000fe400078e00ff */
[----:B------:R-:W-:-:S03]  /*5b020*/  DADD R24, R24, -R28 ;  /* 0x0000000018187229 */ /* 0x000fc6000000081c */
[----:B------:R-:W-:-:S05]  /*5b030*/  ISETP.GT.U32.AND P0, PT, R16, -0x2000001, PT ;  /* 0xfdffffff1000780c */ /* 0x000fca0003f04070 */
[----:B------:R-:W-:Y:S01]  /*5b040*/  DFMA R22, R22, UR8, R24 ;  /* 0x0000000816167c2b */ /* 0x000fe20008000018 */
[----:B------:R-:W-:-:S07]  /*5b050*/  SEL R27, R0, R27, P0 ;  /* 0x0000001b001b7207 */ /* 0x000fce0000000000 */
        /* <DEDUP_REMOVED lines=64> */
.L_x_8464:
[----:B------:R-:W-:Y:S01]  /*5b460*/  DFMA R26, R26, R24, R24 ;  /* 0x000000181a1a722b */ /* 0x000fe20000000018 */
[----:B------:R-:W-:Y:S01]  /*5b470*/  IMAD.MOV.U32 R6, RZ, RZ, R45 ;  /* 0x000000ffff067224 */ /* 0x000fe200078e002d */
[----:B------:R-:W-:Y:S01]  /*5b480*/  DSETP.NEU.AND P0, PT, |R24|, +INF , PT ;  /* 0x7ff000001800742a */ /* 0x000fe20003f0d200 */
[----:B------:R-:W-:-:S07]  /*5b490*/  MOV R7, 0x0 ;  /* 0x0000000000077802 */ /* 0x000fce0000000f00 */
[----:B------:R-:W-:Y:S02]  /*5b4a0*/  FSEL R0, R24, R26, !P0 ;  /* 0x0000001a18007208 */ /* 0x000fe40004000000 */
[----:B------:R-:W-:Y:S01]  /*5b4b0*/  FSEL R24, R25, R27, !P0 ;  /* 0x0000001b19187208 */ /* 0x000fe20004000000 */
[----:B------:R-:W-:Y:S06]  /*5b4c0*/  RET.REL.NODEC R6 `(_ZN2at6native27unrolled_elementwise_kernelIN48_GLOBAL__N__08322988_15_IGammaKernel_cu_cb51a28d10CalcIgammaIdEESt5arrayIPcLm3EELi4E23TrivialOffsetCalculatorILi2EjES8_ILi1EjENS0_6memory15LoadWithoutCastENSB_16StoreWithoutCastEEEviT_T0_T2_T3_T4_T5_) ;  /* 0xfffffa4806cc7950 */ /* 0x000fec0003c3ffff */
        .type           $_ZN2at6native27unrolled_elementwise_kernelIN48_GLOBAL__N__08322988_15_IGammaKernel_cu_cb51a28d10CalcIgammaIdEESt5arrayIPcLm3EELi4E23TrivialOffsetCalculatorILi2EjES8_ILi1EjENS0_6memory15LoadWithoutCastENSB_16StoreWithoutCastEEEviT_T0_T2_T3_T4_T5_$__internal_lgamma_pos,@function
        .size           $_ZN2at6native27unrolled_elementwise_kernelIN48_GLOBAL__N__08322988_15_IGammaKernel_cu_cb51a28d10CalcIgammaIdEESt5arrayIPcLm3EELi4E23TrivialOffsetCalculatorILi2EjES8_ILi1EjENS0_6memory15LoadWithoutCastENSB_16StoreWithoutCastEEEviT_T0_T2_T3_T4_T5_$__internal_lgamma_pos,(.L_x_11567 - $_ZN2at6native27unrolled_elementwise_kernelIN48_GLOBAL__N__08322988_15_IGammaKernel_cu_cb51a28d10CalcIgammaIdEESt5arrayIPcLm3EELi4E23TrivialOffsetCalculatorILi2EjES8_ILi1EjENS0_6memory15LoadWithoutCastENSB_16StoreWithoutCastEEEviT_T0_T2_T3_T4_T5_$__internal_lgamma_pos)
$_ZN2at6native27unrolled_elementwise_kernelIN48_GLOBAL__N__08322988_15_IGammaKernel_cu_cb51a28d10CalcIgammaIdEESt5arrayIPcLm3EELi4E23TrivialOffsetCalculatorILi2EjES8_ILi1EjENS0_6memory15LoadWithoutCastENSB_16StoreWithoutCastEEEviT_T0_T2_T3_T4_T5_$__internal_lgamma_pos:
        /* <DEDUP_REMOVED lines=18> */
[----:B------:R-:W-:Y:S01]  /*5b5f0*/  MOV R27, R0 ;  /* 0x00000000001b7202 */ /* 0x000fe20000000f00 */
[----:B------:R-:W-:-:S10]  /*5b600*/  UMOV UR9, 0x43300000 ;  /* 0x4330000000097882 */ /* 0x000fd40000000000 */
[----:B------:R-:W-:-:S05]  /*5b610*/  @P0 VIADD R0, R27, 0xfff00000 ;  /* 0xfff000001b000836 */ /* 0x000fca0000000000 */
        /* <DEDUP_REMOVED lines=22> */
[C---:B------:R-:W-:Y:S01]  /*5b780*/  LEA.HI R24, R15.reuse, 0xfffffc01, RZ, 0xc ;  /* 0xfffffc010f187811 */ /* 0x040fe200078f60ff */
[----:B------:R-:W-:Y:S01]  /*5b790*/  HFMA2 R25, -RZ, RZ, 3.59375, 0 ;  /* 0x43300000ff197431 */ /* 0x000fe200000001ff */
[----:B------:R-:W-:Y:S01]  /*5b7a0*/  @P0 LEA.HI R24, R15, 0xfffffc02, RZ, 0xc ;  /* 0xfffffc020f180811 */ /* 0x000fe200078f60ff */
[----:B------:R-:W-:Y:S02]  /*5b7b0*/  DMUL R26, R4, R26 ;  /* 0x0000001a041a7228 */ /* 0x000fe40000000000 */
[----:B------:R-:W-:Y:S01]  /*5b7c0*/  DFMA R30, R22, R30, UR6 ;  /* 0x00000006161e7e2b */ /* 0x000fe2000800001e */
[----:B------:R-:W-:Y:S01]  /*5b7d0*/  UMOV UR6, 0x923be72d ;  /* 0x923be72d00067882 */ /* 0x000fe20000000000 */
[----:B------:R-:W-:Y:S01]  /*5b7e0*/  UMOV UR7, 0x3f624924 ;  /* 0x3f62492400077882 */ /* 0x000fe20000000000 */
[----:B------:R-:W-:-:S05]  /*5b7f0*/  LOP3.LUT R24, R24, 0x80000000, RZ, 0x3c, !PT ;  /* 0x8000000018187812 */ /* 0x000fca00078e3cff */
        /* <DEDUP_REMOVED lines=23> */
.L_x_8469:
[----:B------:R-:W-:Y:S01]  /*5b970*/  IMAD.MOV.U32 R28, RZ, RZ, 0x0 ;  /* 0x00000000ff1c7424 */ /* 0x000fe200078e00ff */
[----:B------:R-:W-:-:S06]  /*5b980*/  MOV R29, 0x7ff00000 ;  /* 0x7ff00000001d7802 */ /* 0x000fcc0000000f00 */
[----:B------:R-:W-:-:S11]  /*5b990*/  DFMA R28, R14, R28, +INF ;  /* 0x7ff000000e1c742b */ /* 0x000fd6000000001c */
.L_x_8470:
[----:B------:R-:W-:Y:S05]  /*5b9a0*/  BSYNC.RECONVERGENT B3 ;  /* 0x0000000000037941 */ /* 0x000fea0003800200 */
.L_x_8468:
        /* <DEDUP_REMOVED lines=35> */
.L_x_8467:
        /* <DEDUP_REMOVED lines=61> */
[----:B------:R-:W-:Y:S05]  /*5bfb0*/  CALL.REL.NOINC `($__internal_24_$__cuda_sm20_div_rn_f64_full) ;  /* 0xffffffe000207944 */ /* 0x000fea0003c3ffff */
.L_x_8473:
[----:B------:R-:W-:Y:S05]  /*5bfc0*/  BSYNC.RECONVERGENT B9 ;  /* 0x0000000000097941 */ /* 0x000fea0003800200 */
.L_x_8472:
[----:B------:R-:W-:Y:S01]  /*5bfd0*/  DADD R14, R14, R22 ;  /* 0x000000000e0e7229 */ /* 0x000fe20000000016 */
[----:B------:R-:W-:Y:S10]  /*5bfe0*/  BRA `(.L_x_8471) ;  /* 0x0000001000187947 */ /* 0x000ff40003800000 */
.L_x_8466:
        /* <DEDUP_REMOVED lines=64> */
.L_x_8474:
        /* <DEDUP_REMOVED lines=70> */
.L_x_8475:
        /* <DEDUP_REMOVED lines=62> */
[----:B------:R-:W-:Y:S01]  /*5cc30*/  LEA.HI R0, R0, R26, RZ, 0xc ;  /* 0x0000001a00007211 */ /* 0x000fe200078f60ff */
[----:B------:R-:W-:Y:S01]  /*5cc40*/  UMOV UR8, 0x80000000 ;  /* 0x8000000000087882 */ /* 0x000fe20000000000 */
[----:B------:R-:W-:Y:S01]  /*5cc50*/  ISETP.GE.U32.AND P0, PT, R4, 0x3ff6a09f, PT ;  /* 0x3ff6a09f0400780c */ /* 0x000fe20003f06070 */
[----:B------:R-:W-:Y:S01]  /*5cc60*/  IMAD.MOV.U32 R25, RZ, RZ, R4 ;  /* 0x000000ffff197224 */ /* 0x000fe200078e0004 */
[----:B------:R-:W-:-:S11]  /*5cc70*/  UMOV UR9, 0x43300000 ;  /* 0x4330000000097882 */ /* 0x000fd60000000000 */
[----:B------:R-:W-:Y:S01]  /*5cc80*/  @P0 IADD3 R4, PT, PT, R25, -0x100000, RZ ;  /* 0xfff0000019040810 */ /* 0x000fe20007ffe0ff */
[----:B------:R-:W-:-:S04]  /*5cc90*/  @P0 VIADD R0, R0, 0x1 ;  /* 0x0000000100000836 */ /* 0x000fc80000000000 */
[----:B------:R-:W-:Y:S01]  /*5cca0*/  @P0 IMAD.MOV.U32 R25, RZ, RZ, R4 ;  /* 0x000000ffff190224 */ /* 0x000fe200078e0004 */
[----:B------:R-:W-:-:S05]  /*5ccb0*/  MOV R4, RZ ;  /* 0x000000ff00047202 */ /* 0x000fca0000000f00 */
        /* <DEDUP_REMOVED lines=50> */
.L_x_8476:
[----:B------:R-:W-:Y:S01]  /*5cfe0*/  IMAD.MOV.U32 R6, RZ, RZ, 0x0 ;  /* 0x00000000ff067424 */ /* 0x000fe200078e00ff */
[----:B------:R-:W-:Y:S02]  /*5cff0*/  MOV R7, 0x7ff00000 ;  /* 0x7ff0000000077802 */ /* 0x000fe40000000f00 */
[----:B------:R-:W-:-:S04]  /*5d000*/  LOP3.LUT P0, RZ, R5, 0x7fffffff, RZ, 0xc0, !PT ;  /* 0x7fffffff05ff7812 */ /* 0x000fc8000780c0ff */
[----:B------:R-:W-:-:S10]  /*5d010*/  DFMA R6, R4, R6, +INF ;  /* 0x7ff000000406742b */ /* 0x000fd40000000006 */
[----:B------:R-:W-:Y:S02]  /*5d020*/  FSEL R14, R6, RZ, P0 ;  /* 0x000000ff060e7208 */ /* 0x000fe40000000000 */
[----:B------:R-:W-:-:S07]  /*5d030*/  FSEL R15, R7, -QNAN , P0 ;  /* 0xfff00000070f7808 */ /* 0x000fce0000000000 */
.L_x_8477:
[----:B------:R-:W-:-:S11]  /*5d040*/  DADD R14, -RZ, -R14 ;  /* 0x00000000ff0e7229 */ /* 0x000fd6000000090e */
.L_x_8471:
[----:B------:R-:W-:Y:S05]  /*5d050*/  BSYNC.RECONVERGENT B4 ;  /* 0x0000000000047941 */ /* 0x000fea0003800200 */
.L_x_8465:
[----:B------:R-:W-:Y:S01]  /*5d060*/  IMAD.MOV.U32 R4, RZ, RZ, R16 ;  /* 0x000000ffff047224 */ /* 0x000fe200078e0010 */
[----:B------:R-:W-:-:S04]  /*5d070*/  MOV R5, 0x0 ;  /* 0x0000000000057802 */ /* 0x000fc80000000f00 */
[----:B------:R-:W-:Y:S05]  /*5d080*/  RET.REL.NODEC R4 `(_ZN2at6native27unrolled_elementwise_kernelIN48_GLOBAL__N__08322988_15_IGammaKernel_cu_cb51a28d10CalcIgammaIdEESt5arrayIPcLm3EELi4E23TrivialOffsetCalculatorILi2EjES8_ILi1EjENS0_6memory15LoadWithoutCastENSB_16StoreWithoutCastEEEviT_T0_T2_T3_T4_T5_) ;  /* 0xfffffa2c04dc7950 */ /* 0x000fea0003c3ffff */
.L_x_8478:
        /* <DEDUP_REMOVED lines=15> */
.L_x_11567:


//--------------------- .text._ZN2at6native29vectorized_elementwise_kernelILi2EN48_GLOBAL__N__08322988_15_IGammaKernel_cu_cb51a28d10CalcIgammaIdEESt5arrayIPcLm3EEEEviT0_T1_ --------------------------
	.section	.text._ZN2at6native29vectorized_elementwise_kernelILi2EN48_GLOBAL__N__08322988_15_IGammaKernel_cu_cb51a28d10CalcIgammaIdEESt5arrayIPcLm3EEEEviT0_T1_,"ax",@progbits
	.align	128
.text._ZN2at6native29vectorized_elementwise_kernelILi2EN48_GLOBAL__N__08322988_15_IGammaKernel_cu_cb51a28d10CalcIgammaIdEESt5arrayIPcLm3EEEEviT0_T1_:
        .type           _ZN2at6native29vectorized_elementwise_kernelILi2EN48_GLOBAL__N__08322988_15_IGammaKernel_cu_cb51a28d10CalcIgammaIdEESt5arrayIPcLm3EEEEviT0_T1_,@function
        .size           _ZN2at6native29vectorized_elementwise_kernelILi2EN48_GLOBAL__N__08322988_15_IGammaKernel_cu_cb51a28d10CalcIgammaIdEESt5arrayIPcLm3EEEEviT0_T1_,(.L_x_11575 - _ZN2at6native29vectorized_elementwise_kernelILi2EN48_GLOBAL__N__08322988_15_IGammaKernel_cu_cb51a28d10CalcIgammaIdEESt5arrayIPcLm3EEEEviT0_T1_)
        .other          _ZN2at6native29vectorized_elementwise_kernelILi2EN48_GLOBAL__N__08322988_15_IGammaKernel_cu_cb51a28d10CalcIgammaIdEESt5arrayIPcLm3EEEEviT0_T1_,@"STO_CUDA_ENTRY STV_DEFAULT"
_ZN2at6native29vectorized_elementwise_kernelILi2EN48_GLOBAL__N__08322988_15_IGammaKernel_cu_cb51a28d10CalcIgammaIdEESt5arrayIPcLm3EEEEviT0_T1_:
[----:B------:R-:W0:Y:S01]  /*0000*/  LDC R1, c[0x0][0x37c] ;  /* 0x0000df00ff017b82 */ /* 0x000e220000000800 */
[----:B------:R-:W1:Y:S01]  /*0010*/  S2R R0, SR_CTAID.X ;  /* 0x0000000000007919 */ /* 0x000e620000002500 */
[----:B------:R-:W2:Y:S01]  /*0020*/  LDCU UR7, c[0x0][0x380] ;  /* 0x00007000ff0777ac */ /* 0x000ea20008000800 */
[----:B0-----:R-:W-:Y:S01]  /*0030*/  VIADD R1, R1, 0xffffd740 ;  /* 0xffffd74001017836 */ /* 0x001fe20000000000 */
        /* <DEDUP_REMOVED lines=8> */
[----:B------:R-:W-:Y:S02]  /*00c0*/  CS2R R22, SRZ ;  /* 0x0000000000167805 */ /* 0x000fe4000001ff00 */
[----:B------:R-:W-:-:S05]  /*00d0*/  CS2R R10, SRZ ;  /* 0x00000000000a7805 */ /* 0x000fca000001ff00 */
[----:B------:R-:W2:Y:S08]  /*00e0*/  LDC.64 R4, c[0x0][0x390] ;  /* 0x0000e400ff047b82 */ /* 0x000eb00000000a00 */
[----:B------:R-:W3:Y:S08]  /*00f0*/  LDC.64 R6, c[0x0][0x398] ;  /* 0x0000e600ff067b82 */ /* 0x000ef00000000a00 */
[----:B------:R-:W4:Y:S01]  /*0100*/  LDC.64 R14, c[0x0][0x398] ;  /* 0x0000e600ff0e7b82 */ /* 0x000f220000000a00 */
[----:B0-----:R-:W-:-:S07]  /*0110*/  ISETP.GE.U32.AND P3, PT, R0, R32, PT ;  /* 0x000000200000720c */ /* 0x001fce0003f66070 */
[----:B------:R-:W0:Y:S01]  /*0120*/  LDC.64 R12, c[0x0][0x390] ;  /* 0x0000e400ff0c7b82 */ /* 0x000e220000000a00 */
[----:B------:R-:W-:-:S07]  /*0130*/  MOV R42, R0 ;  /* 0x00000000002a7202 */ /* 0x000fce0000000f00 */
[----:B------:R-:W0:Y:S01]  /*0140*/  LDC.64 R18, c[0x0][0x398] ;  /* 0x0000e600ff127b82 */ /* 0x000e220000000a00 */
[----:B------:R-:W-:Y:S02]  /*0150*/  @!P3 VIADD R0, R42, 0x80 ;  /* 0x000000802a00b836 */ /* 0x000fe40000000000 */
[----:B------:R-:W-:Y:S01]  /*0160*/  @!P3 IMAD.IADD R3, R34, 0x1, R42 ;  /* 0x000000012203b824 */ /* 0x000fe200078e022a */
[----:B------:R-:W-:Y:S02]  /*0170*/  CS2R R44, SRZ ;  /* 0x00000000002c7805 */ /* 0x000fe4000001ff00 */
[----:B------:R-:W-:Y:S02]  /*0180*/  CS2R R40, SRZ ;  /* 0x0000000000287805 */ /* 0x000fe4000001ff00 */
[----:B------:R-:W-:Y:S01]  /*0190*/  ISETP.GE.U32.AND P4, PT, R0, R32, PT ;  /* 0x000000200000720c */ /* 0x000fe20003f86070 */
[C---:B--2---:R-:W-:Y:S01]  /*01a0*/  @!P3 IMAD.WIDE.U32 R4, R3.reuse, 0x8, R4 ;  /* 0x000000080304b825 */ /* 0x044fe200078e0004 */
[----:B------:R-:W2:Y:S03]  /*01b0*/  LDC.64 R20, c[0x0][0x390] ;  /* 0x0000e400ff147b82 */ /* 0x000ea60000000a00 */
[----:B---3--:R-:W-:Y:S01]  /*01c0*/  @!P3 IMAD.WIDE.U32 R6, R3, 0x8, R6 ;  /* 0x000000080306b825 */ /* 0x008fe200078e0006 */
[----:B------:R-:W-:Y:S01]  /*01d0*/  CS2R R2, SRZ ;  /* 0x0000000000027805 */ /* 0x000fe2000001ff00 */
[----:B------:R-:W5:Y:S03]  /*01e0*/  @!P3 LDG.E.64 R10, desc[UR4][R4.64] ;  /* 0x00000004040ab981 */ /* 0x000f66000c1e1b00 */
[----:B------:R-:W3:Y:S02]  /*01f0*/  LDC.64 R24, c[0x0][0x390] ;  /* 0x0000e400ff187b82 */ /* 0x000ee40000000a00 */
[----:B------:R-:W5:Y:S01]  /*0200*/  @!P3 LDG.E.64 R2, desc[UR4][R6.64] ;  /* 0x000000040602b981 */ /* 0x000f62000c1e1b00 */
[----:B------:R-:W-:Y:S01]  /*0210*/  @!P4 IMAD.IADD R17, R34, 0x1, R0 ;  /* 0x000000012211c824 */ /* 0x000fe200078e0200 */
[----:B------:R-:W-:-:S03]  /*0220*/  @!P4 IADD3 R0, PT, PT, R0, 0x80, RZ ;  /* 0x000000800000c810 */ /* 0x000fc60007ffe0ff */
[----:B-1----:R-:W-:Y:S01]  /*0230*/  @!P4 IMAD.WIDE.U32 R8, R17, 0x8, R8 ;  /* 0x000000081108c825 */ /* 0x002fe200078e0008 */
[----:B------:R-:W-:Y:S01]  /*0240*/  ISETP.GE.U32.AND P5, PT, R0, R32, PT ;  /* 0x000000200000720c */ /* 0x000fe20003fa6070 */
[----:B------:R-:W1:Y:S03]  /*0250*/  LDC.64 R26, c[0x0][0x398] ;  /* 0x0000e600ff1a7b82 */ /* 0x000e660000000a00 */
[----:B------:R4:W3:Y:S05]  /*0260*/  @!P4 LDG.E.64 R22, desc[UR4][R8.64] ;  /* 0x000000040816c981 */ /* 0x0008ea000c1e1b00 */
[----:B------:R-:W1:Y:S04]  /*0270*/  LDC.64 R30, c[0x0][0x398] ;  /* 0x0000e600ff1e7b82 */ /* 0x000e680000000a00 */
[----:B------:R-:W-:-:S02]  /*0280*/  @!P5 IMAD.IADD R29, R34, 0x1, R0 ;  /* 0x00000001221dd824 */ /* 0x000fc400078e0200 */
[----:B------:R-:W-:Y:S02]  /*0290*/  @!P5 VIADD R0, R0, 0x80 ;  /* 0x000000800000d836 */ /* 0x000fe40000000000 */
[----:B----4-:R-:W-:Y:S01]  /*02a0*/  @!P4 IMAD.WIDE.U32 R14, R17, 0x8, R14 ;  /* 0x00000008110ec825 */ /* 0x010fe200078e000e */
[----:B------:R-:W4:Y:S02]  /*02b0*/  LDC.64 R8, c[0x0][0x398] ;  /* 0x0000e600ff087b82 */ /* 0x000f240000000a00 */
[----:B------:R-:W-:Y:S01]  /*02c0*/  ISETP.GE.U32.AND P0, PT, R0, R32, PT ;  /* 0x000000200000720c */ /* 0x000fe20003f06070 */
[C---:B0-----:R-:W-:Y:S01]  /*02d0*/  @!P5 IMAD.WIDE.U32 R16, R29.reuse, 0x8, R12 ;  /* 0x000000081d10d825 */ /* 0x041fe200078e000c */
[----:B------:R0:W4:Y:S03]  /*02e0*/  @!P4 LDG.E.64 R44, desc[UR4][R14.64] ;  /* 0x000000040e2cc981 */ /* 0x000126000c1e1b00 */
[----:B------:R-:W-:Y:S01]  /*02f0*/  @!P5 IMAD.WIDE.U32 R18, R29, 0x8, R18 ;  /* 0x000000081d12d825 */ /* 0x000fe200078e0012 */
[----:B------:R-:W1:Y:S01]  /*0300*/  LDC.64 R12, c[0x0][0x390] ;  /* 0x0000e400ff0c7b82 */ /* 0x000e620000000a00 */
[----:B------:R-:W4:Y:S06]  /*0310*/  @!P5 LDG.E.64 R40, desc[UR4][R16.64] ;  /* 0x000000041028d981 */ /* 0x000f2c000c1e1b00 */
[----:B------:R-:W-:Y:S01]  /*0320*/  @!P0 IADD3 R33, PT, PT, R34, R0, RZ ;  /* 0x0000000022218210 */ /* 0x000fe20007ffe0ff */
[----:B------:R-:W-:Y:S01]  /*0330*/  @!P0 VIADD R0, R0, 0x80 ;  /* 0x0000008000008836 */ /* 0x000fe20000000000 */
[----:B------:R-:W1:Y:S04]  /*0340*/  LDC.64 R28, c[0x0][0x390] ;  /* 0x0000e400ff1c7b82 */ /* 0x000e680000000a00 */
[----:B------:R-:W-:-:S04]  /*0350*/  ISETP.GE.U32.AND P2, PT, R0, R32, PT ;  /* 0x000000200000720c */ /* 0x000fc80003f46070 */
[----:B------:R-:W4:Y:S08]  /*0360*/  LDC.64 R6, c[0x0][0x390] ;  /* 0x0000e400ff067b82 */ /* 0x000f300000000a00 */
[----:B------:R-:W4:Y:S01]  /*0370*/  LDC.64 R4, c[0x0][0x398] ;  /* 0x0000e600ff047b82 */ /* 0x000f220000000a00 */
[----:B------:R-:W-:Y:S01]  /*0380*/  @!P2 IADD3 R35, PT, PT, R34, R0, RZ ;  /* 0x000000002223a210 */ /* 0x000fe20007ffe0ff */
[----:B------:R-:W-:-:S05]  /*0390*/  @!P2 VIADD R0, R0, 0x80 ;  /* 0x000000800000a836 */ /* 0x000fca0000000000 */
[----:B------:R-:W-:-:S13]  /*03a0*/  ISETP.GE.U32.AND P1, PT, R0, R32, PT ;  /* 0x000000200000720c */ /* 0x000fda0003f26070 */
[----:B------:R-:W-:Y:S01]  /*03b0*/  @!P1 IMAD.IADD R37, R34, 0x1, R0 ;  /* 0x0000000122259824 */ /* 0x000fe200078e0200 */
[----:B------:R-:W-:-:S04]  /*03c0*/  @!P1 IADD3 R0, PT, PT, R0, 0x80, RZ ;  /* 0x0000008000009810 */ /* 0x000fc80007ffe0ff */
[----:B------:R-:W-:-:S13]  /*03d0*/  ISETP.GE.U32.AND P6, PT, R0, R32, PT ;  /* 0x000000200000720c */ /* 0x000fda0003fc6070 */
[----:B------:R-:W-:Y:S02]  /*03e0*/  @!P6 IMAD.IADD R39, R34, 0x1, R0 ;  /* 0x000000012227e824 */ /* 0x000fe400078e0200 */
[----:B------:R-:W-:-:S05]  /*03f0*/  @!P6 VIADD R0, R0, 0x80 ;  /* 0x000000800000e836 */ /* 0x000fca0000000000 */
[----:B------:R-:W-:Y:S02]  /*0400*/  ISETP.GE.U32.AND P3, PT, R0, R32, PT ;  /* 0x000000200000720c */ /* 0x000fe40003f66070 */
[----:B------:R-:W-:Y:S02]  /*0410*/  CS2R R74, SRZ ;  /* 0x00000000004a7805 */ /* 0x000fe4000001ff00 */
[----:B------:R-:W-:Y:S02]  /*0420*/  CS2R R72, SRZ ;  /* 0x0000000000487805 */ /* 0x000fe4000001ff00 */
[----:B------:R-:W-:Y:S02]  /*0430*/  CS2R R70, SRZ ;  /* 0x0000000000467805 */ /* 0x000fe4000001ff00 */
[----:B------:R-:W-:Y:S02]  /*0440*/  CS2R R68, SRZ ;  /* 0x0000000000447805 */ /* 0x000fe4000001ff00 */
[----:B------:R-:W-:-:S02]  /*0450*/  CS2R R66, SRZ ;  /* 0x0000000000427805 */ /* 0x000fc4000001ff00 */
[----:B------:R-:W-:Y:S02]  /*0460*/  CS2R R62, SRZ ;  /* 0x00000000003e7805 */ /* 0x000fe4000001ff00 */
[----:B------:R-:W-:Y:S02]  /*0470*/  CS2R R60, SRZ ;  /* 0x00000000003c7805 */ /* 0x000fe4000001ff00 */
[----:B------:R-:W-:Y:S02]  /*0480*/  CS2R R58, SRZ ;  /* 0x00000000003a7805 */ /* 0x000fe4000001ff00 */
[----:B------:R-:W-:Y:S02]  /*0490*/  CS2R R56, SRZ ;  /* 0x0000000000387805 */ /* 0x000fe4000001ff00 */
[----:B------:R-:W-:Y:S02]  /*04a0*/  CS2R R54, SRZ ;  /* 0x0000000000367805 */ /* 0x000fe4000001ff00 */
[----:B------:R-:W-:Y:S01]  /*04b0*/  CS2R R52, SRZ ;  /* 0x0000000000347805 */ /* 0x000fe2000001ff00 */
[----:B--2---:R-:W-:Y:S01]  /*04c0*/  @!P0 IMAD.WIDE.U32 R20, R33, 0x8, R20 ;  /* 0x0000000821148825 */ /* 0x004fe200078e0014 */
[----:B0-----:R-:W-:Y:S01]  /*04d0*/  @!P3 IADD3 R15, PT, PT, R34, R0, RZ ;  /* 0x00000000220fb210 */ /* 0x001fe20007ffe0ff */
[----:B------:R0:W5:Y:S02]  /*04e0*/  @!P5 LDG.E.64 R74, desc[UR4][R18.64] ;  /* 0x00000004124ad981 */ /* 0x000164000c1e1b00 */
[----:B---3--:R-:W-:-:S02]  /*04f0*/  @!P2 IMAD.WIDE.U32 R24, R35, 0x8, R24 ;  /* 0x000000082318a825 */ /* 0x008fc400078e0018 */
[----:B------:R0:W5:Y:S02]  /*0500*/  @!P0 LDG.E.64 R72, desc[UR4][R20.64] ;  /* 0x0000000414488981 */ /* 0x000164000c1e1b00 */
[----:B-1----:R-:W-:Y:S02]  /*0510*/  @!P2 IMAD.WIDE.U32 R26, R35, 0x8, R26 ;  /* 0x00000008231aa825 */ /* 0x002fe400078e001a */
[----:B------:R0:W5:Y:S02]  /*0520*/  @!P2 LDG.E.64 R68, desc[UR4][R24.64] ;  /* 0x000000041844a981 */ /* 0x000164000c1e1b00 */
[C---:B------:R-:W-:Y:S02]  /*0530*/  @!P1 IMAD.WIDE.U32 R28, R37.reuse, 0x8, R28 ;  /* 0x00000008251c9825 */ /* 0x040fe400078e001c */
[----:B------:R0:W5:Y:S02]  /*0540*/  @!P2 LDG.E.64 R66, desc[UR4][R26.64] ;  /* 0x000000041a42a981 */ /* 0x000164000c1e1b00 */
[----:B------:R-:W-:-:S02]  /*0550*/  @!P1 IMAD.WIDE.U32 R30, R37, 0x8, R30 ;  /* 0x00000008251e9825 */ /* 0x000fc400078e001e */
[----:B------:R0:W5:Y:S02]  /*0560*/  @!P1 LDG.E.64 R62, desc[UR4][R28.64] ;  /* 0x000000041c3e9981 */ /* 0x000164000c1e1b00 */
[C---:B------:R-:W-:Y:S02]  /*0570*/  @!P6 IMAD.WIDE.U32 R12, R39.reuse, 0x8, R12 ;  /* 0x00000008270ce825 */ /* 0x040fe400078e000c */
[----:B------:R0:W5:Y:S02]  /*0580*/  @!P1 LDG.E.64 R60, desc[UR4][R30.64] ;  /* 0x000000041e3c9981 */ /* 0x000164000c1e1b00 */
[----:B----4-:R-:W-:Y:S02]  /*0590*/  @!P6 IMAD.WIDE.U32 R8, R39, 0x8, R8 ;  /* 0x000000082708e825 */ /* 0x010fe400078e0008 */
[----:B------:R0:W5:Y:S02]  /*05a0*/  @!P6 LDG.E.64 R58, desc[UR4][R12.64] ;  /* 0x000000040c3ae981 */ /* 0x000164000c1e1b00 */
[----:B------:R-:W-:-:S02]  /*05b0*/  @!P3 IMAD.WIDE.U32 R6, R15, 0x8, R6 ;  /* 0x000000080f06b825 */ /* 0x000fc400078e0006 */
[----:B------:R0:W5:Y:S02]  /*05c0*/  @!P6 LDG.E.64 R56, desc[UR4][R8.64] ;  /* 0x000000040838e981 */ /* 0x000164000c1e1b00 */
[----:B------:R-:W-:Y:S02]  /*05d0*/  @!P3 IMAD.WIDE.U32 R4, R15, 0x8, R4 ;  /* 0x000000080f04b825 */ /* 0x000fe400078e0004 */
[----:B------:R0:W5:Y:S04]  /*05e0*/  @!P3 LDG.E.64 R54, desc[UR4][R6.64] ;  /* 0x000000040636b981 */ /* 0x000168000c1e1b00 */
[----:B------:R0:W5:Y:S04]  /*05f0*/  @!P3 LDG.E.64 R52, desc[UR4][R4.64] ;  /* 0x000000040434b981 */ /* 0x000168000c1e1b00 */
[----:B------:R1:W-:Y:S02]  /*0600*/  STL.64 [R1+0x28b0], R22 ;  /* 0x0028b01601007387 */ /* 0x0003e40000100a00 */
[----:B-1----:R-:W1:Y:S02]  /*0610*/  LDC.64 R22, c[0x0][0x398] ;  /* 0x0000e600ff167b82 */ /* 0x002e640000000a00 */
[----:B-1----:R-:W-:-:S05]  /*0620*/  @!P0 IMAD.WIDE.U32 R22, R33, 0x8, R22 ;  /* 0x0000000821168825 */ /* 0x002fca00078e0016 */
[----:B------:R0:W5:Y:S04]  /*0630*/  @!P0 LDG.E.64 R70, desc[UR4][R22.64] ;  /* 0x0000000416468981 */ /* 0x000168000c1e1b00 */
[----:B------:R0:W-:Y:S04]  /*0640*/  STL.64 [R1+0x28a8], R44 ;  /* 0x0028a82c01007387 */ /* 0x0001e80000100a00 */
[----:B------:R0:W-:Y:S01]  /*0650*/  STL.64 [R1+0x28a0], R40 ;  /* 0x0028a02801007387 */ /* 0x0001e20000100a00 */
[----:B------:R-:W-:Y:S01]  /*0660*/  UISETP.NE.AND UP0, UPT, UR6, URZ, UPT ;  /* 0x000000ff0600728c */ /* 0x000fe2000bf05270 */
[----:B------:R-:W-:Y:S08]  /*0670*/  BSSY.RECONVERGENT B2, `(.L_x_8480) ;  /* 0x000010e000027945 */ /* 0x000ff00003800200 */
[----:B------:R-:W-:Y:S05]  /*0680*/  BRA.U UP0, `(.L_x_8481) ;  /* 0x0000000900107547 */ /* 0x000fea000b800000 */
[----:B------:R-:W-:Y:S01]  /*0690*/  ISETP.GE.U32.AND P0, PT, R42, R32, PT ;  /* 0x000000202a00720c */ /* 0x000fe20003f06070 */
[----:B------:R-:W-:-:S12]  /*06a0*/  BSSY.RECONVERGENT B10, `(.L_x_8482) ;  /* 0x00000070000a7945 */ /* 0x000fd80003800200 */
[----:B------:R-:W-:Y:S05]  /*06b0*/  @P0 BRA `(.L_x_8483) ;  /* 0x0000000000140947 */ /* 0x000fea0003800000 */
[----:B------:R-:W-:-:S07]  /*06c0*/  MOV R46, 0x6e0 ;  /* 0x000006e0002e7802 */ /* 0x000fce0000000f00 */
[----:B0----5:R-:W-:Y:S05]  /*06d0*/  CALL.REL.NOINC `($_ZN2at6native29vectorized_elementwise_kernelILi2EN48_GLOBAL__N__08322988_15_IGammaKernel_cu_cb51a28d10CalcIgammaIdEESt5arrayIPcLm3EEEEviT0_T1_$_ZN46_INTERNAL_08322988_15_IGammaKernel_cu_cb51a28d48_GLOBAL__N__08322988_15_IGammaKernel_cu_cb51a28d11calc_igammaIdEET_S2_S2_) ;  /* 0x00000020005c7944 */ /* 0x021fea0003c00000 */
[----:B------:R-:W-:Y:S02]  /*06e0*/  IMAD.MOV.U32 R2, RZ, RZ, R0 ;  /* 0x000000ffff027224 */ /* 0x000fe400078e0000 */
[----:B------:R-:W-:-:S05]  /*06f0*/  IMAD.MOV.U32 R3, RZ, RZ, R7 ;  /* 0x000000ffff037224 */ /* 0x000fca00078e0007 */
[----:B------:R1:W-:Y:S02]  /*0700*/  STL.64 [R1+0x28b8], R2 ;  /* 0x0028b80201007387 */ /* 0x0003e40000100a00 */
.L_x_8483:
[----:B------:R-:W-:Y:S05]  /*0710*/  BSYNC.RECONVERGENT B10 ;  /* 0x00000000000a7941 */ /* 0x000fea0003800200 */
.L_x_8482:
[----:B------:R-:W2:Y:S01]  /*0720*/  S2R R0, SR_CTAID.X ;  /* 0x0000000000007919 */ /* 0x000ea20000002500 */
[----:B------:R-:W1:Y:S01]  /*0730*/  LDCU UR6, c[0x0][0x380] ;  /* 0x00007000ff0677ac */ /* 0x000e620008000800 */
[----:B------:R-:W-:Y:S01]  /*0740*/  BSSY.RECONVERGENT B10, `(.L_x_8484) ;  /* 0x00000110000a7945 */ /* 0x000fe20003800200 */
[----:B--2---:R-:W-:-:S04]  /*0750*/  SHF.L.U32 R0, R0, 0xa, RZ ;  /* 0x0000000a00007819 */ /* 0x004fc800000006ff */
[----:B-1---5:R-:W-:Y:S01]  /*0760*/  IADD3 R2, PT, PT, -R0, UR6, RZ ;  /* 0x0000000600027c10 */ /* 0x022fe2000fffe1ff */
[----:B------:R-:W-:-:S05]  /*0770*/  VIADD R0, R42, 0x80 ;  /* 0x000000802a007836 */ /* 0x000fca0000000000 */
[----:B------:R-:W-:-:S13]  /*0780*/  ISETP.GE.U32.AND P0, PT, R0, R2, PT ;  /* 0x000000020000720c */ /* 0x000fda0003f06070 */
[----:B------:R-:W-:Y:S05]  /*0790*/  @P0 BRA `(.L_x_8485) ;  /* 0x00000000002c0947 */ /* 0x000fea0003800000 */
[----:B------:R-:W2:Y:S04]  /*07a0*/  LDL.LU.64 R2, [R1+0x28b0] ;  /* 0x0028b00001027983 */ /* 0x000ea80000300a00 */
[----:B0-----:R-:W3:Y:S01]  /*07b0*/  LDL.LU.64 R4, [R1+0x28a8] ;  /* 0x0028a80001047983 */ /* 0x001ee20000300a00 */
[----:B------:R-:W-:Y:S01]  /*07c0*/  MOV R46, 0x820 ;  /* 0x00000820002e7802 */ /* 0x000fe20000000f00 */
[----:B--2---:R-:W-:Y:S01]  /*07d0*/  IMAD.MOV.U32 R10, RZ, RZ, R2 ;  /* 0x000000ffff0a7224 */ /* 0x004fe200078e0002 */
[----:B------:R-:W-:Y:S01]  /*07e0*/  MOV R11, R3 ;  /* 0x00000003000b7202 */ /* 0x000fe20000000f00 */
[----:B---3--:R-:W-:Y:S02]  /*07f0*/  IMAD.MOV.U32 R2, RZ, RZ, R4 ;  /* 0x000000ffff027224 */ /* 0x008fe400078e0004 */
[----:B------:R-:W-:-:S07]  /*0800*/  IMAD.MOV.U32 R3, RZ, RZ, R5 ;  /* 0x000000ffff037224 */ /* 0x000fce00078e0005 */
[----:B------:R-:W-:Y:S05]  /*0810*/  CALL.REL.NOINC `($_ZN2at6native29vectorized_elementwise_kernelILi2EN48_GLOBAL__N__08322988_15_IGammaKernel_cu_cb51a28d10CalcIgammaIdEESt5arrayIPcLm3EEEEviT0_T1_$_ZN46_INTERNAL_08322988_15_IGammaKernel_cu_cb51a28d48_GLOBAL__N__08322988_15_IGammaKernel_cu_cb51a28d11calc_igammaIdEET_S2_S2_) ;  /* 0x00000020000c7944 */ /* 0x000fea0003c00000 */
[----:B------:R-:W-:Y:S01]  /*0820*/  MOV R2, R0 ;  /* 0x0000000000027202 */ /* 0x000fe20000000f00 */
[----:B------:R-:W-:-:S05]  /*0830*/  IMAD.MOV.U32 R3, RZ, RZ, R7 ;  /* 0x000000ffff037224 */ /* 0x000fca00078e0007 */
[----:B------:R1:W-:Y:S02]  /*0840*/  STL.64 [R1+0x28a8], R2 ;  /* 0x0028a80201007387 */ /* 0x0003e40000100a00 */
.L_x_8485:
[----:B------:R-:W-:Y:S05]  /*0850*/  BSYNC.RECONVERGENT B10 ;  /* 0x00000000000a7941 */ /* 0x000fea0003800200 */
.L_x_8484:
[----:B------:R-:W2:Y:S01]  /*0860*/  S2R R0, SR_CTAID.X ;  /* 0x0000000000007919 */ /* 0x000ea20000002500 */
[----:B------:R-:W1:Y:S01]  /*0870*/  LDCU UR6, c[0x0][0x380] ;  /* 0x00007000ff0677ac */ /* 0x000e620008000800 */
[----:B------:R-:W-:Y:S01]  /*0880*/  BSSY.RECONVERGENT B10, `(.L_x_8486) ;  /* 0x000000f0000a7945 */ /* 0x000fe20003800200 */
[----:B--2---:R-:W-:-:S05]  /*0890*/  IMAD.SHL.U32 R0, R0, 0x400, RZ ;  /* 0x0000040000007824 */ /* 0x004fca00078e00ff */
[----:B-1----:R-:W-:Y:S02]  /*08a0*/  IADD3 R2, PT, PT, -R0, UR6, RZ ;  /* 0x0000000600027c10 */ /* 0x002fe4000fffe1ff */
[----:B------:R-:W-:-:S04]  /*08b0*/  IADD3 R0, PT, PT, R42, 0x100, RZ ;  /* 0x000001002a007810 */ /* 0x000fc80007ffe0ff */
[----:B------:R-:W-:-:S13]  /*08c0*/  ISETP.GE.U32.AND P0, PT, R0, R2, PT ;  /* 0x000000020000720c */ /* 0x000fda0003f06070 */
[----:B------:R-:W-:Y:S05]  /*08d0*/  @P0 BRA `(.L_x_8487) ;  /* 0x0000000000240947 */ /* 0x000fea0003800000 */
[----:B------:R-:W2:Y:S01]  /*08e0*/  LDL.LU.64 R2, [R1+0x28a0] ;  /* 0x0028a00001027983 */ /* 0x000ea20000300a00 */
[----:B------:R-:W-:Y:S01]  /*08f0*/  MOV R46, 0x950 ;  /* 0x00000950002e7802 */ /* 0x000fe20000000f00 */
[----:B--2---:R-:W-:Y:S01]  /*0900*/  IMAD.MOV.U32 R10, RZ, RZ, R2 ;  /* 0x000000ffff0a7224 */ /* 0x004fe200078e0002 */
[----:B------:R-:W-:Y:S01]  /*0910*/  MOV R2, R74 ;  /* 0x0000004a00027202 */ /* 0x000fe20000000f00 */
[----:B------:R-:W-:Y:S02]  /*0920*/  IMAD.MOV.U32 R11, RZ, RZ, R3 ;  /* 0x000000ffff0b7224 */ /* 0x000fe400078e0003 */
[----:B------:R-:W-:-:S07]  /*0930*/  IMAD.MOV.U32 R3, RZ, RZ, R75 ;  /* 0x000000ffff037224 */ /* 0x000fce00078e004b */
[----:B0-----:R-:W-:Y:S05]  /*0940*/  CALL.REL.NOINC `($_ZN2at6native29vectorized_elementwise_kernelILi2EN48_GLOBAL__N__08322988_15_IGammaKernel_cu_cb51a28d10CalcIgammaIdEESt5arrayIPcLm3EEEEviT0_T1_$_ZN46_INTERNAL_08322988_15_IGammaKernel_cu_cb51a28d48_GLOBAL__N__08322988_15_IGammaKernel_cu_cb51a28d11calc_igammaIdEET_S2_S2_) ;  /* 0x0000001c00c07944 */ /* 0x001fea0003c00000 */
[----:B------:R-:W-:Y:S01]  /*0950*/  IMAD.MOV.U32 R74, RZ, RZ, R0 ;  /* 0x000000ffff4a7224 */ /* 0x000fe200078e0000 */
[----:B------:R-:W-:-:S07]  /*0960*/  MOV R75, R7 ;  /* 0x00000007004b7202 */ /* 0x000fce0000000f00 */
.L_x_8487:
[----:B------:R-:W-:Y:S05]  /*0970*/  BSYNC.RECONVERGENT B10 ;  /* 0x00000000000a7941 */ /* 0x000fea0003800200 */
.L_x_8486:
[----:B------:R-:W1:Y:S01]  /*0980*/  S2R R0, SR_CTAID.X ;  /* 0x0000000000007919 */ /* 0x000e620000002500 */
[----:B------:R-:W2:Y:S01]  /*0990*/  LDCU UR6, c[0x0][0x380] ;  /* 0x00007000ff0677ac */ /* 0x000ea20008000800 */
[----:B------:R-:W-:Y:S01]  /*09a0*/  BSSY.RECONVERGENT B10, `(.L_x_8488) ;  /* 0x000000e0000a7945 */ /* 0x000fe20003800200 */
[----:B-1----:R-:W-:-:S05]  /*09b0*/  IMAD.SHL.U32 R0, R0, 0x400, RZ ;  /* 0x0000040000007824 */ /* 0x002fca00078e00ff */
[----:B--2---:R-:W-:Y:S01]  /*09c0*/  IADD3 R2, PT, PT, -R0, UR6, RZ ;  /* 0x0000000600027c10 */ /* 0x004fe2000fffe1ff */
[----:B------:R-:W-:-:S05]  /*09d0*/  VIADD R0, R42, 0x180 ;  /* 0x000001802a007836 */ /* 0x000fca0000000000 */
[----:B------:R-:W-:-:S13]  /*09e0*/  ISETP.GE.U32.AND P0, PT, R0, R2, PT ;  /* 0x000000020000720c */ /* 0x000fda0003f06070 */
[----:B------:R-:W-:Y:S05]  /*09f0*/  @P0 BRA `(.L_x_8489) ;  /* 0x0000000000200947 */ /* 0x000fea0003800000 */
[----:B------:R-:W-:Y:S01]  /*0a00*/  MOV R10, R72 ;  /* 0x00000048000a7202 */ /* 0x000fe20000000f00 */
[----:B------:R-:W-:Y:S01]  /*0a10*/  IMAD.MOV.U32 R11, RZ, RZ, R73 ;  /* 0x000000ffff0b7224 */ /* 0x000fe200078e0049 */
[----:B------:R-:W-:Y:S01]  /*0a20*/  MOV R3, R71 ;  /* 0x0000004700037202 */ /* 0x000fe20000000f00 */
[----:B------:R-:W-:Y:S01]  /*0a30*/  IMAD.MOV.U32 R2, RZ, RZ, R70 ;  /* 0x000000ffff027224 */ /* 0x000fe200078e0046 */
[----:B------:R-:W-:-:S07]  /*0a40*/  MOV R46, 0xa60 ;  /* 0x00000a60002e7802 */ /* 0x000fce0000000f00 */
[----:B0-----:R-:W-:Y:S05]  /*0a50*/  CALL.REL.NOINC `($_ZN2at6native29vectorized_elementwise_kernelILi2EN48_GLOBAL__N__08322988_15_IGammaKernel_cu_cb51a28d10CalcIgammaIdEESt5arrayIPcLm3EEEEviT0_T1_$_ZN46_INTERNAL_08322988_15_IGammaKernel_cu_cb51a28d48_GLOBAL__N__08322988_15_IGammaKernel_cu_cb51a28d11calc_igammaIdEET_S2_S2_) ;  /* 0x0000001c007c7944 */ /* 0x001fea0003c00000 */
[----:B------:R-:W-:Y:S02]  /*0a60*/  IMAD.MOV.U32 R70, RZ, RZ, R0 ;  /* 0x000000ffff467224 */ /* 0x000fe400078e0000 */
[----:B------:R-:W-:-:S07]  /*0a70*/  IMAD.MOV.U32 R71, RZ, RZ, R7 ;  /* 0x000000ffff477224 */ /* 0x000fce00078e0007 */
.L_x_8489:
[----:B------:R-:W-:Y:S05]  /*0a80*/  BSYNC.RECONVERGENT B10 ;  /* 0x00000000000a7941 */ /* 0x000fea0003800200 */
.L_x_8488:
[----:B------:R-:W1:Y:S01]  /*0a90*/  S2R R0, SR_CTAID.X ;  /* 0x0000000000007919 */ /* 0x000e620000002500 */
[----:B------:R-:W2:Y:S01]  /*0aa0*/  LDCU UR6, c[0x0][0x380] ;  /* 0x00007000ff0677ac */ /* 0x000ea20008000800 */
[----:B------:R-:W-:Y:S01]  /*0ab0*/  BSSY.RECONVERGENT B10, `(.L_x_8490) ;  /* 0x000000e0000a7945 */ /* 0x000fe20003800200 */
[----:B-1----:R-:W-:-:S04]  /*0ac0*/  SHF.L.U32 R0, R0, 0xa, RZ ;  /* 0x0000000a00007819 */ /* 0x002fc800000006ff */
[----:B--2---:R-:W-:Y:S01]  /*0ad0*/  IADD3 R2, PT, PT, -R0, UR6, RZ ;  /* 0x0000000600027c10 */ /* 0x004fe2000fffe1ff */
[----:B------:R-:W-:-:S05]  /*0ae0*/  VIADD R0, R42, 0x200 ;  /* 0x000002002a007836 */ /* 0x000fca0000000000 */
[----:B------:R-:W-:-:S13]  /*0af0*/  ISETP.GE.U32.AND P0, PT, R0, R2, PT ;  /* 0x000000020000720c */ /* 0x000fda0003f06070 */
[----:B------:R-:W-:Y:S05]  /*0b00*/  @P0 BRA `(.L_x_8491) ;  /* 0x0000000000200947 */ /* 0x000fea0003800000 */
[----:B------:R-:W-:Y:S01]  /*0b10*/  IMAD.MOV.U32 R10, RZ, RZ, R68 ;  /* 0x000000ffff0a7224 */ /* 0x000fe200078e0044 */
[----:B------:R-:W-:Y:S01]  /*0b20*/  MOV R11, R69 ;  /* 0x00000045000b7202 */ /* 0x000fe20000000f00 */
[----:B------:R-:W-:Y:S01]  /*0b30*/  IMAD.MOV.U32 R2, RZ, RZ, R66 ;  /* 0x000000ffff027224 */ /* 0x000fe200078e0042 */
[----:B------:R-:W-:Y:S01]  /*0b40*/  MOV R46, 0xb70 ;  /* 0x00000b70002e7802 */ /* 0x000fe20000000f00 */
[----:B------:R-:W-:-:S07]  /*0b50*/  IMAD.MOV.U32 R3, RZ, RZ, R67 ;  /* 0x000000ffff037224 */ /* 0x000fce00078e0043 */
[----:B0-----:R-:W-:Y:S05]  /*0b60*/  CALL.REL.NOINC `($_ZN2at6native29vectorized_elementwise_kernelILi2EN48_GLOBAL__N__08322988_15_IGammaKernel_cu_cb51a28d10CalcIgammaIdEESt5arrayIPcLm3EEEEviT0_T1_$_ZN46_INTERNAL_08322988_15_IGammaKernel_cu_cb51a28d48_GLOBAL__N__08322988_15_IGammaKernel_cu_cb51a28d11calc_igammaIdEET_S2_S2_) ;  /* 0x0000001c00387944 */ /* 0x001fea0003c00000 */
[----:B------:R-:W-:Y:S01]  /*0b70*/  MOV R66, R0 ;  /* 0x0000000000427202 */ /* 0x000fe20000000f00 */
[----:B------:R-:W-:-:S07]  /*0b80*/  IMAD.MOV.U32 R67, RZ, RZ, R7 ;  /* 0x000000ffff437224 */ /* 0x000fce00078e0007 */
.L_x_8491:
[----:B------:R-:W-:Y:S05]  /*0b90*/  BSYNC.RECONVERGENT B10 ;  /* 0x00000000000a7941 */ /* 0x000fea0003800200 */
.L_x_8490:
[----:B------:R-:W1:Y:S01]  /*0ba0*/  S2R R0, SR_CTAID.X ;  /* 0x0000000000007919 */ /* 0x000e620000002500 */
[----:B------:R-:W2:Y:S01]  /*0bb0*/  LDCU UR6, c[0x0][0x380] ;  /* 0x00007000ff0677ac */ /* 0x000ea20008000800 */
[----:B------:R-:W-:Y:S01]  /*0bc0*/  BSSY.RECONVERGENT B10, `(.L_x_8492) ;  /* 0x000000e0000a7945 */ /* 0x000fe20003800200 */
[----:B-1----:R-:W-:-:S05]  /*0bd0*/  IMAD.SHL.U32 R0, R0, 0x400, RZ ;  /* 0x0000040000007824 */ /* 0x002fca00078e00ff */
[----:B--2---:R-:W-:Y:S02]  /*0be0*/  IADD3 R2, PT, PT, -R0, UR6, RZ ;  /* 0x0000000600027c10 */ /* 0x004fe4000fffe1ff */
[----:B------:R-:W-:-:S04]  /*0bf0*/  IADD3 R0, PT, PT, R42, 0x280, RZ ;  /* 0x000002802a007810 */ /* 0x000fc80007ffe0ff */
        /* <DEDUP_REMOVED lines=8> */
[----:B------:R-:W-:Y:S01]  /*0c80*/  IMAD.MOV.U32 R60, RZ, RZ, R0 ;  /* 0x000000ffff3c7224 */ /* 0x000fe200078e0000 */
[----:B------:R-:W-:-:S07]  /*0c90*/  MOV R61, R7 ;  /* 0x00000007003d7202 */ /* 0x000fce0000000f00 */
.L_x_8493:
[----:B------:R-:W-:Y:S05]  /*0ca0*/  BSYNC.RECONVERGENT B10 ;  /* 0x00000000000a7941 */ /* 0x000fea0003800200 */
.L_x_8492:
        /* <DEDUP_REMOVED lines=16> */
.L_x_8495:
[----:B------:R-:W-:Y:S05]  /*0db0*/  BSYNC.RECONVERGENT B10 ;  /* 0x00000000000a7941 */ /* 0x000fea0003800200 */
.L_x_8494:
[----:B------:R-:W1:Y:S01]  /*0dc0*/  S2R R0, SR_CTAID.X ;  /* 0x0000000000007919 */ /* 0x000e620000002500 */
[----:B------:R-:W2:Y:S01]  /*0dd0*/  LDCU UR6, c[0x0][0x380] ;  /* 0x00007000ff0677ac */ /* 0x000ea20008000800 */
[----:B-1----:R-:W-:-:S04]  /*0de0*/  SHF.L.U32 R0, R0, 0xa, RZ ;  /* 0x0000000a00007819 */ /* 0x002fc800000006ff */
[----:B--2---:R-:W-:Y:S01]  /*0df0*/  IADD3 R2, PT, PT, -R0, UR6, RZ ;  /* 0x0000000600027c10 */ /* 0x004fe2000fffe1ff */
[----:B------:R-:W-:-:S05]  /*0e00*/  VIADD R0, R42, 0x380 ;  /* 0x000003802a007836 */ /* 0x000fca0000000000 */
[----:B------:R-:W-:-:S13]  /*0e10*/  ISETP.GE.U32.AND P0, PT, R0, R2, PT ;  /* 0x000000020000720c */ /* 0x000fda0003f06070 */
[----:B------:R-:W-:Y:S05]  /*0e20*/  @P0 BRA `(.L_x_8496) ;  /* 0x0000000800480947 */ /* 0x000fea0003800000 */
[----:B------:R-:W-:Y:S01]  /*0e30*/  BSSY.RECONVERGENT B10, `(.L_x_8497) ;  /* 0x00000070000a7945 */ /* 0x000fe20003800200 */
[----:B------:R-:W-:Y:S01]  /*0e40*/  IMAD.MOV.U32 R10, RZ, RZ, R54 ;  /* 0x000000ffff0a7224 */ /* 0x000fe200078e0036 */
[----:B------:R-:W-:Y:S01]  /*0e50*/  MOV R11, R55 ;  /* 0x00000037000b7202 */ /* 0x000fe20000000f00 */
[----:B------:R-:W-:Y:S01]  /*0e60*/  IMAD.MOV.U32 R2, RZ, RZ, R52 ;  /* 0x000000ffff027224 */ /* 0x000fe200078e0034 */
[----:B------:R-:W-:Y:S01]  /*0e70*/  MOV R46, 0xea0 ;  /* 0x00000ea0002e7802 */ /* 0x000fe20000000f00 */
[----:B------:R-:W-:-:S07]  /*0e80*/  IMAD.MOV.U32 R3, RZ, RZ, R53 ;  /* 0x000000ffff037224 */ /* 0x000fce00078e0035 */
[----:B0-----:R-:W-:Y:S05]  /*0e90*/  CALL.REL.NOINC `($_ZN2at6native29vectorized_elementwise_kernelILi2EN48_GLOBAL__N__08322988_15_IGammaKernel_cu_cb51a28d10CalcIgammaIdEESt5arrayIPcLm3EEEEviT0_T1_$_ZN46_INTERNAL_08322988_15_IGammaKernel_cu_cb51a28d48_GLOBAL__N__08322988_15_IGammaKernel_cu_cb51a28d11calc_igammaIdEET_S2_S2_) ;  /* 0x00000018006c7944 */ /* 0x001fea0003c00000 */
[----:B------:R-:W-:Y:S05]  /*0ea0*/  BSYNC.RECONVERGENT B10 ;  /* 0x00000000000a7941 */ /* 0x000fea0003800200 */
.L_x_8497:
[----:B------:R-:W-:Y:S01]  /*0eb0*/  MOV R6, R0 ;  /* 0x0000000000067202 */ /* 0x000fe20000000f00 */
[----:B------:R-:W-:Y:S06]  /*0ec0*/  BRA `(.L_x_8496) ;  /* 0x0000000800207947 */ /* 0x000fec0003800000 */
.L_x_8481:
[----:B0-----:R-:W0:Y:S01]  /*0ed0*/  S2R R4, SR_CTAID.X ;  /* 0x0000000000047919 */ /* 0x001e220000002500 */
[----:B------:R-:W1:Y:S01]  /*0ee0*/  LDCU UR6, c[0x0][0x380] ;  /* 0x00007000ff0677ac */ /* 0x000e620008000800 */
[----:B------:R-:W-:Y:S01]  /*0ef0*/  BSSY.RECONVERGENT B8, `(.L_x_8498) ;  /* 0x000000c000087945 */ /* 0x000fe20003800200 */
[----:B0-----:R-:W-:-:S05]  /*0f00*/  IMAD.SHL.U32 R4, R4, 0x400, RZ ;  /* 0x0000040004047824 */ /* 0x001fca00078e00ff */
[----:B-1----:R-:W-:-:S04]  /*0f10*/  IADD3 R4, PT, PT, -R4, UR6, RZ ;  /* 0x0000000604047c10 */ /* 0x002fc8000fffe1ff */
[----:B------:R-:W-:-:S13]  /*0f20*/  ISETP.GE.U32.AND P0, PT, R42, R4, PT ;  /* 0x000000042a00720c */ /* 0x000fda0003f06070 */
[----:B------:R-:W-:Y:S05]  /*0f30*/  @P0 BRA `(.L_x_8499) ;  /* 0x00000000001c0947 */ /* 0x000fea0003800000 */
[----:B-----5:R-:W-:Y:S01]  /*0f40*/  IMAD.MOV.U32 R26, RZ, RZ, R2 ;  /* 0x000000ffff1a7224 */ /* 0x020fe200078e0002 */
[----:B------:R-:W-:Y:S02]  /*0f50*/  MOV R2, R3 ;  /* 0x0000000300027202 */ /* 0x000fe40000000f00 */
[----:B------:R-:W-:-:S07]  /*0f60*/  MOV R45, 0xf80 ;  /* 0x00000f80002d7802 */ /* 0x000fce0000000f00 */
[----:B------:R-:W-:Y:S05]  /*0f70*/  CALL.REL.NOINC `($_ZN2at6native29vectorized_elementwise_kernelILi2EN48_GLOBAL__N__08322988_15_IGammaKernel_cu_cb51a28d10CalcIgammaIdEESt5arrayIPcLm3EEEEviT0_T1_$_ZN46_INTERNAL_08322988_15_IGammaKernel_cu_cb51a28d48_GLOBAL__N__08322988_15_IGammaKernel_cu_cb51a28d12calc_igammacIdEET_S2_S2_) ;  /* 0x0000025000107944 */ /* 0x000fea0003c00000 */
[----:B------:R-:W-:Y:S02]  /*0f80*/  IMAD.MOV.U32 R2, RZ, RZ, R0 ;  /* 0x000000ffff027224 */ /* 0x000fe400078e0000 */
[----:B------:R-:W-:-:S05]  /*0f90*/  IMAD.MOV.U32 R3, RZ, RZ, R19 ;  /* 0x000000ffff037224 */ /* 0x000fca00078e0013 */
[----:B------:R0:W-:Y:S02]  /*0fa0*/  STL.64 [R1+0x28b8], R2 ;  /* 0x0028b80201007387 */ /* 0x0001e40000100a00 */
.L_x_8499:
[----:B------:R-:W-:Y:S05]  /*0fb0*/  BSYNC.RECONVERGENT B8 ;  /* 0x0000000000087941 */ /* 0x000fea0003800200 */
.L_x_8498:
[----:B------:R-:W1:Y:S01]  /*0fc0*/  S2R R0, SR_CTAID.X ;  /* 0x0000000000007919 */ /* 0x000e620000002500 */
[----:B------:R-:W0:Y:S01]  /*0fd0*/  LDCU UR6, c[0x0][0x380] ;  /* 0x00007000ff0677ac */ /* 0x000e220008000800 */
[----:B------:R-:W-:Y:S01]  /*0fe0*/  BSSY.RECONVERGENT B8, `(.L_x_8500) ;  /* 0x0000011000087945 */ /* 0x000fe20003800200 */
[----:B-1----:R-:W-:-:S04]  /*0ff0*/  SHF.L.U32 R0, R0, 0xa, RZ ;  /* 0x0000000a00007819 */ /* 0x002fc800000006ff */
[----:B0----5:R-:W-:Y:S01]  /*1000*/  IADD3 R2, PT, PT, -R0, UR6, RZ ;  /* 0x0000000600027c10 */ /* 0x021fe2000fffe1ff */
[----:B------:R-:W-:-:S05]  /*1010*/  VIADD R0, R42, 0x80 ;  /* 0x000000802a007836 */ /* 0x000fca0000000000 */
[----:B------:R-:W-:-:S13]  /*1020*/  ISETP.GE.U32.AND P0, PT, R0, R2, PT ;  /* 0x000000020000720c */ /* 0x000fda0003f06070 */
[----:B------:R-:W-:Y:S05]  /*1030*/  @P0 BRA `(.L_x_8501) ;  /* 0x00000000002c0947 */ /* 0x000fea0003800000 */
[----:B------:R-:W2:Y:S04]  /*1040*/  LDL.LU.64 R2, [R1+0x28a8] ;  /* 0x0028a80001027983 */ /* 0x000ea80000300a00 */
[----:B------:R-:W3:Y:S01]  /*1050*/  LDL.LU.64 R4, [R1+0x28b0] ;  /* 0x0028b00001047983 */ /* 0x000ee20000300a00 */
[----:B------:R-:W-:Y:S01]  /*1060*/  MOV R45, 0x10c0 ;  /* 0x000010c0002d7802 */ /* 0x000fe20000000f00 */
[----:B--2---:R-:W-:Y:S02]  /*1070*/  IMAD.MOV.U32 R26, RZ, RZ, R2 ;  /* 0x000000ffff1a7224 */ /* 0x004fe400078e0002 */
[----:B------:R-:W-:Y:S02]  /*1080*/  IMAD.MOV.U32 R2, RZ, RZ, R3 ;  /* 0x000000ffff027224 */ /* 0x000fe400078e0003 */
[----:B---3--:R-:W-:Y:S01]  /*1090*/  IMAD.MOV.U32 R10, RZ, RZ, R4 ;  /* 0x000000ffff0a7224 */ /* 0x008fe200078e0004 */
[----:B------:R-:W-:-:S07]  /*10a0*/  MOV R11, R5 ;  /* 0x00000005000b7202 */ /* 0x000fce0000000f00 */
[----:B------:R-:W-:Y:S05]  /*10b0*/  CALL.REL.NOINC `($_ZN2at6native29vectorized_elementwise_kernelILi2EN48_GLOBAL__N__08322988_15_IGammaKernel_cu_cb51a28d10CalcIgammaIdEESt5arrayIPcLm3EEEEviT0_T1_$_ZN46_INTERNAL_08322988_15_IGammaKernel_cu_cb51a28d48_GLOBAL__N__08322988_15_IGammaKernel_cu_cb51a28d12calc_igammacIdEET_S2_S2_) ;  /* 0x0000024c00c07944 */ /* 0x000fea0003c00000 */
[----:B------:R-:W-:Y:S01]  /*10c0*/  MOV R2, R0 ;  /* 0x0000000000027202 */ /* 0x000fe20000000f00 */
[----:B------:R-:W-:-:S05]  /*10d0*/  IMAD.MOV.U32 R3, RZ, RZ, R19 ;  /* 0x000000ffff037224 */ /* 0x000fca00078e0013 */
[----:B------:R0:W-:Y:S02]  /*10e0*/  STL.64 [R1+0x28a8], R2 ;  /* 0x0028a80201007387 */ /* 0x0001e40000100a00 */
.L_x_8501:
[----:B------:R-:W-:Y:S05]  /*10f0*/  BSYNC.RECONVERGENT B8 ;  /* 0x0000000000087941 */ /* 0x000fea0003800200 */
.L_x_8500:
[----:B------:R-:W1:Y:S01]  /*1100*/  S2R R0, SR_CTAID.X ;  /* 0x0000000000007919 */ /* 0x000e620000002500 */
[----:B------:R-:W0:Y:S01]  /*1110*/  LDCU UR6, c[0x0][0x380] ;  /* 0x00007000ff0677ac */ /* 0x000e220008000800 */
[----:B------:R-:W-:Y:S01]  /*1120*/  BSSY.RECONVERGENT B8, `(.L_x_8502) ;  /* 0x000000f000087945 */ /* 0x000fe20003800200 */
[----:B-1----:R-:W-:-:S05]  /*1130*/  IMAD.SHL.U32 R0, R0, 0x400, RZ ;  /* 0x0000040000007824 */ /* 0x002fca00078e00ff */
[----:B0-----:R-:W-:Y:S02]  /*1140*/  IADD3 R2, PT, PT, -R0, UR6, RZ ;  /* 0x0000000600027c10 */ /* 0x001fe4000fffe1ff */
[----:B------:R-:W-:-:S04]  /*1150*/  IADD3 R0, PT, PT, R42, 0x100, RZ ;  /* 0x000001002a007810 */ /* 0x000fc80007ffe0ff */
[----:B------:R-:W-:-:S13]  /*1160*/  ISETP.GE.U32.AND P0, PT, R0, R2, PT ;  /* 0x000000020000720c */ /* 0x000fda0003f06070 */
[----:B------:R-:W-:Y:S05]  /*1170*/  @P0 BRA `(.L_x_8503) ;  /* 0x0000000000240947 */ /* 0x000fea0003800000 */
[----:B------:R-:W2:Y:S01]  /*1180*/  LDL.LU.64 R2, [R1+0x28a0] ;  /* 0x0028a00001027983 */ /* 0x000ea20000300a00 */
[----:B------:R-:W-:Y:S02]  /*1190*/  MOV R26, R74 ;  /* 0x0000004a001a7202 */ /* 0x000fe40000000f00 */
[----:B------:R-:W-:Y:S01]  /*11a0*/  MOV R45, 0x11f0 ;  /* 0x000011f0002d7802 */ /* 0x000fe20000000f00 */
[----:B--2---:R-:W-:Y:S02]  /*11b0*/  IMAD.MOV.U32 R10, RZ, RZ, R2 ;  /* 0x000000ffff0a7224 */ /* 0x004fe400078e0002 */
[----:B------:R-:W-:Y:S02]  /*11c0*/  IMAD.MOV.U32 R11, RZ, RZ, R3 ;  /* 0x000000ffff0b7224 */ /* 0x000fe400078e0003 */
[----:B------:R-:W-:-:S07]  /*11d0*/  IMAD.MOV.U32 R2, RZ, RZ, R75 ;  /* 0x000000ffff027224 */ /* 0x000fce00078e004b */
[----:B------:R-:W-:Y:S05]  /*11e0*/  CALL.REL.NOINC `($_ZN2at6native29vectorized_elementwise_kernelILi2EN48_GLOBAL__N__08322988_15_IGammaKernel_cu_cb51a28d10CalcIgammaIdEESt5arrayIPcLm3EEEEviT0_T1_$_ZN46_INTERNAL_08322988_15_IGammaKernel_cu_cb51a28d48_GLOBAL__N__08322988_15_IGammaKernel_cu_cb51a28d12calc_igammacIdEET_S2_S2_) ;  /* 0x0000024c00747944 */ /* 0x000fea0003c00000 */
[----:B------:R-:W-:Y:S01]  /*11f0*/  IMAD.MOV.U32 R74, RZ, RZ, R0 ;  /* 0x000000ffff4a7224 */ /* 0x000fe200078e0000 */
[----:B------:R-:W-:-:S07]  /*1200*/  MOV R75, R19 ;  /* 0x00000013004b7202 */ /* 0x000fce0000000f00 */
.L_x_8503:
[----:B------:R-:W-:Y:S05]  /*1210*/  BSYNC.RECONVERGENT B8 ;  /* 0x0000000000087941 */ /* 0x000fea0003800200 */
.L_x_8502:
[----:B------:R-:W0:Y:S01]  /*1220*/  S2R R0, SR_CTAID.X ;  /* 0x0000000000007919 */ /* 0x000e220000002500 */
[----:B------:R-:W1:Y:S01]  /*1230*/  LDCU UR6, c[0x0][0x380] ;  /* 0x00007000ff0677ac */ /* 0x000e620008000800 */
[----:B------:R-:W-:Y:S01]  /*1240*/  BSSY.RECONVERGENT B8, `(.L_x_8504) ;  /* 0x000000e000087945 */ /* 0x000fe20003800200 */
[----:B0-----:R-:W-:-:S05]  /*1250*/  IMAD.SHL.U32 R0, R0, 0x400, RZ ;  /* 0x0000040000007824 */ /* 0x001fca00078e00ff */
[----:B-1----:R-:W-:Y:S01]  /*1260*/  IADD3 R2, PT, PT, -R0, UR6, RZ ;  /* 0x0000000600027c10 */ /* 0x002fe2000fffe1ff */
        /* <DEDUP_REMOVED lines=8> */
[----:B------:R-:W-:Y:S05]  /*12f0*/  CALL.REL.NOINC `($_ZN2at6native29vectorized_elementwise_kernelILi2EN48_GLOBAL__N__08322988_15_IGammaKernel_cu_cb51a28d10CalcIgammaIdEESt5arrayIPcLm3EEEEviT0_T1_$_ZN46_INTERNAL_08322988_15_IGammaKernel_cu_cb51a28d48_GLOBAL__N__08322988_15_IGammaKernel_cu_cb51a28d12calc_igammacIdEET_S2_S2_) ;  /* 0x0000024c00307944 */ /* 0x000fea0003c00000 */
[----:B------:R-:W-:Y:S02]  /*1300*/  IMAD.MOV.U32 R70, RZ, RZ, R0 ;  /* 0x000000ffff467224 */ /* 0x000fe400078e0000 */
[----:B------:R-:W-:-:S07]  /*1310*/  IMAD.MOV.U32 R71, RZ, RZ, R19 ;  /* 0x000000ffff477224 */ /* 0x000fce00078e0013 */
.L_x_8505:
[----:B------:R-:W-:Y:S05]  /*1320*/  BSYNC.RECONVERGENT B8 ;  /* 0x0000000000087941 */ /* 0x000fea0003800200 */
.L_x_8504:
[----:B------:R-:W0:Y:S01]  /*1330*/  S2R R0, SR_CTAID.X ;  /* 0x0000000000007919 */ /* 0x000e220000002500 */
[----:B------:R-:W1:Y:S01]  /*1340*/  LDCU UR6, c[0x0][0x380] ;  /* 0x00007000ff0677ac */ /* 0x000e620008000800 */
[----:B------:R-:W-:Y:S01]  /*1350*/  BSSY.RECONVERGENT B8, `(.L_x_8506) ;  /* 0x000000e000087945 */ /* 0x000fe20003800200 */
[----:B0-----:R-:W-:-:S04]  /*1360*/  SHF.L.U32 R0, R0, 0xa, RZ ;  /* 0x0000000a00007819 */ /* 0x001fc800000006ff */
[----:B-1----:R-:W-:Y:S01]  /*1370*/  IADD3 R2, PT, PT, -R0, UR6, RZ ;  /* 0x0000000600027c10 */ /* 0x002fe2000fffe1ff */
        /* <DEDUP_REMOVED lines=8> */
[----:B------:R-:W-:Y:S05]  /*1400*/  CALL.REL.NOINC `($_ZN2at6native29vectorized_elementwise_kernelILi2EN48_GLOBAL__N__08322988_15_IGammaKernel_cu_cb51a28d10CalcIgammaIdEESt5arrayIPcLm3EEEEviT0_T1_$_ZN46_INTERNAL_08322988_15_IGammaKernel_cu_cb51a28d48_GLOBAL__N__08322988_15_IGammaKernel_cu_cb51a28d12calc_igammacIdEET_S2_S2_) ;  /* 0x0000024800ec7944 */ /* 0x000fea0003c00000 */
[----:B------:R-:W-:Y:S01]  /*1410*/  MOV R66, R0 ;  /* 0x0000000000427202 */ /* 0x000fe20000000f00 */
[----:B------:R-:W-:-:S07]  /*1420*/  IMAD.MOV.U32 R67, RZ, RZ, R19 ;  /* 0x000000ffff437224 */ /* 0x000fce00078e0013 */
.L_x_8507:
[----:B------:R-:W-:Y:S05]  /*1430*/  BSYNC.RECONVERGENT B8 ;  /* 0x0000000000087941 */ /* 0x000fea0003800200 */
.L_x_8506:
[----:B------:R-:W0:Y:S01]  /*1440*/  S2R R0, SR_CTAID.X ;  /* 0x0000000000007919 */ /* 0x000e220000002500 */
[----:B------:R-:W1:Y:S01]  /*1450*/  LDCU UR6, c[0x0][0x380] ;  /* 0x00007000ff0677ac */ /* 0x000e620008000800 */
[----:B------:R-:W-:Y:S01]  /*1460*/  BSSY.RECONVERGENT B8, `(.L_x_8508) ;  /* 0x000000e000087945 */ /* 0x000fe20003800200 */
[----:B0-----:R-:W-:-:S05]  /*1470*/  IMAD.SHL.U32 R0, R0, 0x400, RZ ;  /* 0x0000040000007824 */ /* 0x001fca00078e00ff */
[----:B-1----:R-:W-:Y:S02]  /*1480*/  IADD3 R2, PT, PT, -R0, UR6, RZ ;  /* 0x0000000600027c10 */ /* 0x002fe4000fffe1ff */
        /* <DEDUP_REMOVED lines=9> */
[----:B------:R-:W-:Y:S01]  /*1520*/  IMAD.MOV.U32 R60, RZ, RZ, R0 ;  /* 0x000000ffff3c7224 */ /* 0x000fe200078e0000 */
[----:B------:R-:W-:-:S07]  /*1530*/  MOV R61, R19 ;  /* 0x00000013003d7202 */ /* 0x000fce0000000f00 */
.L_x_8509:
[----:B------:R-:W-:Y:S05]  /*1540*/  BSYNC.RECONVERGENT B8 ;  /* 0x0000000000087941 */ /* 0x000fea0003800200 */
.L_x_8508:
        /* <DEDUP_REMOVED lines=16> */
.L_x_8511:
[----:B------:R-:W-:Y:S05]  /*1650*/  BSYNC.RECONVERGENT B8 ;  /* 0x0000000000087941 */ /* 0x000fea0003800200 */
.L_x_8510:
[----:B------:R-:W0:Y:S01]  /*1660*/  S2R R0, SR_CTAID.X ;  /* 0x0000000000007919 */ /* 0x000e220000002500 */
[----:B------:R-:W1:Y:S01]  /*1670*/  LDCU UR6, c[0x0][0x380] ;  /* 0x00007000ff0677ac */ /* 0x000e620008000800 */
        /* <DEDUP_REMOVED lines=13> */
.L_x_8496:
[----:B------:R-:W-:Y:S05]  /*1750*/  BSYNC.RECONVERGENT B2 ;  /* 0x0000000000027941 */ /* 0x000fea0003800200 */
.L_x_8480:
[----:B0-----:R-:W0:Y:S01]  /*1760*/  S2R R4, SR_CTAID.X ;  /* 0x0000000000047919 */ /* 0x001e220000002500 */
[----:B------:R-:W1:Y:S01]  /*1770*/  LDCU UR6, c[0x0][0x380] ;  /* 0x00007000ff0677ac */ /* 0x000e620008000800 */
[----:B------:R-:W-:Y:S04]  /*1780*/  BSSY.RECONVERGENT B0, `(.L_x_8512) ;  /* 0x0000038000007945 */ /* 0x000fe80003800200 */
[----:B------:R-:W-:Y:S01]  /*1790*/  BSSY.RELIABLE B1, `(.L_x_8513) ;  /* 0x0000030000017945 */ /* 0x000fe20003800100 */
[----:B0-----:R-:W-:-:S05]  /*17a0*/  IMAD.SHL.U32 R4, R4, 0x400, RZ ;  /* 0x0000040004047824 */ /* 0x001fca00078e00ff */
[----:B-1----:R-:W-:-:S04]  /*17b0*/  IADD3 R0, PT, PT, -R4, UR6, RZ ;  /* 0x0000000604007c10 */ /* 0x002fc8000fffe1ff */
[----:B------:R-:W-:-:S13]  /*17c0*/  ISETP.GE.U32.AND P0, PT, R42, R0, PT ;  /* 0x000000002a00720c */ /* 0x000fda0003f06070 */
[----:B------:R-:W-:Y:S05]  /*17d0*/  @P0 BRA `(.L_x_8514) ;  /* 0x0000000000380947 */ /* 0x000fea0003800000 */
[----:B------:R-:W2:Y:S01]  /*17e0*/  LDL.LU.64 R8, [R1+0x28b8] ;  /* 0x0028b80001087983 */ /* 0x000ea20000300a00 */
[----:B------:R-:W0:Y:S01]  /*17f0*/  LDC.64 R2, c[0x0][0x388] ;  /* 0x0000e200ff027b82 */ /* 0x000e220000000a00 */
[----:B------:R-:W-:Y:S01]  /*1800*/  IADD3 R5, PT, PT, R4, R42, RZ ;  /* 0x0000002a04057210 */ /* 0x000fe20007ffe0ff */
[----:B------:R-:W-:-:S05]  /*1810*/  VIADD R42, R42, 0x80 ;  /* 0x000000802a2a7836 */ /* 0x000fca0000000000 */
[----:B------:R-:W-:Y:S01]  /*1820*/  ISETP.GE.U32.AND P0, PT, R42, R0, PT ;  /* 0x000000002a00720c */ /* 0x000fe20003f06070 */
[----:B0-----:R-:W-:-:S05]  /*1830*/  IMAD.WIDE.U32 R2, R5, 0x8, R2 ;  /* 0x0000000805027825 */ /* 0x001fca00078e0002 */
[----:B--2---:R0:W-:Y:S07]  /*1840*/  STG.E.64 desc[UR4][R2.64], R8 ;  /* 0x0000000802007986 */ /* 0x0041ee000c101b04 */
[----:B------:R-:W-:Y:S05]  /*1850*/  @P0 BRA `(.L_x_8515) ;  /* 0x0000000000340947 */ /* 0x000fea0003800000 */
[----:B0-----:R-:W2:Y:S01]  /*1860*/  LDL.LU.64 R8, [R1+0x28a8] ;  /* 0x0028a80001087983 */ /* 0x001ea20000300a00 */
[----:B------:R-:W0:Y:S01]  /*1870*/  LDC.64 R2, c[0x0][0x388] ;  /* 0x0000e200ff027b82 */ /* 0x000e220000000a00 */
[----:B------:R-:W-:Y:S01]  /*1880*/  IMAD.IADD R5, R4, 0x1, R42 ;  /* 0x0000000104057824 */ /* 0x000fe200078e022a */
[----:B------:R-:W-:-:S03]  /*1890*/  IADD3 R42, PT, PT, R42, 0x80, RZ ;  /* 0x000000802a2a7810 */ /* 0x000fc60007ffe0ff */
[----:B0-----:R-:W-:-:S05]  /*18a0*/  IMAD.WIDE.U32 R2, R5, 0x8, R2 ;  /* 0x0000000805027825 */ /* 0x001fca00078e0002 */
[----:B--2---:R0:W-:Y:S02]  /*18b0*/  STG.E.64 desc[UR4][R2.64], R8 ;  /* 0x0000000802007986 */ /* 0x0041e4000c101b04 */
.L_x_8514:
[----:B------:R-:W-:-:S13]  /*18c0*/  ISETP.GE.U32.AND P0, PT, R42, R0, PT ;  /* 0x000000002a00720c */ /* 0x000fda0003f06070 */
[----:B------:R-:W-:Y:S05]  /*18d0*/  @P0 BRA `(.L_x_8516) ;  /* 0x0000000000300947 */ /* 0x000fea0003800000 */
[----:B0-----:R-:W0:Y:S01]  /*18e0*/  LDC.64 R2, c[0x0][0x388] ;  /* 0x0000e200ff027b82 */ /* 0x001e220000000a00 */
[----:B------:R-:W-:Y:S02]  /*18f0*/  IMAD.IADD R5, R4, 0x1, R42 ;  /* 0x0000000104057824 */ /* 0x000fe400078e022a */
[----:B------:R-:W-:Y:S02]  /*1900*/  VIADD R42, R42, 0x80 ;  /* 0x000000802a2a7836 */ /* 0x000fe40000000000 */
[----:B0-----:R-:W-:-:S05]  /*1910*/  IMAD.WIDE.U32 R2, R5, 0x8, R2 ;  /* 0x0000000805027825 */ /* 0x001fca00078e0002 */
[----:B------:R1:W-:Y:S02]  /*1920*/  STG.E.64 desc[UR4][R2.64], R74 ;  /* 0x0000004a02007986 */ /* 0x0003e4000c101b04 */
.L_x_8515:
[----:B------:R-:W-:-:S13]  /*1930*/  ISETP.GE.U32.AND P0, PT, R42, R0, PT ;  /* 0x000000002a00720c */ /* 0x000fda0003f06070 */
[----:B------:R-:W-:Y:S05]  /*1940*/  @P0 BRA `(.L_x_8517) ;  /* 0x0000000000300947 */ /* 0x000fea0003800000 */
[----:B01----:R-:W0:Y:S01]  /*1950*/  LDC.64 R2, c[0x0][0x388] ;  /* 0x0000e200ff027b82 */ /* 0x003e220000000a00 */
[----:B------:R-:W-:Y:S01]  /*1960*/  IADD3 R5, PT, PT, R4, R42, RZ ;  /* 0x0000002a04057210 */ /* 0x000fe20007ffe0ff */
[----:B------:R-:W-:-:S04]  /*1970*/  VIADD R42, R42, 0x80 ;  /* 0x000000802a2a7836 */ /* 0x000fc80000000000 */
[----:B0-----:R-:W-:-:S05]  /*1980*/  IMAD.WIDE.U32 R2, R5, 0x8, R2 ;  /* 0x0000000805027825 */ /* 0x001fca00078e0002 */
[----:B------:R1:W-:Y:S02]  /*1990*/  STG.E.64 desc[UR4][R2.64], R70 ;  /* 0x0000004602007986 */ /* 0x0003e4000c101b04 */
.L_x_8516:
[----:B------:R-:W-:-:S13]  /*19a0*/  ISETP.GE.U32.AND P0, PT, R42, R0, PT ;  /* 0x000000002a00720c */ /* 0x000fda0003f06070 */
[----:B------:R-:W-:Y:S05]  /*19b0*/  @P0 BRA `(.L_x_8518) ;  /* 0x0000000000340947 */ /* 0x000fea0003800000 */
[----:B01----:R-:W0:Y:S01]  /*19c0*/  LDC.64 R2, c[0x0][0x388] ;  /* 0x0000e200ff027b82 */ /* 0x003e220000000a00 */
[----:B------:R-:W-:Y:S01]  /*19d0*/  IMAD.IADD R5, R4, 0x1, R42 ;  /* 0x0000000104057824 */ /* 0x000fe200078e022a */
[----:B------:R-:W-:-:S03]  /*19e0*/  IADD3 R42, PT, PT, R42, 0x80, RZ ;  /* 0x000000802a2a7810 */ /* 0x000fc60007ffe0ff */
[----:B0-----:R-:W-:-:S05]  /*19f0*/  IMAD.WIDE.U32 R2, R5, 0x8, R2 ;  /* 0x0000000805027825 */ /* 0x001fca00078e0002 */
[----:B------:R2:W-:Y:S02]  /*1a00*/  STG.E.64 desc[UR4][R2.64], R66 ;  /* 0x0000004202007986 */ /* 0x0005e4000c101b04 */
.L_x_8517:
[----:B------:R-:W-:-:S13]  /*1a10*/  ISETP.GE.U32.AND P0, PT, R42, R0, PT ;  /* 0x000000002a00720c */ /* 0x000fda0003f06070 */
[----:B------:R-:W-:Y:S05]  /*1a20*/  @P0 BREAK.RELIABLE B1 ;  /* 0x0000000000010942 */ /* 0x000fea0003800100 */
[----:B------:R-:W-:Y:S05]  /*1a30*/  @P0 BRA `(.L_x_8519) ;  /* 0x0000000000300947 */ /* 0x000fea0003800000 */
[----:B012---:R-:W0:Y:S01]  /*1a40*/  LDC.64 R2, c[0x0][0x388] ;  /* 0x0000e200ff027b82 */ /* 0x007e220000000a00 */
[----:B------:R-:W-:Y:S02]  /*1a50*/  IMAD.IADD R5, R4, 0x1, R42 ;  /* 0x0000000104057824 */ /* 0x000fe400078e022a */
[----:B------:R-:W-:Y:S02]  /*1a60*/  VIADD R42, R42, 0x80 ;  /* 0x000000802a2a7836 */ /* 0x000fe40000000000 */
[----:B0-----:R-:W-:-:S05]  /*1a70*/  IMAD.WIDE.U32 R2, R5, 0x8, R2 ;  /* 0x0000000805027825 */ /* 0x001fca00078e0002 */
[----:B------:R2:W-:Y:S02]  /*1a80*/  STG.E.64 desc[UR4][R2.64], R60 ;  /* 0x0000003c02007986 */ /* 0x0005e4000c101b04 */
.L_x_8518:
[----:B------:R-:W-:Y:S05]  /*1a90*/  BSYNC.RELIABLE B1 ;  /* 0x0000000000017941 */ /* 0x000fea0003800100 */
.L_x_8513:
[----:B------:R-:W-:-:S13]  /*1aa0*/  ISETP.GE.U32.AND P0, PT, R42, R0, PT ;  /* 0x000000002a00720c */ /* 0x000fda0003f06070 */
[----:B012---:R-:W0:Y:S01]  /*1ab0*/  @!P0 LDC.64 R2, c[0x0][0x388] ;  /* 0x0000e200ff028b82 */ /* 0x007e220000000a00 */
[----:B------:R-:W-:Y:S01]  /*1ac0*/  @!P0 IADD3 R5, PT, PT, R4, R42, RZ ;  /* 0x0000002a04058210 */ /* 0x000fe20007ffe0ff */
[----:B------:R-:W-:-:S04]  /*1ad0*/  @!P0 VIADD R42, R42, 0x80 ;  /* 0x000000802a2a8836 */ /* 0x000fc80000000000 */
[----:B0-----:R-:W-:-:S05]  /*1ae0*/  @!P0 IMAD.WIDE.U32 R2, R5, 0x8, R2 ;  /* 0x0000000805028825 */ /* 0x001fca00078e0002 */
[----:B------:R3:W-:Y:S02]  /*1af0*/  @!P0 STG.E.64 desc[UR4][R2.64], R56 ;  /* 0x0000003802008986 */ /* 0x0007e4000c101b04 */
.L_x_8519:
[----:B------:R-:W-:Y:S05]  /*1b00*/  BSYNC.RECONVERGENT B0 ;  /* 0x0000000000007941 */ /* 0x000fea0003800200 */
.L_x_8512:
[----:B------:R-:W-:Y:S05]  /*1b10*/  WARPSYNC.ALL ;  /* 0x0000000000007948 */ /* 0x000fea0003800000 */
[----:B------:R-:W-:-:S13]  /*1b20*/  ISETP.GE.U32.AND P0, PT, R42, R0, PT ;  /* 0x000000002a00720c */ /* 0x000fda0003f06070 */
[----:B------:R-:W-:Y:S05]  /*1b30*/  @P0 EXIT ;  /* 0x000000000000094d */ /* 0x000fea0003800000 */
[----:B------:R-:W4:Y:S01]  /*1b40*/  S2R R0, SR_CTAID.X ;  /* 0x0000000000007919 */ /* 0x000f220000002500 */
[----:B0123--:R-:W0:Y:S01]  /*1b50*/  LDC.64 R2, c[0x0][0x388] ;  /* 0x0000e200ff027b82 */ /* 0x00fe220000000a00 */
[----:B----4-:R-:W-:-:S05]  /*1b60*/  IMAD.SHL.U32 R0, R0, 0x400, RZ ;  /* 0x0000040000007824 */ /* 0x010fca00078e00ff */
[----:B------:R-:W-:-:S05]  /*1b70*/  IADD3 R5, PT, PT, R0, R42, RZ ;  /* 0x0000002a00057210 */ /* 0x000fca0007ffe0ff */
[----:B0-----:R-:W-:-:S05]  /*1b80*/  IMAD.WIDE.U32 R2, R5, 0x8, R2 ;  /* 0x0000000805027825 */ /* 0x001fca00078e0002 */
[----:B------:R-:W-:Y:S01]  /*1b90*/  STG.E.64 desc[UR4][R2.64], R6 ;  /* 0x0000000602007986 */ /* 0x000fe2000c101b04 */
[----:B------:R-:W-:Y:S05]  /*1ba0*/  EXIT ;  /* 0x000000000000794d */ /* 0x000fea0003800000 */
.L_x_8479:
[----:B------:R-:W0:Y:S01]  /*1bb0*/  S2R R6, SR_CTAID.X ;  /* 0x0000000000067919 */ /* 0x000e220000002500 */
[----:B------:R-:W1:Y:S01]  /*1bc0*/  LDC.64 R2, c[0x0][0x390] ;  /* 0x0000e400ff027b82 */ /* 0x000e620000000a00 */
[----:B------:R-:W2:Y:S07]  /*1bd0*/  S2R R42, SR_TID.X ;  /* 0x00000000002a7919 */ /* 0x000eae0000002100 */
[----:B------:R-:W3:Y:S01]  /*1be0*/  LDC.64 R4, c[0x0][0x398] ;  /* 0x0000e600ff047b82 */ /* 0x000ee20000000a00 */
[----:B0-----:R-:W-:-:S04]  /*1bf0*/  IMAD.SHL.U32 R6, R6, 0x400, RZ ;  /* 0x0000040006067824 */ /* 0x001fc800078e00ff */
[----:B-1----:R-:W-:-:S04]  /*1c00*/  IMAD.WIDE.U32 R2, R6, 0x8, R2 ;  /* 0x0000000806027825 */ /* 0x002fc800078e0002 */
[----:B---3--:R-:W-:-:S04]  /*1c10*/  IMAD.WIDE.U32 R4, R6, 0x8, R4 ;  /* 0x0000000806047825 */ /* 0x008fc800078e0004 */
[----:B--2---:R-:W-:-:S04]  /*1c20*/  IMAD.WIDE.U32 R2, R42, 0x10, R2 ;  /* 0x000000102a027825 */ /* 0x004fc800078e0002 */
[----:B------:R-:W-:Y:S01]  /*1c30*/  IMAD.WIDE.U32 R4, R42, 0x10, R4 ;  /* 0x000000102a047825 */ /* 0x000fe200078e0004 */
[----:B------:R-:W2:Y:S04]  /*1c40*/  LDG.E.128 R12, desc[UR4][R2.64] ;  /* 0x00000004020c7981 */ /* 0x000ea8000c1e1d00 */
[----:B------:R0:W5:Y:S04]  /*1c50*/  LDG.E.128 R72, desc[UR4][R2.64+0x1000] ;  /* 0x0010000402487981 */ /* 0x000168000c1e1d00 */
[----:B------:R0:W5:Y:S04]  /*1c60*/  LDG.E.128 R68, desc[UR4][R2.64+0x1800] ;  /* 0x0018000402447981 */ /* 0x000168000c1e1d00 */
[----:B------:R0:W5:Y:S04]  /*1c70*/  LDG.E.128 R64, desc[UR4][R4.64] ;  /* 0x0000000404407981 */ /* 0x000168000c1e1d00 */
[----:B------:R0:W5:Y:S04]  /*1c80*/  LDG.E.128 R60, desc[UR4][R4.64+0x800] ;  /* 0x00080004043c7981 */ /* 0x000168000c1e1d00 */
[----:B------:R0:W5:Y:S04]  /*1c90*/  LDG.E.128 R56, desc[UR4][R4.64+0x1000] ;  /* 0x0010000404387981 */ /* 0x000168000c1e1d00 */
[----:B------:R0:W5:Y:S01]  /*1ca0*/  LDG.E.128 R52, desc[UR4][R4.64+0x1800] ;  /* 0x0018000404347981 */ /* 0x000162000c1e1d00 */
[----:B--2---:R-:W-:-:S03]  /*1cb0*/  IMAD.MOV.U32 R8, RZ, RZ, R12 ;  /* 0x000000ffff087224 */ /* 0x004fc600078e000c */
[----:B------:R-:W-:Y:S01]  /*1cc0*/  STL.64 [R1+0x28b0], R12 ;  /* 0x0028b00c01007387 */ /* 0x000fe20000100a00 */
[----:B------:R-:W-:-:S03]  /*1cd0*/  MOV R6, R13 ;  /* 0x0000000d00067202 */ /* 0x000fc60000000f00 */
[----:B------:R1:W-:Y:S04]  /*1ce0*/  STL.64 [R1+0x28b8], R14 ;  /* 0x0028b80e01007387 */ /* 0x0003e80000100a00 */
[----:B-1----:R-:W2:Y:S01]  /*1cf0*/  LDG.E.128 R12, desc[UR4][R2.64+0x800] ;  /* 0x00080004020c7981 */ /* 0x002ea2000c1e1d00 */
[----:B------:R-:W-:-:S03]  /*1d00*/  UISETP.NE.AND UP0, UPT, UR6, URZ, UPT ;  /* 0x000000ff0600728c */ /* 0x000fc6000bf05270 */
[----:B--2---:R0:W-:Y:S04]  /*1d10*/  STL.64 [R1+0x28a0], R12 ;  /* 0x0028a00c01007387 */ /* 0x0041e80000100a00 */
[----:B------:R0:W-:Y:S02]  /*1d20*/  STL.64 [R1+0x28a8], R14 ;  /* 0x0028a80e01007387 */ /* 0x0001e40000100a00 */
[----:B------:R-:W-:Y:S05]  /*1d30*/  BRA.U UP0, `(.L_x_8520) ;  /* 0x00000005004c7547 */ /* 0x000fea000b800000 */
[----:B------:R-:W-:Y:S01]  /*1d40*/  BSSY.RECONVERGENT B2, `(.L_x_8521) ;  /* 0x0000007000027945 */ /* 0x000fe20003800200 */
[----:B------:R-:W-:Y:S01]  /*1d50*/  IMAD.MOV.U32 R10, RZ, RZ, R8 ;  /* 0x000000ffff0a7224 */ /* 0x000fe200078e0008 */
[----:B0----5:R-:W-:Y:S01]  /*1d60*/  MOV R2, R64 ;  /* 0x0000004000027202 */ /* 0x021fe20000000f00 */
[----:B------:R-:W-:Y:S01]  /*1d70*/  IMAD.MOV.U32 R11, RZ, RZ, R6 ;  /* 0x000000ffff0b7224 */ /* 0x000fe200078e0006 */
[----:B------:R-:W-:Y:S01]  /*1d80*/  MOV R46, 0x1db0 ;  /* 0x00001db0002e7802 */ /* 0x000fe20000000f00 */
[----:B------:R-:W-:-:S07]  /*1d90*/  IMAD.MOV.U32 R3, RZ, RZ, R65 ;  /* 0x000000ffff037224 */ /* 0x000fce00078e0041 */
[----:B------:R-:W-:Y:S05]  /*1da0*/  CALL.REL.NOINC `($_ZN2at6native29vectorized_elementwise_kernelILi2EN48_GLOBAL__N__08322988_15_IGammaKernel_cu_cb51a28d10CalcIgammaIdEESt5arrayIPcLm3EEEEviT0_T1_$_ZN46_INTERNAL_08322988_15_IGammaKernel_cu_cb51a28d48_GLOBAL__N__08322988_15_IGammaKernel_cu_cb51a28d11calc_igammaIdEET_S2_S2_) ;  /* 0x0000000800a87944 */ /* 0x000fea0003c00000 */
[----:B------:R-:W-:Y:S05]  /*1db0*/  BSYNC.RECONVERGENT B2 ;  /* 0x0000000000027941 */ /* 0x000fea0003800200 */
.L_x_8521:
[----:B------:R0:W5:Y:S04]  /*1dc0*/  LDL.LU R10, [R1+0x28b8] ;  /* 0x0028b800010a7983 */ /* 0x0001680000300800 */
[----:B------:R0:W5:Y:S01]  /*1dd0*/  LDL.LU R11, [R1+0x28bc] ;  /* 0x0028bc00010b7983 */ /* 0x0001620000300800 */
[----:B------:R-:W-:Y:S01]  /*1de0*/  IMAD.MOV.U32 R4, RZ, RZ, R0 ;  /* 0x000000ffff047224 */ /* 0x000fe200078e0000 */
[----:B------:R-:W-:Y:S01]  /*1df0*/  BSSY.RECONVERGENT B2, `(.L_x_8522) ;  /* 0x0000007000027945 */ /* 0x000fe20003800200 */
[----:B------:R-:W-:Y:S01]  /*1e00*/  IMAD.MOV.U32 R5, RZ, RZ, R7 ;  /* 0x000000ffff057224 */ /* 0x000fe200078e0007 */
[----:B------:R-:W-:Y:S01]  /*1e10*/  MOV R3, R67 ;  /* 0x0000004300037202 */ /* 0x000fe20000000f00 */
[----:B------:R-:W-:Y:S01]  /*1e20*/  IMAD.MOV.U32 R2, RZ, RZ, R66 ;  /* 0x000000ffff027224 */ /* 0x000fe200078e0042 */
[----:B------:R-:W-:-:S02]  /*1e30*/  MOV R46, 0x1e60 ;  /* 0x00001e60002e7802 */ /* 0x000fc40000000f00 */
[----:B------:R0:W-:Y:S05]  /*1e40*/  STL.64 [R1+0x28b0], R4 ;  /* 0x0028b00401007387 */ /* 0x0001ea0000100a00 */
[----:B0----5:R-:W-:Y:S05]  /*1e50*/  CALL.REL.NOINC `($_ZN2at6native29vectorized_elementwise_kernelILi2EN48_GLOBAL__N__08322988_15_IGammaKernel_cu_cb51a28d10CalcIgammaIdEESt5arrayIPcLm3EEEEviT0_T1_$_ZN46_INTERNAL_08322988_15_IGammaKernel_cu_cb51a28d48_GLOBAL__N__08322988_15_IGammaKernel_cu_cb51a28d11calc_igammaIdEET_S2_S2_) ;  /* 0x00000008007c7944 */ /* 0x021fea0003c00000 */
[----:B------:R-:W-:Y:S05]  /*1e60*/  BSYNC.RECONVERGENT B2 ;  /* 0x0000000000027941 */ /* 0x000fea0003800200 */
.L_x_8522:
[----:B------:R0:W5:Y:S04]  /*1e70*/  LDL.LU R10, [R1+0x28a0] ;  /* 0x0028a000010a7983 */ /* 0x0001680000300800 */
[----:B------:R0:W5:Y:S01]  /*1e80*/  LDL.LU R11, [R1+0x28a4] ;  /* 0x0028a400010b7983 */ /* 0x0001620000300800 */
[----:B------:R-:W-:Y:S01]  /*1e90*/  IMAD.MOV.U32 R4, RZ, RZ, R0 ;  /* 0x000000ffff047224 */ /* 0x000fe200078e0000 */
[----:B------:R-:W-:Y:S01]  /*1ea0*/  MOV R5, R7 ;  /* 0x0000000700057202 */ /* 0x000fe20000000f00 */
[----:B------:R-:W-:Y:S01]  /*1eb0*/  BSSY.RECONVERGENT B2, `(.L_x_8523) ;  /* 0x0000006000027945 */ /* 0x000fe20003800200 */
[----:B------:R-:W-:Y:S01]  /*1ec0*/  MOV R2, R60 ;  /* 0x0000003c00027202 */ /* 0x000fe20000000f00 */
[----:B------:R-:W-:Y:S01]  /*1ed0*/  IMAD.MOV.U32 R3, RZ, RZ, R61 ;  /* 0x000000ffff037224 */ /* 0x000fe200078e003d */
[----:B------:R-:W-:Y:S01]  /*1ee0*/  MOV R46, 0x1f10 ;  /* 0x00001f10002e7802 */ /* 0x000fe20000000f00 */
[----:B------:R0:W-:Y:S06]  /*1ef0*/  STL.64 [R1+0x28b8], R4 ;  /* 0x0028b80401007387 */ /* 0x0001ec0000100a00 */
[----:B0----5:R-:W-:Y:S05]  /*1f00*/  CALL.REL.NOINC `($_ZN2at6native29vectorized_elementwise_kernelILi2EN48_GLOBAL__N__08322988_15_IGammaKernel_cu_cb51a28d10CalcIgammaIdEESt5arrayIPcLm3EEEEviT0_T1_$_ZN46_INTERNAL_08322988_15_IGammaKernel_cu_cb51a28d48_GLOBAL__N__08322988_15_IGammaKernel_cu_cb51a28d11calc_igammaIdEET_S2_S2_) ;  /* 0x0000000800507944 */ /* 0x021fea0003c00000 */
[----:B------:R-:W-:Y:S05]  /*1f10*/  BSYNC.RECONVERGENT B2 ;  /* 0x0000000000027941 */ /* 0x000fea0003800200 */
.L_x_8523:
[----:B------:R0:W5:Y:S04]  /*1f20*/  LDL.LU R10, [R1+0x28a8] ;  /* 0x0028a800010a7983 */ /* 0x0001680000300800 */
[----:B------:R0:W5:Y:S01]  /*1f30*/  LDL.LU R11, [R1+0x28ac] ;  /* 0x0028ac00010b7983 */ /* 0x0001620000300800 */
[----:B------:R-:W-:Y:S01]  /*1f40*/  BSSY.RECONVERGENT B2, `(.L_x_8524) ;  /* 0x0000007000027945 */ /* 0x000fe20003800200 */
[----:B------:R-:W-:Y:S01]  /*1f50*/  IMAD.MOV.U32 R2, RZ, RZ, R62 ;  /* 0x000000ffff027224 */ /* 0x000fe200078e003e */
[----:B------:R-:W-:Y:S01]  /*1f60*/  MOV R60, R0 ;  /* 0x00000000003c7202 */ /* 0x000fe20000000f00 */
[----:B------:R-:W-:Y:S01]  /*1f70*/  IMAD.MOV.U32 R3, RZ, RZ, R63 ;  /* 0x000000ffff037224 */ /* 0x000fe200078e003f */
[----:B------:R-:W-:Y:S01]  /*1f80*/  MOV R46, 0x1fb0 ;  /* 0x00001fb0002e7802 */ /* 0x000fe20000000f00 */
[----:B------:R-:W-:-:S07]  /*1f90*/  IMAD.MOV.U32 R61, RZ, RZ, R7 ;  /* 0x000000ffff3d7224 */ /* 0x000fce00078e0007 */
[----:B0----5:R-:W-:Y:S05]  /*1fa0*/  CALL.REL.NOINC `($_ZN2at6native29vectorized_elementwise_kernelILi2EN48_GLOBAL__N__08322988_15_IGammaKernel_cu_cb51a28d10CalcIgammaIdEESt5arrayIPcLm3EEEEviT0_T1_$_ZN46_INTERNAL_08322988_15_IGammaKernel_cu_cb51a28d48_GLOBAL__N__08322988_15_IGammaKernel_cu_cb51a28d11calc_igammaIdEET_S2_S2_) ;  /* 0x0000000800287944 */ /* 0x021fea0003c00000 */
[----:B------:R-:W-:Y:S05]  /*1fb0*/  BSYNC.RECONVERGENT B2 ;  /* 0x0000000000027941 */ /* 0x000fea0003800200 */
.L_x_8524:
[----:B------:R-:W-:Y:S01]  /*1fc0*/  BSSY.RECONVERGENT B2, `(.L_x_8525) ;  /* 0x0000009000027945 */ /* 0x000fe20003800200 */
[----:B------:R-:W-:Y:S01]  /*1fd0*/  IMAD.MOV.U32 R10, RZ, RZ, R72 ;  /* 0x000000ffff0a7224 */ /* 0x000fe200078e0048 */
[----:B------:R-:W-:Y:S01]  /*1fe0*/  MOV R11, R73 ;  /* 0x00000049000b7202 */ /* 0x000fe20000000f00 */
[----:B------:R-:W-:Y:S01]  /*1ff0*/  IMAD.MOV.U32 R2, RZ, RZ, R56 ;  /* 0x000000ffff027224 */ /* 0x000fe200078e0038 */
[----:B------:R-:W-:Y:S01]  /*2000*/  MOV R62, R0 ;  /* 0x00000000003e7202 */ /* 0x000fe20000000f00 */
[----:B------:R-:W-:Y:S01]  /*2010*/  IMAD.MOV.U32 R3, RZ, RZ, R57 ;  /* 0x000000ffff037224 */ /* 0x000fe200078e0039 */
[----:B------:R-:W-:Y:S01]  /*2020*/  MOV R46, 0x2050 ;  /* 0x00002050002e7802 */ /* 0x000fe20000000f00 */
[----:B------:R-:W-:-:S07]  /*2030*/  IMAD.MOV.U32 R63, RZ, RZ, R7 ;  /* 0x000000ffff3f7224 */ /* 0x000fce00078e0007 */
[----:B------:R-:W-:Y:S05]  /*2040*/  CALL.REL.NOINC `($_ZN2at6native29vectorized_elementwise_kernelILi2EN48_GLOBAL__N__08322988_15_IGammaKernel_cu_cb51a28d10CalcIgammaIdEESt5arrayIPcLm3EEEEviT0_T1_$_ZN46_INTERNAL_08322988_15_IGammaKernel_cu_cb51a28d48_GLOBAL__N__08322988_15_IGammaKernel_cu_cb51a28d11calc_igammaIdEET_S2_S2_) ;  /* 0x0000000800007944 */ /* 0x000fea0003c00000 */
[----:B------:R-:W-:Y:S05]  /*2050*/  BSYNC.RECONVERGENT B2 ;  /* 0x0000000000027941 */ /* 0x000fea0003800200 */
.L_x_8525:
        /* <DEDUP_REMOVED lines=10> */
.L_x_8526:
        /* <DEDUP_REMOVED lines=10> */
.L_x_8527:
        /* <DEDUP_REMOVED lines=10> */
.L_x_8528:
[----:B------:R-:W-:Y:S01]  /*2240*/  IMAD.MOV.U32 R54, RZ, RZ, R0 ;  /* 0x000000ffff367224 */ /* 0x000fe200078e0000 */
[----:B------:R-:W-:Y:S01]  /*2250*/  MOV R55, R7 ;  /* 0x0000000700377202 */ /* 0x000fe20000000f00 */
[----:B------:R-:W-:Y:S06]  /*2260*/  BRA `(.L_x_8529) ;  /* 0x0000000400487947 */ /* 0x000fec0003800000 */
.L_x_8520:
[----:B------:R1:W5:Y:S04]  /*2270*/  LDL.LU R10, [R1+0x28b0] ;  /* 0x0028b000010a7983 */ /* 0x0003680000300800 */
[----:B------:R1:W5:Y:S01]  /*2280*/  LDL.LU R11, [R1+0x28b4] ;  /* 0x0028b400010b7983 */ /* 0x0003620000300800 */
[----:B------:R-:W-:Y:S01]  /*2290*/  BSSY.RECONVERGENT B2, `(.L_x_8530) ;  /* 0x0000005000027945 */ /* 0x000fe20003800200 */
[----:B-----5:R-:W-:Y:S01]  /*22a0*/  IMAD.MOV.U32 R26, RZ, RZ, R64 ;  /* 0x000000ffff1a7224 */ /* 0x020fe200078e0040 */
[----:B------:R-:W-:Y:S01]  /*22b0*/  MOV R45, 0x22e0 ;  /* 0x000022e0002d7802 */ /* 0x000fe20000000f00 */
[----:B0-----:R-:W-:-:S07]  /*22c0*/  IMAD.MOV.U32 R2, RZ, RZ, R65 ;  /* 0x000000ffff027224 */ /* 0x001fce00078e0041 */
[----:B-1----:R-:W-:Y:S05]  /*22d0*/  CALL.REL.NOINC `($_ZN2at6native29vectorized_elementwise_kernelILi2EN48_GLOBAL__N__08322988_15_IGammaKernel_cu_cb51a28d10CalcIgammaIdEESt5arrayIPcLm3EEEEviT0_T1_$_ZN46_INTERNAL_08322988_15_IGammaKernel_cu_cb51a28d48_GLOBAL__N__08322988_15_IGammaKernel_cu_cb51a28d12calc_igammacIdEET_S2_S2_) ;  /* 0x0000023c00387944 */ /* 0x002fea0003c00000 */
[----:B------:R-:W-:Y:S05]  /*22e0*/  BSYNC.RECONVERGENT B2 ;  /* 0x0000000000027941 */ /* 0x000fea0003800200 */
.L_x_8530:
        /* <DEDUP_REMOVED lines=9> */
[----:B0----5:R-:W-:Y:S05]  /*2380*/  CALL.REL.NOINC `($_ZN2at6native29vectorized_elementwise_kernelILi2EN48_GLOBAL__N__08322988_15_IGammaKernel_cu_cb51a28d10CalcIgammaIdEESt5arrayIPcLm3EEEEviT0_T1_$_ZN46_INTERNAL_08322988_15_IGammaKernel_cu_cb51a28d48_GLOBAL__N__08322988_15_IGammaKernel_cu_cb51a28d12calc_igammacIdEET_S2_S2_) ;  /* 0x0000023c000c7944 */ /* 0x021fea0003c00000 */
[----:B------:R-:W-:Y:S05]  /*2390*/  BSYNC.RECONVERGENT B2 ;  /* 0x0000000000027941 */ /* 0x000fea0003800200 */
.L_x_8531:
[----:B------:R0:W5:Y:S04]  /*23a0*/  LDL.LU R10, [R1+0x28a0] ;  /* 0x0028a000010a7983 */ /* 0x0001680000300800 */
[----:B------:R0:W5:Y:S01]  /*23b0*/  LDL.LU R11, [R1+0x28a4] ;  /* 0x0028a400010b7983 */ /* 0x0001620000300800 */
[----:B------:R-:W-:Y:S01]  /*23c0*/  MOV R4, R0 ;  /* 0x0000000000047202 */ /* 0x000fe20000000f00 */
[----:B------:R-:W-:Y:S01]  /*23d0*/  IMAD.MOV.U32 R5, RZ, RZ, R19 ;  /* 0x000000ffff057224 */ /* 0x000fe200078e0013 */
[----:B------:R-:W-:Y:S01]  /*23e0*/  BSSY.RECONVERGENT B2, `(.L_x_8532) ;  /* 0x0000006000027945 */ /* 0x000fe20003800200 */
[----:B------:R-:W-:Y:S01]  /*23f0*/  IMAD.MOV.U32 R26, RZ, RZ, R60 ;  /* 0x000000ffff1a7224 */ /* 0x000fe200078e003c */
[----:B------:R-:W-:Y:S01]  /*2400*/  MOV R45, 0x2440 ;  /* 0x00002440002d7802 */ /* 0x000fe20000000f00 */
[----:B------:R-:W-:Y:S01]  /*2410*/  IMAD.MOV.U32 R2, RZ, RZ, R61 ;  /* 0x000000ffff027224 */ /* 0x000fe200078e003d */
[----:B------:R0:W-:Y:S06]  /*2420*/  STL.64 [R1+0x28b8], R4 ;  /* 0x0028b80401007387 */ /* 0x0001ec0000100a00 */
[----:B0----5:R-:W-:Y:S05]  /*2430*/  CALL.REL.NOINC `($_ZN2at6native29vectorized_elementwise_kernelILi2EN48_GLOBAL__N__08322988_15_IGammaKernel_cu_cb51a28d10CalcIgammaIdEESt5arrayIPcLm3EEEEviT0_T1_$_ZN46_INTERNAL_08322988_15_IGammaKernel_cu_cb51a28d48_GLOBAL__N__08322988_15_IGammaKernel_cu_cb51a28d12calc_igammacIdEET_S2_S2_) ;  /* 0x0000023800e07944 */ /* 0x021fea0003c00000 */
[----:B------:R-:W-:Y:S05]  /*2440*/  BSYNC.RECONVERGENT B2 ;  /* 0x0000000000027941 */ /* 0x000fea0003800200 */
.L_x_8532:
        /* <DEDUP_REMOVED lines=8> */
[----:B0----5:R-:W-:Y:S05]  /*24d0*/  CALL.REL.NOINC `($_ZN2at6native29vectorized_elementwise_kernelILi2EN48_GLOBAL__N__08322988_15_IGammaKernel_cu_cb51a28d10CalcIgammaIdEESt5arrayIPcLm3EEEEviT0_T1_$_ZN46_INTERNAL_08322988_15_IGammaKernel_cu_cb51a28d48_GLOBAL__N__08322988_15_IGammaKernel_cu_cb51a28d12calc_igammacIdEET_S2_S2_) ;  /* 0x0000023800b87944 */ /* 0x021fea0003c00000 */
[----:B------:R-:W-:Y:S05]  /*24e0*/  BSYNC.RECONVERGENT B2 ;  /* 0x0000000000027941 */ /* 0x000fea0003800200 */
.L_x_8533:
[----:B------:R-:W-:Y:S01]  /*24f0*/  BSSY.RECONVERGENT B2, `(.L_x_8534) ;  /* 0x0000009000027945 */ /* 0x000fe20003800200 */
[----:B------:R-:W-:Y:S01]  /*2500*/  MOV R10, R72 ;  /* 0x00000048000a7202 */ /* 0x000fe20000000f00 */
[----:B------:R-:W-:Y:S01]  /*2510*/  IMAD.MOV.U32 R11, RZ, RZ, R73 ;  /* 0x000000ffff0b7224 */ /* 0x000fe200078e0049 */
[----:B------:R-:W-:Y:S01]  /*2520*/  MOV R2, R57 ;  /* 0x0000003900027202 */ /* 0x000fe20000000f00 */
[----:B------:R-:W-:Y:S01]  /*2530*/  IMAD.MOV.U32 R26, RZ, RZ, R56 ;  /* 0x000000ffff1a7224 */ /* 0x000fe200078e0038 */
[----:B------:R-:W-:Y:S01]  /*2540*/  MOV R45, 0x2580 ;  /* 0x00002580002d7802 */ /* 0x000fe20000000f00 */
[----:B------:R-:W-:Y:S02]  /*2550*/  IMAD.MOV.U32 R62, RZ, RZ, R0 ;  /* 0x000000ffff3e7224 */ /* 0x000fe400078e0000 */
[----:B------:R-:W-:-:S07]  /*2560*/  IMAD.MOV.U32 R63, RZ, RZ, R19 ;  /* 0x000000ffff3f7224 */ /* 0x000fce00078e0013 */
[----:B------:R-:W-:Y:S05]  /*2570*/  CALL.REL.NOINC `($_ZN2at6native29vectorized_elementwise_kernelILi2EN48_GLOBAL__N__08322988_15_IGammaKernel_cu_cb51a28d10CalcIgammaIdEESt5arrayIPcLm3EEEEviT0_T1_$_ZN46_INTERNAL_08322988_15_IGammaKernel_cu_cb51a28d48_GLOBAL__N__08322988_15_IGammaKernel_cu_cb51a28d12calc_igammacIdEET_S2_S2_) ;  /* 0x0000023800907944 */ /* 0x000fea0003c00000 */
[----:B------:R-:W-:Y:S05]  /*2580*/  BSYNC.RECONVERGENT B2 ;  /* 0x0000000000027941 */ /* 0x000fea0003800200 */
.L_x_8534:
        /* <DEDUP_REMOVED lines=10> */
.L_x_8535:
        /* <DEDUP_REMOVED lines=10> */
.L_x_8536:
        /* <DEDUP_REMOVED lines=10> */
.L_x_8537:
[----:B------:R-:W-:Y:S01]  /*2770*/  MOV R54, R0 ;  /* 0x0000000000367202 */ /* 0x000fe20000000f00 */
[----:B------:R-:W-:-:S07]  /*2780*/  IMAD.MOV.U32 R55, RZ, RZ, R19 ;  /* 0x000000ffff377224 */ /* 0x000fce00078e0013 */
.L_x_8529:
[----:B------:R-:W2:Y:S01]  /*2790*/  LDL.LU.64 R4, [R1+0x28b0] ;  /* 0x0028b00001047983 */ /* 0x000ea20000300a00 */
[----:B------:R-:W0:Y:S03]  /*27a0*/  LDC.64 R2, c[0x0][0x388] ;  /* 0x0000e200ff027b82 */ /* 0x000e260000000a00 */
[----:B------:R-:W2:Y:S01]  /*27b0*/  LDL.LU.64 R6, [R1+0x28b8] ;  /* 0x0028b80001067983 */ /* 0x000ea20000300a00 */
[----:B------:R-:W1:Y:S02]  /*27c0*/  S2R R0, SR_CTAID.X ;  /* 0x0000000000007919 */ /* 0x000e640000002500 */
[----:B-1----:R-:W-:-:S04]  /*27d0*/  IMAD.SHL.U32 R0, R0, 0x400, RZ ;  /* 0x0000040000007824 */ /* 0x002fc800078e00ff */
[----:B0-----:R-:W-:-:S04]  /*27e0*/  IMAD.WIDE.U32 R2, R0, 0x8, R2 ;  /* 0x0000000800027825 */ /* 0x001fc800078e0002 */
[----:B------:R-:W-:-:S05]  /*27f0*/  IMAD.WIDE.U32 R2, R42, 0x10, R2 ;  /* 0x000000102a027825 */ /* 0x000fca00078e0002 */
[----:B------:R-:W-:Y:S04]  /*2800*/  STG.E.128 desc[UR4][R2.64+0x800], R60 ;  /* 0x0008003c02007986 */ /* 0x000fe8000c101d04 */
[----:B------:R-:W-:Y:S04]  /*2810*/  STG.E.128 desc[UR4][R2.64+0x1000], R56 ;  /* 0x0010003802007986 */ /* 0x000fe8000c101d04 */
[----:B------:R-:W-:Y:S04]  /*2820*/  STG.E.128 desc[UR4][R2.64+0x1800], R52 ;  /* 0x0018003402007986 */ /* 0x000fe8000c101d04 */
[----:B--2---:R-:W-:Y:S01]  /*2830*/  STG.E.128 desc[UR4][R2.64], R4 ;  /* 0x0000000402007986 */ /* 0x004fe2000c101d04 */
[----:B------:R-:W-:Y:S05]  /*2840*/  EXIT ;  /* 0x000000000000794d */ /* 0x000fea0003800000 */
        .type           $_ZN2at6native29vectorized_elementwise_kernelILi2EN48_GLOBAL__N__08322988_15_IGammaKernel_cu_cb51a28d10CalcIgammaIdEESt5arrayIPcLm3EEEEviT0_T1_$_ZN46_INTERNAL_08322988_15_IGammaKernel_cu_cb51a28d48_GLOBAL__N__08322988_15_IGammaKernel_cu_cb51a28d11calc_igammaIdEET_S2_S2_,@function
        .size           $_ZN2at6native29vectorized_elementwise_kernelILi2EN48_GLOBAL__N__08322988_15_IGammaKernel_cu_cb51a28d10CalcIgammaIdEESt5arrayIPcLm3EEEEviT0_T1_$_ZN46_INTERNAL_08322988_15_IGammaKernel_cu_cb51a28d48_GLOBAL__N__08322988_15_IGammaKernel_cu_cb51a28d11calc_igammaIdEET_S2_S2_,($_ZN2at6native29vectorized_elementwise_kernelILi2EN48_GLOBAL__N__08322988_15_IGammaKernel_cu_cb51a28d10CalcIgammaIdEESt5arrayIPcLm3EEEEviT0_T1_$_ZN46_INTERNAL_08322988_15_IGammaKernel_cu_cb51a28d48_GLOBAL__N__08322988_15_IGammaKernel_cu_cb51a28d12calc_igammacIdEET_S2_S2_ - $_ZN2at6native29vectorized_elementwise_kernelILi2EN48_GLOBAL__N__08322988_15_IGammaKernel_cu_cb51a28d10CalcIgammaIdEESt5arrayIPcLm3EEEEviT0_T1_$_ZN46_INTERNAL_08322988_15_IGammaKernel_cu_cb51a28d48_GLOBAL__N__08322988_15_IGammaKernel_cu_cb51a28d11calc_igammaIdEET_S2_S2_)
$_ZN2at6native29vectorized_elementwise_kernelILi2EN48_GLOBAL__N__08322988_15_IGammaKernel_cu_cb51a28d10CalcIgammaIdEESt5arrayIPcLm3EEEEviT0_T1_$_ZN46_INTERNAL_08322988_15_IGammaKernel_cu_cb51a28d48_GLOBAL__N__08322988_15_IGammaKernel_cu_cb51a28d11calc_igammaIdEET_S2_S2_:
[----:B------:R-:W-:Y:S01]  /*2850*/  DSETP.MIN.AND P0, P1, R10, R2, PT ;  /* 0x000000020a00722a */ /* 0x000fe20003900000 */
[----:B------:R-:W-:Y:S01]  /*2860*/  IMAD.MOV.U32 R0, RZ, RZ, R3 ;  /* 0x000000ffff007224 */ /* 0x000fe200078e0003 */
[----:B------:R-:W-:Y:S01]  /*2870*/  MOV R4, R11 ;  /* 0x0000000b00047202 */ /* 0x000fe20000000f00 */
[----:B------:R-:W-:Y:S01]  /*2880*/  BSSY.RECONVERGENT B9, `(.L_x_8538) ;  /* 0x000236f000097945 */ /* 0x000fe20003800200 */
[----:B------:R-:W-:Y:S01]  /*2890*/  MOV R6, R2 ;  /* 0x0000000200067202 */ /* 0x000fe20000000f00 */
[----:B------:R-:W-:Y:S01]  /*28a0*/  IMAD.MOV.U32 R7, RZ, RZ, 0x7ff80000 ;  /* 0x7ff80000ff077424 */ /* 0x000fe200078e00ff */
[----:B------:R-:W-:Y:S01]  /*28b0*/  FSEL R5, R4, R0, P0 ;  /* 0x0000000004057208 */ /* 0x000fe20000000000 */
[----:B------:R-:W-:-:S05]  /*28c0*/  IMAD.MOV.U32 R4, RZ, RZ, R10 ;  /* 0x000000ffff047224 */ /* 0x000fca00078e000a */
[----:B------:R-:W-:Y:S01]  /*28d0*/  SEL R4, R4, R6, P0 ;  /* 0x0000000604047207 */ /* 0x000fe20000000000 */
[----:B------:R-:W-:Y:S01]  /*28e0*/  IMAD.MOV.U32 R6, RZ, RZ, 0x0 ;  /* 0x00000000ff067424 */ /* 0x000fe200078e00ff */
[----:B------:R-:W-:-:S06]  /*28f0*/  @P1 LOP3.LUT R5, R0, 0x80000, RZ, 0xfc, !PT ;  /* 0x0008000000051812 */ /* 0x000fcc00078efcff */
[----:B------:R-:W-:-:S14]  /*2900*/  DSETP.GEU.AND P0, PT, R4, RZ, PT ;  /* 0x000000ff0400722a */ /* 0x000fdc0003f0e000 */
[----:B------:R-:W-:Y:S05]  /*2910*/  @!P0 BRA `(.L_x_8539) ;  /* 0x0000023400948947 */ /* 0x000fea0003800000 */
[----:B------:R-:W-:-:S14]  /*2920*/  DSETP.NEU.AND P1, PT, R10, RZ, PT ;  /* 0x000000ff0a00722a */ /* 0x000fdc0003f2d000 */
[----:B------:R-:W-:Y:S01]  /*2930*/  @!P1 DSETP.GT.AND P0, PT, R2, RZ, PT ;  /* 0x000000ff0200922a */ /* 0x000fe20003f04000 */
[----:B------:R-:W-:-:S05]  /*2940*/  @!P1 MOV R6, 0x3ff00000 ;  /* 0x3ff0000000069802 */ /* 0x000fca0000000f00 */
        /* <DEDUP_REMOVED lines=12> */
[----:B------:R-:W-:Y:S01]  /*2a10*/  MOV R6, 0x0 ;  /* 0x0000000000067802 */ /* 0x000fe20000000f00 */
[----:B------:R-:W-:-:S12]  /*2a20*/  IMAD.MOV.U32 R7, RZ, RZ, 0x3ff00000 ;  /* 0x3ff00000ff077424 */ /* 0x000fd800078e00ff */
        /* <DEDUP_REMOVED lines=24> */
[----:B------:R-:W-:Y:S05]  /*2bb0*/  CALL.REL.NOINC `($__internal_27_$__cuda_sm20_div_rn_f64_full) ;  /* 0x0000059c00cc7944 */ /* 0x000fea0003c00000 */
[----:B------:R-:W-:Y:S02]  /*2bc0*/  IMAD.MOV.U32 R14, RZ, RZ, R6 ;  /* 0x000000ffff0e7224 */ /* 0x000fe400078e0006 */
[----:B------:R-:W-:-:S07]  /*2bd0*/  IMAD.MOV.U32 R15, RZ, RZ, R5 ;  /* 0x000000ffff0f7224 */ /* 0x000fce00078e0005 */
.L_x_8541:
[----:B------:R-:W-:Y:S05]  /*2be0*/  BSYNC.RECONVERGENT B0 ;  /* 0x0000000000007941 */ /* 0x000fea0003800200 */
.L_x_8540:
        /* <DEDUP_REMOVED lines=17> */
[----:B------:R-:W-:Y:S01]  /*2d00*/  IMAD.MOV.U32 R13, RZ, RZ, -0x40d891fa ;  /* 0xbf276e06ff0d7424 */ /* 0x000fe200078e00ff */
[----:B------:R-:W-:Y:S01]  /*2d10*/  FSETP.GEU.AND P1, PT, |R3|, 6.5827683646048100446e-37, PT ;  /* 0x036000000300780b */ /* 0x000fe20003f2e200 */
[----:B------:R-:W-:Y:S01]  /*2d20*/  IMAD.MOV.U32 R18, RZ, RZ, -0x67b76f61 ;  /* 0x9848909fff127424 */ /* 0x000fe200078e00ff */
[----:B------:R2:W-:Y:S01]  /*2d30*/  STL.64 [R1+0x10], R8 ;  /* 0x0000100801007387 */ /* 0x0005e20000100a00 */
[----:B------:R-:W-:Y:S01]  /*2d40*/  IMAD.MOV.U32 R14, RZ, RZ, 0x5a7d9ac5 ;  /* 0x5a7d9ac5ff0e7424 */ /* 0x000fe200078e00ff */
[----:B------:R-:W-:Y:S01]  /*2d50*/  BSSY.RECONVERGENT B0, `(.L_x_8543) ;  /* 0x000075a000007945 */ /* 0x000fe20003800200 */
[----:B------:R-:W-:Y:S01]  /*2d60*/  IMAD.MOV.U32 R15, RZ, RZ, 0x3d72f0a6 ;  /* 0x3d72f0a6ff0f7424 */ /* 0x000fe200078e00ff */
[----:B0-----:R-:W-:Y:S01]  /*2d70*/  MOV R6, 0xbda12f68 ;  /* 0xbda12f6800067802 */ /* 0x001fe20000000f00 */
[----:B------:R-:W-:Y:S01]  /*2d80*/  IMAD.MOV.U32 R7, RZ, RZ, 0x3f52f684 ;  /* 0x3f52f684ff077424 */ /* 0x000fe200078e00ff */
[----:B------:R0:W-:Y:S01]  /*2d90*/  STL.64 [R1+0x28], R12 ;  /* 0x0000280c01007387 */ /* 0x0001e20000100a00 */
[----:B------:R-:W-:Y:S01]  /*2da0*/  IMAD.MOV.U32 R22, RZ, RZ, 0x5b39c078 ;  /* 0x5b39c078ff167424 */ /* 0x000fe200078e00ff */
[----:B-1----:R-:W-:Y:S01]  /*2db0*/  MOV R5, 0x3f371de3 ;  /* 0x3f371de300057802 */ /* 0x002fe20000000f00 */
[----:B------:R-:W-:Y:S01]  /*2dc0*/  IMAD.MOV.U32 R4, RZ, RZ, -0x5aa938cc ;  /* 0xa556c734ff047424 */ /* 0x000fe200078e00ff */
[----:B------:R1:W-:Y:S01]  /*2dd0*/  STL.64 [R1+0x18], R6 ;  /* 0x0000180601007387 */ /* 0x0003e20000100a00 */
[----:B------:R-:W-:Y:S01]  /*2de0*/  IMAD.MOV.U32 R23, RZ, RZ, -0x411f61fa ;  /* 0xbee09e06ff177424 */ /* 0x000fe200078e00ff */
[----:B--2---:R-:W-:Y:S01]  /*2df0*/  MOV R9, 0xbec25537 ;  /* 0xbec2553700097802 */ /* 0x004fe20000000f00 */
[----:B------:R-:W-:Y:S01]  /*2e00*/  IMAD.MOV.U32 R8, RZ, RZ, 0x652afc2 ;  /* 0x0652afc2ff087424 */ /* 0x000fe200078e00ff */
        /* <DEDUP_REMOVED lines=8> */
[----:B--2---:R-:W-:Y:S02]  /*2e90*/  IMAD.MOV.U32 R4, RZ, RZ, -0xa6b394b ;  /* 0xf594c6b5ff047424 */ /* 0x004fe400078e00ff */
[----:B------:R-:W-:Y:S01]  /*2ea0*/  IMAD.MOV.U32 R5, RZ, RZ, -0x4140e4de ;  /* 0xbebf1b22ff057424 */ /* 0x000fe200078e00ff */
[----:B------:R2:W-:Y:S01]  /*2eb0*/  STL.64 [R1+0x30], R6 ;  /* 0x0000300601007387 */ /* 0x0005e20000100a00 */
[----:B0-----:R-:W-:-:S03]  /*2ec0*/  MOV R8, 0x55c37c1c ;  /* 0x55c37c1c00087802 */ /* 0x001fc60000000f00 */
[----:B------:R0:W-:Y:S01]  /*2ed0*/  STL.64 [R1+0x40], R4 ;  /* 0x0000400401007387 */ /* 0x0001e20000100a00 */
[----:B------:R-:W-:Y:S01]  /*2ee0*/  IMAD.MOV.U32 R9, RZ, RZ, 0x3e46097d ;  /* 0x3e46097dff097424 */ /* 0x000fe200078e00ff */
[----:B-1----:R-:W-:Y:S01]  /*2ef0*/  MOV R12, 0x6edf2b0c ;  /* 0x6edf2b0c000c7802 */ /* 0x002fe20000000f00 */
[----:B------:R-:W-:-:S03]  /*2f00*/  IMAD.MOV.U32 R13, RZ, RZ, -0x4243f265 ;  /* 0xbdbc0d9bff0d7424 */ /* 0x000fc600078e00ff */
[----:B------:R1:W-:Y:S01]  /*2f10*/  STL.64 [R1+0x60], R8 ;  /* 0x0000600801007387 */ /* 0x0003e20000100a00 */
[----:B--2---:R-:W-:Y:S01]  /*2f20*/  MOV R6, 0x1e4b4109 ;  /* 0x1e4b410900067802 */ /* 0x004fe20000000f00 */
[----:B------:R-:W-:Y:S02]  /*2f30*/  IMAD.MOV.U32 R7, RZ, RZ, 0x3eabd6d2 ;  /* 0x3eabd6d2ff077424 */ /* 0x000fe400078e00ff */
[----:B------:R2:W-:Y:S01]  /*2f40*/  STL.64 [R1+0x78], R12 ;  /* 0x0000780c01007387 */ /* 0x0005e20000100a00 */
[----:B0-----:R-:W-:Y:S02]  /*2f50*/  IMAD.MOV.U32 R4, RZ, RZ, -0x1480f261 ;  /* 0xeb7f0d9fff047424 */ /* 0x001fe400078e00ff */
[----:B------:R-:W-:Y:S01]  /*2f60*/  IMAD.MOV.U32 R5, RZ, RZ, 0x3e3ccf5c ;  /* 0x3e3ccf5cff057424 */ /* 0x000fe200078e00ff */
[----:B------:R0:W-:Y:S01]  /*2f70*/  STL.64 [R1+0x48], R6 ;  /* 0x0000480601007387 */ /* 0x0001e20000100a00 */
[----:B-1----:R-:W-:-:S03]  /*2f80*/  IMAD.MOV.U32 R8, RZ, RZ, 0x5c463659 ;  /* 0x5c463659ff087424 */ /* 0x002fc600078e00ff */
[----:B------:R1:W-:Y:S01]  /*2f90*/  STL.64 [R1+0x58], R4 ;  /* 0x0000580401007387 */ /* 0x0003e20000100a00 */
[----:B------:R-:W-:Y:S02]  /*2fa0*/  IMAD.MOV.U32 R9, RZ, RZ, 0x3dbac947 ;  /* 0x3dbac947ff097424 */ /* 0x000fe400078e00ff */
[----:B--2---:R-:W-:Y:S02]  /*2fb0*/  IMAD.MOV.U32 R12, RZ, RZ, 0x59769d7d ;  /* 0x59769d7dff0c7424 */ /* 0x004fe400078e00ff */
[----:B------:R-:W-:Y:S01]  /*2fc0*/  IMAD.MOV.U32 R13, RZ, RZ, 0x3d57ba07 ;  /* 0x3d57ba07ff0d7424 */ /* 0x000fe200078e00ff */
[----:B------:R2:W-:Y:S01]  /*2fd0*/  STL.64 [R1+0x88], R8 ;  /* 0x0000880801007387 */ /* 0x0005e20000100a00 */
[----:B0-----:R-:W-:Y:S01]  /*2fe0*/  IMAD.MOV.U32 R6, RZ, RZ, 0x7c7a2faa ;  /* 0x7c7a2faaff067424 */ /* 0x001fe200078e00ff */
[----:B------:R-:W-:Y:S02]  /*2ff0*/  MOV R7, 0xbe32d219 ;  /* 0xbe32d21900077802 */ /* 0x000fe40000000f00 */
[----:B------:R0:W-:Y:S01]  /*3000*/  STL.64 [R1+0xa0], R12 ;  /* 0x0000a00c01007387 */ /* 0x0001e20000100a00 */
[----:B-1----:R-:W-:-:S02]  /*3010*/  IMAD.MOV.U32 R4, RZ, RZ, -0x2db2a376 ;  /* 0xd24d5c8aff047424 */ /* 0x002fc400078e00ff */
[----:B------:R-:W-:Y:S01]  /*3020*/  IMAD.MOV.U32 R5, RZ, RZ, 0x3e0f6e66 ;  /* 0x3e0f6e66ff057424 */ /* 0x000fe200078e00ff */
[----:B------:R1:W-:Y:S01]  /*3030*/  STL.64 [R1+0x68], R6 ;  /* 0x0000680601007387 */ /* 0x0003e20000100a00 */
[----:B--2---:R-:W-:-:S03]  /*3040*/  IMAD.MOV.U32 R8, RZ, RZ, -0x3bc965c4 ;  /* 0xc4369a3cff087424 */ /* 0x004fc600078e00ff */
[----:B------:R2:W-:Y:S01]  /*3050*/  STL.64 [R1+0x70], R4 ;  /* 0x0000700401007387 */ /* 0x0005e20000100a00 */
[----:B------:R-:W-:Y:S01]  /*3060*/  MOV R9, 0x3d20104f ;  /* 0x3d20104f00097802 */ /* 0x000fe20000000f00 */
[----:B0-----:R-:W-:Y:S01]  /*3070*/  IMAD.MOV.U32 R12, RZ, RZ, -0x36fe1a8c ;  /* 0xc901e574ff0c7424 */ /* 0x001fe200078e00ff */
[----:B------:R-:W-:-:S03]  /*3080*/  MOV R13, 0xbf5e573a ;  /* 0xbf5e573a000d7802 */ /* 0x000fc60000000f00 */
[----:B------:R0:W-:Y:S01]  /*3090*/  STL.64 [R1+0xb0], R8 ;  /* 0x0000b00801007387 */ /* 0x0001e20000100a00 */
[----:B-1----:R-:W-:Y:S01]  /*30a0*/  IMAD.MOV.U32 R6, RZ, RZ, -0x78cbfbd8 ;  /* 0x87340428ff067424 */ /* 0x002fe200078e00ff */
[----:B------:R-:W-:Y:S02]  /*30b0*/  MOV R7, 0xbdd0070a ;  /* 0xbdd0070a00077802 */ /* 0x000fe40000000f00 */
[----:B------:R1:W-:Y:S01]  /*30c0*/  STL.64 [R1+0xc8], R12 ;  /* 0x0000c80c01007387 */ /* 0x0003e20000100a00 */
[----:B--2---:R-:W-:Y:S01]  /*30d0*/  MOV R4, 0x1fd754a ;  /* 0x01fd754a00047802 */ /* 0x004fe20000000f00 */
[----:B------:R-:W-:Y:S02]  /*30e0*/  IMAD.MOV.U32 R5, RZ, RZ, -0x4269e359 ;  /* 0xbd961ca7ff057424 */ /* 0x000fe400078e00ff */
[----:B------:R2:W-:Y:S04]  /*30f0*/  STL.64 [R1+0x80], R6 ;  /* 0x0000800601007387 */ /* 0x0005e80000100a00 */
[----:B------:R3:W-:Y:S01]  /*3100*/  STL.64 [R1+0x90], R4 ;  /* 0x0000900401007387 */ /* 0x0007e20000100a00 */
[----:B0-----:R-:W-:Y:S01]  /*3110*/  MOV R8, 0x6b015ac0 ;  /* 0x6b015ac000087802 */ /* 0x001fe20000000f00 */
[----:B------:R-:W-:Y:S01]  /*3120*/  IMAD.MOV.U32 R9, RZ, RZ, 0x3f65ac05 ;  /* 0x3f65ac05ff097424 */ /* 0x000fe200078e00ff */
[----:B-1----:R-:W-:Y:S01]  /*3130*/  MOV R12, 0x40e53dbc ;  /* 0x40e53dbc000c7802 */ /* 0x002fe20000000f00 */
[----:B------:R-:W-:-:S03]  /*3140*/  IMAD.MOV.U32 R13, RZ, RZ, -0x416507cc ;  /* 0xbe9af834ff0d7424 */ /* 0x000fc600078e00ff */
[----:B------:R0:W-:Y:S01]  /*3150*/  STL.64 [R1+0xd8], R8 ;  /* 0x0000d80801007387 */ /* 0x0001e20000100a00 */
[----:B--2---:R-:W-:Y:S01]  /*3160*/  IMAD.MOV.U32 R6, RZ, RZ, 0x8f5eec2 ;  /* 0x08f5eec2ff067424 */ /* 0x004fe200078e00ff */
[----:B------:R-:W-:Y:S02]  /*3170*/  MOV R7, 0x3d3ef980 ;  /* 0x3d3ef98000077802 */ /* 0x000fe40000000f00 */
[----:B------:R1:W-:Y:S01]  /*3180*/  STL.64 [R1+0xf0], R12 ;  /* 0x0000f00c01007387 */ /* 0x0003e20000100a00 */
[----:B---3--:R-:W-:Y:S01]  /*3190*/  MOV R4, 0xebb193c0 ;  /* 0xebb193c000047802 */ /* 0x008fe20000000f00 */
[----:B------:R-:W-:Y:S02]  /*31a0*/  IMAD.MOV.U32 R5, RZ, RZ, -0x42bc6765 ;  /* 0xbd43989bff057424 */ /* 0x000fe400078e00ff */
[----:B------:R2:W-:Y:S04]  /*31b0*/  STL.64 [R1+0x98], R6 ;  /* 0x0000980601007387 */ /* 0x0005e80000100a00 */
[----:B------:R3:W-:Y:S01]  /*31c0*/  STL.64 [R1+0xa8], R4 ;  /* 0x0000a80401007387 */ /* 0x0007e20000100a00 */
[----:B0-----:R-:W-:-:S02]  /*31d0*/  IMAD.MOV.U32 R8, RZ, RZ, -0x542947c2 ;  /* 0xabd6b83eff087424 */ /* 0x001fc400078e00ff */
[----:B------:R-:W-:Y:S02]  /*31e0*/  IMAD.MOV.U32 R9, RZ, RZ, 0x3ee00a9c ;  /* 0x3ee00a9cff097424 */ /* 0x000fe400078e00ff */
[----:B-1----:R-:W-:Y:S02]  /*31f0*/  IMAD.MOV.U32 R12, RZ, RZ, -0x321c07b9 ;  /* 0xcde3f847ff0c7424 */ /* 0x002fe400078e00ff */
[----:B------:R-:W-:Y:S01]  /*3200*/  IMAD.MOV.U32 R13, RZ, RZ, 0x3e8280f2 ;  /* 0x3e8280f2ff0d7424 */ /* 0x000fe200078e00ff */
[----:B------:R0:W-:Y:S01]  /*3210*/  STL.64 [R1+0x100], R8 ;  /* 0x0001000801007387 */ /* 0x0001e20000100a00 */
[----:B--2---:R-:W-:Y:S02]  /*3220*/  IMAD.MOV.U32 R6, RZ, RZ, 0x7950ad7b ;  /* 0x7950ad7bff067424 */ /* 0x004fe400078e00ff */
[----:B------:R-:W-:Y:S01]  /*3230*/  IMAD.MOV.U32 R7, RZ, RZ, -0x433d7c02 ;  /* 0xbcc283feff077424 */ /* 0x000fe200078e00ff */
[----:B---3--:R-:W-:Y:S01]  /*3240*/  MOV R4, 0x4d71a27c ;  /* 0x4d71a27c00047802 */ /* 0x008fe20000000f00 */
[----:B------:R-:W-:Y:S01]  /*3250*/  IMAD.MOV.U32 R5, RZ, RZ, -0x431e356f ;  /* 0xbce1ca91ff057424 */ /* 0x000fe200078e00ff */
        /* <DEDUP_REMOVED lines=16> */
[----:B------:R-:W-:Y:S01]  /*3360*/  IMAD.MOV.U32 R9, RZ, RZ, 0x3d3113e3 ;  /* 0x3d3113e3ff097424 */ /* 0x000fe200078e00ff */
[----:B--2---:R-:W-:Y:S01]  /*3370*/  MOV R12, 0xa10cd82 ;  /* 0x0a10cd82000c7802 */ /* 0x004fe20000000f00 */
[----:B------:R-:W-:-:S03]  /*3380*/  IMAD.MOV.U32 R13, RZ, RZ, 0x3d651958 ;  /* 0x3d651958ff0d7424 */ /* 0x000fc600078e00ff */
[----:B------:R2:W-:Y:S01]  /*3390*/  STL.64 [R1+0x150], R8 ;  /* 0x0001500801007387 */ /* 0x0005e20000100a00 */
[----:B0-----:R-:W-:Y:S02]  /*33a0*/  IMAD.MOV.U32 R6, RZ, RZ, 0x40e53dbc ;  /* 0x40e53dbcff067424 */ /* 0x001fe400078e00ff */
[----:B------:R-:W-:Y:S01]  /*33b0*/  IMAD.MOV.U32 R7, RZ, RZ, 0x3f2af834 ;  /* 0x3f2af834ff077424 */ /* 0x000fe200078e00ff */
[----:B------:R0:W-:Y:S01]  /*33c0*/  STL.64 [R1+0x168], R12 ;  /* 0x0001680c01007387 */ /* 0x0001e20000100a00 */
[----:B-1----:R-:W-:Y:S01]  /*33d0*/  IMAD.MOV.U32 R4, RZ, RZ, -0x1761a510 ;  /* 0xe89e5af0ff047424 */ /* 0x002fe200078e00ff */
[----:B------:R-:W-:Y:S02]  /*33e0*/  MOV R5, 0xbef2fa4a ;  /* 0xbef2fa4a00057802 */ /* 0x000fe40000000f00 */
[----:B------:R1:W-:Y:S01]  /*33f0*/  STL.64 [R1+0xe8], R6 ;  /* 0x0000e80601007387 */ /* 0x0003e20000100a00 */
[----:B--2---:R-:W-:-:S03]  /*3400*/  IMAD.MOV.U32 R8, RZ, RZ, 0x448455ea ;  /* 0x448455eaff087424 */ /* 0x004fc600078e00ff */
[----:B------:R2:W-:Y:S01]  /*3410*/  STL.64 [R1+0xf8], R4 ;  /* 0x0000f80401007387 */ /* 0x0005e20000100a00 */
[----:B------:R-:W-:Y:S02]  /*3420*/  IMAD.MOV.U32 R9, RZ, RZ, -0x42d3f975 ;  /* 0xbd2c068bff097424 */ /* 0x000fe400078e00ff */
[----:B0-----:R-:W-:Y:S02]  /*3430*/  IMAD.MOV.U32 R12, RZ, RZ, 0x3b990ee6 ;  /* 0x3b990ee6ff0c7424 */ /* 0x001fe400078e00ff */
[----:B------:R-:W-:Y:S01]  /*3440*/  IMAD.MOV.U32 R13, RZ, RZ, 0x3f70ee64 ;  /* 0x3f70ee64ff0d7424 */ /* 0x000fe200078e00ff */
[----:B------:R0:W-:Y:S01]  /*3450*/  STL.64 [R1+0x178], R8 ;  /* 0x0001780801007387 */ /* 0x0001e20000100a00 */
[----:B-1----:R-:W-:Y:S01]  /*3460*/  MOV R6, 0xcc629cba ;  /* 0xcc629cba00067802 */ /* 0x002fe20000000f00 */
[----:B------:R-:W-:Y:S02]  /*3470*/  IMAD.MOV.U32 R7, RZ, RZ, -0x4144f421 ;  /* 0xbebb0bdfff077424 */ /* 0x000fe400078e00ff */
[----:B------:R1:W-:Y:S01]  /*3480*/  STL.64 [R1+0x190], R12 ;  /* 0x0001900c01007387 */ /* 0x0003e20000100a00 */
[----:B--2---:R-:W-:Y:S01]  /*3490*/  IMAD.MOV.U32 R4, RZ, RZ, 0x30a8357c ;  /* 0x30a8357cff047424 */ /* 0x004fe200078e00ff */
[----:B------:R-:W-:-:S02]  /*34a0*/  MOV R5, 0x3e33f592 ;  /* 0x3e33f59200057802 */ /* 0x000fc40000000f00 */
[----:B------:R2:W-:Y:S04]  /*34b0*/  STL.64 [R1+0x108], R6 ;  /* 0x0001080601007387 */ /* 0x0005e80000100a00 */
[----:B------:R3:W-:Y:S01]  /*34c0*/  STL.64 [R1+0x110], R4 ;  /* 0x0001100401007387 */ /* 0x0007e20000100a00 */
[----:B0-----:R-:W-:Y:S01]  /*34d0*/  IMAD.MOV.U32 R8, RZ, RZ, -0x3291620 ;  /* 0xfcd6e9e0ff087424 */ /* 0x001fe200078e00ff */
[----:B------:R-:W-:Y:S01]  /*34e0*/  MOV R9, 0x3f4948b0 ;  /* 0x3f4948b000097802 */ /* 0x000fe20000000f00 */
[----:B-1----:R-:W-:Y:S01]  /*34f0*/  IMAD.MOV.U32 R12, RZ, RZ, -0x250b01ad ;  /* 0xdaf4fe53ff0c7424 */ /* 0x002fe200078e00ff */
[----:B------:R-:W-:-:S03]  /*3500*/  MOV R13, 0x3f0bbf43 ;  /* 0x3f0bbf43000d7802 */ /* 0x000fc60000000f00 */
[----:B------:R0:W-:Y:S01]  /*3510*/  STL.64 [R1+0x1a0], R8 ;  /* 0x0001a00801007387 */ /* 0x0001e20000100a00 */
[----:B--2---:R-:W-:Y:S01]  /*3520*/  MOV R6, 0xcba8aee ;  /* 0x0cba8aee00067802 */ /* 0x004fe20000000f00 */
[----:B------:R-:W-:Y:S02]  /*3530*/  IMAD.MOV.U32 R7, RZ, RZ, -0x41911dc3 ;  /* 0xbe6ee23dff077424 */ /* 0x000fe400078e00ff */
[----:B------:R1:W-:Y:S01]  /*3540*/  STL.64 [R1+0x1b8], R12 ;  /* 0x0001b80c01007387 */ /* 0x0003e20000100a00 */
[----:B---3--:R-:W-:Y:S02]  /*3550*/  IMAD.MOV.U32 R4, RZ, RZ, -0x35c5c885 ;  /* 0xca3a377bff047424 */ /* 0x008fe400078e00ff */
[----:B------:R-:W-:Y:S01]  /*3560*/  IMAD.MOV.U32 R5, RZ, RZ, -0x424cb605 ;  /* 0xbdb349fbff057424 */ /* 0x000fe200078e00ff */
[----:B------:R2:W-:Y:S04]  /*3570*/  STL.64 [R1+0x120], R6 ;  /* 0x0001200601007387 */ /* 0x0005e80000100a00 */
[----:B------:R3:W-:Y:S01]  /*3580*/  STL.64 [R1+0x130], R4 ;  /* 0x0001300401007387 */ /* 0x0007e20000100a00 */
[----:B0-----:R-:W-:Y:S01]  /*3590*/  MOV R8, 0xae39151d ;  /* 0xae39151d00087802 */ /* 0x001fe20000000f00 */
[----:B------:R-:W-:Y:S01]  /*35a0*/  IMAD.MOV.U32 R9, RZ, RZ, 0x3e626154 ;  /* 0x3e626154ff097424 */ /* 0x000fe200078e00ff */
[----:B-1----:R-:W-:Y:S01]  /*35b0*/  MOV R12, 0x1c15d3d7 ;  /* 0x1c15d3d7000c7802 */ /* 0x002fe20000000f00 */
[----:B------:R-:W-:-:S03]  /*35c0*/  IMAD.MOV.U32 R13, RZ, RZ, 0x3e832ac8 ;  /* 0x3e832ac8ff0d7424 */ /* 0x000fc600078e00ff */
[----:B------:R0:W-:Y:S01]  /*35d0*/  STL.64 [R1+0x1c8], R8 ;  /* 0x0001c80801007387 */ /* 0x0001e20000100a00 */
[----:B--2---:R-:W-:Y:S01]  /*35e0*/  MOV R6, 0xcff73d58 ;  /* 0xcff73d5800067802 */ /* 0x004fe20000000f00 */
[----:B------:R-:W-:Y:S02]  /*35f0*/  IMAD.MOV.U32 R7, RZ, RZ, -0x41eea9b2 ;  /* 0xbe11564eff077424 */ /* 0x000fe400078e00ff */
[----:B------:R1:W-:Y:S01]  /*3600*/  STL.64 [R1+0x1e0], R12 ;  /* 0x0001e00c01007387 */ /* 0x0003e20000100a00 */
[----:B---3--:R-:W-:Y:S02]  /*3610*/  IMAD.MOV.U32 R4, RZ, RZ, 0x56f8ce45 ;  /* 0x56f8ce45ff047424 */ /* 0x008fe400078e00ff */
[----:B------:R-:W-:Y:S01]  /*3620*/  IMAD.MOV.U32 R5, RZ, RZ, -0x422875b0 ;  /* 0xbdd78a50ff057424 */ /* 0x000fe200078e00ff */
[----:B------:R2:W-:Y:S04]  /*3630*/  STL.64 [R1+0x138], R6 ;  /* 0x0001380601007387 */ /* 0x0005e80000100a00 */
[----:B------:R3:W-:Y:S01]  /*3640*/  STL.64 [R1+0x148], R4 ;  /* 0x0001480401007387 */ /* 0x0007e20000100a00 */
[----:B0-----:R-:W-:-:S02]  /*3650*/  IMAD.MOV.U32 R8, RZ, RZ, 0x43a46f5d ;  /* 0x43a46f5dff087424 */ /* 0x001fc400078e00ff */
[----:B------:R-:W-:Y:S02]  /*3660*/  IMAD.MOV.U32 R9, RZ, RZ, -0x41b1bc8d ;  /* 0xbe4e4373ff097424 */ /* 0x000fe400078e00ff */
[----:B-1----:R-:W-:Y:S02]  /*3670*/  IMAD.MOV.U32 R12, RZ, RZ, 0x74f638bb ;  /* 0x74f638bbff0c7424 */ /* 0x002fe400078e00ff */
[----:B------:R-:W-:Y:S01]  /*3680*/  IMAD.MOV.U32 R13, RZ, RZ, 0x3d709627 ;  /* 0x3d709627ff0d7424 */ /* 0x000fe200078e00ff */
[----:B--2---:R-:W-:Y:S01]  /*3690*/  MOV R7, 0x3d9f8041 ;  /* 0x3d9f804100077802 */ /* 0x004fe20000000f00 */
[----:B------:R-:W-:Y:S01]  /*36a0*/  IMAD.MOV.U32 R6, RZ, RZ, -0x3aabf15e ;  /* 0xc5540ea2ff067424 */ /* 0x000fe200078e00ff */
[----:B------:R0:W-:Y:S01]  /*36b0*/  STL.64 [R1+0x1f0], R8 ;  /* 0x0001f00801007387 */ /* 0x0001e20000100a00 */
[----:B---3--:R-:W-:Y:S02]  /*36c0*/  IMAD.MOV.U32 R4, RZ, RZ, -0x54b9f75 ;  /* 0xfab4608bff047424 */ /* 0x008fe400078e00ff */
[----:B------:R-:W-:Y:S01]  /*36d0*/  IMAD.MOV.U32 R5, RZ, RZ, -0x4276330e ;  /* 0xbd89ccf2ff057424 */ /* 0x000fe200078e00ff */
        /* <DEDUP_REMOVED lines=13> */
[----:B------:R-:W-:Y:S02]  /*37b0*/  MOV R13, 0xbd733f39 ;  /* 0xbd733f39000d7802 */ /* 0x000fe40000000f00 */
[----:B-1----:R-:W-:Y:S01]  /*37c0*/  MOV R8, 0x82b001e8 ;  /* 0x82b001e800087802 */ /* 0x002fe20000000f00 */
[----:B------:R-:W-:Y:S02]  /*37d0*/  IMAD.MOV.U32 R9, RZ, RZ, -0x42c41e9f ;  /* 0xbd3be161ff097424 */ /* 0x000fe400078e00ff */
[----:B------:R1:W-:Y:S01]  /*37e0*/  STL.64 [R1+0x230], R12 ;  /* 0x0002300c01007387 */ /* 0x0003e20000100a00 */
[----:B--2---:R-:W-:Y:S01]  /*37f0*/  IMAD.MOV.U32 R6, RZ, RZ, 0x783db2a2 ;  /* 0x783db2a2ff067424 */ /* 0x004fe200078e00ff */
[----:B------:R-:W-:Y:S02]  /*3800*/  MOV R7, 0xbcf29b03 ;  /* 0xbcf29b0300077802 */ /* 0x000fe40000000f00 */
[----:B------:R2:W-:Y:S01]  /*3810*/  STL.64 [R1+0x240], R8 ;  /* 0x0002400801007387 */ /* 0x0005e20000100a00 */
[----:B0-----:R-:W-:Y:S01]  /*3820*/  MOV R4, 0x8edab4c8 ;  /* 0x8edab4c800047802 */ /* 0x001fe20000000f00 */
[----:B------:R-:W-:-:S02]  /*3830*/  IMAD.MOV.U32 R5, RZ, RZ, -0x409a08da ;  /* 0xbf65f726ff057424 */ /* 0x000fc400078e00ff */
[----:B------:R0:W-:Y:S04]  /*3840*/  STL.64 [R1+0x188], R6 ;  /* 0x0001880601007387 */ /* 0x0001e80000100a00 */
[----:B------:R3:W-:Y:S01]  /*3850*/  STL.64 [R1+0x198], R4 ;  /* 0x0001980401007387 */ /* 0x0007e20000100a00 */
[----:B-1----:R-:W-:Y:S01]  /*3860*/  MOV R12, 0x3b34e2b6 ;  /* 0x3b34e2b6000c7802 */ /* 0x002fe20000000f00 */
[----:B------:R-:W-:Y:S02]  /*3870*/  IMAD.MOV.U32 R13, RZ, RZ, 0x3f4547d9 ;  /* 0x3f4547d9ff0d7424 */ /* 0x000fe400078e00ff */
[----:B--2---:R-:W-:Y:S02]  /*3880*/  IMAD.MOV.U32 R8, RZ, RZ, -0x77483600 ;  /* 0x88b7ca00ff087424 */ /* 0x004fe400078e00ff */
[----:B------:R-:W-:Y:S01]  /*3890*/  IMAD.MOV.U32 R9, RZ, RZ, -0x40c1404f ;  /* 0xbf3ebfb1ff097424 */ /* 0x000fe200078e00ff */
[----:B------:R1:W-:Y:S01]  /*38a0*/  STL.64 [R1+0x258], R12 ;  /* 0x0002580c01007387 */ /* 0x0003e20000100a00 */
[----:B0-----:R-:W-:-:S02]  /*38b0*/  IMAD.MOV.U32 R6, RZ, RZ, -0x5770b96a ;  /* 0xa88f4696ff067424 */ /* 0x001fc400078e00ff */
[----:B------:R-:W-:Y:S01]  /*38c0*/  IMAD.MOV.U32 R7, RZ, RZ, 0x3ec0db20 ;  /* 0x3ec0db20ff077424 */ /* 0x000fe200078e00ff */
[----:B------:R0:W-:Y:S01]  /*38d0*/  STL.64 [R1+0x268], R8 ;  /* 0x0002680801007387 */ /* 0x0001e20000100a00 */
[----:B---3--:R-:W-:Y:S01]  /*38e0*/  MOV R4, 0xfaa1a933 ;  /* 0xfaa1a93300047802 */ /* 0x008fe20000000f00 */
[----:B------:R-:W-:Y:S02]  /*38f0*/  IMAD.MOV.U32 R5, RZ, RZ, -0x40e3dac2 ;  /* 0xbf1c253eff057424 */ /* 0x000fe400078e00ff */
[----:B------:R2:W-:Y:S04]  /*3900*/  STL.64 [R1+0x1a8], R6 ;  /* 0x0001a80601007387 */ /* 0x0005e80000100a00 */
[----:B------:R3:W-:Y:S01]  /*3910*/  STL.64 [R1+0x1b0], R4 ;  /* 0x0001b00401007387 */ /* 0x0007e20000100a00 */
[----:B-1----:R-:W-:-:S02]  /*3920*/  IMAD.MOV.U32 R12, RZ, RZ, 0x1871f27a ;  /* 0x1871f27aff0c7424 */ /* 0x002fc400078e00ff */
[----:B------:R-:W-:Y:S01]  /*3930*/  IMAD.MOV.U32 R13, RZ, RZ, -0x416fead6 ;  /* 0xbe90152aff0d7424 */ /* 0x000fe200078e00ff */
[----:B0-----:R-:W-:Y:S01]  /*3940*/  MOV R9, 0xbed7cd6f ;  /* 0xbed7cd6f00097802 */ /* 0x001fe20000000f00 */
[----:B------:R-:W-:Y:S02]  /*3950*/  IMAD.MOV.U32 R8, RZ, RZ, 0x27b3f020 ;  /* 0x27b3f020ff087424 */ /* 0x000fe400078e00ff */
[----:B--2---:R-:W-:Y:S01]  /*3960*/  IMAD.MOV.U32 R6, RZ, RZ, 0x5890f2c3 ;  /* 0x5890f2c3ff067424 */ /* 0x004fe200078e00ff */
[----:B------:R0:W-:Y:S01]  /*3970*/  STL.64 [R1+0x280], R12 ;  /* 0x0002800c01007387 */ /* 0x0001e20000100a00 */
[----:B------:R-:W-:Y:S02]  /*3980*/  IMAD.MOV.U32 R7, RZ, RZ, -0x41153d30 ;  /* 0xbeeac2d0ff077424 */ /* 0x000fe400078e00ff */
[----:B---3--:R-:W-:Y:S01]  /*3990*/  IMAD.MOV.U32 R4, RZ, RZ, 0x29663936 ;  /* 0x29663936ff047424 */ /* 0x008fe200078e00ff */
[----:B------:R-:W-:Y:S01]  /*39a0*/  MOV R5, 0x3eb70589 ;  /* 0x3eb7058900057802 */ /* 0x000fe20000000f00 */
[----:B------:R1:W-:Y:S04]  /*39b0*/  STL.64 [R1+0x290], R8 ;  /* 0x0002900801007387 */ /* 0x0003e80000100a00 */
[----:B------:R2:W-:Y:S01]  /*39c0*/  STL.64 [R1+0x1c0], R6 ;  /* 0x0001c00601007387 */ /* 0x0005e20000100a00 */
[----:B0-----:R-:W-:-:S03]  /*39d0*/  IMAD.MOV.U32 R12, RZ, RZ, -0x410111 ;  /* 0xffbefeefff0c7424 */ /* 0x001fc600078e00ff */
[----:B------:R0:W-:Y:S01]  /*39e0*/  STL.64 [R1+0x1d0], R4 ;  /* 0x0001d00401007387 */ /* 0x0001e20000100a00 */
[----:B------:R-:W-:Y:S02]  /*39f0*/  MOV R13, 0xbe86c2dc ;  /* 0xbe86c2dc000d7802 */ /* 0x000fe40000000f00 */
[----:B-1----:R-:W-:Y:S01]  /*3a00*/  MOV R8, 0xed169327 ;  /* 0xed16932700087802 */ /* 0x002fe20000000f00 */
[----:B------:R-:W-:Y:S02]  /*3a10*/  IMAD.MOV.U32 R9, RZ, RZ, -0x41ab7ac4 ;  /* 0xbe54853cff097424 */ /* 0x000fe400078e00ff */
        /* <DEDUP_REMOVED lines=9> */
[----:B------:R-:W-:Y:S02]  /*3ab0*/  IMAD.MOV.U32 R13, RZ, RZ, -0x41efbf3b ;  /* 0xbe1040c5ff0d7424 */ /* 0x000fe400078e00ff */
[----:B--2---:R-:W-:Y:S02]  /*3ac0*/  IMAD.MOV.U32 R8, RZ, RZ, 0x7e1c9d1f ;  /* 0x7e1c9d1fff087424 */ /* 0x004fe400078e00ff */
[----:B------:R-:W-:Y:S01]  /*3ad0*/  IMAD.MOV.U32 R9, RZ, RZ, -0x42f0b9fb ;  /* 0xbd0f4605ff097424 */ /* 0x000fe200078e00ff */
[----:B------:R2:W-:Y:S01]  /*3ae0*/  STL.64 [R1+0x2d0], R12 ;  /* 0x0002d00c01007387 */ /* 0x0005e20000100a00 */
[----:B0-----:R-:W-:Y:S01]  /*3af0*/  MOV R6, 0x55e25360 ;  /* 0x55e2536000067802 */ /* 0x001fe20000000f00 */
[----:B------:R-:W-:Y:S02]  /*3b00*/  IMAD.MOV.U32 R7, RZ, RZ, 0x3e3ac0d4 ;  /* 0x3e3ac0d4ff077424 */ /* 0x000fe400078e00ff */
[----:B------:R0:W-:Y:S01]  /*3b10*/  STL.64 [R1+0x2e0], R8 ;  /* 0x0002e00801007387 */ /* 0x0001e20000100a00 */
[----:B-1----:R-:W-:Y:S01]  /*3b20*/  IMAD.MOV.U32 R4, RZ, RZ, 0x29460138 ;  /* 0x29460138ff047424 */ /* 0x002fe200078e00ff */
[----:B------:R-:W-:-:S02]  /*3b30*/  MOV R5, 0xbe177c58 ;  /* 0xbe177c5800057802 */ /* 0x000fc40000000f00 */
[----:B------:R1:W-:Y:S04]  /*3b40*/  STL.64 [R1+0x1f8], R6 ;  /* 0x0001f80601007387 */ /* 0x0003e80000100a00 */
[----:B------:R3:W-:Y:S01]  /*3b50*/  STL.64 [R1+0x200], R4 ;  /* 0x0002000401007387 */ /* 0x0007e20000100a00 */
[----:B--2---:R-:W-:Y:S02]  /*3b60*/  IMAD.MOV.U32 R12, RZ, RZ, -0x20d1474a ;  /* 0xdf2eb8b6ff0c7424 */ /* 0x004fe400078e00ff */
[----:B------:R-:W-:Y:S01]  /*3b70*/  IMAD.MOV.U32 R13, RZ, RZ, -0x427cd717 ;  /* 0xbd8328e9ff0d7424 */ /* 0x000fe200078e00ff */
[----:B0-----:R-:W-:Y:S01]  /*3b80*/  MOV R9, 0x3d4def3f ;  /* 0x3d4def3f00097802 */ /* 0x001fe20000000f00 */
[----:B------:R-:W-:Y:S01]  /*3b90*/  IMAD.MOV.U32 R8, RZ, RZ, 0x46a086e5 ;  /* 0x46a086e5ff087424 */ /* 0x000fe200078e00ff */
[----:B-1----:R-:W-:Y:S01]  /*3ba0*/  MOV R6, 0x6c188672 ;  /* 0x6c18867200067802 */ /* 0x002fe20000000f00 */
[----:B------:R-:W-:Y:S01]  /*3bb0*/  IMAD.MOV.U32 R7, RZ, RZ, 0x3de1b105 ;  /* 0x3de1b105ff077424 */ /* 0x000fe200078e00ff */
[----:B------:R0:W-:Y:S01]  /*3bc0*/  STL.64 [R1+0x2f8], R12 ;  /* 0x0002f80c01007387 */ /* 0x0001e20000100a00 */
[----:B---3--:R-:W-:-:S02]  /*3bd0*/  IMAD.MOV.U32 R4, RZ, RZ, 0x34225759 ;  /* 0x34225759ff047424 */ /* 0x008fc400078e00ff */
[----:B------:R-:W-:Y:S01]  /*3be0*/  IMAD.MOV.U32 R5, RZ, RZ, 0x3daa55da ;  /* 0x3daa55daff057424 */ /* 0x000fe200078e00ff */
        /* <DEDUP_REMOVED lines=8> */
[----:B--2---:R-:W-:Y:S02]  /*3c70*/  IMAD.MOV.U32 R4, RZ, RZ, 0x56b95f3b ;  /* 0x56b95f3bff047424 */ /* 0x004fe400078e00ff */
        /* <DEDUP_REMOVED lines=11> */
[----:B0-----:R-:W-:Y:S02]  /*3d30*/  IMAD.MOV.U32 R4, RZ, RZ, 0x637bc2b8 ;  /* 0x637bc2b8ff047424 */ /* 0x001fe400078e00ff */
[----:B------:R-:W-:Y:S01]  /*3d40*/  IMAD.MOV.U32 R5, RZ, RZ, 0x3d03f2fe ;  /* 0x3d03f2feff057424 */ /* 0x000fe200078e00ff */
[----:B------:R0:W-:Y:S01]  /*3d50*/  STL.64 [R1+0x248], R6 ;  /* 0x0002480601007387 */ /* 0x0001e20000100a00 */
[----:B-1----:R-:W-:-:S03]  /*3d60*/  IMAD.MOV.U32 R8, RZ, RZ, 0x5b7cb45e ;  /* 0x5b7cb45eff087424 */ /* 0x002fc600078e00ff */
[----:B------:R1:W-:Y:S01]  /*3d70*/  STL.64 [R1+0x250], R4 ;  /* 0x0002500401007387 */ /* 0x0003e20000100a00 */
[----:B------:R-:W-:Y:S02]  /*3d80*/  IMAD.MOV.U32 R9, RZ, RZ, 0x3df13b3c ;  /* 0x3df13b3cff097424 */ /* 0x000fe400078e00ff */
[----:B--2---:R-:W-:Y:S02]  /*3d90*/  IMAD.MOV.U32 R12, RZ, RZ, -0x30cceac4 ;  /* 0xcf33153cff0c7424 */ /* 0x004fe400078e00ff */
[----:B------:R-:W-:Y:S01]  /*3da0*/  IMAD.MOV.U32 R13, RZ, RZ, -0x4171398a ;  /* 0xbe8ec676ff0d7424 */ /* 0x000fe200078e00ff */
[----:B------:R2:W-:Y:S01]  /*3db0*/  STL.64 [R1+0x358], R8 ;  /* 0x0003580801007387 */ /* 0x0005e20000100a00 */
[----:B0-----:R-:W-:Y:S01]  /*3dc0*/  IMAD.MOV.U32 R6, RZ, RZ, 0x465fa859 ;  /* 0x465fa859ff067424 */ /* 0x001fe200078e00ff */
[----:B------:R-:W-:Y:S02]  /*3dd0*/  MOV R7, 0x3f2e13ce ;  /* 0x3f2e13ce00077802 */ /* 0x000fe40000000f00 */
[----:B------:R0:W-:Y:S01]  /*3de0*/  STL.64 [R1+0x370], R12 ;  /* 0x0003700c01007387 */ /* 0x0001e20000100a00 */
[----:B-1----:R-:W-:Y:S01]  /*3df0*/  MOV R4, 0x5bf2d984 ;  /* 0x5bf2d98400047802 */ /* 0x002fe20000000f00 */
[----:B------:R-:W-:-:S02]  /*3e00*/  IMAD.MOV.U32 R5, RZ, RZ, 0x3f318b9b ;  /* 0x3f318b9bff057424 */ /* 0x000fc400078e00ff */
[----:B------:R1:W-:Y:S04]  /*3e10*/  STL.64 [R1+0x260], R6 ;  /* 0x0002600601007387 */ /* 0x0003e80000100a00 */
[----:B------:R3:W-:Y:S01]  /*3e20*/  STL.64 [R1+0x270], R4 ;  /* 0x0002700401007387 */ /* 0x0007e20000100a00 */
[----:B--2---:R-:W-:Y:S01]  /*3e30*/  IMAD.MOV.U32 R8, RZ, RZ, 0x304ac16b ;  /* 0x304ac16bff087424 */ /* 0x004fe200078e00ff */
[----:B------:R-:W-:Y:S01]  /*3e40*/  MOV R9, 0x3e5efe94 ;  /* 0x3e5efe9400097802 */ /* 0x000fe20000000f00 */
[----:B0-----:R-:W-:Y:S01]  /*3e50*/  IMAD.MOV.U32 R12, RZ, RZ, 0x70791e5e ;  /* 0x70791e5eff0c7424 */ /* 0x001fe200078e00ff */
[----:B------:R-:W-:-:S03]  /*3e60*/  MOV R13, 0xbd5033ba ;  /* 0xbd5033ba000d7802 */ /* 0x000fc60000000f00 */
[----:B------:R0:W-:Y:S01]  /*3e70*/  STL.64 [R1+0x380], R8 ;  /* 0x0003800801007387 */ /* 0x0001e20000100a00 */
[----:B-1----:R-:W-:Y:S01]  /*3e80*/  IMAD.MOV.U32 R6, RZ, RZ, -0x5d64a263 ;  /* 0xa29b5d9dff067424 */ /* 0x002fe200078e00ff */
[----:B------:R-:W-:Y:S02]  /*3e90*/  MOV R7, 0xbf13d2a3 ;  /* 0xbf13d2a300077802 */ /* 0x000fe40000000f00 */
[----:B------:R1:W-:Y:S01]  /*3ea0*/  STL.64 [R1+0x398], R12 ;  /* 0x0003980c01007387 */ /* 0x0003e20000100a00 */
[----:B---3--:R-:W-:Y:S01]  /*3eb0*/  MOV R4, 0x62204ef4 ;  /* 0x62204ef400047802 */ /* 0x008fe20000000f00 */
[----:B------:R-:W-:Y:S02]  /*3ec0*/  IMAD.MOV.U32 R5, RZ, RZ, 0x3ee73df4 ;  /* 0x3ee73df4ff057424 */ /* 0x000fe400078e00ff */
[----:B------:R2:W-:Y:S04]  /*3ed0*/  STL.64 [R1+0x278], R6 ;  /* 0x0002780601007387 */ /* 0x0005e80000100a00 */
[----:B------:R3:W-:Y:S01]  /*3ee0*/  STL.64 [R1+0x288], R4 ;  /* 0x0002880401007387 */ /* 0x0007e20000100a00 */
[----:B0-----:R-:W-:Y:S01]  /*3ef0*/  MOV R8, 0xbca7ce93 ;  /* 0xbca7ce9300087802 */ /* 0x001fe20000000f00 */
[----:B------:R-:W-:Y:S01]  /*3f00*/  IMAD.MOV.U32 R9, RZ, RZ, 0x3de9911d ;  /* 0x3de9911dff097424 */ /* 0x000fe200078e00ff */
[----:B-1----:R-:W-:Y:S01]  /*3f10*/  MOV R12, 0x337812c4 ;  /* 0x337812c4000c7802 */ /* 0x002fe20000000f00 */
[----:B------:R-:W-:-:S03]  /*3f20*/  IMAD.MOV.U32 R13, RZ, RZ, 0x3d949465 ;  /* 0x3d949465ff0d7424 */ /* 0x000fc600078e00ff */
[----:B------:R0:W-:Y:S01]  /*3f30*/  STL.64 [R1+0x3a8], R8 ;  /* 0x0003a80801007387 */ /* 0x0001e20000100a00 */
[----:B--2---:R-:W-:Y:S02]  /*3f40*/  IMAD.MOV.U32 R6, RZ, RZ, 0x1539310e ;  /* 0x1539310eff067424 */ /* 0x004fe400078e00ff */
[----:B------:R-:W-:Y:S01]  /*3f50*/  IMAD.MOV.U32 R7, RZ, RZ, 0x3eb7e020 ;  /* 0x3eb7e020ff077424 */ /* 0x000fe200078e00ff */
        /* <DEDUP_REMOVED lines=8> */
[----:B------:R-:W-:Y:S01]  /*3fe0*/  IMAD.MOV.U32 R13, RZ, RZ, -0x40c9ed76 ;  /* 0xbf36128aff0d7424 */ /* 0x000fe200078e00ff */
[----:B------:R0:W-:Y:S01]  /*3ff0*/  STL.64 [R1+0x3d0], R8 ;  /* 0x0003d00801007387 */ /* 0x0001e20000100a00 */
[----:B--2---:R-:W-:Y:S02]  /*4000*/  IMAD.MOV.U32 R6, RZ, RZ, -0x10b3b239 ;  /* 0xef4c4dc7ff067424 */ /* 0x004fe400078e00ff */
[----:B------:R-:W-:Y:S01]  /*4010*/  IMAD.MOV.U32 R7, RZ, RZ, 0x3e75bde8 ;  /* 0x3e75bde8ff077424 */ /* 0x000fe200078e00ff */
[----:B---3--:R-:W-:Y:S01]  /*4020*/  MOV R5, 0x3d850c3f ;  /* 0x3d850c3f00057802 */ /* 0x008fe20000000f00 */
[----:B------:R-:W-:Y:S01]  /*4030*/  IMAD.MOV.U32 R4, RZ, RZ, 0xdd501eb ;  /* 0x0dd501ebff047424 */ /* 0x000fe200078e00ff */
        /* <DEDUP_REMOVED lines=20> */
[----:B0-----:R-:W-:Y:S01]  /*4180*/  MOV R6, 0xd94d533b ;  /* 0xd94d533b00067802 */ /* 0x001fe20000000f00 */
[----:B------:R-:W-:Y:S02]  /*4190*/  IMAD.MOV.U32 R7, RZ, RZ, -0x4247ed2d ;  /* 0xbdb812d3ff077424 */ /* 0x000fe400078e00ff */
[----:B------:R0:W-:Y:S01]  /*41a0*/  STL.64 [R1+0x438], R12 ;  /* 0x0004380c01007387 */ /* 0x0001e20000100a00 */
[----:B-1----:R-:W-:Y:S01]  /*41b0*/  IMAD.MOV.U32 R4, RZ, RZ, -0x583e5998 ;  /* 0xa7c1a668ff047424 */ /* 0x002fe200078e00ff */
[----:B------:R-:W-:Y:S02]  /*41c0*/  MOV R5, 0x3da587d7 ;  /* 0x3da587d700057802 */ /* 0x000fe40000000f00 */
[----:B------:R1:W-:Y:S04]  /*41d0*/  STL.64 [R1+0x2e8], R6 ;  /* 0x0002e80601007387 */ /* 0x0003e80000100a00 */
[----:B------:R3:W-:Y:S01]  /*41e0*/  STL.64 [R1+0x2f0], R4 ;  /* 0x0002f00401007387 */ /* 0x0007e20000100a00 */
[----:B--2---:R-:W-:-:S02]  /*41f0*/  IMAD.MOV.U32 R8, RZ, RZ, 0x225a095b ;  /* 0x225a095bff087424 */ /* 0x004fc400078e00ff */
[----:B------:R-:W-:Y:S02]  /*4200*/  IMAD.MOV.U32 R9, RZ, RZ, 0x3e69e630 ;  /* 0x3e69e630ff097424 */ /* 0x000fe400078e00ff */
[----:B0-----:R-:W-:Y:S02]  /*4210*/  IMAD.MOV.U32 R12, RZ, RZ, -0x24a79dc3 ;  /* 0xdb58623dff0c7424 */ /* 0x001fe400078e00ff */
[----:B------:R-:W-:Y:S01]  /*4220*/  IMAD.MOV.U32 R13, RZ, RZ, 0x3e2b2a3a ;  /* 0x3e2b2a3aff0d7424 */ /* 0x000fe200078e00ff */
[----:B-1----:R-:W-:Y:S01]  /*4230*/  MOV R6, 0xdbaa3443 ;  /* 0xdbaa344300067802 */ /* 0x002fe20000000f00 */
[----:B------:R-:W-:Y:S01]  /*4240*/  IMAD.MOV.U32 R7, RZ, RZ, 0x3c91e54c ;  /* 0x3c91e54cff077424 */ /* 0x000fe200078e00ff */
[----:B------:R0:W-:Y:S01]  /*4250*/  STL.64 [R1+0x448], R8 ;  /* 0x0004480801007387 */ /* 0x0001e20000100a00 */
[----:B---3--:R-:W-:Y:S02]  /*4260*/  IMAD.MOV.U32 R4, RZ, RZ, -0x2c94b624 ;  /* 0xd36b49dcff047424 */ /* 0x008fe400078e00ff */
[----:B------:R-:W-:Y:S01]  /*4270*/  IMAD.MOV.U32 R5, RZ, RZ, -0x42c5b272 ;  /* 0xbd3a4d8eff057424 */ /* 0x000fe200078e00ff */
        /* <DEDUP_REMOVED lines=8> */
[----:B--2---:R-:W-:Y:S02]  /*4300*/  IMAD.MOV.U32 R4, RZ, RZ, 0x6874f2c4 ;  /* 0x6874f2c4ff047424 */ /* 0x004fe400078e00ff */
        /* <DEDUP_REMOVED lines=19> */
[----:B------:R-:W-:Y:S02]  /*4440*/  IMAD.MOV.U32 R9, RZ, RZ, 0x3f31c095 ;  /* 0x3f31c095ff097424 */ /* 0x000fe400078e00ff */
[----:B0-----:R-:W-:Y:S01]  /*4450*/  IMAD.MOV.U32 R6, RZ, RZ, 0x2846e81 ;  /* 0x02846e81ff067424 */ /* 0x001fe200078e00ff */
[----:B------:R-:W-:Y:S02]  /*4460*/  MOV R7, 0x3ee7db4c ;  /* 0x3ee7db4c00077802 */ /* 0x000fe40000000f00 */
[----:B------:R0:W-:Y:S01]  /*4470*/  STL.64 [R1+0x4c0], R8 ;  /* 0x0004c00801007387 */ /* 0x0001e20000100a00 */
[----:B-1----:R-:W-:Y:S01]  /*4480*/  MOV R4, 0x74985d3f ;  /* 0x74985d3f00047802 */ /* 0x002fe20000000f00 */
[----:B------:R-:W-:Y:S02]  /*4490*/  IMAD.MOV.U32 R5, RZ, RZ, -0x41438e40 ;  /* 0xbebc71c0ff057424 */ /* 0x000fe400078e00ff */
[----:B------:R1:W-:Y:S01]  /*44a0*/  STL.64 [R1+0x350], R6 ;  /* 0x0003500601007387 */ /* 0x0003e20000100a00 */
[----:B--2---:R-:W-:-:S03]  /*44b0*/  IMAD.MOV.U32 R12, RZ, RZ, -0x7cecf23f ;  /* 0x83130dc1ff0c7424 */ /* 0x004fc600078e00ff */
[----:B------:R2:W-:Y:S01]  /*44c0*/  STL.64 [R1+0x360], R4 ;  /* 0x0003600401007387 */ /* 0x0005e20000100a00 */
[----:B------:R-:W-:Y:S02]  /*44d0*/  IMAD.MOV.U32 R13, RZ, RZ, 0x3f0d6bdf ;  /* 0x3f0d6bdfff0d7424 */ /* 0x000fe400078e00ff */
        /* <DEDUP_REMOVED lines=8> */
[----:B------:R2:W-:Y:S04]  /*4560*/  STL.64 [R1+0x368], R6 ;  /* 0x0003680601007387 */ /* 0x0005e80000100a00 */
[----:B------:R3:W-:Y:S01]  /*4570*/  STL.64 [R1+0x378], R4 ;  /* 0x0003780401007387 */ /* 0x0007e20000100a00 */
[----:B0-----:R-:W-:Y:S01]  /*4580*/  IMAD.MOV.U32 R12, RZ, RZ, 0x3447d35 ;  /* 0x03447d35ff0c7424 */ /* 0x001fe200078e00ff */
[----:B------:R-:W-:Y:S02]  /*4590*/  MOV R13, 0x3ea36c89 ;  /* 0x3ea36c89000d7802 */ /* 0x000fe40000000f00 */
[----:B-1----:R-:W-:Y:S01]  /*45a0*/  MOV R8, 0xde505322 ;  /* 0xde50532200087802 */ /* 0x002fe20000000f00 */
[----:B------:R-:W-:Y:S02]  /*45b0*/  IMAD.MOV.U32 R9, RZ, RZ, -0x41884d09 ;  /* 0xbe77b2f7ff097424 */ /* 0x000fe400078e00ff */
[----:B------:R0:W-:Y:S01]  /*45c0*/  STL.64 [R1+0x500], R12 ;  /* 0x0005000c01007387 */ /* 0x0001e20000100a00 */
[----:B--2---:R-:W-:-:S02]  /*45d0*/  IMAD.MOV.U32 R6, RZ, RZ, 0x49f4e3be ;  /* 0x49f4e3beff067424 */ /* 0x004fc400078e00ff */
[----:B------:R-:W-:Y:S01]  /*45e0*/  IMAD.MOV.U32 R7, RZ, RZ, -0x41b1871c ;  /* 0xbe4e78e4ff077424 */ /* 0x000fe200078e00ff */
[----:B------:R1:W-:Y:S01]  /*45f0*/  STL.64 [R1+0x510], R8 ;  /* 0x0005100801007387 */ /* 0x0003e20000100a00 */
[----:B---3--:R-:W-:Y:S01]  /*4600*/  MOV R4, 0x1a8b7696 ;  /* 0x1a8b769600047802 */ /* 0x008fe20000000f00 */
[----:B------:R-:W-:Y:S02]  /*4610*/  IMAD.MOV.U32 R5, RZ, RZ, 0x3e2d9a9f ;  /* 0x3e2d9a9fff057424 */ /* 0x000fe400078e00ff */
[----:B------:R2:W-:Y:S04]  /*4620*/  STL.64 [R1+0x388], R6 ;  /* 0x0003880601007387 */ /* 0x0005e80000100a00 */
[----:B------:R3:W-:Y:S01]  /*4630*/  STL.64 [R1+0x390], R4 ;  /* 0x0003900401007387 */ /* 0x0007e20000100a00 */
[----:B0-----:R-:W-:Y:S01]  /*4640*/  MOV R12, 0x968e7d04 ;  /* 0x968e7d04000c7802 */ /* 0x001fe20000000f00 */
[----:B------:R-:W-:-:S02]  /*4650*/  IMAD.MOV.U32 R13, RZ, RZ, 0x3d3858ba ;  /* 0x3d3858baff0d7424 */ /* 0x000fc400078e00ff */
[----:B-1----:R-:W-:Y:S02]  /*4660*/  IMAD.MOV.U32 R8, RZ, RZ, 0x5071f99b ;  /* 0x5071f99bff087424 */ /* 0x002fe400078e00ff */
[----:B------:R-:W-:Y:S01]  /*4670*/  IMAD.MOV.U32 R9, RZ, RZ, -0x41f288eb ;  /* 0xbe0d7715ff097424 */ /* 0x000fe200078e00ff */
[----:B------:R0:W-:Y:S01]  /*4680*/  STL.64 [R1+0x528], R12 ;  /* 0x0005280c01007387 */ /* 0x0001e20000100a00 */
[----:B--2---:R-:W-:Y:S02]  /*4690*/  IMAD.MOV.U32 R6, RZ, RZ, 0x12618752 ;  /* 0x12618752ff067424 */ /* 0x004fe400078e00ff */
[----:B------:R-:W-:Y:S01]  /*46a0*/  IMAD.MOV.U32 R7, RZ, RZ, -0x4204eb0e ;  /* 0xbdfb14f2ff077424 */ /* 0x000fe200078e00ff */
[----:B------:R1:W-:Y:S01]  /*46b0*/  STL.64 [R1+0x538], R8 ;  /* 0x0005380801007387 */ /* 0x0003e20000100a00 */
[----:B---3--:R-:W-:Y:S01]  /*46c0*/  IMAD.MOV.U32 R4, RZ, RZ, -0x3a1dd552 ;  /* 0xc5e22aaeff047424 */ /* 0x008fe200078e00ff */
[----:B------:R-:W-:Y:S02]  /*46d0*/  MOV R5, 0xbdc7f2fa ;  /* 0xbdc7f2fa00057802 */ /* 0x000fe40000000f00 */
[----:B------:R2:W-:Y:S04]  /*46e0*/  STL.64 [R1+0x3a0], R6 ;  /* 0x0003a00601007387 */ /* 0x0005e80000100a00 */
[----:B------:R3:W-:Y:S01]  /*46f0*/  STL.64 [R1+0x3b0], R4 ;  /* 0x0003b00401007387 */ /* 0x0007e20000100a00 */
[----:B0-----:R-:W-:-:S02]  /*4700*/  IMAD.MOV.U32 R12, RZ, RZ, 0x7ac2b965 ;  /* 0x7ac2b965ff0c7424 */ /* 0x001fc400078e00ff */
[----:B------:R-:W-:Y:S01]  /*4710*/  IMAD.MOV.U32 R13, RZ, RZ, -0x4242b58f ;  /* 0xbdbd4a71ff0d7424 */ /* 0x000fe200078e00ff */
[----:B-1----:R-:W-:Y:S01]  /*4720*/  MOV R9, 0xbd8bf888 ;  /* 0xbd8bf88800097802 */ /* 0x002fe20000000f00 */
[----:B------:R-:W-:Y:S02]  /*4730*/  IMAD.MOV.U32 R8, RZ, RZ, -0x16357e4 ;  /* 0xfe9ca81cff087424 */ /* 0x000fe400078e00ff */
[----:B--2---:R-:W-:Y:S01]  /*4740*/  IMAD.MOV.U32 R6, RZ, RZ, -0x6f0b6555 ;  /* 0x90f49aabff067424 */ /* 0x004fe200078e00ff */
[----:B------:R0:W-:Y:S01]  /*4750*/  STL.64 [R1+0x550], R12 ;  /* 0x0005500c01007387 */ /* 0x0001e20000100a00 */
[----:B------:R-:W-:Y:S02]  /*4760*/  IMAD.MOV.U32 R7, RZ, RZ, 0x3cd70880 ;  /* 0x3cd70880ff077424 */ /* 0x000fe400078e00ff */
        /* <DEDUP_REMOVED lines=18> */
[----:B------:R-:W-:Y:S02]  /*4890*/  IMAD.MOV.U32 R13, RZ, RZ, -0x417ee639 ;  /* 0xbe8119c7ff0d7424 */ /* 0x000fe400078e00ff */
[----:B--2---:R-:W-:Y:S02]  /*48a0*/  IMAD.MOV.U32 R8, RZ, RZ, 0x64e3e304 ;  /* 0x64e3e304ff087424 */ /* 0x004fe400078e00ff */
[----:B------:R-:W-:Y:S01]  /*48b0*/  IMAD.MOV.U32 R9, RZ, RZ, -0x410cd96f ;  /* 0xbef32691ff097424 */ /* 0x000fe200078e00ff */
[----:B------:R1:W-:Y:S01]  /*48c0*/  STL.64 [R1+0x5a0], R12 ;  /* 0x0005a00c01007387 */ /* 0x0003e20000100a00 */
[----:B0-----:R-:W-:Y:S01]  /*48d0*/  MOV R6, 0x4839c039 ;  /* 0x4839c03900067802 */ /* 0x001fe20000000f00 */
[----:B------:R-:W-:-:S02]  /*48e0*/  IMAD.MOV.U32 R7, RZ, RZ, -0x40edb8a0 ;  /* 0xbf124760ff077424 */ /* 0x000fc400078e00ff */
[----:B------:R0:W-:Y:S01]  /*48f0*/  STL.64 [R1+0x5b0], R8 ;  /* 0x0005b00801007387 */ /* 0x0001e20000100a00 */
[----:B---3--:R-:W-:Y:S02]  /*4900*/  IMAD.MOV.U32 R4, RZ, RZ, -0x3aeb71d9 ;  /* 0xc5148e27ff047424 */ /* 0x008fe400078e00ff */
[----:B------:R-:W-:Y:S01]  /*4910*/  IMAD.MOV.U32 R5, RZ, RZ, -0x40d5dfbe ;  /* 0xbf2a2042ff057424 */ /* 0x000fe200078e00ff */
[----:B------:R2:W-:Y:S04]  /*4920*/  STL.64 [R1+0x3f0], R6 ;  /* 0x0003f00601007387 */ /* 0x0005e80000100a00 */
[----:B------:R3:W-:Y:S01]  /*4930*/  STL.64 [R1+0x400], R4 ;  /* 0x0004000401007387 */ /* 0x0007e20000100a00 */
[----:B-1----:R-:W-:Y:S02]  /*4940*/  IMAD.MOV.U32 R12, RZ, RZ, -0x13a60bbe ;  /* 0xec59f442ff0c7424 */ /* 0x002fe400078e00ff */
[----:B------:R-:W-:Y:S01]  /*4950*/  IMAD.MOV.U32 R13, RZ, RZ, -0x414e3954 ;  /* 0xbeb1c6acff0d7424 */ /* 0x000fe200078e00ff */
[----:B0-----:R-:W-:Y:S01]  /*4960*/  MOV R9, 0xbe879297 ;  /* 0xbe87929700097802 */ /* 0x001fe20000000f00 */
[----:B------:R-:W-:Y:S01]  /*4970*/  IMAD.MOV.U32 R8, RZ, RZ, 0x79607d63 ;  /* 0x79607d63ff087424 */ /* 0x000fe200078e00ff */
[----:B--2---:R-:W-:Y:S01]  /*4980*/  MOV R6, 0xcb24760b ;  /* 0xcb24760b00067802 */ /* 0x004fe20000000f00 */
[----:B------:R-:W-:Y:S01]  /*4990*/  IMAD.MOV.U32 R7, RZ, RZ, 0x3f11d1e9 ;  /* 0x3f11d1e9ff077424 */ /* 0x000fe200078e00ff */
[----:B------:R0:W-:Y:S01]  /*49a0*/  STL.64 [R1+0x5c8], R12 ;  /* 0x0005c80c01007387 */ /* 0x0001e20000100a00 */
[----:B---3--:R-:W-:-:S02]  /*49b0*/  IMAD.MOV.U32 R4, RZ, RZ, -0x3e4c33ca ;  /* 0xc1b3cc36ff047424 */ /* 0x008fc400078e00ff */
[----:B------:R-:W-:Y:S01]  /*49c0*/  IMAD.MOV.U32 R5, RZ, RZ, -0x41137dc1 ;  /* 0xbeec823fff057424 */ /* 0x000fe200078e00ff */
[----:B------:R1:W-:Y:S04]  /*49d0*/  STL.64 [R1+0x408], R6 ;  /* 0x0004080601007387 */ /* 0x0003e80000100a00 */
[----:B------:R2:W-:Y:S01]  /*49e0*/  STL.64 [R1+0x418], R4 ;  /* 0x0004180401007387 */ /* 0x0005e20000100a00 */
[----:B0-----:R-:W-:Y:S01]  /*49f0*/  IMAD.MOV.U32 R12, RZ, RZ, -0x3a2e351f ;  /* 0xc5d1cae1ff0c7424 */ /* 0x001fe200078e00ff */
[----:B------:R-:W-:Y:S02]  /*4a00*/  MOV R13, 0xbe4f4e88 ;  /* 0xbe4f4e88000d7802 */ /* 0x000fe40000000f00 */
[----:B------:R0:W-:Y:S01]  /*4a10*/  STL.64 [R1+0x5d8], R8 ;  /* 0x0005d80801007387 */ /* 0x0001e20000100a00 */
[----:B-1----:R-:W-:Y:S01]  /*4a20*/  IMAD.MOV.U32 R6, RZ, RZ, 0x19652fd9 ;  /* 0x19652fd9ff067424 */ /* 0x002fe200078e00ff */
        /* <DEDUP_REMOVED lines=19> */
[----:B------:R-:W-:Y:S02]  /*4b60*/  IMAD.MOV.U32 R9, RZ, RZ, 0x3da379df ;  /* 0x3da379dfff097424 */ /* 0x000fe400078e00ff */
[----:B--2---:R-:W-:Y:S02]  /*4b70*/  IMAD.MOV.U32 R12, RZ, RZ, 0x3187b744 ;  /* 0x3187b744ff0c7424 */ /* 0x004fe400078e00ff */
[----:B------:R-:W-:Y:S01]  /*4b80*/  IMAD.MOV.U32 R13, RZ, RZ, -0x40ba9d65 ;  /* 0xbf45629bff0d7424 */ /* 0x000fe200078e00ff */
[----:B------:R2:W-:Y:S01]  /*4b90*/  STL.64 [R1+0x628], R8 ;  /* 0x0006280801007387 */ /* 0x0005e20000100a00 */
[----:B0-----:R-:W-:Y:S01]  /*4ba0*/  IMAD.MOV.U32 R6, RZ, RZ, -0xccb373d ;  /* 0xf334c8c3ff067424 */ /* 0x001fe200078e00ff */
[----:B------:R-:W-:Y:S02]  /*4bb0*/  MOV R7, 0xbe3b15bb ;  /* 0xbe3b15bb00077802 */ /* 0x000fe40000000f00 */
[----:B-1----:R-:W-:Y:S01]  /*4bc0*/  MOV R4, 0x2d677057 ;  /* 0x2d67705700047802 */ /* 0x002fe20000000f00 */
[----:B------:R-:W-:-:S02]  /*4bd0*/  IMAD.MOV.U32 R5, RZ, RZ, -0x41f50f0d ;  /* 0xbe0af0f3ff057424 */ /* 0x000fc400078e00ff */
[----:B------:R0:W-:Y:S04]  /*4be0*/  STL.64 [R1+0x458], R6 ;  /* 0x0004580601007387 */ /* 0x0001e80000100a00 */
[----:B------:R1:W-:Y:S01]  /*4bf0*/  STL.64 [R1+0x468], R4 ;  /* 0x0004680401007387 */ /* 0x0003e20000100a00 */
[----:B--2---:R-:W-:Y:S01]  /*4c00*/  IMAD.MOV.U32 R8, RZ, RZ, -0x4bbb9ef9 ;  /* 0xb4446107ff087424 */ /* 0x004fe200078e00ff */
[----:B------:R-:W-:Y:S01]  /*4c10*/  MOV R9, 0xbf3cb967 ;  /* 0xbf3cb96700097802 */ /* 0x000fe20000000f00 */
[----:B0-----:R-:W-:Y:S02]  /*4c20*/  IMAD.MOV.U32 R6, RZ, RZ, -0x7ce7b624 ;  /* 0x831849dcff067424 */ /* 0x001fe400078e00ff */
[----:B------:R-:W-:Y:S01]  /*4c30*/  IMAD.MOV.U32 R7, RZ, RZ, 0x3dd9b9c5 ;  /* 0x3dd9b9c5ff077424 */ /* 0x000fe200078e00ff */
[----:B-1----:R-:W-:Y:S01]  /*4c40*/  MOV R4, 0x2b8692ba ;  /* 0x2b8692ba00047802 */ /* 0x002fe20000000f00 */
[----:B------:R-:W-:-:S03]  /*4c50*/  IMAD.MOV.U32 R5, RZ, RZ, -0x42372feb ;  /* 0xbdc8d015ff057424 */ /* 0x000fc600078e00ff */
[----:B------:R0:W-:Y:S04]  /*4c60*/  STL.64 [R1+0x478], R6 ;  /* 0x0004780601007387 */ /* 0x0001e80000100a00 */
[----:B------:R1:W-:Y:S01]  /*4c70*/  STL.64 [R1+0x480], R4 ;  /* 0x0004800401007387 */ /* 0x0003e20000100a00 */
[----:B0-----:R-:W-:Y:S02]  /*4c80*/  IMAD.MOV.U32 R6, RZ, RZ, -0x505ccbd0 ;  /* 0xafa33430ff067424 */ /* 0x001fe400078e00ff */
[----:B------:R-:W-:Y:S02]  /*4c90*/  IMAD.MOV.U32 R7, RZ, RZ, -0x437ae403 ;  /* 0xbc851bfdff077424 */ /* 0x000fe400078e00ff */
[----:B-1----:R-:W-:Y:S01]  /*4ca0*/  IMAD.MOV.U32 R4, RZ, RZ, 0x49cb50d9 ;  /* 0x49cb50d9ff047424 */ /* 0x002fe200078e00ff */
[----:B------:R-:W-:-:S02]  /*4cb0*/  MOV R5, 0x3d63fcc2 ;  /* 0x3d63fcc200057802 */ /* 0x000fc40000000f00 */
[----:B------:R0:W-:Y:S04]  /*4cc0*/  STL.64 [R1+0x490], R6 ;  /* 0x0004900601007387 */ /* 0x0001e80000100a00 */
[----:B------:R1:W-:Y:S01]  /*4cd0*/  STL.64 [R1+0x4a0], R4 ;  /* 0x0004a00401007387 */ /* 0x0003e20000100a00 */
[----:B0-----:R-:W-:Y:S02]  /*4ce0*/  IMAD.MOV.U32 R6, RZ, RZ, 0x6d7de31e ;  /* 0x6d7de31eff067424 */ /* 0x001fe400078e00ff */
[----:B------:R-:W-:Y:S02]  /*4cf0*/  IMAD.MOV.U32 R7, RZ, RZ, -0x42bd5a4f ;  /* 0xbd42a5b1ff077424 */ /* 0x000fe400078e00ff */
[----:B-1----:R-:W-:Y:S01]  /*4d00*/  IMAD.MOV.U32 R4, RZ, RZ, -0x424684b8 ;  /* 0xbdb97b48ff047424 */ /* 0x002fe200078e00ff */
[----:B------:R-:W-:-:S02]  /*4d10*/  MOV R5, 0xbf436773 ;  /* 0xbf43677300057802 */ /* 0x000fc40000000f00 */
[----:B------:R0:W-:Y:S04]  /*4d20*/  STL.64 [R1+0x4a8], R6 ;  /* 0x0004a80601007387 */ /* 0x0001e80000100a00 */
[----:B------:R1:W-:Y:S01]  /*4d30*/  STL.64 [R1+0x4b8], R4 ;  /* 0x0004b80401007387 */ /* 0x0003e20000100a00 */
[----:B0-----:R-:W-:Y:S01]  /*4d40*/  MOV R6, 0xda6cab49 ;  /* 0xda6cab4900067802 */ /* 0x001fe20000000f00 */
[----:B------:R-:W-:Y:S02]  /*4d50*/  IMAD.MOV.U32 R7, RZ, RZ, 0x3eaa8411 ;  /* 0x3eaa8411ff077424 */ /* 0x000fe400078e00ff */
[----:B-1----:R-:W-:Y:S01]  /*4d60*/  IMAD.MOV.U32 R4, RZ, RZ, 0x45495b37 ;  /* 0x45495b37ff047424 */ /* 0x002fe200078e00ff */
[----:B------:R-:W-:Y:S02]  /*4d70*/  MOV R5, 0xbf156009 ;  /* 0xbf15600900057802 */ /* 0x000fe40000000f00 */
[----:B------:R0:W-:Y:S04]  /*4d80*/  STL.64 [R1+0x4c8], R6 ;  /* 0x0004c80601007387 */ /* 0x0001e80000100a00 */
[----:B------:R1:W-:Y:S01]  /*4d90*/  STL.64 [R1+0x4d0], R4 ;  /* 0x0004d00401007387 */ /* 0x0003e20000100a00 */
[----:B0-----:R-:W-:Y:S01]  /*4da0*/  MOV R6, 0x4cf48618 ;  /* 0x4cf4861800067802 */ /* 0x001fe20000000f00 */
[----:B------:R-:W-:-:S02]  /*4db0*/  IMAD.MOV.U32 R7, RZ, RZ, -0x410cc7d1 ;  /* 0xbef3382fff077424 */ /* 0x000fc400078e00ff */
[----:B-1----:R-:W-:Y:S02]  /*4dc0*/  IMAD.MOV.U32 R4, RZ, RZ, 0x4f5dcc68 ;  /* 0x4f5dcc68ff047424 */ /* 0x002fe400078e00ff */
[----:B------:R-:W-:Y:S01]  /*4dd0*/  IMAD.MOV.U32 R5, RZ, RZ, 0x3ecd115d ;  /* 0x3ecd115dff057424 */ /* 0x000fe200078e00ff */
[----:B------:R0:W-:Y:S04]  /*4de0*/  STL.64 [R1+0x4e0], R6 ;  /* 0x0004e00601007387 */ /* 0x0001e80000100a00 */
[----:B------:R1:W-:Y:S01]  /*4df0*/  STL.64 [R1+0x4f0], R4 ;  /* 0x0004f00401007387 */ /* 0x0003e20000100a00 */
[----:B0-----:R-:W-:Y:S01]  /*4e00*/  MOV R6, 0x854fcb37 ;  /* 0x854fcb3700067802 */ /* 0x001fe20000000f00 */
[----:B------:R-:W-:Y:S02]  /*4e10*/  IMAD.MOV.U32 R7, RZ, RZ, -0x413efa79 ;  /* 0xbec10587ff077424 */ /* 0x000fe400078e00ff */
[----:B-1----:R-:W-:-:S02]  /*4e20*/  IMAD.MOV.U32 R4, RZ, RZ, 0x9bf4b8b ;  /* 0x09bf4b8bff047424 */ /* 0x002fc400078e00ff */
[----:B------:R-:W-:Y:S01]  /*4e30*/  IMAD.MOV.U32 R5, RZ, RZ, 0x3d5074e7 ;  /* 0x3d5074e7ff057424 */ /* 0x000fe200078e00ff */
[----:B------:R0:W-:Y:S04]  /*4e40*/  STL.64 [R1+0x4f8], R6 ;  /* 0x0004f80601007387 */ /* 0x0001e80000100a00 */
[----:B------:R1:W-:Y:S01]  /*4e50*/  STL.64 [R1+0x508], R4 ;  /* 0x0005080401007387 */ /* 0x0003e20000100a00 */
[----:B0-----:R-:W-:Y:S01]  /*4e60*/  IMAD.MOV.U32 R6, RZ, RZ, 0x6d79bcc1 ;  /* 0x6d79bcc1ff067424 */ /* 0x001fe200078e00ff */
[----:B------:R-:W-:Y:S01]  /*4e70*/  MOV R7, 0x3e69778c ;  /* 0x3e69778c00077802 */ /* 0x000fe20000000f00 */
[----:B-1----:R-:W-:Y:S02]  /*4e80*/  IMAD.MOV.U32 R4, RZ, RZ, 0x334cc20d ;  /* 0x334cc20dff047424 */ /* 0x002fe400078e00ff */
[----:B------:R-:W-:-:S02]  /*4e90*/  IMAD.MOV.U32 R5, RZ, RZ, -0x41b50f16 ;  /* 0xbe4af0eaff057424 */ /* 0x000fc400078e00ff */
[----:B------:R0:W-:Y:S04]  /*4ea0*/  STL.64 [R1+0x518], R6 ;  /* 0x0005180601007387 */ /* 0x0001e80000100a00 */
[----:B------:R1:W-:Y:S01]  /*4eb0*/  STL.64 [R1+0x520], R4 ;  /* 0x0005200401007387 */ /* 0x0003e20000100a00 */
[----:B0-----:R-:W-:Y:S01]  /*4ec0*/  IMAD.MOV.U32 R6, RZ, RZ, -0x605f8f44 ;  /* 0x9fa070bcff067424 */ /* 0x001fe200078e00ff */
[----:B------:R-:W-:Y:S02]  /*4ed0*/  MOV R7, 0x3e1cf0f9 ;  /* 0x3e1cf0f900077802 */ /* 0x000fe40000000f00 */
[----:B-1----:R-:W-:Y:S01]  /*4ee0*/  MOV R4, 0x27a51b54 ;  /* 0x27a51b5400047802 */ /* 0x002fe20000000f00 */
[----:B------:R-:W-:Y:S02]  /*4ef0*/  IMAD.MOV.U32 R5, RZ, RZ, 0x3dedaf33 ;  /* 0x3dedaf33ff057424 */ /* 0x000fe400078e00ff */
[----:B------:R0:W-:Y:S04]  /*4f00*/  STL.64 [R1+0x530], R6 ;  /* 0x0005300601007387 */ /* 0x0001e80000100a00 */
[----:B------:R1:W-:Y:S01]  /*4f10*/  STL.64 [R1+0x540], R4 ;  /* 0x0005400401007387 */ /* 0x0003e20000100a00 */
[----:B0-----:R-:W-:Y:S01]  /*4f20*/  IMAD.MOV.U32 R6, RZ, RZ, 0x3b581619 ;  /* 0x3b581619ff067424 */ /* 0x001fe200078e00ff */
[----:B------:R-:W-:-:S02]  /*4f30*/  MOV R7, 0xbccb6df7 ;  /* 0xbccb6df700077802 */ /* 0x000fc40000000f00 */
[----:B-1----:R-:W-:Y:S01]  /*4f40*/  MOV R4, 0xe3e29ba5 ;  /* 0xe3e29ba500047802 */ /* 0x002fe20000000f00 */
[----:B------:R-:W-:Y:S02]  /*4f50*/  IMAD.MOV.U32 R5, RZ, RZ, 0x3dacbb55 ;  /* 0x3dacbb55ff057424 */ /* 0x000fe400078e00ff */
[----:B------:R0:W-:Y:S04]  /*4f60*/  STL.64 [R1+0x548], R6 ;  /* 0x0005480601007387 */ /* 0x0001e80000100a00 */
[----:B------:R1:W-:Y:S01]  /*4f70*/  STL.64 [R1+0x558], R4 ;  /* 0x0005580401007387 */ /* 0x0003e20000100a00 */
[----:B0-----:R-:W-:Y:S02]  /*4f80*/  IMAD.MOV.U32 R6, RZ, RZ, 0x2acc211f ;  /* 0x2acc211fff067424 */ /* 0x001fe400078e00ff */
[----:B------:R-:W-:Y:S01]  /*4f90*/  IMAD.MOV.U32 R7, RZ, RZ, 0x3c55b9bd ;  /* 0x3c55b9bdff077424 */ /* 0x000fe200078e00ff */
[----:B-1----:R-:W-:Y:S01]  /*4fa0*/  MOV R4, 0x4e8f487b ;  /* 0x4e8f487b00047802 */ /* 0x002fe20000000f00 */
[----:B------:R-:W-:-:S03]  /*4fb0*/  IMAD.MOV.U32 R5, RZ, RZ, 0x3d59f7d1 ;  /* 0x3d59f7d1ff057424 */ /* 0x000fc600078e00ff */
[----:B------:R0:W-:Y:S04]  /*4fc0*/  STL.64 [R1+0x568], R6 ;  /* 0x0005680601007387 */ /* 0x0001e80000100a00 */
[----:B------:R1:W-:Y:S01]  /*4fd0*/  STL.64 [R1+0x570], R4 ;  /* 0x0005700401007387 */ /* 0x0003e20000100a00 */
[----:B0-----:R-:W-:Y:S02]  /*4fe0*/  IMAD.MOV.U32 R6, RZ, RZ, -0x2ccb98ef ;  /* 0xd3346711ff067424 */ /* 0x001fe400078e00ff */
[----:B------:R-:W-:Y:S02]  /*4ff0*/  IMAD.MOV.U32 R7, RZ, RZ, 0x3f0b1d75 ;  /* 0x3f0b1d75ff077424 */ /* 0x000fe400078e00ff */
[----:B-1----:R-:W-:Y:S01]  /*5000*/  IMAD.MOV.U32 R4, RZ, RZ, 0x5ece1d9f ;  /* 0x5ece1d9fff047424 */ /* 0x002fe200078e00ff */
[----:B------:R-:W-:-:S02]  /*5010*/  MOV R5, 0x3f326eeb ;  /* 0x3f326eeb00057802 */ /* 0x000fc40000000f00 */
[----:B------:R0:W-:Y:S04]  /*5020*/  STL.64 [R1+0x580], R6 ;  /* 0x0005800601007387 */ /* 0x0001e80000100a00 */
[----:B------:R1:W-:Y:S01]  /*5030*/  STL.64 [R1+0x590], R4 ;  /* 0x0005900401007387 */ /* 0x0003e20000100a00 */
[----:B0-----:R-:W-:Y:S02]  /*5040*/  IMAD.MOV.U32 R6, RZ, RZ, 0x787368ce ;  /* 0x787368ceff067424 */ /* 0x001fe400078e00ff */
[----:B------:R-:W-:Y:S02]  /*5050*/  IMAD.MOV.U32 R7, RZ, RZ, -0x40e339be ;  /* 0xbf1cc642ff077424 */ /* 0x000fe400078e00ff */
[----:B-1----:R-:W-:Y:S01]  /*5060*/  IMAD.MOV.U32 R4, RZ, RZ, 0x30b113ab ;  /* 0x30b113abff047424 */ /* 0x002fe200078e00ff */
[----:B------:R-:W-:-:S02]  /*5070*/  MOV R5, 0x3efd1798 ;  /* 0x3efd179800057802 */ /* 0x000fc40000000f00 */
[----:B------:R0:W-:Y:S04]  /*5080*/  STL.64 [R1+0x598], R6 ;  /* 0x0005980601007387 */ /* 0x0001e80000100a00 */
[----:B------:R1:W-:Y:S01]  /*5090*/  STL.64 [R1+0x5a8], R4 ;  /* 0x0005a80401007387 */ /* 0x0003e20000100a00 */
[----:B0-----:R-:W-:Y:S01]  /*50a0*/  MOV R6, 0x794bd7f2 ;  /* 0x794bd7f200067802 */ /* 0x001fe20000000f00 */
[----:B------:R-:W-:Y:S02]  /*50b0*/  IMAD.MOV.U32 R7, RZ, RZ, 0x3ed8467d ;  /* 0x3ed8467dff077424 */ /* 0x000fe400078e00ff */
[----:B-1----:R-:W-:Y:S01]  /*50c0*/  IMAD.MOV.U32 R4, RZ, RZ, -0x5af32512 ;  /* 0xa50cdaeeff047424 */ /* 0x002fe200078e00ff */
[----:B------:R-:W-:Y:S02]  /*50d0*/  MOV R5, 0x3e00f82d ;  /* 0x3e00f82d00057802 */ /* 0x000fe40000000f00 */
[----:B------:R0:W-:Y:S04]  /*50e0*/  STL.64 [R1+0x5b8], R6 ;  /* 0x0005b80601007387 */ /* 0x0001e80000100a00 */
[----:B------:R1:W-:Y:S01]  /*50f0*/  STL.64 [R1+0x5c0], R4 ;  /* 0x0005c00401007387 */ /* 0x0003e20000100a00 */
[----:B0-----:R-:W-:Y:S01]  /*5100*/  MOV R6, 0xd51452d5 ;  /* 0xd51452d500067802 */ /* 0x001fe20000000f00 */
[----:B------:R-:W-:-:S02]  /*5110*/  IMAD.MOV.U32 R7, RZ, RZ, 0x3ea4b12a ;  /* 0x3ea4b12aff077424 */ /* 0x000fc400078e00ff */
[----:B-1----:R-:W-:Y:S02]  /*5120*/  IMAD.MOV.U32 R4, RZ, RZ, -0x12da6acc ;  /* 0xed259534ff047424 */ /* 0x002fe400078e00ff */
[----:B------:R-:W-:Y:S01]  /*5130*/  IMAD.MOV.U32 R5, RZ, RZ, -0x42892cd2 ;  /* 0xbd76d32eff057424 */ /* 0x000fe200078e00ff */
[----:B------:R0:W-:Y:S04]  /*5140*/  STL.64 [R1+0x5d0], R6 ;  /* 0x0005d00601007387 */ /* 0x0001e80000100a00 */
[----:B------:R1:W-:Y:S01]  /*5150*/  STL.64 [R1+0x5e0], R4 ;  /* 0x0005e00401007387 */ /* 0x0003e20000100a00 */
[----:B0-----:R-:W-:Y:S01]  /*5160*/  MOV R6, 0xbdf49e99 ;  /* 0xbdf49e9900067802 */ /* 0x001fe20000000f00 */
[----:B------:R-:W-:Y:S02]  /*5170*/  IMAD.MOV.U32 R7, RZ, RZ, 0x3e5cf11f ;  /* 0x3e5cf11fff077424 */ /* 0x000fe400078e00ff */
[----:B-1----:R-:W-:-:S02]  /*5180*/  IMAD.MOV.U32 R4, RZ, RZ, 0xe4dfce1 ;  /* 0x0e4dfce1ff047424 */ /* 0x002fc400078e00ff */
[----:B------:R-:W-:Y:S01]  /*5190*/  IMAD.MOV.U32 R5, RZ, RZ, 0x3e30b283 ;  /* 0x3e30b283ff057424 */ /* 0x000fe200078e00ff */
[----:B------:R0:W-:Y:S04]  /*51a0*/  STL.64 [R1+0x5e8], R6 ;  /* 0x0005e80601007387 */ /* 0x0001e80000100a00 */
[----:B------:R1:W-:Y:S01]  /*51b0*/  STL.64 [R1+0x5f8], R4 ;  /* 0x0005f80401007387 */ /* 0x0003e20000100a00 */
[----:B0-----:R-:W-:Y:S01]  /*51c0*/  IMAD.MOV.U32 R6, RZ, RZ, -0x5f069dba ;  /* 0xa0f96246ff067424 */ /* 0x001fe200078e00ff */
[----:B------:R-:W-:Y:S01]  /*51d0*/  MOV R7, 0xbe024e8d ;  /* 0xbe024e8d00077802 */ /* 0x000fe20000000f00 */
[----:B-1----:R-:W-:Y:S02]  /*51e0*/  IMAD.MOV.U32 R4, RZ, RZ, -0x57522d55 ;  /* 0xa8add2abff047424 */ /* 0x002fe400078e00ff */
[----:B------:R-:W-:-:S02]  /*51f0*/  IMAD.MOV.U32 R5, RZ, RZ, 0x3df2daf0 ;  /* 0x3df2daf0ff057424 */ /* 0x000fc400078e00ff */
[----:B------:R0:W-:Y:S04]  /*5200*/  STL.64 [R1+0x608], R6 ;  /* 0x0006080601007387 */ /* 0x0001e80000100a00 */
[----:B------:R1:W-:Y:S01]  /*5210*/  STL.64 [R1+0x610], R4 ;  /* 0x0006100401007387 */ /* 0x0003e20000100a00 */
[----:B0-----:R-:W-:Y:S01]  /*5220*/  IMAD.MOV.U32 R6, RZ, RZ, 0x629af677 ;  /* 0x629af677ff067424 */ /* 0x001fe200078e00ff */
[----:B------:R-:W-:Y:S02]  /*5230*/  MOV R7, 0x3c7ddc4a ;  /* 0x3c7ddc4a00077802 */ /* 0x000fe40000000f00 */
[----:B-1----:R-:W-:Y:S01]  /*5240*/  MOV R4, 0x109f334 ;  /* 0x0109f33400047802 */ /* 0x002fe20000000f00 */
[----:B------:R-:W-:Y:S02]  /*5250*/  IMAD.MOV.U32 R5, RZ, RZ, -0x426ca279 ;  /* 0xbd935d87ff057424 */ /* 0x000fe400078e00ff */
[----:B------:R0:W-:Y:S04]  /*5260*/  STL.64 [R1+0x620], R6 ;  /* 0x0006200601007387 */ /* 0x0001e80000100a00 */
[----:B------:R1:W-:Y:S01]  /*5270*/  STL.64 [R1+0x630], R4 ;  /* 0x0006300401007387 */ /* 0x0003e20000100a00 */
[----:B0-----:R-:W-:Y:S01]  /*5280*/  IMAD.MOV.U32 R6, RZ, RZ, 0xba6216 ;  /* 0x00ba6216ff067424 */ /* 0x001fe200078e00ff */
[----:B------:R-:W-:-:S02]  /*5290*/  MOV R7, 0x3d731d6a ;  /* 0x3d731d6a00077802 */ /* 0x000fc40000000f00 */
[----:B-1----:R-:W-:Y:S01]  /*52a0*/  MOV R4, 0xc670e690 ;  /* 0xc670e69000047802 */ /* 0x002fe20000000f00 */
[----:B------:R-:W-:Y:S02]  /*52b0*/  IMAD.MOV.U32 R5, RZ, RZ, 0x3f4b8239 ;  /* 0x3f4b8239ff057424 */ /* 0x000fe400078e00ff */
[----:B------:R0:W-:Y:S04]  /*52c0*/  STL.64 [R1+0x638], R6 ;  /* 0x0006380601007387 */ /* 0x0001e80000100a00 */
[----:B------:R1:W-:Y:S04]  /*52d0*/  STL.64 [R1+0x640], R12 ;  /* 0x0006400c01007387 */ /* 0x0003e80000100a00 */
        /* <DEDUP_REMOVED lines=12> */
[----:B------:R-:W-:Y:S02]  /*53a0*/  MOV R9, 0xbf20c16f ;  /* 0xbf20c16f00097802 */ /* 0x000fe40000000f00 */
[----:B-1----:R-:W-:Y:S01]  /*53b0*/  MOV R18, 0x36ee783 ;  /* 0x036ee78300127802 */ /* 0x002fe20000000f00 */
        /* <DEDUP_REMOVED lines=12> */
[----:B--2---:R-:W-:Y:S01]  /*5480*/  MOV R8, 0x9530a7ad ;  /* 0x9530a7ad00087802 */ /* 0x004fe20000000f00 */
[----:B------:R-:W-:-:S02]  /*5490*/  IMAD.MOV.U32 R9, RZ, RZ, -0x413e5214 ;  /* 0xbec1adecff097424 */ /* 0x000fc400078e00ff */
[----:B0-----:R-:W-:Y:S01]  /*54a0*/  IMAD.MOV.U32 R6, RZ, RZ, 0x198ab550 ;  /* 0x198ab550ff067424 */ /* 0x001fe200078e00ff */
[----:B------:R0:W-:Y:S01]  /*54b0*/  STL.64 [R1+0xc40], R14 ;  /* 0x000c400e01007387 */ /* 0x0001e20000100a00 */
[----:B------:R-:W-:Y:S02]  /*54c0*/  IMAD.MOV.U32 R7, RZ, RZ, 0x3edc738f ;  /* 0x3edc738fff077424 */ /* 0x000fe400078e00ff */
[----:B-1----:R-:W-:Y:S01]  /*54d0*/  IMAD.MOV.U32 R4, RZ, RZ, 0x70ac9b03 ;  /* 0x70ac9b03ff047424 */ /* 0x002fe200078e00ff */
[----:B------:R1:W-:Y:S01]  /*54e0*/  STL.64 [R1+0x690], R8 ;  /* 0x0006900801007387 */ /* 0x0003e20000100a00 */
[----:B------:R-:W-:Y:S01]  /*54f0*/  IMAD.MOV.U32 R5, RZ, RZ, 0x3e9952f9 ;  /* 0x3e9952f9ff057424 */ /* 0x000fe200078e00ff */
[----:B---3--:R-:W-:Y:S02]  /*5500*/  MOV R12, 0xe872fc56 ;  /* 0xe872fc56000c7802 */ /* 0x008fe40000000f00 */
[----:B------:R2:W-:Y:S01]  /*5510*/  STL.64 [R1+0x688], R6 ;  /* 0x0006880601007387 */ /* 0x0005e20000100a00 */
[----:B------:R-:W-:-:S03]  /*5520*/  IMAD.MOV.U32 R13, RZ, RZ, -0x41bb67a2 ;  /* 0xbe44985eff0d7424 */ /* 0x000fc600078e00ff */
[----:B------:R3:W-:Y:S01]  /*5530*/  STL.64 [R1+0x6a0], R4 ;  /* 0x0006a00401007387 */ /* 0x0007e20000100a00 */
[----:B0-----:R-:W-:Y:S02]  /*5540*/  IMAD.MOV.U32 R14, RZ, RZ, -0x25bcd4ef ;  /* 0xda432b11ff0e7424 */ /* 0x001fe400078e00ff */
[----:B------:R-:W-:Y:S01]  /*5550*/  IMAD.MOV.U32 R15, RZ, RZ, -0x414e954a ;  /* 0xbeb16ab6ff0f7424 */ /* 0x000fe200078e00ff */
[----:B------:R0:W-:Y:S01]  /*5560*/  STL.64 [R1+0x6c0], R12 ;  /* 0x0006c00c01007387 */ /* 0x0001e20000100a00 */
[----:B-1----:R-:W-:Y:S02]  /*5570*/  IMAD.MOV.U32 R8, RZ, RZ, -0x3aaf42b5 ;  /* 0xc550bd4bff087424 */ /* 0x002fe400078e00ff */
[----:B------:R-:W-:Y:S01]  /*5580*/  IMAD.MOV.U32 R9, RZ, RZ, 0x3cc7c54e ;  /* 0x3cc7c54eff097424 */ /* 0x000fe200078e00ff */
[----:B--2---:R-:W-:Y:S01]  /*5590*/  MOV R6, 0x3b2187a2 ;  /* 0x3b2187a200067802 */ /* 0x004fe20000000f00 */
[----:B------:R-:W-:Y:S01]  /*55a0*/  IMAD.MOV.U32 R7, RZ, RZ, -0x4172a662 ;  /* 0xbe8d599eff077424 */ /* 0x000fe200078e00ff */
[----:B------:R-:W-:Y:S01]  /*55b0*/  STL.64 [R1+0xc58], R14 ;  /* 0x000c580e01007387 */ /* 0x000fe20000100a00 */
[----:B---3--:R-:W-:Y:S01]  /*55c0*/  IMAD.MOV.U32 R4, RZ, RZ, 0x393d4893 ;  /* 0x393d4893ff047424 */ /* 0x008fe200078e00ff */
[----:B------:R-:W-:-:S02]  /*55d0*/  MOV R5, 0x3e70b282 ;  /* 0x3e70b28200057802 */ /* 0x000fc40000000f00 */
        /* <DEDUP_REMOVED lines=8> */
[----:B0-----:R-:W-:Y:S02]  /*5660*/  IMAD.MOV.U32 R4, RZ, RZ, -0xf204d96 ;  /* 0xf0dfb26aff047424 */ /* 0x001fe400078e00ff */
        /* <DEDUP_REMOVED lines=14> */
[----:B-1----:R-:W-:-:S03]  /*5750*/  MOV R8, 0x1cc96982 ;  /* 0x1cc9698200087802 */ /* 0x002fc60000000f00 */
[----:B------:R1:W-:Y:S01]  /*5760*/  STL.64 [R1+0x6f0], R4 ;  /* 0x0006f00401007387 */ /* 0x0003e20000100a00 */
[----:B------:R-:W-:Y:S01]  /*5770*/  IMAD.MOV.U32 R9, RZ, RZ, -0x40bc7201 ;  /* 0xbf438dffff097424 */ /* 0x000fe200078e00ff */
[----:B0-----:R-:W-:Y:S01]  /*5780*/  MOV R12, 0x3aebc9b7 ;  /* 0x3aebc9b7000c7802 */ /* 0x001fe20000000f00 */
        /* <DEDUP_REMOVED lines=8> */
[----:B0-----:R-:W-:-:S03]  /*5810*/  IMAD.MOV.U32 R8, RZ, RZ, -0x373140ea ;  /* 0xc8cebf16ff087424 */ /* 0x001fc600078e00ff */
[----:B------:R0:W-:Y:S01]  /*5820*/  STL.64 [R1+0x700], R4 ;  /* 0x0007000401007387 */ /* 0x0001e20000100a00 */
[----:B------:R-:W-:Y:S02]  /*5830*/  IMAD.MOV.U32 R9, RZ, RZ, 0x3e886c71 ;  /* 0x3e886c71ff097424 */ /* 0x000fe400078e00ff */
[----:B--2---:R-:W-:Y:S01]  /*5840*/  IMAD.MOV.U32 R12, RZ, RZ, -0x576e2746 ;  /* 0xa891d8baff0c7424 */ /* 0x004fe200078e00ff */
[----:B------:R2:W-:Y:S01]  /*5850*/  STL.64 [R1+0xc60], R18 ;  /* 0x000c601201007387 */ /* 0x0005e20000100a00 */
[----:B------:R-:W-:Y:S02]  /*5860*/  IMAD.MOV.U32 R13, RZ, RZ, -0x4138272d ;  /* 0xbec7d8d3ff0d7424 */ /* 0x000fe400078e00ff */
[----:B-1----:R-:W-:Y:S01]  /*5870*/  IMAD.MOV.U32 R6, RZ, RZ, -0x447da7d7 ;  /* 0xbb825829ff067424 */ /* 0x002fe200078e00ff */
[----:B------:R1:W-:Y:S01]  /*5880*/  STL.64 [R1+0x730], R8 ;  /* 0x0007300801007387 */ /* 0x0003e20000100a00 */
[----:B------:R-:W-:Y:S01]  /*5890*/  IMAD.MOV.U32 R7, RZ, RZ, 0x3f463969 ;  /* 0x3f463969ff077424 */ /* 0x000fe200078e00ff */
[----:B0-----:R-:W-:Y:S01]  /*58a0*/  MOV R4, 0x582dd0a5 ;  /* 0x582dd0a500047802 */ /* 0x001fe20000000f00 */
[----:B------:R-:W-:Y:S01]  /*58b0*/  IMAD.MOV.U32 R5, RZ, RZ, -0x40bb060e ;  /* 0xbf44f9f2ff057424 */ /* 0x000fe200078e00ff */
[----:B------:R0:W-:Y:S01]  /*58c0*/  STL.64 [R1+0x760], R12 ;  /* 0x0007600c01007387 */ /* 0x0001e20000100a00 */
[----:B--2---:R-:W-:-:S03]  /*58d0*/  IMAD.MOV.U32 R18, RZ, RZ, -0x2e56537d ;  /* 0xd1a9ac83ff127424 */ /* 0x004fc600078e00ff */
[----:B------:R2:W-:Y:S01]  /*58e0*/  STL.64 [R1+0x720], R4 ;  /* 0x0007200401007387 */ /* 0x0005e20000100a00 */
[----:B------:R-:W-:Y:S02]  /*58f0*/  IMAD.MOV.U32 R19, RZ, RZ, 0x3e62116d ;  /* 0x3e62116dff137424 */ /* 0x000fe400078e00ff */
[----:B-1----:R-:W-:Y:S01]  /*5900*/  IMAD.MOV.U32 R8, RZ, RZ, -0x276d1e57 ;  /* 0xd892e1a9ff087424 */ /* 0x002fe200078e00ff */
[----:B------:R1:W-:Y:S01]  /*5910*/  STL.64 [R1+0x718], R6 ;  /* 0x0007180601007387 */ /* 0x0003e20000100a00 */
[----:B------:R-:W-:Y:S01]  /*5920*/  MOV R9, 0x3ed2fe63 ;  /* 0x3ed2fe6300097802 */ /* 0x000fe20000000f00 */
[----:B0-----:R-:W-:Y:S01]  /*5930*/  IMAD.MOV.U32 R12, RZ, RZ, -0x62cef27b ;  /* 0x9d310d85ff0c7424 */ /* 0x001fe200078e00ff */
[----:B------:R-:W-:-:S03]  /*5940*/  MOV R13, 0xbe5b0abf ;  /* 0xbe5b0abf000d7802 */ /* 0x000fc60000000f00 */
[----:B------:R0:W-:Y:S01]  /*5950*/  STL.64 [R1+0x758], R8 ;  /* 0x0007580801007387 */ /* 0x0001e20000100a00 */
[----:B--2---:R-:W-:Y:S01]  /*5960*/  IMAD.MOV.U32 R4, RZ, RZ, 0x36172b0 ;  /* 0x036172b0ff047424 */ /* 0x004fe200078e00ff */
[----:B------:R-:W-:Y:S02]  /*5970*/  MOV R5, 0x3f100120 ;  /* 0x3f10012000057802 */ /* 0x000fe40000000f00 */
[----:B------:R2:W-:Y:S01]  /*5980*/  STL.64 [R1+0x788], R12 ;  /* 0x0007880c01007387 */ /* 0x0005e20000100a00 */
[----:B-1----:R-:W-:Y:S01]  /*5990*/  IMAD.MOV.U32 R6, RZ, RZ, 0xc28e8a0 ;  /* 0x0c28e8a0ff067424 */ /* 0x002fe200078e00ff */
[----:B------:R-:W-:Y:S02]  /*59a0*/  MOV R7, 0x3f322fb2 ;  /* 0x3f322fb200077802 */ /* 0x000fe40000000f00 */
        /* <DEDUP_REMOVED lines=10> */
[----:B---3--:R-:W-:Y:S02]  /*5a50*/  IMAD.MOV.U32 R6, RZ, RZ, -0x3b72c844 ;  /* 0xc48d37bcff067424 */ /* 0x008fe400078e00ff */
[----:B------:R-:W-:Y:S01]  /*5a60*/  IMAD.MOV.U32 R7, RZ, RZ, -0x4109e704 ;  /* 0xbef618fcff077424 */ /* 0x000fe200078e00ff */
[----:B------:R2:W-:Y:S01]  /*5a70*/  STL.64 [R1+0x750], R4 ;  /* 0x0007500401007387 */ /* 0x0005e20000100a00 */
[----:B0-----:R-:W-:-:S03]  /*5a80*/  IMAD.MOV.U32 R18, RZ, RZ, 0x495b65de ;  /* 0x495b65deff127424 */ /* 0x001fc600078e00ff */
[----:B------:R0:W-:Y:S01]  /*5a90*/  STL.64 [R1+0x748], R6 ;  /* 0x0007480601007387 */ /* 0x0001e20000100a00 */
[----:B------:R-:W-:Y:S01]  /*5aa0*/  MOV R19, 0xc09e216f ;  /* 0xc09e216f00137802 */ /* 0x000fe20000000f00 */
[----:B-1----:R-:W-:Y:S02]  /*5ab0*/  IMAD.MOV.U32 R8, RZ, RZ, -0x6523334a ;  /* 0x9adcccb6ff087424 */ /* 0x002fe400078e00ff */
[----:B------:R1:W-:Y:S01]  /*5ac0*/  STL.64 [R1+0x7b0], R12 ;  /* 0x0007b00c01007387 */ /* 0x0003e20000100a00 */
[----:B------:R-:W-:Y:S02]  /*5ad0*/  IMAD.MOV.U32 R9, RZ, RZ, 0x3e03b654 ;  /* 0x3e03b654ff097424 */ /* 0x000fe400078e00ff */
[----:B--2---:R-:W-:Y:S01]  /*5ae0*/  IMAD.MOV.U32 R4, RZ, RZ, -0x7f8eef2e ;  /* 0x807110d2ff047424 */ /* 0x004fe200078e00ff */
[----:B------:R-:W-:Y:S02]  /*5af0*/  MOV R5, 0x3d903901 ;  /* 0x3d90390100057802 */ /* 0x000fe40000000f00 */
[----:B------:R2:W-:Y:S01]  /*5b00*/  STL.64 [R1+0x7a8], R8 ;  /* 0x0007a80801007387 */ /* 0x0005e20000100a00 */
[----:B0-----:R-:W-:Y:S01]  /*5b10*/  MOV R6, 0xf27b27e8 ;  /* 0xf27b27e800067802 */ /* 0x001fe20000000f00 */
[----:B------:R-:W-:-:S02]  /*5b20*/  IMAD.MOV.U32 R7, RZ, RZ, 0x3ead3850 ;  /* 0x3ead3850ff077424 */ /* 0x000fc400078e00ff */
[----:B------:R0:W-:Y:S01]  /*5b30*/  STL.64 [R1+0x770], R4 ;  /* 0x0007700401007387 */ /* 0x0001e20000100a00 */
[----:B-1----:R-:W-:-:S03]  /*5b40*/  IMAD.MOV.U32 R12, RZ, RZ, -0x508a9322 ;  /* 0xaf756cdeff0c7424 */ /* 0x002fc600078e00ff */
[----:B------:R1:W-:Y:S01]  /*5b50*/  STL.64 [R1+0x768], R6 ;  /* 0x0007680601007387 */ /* 0x0003e20000100a00 */
[----:B------:R-:W-:Y:S02]  /*5b60*/  IMAD.MOV.U32 R13, RZ, RZ, -0x40a0a244 ;  /* 0xbf5f5dbcff0d7424 */ /* 0x000fe400078e00ff */
[----:B--2---:R-:W-:Y:S01]  /*5b70*/  IMAD.MOV.U32 R8, RZ, RZ, 0x684527bf ;  /* 0x684527bfff087424 */ /* 0x004fe200078e00ff */
[----:B------:R-:W-:Y:S02]  /*5b80*/  MOV R9, 0x3f55d4ae ;  /* 0x3f55d4ae00097802 */ /* 0x000fe40000000f00 */
[----:B------:R2:W-:Y:S01]  /*5b90*/  STL.64 [R1+0x7d8], R12 ;  /* 0x0007d80c01007387 */ /* 0x0005e20000100a00 */
[----:B0-----:R-:W-:Y:S02]  /*5ba0*/  IMAD.MOV.U32 R4, RZ, RZ, 0x44652279 ;  /* 0x44652279ff047424 */ /* 0x001fe400078e00ff */
[----:B------:R-:W-:Y:S01]  /*5bb0*/  IMAD.MOV.U32 R5, RZ, RZ, -0x42f8f92a ;  /* 0xbd0706d6ff057424 */ /* 0x000fe200078e00ff */
[----:B------:R0:W-:Y:S01]  /*5bc0*/  STL.64 [R1+0x7d0], R8 ;  /* 0x0007d00801007387 */ /* 0x0001e20000100a00 */
[----:B-1----:R-:W-:-:S02]  /*5bd0*/  IMAD.MOV.U32 R6, RZ, RZ, -0x564902fc ;  /* 0xa9b6fd04ff067424 */ /* 0x002fc400078e00ff */
[----:B------:R-:W-:Y:S01]  /*5be0*/  IMAD.MOV.U32 R7, RZ, RZ, -0x417b679b ;  /* 0xbe849865ff077424 */ /* 0x000fe200078e00ff */
[----:B------:R1:W-:Y:S01]  /*5bf0*/  STL.64 [R1+0x790], R4 ;  /* 0x0007900401007387 */ /* 0x0003e20000100a00 */
[----:B--2---:R-:W-:-:S03]  /*5c00*/  IMAD.MOV.U32 R12, RZ, RZ, -0x7d062dd6 ;  /* 0x82f9d22aff0c7424 */ /* 0x004fc600078e00ff */
[----:B------:R2:W-:Y:S01]  /*5c10*/  STL.64 [R1+0x778], R6 ;  /* 0x0007780601007387 */ /* 0x0005e20000100a00 */
[----:B------:R-:W-:Y:S02]  /*5c20*/  MOV R13, 0xbf2618e4 ;  /* 0xbf2618e4000d7802 */ /* 0x000fe40000000f00 */
[----:B0-----:R-:W-:Y:S01]  /*5c30*/  MOV R8, 0xb52c3345 ;  /* 0xb52c334500087802 */ /* 0x001fe20000000f00 */
[----:B------:R-:W-:Y:S02]  /*5c40*/  IMAD.MOV.U32 R9, RZ, RZ, 0x3f3c01c0 ;  /* 0x3f3c01c0ff097424 */ /* 0x000fe400078e00ff */
        /* <DEDUP_REMOVED lines=8> */
[----:B0-----:R-:W-:Y:S01]  /*5cd0*/  MOV R12, 0xef89a12a ;  /* 0xef89a12a000c7802 */ /* 0x001fe20000000f00 */
[----:B------:R-:W-:Y:S02]  /*5ce0*/  IMAD.MOV.U32 R13, RZ, RZ, 0x3dcaa0a6 ;  /* 0x3dcaa0a6ff0d7424 */ /* 0x000fe400078e00ff */
[----:B-1----:R-:W-:Y:S02]  /*5cf0*/  IMAD.MOV.U32 R8, RZ, RZ, -0x9f8794f ;  /* 0xf60786b1ff087424 */ /* 0x002fe400078e00ff */
[----:B------:R-:W-:Y:S01]  /*5d00*/  IMAD.MOV.U32 R9, RZ, RZ, 0x3ee5ea3a ;  /* 0x3ee5ea3aff097424 */ /* 0x000fe200078e00ff */
[----:B------:R0:W-:Y:S01]  /*5d10*/  STL.64 [R1+0x828], R12 ;  /* 0x0008280c01007387 */ /* 0x0001e20000100a00 */
[----:B--2---:R-:W-:-:S02]  /*5d20*/  IMAD.MOV.U32 R4, RZ, RZ, -0x7738c013 ;  /* 0x88c73fedff047424 */ /* 0x004fc400078e00ff */
[----:B------:R-:W-:Y:S01]  /*5d30*/  IMAD.MOV.U32 R5, RZ, RZ, 0x3dc74cd6 ;  /* 0x3dc74cd6ff057424 */ /* 0x000fe200078e00ff */
[----:B------:R1:W-:Y:S01]  /*5d40*/  STL.64 [R1+0x820], R8 ;  /* 0x0008200801007387 */ /* 0x0003e20000100a00 */
[----:B---3--:R-:W-:Y:S01]  /*5d50*/  IMAD.MOV.U32 R6, RZ, RZ, -0x28d51ea ;  /* 0xfd72ae16ff067424 */ /* 0x008fe200078e00ff */
[----:B------:R-:W-:Y:S02]  /*5d60*/  MOV R7, 0xbdd63f0c ;  /* 0xbdd63f0c00077802 */ /* 0x000fe40000000f00 */
[----:B------:R2:W-:Y:S04]  /*5d70*/  STL.64 [R1+0x7c0], R4 ;  /* 0x0007c00401007387 */ /* 0x0005e80000100a00 */
[----:B------:R3:W-:Y:S01]  /*5d80*/  STL.64 [R1+0x7b8], R6 ;  /* 0x0007b80601007387 */ /* 0x0007e20000100a00 */
[----:B0-----:R-:W-:-:S02]  /*5d90*/  IMAD.MOV.U32 R12, RZ, RZ, -0x59bf0808 ;  /* 0xa640f7f8ff0c7424 */ /* 0x001fc400078e00ff */
[----:B------:R-:W-:Y:S01]  /*5da0*/  IMAD.MOV.U32 R13, RZ, RZ, 0x3e72d454 ;  /* 0x3e72d454ff0d7424 */ /* 0x000fe200078e00ff */
[----:B-1----:R-:W-:Y:S01]  /*5db0*/  MOV R9, 0xbd48b97e ;  /* 0xbd48b97e00097802 */ /* 0x002fe20000000f00 */
[----:B------:R-:W-:Y:S01]  /*5dc0*/  IMAD.MOV.U32 R8, RZ, RZ, -0x48aac0bd ;  /* 0xb7553f43ff087424 */ /* 0x000fe200078e00ff */
[----:B--2---:R-:W-:Y:S01]  /*5dd0*/  MOV R4, 0xf1b46951 ;  /* 0xf1b4695100047802 */ /* 0x004fe20000000f00 */
[----:B------:R-:W-:Y:S01]  /*5de0*/  IMAD.MOV.U32 R5, RZ, RZ, 0x3f522b37 ;  /* 0x3f522b37ff057424 */ /* 0x000fe200078e00ff */
[----:B------:R0:W-:Y:S01]  /*5df0*/  STL.64 [R1+0x850], R12 ;  /* 0x0008500c01007387 */ /* 0x0001e20000100a00 */
[----:B---3--:R-:W-:Y:S01]  /*5e00*/  MOV R6, 0xa872b284 ;  /* 0xa872b28400067802 */ /* 0x008fe20000000f00 */
[----:B------:R-:W-:Y:S02]  /*5e10*/  IMAD.MOV.U32 R7, RZ, RZ, -0x4257ce4d ;  /* 0xbda831b3ff077424 */ /* 0x000fe400078e00ff */
[----:B------:R1:W-:Y:S04]  /*5e20*/  STL.64 [R1+0x7e0], R4 ;  /* 0x0007e00401007387 */ /* 0x0003e80000100a00 */
[----:B------:R2:W-:Y:S01]  /*5e30*/  STL.64 [R1+0x7c8], R6 ;  /* 0x0007c80601007387 */ /* 0x0005e20000100a00 */
[----:B0-----:R-:W-:Y:S01]  /*5e40*/  IMAD.MOV.U32 R12, RZ, RZ, 0x2f6afa8a ;  /* 0x2f6afa8aff0c7424 */ /* 0x001fe200078e00ff */
[----:B------:R-:W-:-:S02]  /*5e50*/  MOV R13, 0x3e10bf3a ;  /* 0x3e10bf3a000d7802 */ /* 0x000fc40000000f00 */
[----:B------:R0:W-:Y:S01]  /*5e60*/  STL.64 [R1+0x848], R8 ;  /* 0x0008480801007387 */ /* 0x0001e20000100a00 */
[----:B-1----:R-:W-:Y:S02]  /*5e70*/  IMAD.MOV.U32 R4, RZ, RZ, -0x675acd41 ;  /* 0x98a532bfff047424 */ /* 0x002fe400078e00ff */
[----:B------:R-:W-:Y:S01]  /*5e80*/  IMAD.MOV.U32 R5, RZ, RZ, -0x40bf5457 ;  /* 0xbf40aba9ff057424 */ /* 0x000fe200078e00ff */
[----:B------:R1:W-:Y:S01]  /*5e90*/  STL.64 [R1+0x878], R12 ;  /* 0x0008780c01007387 */ /* 0x0003e20000100a00 */
[----:B--2---:R-:W-:Y:S01]  /*5ea0*/  IMAD.MOV.U32 R6, RZ, RZ, 0x61e90004 ;  /* 0x61e90004ff067424 */ /* 0x004fe200078e00ff */
[----:B------:R-:W-:Y:S02]  /*5eb0*/  MOV R7, 0x3eb0a9ef ;  /* 0x3eb0a9ef00077802 */ /* 0x000fe40000000f00 */
[----:B------:R2:W-:Y:S01]  /*5ec0*/  STL.64 [R1+0x7f0], R4 ;  /* 0x0007f00401007387 */ /* 0x0005e20000100a00 */
[----:B0-----:R-:W-:-:S03]  /*5ed0*/  MOV R8, 0xd57d29c3 ;  /* 0xd57d29c300087802 */ /* 0x001fc60000000f00 */
[----:B------:R0:W-:Y:S01]  /*5ee0*/  STL.64 [R1+0x7e8], R6 ;  /* 0x0007e80601007387 */ /* 0x0001e20000100a00 */
[----:B------:R-:W-:Y:S01]  /*5ef0*/  IMAD.MOV.U32 R9, RZ, RZ, -0x41e1694f ;  /* 0xbe1e96b1ff097424 */ /* 0x000fe200078e00ff */
[----:B-1----:R-:W-:Y:S01]  /*5f00*/  MOV R12, 0x1144693f ;  /* 0x1144693f000c7802 */ /* 0x002fe20000000f00 */
[----:B------:R-:W-:-:S03]  /*5f10*/  IMAD.MOV.U32 R13, RZ, RZ, 0x3f254d24 ;  /* 0x3f254d24ff0d7424 */ /* 0x000fc600078e00ff */
[----:B------:R1:W-:Y:S01]  /*5f20*/  STL.64 [R1+0x870], R8 ;  /* 0x0008700801007387 */ /* 0x0003e20000100a00 */
[----:B--2---:R-:W-:Y:S01]  /*5f30*/  MOV R4, 0x37b4e130 ;  /* 0x37b4e13000047802 */ /* 0x004fe20000000f00 */
[----:B------:R-:W-:Y:S02]  /*5f40*/  IMAD.MOV.U32 R5, RZ, RZ, 0x3f07bdf8 ;  /* 0x3f07bdf8ff057424 */ /* 0x000fe400078e00ff */
[----:B------:R2:W-:Y:S01]  /*5f50*/  STL.64 [R1+0x8a0], R12 ;  /* 0x0008a00c01007387 */ /* 0x0005e20000100a00 */
[----:B0-----:R-:W-:Y:S02]  /*5f60*/  IMAD.MOV.U32 R6, RZ, RZ, 0x6f571329 ;  /* 0x6f571329ff067424 */ /* 0x001fe400078e00ff */
[----:B------:R-:W-:Y:S01]  /*5f70*/  IMAD.MOV.U32 R7, RZ, RZ, -0x41be8a62 ;  /* 0xbe41759eff077424 */ /* 0x000fe200078e00ff */
[----:B------:R0:W-:Y:S01]  /*5f80*/  STL.64 [R1+0x810], R4 ;  /* 0x0008100401007387 */ /* 0x0001e20000100a00 */
[----:B-1----:R-:W-:-:S03]  /*5f90*/  IMAD.MOV.U32 R8, RZ, RZ, -0x5713a6fc ;  /* 0xa8ec5904ff087424 */ /* 0x002fc600078e00ff */
[----:B------:R1:W-:Y:S01]  /*5fa0*/  STL.64 [R1+0x808], R6 ;  /* 0x0008080601007387 */ /* 0x0003e20000100a00 */
[----:B------:R-:W-:Y:S02]  /*5fb0*/  IMAD.MOV.U32 R9, RZ, RZ, 0x3f59e1db ;  /* 0x3f59e1dbff097424 */ /* 0x000fe400078e00ff */
[----:B--2---:R-:W-:Y:S02]  /*5fc0*/  IMAD.MOV.U32 R12, RZ, RZ, 0x7a227118 ;  /* 0x7a227118ff0c7424 */ /* 0x004fe400078e00ff */
[----:B------:R-:W-:Y:S01]  /*5fd0*/  IMAD.MOV.U32 R13, RZ, RZ, 0x3f37bf3a ;  /* 0x3f37bf3aff0d7424 */ /* 0x000fe200078e00ff */
[----:B------:R2:W-:Y:S01]  /*5fe0*/  STL.64 [R1+0x898], R8 ;  /* 0x0008980801007387 */ /* 0x0005e20000100a00 */
[----:B0-----:R-:W-:Y:S01]  /*5ff0*/  IMAD.MOV.U32 R4, RZ, RZ, -0x738ddf49 ;  /* 0x8c7220b7ff047424 */ /* 0x001fe200078e00ff */
[----:B------:R-:W-:Y:S02]  /*6000*/  MOV R5, 0xbec20558 ;  /* 0xbec2055800057802 */ /* 0x000fe40000000f00 */
[----:B------:R0:W-:Y:S01]  /*6010*/  STL.64 [R1+0x8c8], R12 ;  /* 0x0008c80c01007387 */ /* 0x0001e20000100a00 */
[----:B-1----:R-:W-:Y:S01]  /*6020*/  IMAD.MOV.U32 R6, RZ, RZ, 0x761692a2 ;  /* 0x761692a2ff067424 */ /* 0x002fe200078e00ff */
[----:B------:R-:W-:-:S02]  /*6030*/  MOV R7, 0xbf00650f ;  /* 0xbf00650f00077802 */ /* 0x000fc40000000f00 */
[----:B------:R1:W-:Y:S04]  /*6040*/  STL.64 [R1+0x830], R4 ;  /* 0x0008300401007387 */ /* 0x0003e80000100a00 */
[----:B------:R3:W-:Y:S01]  /*6050*/  STL.64 [R1+0x818], R6 ;  /* 0x0008180601007387 */ /* 0x0007e20000100a00 */
[----:B--2---:R-:W-:Y:S01]  /*6060*/  IMAD.MOV.U32 R8, RZ, RZ, 0x5a61360f ;  /* 0x5a61360fff087424 */ /* 0x004fe200078e00ff */
[----:B------:R-:W-:Y:S01]  /*6070*/  MOV R9, 0xbe9ac8f3 ;  /* 0xbe9ac8f300097802 */ /* 0x000fe20000000f00 */
[----:B0-----:R-:W-:Y:S01]  /*6080*/  IMAD.MOV.U32 R12, RZ, RZ, -0x71bd4ab3 ;  /* 0x8e42b54dff0c7424 */ /* 0x001fe200078e00ff */
[----:B------:R-:W-:-:S03]  /*6090*/  MOV R13, 0x3ef21f0d ;  /* 0x3ef21f0d000d7802 */ /* 0x000fc60000000f00 */
[----:B------:R0:W-:Y:S01]  /*60a0*/  STL.64 [R1+0x8c0], R8 ;  /* 0x0008c00801007387 */ /* 0x0001e20000100a00 */
[----:B-1----:R-:W-:Y:S01]  /*60b0*/  MOV R4, 0x52fc4d58 ;  /* 0x52fc4d5800047802 */ /* 0x002fe20000000f00 */
[----:B------:R-:W-:Y:S02]  /*60c0*/  IMAD.MOV.U32 R5, RZ, RZ, -0x4164f541 ;  /* 0xbe9b0abfff057424 */ /* 0x000fe400078e00ff */
[----:B------:R1:W-:Y:S01]  /*60d0*/  STL.64 [R1+0x8f0], R12 ;  /* 0x0008f00c01007387 */ /* 0x0003e20000100a00 */
[----:B---3--:R-:W-:Y:S02]  /*60e0*/  IMAD.MOV.U32 R6, RZ, RZ, 0x71a80133 ;  /* 0x71a80133ff067424 */ /* 0x008fe400078e00ff */
[----:B------:R-:W-:Y:S01]  /*60f0*/  IMAD.MOV.U32 R7, RZ, RZ, 0x3eb64d99 ;  /* 0x3eb64d99ff077424 */ /* 0x000fe200078e00ff */
[----:B------:R2:W-:Y:S04]  /*6100*/  STL.64 [R1+0x840], R4 ;  /* 0x0008400401007387 */ /* 0x0005e80000100a00 */
[----:B------:R3:W-:Y:S01]  /*6110*/  STL.64 [R1+0x838], R6 ;  /* 0x0008380601007387 */ /* 0x0007e20000100a00 */
[----:B0-----:R-:W-:Y:S01]  /*6120*/  MOV R8, 0x1069b36a ;  /* 0x1069b36a00087802 */ /* 0x001fe20000000f00 */
[----:B------:R-:W-:Y:S01]  /*6130*/  IMAD.MOV.U32 R9, RZ, RZ, -0x4104f7e4 ;  /* 0xbefb081cff097424 */ /* 0x000fe200078e00ff */
[----:B-1----:R-:W-:Y:S01]  /*6140*/  MOV R12, 0xefbb7c49 ;  /* 0xefbb7c49000c7802 */ /* 0x002fe20000000f00 */
[----:B------:R-:W-:-:S03]  /*6150*/  IMAD.MOV.U32 R13, RZ, RZ, 0x3e8bb865 ;  /* 0x3e8bb865ff0d7424 */ /* 0x000fc600078e00ff */
[----:B------:R0:W-:Y:S01]  /*6160*/  STL.64 [R1+0x8e8], R8 ;  /* 0x0008e80801007387 */ /* 0x0001e20000100a00 */
[----:B--2---:R-:W-:Y:S01]  /*6170*/  IMAD.MOV.U32 R4, RZ, RZ, -0x4b790f26 ;  /* 0xb486f0daff047424 */ /* 0x004fe200078e00ff */
[----:B------:R-:W-:Y:S02]  /*6180*/  MOV R5, 0x3e48a3e9 ;  /* 0x3e48a3e900057802 */ /* 0x000fe40000000f00 */
[----:B------:R1:W-:Y:S01]  /*6190*/  STL.64 [R1+0x918], R12 ;  /* 0x0009180c01007387 */ /* 0x0003e20000100a00 */
[----:B---3--:R-:W-:Y:S01]  /*61a0*/  MOV R6, 0xcac0a663 ;  /* 0xcac0a66300067802 */ /* 0x008fe20000000f00 */
[----:B------:R-:W-:Y:S02]  /*61b0*/  IMAD.MOV.U32 R7, RZ, RZ, -0x419a4e63 ;  /* 0xbe65b19dff077424 */ /* 0x000fe400078e00ff */
[----:B------:R2:W-:Y:S04]  /*61c0*/  STL.64 [R1+0x860], R4 ;  /* 0x0008600401007387 */ /* 0x0005e80000100a00 */
[----:B------:R3:W-:Y:S01]  /*61d0*/  STL.64 [R1+0x858], R6 ;  /* 0x0008580601007387 */ /* 0x0007e20000100a00 */
[----:B0-----:R-:W-:-:S02]  /*61e0*/  IMAD.MOV.U32 R8, RZ, RZ, -0x3d13f3ae ;  /* 0xc2ec0c52ff087424 */ /* 0x001fc400078e00ff */
[----:B------:R-:W-:Y:S02]  /*61f0*/  IMAD.MOV.U32 R9, RZ, RZ, -0x4158f349 ;  /* 0xbea70cb7ff097424 */ /* 0x000fe400078e00ff */
[----:B-1----:R-:W-:Y:S02]  /*6200*/  IMAD.MOV.U32 R12, RZ, RZ, 0x1d7f8951 ;  /* 0x1d7f8951ff0c7424 */ /* 0x002fe400078e00ff */
[----:B------:R-:W-:Y:S01]  /*6210*/  IMAD.MOV.U32 R13, RZ, RZ, -0x435ccac2 ;  /* 0xbca3353eff0d7424 */ /* 0x000fe200078e00ff */
[----:B------:R0:W-:Y:S01]  /*6220*/  STL.64 [R1+0x910], R8 ;  /* 0x0009100801007387 */ /* 0x0001e20000100a00 */
[----:B--2---:R-:W-:Y:S02]  /*6230*/  IMAD.MOV.U32 R4, RZ, RZ, -0x4408c63a ;  /* 0xbbf739c6ff047424 */ /* 0x004fe400078e00ff */
[----:B------:R-:W-:Y:S01]  /*6240*/  IMAD.MOV.U32 R5, RZ, RZ, -0x420ddaba ;  /* 0xbdf22546ff057424 */ /* 0x000fe200078e00ff */
[----:B------:R1:W-:Y:S01]  /*6250*/  STL.64 [R1+0x940], R12 ;  /* 0x0009400c01007387 */ /* 0x0003e20000100a00 */
[----:B---3--:R-:W-:-:S02]  /*6260*/  IMAD.MOV.U32 R6, RZ, RZ, -0x7e8459e1 ;  /* 0x817ba61fff067424 */ /* 0x008fc400078e00ff */
[----:B------:R-:W-:Y:S01]  /*6270*/  IMAD.MOV.U32 R7, RZ, RZ, 0x3c524830 ;  /* 0x3c524830ff077424 */ /* 0x000fe200078e00ff */
[----:B------:R2:W-:Y:S04]  /*6280*/  STL.64 [R1+0x880], R4 ;  /* 0x0008800401007387 */ /* 0x0005e80000100a00 */
[----:B------:R3:W-:Y:S01]  /*6290*/  STL.64 [R1+0x868], R6 ;  /* 0x0008680601007387 */ /* 0x0007e20000100a00 */
[----:B0-----:R-:W-:Y:S01]  /*62a0*/  IMAD.MOV.U32 R8, RZ, RZ, 0x13f0801a ;  /* 0x13f0801aff087424 */ /* 0x001fe200078e00ff */
[----:B------:R-:W-:Y:S01]  /*62b0*/  MOV R9, 0xbe38f341 ;  /* 0xbe38f34100097802 */ /* 0x000fe20000000f00 */
[----:B-1----:R-:W-:Y:S01]  /*62c0*/  IMAD.MOV.U32 R12, RZ, RZ, -0x60b5bfe5 ;  /* 0x9f4a401bff0c7424 */ /* 0x002fe200078e00ff */
[----:B------:R-:W-:-:S03]  /*62d0*/  MOV R13, 0x3f7a3a69 ;  /* 0x3f7a3a69000d7802 */ /* 0x000fc60000000f00 */
[----:B------:R0:W-:Y:S01]  /*62e0*/  STL.64 [R1+0x938], R8 ;  /* 0x0009380801007387 */ /* 0x0001e20000100a00 */
[----:B--2---:R-:W-:Y:S01]  /*62f0*/  IMAD.MOV.U32 R4, RZ, RZ, 0x207b9023 ;  /* 0x207b9023ff047424 */ /* 0x004fe200078e00ff */
[----:B------:R-:W-:Y:S02]  /*6300*/  MOV R5, 0x3dc4b273 ;  /* 0x3dc4b27300057802 */ /* 0x000fe40000000f00 */
[----:B------:R1:W-:Y:S01]  /*6310*/  STL.64 [R1+0x968], R12 ;  /* 0x0009680c01007387 */ /* 0x0003e20000100a00 */
[----:B---3--:R-:W-:Y:S01]  /*6320*/  MOV R6, 0x8d3701a6 ;  /* 0x8d3701a600067802 */ /* 0x008fe20000000f00 */
[----:B------:R-:W-:Y:S02]  /*6330*/  IMAD.MOV.U32 R7, RZ, RZ, 0x3c5ab961 ;  /* 0x3c5ab961ff077424 */ /* 0x000fe400078e00ff */
[----:B------:R2:W-:Y:S04]  /*6340*/  STL.64 [R1+0x890], R4 ;  /* 0x0008900401007387 */ /* 0x0005e80000100a00 */
[----:B------:R3:W-:Y:S01]  /*6350*/  STL.64 [R1+0x888], R6 ;  /* 0x0008880601007387 */ /* 0x0007e20000100a00 */
[----:B0-----:R-:W-:Y:S01]  /*6360*/  MOV R8, 0xa5daa127 ;  /* 0xa5daa12700087802 */ /* 0x001fe20000000f00 */
[----:B------:R-:W-:Y:S01]  /*6370*/  IMAD.MOV.U32 R9, RZ, RZ, -0x408f51aa ;  /* 0xbf70ae56ff097424 */ /* 0x000fe200078e00ff */
[----:B-1----:R-:W-:Y:S01]  /*6380*/  MOV R12, 0xb161ed3 ;  /* 0x0b161ed3000c7802 */ /* 0x002fe20000000f00 */
[----:B------:R-:W-:-:S03]  /*6390*/  IMAD.MOV.U32 R13, RZ, RZ, 0x3f4b647f ;  /* 0x3f4b647fff0d7424 */ /* 0x000fc600078e00ff */
[----:B------:R0:W-:Y:S01]  /*63a0*/  STL.64 [R1+0x960], R8 ;  /* 0x0009600801007387 */ /* 0x0001e20000100a00 */
[----:B--2---:R-:W-:Y:S02]  /*63b0*/  IMAD.MOV.U32 R4, RZ, RZ, 0x8721041 ;  /* 0x08721041ff047424 */ /* 0x004fe400078e00ff */
[----:B------:R-:W-:Y:S01]  /*63c0*/  IMAD.MOV.U32 R5, RZ, RZ, 0x3f6185be ;  /* 0x3f6185beff057424 */ /* 0x000fe200078e00ff */
[----:B------:R1:W-:Y:S01]  /*63d0*/  STL.64 [R1+0x990], R12 ;  /* 0x0009900c01007387 */ /* 0x0003e20000100a00 */
[----:B---3--:R-:W-:Y:S01]  /*63e0*/  IMAD.MOV.U32 R6, RZ, RZ, 0x5b5e0240 ;  /* 0x5b5e0240ff067424 */ /* 0x008fe200078e00ff */
[----:B------:R-:W-:Y:S02]  /*63f0*/  MOV R7, 0xbf60e724 ;  /* 0xbf60e72400077802 */ /* 0x000fe40000000f00 */
[----:B------:R2:W-:Y:S04]  /*6400*/  STL.64 [R1+0x8b0], R4 ;  /* 0x0008b00401007387 */ /* 0x0005e80000100a00 */
[----:B------:R3:W-:Y:S01]  /*6410*/  STL.64 [R1+0x8a8], R6 ;  /* 0x0008a80601007387 */ /* 0x0007e20000100a00 */
[----:B0-----:R-:W-:-:S02]  /*6420*/  IMAD.MOV.U32 R8, RZ, RZ, 0x58c76530 ;  /* 0x58c76530ff087424 */ /* 0x001fc400078e00ff */
[----:B------:R-:W-:Y:S02]  /*6430*/  IMAD.MOV.U32 R9, RZ, RZ, -0x409fdc85 ;  /* 0xbf60237bff097424 */ /* 0x000fe400078e00ff */
[----:B-1----:R-:W-:Y:S02]  /*6440*/  IMAD.MOV.U32 R12, RZ, RZ, 0x49a65517 ;  /* 0x49a65517ff0c7424 */ /* 0x002fe400078e00ff */
[----:B------:R-:W-:Y:S01]  /*6450*/  IMAD.MOV.U32 R13, RZ, RZ, -0x421c2728 ;  /* 0xbde3d8d8ff0d7424 */ /* 0x000fe200078e00ff */
[----:B--2---:R-:W-:Y:S01]  /*6460*/  MOV R4, 0x5d1a742a ;  /* 0x5d1a742a00047802 */ /* 0x004fe20000000f00 */
[----:B------:R-:W-:Y:S01]  /*6470*/  IMAD.MOV.U32 R5, RZ, RZ, -0x40cd8e3d ;  /* 0xbf3271c3ff057424 */ /* 0x000fe200078e00ff */
[----:B------:R0:W-:Y:S01]  /*6480*/  STL.64 [R1+0x988], R8 ;  /* 0x0009880801007387 */ /* 0x0001e20000100a00 */
[----:B---3--:R-:W-:Y:S01]  /*6490*/  MOV R6, 0x4cc4d9d6 ;  /* 0x4cc4d9d600067802 */ /* 0x008fe20000000f00 */
[----:B------:R-:W-:Y:S02]  /*64a0*/  IMAD.MOV.U32 R7, RZ, RZ, -0x40af702a ;  /* 0xbf508fd6ff077424 */ /* 0x000fe400078e00ff */
[----:B------:R1:W-:Y:S04]  /*64b0*/  STL.64 [R1+0x8d0], R4 ;  /* 0x0008d00401007387 */ /* 0x0003e80000100a00 */
[----:B------:R2:W-:Y:S04]  /*64c0*/  STL.64 [R1+0x8b8], R6 ;  /* 0x0008b80601007387 */ /* 0x0005e80000100a00 */
[----:B------:R3:W-:Y:S01]  /*64d0*/  STL.64 [R1+0x9b8], R12 ;  /* 0x0009b80c01007387 */ /* 0x0007e20000100a00 */
[----:B0-----:R-:W-:Y:S01]  /*64e0*/  IMAD.MOV.U32 R8, RZ, RZ, 0x35d225d ;  /* 0x035d225dff087424 */ /* 0x001fe200078e00ff */
[----:B------:R-:W-:Y:S01]  /*64f0*/  MOV R9, 0xbf11bf09 ;  /* 0xbf11bf0900097802 */ /* 0x000fe20000000f00 */
[----:B-1----:R-:W-:-:S02]  /*6500*/  IMAD.MOV.U32 R4, RZ, RZ, -0x4b782bd7 ;  /* 0xb487d429ff047424 */ /* 0x002fc400078e00ff */
[----:B------:R-:W-:Y:S02]  /*6510*/  IMAD.MOV.U32 R5, RZ, RZ, 0x3e223870 ;  /* 0x3e223870ff057424 */ /* 0x000fe400078e00ff */
[----:B------:R0:W-:Y:S01]  /*6520*/  STL.64 [R1+0x9b0], R8 ;  /* 0x0009b00801007387 */ /* 0x0001e20000100a00 */
[----:B--2---:R-:W-:Y:S01]  /*6530*/  IMAD.MOV.U32 R6, RZ, RZ, -0x4746e29f ;  /* 0xb8b91d61ff067424 */ /* 0x004fe200078e00ff */
[----:B------:R-:W-:Y:S02]  /*6540*/  MOV R7, 0x3f1b648c ;  /* 0x3f1b648c00077802 */ /* 0x000fe40000000f00 */
[----:B------:R1:W-:Y:S01]  /*6550*/  STL.64 [R1+0x8e0], R4 ;  /* 0x0008e00401007387 */ /* 0x0003e20000100a00 */
[----:B---3--:R-:W-:Y:S01]  /*6560*/  IMAD.MOV.U32 R12, RZ, RZ, 0x664ec1e3 ;  /* 0x664ec1e3ff0c7424 */ /* 0x008fe200078e00ff */
[----:B------:R-:W-:Y:S02]  /*6570*/  MOV R13, 0xbea581f5 ;  /* 0xbea581f5000d7802 */ /* 0x000fe40000000f00 */
[----:B------:R2:W-:Y:S04]  /*6580*/  STL.64 [R1+0x8d8], R6 ;  /* 0x0008d80601007387 */ /* 0x0005e80000100a00 */
[----:B------:R3:W-:Y:S01]  /*6590*/  STL.64 [R1+0x9e0], R12 ;  /* 0x0009e00c01007387 */ /* 0x0007e20000100a00 */
[----:B0-----:R-:W-:Y:S01]  /*65a0*/  MOV R8, 0xf2213dbe ;  /* 0xf2213dbe00087802 */ /* 0x001fe20000000f00 */
[----:B------:R-:W-:Y:S01]  /*65b0*/  IMAD.MOV.U32 R9, RZ, RZ, 0x3d6c166c ;  /* 0x3d6c166cff097424 */ /* 0x000fe200078e00ff */
[----:B-1----:R-:W-:Y:S01]  /*65c0*/  MOV R4, 0xf727e2fe ;  /* 0xf727e2fe00047802 */ /* 0x002fe20000000f00 */
[----:B------:R-:W-:-:S03]  /*65d0*/  IMAD.MOV.U32 R5, RZ, RZ, -0x4257c1dd ;  /* 0xbda83e23ff057424 */ /* 0x000fc600078e00ff */
[----:B------:R0:W-:Y:S01]  /*65e0*/  STL.64 [R1+0x9d8], R8 ;  /* 0x0009d80801007387 */ /* 0x0001e20000100a00 */
[----:B--2---:R-:W-:Y:S02]  /*65f0*/  IMAD.MOV.U32 R6, RZ, RZ, 0x22d07b2 ;  /* 0x022d07b2ff067424 */ /* 0x004fe400078e00ff */
[----:B------:R-:W-:Y:S01]  /*6600*/  IMAD.MOV.U32 R7, RZ, RZ, -0x4128569e ;  /* 0xbed7a962ff077424 */ /* 0x000fe200078e00ff */
[----:B------:R1:W-:Y:S01]  /*6610*/  STL.64 [R1+0x900], R4 ;  /* 0x0009000401007387 */ /* 0x0003e20000100a00 */
[----:B---3--:R-:W-:Y:S01]  /*6620*/  MOV R12, 0xdac1bcf1 ;  /* 0xdac1bcf1000c7802 */ /* 0x008fe20000000f00 */
[----:B------:R-:W-:Y:S02]  /*6630*/  IMAD.MOV.U32 R13, RZ, RZ, -0x41b7808b ;  /* 0xbe487f75ff0d7424 */ /* 0x000fe400078e00ff */
[----:B------:R2:W-:Y:S04]  /*6640*/  STL.64 [R1+0x8f8], R6 ;  /* 0x0008f80601007387 */ /* 0x0005e80000100a00 */
[----:B------:R3:W-:Y:S01]  /*6650*/  STL.64 [R1+0xa08], R12 ;  /* 0x000a080c01007387 */ /* 0x0007e20000100a00 */
[----:B0-----:R-:W-:-:S02]  /*6660*/  IMAD.MOV.U32 R8, RZ, RZ, -0x31d6da23 ;  /* 0xce2925ddff087424 */ /* 0x001fc400078e00ff */
[----:B------:R-:W-:Y:S01]  /*6670*/  IMAD.MOV.U32 R9, RZ, RZ, 0x3e555806 ;  /* 0x3e555806ff097424 */ /* 0x000fe200078e00ff */
[----:B-1----:R-:W-:Y:S01]  /*6680*/  MOV R5, 0x3d2a4c4e ;  /* 0x3d2a4c4e00057802 */ /* 0x002fe20000000f00 */
[----:B------:R-:W-:Y:S02]  /*6690*/  IMAD.MOV.U32 R4, RZ, RZ, -0x1908a676 ;  /* 0xe6f7598aff047424 */ /* 0x000fe400078e00ff */
[----:B--2---:R-:W-:Y:S01]  /*66a0*/  IMAD.MOV.U32 R6, RZ, RZ, -0x6cceab4f ;  /* 0x933154b1ff067424 */ /* 0x004fe200078e00ff */
[----:B------:R-:W-:Y:S02]  /*66b0*/  MOV R7, 0x3eb2d456 ;  /* 0x3eb2d45600077802 */ /* 0x000fe40000000f00 */
[----:B------:R0:W-:Y:S01]  /*66c0*/  STL.64 [R1+0x920], R4 ;  /* 0x0009200401007387 */ /* 0x0001e20000100a00 */
[----:B---3--:R-:W-:-:S03]  /*66d0*/  IMAD.MOV.U32 R12, RZ, RZ, 0x19b3e6f ;  /* 0x019b3e6fff0c7424 */ /* 0x008fc600078e00ff */
        /* <DEDUP_REMOVED lines=23> */
[----:B------:R-:W-:Y:S01]  /*6850*/  IMAD.MOV.U32 R9, RZ, RZ, 0x3eb57cc9 ;  /* 0x3eb57cc9ff097424 */ /* 0x000fe200078e00ff */
[----:B-1----:R-:W-:Y:S01]  /*6860*/  MOV R12, 0x43924ff5 ;  /* 0x43924ff5000c7802 */ /* 0x002fe20000000f00 */
[----:B------:R-:W-:-:S03]  /*6870*/  IMAD.MOV.U32 R13, RZ, RZ, -0x40de7150 ;  /* 0xbf218eb0ff0d7424 */ /* 0x000fc600078e00ff */
[----:B------:R1:W-:Y:S01]  /*6880*/  STL.64 [R1+0xa50], R8 ;  /* 0x000a500801007387 */ /* 0x0003e20000100a00 */
[----:B--2---:R-:W-:Y:S02]  /*6890*/  IMAD.MOV.U32 R4, RZ, RZ, 0x6f5e0e ;  /* 0x006f5e0eff047424 */ /* 0x004fe400078e00ff */
        /* <DEDUP_REMOVED lines=16> */
[----:B------:R1:W-:Y:S04]  /*69a0*/  STL.64 [R1+0x980], R4 ;  /* 0x0009800401007387 */ /* 0x0003e80000100a00 */
[----:B------:R3:W-:Y:S01]  /*69b0*/  STL.64 [R1+0x978], R6 ;  /* 0x0009780601007387 */ /* 0x0007e20000100a00 */
[----:B--2---:R-:W-:Y:S01]  /*69c0*/  IMAD.MOV.U32 R8, RZ, RZ, 0x7672b130 ;  /* 0x7672b130ff087424 */ /* 0x004fe200078e00ff */
[----:B------:R-:W-:Y:S01]  /*69d0*/  MOV R9, 0x3edbbbac ;  /* 0x3edbbbac00097802 */ /* 0x000fe20000000f00 */
[----:B0-----:R-:W-:Y:S01]  /*69e0*/  IMAD.MOV.U32 R12, RZ, RZ, -0x1c06cc2a ;  /* 0xe3f933d6ff0c7424 */ /* 0x001fe200078e00ff */
[----:B------:R-:W-:-:S03]  /*69f0*/  MOV R13, 0x3cd01431 ;  /* 0x3cd01431000d7802 */ /* 0x000fc60000000f00 */
[----:B------:R0:W-:Y:S01]  /*6a00*/  STL.64 [R1+0xaa0], R8 ;  /* 0x000aa00801007387 */ /* 0x0001e20000100a00 */
[----:B-1----:R-:W-:Y:S02]  /*6a10*/  IMAD.MOV.U32 R4, RZ, RZ, 0x3ef55b59 ;  /* 0x3ef55b59ff047424 */ /* 0x002fe400078e00ff */
[----:B------:R-:W-:Y:S01]  /*6a20*/  IMAD.MOV.U32 R5, RZ, RZ, -0x40cf1af0 ;  /* 0xbf30e510ff057424 */ /* 0x000fe200078e00ff */
[----:B------:R1:W-:Y:S01]  /*6a30*/  STL.64 [R1+0xad0], R12 ;  /* 0x000ad00c01007387 */ /* 0x0003e20000100a00 */
[----:B---3--:R-:W-:Y:S01]  /*6a40*/  IMAD.MOV.U32 R6, RZ, RZ, -0x4654b292 ;  /* 0xb9ab4d6eff067424 */ /* 0x008fe200078e00ff */
        /* <DEDUP_REMOVED lines=15> */
[----:B0-----:R-:W-:-:S02]  /*6b40*/  IMAD.MOV.U32 R8, RZ, RZ, 0x50ed0c93 ;  /* 0x50ed0c93ff087424 */ /* 0x001fc400078e00ff */
[----:B------:R-:W-:Y:S02]  /*6b50*/  IMAD.MOV.U32 R9, RZ, RZ, 0x3f91d1d6 ;  /* 0x3f91d1d6ff097424 */ /* 0x000fe400078e00ff */
[----:B-1----:R-:W-:Y:S02]  /*6b60*/  IMAD.MOV.U32 R12, RZ, RZ, 0x168d2782 ;  /* 0x168d2782ff0c7424 */ /* 0x002fe400078e00ff */
        /* <DEDUP_REMOVED lines=19> */
[----:B------:R0:W-:Y:S01]  /*6ca0*/  STL.64 [R1+0x9f0], R4 ;  /* 0x0009f00401007387 */ /* 0x0001e20000100a00 */
[----:B-1----:R-:W-:-:S03]  /*6cb0*/  MOV R8, 0xf1a3a0db ;  /* 0xf1a3a0db00087802 */ /* 0x002fc60000000f00 */
[----:B------:R1:W-:Y:S01]  /*6cc0*/  STL.64 [R1+0x9e8], R6 ;  /* 0x0009e80601007387 */ /* 0x0003e20000100a00 */
[----:B------:R-:W-:Y:S01]  /*6cd0*/  IMAD.MOV.U32 R9, RZ, RZ, 0x3f423100 ;  /* 0x3f423100ff097424 */ /* 0x000fe200078e00ff */
[----:B--2---:R-:W-:Y:S01]  /*6ce0*/  MOV R12, 0xb879aefc ;  /* 0xb879aefc000c7802 */ /* 0x004fe20000000f00 */
[----:B------:R-:W-:-:S03]  /*6cf0*/  IMAD.MOV.U32 R13, RZ, RZ, 0x3ede03c9 ;  /* 0x3ede03c9ff0d7424 */ /* 0x000fc600078e00ff */
[----:B------:R2:W-:Y:S01]  /*6d00*/  STL.64 [R1+0xb40], R8 ;  /* 0x000b400801007387 */ /* 0x0005e20000100a00 */
[----:B0-----:R-:W-:Y:S01]  /*6d10*/  IMAD.MOV.U32 R4, RZ, RZ, -0x2d6249d2 ;  /* 0xd29db62eff047424 */ /* 0x001fe200078e00ff */
[----:B------:R-:W-:Y:S02]  /*6d20*/  MOV R5, 0x3e2bcb20 ;  /* 0x3e2bcb2000057802 */ /* 0x000fe40000000f00 */
[----:B------:R0:W-:Y:S01]  /*6d30*/  STL.64 [R1+0xb70], R12 ;  /* 0x000b700c01007387 */ /* 0x0001e20000100a00 */
[----:B-1----:R-:W-:Y:S01]  /*6d40*/  IMAD.MOV.U32 R6, RZ, RZ, 0x554e1fc0 ;  /* 0x554e1fc0ff067424 */ /* 0x002fe200078e00ff */
[----:B------:R-:W-:Y:S02]  /*6d50*/  MOV R7, 0xbce95f1e ;  /* 0xbce95f1e00077802 */ /* 0x000fe40000000f00 */
[----:B------:R1:W-:Y:S04]  /*6d60*/  STL.64 [R1+0xa10], R4 ;  /* 0x000a100401007387 */ /* 0x0003e80000100a00 */
[----:B------:R3:W-:Y:S01]  /*6d70*/  STL.64 [R1+0x9f8], R6 ;  /* 0x0009f80601007387 */ /* 0x0007e20000100a00 */
[----:B--2---:R-:W-:-:S02]  /*6d80*/  IMAD.MOV.U32 R8, RZ, RZ, -0x5047a8aa ;  /* 0xafb85756ff087424 */ /* 0x004fc400078e00ff */
[----:B------:R-:W-:Y:S02]  /*6d90*/  IMAD.MOV.U32 R9, RZ, RZ, -0x42708c81 ;  /* 0xbd8f737fff097424 */ /* 0x000fe400078e00ff */
[----:B0-----:R-:W-:Y:S02]  /*6da0*/  IMAD.MOV.U32 R12, RZ, RZ, 0x531b5ee8 ;  /* 0x531b5ee8ff0c7424 */ /* 0x001fe400078e00ff */
[----:B------:R-:W-:Y:S01]  /*6db0*/  IMAD.MOV.U32 R13, RZ, RZ, 0x3e856899 ;  /* 0x3e856899ff0d7424 */ /* 0x000fe200078e00ff */
[----:B-1----:R-:W-:Y:S01]  /*6dc0*/  MOV R4, 0x8ee8db49 ;  /* 0x8ee8db4900047802 */ /* 0x002fe20000000f00 */
[----:B------:R-:W-:Y:S01]  /*6dd0*/  IMAD.MOV.U32 R5, RZ, RZ, -0x41feacbd ;  /* 0xbe015343ff057424 */ /* 0x000fe200078e00ff */
[----:B------:R0:W-:Y:S01]  /*6de0*/  STL.64 [R1+0xb68], R8 ;  /* 0x000b680801007387 */ /* 0x0001e20000100a00 */
[----:B---3--:R-:W-:Y:S02]  /*6df0*/  IMAD.MOV.U32 R6, RZ, RZ, 0x2e8ed281 ;  /* 0x2e8ed281ff067424 */ /* 0x008fe400078e00ff */
[----:B------:R-:W-:Y:S01]  /*6e00*/  IMAD.MOV.U32 R7, RZ, RZ, 0x3be8a683 ;  /* 0x3be8a683ff077424 */ /* 0x000fe200078e00ff */
[----:B------:R1:W-:Y:S04]  /*6e10*/  STL.64 [R1+0xa20], R4 ;  /* 0x000a200401007387 */ /* 0x0003e80000100a00 */
[----:B------:R2:W-:Y:S01]  /*6e20*/  STL.64 [R1+0xa18], R6 ;  /* 0x000a180601007387 */ /* 0x0005e20000100a00 */
[----:B0-----:R-:W-:-:S03]  /*6e30*/  IMAD.MOV.U32 R8, RZ, RZ, -0x504dba13 ;  /* 0xafb245edff087424 */ /* 0x001fc600078e00ff */
[----:B------:R0:W-:Y:S01]  /*6e40*/  STL.64 [R1+0xb98], R12 ;  /* 0x000b980c01007387 */ /* 0x0001e20000100a00 */
[----:B------:R-:W-:Y:S01]  /*6e50*/  MOV R9, 0xbe91dddd ;  /* 0xbe91dddd00097802 */ /* 0x000fe20000000f00 */
[----:B-1----:R-:W-:Y:S01]  /*6e60*/  IMAD.MOV.U32 R4, RZ, RZ, -0x16b644bd ;  /* 0xe949bb43ff047424 */ /* 0x002fe200078e00ff */
[----:B------:R-:W-:-:S03]  /*6e70*/  MOV R5, 0xbf84303c ;  /* 0xbf84303c00057802 */ /* 0x000fc60000000f00 */
[----:B------:R1:W-:Y:S01]  /*6e80*/  STL.64 [R1+0xb90], R8 ;  /* 0x000b900801007387 */ /* 0x0003e20000100a00 */
[----:B--2---:R-:W-:Y:S01]  /*6e90*/  MOV R6, 0x98f1553a ;  /* 0x98f1553a00067802 */ /* 0x004fe20000000f00 */
[----:B------:R-:W-:Y:S02]  /*6ea0*/  IMAD.MOV.U32 R7, RZ, RZ, 0x3f820109 ;  /* 0x3f820109ff077424 */ /* 0x000fe400078e00ff */
[----:B------:R2:W-:Y:S01]  /*6eb0*/  STL.64 [R1+0xa40], R4 ;  /* 0x000a400401007387 */ /* 0x0005e20000100a00 */
[----:B0-----:R-:W-:Y:S01]  /*6ec0*/  IMAD.MOV.U32 R12, RZ, RZ, -0xccb32e3 ;  /* 0xf334cd1dff0c7424 */ /* 0x001fe200078e00ff */
[----:B------:R-:W-:Y:S02]  /*6ed0*/  MOV R13, 0x3f645497 ;  /* 0x3f645497000d7802 */ /* 0x000fe40000000f00 */
[----:B------:R0:W-:Y:S04]  /*6ee0*/  STL.64 [R1+0xa38], R6 ;  /* 0x000a380601007387 */ /* 0x0001e80000100a00 */
[----:B------:R3:W-:Y:S01]  /*6ef0*/  STL.64 [R1+0xbc0], R12 ;  /* 0x000bc00c01007387 */ /* 0x0007e20000100a00 */
[----:B-1----:R-:W-:Y:S01]  /*6f00*/  MOV R8, 0x5c03d2e9 ;  /* 0x5c03d2e900087802 */ /* 0x002fe20000000f00 */
[----:B------:R-:W-:-:S02]  /*6f10*/  IMAD.MOV.U32 R9, RZ, RZ, 0x3f9ef9a0 ;  /* 0x3f9ef9a0ff097424 */ /* 0x000fc400078e00ff */
[----:B--2---:R-:W-:Y:S02]  /*6f20*/  IMAD.MOV.U32 R4, RZ, RZ, -0x4eceb30f ;  /* 0xb1314cf1ff047424 */ /* 0x004fe400078e00ff */
[----:B------:R-:W-:Y:S01]  /*6f30*/  IMAD.MOV.U32 R5, RZ, RZ, 0x3f5c0816 ;  /* 0x3f5c0816ff057424 */ /* 0x000fe200078e00ff */
[----:B------:R1:W-:Y:S01]  /*6f40*/  STL.64 [R1+0xbb8], R8 ;  /* 0x000bb80801007387 */ /* 0x0003e20000100a00 */
[----:B0-----:R-:W-:Y:S02]  /*6f50*/  IMAD.MOV.U32 R6, RZ, RZ, -0x71d6bcb ;  /* 0xf8e29435ff067424 */ /* 0x001fe400078e00ff */
[----:B------:R-:W-:Y:S01]  /*6f60*/  IMAD.MOV.U32 R7, RZ, RZ, 0x3f748900 ;  /* 0x3f748900ff077424 */ /* 0x000fe200078e00ff */
[----:B------:R0:W-:Y:S01]  /*6f70*/  STL.64 [R1+0xa60], R4 ;  /* 0x000a600401007387 */ /* 0x0001e20000100a00 */
[----:B---3--:R-:W-:Y:S01]  /*6f80*/  MOV R12, 0x3853b987 ;  /* 0x3853b987000c7802 */ /* 0x008fe20000000f00 */
[----:B------:R-:W-:Y:S02]  /*6f90*/  IMAD.MOV.U32 R13, RZ, RZ, 0x3f8ee504 ;  /* 0x3f8ee504ff0d7424 */ /* 0x000fe400078e00ff */
[----:B------:R2:W-:Y:S04]  /*6fa0*/  STL.64 [R1+0xa48], R6 ;  /* 0x000a480601007387 */ /* 0x0005e80000100a00 */
[----:B------:R3:W-:Y:S01]  /*6fb0*/  STL.64 [R1+0xbe8], R12 ;  /* 0x000be80c01007387 */ /* 0x0007e20000100a00 */
[----:B-1----:R-:W-:-:S02]  /*6fc0*/  IMAD.MOV.U32 R8, RZ, RZ, 0x1b78f2fd ;  /* 0x1b78f2fdff087424 */ /* 0x002fc400078e00ff */
[----:B------:R-:W-:Y:S01]  /*6fd0*/  IMAD.MOV.U32 R9, RZ, RZ, -0x412800ce ;  /* 0xbed7ff32ff097424 */ /* 0x000fe200078e00ff */
[----:B0-----:R-:W-:Y:S01]  /*6fe0*/  MOV R5, 0xbe3da3e6 ;  /* 0xbe3da3e600057802 */ /* 0x001fe20000000f00 */
[----:B------:R-:W-:Y:S01]  /*6ff0*/  IMAD.MOV.U32 R4, RZ, RZ, 0x523aaa76 ;  /* 0x523aaa76ff047424 */ /* 0x000fe200078e00ff */
[----:B--2---:R-:W-:Y:S01]  /*7000*/  MOV R6, 0xc560282d ;  /* 0xc560282d00067802 */ /* 0x004fe20000000f00 */
[----:B------:R-:W-:-:S03]  /*7010*/  IMAD.MOV.U32 R7, RZ, RZ, -0x40b9d14f ;  /* 0xbf462eb1ff077424 */ /* 0x000fc600078e00ff */
[----:B------:R0:W-:Y:S01]  /*7020*/  STL.64 [R1+0xa70], R4 ;  /* 0x000a700401007387 */ /* 0x0001e20000100a00 */
[----:B---3--:R-:W-:-:S03]  /*7030*/  IMAD.MOV.U32 R12, RZ, RZ, -0x73ca209b ;  /* 0x8c35df65ff0c7424 */ /* 0x008fc600078e00ff */
[----:B------:R1:W-:Y:S01]  /*7040*/  STL.64 [R1+0xa68], R6 ;  /* 0x000a680601007387 */ /* 0x0003e20000100a00 */
[----:B------:R-:W-:-:S03]  /*7050*/  IMAD.MOV.U32 R13, RZ, RZ, 0x3f551ff4 ;  /* 0x3f551ff4ff0d7424 */ /* 0x000fc600078e00ff */
[----:B------:R2:W-:Y:S01]  /*7060*/  STL.64 [R1+0xbe0], R8 ;  /* 0x000be00801007387 */ /* 0x0005e20000100a00 */
[----:B0-----:R-:W-:-:S03]  /*7070*/  IMAD.MOV.U32 R4, RZ, RZ, 0x2b27e94c ;  /* 0x2b27e94cff047424 */ /* 0x001fc600078e00ff */
[----:B------:R0:W-:Y:S01]  /*7080*/  STL.64 [R1+0xc10], R12 ;  /* 0x000c100c01007387 */ /* 0x0001e20000100a00 */
[----:B------:R-:W-:Y:S02]  /*7090*/  IMAD.MOV.U32 R5, RZ, RZ, 0x3dc60251 ;  /* 0x3dc60251ff057424 */ /* 0x000fe400078e00ff */
        /* <DEDUP_REMOVED lines=18> */
[----:B-1----:R-:W-:Y:S01]  /*71c0*/  IMAD.MOV.U32 R12, RZ, RZ, 0x3d88fea7 ;  /* 0x3d88fea7ff0c7424 */ /* 0x002fe200078e00ff */
[----:B------:R-:W-:Y:S02]  /*71d0*/  MOV R13, 0x3ecc1949 ;  /* 0x3ecc1949000d7802 */ /* 0x000fe40000000f00 */
[----:B------:R1:W-:Y:S01]  /*71e0*/  STL.64 [R1+0xc30], R8 ;  /* 0x000c300801007387 */ /* 0x0003e20000100a00 */
[----:B--2---:R-:W-:Y:S02]  /*71f0*/  IMAD.MOV.U32 R4, RZ, RZ, 0x585a3e12 ;  /* 0x585a3e12ff047424 */ /* 0x004fe400078e00ff */
[----:B------:R-:W-:Y:S01]  /*7200*/  IMAD.MOV.U32 R5, RZ, RZ, -0x416fec5b ;  /* 0xbe9013a5ff057424 */ /* 0x000fe200078e00ff */
[----:B------:R2:W-:Y:S01]  /*7210*/  STL.64 [R1+0xc50], R12 ;  /* 0x000c500c01007387 */ /* 0x0005e20000100a00 */
[----:B0-----:R-:W-:Y:S01]  /*7220*/  IMAD.MOV.U32 R6, RZ, RZ, -0x5a0d4773 ;  /* 0xa5f2b88dff067424 */ /* 0x001fe200078e00ff */
[----:B------:R-:W-:-:S02]  /*7230*/  MOV R7, 0x3e9aae08 ;  /* 0x3e9aae0800077802 */ /* 0x000fc40000000f00 */
[----:B------:R0:W-:Y:S01]  /*7240*/  STL.64 [R1+0xac0], R4 ;  /* 0x000ac00401007387 */ /* 0x0001e20000100a00 */
[----:B-1----:R-:W-:-:S03]  /*7250*/  MOV R8, 0x261131ce ;  /* 0x261131ce00087802 */ /* 0x002fc60000000f00 */
[----:B------:R1:W-:Y:S01]  /*7260*/  STL.64 [R1+0xab8], R6 ;  /* 0x000ab80601007387 */ /* 0x0003e20000100a00 */
[----:B------:R-:W-:Y:S01]  /*7270*/  IMAD.MOV.U32 R9, RZ, RZ, -0x4129aaab ;  /* 0xbed65555ff097424 */ /* 0x000fe200078e00ff */
[----:B--2---:R-:W-:Y:S01]  /*7280*/  MOV R12, 0x1c8dde07 ;  /* 0x1c8dde07000c7802 */ /* 0x004fe20000000f00 */
[----:B------:R-:W-:-:S03]  /*7290*/  IMAD.MOV.U32 R13, RZ, RZ, 0x3e89b42c ;  /* 0x3e89b42cff0d7424 */ /* 0x000fc600078e00ff */
[----:B------:R2:W-:Y:S01]  /*72a0*/  STL.64 [R1+0xc48], R8 ;  /* 0x000c480801007387 */ /* 0x0005e20000100a00 */
[----:B0-----:R-:W-:Y:S01]  /*72b0*/  MOV R4, 0x5d9a0e3b ;  /* 0x5d9a0e3b00047802 */ /* 0x001fe20000000f00 */
[----:B------:R-:W-:Y:S02]  /*72c0*/  IMAD.MOV.U32 R5, RZ, RZ, 0x3e3dc92e ;  /* 0x3e3dc92eff057424 */ /* 0x000fe400078e00ff */
[----:B------:R0:W-:Y:S01]  /*72d0*/  STL.64 [R1+0xc68], R12 ;  /* 0x000c680c01007387 */ /* 0x0001e20000100a00 */
[----:B-1----:R-:W-:Y:S02]  /*72e0*/  IMAD.MOV.U32 R6, RZ, RZ, 0x5cf292a0 ;  /* 0x5cf292a0ff067424 */ /* 0x002fe400078e00ff */
[----:B------:R-:W-:Y:S01]  /*72f0*/  IMAD.MOV.U32 R7, RZ, RZ, -0x41b6031b ;  /* 0xbe49fce5ff077424 */ /* 0x000fe200078e00ff */
[----:B------:R1:W-:Y:S01]  /*7300*/  STL.64 [R1+0xae0], R4 ;  /* 0x000ae00401007387 */ /* 0x0003e20000100a00 */
[----:B--2---:R-:W-:-:S03]  /*7310*/  IMAD.MOV.U32 R8, RZ, RZ, 0x27a1383d ;  /* 0x27a1383dff087424 */ /* 0x004fc600078e00ff */
[----:B------:R2:W-:Y:S01]  /*7320*/  STL.64 [R1+0xad8], R6 ;  /* 0x000ad80601007387 */ /* 0x0005e20000100a00 */
[----:B------:R-:W-:Y:S02]  /*7330*/  MOV R9, 0xbe7ea6a4 ;  /* 0xbe7ea6a400097802 */ /* 0x000fe40000000f00 */
[----:B0-----:R-:W-:Y:S01]  /*7340*/  MOV R12, 0x5f50d178 ;  /* 0x5f50d178000c7802 */ /* 0x001fe20000000f00 */
[----:B------:R-:W-:Y:S02]  /*7350*/  IMAD.MOV.U32 R13, RZ, RZ, -0x4046a498 ;  /* 0xbfb95b68ff0d7424 */ /* 0x000fe400078e00ff */
        /* <DEDUP_REMOVED lines=8> */
[----:B0-----:R-:W-:Y:S02]  /*73e0*/  IMAD.MOV.U32 R8, RZ, RZ, 0x29064247 ;  /* 0x29064247ff087424 */ /* 0x001fe400078e00ff */
[----:B------:R-:W-:Y:S01]  /*73f0*/  IMAD.MOV.U32 R9, RZ, RZ, -0x403f5f91 ;  /* 0xbfc0a06fff097424 */ /* 0x000fe200078e00ff */
[----:B-1----:R-:W-:Y:S01]  /*7400*/  MOV R12, 0x38631744 ;  /* 0x38631744000c7802 */ /* 0x002fe20000000f00 */
[----:B------:R-:W-:Y:S01]  /*7410*/  IMAD.MOV.U32 R13, RZ, RZ, 0x3fa6bd2f ;  /* 0x3fa6bd2fff0d7424 */ /* 0x000fe200078e00ff */
[----:B--2---:R-:W-:Y:S01]  /*7420*/  MOV R4, 0xe63486fe ;  /* 0xe63486fe00047802 */ /* 0x004fe20000000f00 */
[----:B------:R-:W-:-:S02]  /*7430*/  IMAD.MOV.U32 R5, RZ, RZ, -0x4076a7b8 ;  /* 0xbf895848ff057424 */ /* 0x000fc400078e00ff */
[----:B---3--:R-:W-:Y:S02]  /*7440*/  IMAD.MOV.U32 R6, RZ, RZ, -0x7f415c4b ;  /* 0x80bea3b5ff067424 */ /* 0x008fe400078e00ff */
[----:B------:R-:W-:Y:S01]  /*7450*/  IMAD.MOV.U32 R7, RZ, RZ, 0x3edd7b47 ;  /* 0x3edd7b47ff077424 */ /* 0x000fe200078e00ff */
[----:B------:R0:W-:Y:S04]  /*7460*/  STL.64 [R1+0xb10], R4 ;  /* 0x000b100401007387 */ /* 0x0001e80000100a00 */
[----:B------:R1:W-:Y:S01]  /*7470*/  STL.64 [R1+0xb08], R6 ;  /* 0x000b080601007387 */ /* 0x0003e20000100a00 */
[----:B0-----:R-:W-:Y:S01]  /*7480*/  IMAD.MOV.U32 R4, RZ, RZ, -0x1b5a0a71 ;  /* 0xe4a5f58fff047424 */ /* 0x001fe200078e00ff */
[----:B------:R-:W-:Y:S02]  /*7490*/  MOV R5, 0x3f5ee468 ;  /* 0x3f5ee46800057802 */ /* 0x000fe40000000f00 */
[----:B-1----:R-:W-:Y:S01]  /*74a0*/  MOV R6, 0x2bea82b1 ;  /* 0x2bea82b100067802 */ /* 0x002fe20000000f00 */
[----:B------:R-:W-:-:S02]  /*74b0*/  IMAD.MOV.U32 R7, RZ, RZ, -0x418f02af ;  /* 0xbe70fd51ff077424 */ /* 0x000fc400078e00ff */
[----:B------:R0:W-:Y:S04]  /*74c0*/  STL.64 [R1+0xb30], R4 ;  /* 0x000b300401007387 */ /* 0x0001e80000100a00 */
[----:B------:R1:W-:Y:S01]  /*74d0*/  STL.64 [R1+0xb28], R6 ;  /* 0x000b280601007387 */ /* 0x0003e20000100a00 */
[----:B0-----:R-:W-:Y:S02]  /*74e0*/  IMAD.MOV.U32 R4, RZ, RZ, 0x61a9f916 ;  /* 0x61a9f916ff047424 */ /* 0x001fe400078e00ff */
[----:B------:R-:W-:Y:S02]  /*74f0*/  IMAD.MOV.U32 R5, RZ, RZ, -0x40dd2e49 ;  /* 0xbf22d1b7ff057424 */ /* 0x000fe400078e00ff */
[----:B-1----:R-:W-:Y:S02]  /*7500*/  IMAD.MOV.U32 R6, RZ, RZ, -0x1e4736f7 ;  /* 0xe1b8c909ff067424 */ /* 0x002fe400078e00ff */
[----:B------:R-:W-:Y:S01]  /*7510*/  IMAD.MOV.U32 R7, RZ, RZ, -0x40a7dbcf ;  /* 0xbf582431ff077424 */ /* 0x000fe200078e00ff */
        /* <DEDUP_REMOVED lines=8> */
[----:B0-----:R-:W-:Y:S02]  /*75a0*/  IMAD.MOV.U32 R4, RZ, RZ, 0x28144e09 ;  /* 0x28144e09ff047424 */ /* 0x001fe400078e00ff */
[----:B------:R-:W-:-:S02]  /*75b0*/  IMAD.MOV.U32 R5, RZ, RZ, 0x3eb7e290 ;  /* 0x3eb7e290ff057424 */ /* 0x000fc400078e00ff */
[----:B-1----:R-:W-:Y:S01]  /*75c0*/  IMAD.MOV.U32 R6, RZ, RZ, 0x57fe1a62 ;  /* 0x57fe1a62ff067424 */ /* 0x002fe200078e00ff */
[----:B------:R-:W-:Y:S02]  /*75d0*/  MOV R7, 0xbed31754 ;  /* 0xbed3175400077802 */ /* 0x000fe40000000f00 */
[----:B------:R0:W-:Y:S04]  /*75e0*/  STL.64 [R1+0xb80], R4 ;  /* 0x000b800401007387 */ /* 0x0001e80000100a00 */
[----:B------:R1:W-:Y:S01]  /*75f0*/  STL.64 [R1+0xb78], R6 ;  /* 0x000b780601007387 */ /* 0x0003e20000100a00 */
[----:B0-----:R-:W-:Y:S01]  /*7600*/  MOV R4, 0x1300d859 ;  /* 0x1300d85900047802 */ /* 0x001fe20000000f00 */
[----:B------:R-:W-:Y:S01]  /*7610*/  IMAD.MOV.U32 R5, RZ, RZ, -0x4196aa99 ;  /* 0xbe695567ff057424 */ /* 0x000fe200078e00ff */
[----:B-1----:R-:W-:Y:S01]  /*7620*/  MOV R6, 0x83fd9af1 ;  /* 0x83fd9af100067802 */ /* 0x002fe20000000f00 */
[----:B------:R-:W-:-:S03]  /*7630*/  IMAD.MOV.U32 R7, RZ, RZ, 0x3d152ba3 ;  /* 0x3d152ba3ff077424 */ /* 0x000fc600078e00ff */
[----:B------:R0:W-:Y:S04]  /*7640*/  STL.64 [R1+0xba0], R4 ;  /* 0x000ba00401007387 */ /* 0x0001e80000100a00 */
[----:B------:R1:W-:Y:S01]  /*7650*/  STL.64 [R1+0xb88], R6 ;  /* 0x000b880601007387 */ /* 0x0003e20000100a00 */
[----:B0-----:R-:W-:Y:S02]  /*7660*/  IMAD.MOV.U32 R4, RZ, RZ, 0x11c56ff1 ;  /* 0x11c56ff1ff047424 */ /* 0x001fe400078e00ff */
[----:B------:R-:W-:Y:S02]  /*7670*/  IMAD.MOV.U32 R5, RZ, RZ, 0x3e4122c8 ;  /* 0x3e4122c8ff057424 */ /* 0x000fe400078e00ff */
[----:B-1----:R-:W-:Y:S01]  /*7680*/  IMAD.MOV.U32 R6, RZ, RZ, -0xd47a6ac ;  /* 0xf2b85954ff067424 */ /* 0x002fe200078e00ff */
[----:B------:R-:W-:-:S02]  /*7690*/  MOV R7, 0xbc92c41c ;  /* 0xbc92c41c00077802 */ /* 0x000fc40000000f00 */
[----:B------:R0:W-:Y:S04]  /*76a0*/  STL.64 [R1+0xbb0], R4 ;  /* 0x000bb00401007387 */ /* 0x0001e80000100a00 */
[----:B------:R1:W-:Y:S01]  /*76b0*/  STL.64 [R1+0xba8], R6 ;  /* 0x000ba80601007387 */ /* 0x0003e20000100a00 */
[----:B0-----:R-:W-:Y:S01]  /*76c0*/  MOV R4, 0x5e7cd1d3 ;  /* 0x5e7cd1d300047802 */ /* 0x001fe20000000f00 */
[----:B------:R-:W-:Y:S02]  /*76d0*/  IMAD.MOV.U32 R5, RZ, RZ, 0x3faead43 ;  /* 0x3faead43ff057424 */ /* 0x000fe400078e00ff */
[----:B-1----:R-:W-:Y:S02]  /*76e0*/  IMAD.MOV.U32 R6, RZ, RZ, 0x49d95e46 ;  /* 0x49d95e46ff067424 */ /* 0x002fe400078e00ff */
[----:B------:R-:W-:Y:S01]  /*76f0*/  IMAD.MOV.U32 R7, RZ, RZ, -0x40566e61 ;  /* 0xbfa9919fff077424 */ /* 0x000fe200078e00ff */
[----:B------:R0:W-:Y:S04]  /*7700*/  STL.64 [R1+0xbd0], R4 ;  /* 0x000bd00401007387 */ /* 0x0001e80000100a00 */
[----:B------:R1:W-:Y:S01]  /*7710*/  STL.64 [R1+0xbc8], R6 ;  /* 0x000bc80601007387 */ /* 0x0003e20000100a00 */
[----:B0-----:R-:W-:Y:S01]  /*7720*/  IMAD.MOV.U32 R4, RZ, RZ, -0x38c59a22 ;  /* 0xc73a65deff047424 */ /* 0x001fe200078e00ff */
[----:B------:R-:W-:Y:S01]  /*7730*/  MOV R5, 0xbf8b28c0 ;  /* 0xbf8b28c000057802 */ /* 0x000fe20000000f00 */
[----:B-1----:R-:W-:Y:S01]  /*7740*/  IMAD.MOV.U32 R6, RZ, RZ, -0x6b5d1b4e ;  /* 0x94a2e4b2ff067424 */ /* 0x002fe200078e00ff */
[----:B------:R-:W-:-:S03]  /*7750*/  MOV R7, 0xbfa0a1a3 ;  /* 0xbfa0a1a300077802 */ /* 0x000fc60000000f00 */
[----:B------:R0:W-:Y:S04]  /*7760*/  STL.64 [R1+0xbf0], R4 ;  /* 0x000bf00401007387 */ /* 0x0001e80000100a00 */
[----:B------:R1:W-:Y:S01]  /*7770*/  STL.64 [R1+0xbd8], R6 ;  /* 0x000bd80601007387 */ /* 0x0003e20000100a00 */
[----:B0-----:R-:W-:Y:S01]  /*7780*/  MOV R4, 0x10abeebc ;  /* 0x10abeebc00047802 */ /* 0x001fe20000000f00 */
[----:B------:R-:W-:Y:S02]  /*7790*/  IMAD.MOV.U32 R5, RZ, RZ, 0x3e603f57 ;  /* 0x3e603f57ff057424 */ /* 0x000fe400078e00ff */
[----:B-1----:R-:W-:Y:S02]  /*77a0*/  IMAD.MOV.U32 R6, RZ, RZ, 0x7be56cf6 ;  /* 0x7be56cf6ff067424 */ /* 0x002fe400078e00ff */
[----:B------:R-:W-:Y:S01]  /*77b0*/  IMAD.MOV.U32 R7, RZ, RZ, 0x3f76bd32 ;  /* 0x3f76bd32ff077424 */ /* 0x000fe200078e00ff */
[----:B------:R0:W-:Y:S04]  /*77c0*/  STL.64 [R1+0xc00], R4 ;  /* 0x000c000401007387 */ /* 0x0001e80000100a00 */
[----:B------:R1:W-:Y:S01]  /*77d0*/  STL.64 [R1+0xbf8], R6 ;  /* 0x000bf80601007387 */ /* 0x0003e20000100a00 */
[----:B0-----:R-:W0:Y:S01]  /*77e0*/  MUFU.RCP64H R5, R11 ;  /* 0x0000000b00057308 */ /* 0x001e220000001800 */
[----:B------:R-:W-:Y:S01]  /*77f0*/  IMAD.MOV.U32 R4, RZ, RZ, 0x1 ;  /* 0x00000001ff047424 */ /* 0x000fe200078e00ff */
[----:B-1----:R-:W-:Y:S01]  /*7800*/  MOV R6, 0x5f300209 ;  /* 0x5f30020900067802 */ /* 0x002fe20000000f00 */
[----:B------:R-:W-:-:S05]  /*7810*/  IMAD.MOV.U32 R7, RZ, RZ, -0x40c14cb1 ;  /* 0xbf3eb34fff077424 */ /* 0x000fca00078e00ff */
[----:B------:R1:W-:Y:S02]  /*7820*/  STL.64 [R1+0xc18], R6 ;  /* 0x000c180601007387 */ /* 0x0003e40000100a00 */
[----:B-1----:R-:W-:Y:S02]  /*7830*/  IMAD.MOV.U32 R6, RZ, RZ, 0x2f459ca1 ;  /* 0x2f459ca1ff067424 */ /* 0x002fe400078e00ff */
[----:B------:R-:W-:-:S05]  /*7840*/  IMAD.MOV.U32 R7, RZ, RZ, 0x3f1e03ca ;  /* 0x3f1e03caff077424 */ /* 0x000fca00078e00ff */
[----:B------:R0:W-:Y:S02]  /*7850*/  STL.64 [R1+0xc28], R6 ;  /* 0x000c280601007387 */ /* 0x0001e40000100a00 */
[----:B0-----:R-:W-:-:S08]  /*7860*/  DFMA R6, -R10, R4, 1 ;  /* 0x3ff000000a06742b */ /* 0x001fd00000000104 */
[----:B------:R-:W-:Y:S01]  /*7870*/  DFMA R14, R6, R6, R6 ;  /* 0x00000006060e722b */ /* 0x000fe20000000006 */
[----:B------:R-:W-:Y:S01]  /*7880*/  IMAD.MOV.U32 R6, RZ, RZ, -0x5673743c ;  /* 0xa98c8bc4ff067424 */ /* 0x000fe200078e00ff */
[----:B------:R-:W-:-:S05]  /*7890*/  MOV R7, 0x3fc6fb2b ;  /* 0x3fc6fb2b00077802 */ /* 0x000fca0000000f00 */
[----:B------:R0:W-:Y:S01]  /*78a0*/  STL.64 [R1+0xc88], R6 ;  /* 0x000c880601007387 */ /* 0x0001e20000100a00 */
[----:B------:R-:W-:Y:S01]  /*78b0*/  DFMA R14, R4, R14, R4 ;  /* 0x0000000e040e722b */ /* 0x000fe20000000004 */
[----:B------:R-:W-:Y:S01]  /*78c0*/  IMAD.MOV.U32 R4, RZ, RZ, 0x7a744982 ;  /* 0x7a744982ff047424 */ /* 0x000fe200078e00ff */
[----:B------:R-:W-:Y:S01]  /*78d0*/  MOV R5, 0x3fb72bb4 ;  /* 0x3fb72bb400057802 */ /* 0x000fe20000000f00 */
[----:B------:R1:W-:Y:S04]  /*78e0*/  STL.64 [R1+0xc90], R8 ;  /* 0x000c900801007387 */ /* 0x0003e80000100a00 */
[----:B------:R2:W-:Y:S01]  /*78f0*/  STL.64 [R1+0xca0], R4 ;  /* 0x000ca00401007387 */ /* 0x0005e20000100a00 */
[----:B0-----:R-:W-:Y:S01]  /*7900*/  MOV R6, 0xd4f69d94 ;  /* 0xd4f69d9400067802 */ /* 0x001fe20000000f00 */
[----:B------:R-:W-:-:S02]  /*7910*/  IMAD.MOV.U32 R7, RZ, RZ, -0x40ff7efb ;  /* 0xbf008105ff077424 */ /* 0x000fc400078e00ff */
[----:B------:R0:W-:Y:S01]  /*7920*/  STL.64 [R1+0xcb0], R12 ;  /* 0x000cb00c01007387 */ /* 0x0001e20000100a00 */
[----:B-1----:R-:W-:-:S03]  /*7930*/  IMAD.MOV.U32 R8, RZ, RZ, 0x3cf8dfb4 ;  /* 0x3cf8dfb4ff087424 */ /* 0x002fc600078e00ff */
[----:B------:R1:W-:Y:S01]  /*7940*/  STL.64 [R1+0xc98], R6 ;  /* 0x000c980601007387 */ /* 0x0003e20000100a00 */
[----:B------:R-:W-:Y:S02]  /*7950*/  IMAD.MOV.U32 R9, RZ, RZ, -0x40483c5f ;  /* 0xbfb7c3a1ff097424 */ /* 0x000fe400078e00ff */
[----:B--2---:R-:W-:Y:S02]  /*7960*/  IMAD.MOV.U32 R4, RZ, RZ, 0x1cad78b9 ;  /* 0x1cad78b9ff047424 */ /* 0x004fe400078e00ff */
[----:B------:R-:W-:Y:S01]  /*7970*/  IMAD.MOV.U32 R5, RZ, RZ, -0x406e5b61 ;  /* 0xbf91a49fff057424 */ /* 0x000fe200078e00ff */
[----:B------:R2:W-:Y:S01]  /*7980*/  STL.64 [R1+0xca8], R8 ;  /* 0x000ca80801007387 */ /* 0x0005e20000100a00 */
[----:B0-----:R-:W-:-:S03]  /*7990*/  IMAD.MOV.U32 R12, RZ, RZ, -0x4ddbedfe ;  /* 0xb2241202ff0c7424 */ /* 0x001fc600078e00ff */
[----:B------:R0:W-:Y:S01]  /*79a0*/  STL.64 [R1+0xcc0], R4 ;  /* 0x000cc00401007387 */ /* 0x0001e20000100a00 */
[----:B------:R-:W-:Y:S01]  /*79b0*/  IMAD.MOV.U32 R13, RZ, RZ, -0x41db6b2d ;  /* 0xbe2494d3ff0d7424 */ /* 0x000fe200078e00ff */
[----:B-1----:R-:W-:Y:S01]  /*79c0*/  MOV R7, 0x3e92a46f ;  /* 0x3e92a46f00077802 */ /* 0x002fe20000000f00 */
[----:B------:R-:W-:-:S03]  /*79d0*/  IMAD.MOV.U32 R6, RZ, RZ, -0x442fe938 ;  /* 0xbbd016c8ff067424 */ /* 0x000fc600078e00ff */
[----:B------:R1:W-:Y:S01]  /*79e0*/  STL.64 [R1+0xcd8], R12 ;  /* 0x000cd80c01007387 */ /* 0x0003e20000100a00 */
[----:B--2---:R-:W-:Y:S01]  /*79f0*/  IMAD.MOV.U32 R8, RZ, RZ, 0x69432cef ;  /* 0x69432cefff087424 */ /* 0x004fe200078e00ff */
[----:B------:R-:W-:Y:S02]  /*7a00*/  MOV R9, 0xbf77067b ;  /* 0xbf77067b00097802 */ /* 0x000fe40000000f00 */
[----:B------:R2:W-:Y:S01]  /*7a10*/  STL.64 [R1+0xcb8], R6 ;  /* 0x000cb80601007387 */ /* 0x0005e20000100a00 */
[----:B0-----:R-:W-:Y:S01]  /*7a20*/  MOV R4, 0xe25cd11c ;  /* 0xe25cd11c00047802 */ /* 0x001fe20000000f00 */
[----:B------:R-:W-:Y:S02]  /*7a30*/  IMAD.MOV.U32 R5, RZ, RZ, 0x3f5a4350 ;  /* 0x3f5a4350ff057424 */ /* 0x000fe400078e00ff */
[----:B------:R0:W-:Y:S04]  /*7a40*/  STL.64 [R1+0xcd0], R8 ;  /* 0x000cd00801007387 */ /* 0x0001e80000100a00 */
[----:B------:R3:W-:Y:S01]  /*7a50*/  STL.64 [R1+0xce0], R4 ;  /* 0x000ce00401007387 */ /* 0x0007e20000100a00 */
[----:B-1----:R-:W-:Y:S01]  /*7a60*/  IMAD.MOV.U32 R12, RZ, RZ, -0x35cf944b ;  /* 0xca306bb5ff0c7424 */ /* 0x002fe200078e00ff */
[----:B------:R-:W-:-:S02]  /*7a70*/  MOV R13, 0xbf191fff ;  /* 0xbf191fff000d7802 */ /* 0x000fc40000000f00 */
[----:B--2---:R-:W-:Y:S01]  /*7a80*/  MOV R6, 0xfa0aa57b ;  /* 0xfa0aa57b00067802 */ /* 0x004fe20000000f00 */
[----:B------:R-:W-:Y:S02]  /*7a90*/  IMAD.MOV.U32 R7, RZ, RZ, 0x3f8d0bef ;  /* 0x3f8d0befff077424 */ /* 0x000fe400078e00ff */
[----:B------:R1:W-:Y:S01]  /*7aa0*/  STL.64 [R1+0xd00], R12 ;  /* 0x000d000c01007387 */ /* 0x0003e20000100a00 */
[----:B0-----:R-:W-:Y:S01]  /*7ab0*/  MOV R8, 0x6a382e07 ;  /* 0x6a382e0700087802 */ /* 0x001fe20000000f00 */
[----:B------:R-:W-:Y:S02]  /*7ac0*/  IMAD.MOV.U32 R9, RZ, RZ, 0x3db43183 ;  /* 0x3db43183ff097424 */ /* 0x000fe400078e00ff */
[----:B------:R0:W-:Y:S01]  /*7ad0*/  STL.64 [R1+0xcc8], R6 ;  /* 0x000cc80601007387 */ /* 0x0001e20000100a00 */
[----:B---3--:R-:W-:Y:S02]  /*7ae0*/  IMAD.MOV.U32 R4, RZ, RZ, 0xc4df7f1 ;  /* 0x0c4df7f1ff047424 */ /* 0x008fe400078e00ff */
[----:B------:R-:W-:Y:S01]  /*7af0*/  IMAD.MOV.U32 R5, RZ, RZ, 0x3f3adee2 ;  /* 0x3f3adee2ff057424 */ /* 0x000fe200078e00ff */
[----:B------:R2:W-:Y:S04]  /*7b00*/  STL.64 [R1+0xcf8], R8 ;  /* 0x000cf80801007387 */ /* 0x0005e80000100a00 */
[----:B------:R3:W-:Y:S01]  /*7b10*/  STL.64 [R1+0xcf0], R4 ;  /* 0x000cf00401007387 */ /* 0x0007e20000100a00 */
[----:B-1----:R-:W-:Y:S01]  /*7b20*/  MOV R12, 0xfc6f6d3d ;  /* 0xfc6f6d3d000c7802 */ /* 0x002fe20000000f00 */
[----:B------:R-:W-:-:S02]  /*7b30*/  IMAD.MOV.U32 R13, RZ, RZ, -0x4139f83b ;  /* 0xbec607c5ff0d7424 */ /* 0x000fc400078e00ff */
[----:B0-----:R-:W-:Y:S01]  /*7b40*/  IMAD.MOV.U32 R6, RZ, RZ, 0x3c40f6a ;  /* 0x03c40f6aff067424 */ /* 0x001fe200078e00ff */
[----:B------:R-:W-:Y:S02]  /*7b50*/  MOV R7, 0xbf53043d ;  /* 0xbf53043d00077802 */ /* 0x000fe40000000f00 */
        /* <DEDUP_REMOVED lines=15> */
[----:B---3--:R-:W-:Y:S01]  /*7c50*/  IMAD.MOV.U32 R4, RZ, RZ, -0x458bb1e4 ;  /* 0xba744e1cff047424 */ /* 0x008fe200078e00ff */
[----:B------:R-:W-:Y:S02]  /*7c60*/  MOV R5, 0x3eab1a24 ;  /* 0x3eab1a2400057802 */ /* 0x000fe40000000f00 */
[----:B------:R1:W-:Y:S04]  /*7c70*/  STL.64 [R1+0xd08], R6 ;  /* 0x000d080601007387 */ /* 0x0003e80000100a00 */
[----:B------:R2:W-:Y:S04]  /*7c80*/  STL.64 [R1+0xd30], R4 ;  /* 0x000d300401007387 */ /* 0x0005e80000100a00 */
[----:B------:R3:W-:Y:S01]  /*7c90*/  STL.64 [R1+0xd48], R8 ;  /* 0x000d480801007387 */ /* 0x0007e20000100a00 */
[----:B0-----:R-:W-:Y:S01]  /*7ca0*/  IMAD.MOV.U32 R12, RZ, RZ, 0x23c48dc0 ;  /* 0x23c48dc0ff0c7424 */ /* 0x001fe200078e00ff */
[----:B------:R-:W-:Y:S01]  /*7cb0*/  MOV R13, 0xbfc1a4da ;  /* 0xbfc1a4da000d7802 */ /* 0x000fe20000000f00 */
[----:B-1----:R-:W-:Y:S01]  /*7cc0*/  IMAD.MOV.U32 R6, RZ, RZ, 0x3b45ff81 ;  /* 0x3b45ff81ff067424 */ /* 0x002fe200078e00ff */
[----:B------:R-:W-:-:S03]  /*7cd0*/  MOV R7, 0xbd409d91 ;  /* 0xbd409d9100077802 */ /* 0x000fc60000000f00 */
[----:B------:R0:W-:Y:S01]  /*7ce0*/  STL.64 [R1+0xd78], R12 ;  /* 0x000d780c01007387 */ /* 0x0001e20000100a00 */
[----:B--2---:R-:W-:Y:S01]  /*7cf0*/  MOV R4, 0x66be9669 ;  /* 0x66be966900047802 */ /* 0x004fe20000000f00 */
[----:B------:R-:W-:Y:S02]  /*7d00*/  IMAD.MOV.U32 R5, RZ, RZ, -0x417c3ae7 ;  /* 0xbe83c519ff057424 */ /* 0x000fe400078e00ff */
[----:B------:R1:W-:Y:S01]  /*7d10*/  STL.64 [R1+0xd18], R6 ;  /* 0x000d180601007387 */ /* 0x0003e20000100a00 */
[----:B---3--:R-:W-:Y:S01]  /*7d20*/  MOV R8, 0xea4a1955 ;  /* 0xea4a195500087802 */ /* 0x008fe20000000f00 */
[----:B------:R-:W-:Y:S02]  /*7d30*/  IMAD.MOV.U32 R9, RZ, RZ, 0x3f01d889 ;  /* 0x3f01d889ff097424 */ /* 0x000fe400078e00ff */
[----:B------:R2:W-:Y:S04]  /*7d40*/  STL.64 [R1+0xd40], R4 ;  /* 0x000d400401007387 */ /* 0x0005e80000100a00 */
[----:B------:R3:W-:Y:S01]  /*7d50*/  STL.64 [R1+0xd70], R8 ;  /* 0x000d700801007387 */ /* 0x0007e20000100a00 */
[----:B0-----:R-:W-:Y:S01]  /*7d60*/  MOV R12, 0x4f7ffc6f ;  /* 0x4f7ffc6f000c7802 */ /* 0x001fe20000000f00 */
[----:B------:R-:W-:-:S02]  /*7d70*/  IMAD.MOV.U32 R13, RZ, RZ, -0x4071191d ;  /* 0xbf8ee6e3ff0d7424 */ /* 0x000fc400078e00ff */
[----:B-1----:R-:W-:Y:S02]  /*7d80*/  IMAD.MOV.U32 R6, RZ, RZ, -0xa078040 ;  /* 0xf5f87fc0ff067424 */ /* 0x002fe400078e00ff */
[----:B------:R-:W-:Y:S01]  /*7d90*/  IMAD.MOV.U32 R7, RZ, RZ, 0x3cc5a9a2 ;  /* 0x3cc5a9a2ff077424 */ /* 0x000fe200078e00ff */
[----:B------:R0:W-:Y:S01]  /*7da0*/  STL.64 [R1+0xda0], R12 ;  /* 0x000da00c01007387 */ /* 0x0001e20000100a00 */
[----:B--2---:R-:W-:Y:S01]  /*7db0*/  IMAD.MOV.U32 R4, RZ, RZ, 0x20e7ea15 ;  /* 0x20e7ea15ff047424 */ /* 0x004fe200078e00ff */
[----:B------:R-:W-:Y:S02]  /*7dc0*/  MOV R5, 0xbfddb7f1 ;  /* 0xbfddb7f100057802 */ /* 0x000fe40000000f00 */
[----:B------:R1:W-:Y:S01]  /*7dd0*/  STL.64 [R1+0xd38], R6 ;  /* 0x000d380601007387 */ /* 0x0003e20000100a00 */
[----:B---3--:R-:W-:Y:S02]  /*7de0*/  IMAD.MOV.U32 R8, RZ, RZ, -0x35537826 ;  /* 0xcaac87daff087424 */ /* 0x008fe400078e00ff */
[----:B------:R-:W-:Y:S01]  /*7df0*/  IMAD.MOV.U32 R9, RZ, RZ, 0x3f93b27e ;  /* 0x3f93b27eff097424 */ /* 0x000fe200078e00ff */
[----:B------:R2:W-:Y:S04]  /*7e00*/  STL.64 [R1+0xd60], R4 ;  /* 0x000d600401007387 */ /* 0x0005e80000100a00 */
[----:B------:R3:W-:Y:S01]  /*7e10*/  STL.64 [R1+0xd98], R8 ;  /* 0x000d980801007387 */ /* 0x0007e20000100a00 */
[----:B0-----:R-:W-:-:S02]  /*7e20*/  IMAD.MOV.U32 R12, RZ, RZ, 0x172c9899 ;  /* 0x172c9899ff0c7424 */ /* 0x001fc400078e00ff */
[----:B------:R-:W-:Y:S01]  /*7e30*/  IMAD.MOV.U32 R13, RZ, RZ, -0x40c781ef ;  /* 0xbf387e11ff0d7424 */ /* 0x000fe200078e00ff */
[----:B-1----:R-:W-:Y:S01]  /*7e40*/  MOV R6, 0xb67ecf48 ;  /* 0xb67ecf4800067802 */ /* 0x002fe20000000f00 */
[----:B------:R-:W-:Y:S02]  /*7e50*/  IMAD.MOV.U32 R7, RZ, RZ, 0x3fd75748 ;  /* 0x3fd75748ff077424 */ /* 0x000fe400078e00ff */
[----:B--2---:R-:W-:Y:S01]  /*7e60*/  IMAD.MOV.U32 R4, RZ, RZ, 0x4744ccfb ;  /* 0x4744ccfbff047424 */ /* 0x004fe200078e00ff */
[----:B------:R0:W-:Y:S01]  /*7e70*/  STL.64 [R1+0xdc8], R12 ;  /* 0x000dc80c01007387 */ /* 0x0001e20000100a00 */
[----:B------:R-:W-:Y:S02]  /*7e80*/  IMAD.MOV.U32 R5, RZ, RZ, 0x3fc056ba ;  /* 0x3fc056baff057424 */ /* 0x000fe400078e00ff */
[----:B---3--:R-:W-:Y:S01]  /*7e90*/  IMAD.MOV.U32 R8, RZ, RZ, -0x4ab40e33 ;  /* 0xb54bf1cdff087424 */ /* 0x008fe200078e00ff */
[----:B------:R1:W-:Y:S01]  /*7ea0*/  STL.64 [R1+0xd58], R6 ;  /* 0x000d580601007387 */ /* 0x0003e20000100a00 */
[----:B------:R-:W-:-:S03]  /*7eb0*/  MOV R9, 0x3f51b9f3 ;  /* 0x3f51b9f300097802 */ /* 0x000fc60000000f00 */
[----:B------:R2:W-:Y:S04]  /*7ec0*/  STL.64 [R1+0xd80], R4 ;  /* 0x000d800401007387 */ /* 0x0005e80000100a00 */
[----:B------:R3:W-:Y:S01]  /*7ed0*/  STL.64 [R1+0xdc0], R8 ;  /* 0x000dc00801007387 */ /* 0x0007e20000100a00 */
[----:B0-----:R-:W-:Y:S01]  /*7ee0*/  IMAD.MOV.U32 R12, RZ, RZ, -0x79aa5638 ;  /* 0x8655a9c8ff0c7424 */ /* 0x001fe200078e00ff */
[----:B------:R-:W-:Y:S01]  /*7ef0*/  MOV R13, 0x3d25dbb1 ;  /* 0x3d25dbb1000d7802 */ /* 0x000fe20000000f00 */
[----:B-1----:R-:W-:Y:S02]  /*7f00*/  IMAD.MOV.U32 R6, RZ, RZ, -0x359d8d2a ;  /* 0xca6272d6ff067424 */ /* 0x002fe400078e00ff */
[----:B------:R-:W-:Y:S02]  /*7f10*/  IMAD.MOV.U32 R7, RZ, RZ, 0x3fd10cd9 ;  /* 0x3fd10cd9ff077424 */ /* 0x000fe400078e00ff */
[----:B------:R0:W-:Y:S01]  /*7f20*/  STL.64 [R1+0xdf0], R12 ;  /* 0x000df00c01007387 */ /* 0x0001e20000100a00 */
[----:B--2---:R-:W-:Y:S01]  /*7f30*/  IMAD.MOV.U32 R4, RZ, RZ, -0x2c454e17 ;  /* 0xd3bab1e9ff047424 */ /* 0x004fe200078e00ff */
[----:B------:R-:W-:-:S02]  /*7f40*/  MOV R5, 0xbe8787c7 ;  /* 0xbe8787c700057802 */ /* 0x000fc40000000f00 */
        /* <DEDUP_REMOVED lines=8> */
[----:B------:R-:W-:-:S03]  /*7fd0*/  IMAD.MOV.U32 R7, RZ, RZ, -0x405337f1 ;  /* 0xbfacc80fff077424 */ /* 0x000fc600078e00ff */
[----:B------:R0:W-:Y:S01]  /*7fe0*/  STL.64 [R1+0xe18], R12 ;  /* 0x000e180c01007387 */ /* 0x0001e20000100a00 */
[----:B--2---:R-:W-:Y:S02]  /*7ff0*/  IMAD.MOV.U32 R4, RZ, RZ, -0x793f6ca ;  /* 0xf86c0936ff047424 */ /* 0x004fe400078e00ff */
[----:B------:R-:W-:Y:S01]  /*8000*/  IMAD.MOV.U32 R5, RZ, RZ, 0x3e123fc5 ;  /* 0x3e123fc5ff057424 */ /* 0x000fe200078e00ff */
[----:B------:R1:W-:Y:S01]  /*8010*/  STL.64 [R1+0xd88], R6 ;  /* 0x000d880601007387 */ /* 0x0003e20000100a00 */
[----:B---3--:R-:W-:Y:S02]  /*8020*/  IMAD.MOV.U32 R8, RZ, RZ, -0x45e261fc ;  /* 0xba1d9e04ff087424 */ /* 0x008fe400078e00ff */
[----:B------:R-:W-:Y:S01]  /*8030*/  IMAD.MOV.U32 R9, RZ, RZ, 0x3fe72e2b ;  /* 0x3fe72e2bff097424 */ /* 0x000fe200078e00ff */
[----:B------:R2:W-:Y:S04]  /*8040*/  STL.64 [R1+0xdb0], R4 ;  /* 0x000db00401007387 */ /* 0x0005e80000100a00 */
[----:B------:R3:W-:Y:S01]  /*8050*/  STL.64 [R1+0xe10], R8 ;  /* 0x000e100801007387 */ /* 0x0007e20000100a00 */
[----:B0-----:R-:W-:-:S02]  /*8060*/  IMAD.MOV.U32 R12, RZ, RZ, -0x616e0a62 ;  /* 0x9e91f59eff0c7424 */ /* 0x001fc400078e00ff */
[----:B------:R-:W-:Y:S01]  /*8070*/  IMAD.MOV.U32 R13, RZ, RZ, -0x402337f4 ;  /* 0xbfdcc80cff0d7424 */ /* 0x000fe200078e00ff */
[----:B-1----:R-:W-:Y:S01]  /*8080*/  MOV R7, 0x3f778305 ;  /* 0x3f77830500077802 */ /* 0x002fe20000000f00 */
[----:B------:R-:W-:Y:S01]  /*8090*/  IMAD.MOV.U32 R6, RZ, RZ, 0x4c284396 ;  /* 0x4c284396ff067424 */ /* 0x000fe200078e00ff */
[----:B--2---:R-:W-:Y:S01]  /*80a0*/  MOV R4, 0x9ec22641 ;  /* 0x9ec2264100047802 */ /* 0x004fe20000000f00 */
[----:B------:R-:W-:-:S03]  /*80b0*/  IMAD.MOV.U32 R5, RZ, RZ, -0x4262e5d2 ;  /* 0xbd9d1a2eff057424 */ /* 0x000fc600078e00ff */
[----:B------:R0:W-:Y:S01]  /*80c0*/  STL.64 [R1+0xda8], R6 ;  /* 0x000da80601007387 */ /* 0x0001e20000100a00 */
[----:B---3--:R-:W-:Y:S01]  /*80d0*/  IMAD.MOV.U32 R8, RZ, RZ, 0x57cf058f ;  /* 0x57cf058fff087424 */ /* 0x008fe200078e00ff */
[----:B------:R-:W-:Y:S02]  /*80e0*/  MOV R9, 0x3fec97c0 ;  /* 0x3fec97c000097802 */ /* 0x000fe40000000f00 */
[----:B------:R1:W-:Y:S04]  /*80f0*/  STL.64 [R1+0xdd0], R4 ;  /* 0x000dd00401007387 */ /* 0x0003e80000100a00 */
[----:B------:R2:W-:Y:S01]  /*8100*/  STL.64 [R1+0xe38], R8 ;  /* 0x000e380801007387 */ /* 0x0005e20000100a00 */
[----:B0-----:R-:W-:Y:S01]  /*8110*/  MOV R6, 0xf755a2c9 ;  /* 0xf755a2c900067802 */ /* 0x001fe20000000f00 */
[----:B------:R-:W-:-:S02]  /*8120*/  IMAD.MOV.U32 R7, RZ, RZ, -0x40a6e001 ;  /* 0xbf591fffff077424 */ /* 0x000fc400078e00ff */
[----:B------:R0:W-:Y:S01]  /*8130*/  STL.64 [R1+0xe40], R12 ;  /* 0x000e400c01007387 */ /* 0x0001e20000100a00 */
[----:B-1----:R-:W-:-:S03]  /*8140*/  IMAD.MOV.U32 R4, RZ, RZ, -0x24814352 ;  /* 0xdb7ebcaeff047424 */ /* 0x002fc600078e00ff */
[----:B------:R1:W-:Y:S01]  /*8150*/  STL.64 [R1+0xdb8], R6 ;  /* 0x000db80601007387 */ /* 0x0003e20000100a00 */
[----:B------:R-:W-:Y:S01]  /*8160*/  IMAD.MOV.U32 R5, RZ, RZ, -0x40f315cd ;  /* 0xbf0cea33ff057424 */ /* 0x000fe200078e00ff */
[----:B--2---:R-:W-:Y:S01]  /*8170*/  MOV R8, 0xedb1b5e9 ;  /* 0xedb1b5e900087802 */ /* 0x004fe20000000f00 */
[----:B------:R-:W-:-:S03]  /*8180*/  IMAD.MOV.U32 R9, RZ, RZ, 0x3fb1a243 ;  /* 0x3fb1a243ff097424 */ /* 0x000fc600078e00ff */
[----:B------:R2:W-:Y:S01]  /*8190*/  STL.64 [R1+0xde0], R4 ;  /* 0x000de00401007387 */ /* 0x0005e20000100a00 */
[----:B0-----:R-:W-:Y:S01]  /*81a0*/  IMAD.MOV.U32 R12, RZ, RZ, 0x5f42d73e ;  /* 0x5f42d73eff0c7424 */ /* 0x001fe200078e00ff */
[----:B------:R-:W-:Y:S02]  /*81b0*/  MOV R13, 0x3e4ddf27 ;  /* 0x3e4ddf27000d7802 */ /* 0x000fe40000000f00 */
[----:B------:R0:W-:Y:S01]  /*81c0*/  STL.64 [R1+0xe60], R8 ;  /* 0x000e600801007387 */ /* 0x0001e20000100a00 */
[----:B-1----:R-:W-:Y:S01]  /*81d0*/  IMAD.MOV.U32 R6, RZ, RZ, -0x13909c81 ;  /* 0xec6f637fff067424 */ /* 0x002fe200078e00ff */
[----:B------:R-:W-:Y:S02]  /*81e0*/  MOV R7, 0x3f1616d5 ;  /* 0x3f1616d500077802 */ /* 0x000fe40000000f00 */
[----:B------:R1:W-:Y:S04]  /*81f0*/  STL.64 [R1+0xe68], R12 ;  /* 0x000e680c01007387 */ /* 0x0003e80000100a00 */
[----:B------:R3:W-:Y:S01]  /*8200*/  STL.64 [R1+0xdd8], R6 ;  /* 0x000dd80601007387 */ /* 0x0007e20000100a00 */
[----:B--2---:R-:W-:Y:S01]  /*8210*/  MOV R4, 0xd57a6a06 ;  /* 0xd57a6a0600047802 */ /* 0x004fe20000000f00 */
[----:B------:R-:W-:-:S02]  /*8220*/  IMAD.MOV.U32 R5, RZ, RZ, 0x3ec257a6 ;  /* 0x3ec257a6ff057424 */ /* 0x000fc400078e00ff */
[----:B0-----:R-:W-:Y:S02]  /*8230*/  IMAD.MOV.U32 R8, RZ, RZ, -0x5516e6ca ;  /* 0xaae91936ff087424 */ /* 0x001fe400078e00ff */
[----:B------:R-:W-:Y:S01]  /*8240*/  IMAD.MOV.U32 R9, RZ, RZ, -0x4220f927 ;  /* 0xbddf06d9ff097424 */ /* 0x000fe200078e00ff */
[----:B------:R0:W-:Y:S01]  /*8250*/  STL.64 [R1+0xe00], R4 ;  /* 0x000e000401007387 */ /* 0x0001e20000100a00 */
[----:B-1----:R-:W-:Y:S01]  /*8260*/  MOV R12, 0xa9bf8951 ;  /* 0xa9bf8951000c7802 */ /* 0x002fe20000000f00 */
[----:B------:R-:W-:Y:S02]  /*8270*/  IMAD.MOV.U32 R13, RZ, RZ, 0x3f58d9b0 ;  /* 0x3f58d9b0ff0d7424 */ /* 0x000fe400078e00ff */
[----:B------:R1:W-:Y:S01]  /*8280*/  STL.64 [R1+0xe88], R8 ;  /* 0x000e880801007387 */ /* 0x0003e20000100a00 */
[----:B---3--:R-:W-:Y:S02]  /*8290*/  IMAD.MOV.U32 R6, RZ, RZ, 0x1ad67669 ;  /* 0x1ad67669ff067424 */ /* 0x008fe400078e00ff */
[----:B------:R-:W-:Y:S01]  /*82a0*/  IMAD.MOV.U32 R7, RZ, RZ, -0x4132585a ;  /* 0xbecda7a6ff077424 */ /* 0x000fe200078e00ff */
[----:B------:R2:W-:Y:S04]  /*82b0*/  STL.64 [R1+0xe90], R12 ;  /* 0x000e900c01007387 */ /* 0x0005e80000100a00 */
[----:B------:R3:W-:Y:S01]  /*82c0*/  STL.64 [R1+0xdf8], R6 ;  /* 0x000df80601007387 */ /* 0x0007e20000100a00 */
[----:B0-----:R-:W-:Y:S01]  /*82d0*/  IMAD.MOV.U32 R4, RZ, RZ, -0x19172d8d ;  /* 0xe6e8d273ff047424 */ /* 0x001fe200078e00ff */
[----:B------:R-:W-:Y:S01]  /*82e0*/  MOV R5, 0x3ff10bef ;  /* 0x3ff10bef00057802 */ /* 0x000fe20000000f00 */
[----:B-1----:R-:W-:Y:S01]  /*82f0*/  IMAD.MOV.U32 R8, RZ, RZ, 0x326dba30 ;  /* 0x326dba30ff087424 */ /* 0x002fe200078e00ff */
[----:B------:R-:W-:-:S03]  /*8300*/  MOV R9, 0xbf146342 ;  /* 0xbf14634200097802 */ /* 0x000fc60000000f00 */
[----:B------:R0:W-:Y:S01]  /*8310*/  STL.64 [R1+0xe20], R4 ;  /* 0x000e200401007387 */ /* 0x0001e20000100a00 */
[----:B--2---:R-:W-:Y:S02]  /*8320*/  IMAD.MOV.U32 R12, RZ, RZ, -0x2d24c015 ;  /* 0xd2db3febff0c7424 */ /* 0x004fe400078e00ff */
[----:B------:R-:W-:Y:S01]  /*8330*/  IMAD.MOV.U32 R13, RZ, RZ, 0x3f0a5dff ;  /* 0x3f0a5dffff0d7424 */ /* 0x000fe200078e00ff */
[----:B------:R1:W-:Y:S01]  /*8340*/  STL.64 [R1+0xeb0], R8 ;  /* 0x000eb00801007387 */ /* 0x0003e20000100a00 */
[----:B---3--:R-:W-:Y:S01]  /*8350*/  IMAD.MOV.U32 R6, RZ, RZ, 0x18d848b8 ;  /* 0x18d848b8ff067424 */ /* 0x008fe200078e00ff */
[----:B------:R-:W-:Y:S02]  /*8360*/  MOV R7, 0xbea66b2e ;  /* 0xbea66b2e00077802 */ /* 0x000fe40000000f00 */
[----:B------:R2:W-:Y:S04]  /*8370*/  STL.64 [R1+0xeb8], R12 ;  /* 0x000eb80c01007387 */ /* 0x0005e80000100a00 */
[----:B------:R3:W-:Y:S01]  /*8380*/  STL.64 [R1+0xe08], R6 ;  /* 0x000e080601007387 */ /* 0x0007e20000100a00 */
[----:B0-----:R-:W-:Y:S01]  /*8390*/  MOV R4, 0x127046e4 ;  /* 0x127046e400047802 */ /* 0x001fe20000000f00 */
[----:B------:R-:W-:Y:S01]  /*83a0*/  IMAD.MOV.U32 R5, RZ, RZ, -0x401588c4 ;  /* 0xbfea773cff057424 */ /* 0x000fe200078e00ff */
[----:B-1----:R-:W-:Y:S01]  /*83b0*/  MOV R8, 0x101bb71a ;  /* 0x101bb71a00087802 */ /* 0x002fe20000000f00 */
[----:B------:R-:W-:-:S03]  /*83c0*/  IMAD.MOV.U32 R9, RZ, RZ, 0x3ffaab9a ;  /* 0x3ffaab9aff097424 */ /* 0x000fc600078e00ff */
[----:B------:R0:W-:Y:S01]  /*83d0*/  STL.64 [R1+0xe30], R4 ;  /* 0x000e300401007387 */ /* 0x0001e20000100a00 */
[----:B--2---:R-:W-:Y:S01]  /*83e0*/  IMAD.MOV.U32 R12, RZ, RZ, 0xe771b94 ;  /* 0x0e771b94ff0c7424 */ /* 0x004fe200078e00ff */
[----:B------:R-:W-:Y:S02]  /*83f0*/  MOV R13, 0x3fbdd5fa ;  /* 0x3fbdd5fa000d7802 */ /* 0x000fe40000000f00 */
[----:B------:R1:W-:Y:S01]  /*8400*/  STL.64 [R1+0xed8], R8 ;  /* 0x000ed80801007387 */ /* 0x0003e20000100a00 */
[----:B---3--:R-:W-:Y:S02]  /*8410*/  IMAD.MOV.U32 R6, RZ, RZ, 0x14ed9543 ;  /* 0x14ed9543ff067424 */ /* 0x008fe400078e00ff */
[----:B------:R-:W-:Y:S01]  /*8420*/  IMAD.MOV.U32 R7, RZ, RZ, 0x3f289765 ;  /* 0x3f289765ff077424 */ /* 0x000fe200078e00ff */
[----:B------:R2:W-:Y:S04]  /*8430*/  STL.64 [R1+0xee0], R12 ;  /* 0x000ee00c01007387 */ /* 0x0005e80000100a00 */
[----:B------:R3:W-:Y:S01]  /*8440*/  STL.64 [R1+0xe28], R6 ;  /* 0x000e280601007387 */ /* 0x0007e20000100a00 */
[----:B0-----:R-:W-:Y:S01]  /*8450*/  IMAD.MOV.U32 R4, RZ, RZ, 0x41653f05 ;  /* 0x41653f05ff047424 */ /* 0x001fe200078e00ff */
[----:B------:R-:W-:Y:S01]  /*8460*/  MOV R5, 0x3fc89f1e ;  /* 0x3fc89f1e00057802 */ /* 0x000fe20000000f00 */
[----:B-1----:R-:W-:-:S02]  /*8470*/  IMAD.MOV.U32 R8, RZ, RZ, 0x57317fb1 ;  /* 0x57317fb1ff087424 */ /* 0x002fc400078e00ff */
[----:B------:R-:W-:Y:S02]  /*8480*/  IMAD.MOV.U32 R9, RZ, RZ, -0x40cef4ce ;  /* 0xbf310b32ff097424 */ /* 0x000fe400078e00ff */
[----:B------:R0:W-:Y:S01]  /*8490*/  STL.64 [R1+0xe50], R4 ;  /* 0x000e500401007387 */ /* 0x0001e20000100a00 */
[----:B--2---:R-:W-:Y:S01]  /*84a0*/  MOV R12, 0x741b2958 ;  /* 0x741b2958000c7802 */ /* 0x004fe20000000f00 */
[----:B------:R-:W-:Y:S02]  /*84b0*/  IMAD.MOV.U32 R13, RZ, RZ, 0x3ff89f57 ;  /* 0x3ff89f57ff0d7424 */ /* 0x000fe400078e00ff */
[----:B------:R1:W-:Y:S01]  /*84c0*/  STL.64 [R1+0xf00], R8 ;  /* 0x000f000801007387 */ /* 0x0003e20000100a00 */
[----:B---3--:R-:W-:Y:S01]  /*84d0*/  MOV R6, 0x881c041d ;  /* 0x881c041d00067802 */ /* 0x008fe20000000f00 */
[----:B------:R-:W-:Y:S02]  /*84e0*/  IMAD.MOV.U32 R7, RZ, RZ, -0x4144f9ed ;  /* 0xbebb0613ff077424 */ /* 0x000fe400078e00ff */
[----:B------:R2:W-:Y:S04]  /*84f0*/  STL.64 [R1+0xf08], R12 ;  /* 0x000f080c01007387 */ /* 0x0005e80000100a00 */
[----:B------:R3:W-:Y:S01]  /*8500*/  STL.64 [R1+0xe48], R6 ;  /* 0x000e480601007387 */ /* 0x0007e20000100a00 */
[----:B0-----:R-:W-:-:S02]  /*8510*/  IMAD.MOV.U32 R4, RZ, RZ, -0xa3c9470 ;  /* 0xf5c36b90ff047424 */ /* 0x001fc400078e00ff */
[----:B------:R-:W-:Y:S01]  /*8520*/  IMAD.MOV.U32 R5, RZ, RZ, -0x406a0401 ;  /* 0xbf95fbffff057424 */ /* 0x000fe200078e00ff */
[----:B-1----:R-:W-:Y:S01]  /*8530*/  MOV R9, 0xbfd07d01 ;  /* 0xbfd07d0100097802 */ /* 0x002fe20000000f00 */
[----:B------:R-:W-:-:S03]  /*8540*/  IMAD.MOV.U32 R8, RZ, RZ, 0x542640 ;  /* 0x00542640ff087424 */ /* 0x000fc600078e00ff */
[----:B------:R0:W-:Y:S01]  /*8550*/  STL.64 [R1+0xe70], R4 ;  /* 0x000e700401007387 */ /* 0x0001e20000100a00 */
[----:B--2---:R-:W-:Y:S02]  /*8560*/  IMAD.MOV.U32 R12, RZ, RZ, 0x5866b19f ;  /* 0x5866b19fff0c7424 */ /* 0x004fe400078e00ff */
[----:B------:R-:W-:Y:S01]  /*8570*/  IMAD.MOV.U32 R13, RZ, RZ, 0x3fcb0149 ;  /* 0x3fcb0149ff0d7424 */ /* 0x000fe200078e00ff */
[----:B------:R1:W-:Y:S01]  /*8580*/  STL.64 [R1+0xf28], R8 ;  /* 0x000f280801007387 */ /* 0x0003e20000100a00 */
[----:B---3--:R-:W-:Y:S02]  /*8590*/  IMAD.MOV.U32 R6, RZ, RZ, 0x2bd4a5fe ;  /* 0x2bd4a5feff067424 */ /* 0x008fe400078e00ff */
[----:B------:R-:W-:Y:S01]  /*85a0*/  IMAD.MOV.U32 R7, RZ, RZ, -0x403ac144 ;  /* 0xbfc53ebcff077424 */ /* 0x000fe200078e00ff */
[----:B------:R2:W-:Y:S04]  /*85b0*/  STL.64 [R1+0xf30], R12 ;  /* 0x000f300c01007387 */ /* 0x0005e80000100a00 */
[----:B------:R3:W-:Y:S01]  /*85c0*/  STL.64 [R1+0xe58], R6 ;  /* 0x000e580601007387 */ /* 0x0007e20000100a00 */
[----:B0-----:R-:W-:Y:S01]  /*85d0*/  IMAD.MOV.U32 R4, RZ, RZ, 0x163a4d10 ;  /* 0x163a4d10ff047424 */ /* 0x001fe200078e00ff */
[----:B------:R-:W-:-:S02]  /*85e0*/  MOV R5, 0xbf787e11 ;  /* 0xbf787e1100057802 */ /* 0x000fc40000000f00 */
[----:B-1----:R-:W-:Y:S01]  /*85f0*/  MOV R8, 0xb77934eb ;  /* 0xb77934eb00087802 */ /* 0x002fe20000000f00 */
[----:B------:R-:W-:Y:S02]  /*8600*/  IMAD.MOV.U32 R9, RZ, RZ, -0x406dc241 ;  /* 0xbf923dbfff097424 */ /* 0x000fe400078e00ff */
        /* <DEDUP_REMOVED lines=8> */
[----:B0-----:R-:W-:-:S02]  /*8690*/  IMAD.MOV.U32 R4, RZ, RZ, -0x712e25fa ;  /* 0x8ed1da06ff047424 */ /* 0x001fc400078e00ff */
[----:B------:R-:W-:Y:S02]  /*86a0*/  IMAD.MOV.U32 R5, RZ, RZ, 0x3f374a77 ;  /* 0x3f374a77ff057424 */ /* 0x000fe400078e00ff */
[----:B-1----:R-:W-:Y:S02]  /*86b0*/  IMAD.MOV.U32 R8, RZ, RZ, -0x76e7b570 ;  /* 0x89184a90ff087424 */ /* 0x002fe400078e00ff */
[----:B------:R-:W-:Y:S01]  /*86c0*/  IMAD.MOV.U32 R9, RZ, RZ, -0x40c8e179 ;  /* 0xbf371e87ff097424 */ /* 0x000fe200078e00ff */
[----:B------:R0:W-:Y:S01]  /*86d0*/  STL.64 [R1+0xea0], R4 ;  /* 0x000ea00401007387 */ /* 0x0001e20000100a00 */
[----:B--2---:R-:W-:Y:S01]  /*86e0*/  MOV R12, 0x43f4cecc ;  /* 0x43f4cecc000c7802 */ /* 0x004fe20000000f00 */
[----:B------:R-:W-:Y:S02]  /*86f0*/  IMAD.MOV.U32 R13, RZ, RZ, 0x3d3a2d86 ;  /* 0x3d3a2d86ff0d7424 */ /* 0x000fe400078e00ff */
[----:B---3--:R-:W-:Y:S01]  /*8700*/  IMAD.MOV.U32 R6, RZ, RZ, -0x35c68f95 ;  /* 0xca39706bff067424 */ /* 0x008fe200078e00ff */
[----:B------:R-:W-:Y:S01]  /*8710*/  MOV R7, 0xbf512b0e ;  /* 0xbf512b0e00077802 */ /* 0x000fe20000000f00 */
[----:B------:R1:W-:Y:S04]  /*8720*/  STL.64 [R1+0xf78], R8 ;  /* 0x000f780801007387 */ /* 0x0003e80000100a00 */
[----:B------:R2:W-:Y:S01]  /*8730*/  STL.64 [R1+0xe98], R6 ;  /* 0x000e980601007387 */ /* 0x0005e20000100a00 */
[----:B0-----:R-:W-:Y:S01]  /*8740*/  MOV R4, 0x92a04737 ;  /* 0x92a0473700047802 */ /* 0x001fe20000000f00 */
[----:B------:R-:W-:-:S02]  /*8750*/  IMAD.MOV.U32 R5, RZ, RZ, -0x410f2f9e ;  /* 0xbef0d062ff057424 */ /* 0x000fc400078e00ff */
[----:B------:R0:W-:Y:S04]  /*8760*/  STL.64 [R1+0xf80], R12 ;  /* 0x000f800c01007387 */ /* 0x0001e80000100a00 */
[----:B------:R3:W-:Y:S01]  /*8770*/  STL.64 [R1+0xec0], R4 ;  /* 0x000ec00401007387 */ /* 0x0007e20000100a00 */
[----:B-1----:R-:W-:Y:S01]  /*8780*/  IMAD.MOV.U32 R8, RZ, RZ, -0x755502fe ;  /* 0x8aaafd02ff087424 */ /* 0x002fe200078e00ff */
[----:B------:R-:W-:Y:S02]  /*8790*/  MOV R9, 0xc01a79ae ;  /* 0xc01a79ae00097802 */ /* 0x000fe40000000f00 */
[----:B--2---:R-:W-:Y:S01]  /*87a0*/  MOV R6, 0x664ed58b ;  /* 0x664ed58b00067802 */ /* 0x004fe20000000f00 */
[----:B------:R-:W-:Y:S02]  /*87b0*/  IMAD.MOV.U32 R7, RZ, RZ, 0x3d6cbf45 ;  /* 0x3d6cbf45ff077424 */ /* 0x000fe400078e00ff */
[----:B------:R1:W-:Y:S01]  /*87c0*/  STL.64 [R1+0xfa0], R8 ;  /* 0x000fa00801007387 */ /* 0x0003e20000100a00 */
[----:B0-----:R-:W-:-:S02]  /*87d0*/  IMAD.MOV.U32 R12, RZ, RZ, -0x401bc200 ;  /* 0xbfe43e00ff0c7424 */ /* 0x001fc400078e00ff */
[----:B------:R-:W-:Y:S01]  /*87e0*/  IMAD.MOV.U32 R13, RZ, RZ, 0x402acbc4 ;  /* 0x402acbc4ff0d7424 */ /* 0x000fe200078e00ff */
[----:B------:R0:W-:Y:S01]  /*87f0*/  STL.64 [R1+0xea8], R6 ;  /* 0x000ea80601007387 */ /* 0x0001e20000100a00 */
[----:B---3--:R-:W-:Y:S02]  /*8800*/  IMAD.MOV.U32 R4, RZ, RZ, -0x2584fef8 ;  /* 0xda7b0108ff047424 */ /* 0x008fe400078e00ff */
[----:B------:R-:W-:Y:S01]  /*8810*/  IMAD.MOV.U32 R5, RZ, RZ, 0x3eca5076 ;  /* 0x3eca5076ff057424 */ /* 0x000fe200078e00ff */
[----:B------:R2:W-:Y:S04]  /*8820*/  STL.64 [R1+0xfa8], R12 ;  /* 0x000fa80c01007387 */ /* 0x0005e80000100a00 */
[----:B------:R3:W-:Y:S01]  /*8830*/  STL.64 [R1+0xed0], R4 ;  /* 0x000ed00401007387 */ /* 0x0007e20000100a00 */
[----:B-1----:R-:W-:Y:S01]  /*8840*/  MOV R8, 0x4a89b561 ;  /* 0x4a89b56100087802 */ /* 0x002fe20000000f00 */
[----:B------:R-:W-:-:S02]  /*8850*/  IMAD.MOV.U32 R9, RZ, RZ, -0x3fdb163f ;  /* 0xc024e9c1ff097424 */ /* 0x000fc400078e00ff */
[----:B0-----:R-:W-:Y:S01]  /*8860*/  IMAD.MOV.U32 R6, RZ, RZ, -0x18f0abe5 ;  /* 0xe70f541bff067424 */ /* 0x001fe200078e00ff */
[----:B------:R-:W-:Y:S02]  /*8870*/  MOV R7, 0x3d0c1417 ;  /* 0x3d0c141700077802 */ /* 0x000fe40000000f00 */
        /* <DEDUP_REMOVED lines=8> */
[----:B0-----:R-:W-:-:S02]  /*8900*/  IMAD.MOV.U32 R8, RZ, RZ, 0x30da5a0 ;  /* 0x030da5a0ff087424 */ /* 0x001fc400078e00ff */
[----:B------:R-:W-:Y:S02]  /*8910*/  IMAD.MOV.U32 R9, RZ, RZ, -0x400fed45 ;  /* 0xbff012bbff097424 */ /* 0x000fe400078e00ff */
[----:B-1----:R-:W-:Y:S02]  /*8920*/  IMAD.MOV.U32 R6, RZ, RZ, -0x7d41b984 ;  /* 0x82be467cff067424 */ /* 0x002fe400078e00ff */
[----:B------:R-:W-:Y:S01]  /*8930*/  IMAD.MOV.U32 R7, RZ, RZ, -0x3ff55e8a ;  /* 0xc00aa176ff077424 */ /* 0x000fe200078e00ff */
[----:B--2---:R-:W-:Y:S01]  /*8940*/  MOV R12, 0x603144a ;  /* 0x0603144a000c7802 */ /* 0x004fe20000000f00 */
[----:B------:R-:W-:Y:S01]  /*8950*/  IMAD.MOV.U32 R13, RZ, RZ, -0x4184993b ;  /* 0xbe7b66c5ff0d7424 */ /* 0x000fe200078e00ff */
[----:B------:R0:W-:Y:S01]  /*8960*/  STL.64 [R1+0xff0], R8 ;  /* 0x000ff00801007387 */ /* 0x0001e20000100a00 */
[----:B---3--:R-:W-:Y:S01]  /*8970*/  IMAD.MOV.U32 R4, RZ, RZ, -0x1e30139f ;  /* 0xe1cfec61ff047424 */ /* 0x008fe200078e00ff */
        /* <DEDUP_REMOVED lines=21> */
[----:B------:R-:W-:Y:S01]  /*8ad0*/  MOV R5, 0xbe40bbb8 ;  /* 0xbe40bbb800057802 */ /* 0x000fe20000000f00 */
[----:B------:R1:W-:Y:S04]  /*8ae0*/  STL.64 [R1+0x1040], R8 ;  /* 0x0010400801007387 */ /* 0x0003e80000100a00 */
[----:B------:R2:W-:Y:S01]  /*8af0*/  STL.64 [R1+0xf18], R6 ;  /* 0x000f180601007387 */ /* 0x0005e20000100a00 */
[----:B0-----:R-:W-:-:S03]  /*8b00*/  IMAD.MOV.U32 R12, RZ, RZ, 0x2c7988e6 ;  /* 0x2c7988e6ff0c7424 */ /* 0x001fc600078e00ff */
[----:B------:R0:W-:Y:S01]  /*8b10*/  STL.64 [R1+0xf40], R4 ;  /* 0x000f400401007387 */ /* 0x0001e20000100a00 */
[----:B------:R-:W-:Y:S01]  /*8b20*/  MOV R13, 0xbf522881 ;  /* 0xbf522881000d7802 */ /* 0x000fe20000000f00 */
[----:B-1----:R-:W-:Y:S02]  /*8b30*/  IMAD.MOV.U32 R8, RZ, RZ, 0x4df23f8f ;  /* 0x4df23f8fff087424 */ /* 0x002fe400078e00ff */
[----:B------:R-:W-:Y:S02]  /*8b40*/  IMAD.MOV.U32 R9, RZ, RZ, -0x3fcee326 ;  /* 0xc0311cdaff097424 */ /* 0x000fe400078e00ff */
[----:B------:R1:W-:Y:S01]  /*8b50*/  STL.64 [R1+0x1048], R12 ;  /* 0x0010480c01007387 */ /* 0x0003e20000100a00 */
[----:B--2---:R-:W-:Y:S01]  /*8b60*/  MOV R6, 0xb61b59c3 ;  /* 0xb61b59c300067802 */ /* 0x004fe20000000f00 */
[----:B------:R-:W-:Y:S02]  /*8b70*/  IMAD.MOV.U32 R7, RZ, RZ, -0x404a91b2 ;  /* 0xbfb56e4eff077424 */ /* 0x000fe400078e00ff */
[----:B------:R2:W-:Y:S01]  /*8b80*/  STL.64 [R1+0x1068], R8 ;  /* 0x0010680801007387 */ /* 0x0005e20000100a00 */
[----:B0-----:R-:W-:-:S02]  /*8b90*/  IMAD.MOV.U32 R4, RZ, RZ, -0x7c1f5c1b ;  /* 0x83e0a3e5ff047424 */ /* 0x001fc400078e00ff */
[----:B------:R-:W-:Y:S01]  /*8ba0*/  IMAD.MOV.U32 R5, RZ, RZ, 0x3dcb2cc4 ;  /* 0x3dcb2cc4ff057424 */ /* 0x000fe200078e00ff */
[----:B------:R0:W-:Y:S04]  /*8bb0*/  STL.64 [R1+0xf38], R6 ;  /* 0x000f380601007387 */ /* 0x0001e80000100a00 */
[----:B------:R3:W-:Y:S01]  /*8bc0*/  STL.64 [R1+0xf60], R4 ;  /* 0x000f600401007387 */ /* 0x0007e20000100a00 */
[----:B-1----:R-:W-:Y:S01]  /*8bd0*/  MOV R12, 0xa9756022 ;  /* 0xa9756022000c7802 */ /* 0x002fe20000000f00 */
[----:B------:R-:W-:Y:S02]  /*8be0*/  IMAD.MOV.U32 R13, RZ, RZ, -0x400e1130 ;  /* 0xbff1eed0ff0d7424 */ /* 0x000fe400078e00ff */
[----:B--2---:R-:W-:Y:S01]  /*8bf0*/  IMAD.MOV.U32 R8, RZ, RZ, -0x455996d3 ;  /* 0xbaa6692dff087424 */ /* 0x004fe200078e00ff */
[----:B------:R-:W-:-:S02]  /*8c00*/  MOV R9, 0x3f644f1c ;  /* 0x3f644f1c00097802 */ /* 0x000fc40000000f00 */
[----:B------:R1:W-:Y:S01]  /*8c10*/  STL.64 [R1+0x1070], R12 ;  /* 0x0010700c01007387 */ /* 0x0003e20000100a00 */
[----:B0-----:R-:W-:Y:S02]  /*8c20*/  IMAD.MOV.U32 R6, RZ, RZ, -0x4060f7e2 ;  /* 0xbf9f081eff067424 */ /* 0x001fe400078e00ff */
[----:B------:R-:W-:Y:S01]  /*8c30*/  IMAD.MOV.U32 R7, RZ, RZ, 0x3f98d9b0 ;  /* 0x3f98d9b0ff077424 */ /* 0x000fe200078e00ff */
[----:B------:R0:W-:Y:S01]  /*8c40*/  STL.64 [R1+0x1090], R8 ;  /* 0x0010900801007387 */ /* 0x0001e20000100a00 */
[----:B---3--:R-:W-:Y:S01]  /*8c50*/  IMAD.MOV.U32 R4, RZ, RZ, -0x1d9556fb ;  /* 0xe26aa905ff047424 */ /* 0x008fe200078e00ff */
[----:B------:R-:W-:Y:S02]  /*8c60*/  MOV R5, 0x3f514daf ;  /* 0x3f514daf00057802 */ /* 0x000fe40000000f00 */
[----:B------:R2:W-:Y:S04]  /*8c70*/  STL.64 [R1+0xf48], R6 ;  /* 0x000f480601007387 */ /* 0x0005e80000100a00 */
[----:B------:R3:W-:Y:S01]  /*8c80*/  STL.64 [R1+0xf70], R4 ;  /* 0x000f700401007387 */ /* 0x0007e20000100a00 */
[----:B-1----:R-:W-:-:S02]  /*8c90*/  IMAD.MOV.U32 R12, RZ, RZ, -0x72d62748 ;  /* 0x8d29d8b8ff0c7424 */ /* 0x002fc400078e00ff */
[----:B------:R-:W-:Y:S01]  /*8ca0*/  IMAD.MOV.U32 R13, RZ, RZ, -0x3fcb639d ;  /* 0xc0349c63ff0d7424 */ /* 0x000fe200078e00ff */
[----:B0-----:R-:W-:Y:S01]  /*8cb0*/  MOV R8, 0x9ba085fd ;  /* 0x9ba085fd00087802 */ /* 0x001fe20000000f00 */
[----:B------:R-:W-:Y:S01]  /*8cc0*/  IMAD.MOV.U32 R9, RZ, RZ, 0x40104edc ;  /* 0x40104edcff097424 */ /* 0x000fe200078e00ff */
[----:B--2---:R-:W-:Y:S01]  /*8cd0*/  MOV R6, 0xc0f590c5 ;  /* 0xc0f590c500067802 */ /* 0x004fe20000000f00 */
[----:B------:R-:W-:Y:S01]  /*8ce0*/  IMAD.MOV.U32 R7, RZ, RZ, -0x40a683ee ;  /* 0xbf597c12ff077424 */ /* 0x000fe200078e00ff */
[----:B------:R0:W-:Y:S01]  /*8cf0*/  STL.64 [R1+0x1098], R12 ;  /* 0x0010980c01007387 */ /* 0x0001e20000100a00 */
[----:B---3--:R-:W-:-:S03]  /*8d00*/  IMAD.MOV.U32 R4, RZ, RZ, 0x115cc480 ;  /* 0x115cc480ff047424 */ /* 0x008fc600078e00ff */
[----:B------:R1:W-:Y:S01]  /*8d10*/  STL.64 [R1+0xf68], R6 ;  /* 0x000f680601007387 */ /* 0x0003e20000100a00 */
[----:B------:R-:W-:-:S03]  /*8d20*/  IMAD.MOV.U32 R5, RZ, RZ, -0x40f6bc84 ;  /* 0xbf09437cff057424 */ /* 0x000fc600078e00ff */
[----:B------:R2:W-:Y:S04]  /*8d30*/  STL.64 [R1+0x10b8], R8 ;  /* 0x0010b80801007387 */ /* 0x0005e80000100a00 */
[----:B------:R3:W-:Y:S01]  /*8d40*/  STL.64 [R1+0xf90], R4 ;  /* 0x000f900401007387 */ /* 0x0007e20000100a00 */
[----:B0-----:R-:W-:Y:S01]  /*8d50*/  IMAD.MOV.U32 R12, RZ, RZ, 0x1cae7f61 ;  /* 0x1cae7f61ff0c7424 */ /* 0x001fe200078e00ff */
[----:B------:R-:W-:Y:S01]  /*8d60*/  MOV R13, 0xc00bca12 ;  /* 0xc00bca12000d7802 */ /* 0x000fe20000000f00 */
[----:B-1----:R-:W-:Y:S01]  /*8d70*/  IMAD.MOV.U32 R6, RZ, RZ, 0x2408f7d0 ;  /* 0x2408f7d0ff067424 */ /* 0x002fe200078e00ff */
[----:B------:R-:W-:-:S03]  /*8d80*/  MOV R7, 0x3f13bc59 ;  /* 0x3f13bc5900077802 */ /* 0x000fc60000000f00 */
[----:B------:R0:W-:Y:S01]  /*8d90*/  STL.64 [R1+0x10c0], R12 ;  /* 0x0010c00c01007387 */ /* 0x0001e20000100a00 */
[----:B--2---:R-:W-:Y:S02]  /*8da0*/  IMAD.MOV.U32 R8, RZ, RZ, -0x1502ba8a ;  /* 0xeafd4576ff087424 */ /* 0x004fe400078e00ff */
[----:B------:R-:W-:Y:S01]  /*8db0*/  IMAD.MOV.U32 R9, RZ, RZ, 0x3fd5d504 ;  /* 0x3fd5d504ff097424 */ /* 0x000fe200078e00ff */
[----:B------:R1:W-:Y:S01]  /*8dc0*/  STL.64 [R1+0xf88], R6 ;  /* 0x000f880601007387 */ /* 0x0003e20000100a00 */
[----:B---3--:R-:W-:Y:S01]  /*8dd0*/  MOV R4, 0xc342f48f ;  /* 0xc342f48f00047802 */ /* 0x008fe20000000f00 */
[----:B------:R-:W-:Y:S02]  /*8de0*/  IMAD.MOV.U32 R5, RZ, RZ, -0x3fda6bdb ;  /* 0xc0259425ff057424 */ /* 0x000fe400078e00ff */
        /* <DEDUP_REMOVED lines=14> */
[----:B0-----:R-:W-:-:S02]  /*8ed0*/  IMAD.MOV.U32 R12, RZ, RZ, -0x377db633 ;  /* 0xc88249cdff0c7424 */ /* 0x001fc400078e00ff */
[----:B------:R-:W-:Y:S01]  /*8ee0*/  IMAD.MOV.U32 R13, RZ, RZ, -0x41ebc3f6 ;  /* 0xbe143c0aff0d7424 */ /* 0x000fe200078e00ff */
[----:B-1----:R-:W-:Y:S01]  /*8ef0*/  MOV R7, 0xbf5783c5 ;  /* 0xbf5783c500077802 */ /* 0x002fe20000000f00 */
[----:B------:R-:W-:Y:S01]  /*8f00*/  IMAD.MOV.U32 R6, RZ, RZ, -0x674527d3 ;  /* 0x98bad82dff067424 */ /* 0x000fe200078e00ff */
[----:B--2---:R-:W-:Y:S01]  /*8f10*/  MOV R8, 0x311f1460 ;  /* 0x311f146000087802 */ /* 0x004fe20000000f00 */
[----:B------:R-:W-:-:S03]  /*8f20*/  IMAD.MOV.U32 R9, RZ, RZ, 0x405278fb ;  /* 0x405278fbff097424 */ /* 0x000fc600078e00ff */
[----:B------:R0:W-:Y:S01]  /*8f30*/  STL.64 [R1+0xfb8], R6 ;  /* 0x000fb80601007387 */ /* 0x0001e20000100a00 */
[----:B---3--:R-:W-:Y:S01]  /*8f40*/  MOV R4, 0x2368986f ;  /* 0x2368986f00047802 */ /* 0x008fe20000000f00 */
[----:B------:R-:W-:Y:S02]  /*8f50*/  IMAD.MOV.U32 R5, RZ, RZ, -0x3ffb63bf ;  /* 0xc0049c41ff057424 */ /* 0x000fe400078e00ff */
[----:B------:R1:W-:Y:S04]  /*8f60*/  STL.64 [R1+0x1110], R12 ;  /* 0x0011100c01007387 */ /* 0x0003e80000100a00 */
[----:B------:R2:W-:Y:S01]  /*8f70*/  STL.64 [R1+0xfe0], R4 ;  /* 0x000fe00401007387 */ /* 0x0005e20000100a00 */
[----:B0-----:R-:W-:-:S03]  /*8f80*/  IMAD.MOV.U32 R6, RZ, RZ, 0x683ce6df ;  /* 0x683ce6dfff067424 */ /* 0x001fc600078e00ff */
[----:B------:R0:W-:Y:S01]  /*8f90*/  STL.64 [R1+0x1130], R8 ;  /* 0x0011300801007387 */ /* 0x0001e20000100a00 */
[----:B------:R-:W-:Y:S02]  /*8fa0*/  IMAD.MOV.U32 R7, RZ, RZ, 0x3ee93792 ;  /* 0x3ee93792ff077424 */ /* 0x000fe400078e00ff */
        /* <DEDUP_REMOVED lines=8> */
[----:B------:R-:W-:Y:S02]  /*9030*/  IMAD.MOV.U32 R9, RZ, RZ, 0x4062469e ;  /* 0x4062469eff097424 */ /* 0x000fe400078e00ff */
[----:B-1----:R-:W-:Y:S01]  /*9040*/  IMAD.MOV.U32 R6, RZ, RZ, 0x5fcc2f2f ;  /* 0x5fcc2f2fff067424 */ /* 0x002fe200078e00ff */
[----:B------:R-:W-:Y:S02]  /*9050*/  MOV R7, 0x400290e2 ;  /* 0x400290e200077802 */ /* 0x000fe40000000f00 */
        /* <DEDUP_REMOVED lines=8> */
[----:B-1----:R-:W-:Y:S01]  /*90e0*/  IMAD.MOV.U32 R8, RZ, RZ, 0x217aa43e ;  /* 0x217aa43eff087424 */ /* 0x002fe200078e00ff */
[----:B------:R-:W-:Y:S01]  /*90f0*/  MOV R9, 0x403131fa ;  /* 0x403131fa00097802 */ /* 0x000fe20000000f00 */
[----:B--2---:R-:W-:Y:S02]  /*9100*/  IMAD.MOV.U32 R6, RZ, RZ, -0x448ac069 ;  /* 0xbb753f97ff067424 */ /* 0x004fe400078e00ff */
[----:B------:R-:W-:Y:S02]  /*9110*/  IMAD.MOV.U32 R7, RZ, RZ, -0x402ee61d ;  /* 0xbfd119e3ff077424 */ /* 0x000fe400078e00ff */
[----:B------:R1:W-:Y:S01]  /*9120*/  STL.64 [R1+0x1180], R8 ;  /* 0x0011800801007387 */ /* 0x0003e20000100a00 */
[----:B0-----:R-:W-:-:S02]  /*9130*/  IMAD.MOV.U32 R12, RZ, RZ, 0x205f94ff ;  /* 0x205f94ffff0c7424 */ /* 0x001fc400078e00ff */
[----:B------:R-:W-:Y:S01]  /*9140*/  IMAD.MOV.U32 R13, RZ, RZ, 0x3eaf6148 ;  /* 0x3eaf6148ff0d7424 */ /* 0x000fe200078e00ff */
[----:B------:R0:W-:Y:S01]  /*9150*/  STL.64 [R1+0x1008], R6 ;  /* 0x0010080601007387 */ /* 0x0001e20000100a00 */
[----:B---3--:R-:W-:Y:S01]  /*9160*/  IMAD.MOV.U32 R4, RZ, RZ, 0x6b540e4a ;  /* 0x6b540e4aff047424 */ /* 0x008fe200078e00ff */
[----:B------:R-:W-:Y:S02]  /*9170*/  MOV R5, 0xbf7ce629 ;  /* 0xbf7ce62900057802 */ /* 0x000fe40000000f00 */
[----:B------:R2:W-:Y:S04]  /*9180*/  STL.64 [R1+0x1188], R12 ;  /* 0x0011880c01007387 */ /* 0x0005e80000100a00 */
[----:B------:R3:W-:Y:S01]  /*9190*/  STL.64 [R1+0x1030], R4 ;  /* 0x0010300401007387 */ /* 0x0007e20000100a00 */
[----:B-1----:R-:W-:Y:S01]  /*91a0*/  MOV R8, 0x3c3db77e ;  /* 0x3c3db77e00087802 */ /* 0x002fe20000000f00 */
[----:B------:R-:W-:Y:S01]  /*91b0*/  IMAD.MOV.U32 R9, RZ, RZ, -0x41cabca0 ;  /* 0xbe354360ff097424 */ /* 0x000fe200078e00ff */
[----:B0-----:R-:W-:Y:S01]  /*91c0*/  MOV R6, 0xdcd22bf3 ;  /* 0xdcd22bf300067802 */ /* 0x001fe20000000f00 */
        /* <DEDUP_REMOVED lines=10> */
[----:B------:R-:W-:Y:S02]  /*9270*/  IMAD.MOV.U32 R9, RZ, RZ, -0x405b5ccf ;  /* 0xbfa4a331ff097424 */ /* 0x000fe400078e00ff */
[----:B-1----:R-:W-:Y:S02]  /*9280*/  IMAD.MOV.U32 R6, RZ, RZ, -0x1e36eb88 ;  /* 0xe1c91478ff067424 */ /* 0x002fe400078e00ff */
        /* <DEDUP_REMOVED lines=16> */
[----:B------:R-:W-:Y:S02]  /*9390*/  IMAD.MOV.U32 R5, RZ, RZ, -0x3fb5d9d3 ;  /* 0xc04a262dff057424 */ /* 0x000fe400078e00ff */
[----:B0-----:R-:W-:-:S03]  /*93a0*/  IMAD.MOV.U32 R12, RZ, RZ, -0x2d8aadfe ;  /* 0xd2755202ff0c7424 */ /* 0x001fc600078e00ff */
[----:B------:R0:W-:Y:S01]  /*93b0*/  STL.64 [R1+0x1080], R4 ;  /* 0x0010800401007387 */ /* 0x0001e20000100a00 */
[----:B------:R-:W-:Y:S01]  /*93c0*/  IMAD.MOV.U32 R13, RZ, RZ, 0x402a3739 ;  /* 0x402a3739ff0d7424 */ /* 0x000fe200078e00ff */
[----:B-1----:R-:W-:Y:S01]  /*93d0*/  MOV R8, 0xd2c96715 ;  /* 0xd2c9671500087802 */ /* 0x002fe20000000f00 */
[----:B------:R-:W-:Y:S02]  /*93e0*/  IMAD.MOV.U32 R9, RZ, RZ, -0x40627dbc ;  /* 0xbf9d8244ff097424 */ /* 0x000fe400078e00ff */
[----:B--2---:R-:W-:Y:S01]  /*93f0*/  IMAD.MOV.U32 R6, RZ, RZ, 0x47565b8b ;  /* 0x47565b8bff067424 */ /* 0x004fe200078e00ff */
[----:B------:R-:W-:Y:S01]  /*9400*/  MOV R7, 0x404290e4 ;  /* 0x404290e400077802 */ /* 0x000fe20000000f00 */
[----:B------:R1:W-:Y:S04]  /*9410*/  STL.64 [R1+0x1200], R12 ;  /* 0x0012000c01007387 */ /* 0x0003e80000100a00 */
[----:B------:R2:W-:Y:S01]  /*9420*/  STL.64 [R1+0x1078], R6 ;  /* 0x0010780601007387 */ /* 0x0005e20000100a00 */
[----:B0-----:R-:W-:Y:S01]  /*9430*/  MOV R4, 0x9704f557 ;  /* 0x9704f55700047802 */ /* 0x001fe20000000f00 */
[----:B------:R-:W-:-:S02]  /*9440*/  IMAD.MOV.U32 R5, RZ, RZ, 0x4034e300 ;  /* 0x4034e300ff057424 */ /* 0x000fc400078e00ff */
[----:B------:R0:W-:Y:S04]  /*9450*/  STL.64 [R1+0x1220], R8 ;  /* 0x0012200801007387 */ /* 0x0001e80000100a00 */
[----:B------:R3:W-:Y:S01]  /*9460*/  STL.64 [R1+0x10a0], R4 ;  /* 0x0010a00401007387 */ /* 0x0007e20000100a00 */
[----:B-1----:R-:W-:Y:S01]  /*9470*/  IMAD.MOV.U32 R12, RZ, RZ, -0x22ea8a14 ;  /* 0xdd1575ecff0c7424 */ /* 0x002fe200078e00ff */
[----:B------:R-:W-:Y:S02]  /*9480*/  MOV R13, 0x407462ac ;  /* 0x407462ac000d7802 */ /* 0x000fe40000000f00 */
[----:B--2---:R-:W-:Y:S01]  /*9490*/  MOV R6, 0xddff7151 ;  /* 0xddff715100067802 */ /* 0x004fe20000000f00 */
[----:B------:R-:W-:Y:S02]  /*94a0*/  IMAD.MOV.U32 R7, RZ, RZ, 0x4040877f ;  /* 0x4040877fff077424 */ /* 0x000fe400078e00ff */
[----:B------:R1:W-:Y:S01]  /*94b0*/  STL.64 [R1+0x1228], R12 ;  /* 0x0012280c01007387 */ /* 0x0003e20000100a00 */
[----:B0-----:R-:W-:-:S02]  /*94c0*/  IMAD.MOV.U32 R8, RZ, RZ, 0x549f7d79 ;  /* 0x549f7d79ff087424 */ /* 0x001fc400078e00ff */
[----:B------:R-:W-:Y:S01]  /*94d0*/  IMAD.MOV.U32 R9, RZ, RZ, -0x3fad2f66 ;  /* 0xc052d09aff097424 */ /* 0x000fe200078e00ff */
[----:B------:R0:W-:Y:S01]  /*94e0*/  STL.64 [R1+0x1088], R6 ;  /* 0x0010880601007387 */ /* 0x0001e20000100a00 */
[----:B---3--:R-:W-:Y:S02]  /*94f0*/  IMAD.MOV.U32 R4, RZ, RZ, -0x6936a9cb ;  /* 0x96c95635ff047424 */ /* 0x008fe400078e00ff */
[----:B------:R-:W-:Y:S01]  /*9500*/  IMAD.MOV.U32 R5, RZ, RZ, -0x4116555b ;  /* 0xbee9aaa5ff057424 */ /* 0x000fe200078e00ff */
[----:B------:R2:W-:Y:S04]  /*9510*/  STL.64 [R1+0x1248], R8 ;  /* 0x0012480801007387 */ /* 0x0005e80000100a00 */
[----:B------:R3:W-:Y:S01]  /*9520*/  STL.64 [R1+0x10b0], R4 ;  /* 0x0010b00401007387 */ /* 0x0007e20000100a00 */
[----:B-1----:R-:W-:Y:S01]  /*9530*/  MOV R12, 0xc323ba44 ;  /* 0xc323ba44000c7802 */ /* 0x002fe20000000f00 */
[----:B------:R-:W-:-:S02]  /*9540*/  IMAD.MOV.U32 R13, RZ, RZ, 0x4050a142 ;  /* 0x4050a142ff0d7424 */ /* 0x000fc400078e00ff */
        /* <DEDUP_REMOVED lines=11> */
[----:B------:R-:W-:Y:S02]  /*9600*/  IMAD.MOV.U32 R13, RZ, RZ, 0x400727bb ;  /* 0x400727bbff0d7424 */ /* 0x000fe400078e00ff */
[----:B-1----:R-:W-:Y:S02]  /*9610*/  IMAD.MOV.U32 R6, RZ, RZ, -0x799944c9 ;  /* 0x8666bb37ff067424 */ /* 0x002fe400078e00ff */
[----:B------:R-:W-:Y:S01]  /*9620*/  IMAD.MOV.U32 R7, RZ, RZ, 0x3ff6ed4d ;  /* 0x3ff6ed4dff077424 */ /* 0x000fe200078e00ff */
[----:B--2---:R-:W-:Y:S01]  /*9630*/  MOV R8, 0xa50d9b0e ;  /* 0xa50d9b0e00087802 */ /* 0x004fe20000000f00 */
[----:B------:R-:W-:Y:S01]  /*9640*/  IMAD.MOV.U32 R9, RZ, RZ, -0x40355161 ;  /* 0xbfcaae9fff097424 */ /* 0x000fe200078e00ff */
        /* <DEDUP_REMOVED lines=12> */
[----:B------:R-:W-:Y:S02]  /*9710*/  IMAD.MOV.U32 R5, RZ, RZ, -0x40682ad7 ;  /* 0xbf97d529ff057424 */ /* 0x000fe400078e00ff */
[----:B------:R2:W-:Y:S04]  /*9720*/  STL.64 [R1+0x10d8], R6 ;  /* 0x0010d80601007387 */ /* 0x0005e80000100a00 */
[----:B------:R3:W-:Y:S01]  /*9730*/  STL.64 [R1+0x1100], R4 ;  /* 0x0011000401007387 */ /* 0x0007e20000100a00 */
[----:B0-----:R-:W-:-:S02]  /*9740*/  IMAD.MOV.U32 R8, RZ, RZ, 0x7d9b7a22 ;  /* 0x7d9b7a22ff087424 */ /* 0x001fc400078e00ff */
[----:B------:R-:W-:Y:S01]  /*9750*/  IMAD.MOV.U32 R9, RZ, RZ, -0x3f71133b ;  /* 0xc08eecc5ff097424 */ /* 0x000fe200078e00ff */
[----:B-1----:R-:W-:Y:S01]  /*9760*/  MOV R12, 0x6f39f917 ;  /* 0x6f39f917000c7802 */ /* 0x002fe20000000f00 */
[----:B------:R-:W-:Y:S02]  /*9770*/  IMAD.MOV.U32 R13, RZ, RZ, 0x40a1211c ;  /* 0x40a1211cff0d7424 */ /* 0x000fe400078e00ff */
[----:B--2---:R-:W-:Y:S01]  /*9780*/  IMAD.MOV.U32 R6, RZ, RZ, -0x6475e4cf ;  /* 0x9b8a1b31ff067424 */ /* 0x004fe200078e00ff */
[----:B------:R0:W-:Y:S01]  /*9790*/  STL.64 [R1+0x12c0], R8 ;  /* 0x0012c00801007387 */ /* 0x0001e20000100a00 */
[----:B------:R-:W-:Y:S02]  /*97a0*/  IMAD.MOV.U32 R7, RZ, RZ, 0x3fa0f5dc ;  /* 0x3fa0f5dcff077424 */ /* 0x000fe400078e00ff */
[----:B---3--:R-:W-:Y:S01]  /*97b0*/  IMAD.MOV.U32 R4, RZ, RZ, -0x50d8d6c ;  /* 0xfaf27294ff047424 */ /* 0x008fe200078e00ff */
[----:B------:R-:W-:Y:S01]  /*97c0*/  MOV R5, 0x3f53d694 ;  /* 0x3f53d69400057802 */ /* 0x000fe20000000f00 */
[----:B------:R1:W-:Y:S04]  /*97d0*/  STL.64 [R1+0x12c8], R12 ;  /* 0x0012c80c01007387 */ /* 0x0003e80000100a00 */
[----:B------:R2:W-:Y:S01]  /*97e0*/  STL.64 [R1+0x10f8], R6 ;  /* 0x0010f80601007387 */ /* 0x0005e20000100a00 */
[----:B0-----:R-:W-:-:S03]  /*97f0*/  MOV R8, 0x8f94aa2a ;  /* 0x8f94aa2a00087802 */ /* 0x001fc60000000f00 */
[----:B------:R0:W-:Y:S01]  /*9800*/  STL.64 [R1+0x1120], R4 ;  /* 0x0011200401007387 */ /* 0x0001e20000100a00 */
[----:B------:R-:W-:Y:S02]  /*9810*/  IMAD.MOV.U32 R9, RZ, RZ, 0x409e93fe ;  /* 0x409e93feff097424 */ /* 0x000fe400078e00ff */
[----:B-1----:R-:W-:Y:S01]  /*9820*/  IMAD.MOV.U32 R12, RZ, RZ, -0x3e789b85 ;  /* 0xc187647bff0c7424 */ /* 0x002fe200078e00ff */
[----:B------:R-:W-:Y:S02]  /*9830*/  MOV R13, 0xc0a2ce80 ;  /* 0xc0a2ce80000d7802 */ /* 0x000fe40000000f00 */
[----:B--2---:R-:W-:Y:S01]  /*9840*/  MOV R6, 0x7e2fe4f3 ;  /* 0x7e2fe4f300067802 */ /* 0x004fe20000000f00 */
[----:B------:R-:W-:Y:S02]  /*9850*/  IMAD.MOV.U32 R7, RZ, RZ, -0x40a1fb5b ;  /* 0xbf5e04a5ff077424 */ /* 0x000fe400078e00ff */
[----:B0-----:R-:W-:-:S03]  /*9860*/  IMAD.MOV.U32 R4, RZ, RZ, -0x282f4bff ;  /* 0xd7d0b401ff047424 */ /* 0x001fc600078e00ff */
[----:B------:R0:W-:Y:S01]  /*9870*/  STL.64 [R1+0x1118], R6 ;  /* 0x0011180601007387 */ /* 0x0001e20000100a00 */
[----:B------:R-:W-:-:S05]  /*9880*/  IMAD.MOV.U32 R5, RZ, RZ, 0x406086f7 ;  /* 0x406086f7ff057424 */ /* 0x000fca00078e00ff */
[----:B------:R1:W-:Y:S01]  /*9890*/  STL.64 [R1+0x1140], R4 ;  /* 0x0011400401007387 */ /* 0x0003e20000100a00 */
[----:B0-----:R-:W-:Y:S02]  /*98a0*/  IMAD.MOV.U32 R6, RZ, RZ, -0x6f5a202a ;  /* 0x90a5dfd6ff067424 */ /* 0x001fe400078e00ff */
[----:B------:R-:W-:Y:S02]  /*98b0*/  IMAD.MOV.U32 R7, RZ, RZ, -0x40c6205e ;  /* 0xbf39dfa2ff077424 */ /* 0x000fe400078e00ff */
[----:B-1----:R-:W-:-:S03]  /*98c0*/  IMAD.MOV.U32 R4, RZ, RZ, -0x267437c0 ;  /* 0xd98bc840ff047424 */ /* 0x002fc600078e00ff */
[----:B------:R0:W-:Y:S01]  /*98d0*/  STL.64 [R1+0x1128], R6 ;  /* 0x0011280601007387 */ /* 0x0001e20000100a00 */
[----:B------:R-:W-:-:S05]  /*98e0*/  MOV R5, 0xc05eea8e ;  /* 0xc05eea8e00057802 */ /* 0x000fca0000000f00 */
[----:B------:R1:W-:Y:S01]  /*98f0*/  STL.64 [R1+0x1150], R4 ;  /* 0x0011500401007387 */ /* 0x0003e20000100a00 */
[----:B0-----:R-:W-:Y:S01]  /*9900*/  MOV R6, 0xd3029674 ;  /* 0xd302967400067802 */ /* 0x001fe20000000f00 */
[----:B------:R-:W-:-:S05]  /*9910*/  IMAD.MOV.U32 R7, RZ, RZ, 0x3f8c0b02 ;  /* 0x3f8c0b02ff077424 */ /* 0x000fca00078e00ff */
[----:B------:R0:W-:Y:S01]  /*9920*/  STL.64 [R1+0x1148], R6 ;  /* 0x0011480601007387 */ /* 0x0001e20000100a00 */
[----:B-1----:R-:W-:Y:S02]  /*9930*/  IMAD.MOV.U32 R4, RZ, RZ, -0x4ee5e7bf ;  /* 0xb11a1841ff047424 */ /* 0x002fe400078e00ff */
[----:B------:R-:W-:-:S05]  /*9940*/  IMAD.MOV.U32 R5, RZ, RZ, 0x40446293 ;  /* 0x40446293ff057424 */ /* 0x000fca00078e00ff */
[----:B------:R1:W-:Y:S01]  /*9950*/  STL.64 [R1+0x1170], R4 ;  /* 0x0011700401007387 */ /* 0x0003e20000100a00 */
[----:B0-----:R-:W-:Y:S01]  /*9960*/  IMAD.MOV.U32 R6, RZ, RZ, -0x4d642099 ;  /* 0xb29bdf67ff067424 */ /* 0x001fe200078e00ff */
[----:B------:R-:W-:-:S05]  /*9970*/  MOV R7, 0xbf1d845b ;  /* 0xbf1d845b00077802 */ /* 0x000fca0000000f00 */
[----:B------:R0:W-:Y:S01]  /*9980*/  STL.64 [R1+0x1168], R6 ;  /* 0x0011680601007387 */ /* 0x0001e20000100a00 */
[----:B-1----:R-:W-:Y:S01]  /*9990*/  MOV R4, 0x8095cabe ;  /* 0x8095cabe00047802 */ /* 0x002fe20000000f00 */
[----:B------:R-:W-:-:S05]  /*99a0*/  IMAD.MOV.U32 R5, RZ, RZ, -0x3fe6e9de ;  /* 0xc0191622ff057424 */ /* 0x000fca00078e00ff */
[----:B------:R1:W-:Y:S01]  /*99b0*/  STL.64 [R1+0x1190], R4 ;  /* 0x0011900401007387 */ /* 0x0003e20000100a00 */
[----:B0-----:R-:W-:Y:S01]  /*99c0*/  MOV R6, 0x6beb0621 ;  /* 0x6beb062100067802 */ /* 0x001fe20000000f00 */
[----:B------:R-:W-:-:S05]  /*99d0*/  IMAD.MOV.U32 R7, RZ, RZ, -0x3fbce514 ;  /* 0xc0431aecff077424 */ /* 0x000fca00078e00ff */
[----:B------:R0:W-:Y:S01]  /*99e0*/  STL.64 [R1+0x1178], R6 ;  /* 0x0011780601007387 */ /* 0x0001e20000100a00 */
[----:B-1----:R-:W-:Y:S02]  /*99f0*/  IMAD.MOV.U32 R4, RZ, RZ, 0x4a8e94a0 ;  /* 0x4a8e94a0ff047424 */ /* 0x002fe400078e00ff */
[----:B------:R-:W-:-:S05]  /*9a00*/  IMAD.MOV.U32 R5, RZ, RZ, -0x3fffbe89 ;  /* 0xc0004177ff057424 */ /* 0x000fca00078e00ff */
[----:B------:R1:W-:Y:S01]  /*9a10*/  STL.64 [R1+0x11a0], R4 ;  /* 0x0011a00401007387 */ /* 0x0003e20000100a00 */
[----:B0-----:R-:W-:Y:S01]  /*9a20*/  IMAD.MOV.U32 R6, RZ, RZ, -0x6406ef78 ;  /* 0x9bf91088ff067424 */ /* 0x001fe200078e00ff */
[----:B------:R-:W-:-:S05]  /*9a30*/  MOV R7, 0x401477b4 ;  /* 0x401477b400077802 */ /* 0x000fca0000000f00 */
[----:B------:R0:W-:Y:S01]  /*9a40*/  STL.64 [R1+0x1198], R6 ;  /* 0x0011980601007387 */ /* 0x0001e20000100a00 */
[----:B-1----:R-:W-:Y:S01]  /*9a50*/  MOV R4, 0xeaf4767 ;  /* 0x0eaf476700047802 */ /* 0x002fe20000000f00 */
[----:B------:R-:W-:-:S05]  /*9a60*/  IMAD.MOV.U32 R5, RZ, RZ, 0x3fc49518 ;  /* 0x3fc49518ff057424 */ /* 0x000fca00078e00ff */
[----:B------:R1:W-:Y:S01]  /*9a70*/  STL.64 [R1+0x11c0], R4 ;  /* 0x0011c00401007387 */ /* 0x0003e20000100a00 */
[----:B0-----:R-:W-:Y:S02]  /*9a80*/  IMAD.MOV.U32 R6, RZ, RZ, 0x54519e31 ;  /* 0x54519e31ff067424 */ /* 0x001fe400078e00ff */
[----:B------:R-:W-:-:S05]  /*9a90*/  IMAD.MOV.U32 R7, RZ, RZ, -0x4023b2df ;  /* 0xbfdc4d21ff077424 */ /* 0x000fca00078e00ff */
[----:B------:R0:W-:Y:S01]  /*9aa0*/  STL.64 [R1+0x11b8], R6 ;  /* 0x0011b80601007387 */ /* 0x0001e20000100a00 */
[----:B-1----:R-:W-:Y:S01]  /*9ab0*/  IMAD.MOV.U32 R4, RZ, RZ, -0x1383e024 ;  /* 0xec7c1fdcff047424 */ /* 0x002fe200078e00ff */
[----:B------:R-:W-:-:S05]  /*9ac0*/  MOV R5, 0xbf8367b9 ;  /* 0xbf8367b900057802 */ /* 0x000fca0000000f00 */
[----:B------:R1:W-:Y:S01]  /*9ad0*/  STL.64 [R1+0x11e0], R4 ;  /* 0x0011e00401007387 */ /* 0x0003e20000100a00 */
[----:B0-----:R-:W-:Y:S01]  /*9ae0*/  IMAD.MOV.U32 R6, RZ, RZ, 0x79502d77 ;  /* 0x79502d77ff067424 */ /* 0x001fe200078e00ff */
[----:B------:R-:W-:-:S05]  /*9af0*/  MOV R7, 0xbe5a8ec5 ;  /* 0xbe5a8ec500077802 */ /* 0x000fca0000000f00 */
[----:B------:R0:W-:Y:S01]  /*9b00*/  STL.64 [R1+0x11c8], R6 ;  /* 0x0011c80601007387 */ /* 0x0001e20000100a00 */
[----:B-1----:R-:W-:Y:S01]  /*9b10*/  MOV R4, 0x64ad326f ;  /* 0x64ad326f00047802 */ /* 0x002fe20000000f00 */
[----:B------:R-:W-:-:S05]  /*9b20*/  IMAD.MOV.U32 R5, RZ, RZ, 0x3f61687c ;  /* 0x3f61687cff057424 */ /* 0x000fca00078e00ff */
[----:B------:R1:W-:Y:S01]  /*9b30*/  STL.64 [R1+0x11f0], R4 ;  /* 0x0011f00401007387 */ /* 0x0003e20000100a00 */
[----:B0-----:R-:W-:Y:S02]  /*9b40*/  IMAD.MOV.U32 R6, RZ, RZ, -0x368a72c3 ;  /* 0xc9758d3dff067424 */ /* 0x001fe400078e00ff */
[----:B------:R-:W-:-:S05]  /*9b50*/  IMAD.MOV.U32 R7, RZ, RZ, 0x3edaed56 ;  /* 0x3edaed56ff077424 */ /* 0x000fca00078e00ff */
[----:B------:R0:W-:Y:S01]  /*9b60*/  STL.64 [R1+0x11e8], R6 ;  /* 0x0011e80601007387 */ /* 0x0001e20000100a00 */
[----:B-1----:R-:W-:Y:S01]  /*9b70*/  IMAD.MOV.U32 R4, RZ, RZ, 0x4564ae7d ;  /* 0x4564ae7dff047424 */ /* 0x002fe200078e00ff */
[----:B------:R-:W-:-:S05]  /*9b80*/  MOV R5, 0x4086d9ba ;  /* 0x4086d9ba00057802 */ /* 0x000fca0000000f00 */
[----:B------:R1:W-:Y:S01]  /*9b90*/  STL.64 [R1+0x1210], R4 ;  /* 0x0012100401007387 */ /* 0x0003e20000100a00 */
[----:B0-----:R-:W-:Y:S01]  /*9ba0*/  MOV R6, 0xcab41690 ;  /* 0xcab4169000067802 */ /* 0x001fe20000000f00 */
[----:B------:R-:W-:-:S05]  /*9bb0*/  IMAD.MOV.U32 R7, RZ, RZ, -0x3f80f047 ;  /* 0xc07f0fb9ff077424 */ /* 0x000fca00078e00ff */
[----:B------:R0:W-:Y:S01]  /*9bc0*/  STL.64 [R1+0x1208], R6 ;  /* 0x0012080601007387 */ /* 0x0001e20000100a00 */
[----:B-1----:R-:W-:Y:S02]  /*9bd0*/  IMAD.MOV.U32 R4, RZ, RZ, 0x60bc3e58 ;  /* 0x60bc3e58ff047424 */ /* 0x002fe400078e00ff */
[----:B------:R-:W-:-:S05]  /*9be0*/  IMAD.MOV.U32 R5, RZ, RZ, -0x3f8a81b5 ;  /* 0xc0757e4bff057424 */ /* 0x000fca00078e00ff */
[----:B------:R1:W-:Y:S01]  /*9bf0*/  STL.64 [R1+0x1230], R4 ;  /* 0x0012300401007387 */ /* 0x0003e20000100a00 */
[----:B0-----:R-:W-:Y:S02]  /*9c00*/  IMAD.MOV.U32 R6, RZ, RZ, 0x233f801a ;  /* 0x233f801aff067424 */ /* 0x001fe400078e00ff */
[----:B------:R-:W-:-:S05]  /*9c10*/  IMAD.MOV.U32 R7, RZ, RZ, -0x3f81ddca ;  /* 0xc07e2236ff077424 */ /* 0x000fca00078e00ff */
[----:B------:R0:W-:Y:S01]  /*9c20*/  STL.64 [R1+0x1218], R6 ;  /* 0x0012180601007387 */ /* 0x0001e20000100a00 */
[----:B-1----:R-:W-:Y:S01]  /*9c30*/  IMAD.MOV.U32 R4, RZ, RZ, -0x55d2c28c ;  /* 0xaa2d3d74ff047424 */ /* 0x002fe200078e00ff */
[----:B------:R-:W-:-:S05]  /*9c40*/  MOV R5, 0x3f226665 ;  /* 0x3f22666500057802 */ /* 0x000fca0000000f00 */
[----:B------:R1:W-:Y:S01]  /*9c50*/  STL.64 [R1+0x1240], R4 ;  /* 0x0012400401007387 */ /* 0x0003e20000100a00 */
[----:B0-----:R-:W-:Y:S01]  /*9c60*/  MOV R6, 0x482a6b51 ;  /* 0x482a6b5100067802 */ /* 0x001fe20000000f00 */
[----:B------:R-:W-:-:S05]  /*9c70*/  IMAD.MOV.U32 R7, RZ, RZ, 0x40657e76 ;  /* 0x40657e76ff077424 */ /* 0x000fca00078e00ff */
[----:B------:R0:W-:Y:S01]  /*9c80*/  STL.64 [R1+0x1238], R6 ;  /* 0x0012380601007387 */ /* 0x0001e20000100a00 */
[----:B-1----:R-:W-:Y:S02]  /*9c90*/  IMAD.MOV.U32 R4, RZ, RZ, -0x16b3f2be ;  /* 0xe94c0d42ff047424 */ /* 0x002fe400078e00ff */
[----:B------:R-:W-:-:S05]  /*9ca0*/  IMAD.MOV.U32 R5, RZ, RZ, -0x415673e2 ;  /* 0xbea98c1eff057424 */ /* 0x000fca00078e00ff */
        /* <DEDUP_REMOVED lines=8> */
[----:B------:R-:W-:-:S05]  /*9d30*/  IMAD.MOV.U32 R7, RZ, RZ, 0x40231498 ;  /* 0x40231498ff077424 */ /* 0x000fca00078e00ff */
[----:B------:R0:W-:Y:S01]  /*9d40*/  STL.64 [R1+0x1268], R6 ;  /* 0x0012680601007387 */ /* 0x0001e20000100a00 */
[----:B-1----:R-:W-:Y:S02]  /*9d50*/  IMAD.MOV.U32 R4, RZ, RZ, -0x75425d1d ;  /* 0x8abda2e3ff047424 */ /* 0x002fe400078e00ff */
[----:B------:R-:W-:-:S05]  /*9d60*/  IMAD.MOV.U32 R5, RZ, RZ, 0x3fe2b6ed ;  /* 0x3fe2b6edff057424 */ /* 0x000fca00078e00ff */
[----:B------:R1:W-:Y:S01]  /*9d70*/  STL.64 [R1+0x1290], R4 ;  /* 0x0012900401007387 */ /* 0x0003e20000100a00 */
[----:B0-----:R-:W-:Y:S01]  /*9d80*/  IMAD.MOV.U32 R6, RZ, RZ, 0x38dc7845 ;  /* 0x38dc7845ff067424 */ /* 0x001fe200078e00ff */
[----:B------:R-:W-:-:S05]  /*9d90*/  MOV R7, 0xbfe9cbfe ;  /* 0xbfe9cbfe00077802 */ /* 0x000fca0000000f00 */
[----:B------:R0:W-:Y:S01]  /*9da0*/  STL.64 [R1+0x1288], R6 ;  /* 0x0012880601007387 */ /* 0x0001e20000100a00 */
[----:B-1----:R-:W-:Y:S01]  /*9db0*/  MOV R4, 0x4f19f2c4 ;  /* 0x4f19f2c400047802 */ /* 0x002fe20000000f00 */
[----:B------:R-:W-:-:S05]  /*9dc0*/  IMAD.MOV.U32 R5, RZ, RZ, -0x405f11f1 ;  /* 0xbfa0ee0fff057424 */ /* 0x000fca00078e00ff */
[----:B------:R1:W-:Y:S01]  /*9dd0*/  STL.64 [R1+0x12b0], R4 ;  /* 0x0012b00401007387 */ /* 0x0003e20000100a00 */
[----:B0-----:R-:W-:Y:S02]  /*9de0*/  IMAD.MOV.U32 R6, RZ, RZ, -0x68f25d89 ;  /* 0x970da277ff067424 */ /* 0x001fe400078e00ff */
[----:B------:R-:W-:-:S05]  /*9df0*/  IMAD.MOV.U32 R7, RZ, RZ, 0x3faa1cba ;  /* 0x3faa1cbaff077424 */ /* 0x000fca00078e00ff */
[----:B------:R0:W-:Y:S01]  /*9e00*/  STL.64 [R1+0x12a8], R6 ;  /* 0x0012a80601007387 */ /* 0x0001e20000100a00 */
[----:B-1----:R-:W-:-:S08]  /*9e10*/  DFMA R4, -R10, R14, 1 ;  /* 0x3ff000000a04742b */ /* 0x002fd0000000010e */
[----:B------:R-:W-:Y:S01]  /*9e20*/  DFMA R4, R14, R4, R14 ;  /* 0x000000040e04722b */ /* 0x000fe2000000000e */
[----:B0-----:R-:W-:Y:S01]  /*9e30*/  IMAD.MOV.U32 R6, RZ, RZ, 0x3f907c55 ;  /* 0x3f907c55ff067424 */ /* 0x001fe200078e00ff */
[----:B------:R-:W-:Y:S01]  /*9e40*/  MOV R7, 0x3f8ef19b ;  /* 0x3f8ef19b00077802 */ /* 0x000fe20000000f00 */
[----:B------:R-:W-:Y:S01]  /*9e50*/  IMAD.MOV.U32 R15, RZ, RZ, -0x3f8aaa14 ;  /* 0xc07555ecff0f7424 */ /* 0x000fe200078e00ff */
[----:B------:R-:W-:-:S03]  /*9e60*/  MOV R14, 0x7b2e5ff5 ;  /* 0x7b2e5ff5000e7802 */ /* 0x000fc60000000f00 */
[----:B------:R0:W-:Y:S04]  /*9e70*/  STL.64 [R1+0x12b8], R6 ;  /* 0x0012b80601007387 */ /* 0x0001e80000100a00 */
[----:B------:R1:W-:Y:S04]  /*9e80*/  STL.64 [R1+0x12d0], R18 ;  /* 0x0012d01201007387 */ /* 0x0003e80000100a00 */
[----:B------:R2:W-:Y:S01]  /*9e90*/  STL.64 [R1+0x12e0], R8 ;  /* 0x0012e00801007387 */ /* 0x0005e20000100a00 */
[----:B0-----:R-:W-:-:S03]  /*9ea0*/  IMAD.MOV.U32 R6, RZ, RZ, -0x42008b47 ;  /* 0xbdff74b9ff067424 */ /* 0x001fc600078e00ff */
[----:B------:R0:W-:Y:S01]  /*9eb0*/  STL.64 [R1+0x12e8], R12 ;  /* 0x0012e80c01007387 */ /* 0x0001e20000100a00 */
[----:B------:R-:W-:Y:S02]  /*9ec0*/  IMAD.MOV.U32 R7, RZ, RZ, -0x403b9d75 ;  /* 0xbfc4628bff077424 */ /* 0x000fe400078e00ff */
[----:B-1----:R-:W-:Y:S01]  /*9ed0*/  IMAD.MOV.U32 R18, RZ, RZ, -0x3e818735 ;  /* 0xc17e78cbff127424 */ /* 0x002fe200078e00ff */
[----:B------:R1:W-:Y:S01]  /*9ee0*/  STL.64 [R1+0x1310], R14 ;  /* 0x0013100e01007387 */ /* 0x0003e20000100a00 */
[----:B------:R-:W-:Y:S02]  /*9ef0*/  IMAD.MOV.U32 R19, RZ, RZ, 0x40957e75 ;  /* 0x40957e75ff137424 */ /* 0x000fe400078e00ff */
[----:B--2---:R-:W-:Y:S01]  /*9f00*/  IMAD.MOV.U32 R8, RZ, RZ, -0x22f680c9 ;  /* 0xdd097f37ff087424 */ /* 0x004fe200078e00ff */
[----:B------:R2:W-:Y:S01]  /*9f10*/  STL.64 [R1+0x12d8], R6 ;  /* 0x0012d80601007387 */ /* 0x0005e20000100a00 */
[----:B------:R-:W-:Y:S01]  /*9f20*/  MOV R9, 0xc08784c0 ;  /* 0xc08784c000097802 */ /* 0x000fe20000000f00 */
[----:B0-----:R-:W-:-:S02]  /*9f30*/  IMAD.MOV.U32 R12, RZ, RZ, -0x39628573 ;  /* 0xc69d7a8dff0c7424 */ /* 0x001fc400078e00ff */
[----:B------:R0:W-:Y:S01]  /*9f40*/  STL.64 [R1+0x12f0], R18 ;  /* 0x0012f01201007387 */ /* 0x0001e20000100a00 */
[----:B------:R-:W-:Y:S02]  /*9f50*/  IMAD.MOV.U32 R13, RZ, RZ, 0x4086ddbb ;  /* 0x4086ddbbff0d7424 */ /* 0x000fe400078e00ff */
[----:B-1----:R-:W-:Y:S01]  /*9f60*/  IMAD.MOV.U32 R14, RZ, RZ, 0xf314c0d ;  /* 0x0f314c0dff0e7424 */ /* 0x002fe200078e00ff */
[----:B------:R1:W-:Y:S01]  /*9f70*/  STL.64 [R1+0x1300], R8 ;  /* 0x0013000801007387 */ /* 0x0003e20000100a00 */
[----:B------:R-:W-:Y:S02]  /*9f80*/  MOV R15, 0x404727bb ;  /* 0x404727bb000f7802 */ /* 0x000fe40000000f00 */
        /* <DEDUP_REMOVED lines=8> */
[----:B------:R-:W-:Y:S01]  /*a010*/  IMAD.MOV.U32 R9, RZ, RZ, 0x4060b205 ;  /* 0x4060b205ff097424 */ /* 0x000fe200078e00ff */
[----:B--2---:R-:W-:Y:S01]  /*a020*/  MOV R12, 0x33000f3b ;  /* 0x33000f3b000c7802 */ /* 0x004fe20000000f00 */
[----:B------:R-:W-:-:S03]  /*a030*/  IMAD.MOV.U32 R13, RZ, RZ, -0x3fa3cf2c ;  /* 0xc05c30d4ff0d7424 */ /* 0x000fc600078e00ff */
[----:B------:R2:W-:Y:S01]  /*a040*/  STL.64 [R1+0x1320], R8 ;  /* 0x0013200801007387 */ /* 0x0005e20000100a00 */
[----:B0-----:R-:W-:-:S03]  /*a050*/  DMUL R6, R2, R4 ;  /* 0x0000000402067228 */ /* 0x001fc60000000000 */
[----:B------:R0:W-:Y:S01]  /*a060*/  STL.64 [R1+0x1328], R12 ;  /* 0x0013280c01007387 */ /* 0x0001e20000100a00 */
[----:B-1----:R-:W-:Y:S01]  /*a070*/  MOV R14, 0x1fd5f699 ;  /* 0x1fd5f699000e7802 */ /* 0x002fe20000000f00 */
[----:B------:R-:W-:Y:S02]  /*a080*/  IMAD.MOV.U32 R15, RZ, RZ, 0x3f6966e5 ;  /* 0x3f6966e5ff0f7424 */ /* 0x000fe400078e00ff */
[----:B------:R1:W-:Y:S01]  /*a090*/  STL.64 [R1+0x1318], R18 ;  /* 0x0013181201007387 */ /* 0x0003e20000100a00 */
[----:B--2---:R-:W-:-:S03]  /*a0a0*/  DFMA R8, -R10, R6, R2 ;  /* 0x000000060a08722b */ /* 0x004fc60000000102 */
[----:B------:R2:W-:Y:S01]  /*a0b0*/  STL.64 [R1+0x1358], R14 ;  /* 0x0013580e01007387 */ /* 0x0005e20000100a00 */
[----:B0-----:R-:W-:-:S03]  /*a0c0*/  IMAD.MOV.U32 R12, RZ, RZ, -0x38d8a0ef ;  /* 0xc7275f11ff0c7424 */ /* 0x001fc600078e00ff */
[----:B------:R-:W-:Y:S01]  /*a0d0*/  STL.64 [R1+0x1338], R22 ;  /* 0x0013381601007387 */ /* 0x000fe20000100a00 */
[----:B------:R-:W-:Y:S02]  /*a0e0*/  IMAD.MOV.U32 R13, RZ, RZ, -0x3fef52dd ;  /* 0xc010ad23ff0d7424 */ /* 0x000fe400078e00ff */
[----:B-1----:R-:W-:Y:S01]  /*a0f0*/  IMAD.MOV.U32 R18, RZ, RZ, 0x14be7336 ;  /* 0x14be7336ff127424 */ /* 0x002fe200078e00ff */
[----:B------:R-:W-:Y:S01]  /*a100*/  MOV R19, 0x4026393a ;  /* 0x4026393a00137802 */ /* 0x000fe20000000f00 */
[----:B------:R-:W-:Y:S01]  /*a110*/  STL.64 [R1+0x1340], R20 ;  /* 0x0013401401007387 */ /* 0x000fe20000100a00 */
[----:B--2---:R-:W-:-:S03]  /*a120*/  IMAD.MOV.U32 R14, RZ, RZ, -0x5fb49ca2 ;  /* 0xa04b635eff0e7424 */ /* 0x004fc600078e00ff */
[----:B------:R0:W-:Y:S01]  /*a130*/  STL.64 [R1+0x1350], R12 ;  /* 0x0013500c01007387 */ /* 0x0001e20000100a00 */
[----:B------:R-:W-:-:S03]  /*a140*/  IMAD.MOV.U32 R15, RZ, RZ, 0x3fdf284b ;  /* 0x3fdf284bff0f7424 */ /* 0x000fc600078e00ff */
[----:B------:R1:W-:Y:S04]  /*a150*/  STL.64 [R1+0x1348], R18 ;  /* 0x0013481201007387 */ /* 0x0003e80000100a00 */
[----:B------:R2:W-:Y:S01]  /*a160*/  STL.64 [R1+0x1380], R14 ;  /* 0x0013800e01007387 */ /* 0x0005e20000100a00 */
[----:B0-----:R-:W-:Y:S01]  /*a170*/  DFMA R12, R4, R8, R6 ;  /* 0x00000008040c722b */ /* 0x001fe20000000006 */
[----:B------:R-:W-:Y:S01]  /*a180*/  IMAD.MOV.U32 R4, RZ, RZ, 0x1b50cc3 ;  /* 0x01b50cc3ff047424 */ /* 0x000fe200078e00ff */
[----:B------:R-:W-:Y:S01]  /*a190*/  MOV R6, 0x6fac42ee ;  /* 0x6fac42ee00067802 */ /* 0x000fe20000000f00 */
[----:B-1----:R-:W-:Y:S01]  /*a1a0*/  IMAD.MOV.U32 R18, RZ, RZ, 0x47d911f2 ;  /* 0x47d911f2ff127424 */ /* 0x002fe200078e00ff */
[----:B------:R-:W-:Y:S01]  /*a1b0*/  MOV R19, 0x3ff1f3c0 ;  /* 0x3ff1f3c000137802 */ /* 0x000fe20000000f00 */
[----:B------:R-:W-:Y:S01]  /*a1c0*/  IMAD.MOV.U32 R5, RZ, RZ, -0x4017a9ca ;  /* 0xbfe85636ff057424 */ /* 0x000fe200078e00ff */
[----:B------:R-:W-:Y:S01]  /*a1d0*/  MOV R9, 0x3fcc603b ;  /* 0x3fcc603b00097802 */ /* 0x000fe20000000f00 */
[----:B------:R-:W-:-:S02]  /*a1e0*/  IMAD.MOV.U32 R7, RZ, RZ, 0x3fd73534 ;  /* 0x3fd73534ff077424 */ /* 0x000fc400078e00ff */
[----:B------:R-:W-:Y:S01]  /*a1f0*/  IMAD.MOV.U32 R8, RZ, RZ, 0x728f44d1 ;  /* 0x728f44d1ff087424 */ /* 0x000fe200078e00ff */
[----:B------:R2:W-:Y:S01]  /*a200*/  STL.64 [R1+0x1360], R18 ;  /* 0x0013601201007387 */ /* 0x0005e20000100a00 */
[----:B------:R-:W-:-:S03]  /*a210*/  FFMA R0, RZ, R11, R13 ;  /* 0x0000000bff007223 */ /* 0x000fc6000000000d */
[----:B------:R2:W-:Y:S02]  /*a220*/  STL.64 [R1+0x1368], R4 ;  /* 0x0013680401007387 */ /* 0x0005e40000100a00 */
[----:B------:R-:W-:Y:S02]  /*a230*/  FSETP.GT.AND P0, PT, |R0|, 1.469367938527859385e-39, PT ;  /* 0x001000000000780b */ /* 0x000fe40003f04200 */
[----:B------:R2:W-:Y:S04]  /*a240*/  STL.64 [R1+0x1370], R6 ;  /* 0x0013700601007387 */ /* 0x0005e80000100a00 */
[----:B------:R2:W-:Y:S07]  /*a250*/  STL.64 [R1+0x1378], R8 ;  /* 0x0013780801007387 */ /* 0x0005ee0000100a00 */
[----:B------:R-:W-:Y:S05]  /*a260*/  @P0 BRA P1, `(.L_x_8544) ;  /* 0x0000000000200947 */ /* 0x000fea0000800000 */
[----:B--2---:R-:W-:Y:S01]  /*a270*/  MOV R6, R2 ;  /* 0x0000000200067202 */ /* 0x004fe20000000f00 */
[----:B------:R-:W-:Y:S01]  /*a280*/  IMAD.MOV.U32 R7, RZ, RZ, R3 ;  /* 0x000000ffff077224 */ /* 0x000fe200078e0003 */
[----:B------:R-:W-:Y:S01]  /*a290*/  MOV R5, R11 ;  /* 0x0000000b00057202 */ /* 0x000fe20000000f00 */
[----:B------:R-:W-:Y:S01]  /*a2a0*/  IMAD.MOV.U32 R8, RZ, RZ, R10 ;  /* 0x000000ffff087224 */ /* 0x000fe200078e000a */
[----:B------:R-:W-:-:S07]  /*a2b0*/  MOV R0, 0xa2d0 ;  /* 0x0000a2d000007802 */ /* 0x000fce0000000f00 */
[----:B------:R-:W-:Y:S05]  /*a2c0*/  CALL.REL.NOINC `($__internal_27_$__cuda_sm20_div_rn_f64_full) ;  /* 0x0000052800087944 */ /* 0x000fea0003c00000 */
[----:B------:R-:W-:Y:S02]  /*a2d0*/  IMAD.MOV.U32 R12, RZ, RZ, R6 ;  /* 0x000000ffff0c7224 */ /* 0x000fe400078e0006 */
[----:B------:R-:W-:-:S07]  /*a2e0*/  IMAD.MOV.U32 R13, RZ, RZ, R5 ;  /* 0x000000ffff0d7224 */ /* 0x000fce00078e0005 */
.L_x_8544:
[----:B------:R-:W-:Y:S05]  /*a2f0*/  BSYNC.RECONVERGENT B0 ;  /* 0x0000000000007941 */ /* 0x000fea0003800200 */
.L_x_8543:
[----:B------:R-:W2:Y:S01]  /*a300*/  MUFU.RCP64H R3, R11 ;  /* 0x0000000b00037308 */ /* 0x000ea20000001800 */
[----:B------:R-:W-:Y:S01]  /*a310*/  MOV R2, 0x1 ;  /* 0x0000000100027802 */ /* 0x000fe20000000f00 */
[----:B------:R-:W-:Y:S01]  /*a320*/  BSSY.RECONVERGENT B0, `(.L_x_8545) ;  /* 0x0000016000007945 */ /* 0x000fe20003800200 */
[----:B------:R-:W-:-:S04]  /*a330*/  FSETP.GEU.AND P1, PT, |R17|, 6.5827683646048100446e-37, PT ;  /* 0x036000001100780b */ /* 0x000fc80003f2e200 */
[----:B--2---:R-:W-:-:S08]  /*a340*/  DFMA R4, -R10, R2, 1 ;  /* 0x3ff000000a04742b */ /* 0x004fd00000000102 */
[----:B------:R-:W-:-:S08]  /*a350*/  DFMA R4, R4, R4, R4 ;  /* 0x000000040404722b */ /* 0x000fd00000000004 */
[----:B------:R-:W-:-:S08]  /*a360*/  DFMA R2, R2, R4, R2 ;  /* 0x000000040202722b */ /* 0x000fd00000000002 */
[----:B------:R-:W-:-:S08]  /*a370*/  DFMA R4, -R10, R2, 1 ;  /* 0x3ff000000a04742b */ /* 0x000fd00000000102 */
[----:B------:R-:W-:-:S08]  /*a380*/  DFMA R2, R2, R4, R2 ;  /* 0x000000040202722b */ /* 0x000fd00000000002 */
[----:B------:R-:W-:-:S08]  /*a390*/  DMUL R4, R16, R2 ;  /* 0x0000000210047228 */ /* 0x000fd00000000000 */
[----:B------:R-:W-:-:S08]  /*a3a0*/  DFMA R6, -R10, R4, R16 ;  /* 0x000000040a06722b */ /* 0x000fd00000000110 */
[----:B------:R-:W-:Y:S01]  /*a3b0*/  DFMA R2, R2, R6, R4 ;  /* 0x000000060202722b */ /* 0x000fe20000000004 */
[----:B------:R-:W-:-:S09]  /*a3c0*/  VIADD R4, R1, 0x1388 ;  /* 0x0000138801047836 */ /* 0x000fd20000000000 */
        /* <DEDUP_REMOVED lines=8> */
[----:B------:R-:W-:Y:S05]  /*a450*/  CALL.REL.NOINC `($__internal_27_$__cuda_sm20_div_rn_f64_full) ;  /* 0x0000052400a47944 */ /* 0x000fea0003c00000 */
[----:B------:R-:W-:Y:S01]  /*a460*/  MOV R2, R6 ;  /* 0x0000000600027202 */ /* 0x000fe20000000f00 */
[----:B------:R-:W-:-:S07]  /*a470*/  IMAD.MOV.U32 R3, RZ, RZ, R5 ;  /* 0x000000ffff037224 */ /* 0x000fce00078e0005 */
.L_x_8546:
[----:B------:R-:W-:Y:S05]  /*a480*/  BSYNC.RECONVERGENT B0 ;  /* 0x0000000000007941 */ /* 0x000fea0003800200 */
.L_x_8545:
        /* <DEDUP_REMOVED lines=59> */
.L_x_8552:
[----:B------:R-:W-:Y:S05]  /*a840*/  BSYNC.RECONVERGENT B3 ;  /* 0x0000000000037941 */ /* 0x000fea0003800200 */
.L_x_8551:
        /* <DEDUP_REMOVED lines=30> */
.L_x_8550:
[----:B------:R-:W-:-:S10]  /*aa30*/  DADD R8, R2, 1 ;  /* 0x3ff0000002087429 */ /* 0x000fd40000000000 */
[----:B------:R-:W-:Y:S01]  /*aa40*/  ISETP.GT.AND P0, PT, R9, 0xfffff, PT ;  /* 0x000fffff0900780c */ /* 0x000fe20003f04270 */
[----:B0-----:R-:W-:Y:S01]  /*aa50*/  IMAD.MOV.U32 R6, RZ, RZ, R8 ;  /* 0x000000ffff067224 */ /* 0x001fe200078e0008 */
[----:B------:R-:W-:Y:S01]  /*aa60*/  MOV R0, R9 ;  /* 0x0000000900007202 */ /* 0x000fe20000000f00 */
[----:B------:R-:W-:-:S10]  /*aa70*/  IMAD.MOV.U32 R7, RZ, RZ, R9 ;  /* 0x000000ffff077224 */ /* 0x000fd400078e0009 */
        /* <DEDUP_REMOVED lines=10> */
[----:B------:R-:W-:Y:S01]  /*ab20*/  MOV R12, R8 ;  /* 0x00000008000c7202 */ /* 0x000fe20000000f00 */
[----:B------:R-:W-:Y:S01]  /*ab30*/  UMOV UR6, 0x3ae80f1e ;  /* 0x3ae80f1e00067882 */ /* 0x000fe20000000000 */
[----:B------:R-:W-:Y:S01]  /*ab40*/  LOP3.LUT R6, R6, 0x3ff00000, RZ, 0xfc, !PT ;  /* 0x3ff0000006067812 */ /* 0x000fe200078efcff */
[----:B------:R-:W-:Y:S01]  /*ab50*/  UMOV UR7, 0x3eb1380b ;  /* 0x3eb1380b00077882 */ /* 0x000fe20000000000 */
[----:B------:R-:W-:Y:S01]  /*ab60*/  MOV R15, 0x3ed0ee25 ;  /* 0x3ed0ee25000f7802 */ /* 0x000fe20000000f00 */
[----:B------:R-:W-:Y:S01]  /*ab70*/  UMOV UR8, 0x80000000 ;  /* 0x8000000000087882 */ /* 0x000fe20000000000 */
[----:B------:R-:W-:Y:S01]  /*ab80*/  ISETP.GE.U32.AND P0, PT, R6, 0x3ff6a09f, PT ;  /* 0x3ff6a09f0600780c */ /* 0x000fe20003f06070 */
[----:B------:R-:W-:Y:S01]  /*ab90*/  IMAD.MOV.U32 R13, RZ, RZ, R6 ;  /* 0x000000ffff0d7224 */ /* 0x000fe200078e0006 */
[----:B------:R-:W-:Y:S01]  /*aba0*/  LEA.HI R0, R0, R5, RZ, 0xc ;  /* 0x0000000500007211 */ /* 0x000fe200078f60ff */
[----:B------:R-:W-:-:S10]  /*abb0*/  UMOV UR9, 0x43300000 ;  /* 0x4330000000097882 */ /* 0x000fd40000000000 */
[----:B------:R-:W-:Y:S02]  /*abc0*/  @P0 VIADD R6, R13, 0xfff00000 ;  /* 0xfff000000d060836 */ /* 0x000fe40000000000 */
[----:B------:R-:W-:-:S03]  /*abd0*/  @P0 VIADD R0, R0, 0x1 ;  /* 0x0000000100000836 */ /* 0x000fc60000000000 */
        /* <DEDUP_REMOVED lines=52> */
.L_x_8554:
[----:B------:R-:W-:Y:S01]  /*af20*/  MOV R8, 0x0 ;  /* 0x0000000000087802 */ /* 0x000fe20000000f00 */
[----:B------:R-:W-:Y:S01]  /*af30*/  IMAD.MOV.U32 R9, RZ, RZ, 0x7ff00000 ;  /* 0x7ff00000ff097424 */ /* 0x000fe200078e00ff */
[----:B------:R-:W-:-:S05]  /*af40*/  LOP3.LUT P0, RZ, R7, 0x7fffffff, RZ, 0xc0, !PT ;  /* 0x7fffffff07ff7812 */ /* 0x000fca000780c0ff */
[----:B------:R-:W-:-:S10]  /*af50*/  DFMA R8, R6, R8, +INF ;  /* 0x7ff000000608742b */ /* 0x000fd40000000008 */
[----:B------:R-:W-:Y:S02]  /*af60*/  FSEL R6, R8, RZ, P0 ;  /* 0x000000ff08067208 */ /* 0x000fe40000000000 */
[----:B------:R-:W-:-:S07]  /*af70*/  FSEL R7, R9, -QNAN , P0 ;  /* 0xfff0000009077808 */ /* 0x000fce0000000000 */
.L_x_8553:
[----:B------:R-:W-:Y:S05]  /*af80*/  BSYNC.RECONVERGENT B0 ;  /* 0x0000000000007941 */ /* 0x000fea0003800200 */
.L_x_8549:
        /* <DEDUP_REMOVED lines=27> */
[----:B------:R-:W-:Y:S05]  /*b140*/  CALL.REL.NOINC `($__internal_28_$__cuda_sm20_dsqrt_rn_f64_mediumpath_v1) ;  /* 0x0000052000087944 */ /* 0x000fea0003c00000 */
[----:B------:R-:W-:Y:S01]  /*b150*/  IMAD.MOV.U32 R18, RZ, RZ, R8 ;  /* 0x000000ffff127224 */ /* 0x000fe200078e0008 */
[----:B------:R-:W-:-:S07]  /*b160*/  MOV R19, R9 ;  /* 0x0000000900137202 */ /* 0x000fce0000000f00 */
.L_x_8556:
[----:B------:R-:W-:Y:S05]  /*b170*/  BSYNC.RECONVERGENT B3 ;  /* 0x0000000000037941 */ /* 0x000fea0003800200 */
.L_x_8555:
[----:B------:R-:W-:Y:S02]  /*b180*/  IMAD.MOV.U32 R12, RZ, RZ, R18 ;  /* 0x000000ffff0c7224 */ /* 0x000fe400078e0012 */
[----:B------:R-:W-:Y:S01]  /*b190*/  IMAD.MOV.U32 R13, RZ, RZ, R19 ;  /* 0x000000ffff0d7224 */ /* 0x000fe200078e0013 */
[----:B------:R-:W-:Y:S06]  /*b1a0*/  BRA `(.L_x_8557) ;  /* 0x0000000800d47947 */ /* 0x000fec0003800000 */
.L_x_8548:
        /* <DEDUP_REMOVED lines=8> */
[----:B0-----:R-:W-:Y:S01]  /*b230*/  DADD R6, R2, 2 ;  /* 0x4000000002067429 */ /* 0x001fe20000000000 */
        /* <DEDUP_REMOVED lines=21> */
[----:B------:R-:W-:Y:S01]  /*b390*/  IMAD.MOV.U32 R8, RZ, RZ, R6 ;  /* 0x000000ffff087224 */ /* 0x000fe200078e0006 */
[----:B------:R-:W-:-:S07]  /*b3a0*/  MOV R9, R5 ;  /* 0x0000000500097202 */ /* 0x000fce0000000f00 */
.L_x_8561:
[----:B------:R-:W-:Y:S05]  /*b3b0*/  BSYNC.RECONVERGENT B3 ;  /* 0x0000000000037941 */ /* 0x000fea0003800200 */
.L_x_8560:
        /* <DEDUP_REMOVED lines=30> */
.L_x_8559:
[----:B------:R-:W-:-:S10]  /*b5a0*/  DADD R8, R2, 1 ;  /* 0x3ff0000002087429 */ /* 0x000fd40000000000 */
[----:B------:R-:W-:Y:S01]  /*b5b0*/  ISETP.GT.AND P1, PT, R9, 0xfffff, PT ;  /* 0x000fffff0900780c */ /* 0x000fe20003f24270 */
[--C-:B0-----:R-:W-:Y:S01]  /*b5c0*/  IMAD.MOV.U32 R7, RZ, RZ, R9.reuse ;  /* 0x000000ffff077224 */ /* 0x101fe200078e0009 */
[----:B------:R-:W-:Y:S01]  /*b5d0*/  MOV R6, R8 ;  /* 0x0000000800067202 */ /* 0x000fe20000000f00 */
        /* <DEDUP_REMOVED lines=10> */
[----:B------:R-:W-:Y:S01]  /*b680*/  IMAD.MOV.U32 R12, RZ, RZ, R8 ;  /* 0x000000ffff0c7224 */ /* 0x000fe200078e0008 */
[----:B------:R-:W-:Y:S01]  /*b690*/  UMOV UR6, 0x3ae80f1e ;  /* 0x3ae80f1e00067882 */ /* 0x000fe20000000000 */
[----:B------:R-:W-:Y:S01]  /*b6a0*/  IMAD.MOV.U32 R14, RZ, RZ, -0x748574fc ;  /* 0x8b7a8b04ff0e7424 */ /* 0x000fe200078e00ff */
[----:B------:R-:W-:Y:S01]  /*b6b0*/  LOP3.LUT R6, R6, 0x3ff00000, RZ, 0xfc, !PT ;  /* 0x3ff0000006067812 */ /* 0x000fe200078efcff */
[----:B------:R-:W-:Y:S01]  /*b6c0*/  IMAD.MOV.U32 R15, RZ, RZ, 0x3ed0ee25 ;  /* 0x3ed0ee25ff0f7424 */ /* 0x000fe200078e00ff */
[----:B------:R-:W-:Y:S01]  /*b6d0*/  UMOV UR7, 0x3eb1380b ;  /* 0x3eb1380b00077882 */ /* 0x000fe20000000000 */
[----:B------:R-:W-:Y:S01]  /*b6e0*/  LEA.HI R0, R0, R5, RZ, 0xc ;  /* 0x0000000500007211 */ /* 0x000fe200078f60ff */
[----:B------:R-:W-:Y:S01]  /*b6f0*/  UMOV UR8, 0x80000000 ;  /* 0x8000000000087882 */ /* 0x000fe20000000000 */
[----:B------:R-:W-:Y:S01]  /*b700*/  ISETP.GE.U32.AND P0, PT, R6, 0x3ff6a09f, PT ;  /* 0x3ff6a09f0600780c */ /* 0x000fe20003f06070 */
[----:B------:R-:W-:Y:S01]  /*b710*/  UMOV UR9, 0x43300000 ;  /* 0x4330000000097882 */ /* 0x000fe20000000000 */
[----:B------:R-:W-:-:S11]  /*b720*/  MOV R13, R6 ;  /* 0x00000006000d7202 */ /* 0x000fd60000000f00 */
[----:B------:R-:W-:Y:S01]  /*b730*/  @P0 VIADD R6, R13, 0xfff00000 ;  /* 0xfff000000d060836 */ /* 0x000fe20000000000 */
[----:B------:R-:W-:-:S03]  /*b740*/  @P0 IADD3 R0, PT, PT, R0, 0x1, RZ ;  /* 0x0000000100000810 */ /* 0x000fc60007ffe0ff */
        /* <DEDUP_REMOVED lines=52> */
.L_x_8563:
[----:B------:R-:W-:Y:S01]  /*ba90*/  IMAD.MOV.U32 R8, RZ, RZ, 0x0 ;  /* 0x00000000ff087424 */ /* 0x000fe200078e00ff */
[----:B------:R-:W-:Y:S02]  /*baa0*/  MOV R9, 0x7ff00000 ;  /* 0x7ff0000000097802 */ /* 0x000fe40000000f00 */
[----:B------:R-:W-:-:S04]  /*bab0*/  LOP3.LUT P0, RZ, R7, 0x7fffffff, RZ, 0xc0, !PT ;  /* 0x7fffffff07ff7812 */ /* 0x000fc8000780c0ff */
[----:B------:R-:W-:-:S10]  /*bac0*/  DFMA R8, R6, R8, +INF ;  /* 0x7ff000000608742b */ /* 0x000fd40000000008 */
[----:B------:R-:W-:Y:S02]  /*bad0*/  FSEL R6, R8, RZ, P0 ;  /* 0x000000ff08067208 */ /* 0x000fe40000000000 */
[----:B------:R-:W-:-:S07]  /*bae0*/  FSEL R7, R9, -QNAN , P0 ;  /* 0xfff0000009077808 */ /* 0x000fce0000000000 */
.L_x_8562:
[----:B------:R-:W-:Y:S05]  /*baf0*/  BSYNC.RECONVERGENT B0 ;  /* 0x0000000000007941 */ /* 0x000fea0003800200 */
.L_x_8558:
        /* <DEDUP_REMOVED lines=27> */
[----:B------:R-:W-:Y:S05]  /*bcb0*/  CALL.REL.NOINC `($__internal_28_$__cuda_sm20_dsqrt_rn_f64_mediumpath_v1) ;  /* 0x00000514002c7944 */ /* 0x000fea0003c00000 */
[----:B------:R-:W-:Y:S02]  /*bcc0*/  IMAD.MOV.U32 R18, RZ, RZ, R8 ;  /* 0x000000ffff127224 */ /* 0x000fe400078e0008 */
[----:B------:R-:W-:-:S07]  /*bcd0*/  IMAD.MOV.U32 R19, RZ, RZ, R9 ;  /* 0x000000ffff137224 */ /* 0x000fce00078e0009 */
.L_x_8565:
[----:B------:R-:W-:Y:S05]  /*bce0*/  BSYNC.RECONVERGENT B3 ;  /* 0x0000000000037941 */ /* 0x000fea0003800200 */
.L_x_8564:
[----:B------:R-:W-:-:S11]  /*bcf0*/  DADD R12, -RZ, -R18 ;  /* 0x00000000ff0c7229 */ /* 0x000fd60000000912 */
.L_x_8557:
[----:B------:R-:W-:Y:S05]  /*bd00*/  BSYNC.RECONVERGENT B1 ;  /* 0x0000000000017941 */ /* 0x000fea0003800200 */
.L_x_8547:
[----:B0-----:R-:W-:Y:S01]  /*bd10*/  DMUL R6, R10, 0.5 ;  /* 0x3fe000000a067828 */ /* 0x001fe20000000000 */
        /* <DEDUP_REMOVED lines=26> */
[----:B------:R-:W-:Y:S01]  /*bec0*/  MOV R22, R8 ;  /* 0x0000000800167202 */ /* 0x000fe20000000f00 */
[----:B------:R-:W-:-:S07]  /*bed0*/  IMAD.MOV.U32 R23, RZ, RZ, R9 ;  /* 0x000000ffff177224 */ /* 0x000fce00078e0009 */
.L_x_8567:
[----:B------:R-:W-:Y:S05]  /*bee0*/  BSYNC.RECONVERGENT B1 ;  /* 0x0000000000017941 */ /* 0x000fea0003800200 */
.L_x_8566:
[----:B------:R-:W-:Y:S01]  /*bef0*/  DMUL R22, R22, -R12 ;  /* 0x8000000c16167228 */ /* 0x000fe20000000000 */
[----:B------:R-:W-:Y:S01]  /*bf00*/  BSSY.RECONVERGENT B0, `(.L_x_8568) ;  /* 0x0000019000007945 */ /* 0x000fe20003800200 */
[----:B------:R-:W-:Y:S01]  /*bf10*/  IMAD.MOV.U32 R16, RZ, RZ, RZ ;  /* 0x000000ffff107224 */ /* 0x000fe200078e00ff */
[----:B------:R-:W-:Y:S01]  /*bf20*/  MOV R0, 0x1 ;  /* 0x0000000100007802 */ /* 0x000fe20000000f00 */
[----:B------:R-:W-:Y:S02]  /*bf30*/  IMAD.MOV.U32 R6, RZ, RZ, 0x55555555 ;  /* 0x55555555ff067424 */ /* 0x000fe400078e00ff */
[----:B------:R-:W-:-:S07]  /*bf40*/  IMAD.MOV.U32 R7, RZ, RZ, -0x402aaaab ;  /* 0xbfd55555ff077424 */ /* 0x000fce00078e00ff */
.L_x_8569:
[----:B------:R-:W-:-:S13]  /*bf50*/  ISETP.GT.AND P0, PT, R0, R16, PT ;  /* 0x000000100000720c */ /* 0x000fda0003f04270 */
[C---:B------:R-:W-:Y:S01]  /*bf60*/  @P0 IADD3 R3, PT, PT, R0.reuse, -0x1, RZ ;  /* 0xffffffff00030810 */ /* 0x040fe20007ffe0ff */
[----:B------:R-:W-:-:S04]  /*bf70*/  @!P0 IMAD R2, R0, 0x8, R4 ;  /* 0x0000000800028824 */ /* 0x000fc800078e0204 */
[----:B------:R-:W-:Y:S02]  /*bf80*/  @P0 IMAD R5, R3, 0x8, R4 ;  /* 0x0000000803050824 */ /* 0x000fe400078e0204 */
[----:B------:R-:W2:Y:S04]  /*bf90*/  @!P0 LDL.64 R2, [R2] ;  /* 0x0000000002028983 */ /* 0x000ea80000100a00 */
[----:B------:R-:W3:Y:S02]  /*bfa0*/  @P0 LDL.64 R8, [R5] ;  /* 0x0000000005080983 */ /* 0x000ee40000100a00 */
[----:B---3--:R-:W-:Y:S01]  /*bfb0*/  @P0 DMUL R2, R8, R12 ;  /* 0x0000000c08020228 */ /* 0x008fe20000000000 */
[----:B------:R-:W-:-:S06]  /*bfc0*/  LEA R8, R0, R1, 0x3 ;  /* 0x0000000100087211 */ /* 0x000fcc00078e18ff */
        /* <DEDUP_REMOVED lines=8> */
[----:B------:R-:W-:Y:S01]  /*c050*/  DSETP.GEU.AND P2, PT, |R2|, R6, PT ;  /* 0x000000060200722a */ /* 0x000fe20003f4e200 */
[----:B------:R-:W-:Y:S01]  /*c060*/  MOV R6, R18 ;  /* 0x0000001200067202 */ /* 0x000fe20000000f00 */
[----:B------:R-:W-:-:S12]  /*c070*/  IMAD.MOV.U32 R7, RZ, RZ, R19 ;  /* 0x000000ffff077224 */ /* 0x000fd800078e0013 */
[----:B------:R-:W-:Y:S05]  /*c080*/  @!P1 BRA P2, `(.L_x_8569) ;  /* 0xfffffffc00b09947 */ /* 0x000fea000103ffff */
[----:B------:R-:W-:Y:S05]  /*c090*/  BSYNC.RECONVERGENT B0 ;  /* 0x0000000000007941 */ /* 0x000fea0003800200 */
.L_x_8568:
        /* <DEDUP_REMOVED lines=20> */
[----:B------:R-:W-:Y:S05]  /*c1e0*/  CALL.REL.NOINC `($__internal_26_$__cuda_sm20_dblrcp_rn_slowpath_v3) ;  /* 0x0000050400947944 */ /* 0x000fea0003c00000 */
[----:B------:R-:W-:Y:S01]  /*c1f0*/  MOV R6, R5 ;  /* 0x0000000500067202 */ /* 0x000fe20000000f00 */
[----:B------:R-:W-:-:S07]  /*c200*/  IMAD.MOV.U32 R7, RZ, RZ, R0 ;  /* 0x000000ffff077224 */ /* 0x000fce00078e0000 */
.L_x_8573:
[----:B------:R-:W-:Y:S05]  /*c210*/  BSYNC.RECONVERGENT B3 ;  /* 0x0000000000037941 */ /* 0x000fea0003800200 */
.L_x_8572:
[----:B------:R-:W-:Y:S01]  /*c220*/  HFMA2 R8, -RZ, RZ, -10.0078125, -1396 ;  /* 0xc901e574ff087431 */ /* 0x000fe200000001ff */
[----:B------:R-:W-:Y:S01]  /*c230*/  BSSY.RECONVERGENT B0, `(.L_x_8574) ;  /* 0x0000015000007945 */ /* 0x000fe20003800200 */
[----:B------:R-:W-:Y:S02]  /*c240*/  IMAD.MOV.U32 R0, RZ, RZ, 0x1 ;  /* 0x00000001ff007424 */ /* 0x000fe400078e00ff */
[----:B------:R-:W-:-:S07]  /*c250*/  IMAD.MOV.U32 R9, RZ, RZ, -0x40a1a8c6 ;  /* 0xbf5e573aff097424 */ /* 0x000fce00078e00ff */
.L_x_8575:
[----:B------:R-:W-:-:S13]  /*c260*/  ISETP.GT.AND P0, PT, R0, R16, PT ;  /* 0x000000100000720c */ /* 0x000fda0003f04270 */
[C---:B------:R-:W-:Y:S01]  /*c270*/  @P0 VIADD R5, R0.reuse, 0xffffffff ;  /* 0xffffffff00050836 */ /* 0x040fe20000000000 */
[----:B------:R-:W-:-:S03]  /*c280*/  @!P0 LEA R14, R0, R4, 0x3 ;  /* 0x00000004000e8211 */ /* 0x000fc600078e18ff */
[----:B------:R-:W-:-:S03]  /*c290*/  @P0 IMAD R5, R5, 0x8, R4 ;  /* 0x0000000805050824 */ /* 0x000fc600078e0204 */
        /* <DEDUP_REMOVED lines=13> */
[----:B------:R-:W-:Y:S05]  /*c370*/  @!P1 BRA P2, `(.L_x_8575) ;  /* 0xfffffffc00b89947 */ /* 0x000fea000103ffff */
[----:B------:R-:W-:Y:S05]  /*c380*/  BSYNC.RECONVERGENT B0 ;  /* 0x0000000000007941 */ /* 0x000fea0003800200 */
.L_x_8574:
        /* <DEDUP_REMOVED lines=25> */
[----:B------:R-:W-:Y:S05]  /*c520*/  CALL.REL.NOINC `($__internal_27_$__cuda_sm20_div_rn_f64_full) ;  /* 0x0000050400707944 */ /* 0x000fea0003c00000 */
[----:B------:R-:W-:Y:S01]  /*c530*/  IMAD.MOV.U32 R8, RZ, RZ, R6 ;  /* 0x000000ffff087224 */ /* 0x000fe200078e0006 */
[----:B------:R-:W-:-:S07]  /*c540*/  MOV R9, R5 ;  /* 0x0000000500097202 */ /* 0x000fce0000000f00 */
.L_x_8577:
[----:B------:R-:W-:Y:S05]  /*c550*/  BSYNC.RECONVERGENT B0 ;  /* 0x0000000000007941 */ /* 0x000fea0003800200 */
.L_x_8576:
[----:B------:R-:W-:Y:S01]  /*c560*/  HFMA2 R7, -RZ, RZ, 1.859375, -6544 ;  /* 0x3f70ee64ff077431 */ /* 0x000fe200000001ff */
[----:B------:R-:W-:Y:S01]  /*c570*/  BSSY.RECONVERGENT B0, `(.L_x_8578) ;  /* 0x0000015000007945 */ /* 0x000fe20003800200 */
[----:B------:R-:W-:Y:S02]  /*c580*/  IMAD.MOV.U32 R0, RZ, RZ, 0x1 ;  /* 0x00000001ff007424 */ /* 0x000fe400078e00ff */
[----:B------:R-:W-:-:S07]  /*c590*/  IMAD.MOV.U32 R6, RZ, RZ, 0x3b990ee6 ;  /* 0x3b990ee6ff067424 */ /* 0x000fce00078e00ff */
.L_x_8579:
[----:B------:R-:W-:-:S13]  /*c5a0*/  ISETP.GT.AND P0, PT, R0, R16, PT ;  /* 0x000000100000720c */ /* 0x000fda0003f04270 */
[C---:B------:R-:W-:Y:S02]  /*c5b0*/  @P0 VIADD R5, R0.reuse, 0xffffffff ;  /* 0xffffffff00050836 */ /* 0x040fe40000000000 */
[----:B------:R-:W-:-:S03]  /*c5c0*/  @!P0 IMAD R18, R0, 0x8, R4 ;  /* 0x0000000800128824 */ /* 0x000fc600078e0204 */
[----:B------:R-:W-:-:S03]  /*c5d0*/  @P0 LEA R5, R5, R4, 0x3 ;  /* 0x0000000405050211 */ /* 0x000fc600078e18ff */
        /* <DEDUP_REMOVED lines=13> */
[----:B------:R-:W-:Y:S05]  /*c6b0*/  @!P1 BRA P2, `(.L_x_8579) ;  /* 0xfffffffc00b89947 */ /* 0x000fea000103ffff */
[----:B------:R-:W-:Y:S05]  /*c6c0*/  BSYNC.RECONVERGENT B0 ;  /* 0x0000000000007941 */ /* 0x000fea0003800200 */
.L_x_8578:
        /* <DEDUP_REMOVED lines=28> */
[----:B------:R-:W-:-:S07]  /*c890*/  MOV R7, R5 ;  /* 0x0000000500077202 */ /* 0x000fce0000000f00 */
.L_x_8581:
[----:B------:R-:W-:Y:S05]  /*c8a0*/  BSYNC.RECONVERGENT B0 ;  /* 0x0000000000007941 */ /* 0x000fea0003800200 */
.L_x_8580:
[----:B------:R-:W-:Y:S01]  /*c8b0*/  HFMA2 R9, -RZ, RZ, 1.8173828125, 7.84765625 ;  /* 0x3f4547d9ff097431 */ /* 0x000fe200000001ff */
[----:B------:R-:W-:Y:S01]  /*c8c0*/  BSSY.RECONVERGENT B0, `(.L_x_8582) ;  /* 0x0000015000007945 */ /* 0x000fe20003800200 */
[----:B------:R-:W-:Y:S02]  /*c8d0*/  IMAD.MOV.U32 R0, RZ, RZ, 0x1 ;  /* 0x00000001ff007424 */ /* 0x000fe400078e00ff */
[----:B------:R-:W-:-:S07]  /*c8e0*/  IMAD.MOV.U32 R8, RZ, RZ, 0x3b34e2b6 ;  /* 0x3b34e2b6ff087424 */ /* 0x000fce00078e00ff */
.L_x_8583:
        /* <DEDUP_REMOVED lines=19> */
.L_x_8582:
        /* <DEDUP_REMOVED lines=25> */
[----:B------:R-:W-:Y:S05]  /*cbb0*/  CALL.REL.NOINC `($__internal_27_$__cuda_sm20_div_rn_f64_full) ;  /* 0x000004fc00cc7944 */ /* 0x000fea0003c00000 */
[----:B------:R-:W-:Y:S02]  /*cbc0*/  IMAD.MOV.U32 R8, RZ, RZ, R6 ;  /* 0x000000ffff087224 */ /* 0x000fe400078e0006 */
[----:B------:R-:W-:-:S07]  /*cbd0*/  IMAD.MOV.U32 R9, RZ, RZ, R5 ;  /* 0x000000ffff097224 */ /* 0x000fce00078e0005 */
.L_x_8585:
[----:B------:R-:W-:Y:S05]  /*cbe0*/  BSYNC.RECONVERGENT B0 ;  /* 0x0000000000007941 */ /* 0x000fea0003800200 */
.L_x_8584:
[----:B------:R-:W-:Y:S01]  /*cbf0*/  BSSY.RECONVERGENT B0, `(.L_x_8586) ;  /* 0x0000016000007945 */ /* 0x000fe20003800200 */
[----:B------:R-:W-:Y:S01]  /*cc00*/  MOV R0, 0x1 ;  /* 0x0000000100007802 */ /* 0x000fe20000000f00 */
[----:B------:R-:W-:Y:S02]  /*cc10*/  IMAD.MOV.U32 R6, RZ, RZ, 0x2da7bf9 ;  /* 0x02da7bf9ff067424 */ /* 0x000fe400078e00ff */
[----:B------:R-:W-:-:S07]  /*cc20*/  IMAD.MOV.U32 R7, RZ, RZ, -0x40b3c1f5 ;  /* 0xbf4c3e0bff077424 */ /* 0x000fce00078e00ff */
.L_x_8587:
        /* <DEDUP_REMOVED lines=17> */
[----:B------:R-:W-:Y:S05]  /*cd40*/  @!P1 BRA P2, `(.L_x_8587) ;  /* 0xfffffffc00b89947 */ /* 0x000fea000103ffff */
[----:B------:R-:W-:Y:S05]  /*cd50*/  BSYNC.RECONVERGENT B0 ;  /* 0x0000000000007941 */ /* 0x000fea0003800200 */
.L_x_8586:
        /* <DEDUP_REMOVED lines=28> */
[----:B------:R-:W-:-:S07]  /*cf20*/  IMAD.MOV.U32 R7, RZ, RZ, R5 ;  /* 0x000000ffff077224 */ /* 0x000fce00078e0005 */
.L_x_8589:
[----:B------:R-:W-:Y:S05]  /*cf30*/  BSYNC.RECONVERGENT B0 ;  /* 0x0000000000007941 */ /* 0x000fea0003800200 */
.L_x_8588:
[----:B------:R-:W-:Y:S01]  /*cf40*/  BSSY.RECONVERGENT B0, `(.L_x_8590) ;  /* 0x0000016000007945 */ /* 0x000fe20003800200 */
[----:B------:R-:W-:Y:S01]  /*cf50*/  MOV R0, 0x1 ;  /* 0x0000000100007802 */ /* 0x000fe20000000f00 */
[----:B------:R-:W-:Y:S02]  /*cf60*/  IMAD.MOV.U32 R8, RZ, RZ, -0x3a5b058f ;  /* 0xc5a4fa71ff087424 */ /* 0x000fe400078e00ff */
[----:B------:R-:W-:-:S07]  /*cf70*/  IMAD.MOV.U32 R9, RZ, RZ, -0x40c9ed76 ;  /* 0xbf36128aff097424 */ /* 0x000fce00078e00ff */
.L_x_8591:
        /* <DEDUP_REMOVED lines=19> */
.L_x_8590:
        /* <DEDUP_REMOVED lines=25> */
[----:B------:R-:W-:Y:S05]  /*d240*/  CALL.REL.NOINC `($__internal_27_$__cuda_sm20_div_rn_f64_full) ;  /* 0x000004f800287944 */ /* 0x000fea0003c00000 */
[----:B------:R-:W-:Y:S01]  /*d250*/  MOV R8, R6 ;  /* 0x0000000600087202 */ /* 0x000fe20000000f00 */
[----:B------:R-:W-:-:S07]  /*d260*/  IMAD.MOV.U32 R9, RZ, RZ, R5 ;  /* 0x000000ffff097224 */ /* 0x000fce00078e0005 */
.L_x_8593:
[----:B------:R-:W-:Y:S05]  /*d270*/  BSYNC.RECONVERGENT B0 ;  /* 0x0000000000007941 */ /* 0x000fea0003800200 */
.L_x_8592:
[----:B------:R-:W-:Y:S01]  /*d280*/  HFMA2 R6, -RZ, RZ, 0.0034351348876953125, 0.1806640625 ;  /* 0x1b0931c8ff067431 */ /* 0x000fe200000001ff */
[----:B------:R-:W-:Y:S01]  /*d290*/  BSSY.RECONVERGENT B0, `(.L_x_8594) ;  /* 0x0000015000007945 */ /* 0x000fe20003800200 */
[----:B------:R-:W-:Y:S02]  /*d2a0*/  IMAD.MOV.U32 R0, RZ, RZ, 0x1 ;  /* 0x00000001ff007424 */ /* 0x000fe400078e00ff */
[----:B------:R-:W-:-:S07]  /*d2b0*/  IMAD.MOV.U32 R7, RZ, RZ, 0x3f4168ef ;  /* 0x3f4168efff077424 */ /* 0x000fce00078e00ff */
.L_x_8595:
        /* <DEDUP_REMOVED lines=19> */
.L_x_8594:
        /* <DEDUP_REMOVED lines=27> */
[----:B------:R-:W-:Y:S05]  /*d5a0*/  CALL.REL.NOINC `($__internal_27_$__cuda_sm20_div_rn_f64_full) ;  /* 0x000004f400507944 */ /* 0x000fea0003c00000 */
[----:B------:R-:W-:-:S07]  /*d5b0*/  IMAD.MOV.U32 R7, RZ, RZ, R5 ;  /* 0x000000ffff077224 */ /* 0x000fce00078e0005 */
.L_x_8597:
[----:B------:R-:W-:Y:S05]  /*d5c0*/  BSYNC.RECONVERGENT B0 ;  /* 0x0000000000007941 */ /* 0x000fea0003800200 */
.L_x_8596:
[----:B------:R-:W-:Y:S01]  /*d5d0*/  BSSY.RECONVERGENT B0, `(.L_x_8598) ;  /* 0x0000016000007945 */ /* 0x000fe20003800200 */
[----:B------:R-:W-:Y:S01]  /*d5e0*/  IMAD.MOV.U32 R0, RZ, RZ, 0x1 ;  /* 0x00000001ff007424 */ /* 0x000fe200078e00ff */
[----:B------:R-:W-:Y:S01]  /*d5f0*/  MOV R8, 0x9c01efb4 ;  /* 0x9c01efb400087802 */ /* 0x000fe20000000f00 */
[----:B------:R-:W-:-:S07]  /*d600*/  IMAD.MOV.U32 R9, RZ, RZ, 0x3f369187 ;  /* 0x3f369187ff097424 */ /* 0x000fce00078e00ff */
.L_x_8599:
        /* <DEDUP_REMOVED lines=19> */
.L_x_8598:
        /* <DEDUP_REMOVED lines=28> */
.L_x_8601:
[----:B------:R-:W-:Y:S05]  /*d900*/  BSYNC.RECONVERGENT B0 ;  /* 0x0000000000007941 */ /* 0x000fea0003800200 */
.L_x_8600:
[----:B------:R-:W-:Y:S01]  /*d910*/  HFMA2 R7, -RZ, RZ, -1.8173828125, 845.5 ;  /* 0xbf45629bff077431 */ /* 0x000fe200000001ff */
[----:B------:R-:W-:Y:S01]  /*d920*/  BSSY.RECONVERGENT B0, `(.L_x_8602) ;  /* 0x0000015000007945 */ /* 0x000fe20003800200 */
[----:B------:R-:W-:Y:S02]  /*d930*/  IMAD.MOV.U32 R0, RZ, RZ, 0x1 ;  /* 0x00000001ff007424 */ /* 0x000fe400078e00ff */
[----:B------:R-:W-:-:S07]  /*d940*/  IMAD.MOV.U32 R6, RZ, RZ, 0x3187b744 ;  /* 0x3187b744ff067424 */ /* 0x000fce00078e00ff */
.L_x_8603:
        /* <DEDUP_REMOVED lines=19> */
.L_x_8602:
        /* <DEDUP_REMOVED lines=29> */
.L_x_8605:
[----:B------:R-:W-:Y:S05]  /*dc50*/  BSYNC.RECONVERGENT B0 ;  /* 0x0000000000007941 */ /* 0x000fea0003800200 */
.L_x_8604:
[----:B------:R-:W-:Y:S01]  /*dc60*/  HFMA2 R9, -RZ, RZ, -1.8154296875, -0.0003659725189208984375 ;  /* 0xbf438dffff097431 */ /* 0x000fe200000001ff */
[----:B------:R-:W-:Y:S01]  /*dc70*/  BSSY.RECONVERGENT B0, `(.L_x_8606) ;  /* 0x0000015000007945 */ /* 0x000fe20003800200 */
[----:B------:R-:W-:Y:S02]  /*dc80*/  IMAD.MOV.U32 R0, RZ, RZ, 0x1 ;  /* 0x00000001ff007424 */ /* 0x000fe400078e00ff */
[----:B------:R-:W-:-:S07]  /*dc90*/  IMAD.MOV.U32 R8, RZ, RZ, 0x1cc96982 ;  /* 0x1cc96982ff087424 */ /* 0x000fce00078e00ff */
.L_x_8607:
        /* <DEDUP_REMOVED lines=19> */
.L_x_8606:
        /* <DEDUP_REMOVED lines=28> */
.L_x_8609:
[----:B------:R-:W-:Y:S05]  /*df90*/  BSYNC.RECONVERGENT B0 ;  /* 0x0000000000007941 */ /* 0x000fea0003800200 */
.L_x_8608:
[----:B------:R-:W-:Y:S01]  /*dfa0*/  BSSY.RECONVERGENT B0, `(.L_x_8610) ;  /* 0x0000016000007945 */ /* 0x000fe20003800200 */
[----:B------:R-:W-:Y:S01]  /*dfb0*/  MOV R0, 0x1 ;  /* 0x0000000100007802 */ /* 0x000fe20000000f00 */
[----:B------:R-:W-:Y:S02]  /*dfc0*/  IMAD.MOV.U32 R6, RZ, RZ, 0x684527bf ;  /* 0x684527bfff067424 */ /* 0x000fe400078e00ff */
[----:B------:R-:W-:-:S07]  /*dfd0*/  IMAD.MOV.U32 R7, RZ, RZ, 0x3f55d4ae ;  /* 0x3f55d4aeff077424 */ /* 0x000fce00078e00ff */
.L_x_8611:
        /* <DEDUP_REMOVED lines=19> */
.L_x_8610:
        /* <DEDUP_REMOVED lines=29> */
.L_x_8613:
[----:B------:R-:W-:Y:S05]  /*e2e0*/  BSYNC.RECONVERGENT B0 ;  /* 0x0000000000007941 */ /* 0x000fea0003800200 */
.L_x_8612:
[----:B------:R-:W-:Y:S01]  /*e2f0*/  BSSY.RECONVERGENT B0, `(.L_x_8614) ;  /* 0x0000016000007945 */ /* 0x000fe20003800200 */
[----:B------:R-:W-:Y:S01]  /*e300*/  MOV R0, 0x1 ;  /* 0x0000000100007802 */ /* 0x000fe20000000f00 */
[----:B------:R-:W-:Y:S02]  /*e310*/  IMAD.MOV.U32 R8, RZ, RZ, -0x5713a6fc ;  /* 0xa8ec5904ff087424 */ /* 0x000fe400078e00ff */
[----:B------:R-:W-:-:S07]  /*e320*/  IMAD.MOV.U32 R9, RZ, RZ, 0x3f59e1db ;  /* 0x3f59e1dbff097424 */ /* 0x000fce00078e00ff */
.L_x_8615:
        /* <DEDUP_REMOVED lines=19> */
.L_x_8614:
        /* <DEDUP_REMOVED lines=28> */
.L_x_8617:
[----:B------:R-:W-:Y:S05]  /*e620*/  BSYNC.RECONVERGENT B0 ;  /* 0x0000000000007941 */ /* 0x000fea0003800200 */
.L_x_8616:
[----:B------:R-:W-:Y:S01]  /*e630*/  HFMA2 R6, -RZ, RZ, -0.022857666015625, -0.01006317138671875 ;  /* 0xa5daa127ff067431 */ /* 0x000fe200000001ff */
[----:B------:R-:W-:Y:S01]  /*e640*/  BSSY.RECONVERGENT B0, `(.L_x_8618) ;  /* 0x0000015000007945 */ /* 0x000fe20003800200 */
[----:B------:R-:W-:Y:S02]  /*e650*/  IMAD.MOV.U32 R0, RZ, RZ, 0x1 ;  /* 0x00000001ff007424 */ /* 0x000fe400078e00ff */
[----:B------:R-:W-:-:S07]  /*e660*/  IMAD.MOV.U32 R7, RZ, RZ, -0x408f51aa ;  /* 0xbf70ae56ff077424 */ /* 0x000fce00078e00ff */
.L_x_8619:
        /* <DEDUP_REMOVED lines=19> */
.L_x_8618:
        /* <DEDUP_REMOVED lines=29> */
.L_x_8621:
[----:B------:R-:W-:Y:S05]  /*e970*/  BSYNC.RECONVERGENT B0 ;  /* 0x0000000000007941 */ /* 0x000fea0003800200 */
.L_x_8620:
[----:B------:R-:W-:Y:S01]  /*e980*/  BSSY.RECONVERGENT B0, `(.L_x_8622) ;  /* 0x0000016000007945 */ /* 0x000fe20003800200 */
[----:B------:R-:W-:Y:S01]  /*e990*/  IMAD.MOV.U32 R0, RZ, RZ, 0x1 ;  /* 0x00000001ff007424 */ /* 0x000fe200078e00ff */
[----:B------:R-:W-:Y:S01]  /*e9a0*/  MOV R8, 0xcbc5fc12 ;  /* 0xcbc5fc1200087802 */ /* 0x000fe20000000f00 */
[----:B------:R-:W-:-:S07]  /*e9b0*/  IMAD.MOV.U32 R9, RZ, RZ, -0x4087a384 ;  /* 0xbf785c7cff097424 */ /* 0x000fce00078e00ff */
.L_x_8623:
        /* <DEDUP_REMOVED lines=19> */
.L_x_8622:
        /* <DEDUP_REMOVED lines=28> */
.L_x_8625:
[----:B------:R-:W-:Y:S05]  /*ecb0*/  BSYNC.RECONVERGENT B0 ;  /* 0x0000000000007941 */ /* 0x000fea0003800200 */
.L_x_8624:
[----:B------:R-:W-:Y:S01]  /*ecc0*/  HFMA2 R7, -RZ, RZ, 1.8916015625, -46.6875 ;  /* 0x3f91d1d6ff077431 */ /* 0x000fe200000001ff */
[----:B------:R-:W-:Y:S01]  /*ecd0*/  BSSY.RECONVERGENT B0, `(.L_x_8626) ;  /* 0x0000015000007945 */ /* 0x000fe20003800200 */
[----:B------:R-:W-:Y:S02]  /*ece0*/  IMAD.MOV.U32 R0, RZ, RZ, 0x1 ;  /* 0x00000001ff007424 */ /* 0x000fe400078e00ff */
[----:B------:R-:W-:-:S07]  /*ecf0*/  IMAD.MOV.U32 R6, RZ, RZ, 0x50ed0c93 ;  /* 0x50ed0c93ff067424 */ /* 0x000fce00078e00ff */
.L_x_8627:
        /* <DEDUP_REMOVED lines=19> */
.L_x_8626:
        /* <DEDUP_REMOVED lines=29> */
.L_x_8629:
[----:B------:R-:W-:Y:S05]  /*f000*/  BSYNC.RECONVERGENT B0 ;  /* 0x0000000000007941 */ /* 0x000fea0003800200 */
.L_x_8628:
[----:B------:R-:W-:Y:S01]  /*f010*/  HFMA2 R9, -RZ, RZ, 1.904296875, -46080 ;  /* 0x3f9ef9a0ff097431 */ /* 0x000fe200000001ff */
[----:B------:R-:W-:Y:S01]  /*f020*/  BSSY.RECONVERGENT B0, `(.L_x_8630) ;  /* 0x0000015000007945 */ /* 0x000fe20003800200 */
[----:B------:R-:W-:Y:S02]  /*f030*/  IMAD.MOV.U32 R0, RZ, RZ, 0x1 ;  /* 0x00000001ff007424 */ /* 0x000fe400078e00ff */
[----:B------:R-:W-:-:S07]  /*f040*/  IMAD.MOV.U32 R8, RZ, RZ, 0x5c03d2e9 ;  /* 0x5c03d2e9ff087424 */ /* 0x000fce00078e00ff */
.L_x_8631:
        /* <DEDUP_REMOVED lines=19> */
.L_x_8630:
        /* <DEDUP_REMOVED lines=28> */
.L_x_8633:
[----:B------:R-:W-:Y:S05]  /*f340*/  BSYNC.RECONVERGENT B0 ;  /* 0x0000000000007941 */ /* 0x000fea0003800200 */
.L_x_8632:
[----:B------:R-:W-:Y:S01]  /*f350*/  BSSY.RECONVERGENT B0, `(.L_x_8634) ;  /* 0x0000016000007945 */ /* 0x000fe20003800200 */
[----:B------:R-:W-:Y:S01]  /*f360*/  MOV R0, 0x1 ;  /* 0x0000000100007802 */ /* 0x000fe20000000f00 */
[----:B------:R-:W-:Y:S02]  /*f370*/  IMAD.MOV.U32 R6, RZ, RZ, 0x5f50d178 ;  /* 0x5f50d178ff067424 */ /* 0x000fe400078e00ff */
[----:B------:R-:W-:-:S07]  /*f380*/  IMAD.MOV.U32 R7, RZ, RZ, -0x4046a498 ;  /* 0xbfb95b68ff077424 */ /* 0x000fce00078e00ff */
.L_x_8635:
        /* <DEDUP_REMOVED lines=19> */
.L_x_8634:
        /* <DEDUP_REMOVED lines=29> */
.L_x_8637:
[----:B------:R-:W-:Y:S05]  /*f690*/  BSYNC.RECONVERGENT B0 ;  /* 0x0000000000007941 */ /* 0x000fea0003800200 */
.L_x_8636:
[----:B------:R-:W-:Y:S01]  /*f6a0*/  BSSY.RECONVERGENT B0, `(.L_x_8638) ;  /* 0x0000016000007945 */ /* 0x000fe20003800200 */
[----:B------:R-:W-:Y:S01]  /*f6b0*/  MOV R0, 0x1 ;  /* 0x0000000100007802 */ /* 0x000fe20000000f00 */
[----:B------:R-:W-:Y:S02]  /*f6c0*/  IMAD.MOV.U32 R8, RZ, RZ, -0x3bccff5e ;  /* 0xc43300a2ff087424 */ /* 0x000fe400078e00ff */
[----:B------:R-:W-:-:S07]  /*f6d0*/  IMAD.MOV.U32 R9, RZ, RZ, -0x40366831 ;  /* 0xbfc997cfff097424 */ /* 0x000fce00078e00ff */
.L_x_8639:
        /* <DEDUP_REMOVED lines=19> */
.L_x_8638:
        /* <DEDUP_REMOVED lines=28> */
.L_x_8641:
[----:B------:R-:W-:Y:S05]  /*f9d0*/  BSYNC.RECONVERGENT B0 ;  /* 0x0000000000007941 */ /* 0x000fea0003800200 */
.L_x_8640:
[----:B------:R-:W-:Y:S01]  /*f9e0*/  HFMA2 R6, -RZ, RZ, -0.76416015625, -0.0058746337890625 ;  /* 0xba1d9e04ff067431 */ /* 0x000fe200000001ff */
[----:B------:R-:W-:Y:S01]  /*f9f0*/  BSSY.RECONVERGENT B0, `(.L_x_8642) ;  /* 0x0000015000007945 */ /* 0x000fe20003800200 */
[----:B------:R-:W-:Y:S02]  /*fa00*/  IMAD.MOV.U32 R0, RZ, RZ, 0x1 ;  /* 0x00000001ff007424 */ /* 0x000fe400078e00ff */
[----:B------:R-:W-:-:S07]  /*fa10*/  IMAD.MOV.U32 R7, RZ, RZ, 0x3fe72e2b ;  /* 0x3fe72e2bff077424 */ /* 0x000fce00078e00ff */
.L_x_8643:
        /* <DEDUP_REMOVED lines=19> */
.L_x_8642:
        /* <DEDUP_REMOVED lines=29> */
.L_x_8645:
[----:B------:R-:W-:Y:S05]  /*fd20*/  BSYNC.RECONVERGENT B0 ;  /* 0x0000000000007941 */ /* 0x000fea0003800200 */
.L_x_8644:
[----:B------:R-:W-:Y:S01]  /*fd30*/  BSSY.RECONVERGENT B0, `(.L_x_8646) ;  /* 0x0000016000007945 */ /* 0x000fe20003800200 */
[----:B------:R-:W-:Y:S01]  /*fd40*/  IMAD.MOV.U32 R0, RZ, RZ, 0x1 ;  /* 0x00000001ff007424 */ /* 0x000fe200078e00ff */
[----:B------:R-:W-:Y:S01]  /*fd50*/  MOV R8, 0x101bb71a ;  /* 0x101bb71a00087802 */ /* 0x000fe20000000f00 */
[----:B------:R-:W-:-:S07]  /*fd60*/  IMAD.MOV.U32 R9, RZ, RZ, 0x3ffaab9a ;  /* 0x3ffaab9aff097424 */ /* 0x000fce00078e00ff */
.L_x_8647:
        /* <DEDUP_REMOVED lines=19> */
.L_x_8646:
        /* <DEDUP_REMOVED lines=28> */
.L_x_8649:
[----:B------:R-:W-:Y:S05]  /*10060*/  BSYNC.RECONVERGENT B0 ;  /* 0x0000000000007941 */ /* 0x000fea0003800200 */
.L_x_8648:
[----:B------:R-:W-:Y:S01]  /*10070*/  HFMA2 R7, -RZ, RZ, -2.05078125, 46528 ;  /* 0xc01a79aeff077431 */ /* 0x000fe200000001ff */
[----:B------:R-:W-:Y:S01]  /*10080*/  BSSY.RECONVERGENT B0, `(.L_x_8650) ;  /* 0x0000015000007945 */ /* 0x000fe20003800200 */
[----:B------:R-:W-:Y:S02]  /*10090*/  IMAD.MOV.U32 R0, RZ, RZ, 0x1 ;  /* 0x00000001ff007424 */ /* 0x000fe400078e00ff */
[----:B------:R-:W-:-:S07]  /*100a0*/  IMAD.MOV.U32 R6, RZ, RZ, -0x755502fe ;  /* 0x8aaafd02ff067424 */ /* 0x000fce00078e00ff */
.L_x_8651:
        /* <DEDUP_REMOVED lines=19> */
.L_x_8650:
        /* <DEDUP_REMOVED lines=29> */
.L_x_8653:
[----:B------:R-:W-:Y:S05]  /*103b0*/  BSYNC.RECONVERGENT B0 ;  /* 0x0000000000007941 */ /* 0x000fea0003800200 */
.L_x_8652:
[----:B------:R-:W-:Y:S01]  /*103c0*/  HFMA2 R9, -RZ, RZ, -2.095703125, 0.00473785400390625 ;  /* 0xc0311cdaff097431 */ /* 0x000fe200000001ff */
[----:B------:R-:W-:Y:S01]  /*103d0*/  BSSY.RECONVERGENT B0, `(.L_x_8654) ;  /* 0x0000015000007945 */ /* 0x000fe20003800200 */
[----:B------:R-:W-:Y:S02]  /*103e0*/  IMAD.MOV.U32 R0, RZ, RZ, 0x1 ;  /* 0x00000001ff007424 */ /* 0x000fe400078e00ff */
[----:B------:R-:W-:-:S07]  /*103f0*/  IMAD.MOV.U32 R8, RZ, RZ, 0x4df23f8f ;  /* 0x4df23f8fff087424 */ /* 0x000fce00078e00ff */
.L_x_8655:
        /* <DEDUP_REMOVED lines=19> */
.L_x_8654:
        /* <DEDUP_REMOVED lines=28> */
.L_x_8657:
[----:B------:R-:W-:Y:S05]  /*106f0*/  BSYNC.RECONVERGENT B0 ;  /* 0x0000000000007941 */ /* 0x000fea0003800200 */
.L_x_8656:
[----:B------:R-:W-:Y:S01]  /*10700*/  BSSY.RECONVERGENT B0, `(.L_x_8658) ;  /* 0x0000016000007945 */ /* 0x000fe20003800200 */
[----:B------:R-:W-:Y:S01]  /*10710*/  MOV R0, 0x1 ;  /* 0x0000000100007802 */ /* 0x000fe20000000f00 */
[----:B------:R-:W-:Y:S02]  /*10720*/  IMAD.MOV.U32 R6, RZ, RZ, 0x311f1460 ;  /* 0x311f1460ff067424 */ /* 0x000fe400078e00ff */
[----:B------:R-:W-:-:S07]  /*10730*/  IMAD.MOV.U32 R7, RZ, RZ, 0x405278fb ;  /* 0x405278fbff077424 */ /* 0x000fce00078e00ff */
.L_x_8659:
        /* <DEDUP_REMOVED lines=19> */
.L_x_8658:
        /* <DEDUP_REMOVED lines=29> */
.L_x_8661:
[----:B------:R-:W-:Y:S05]  /*10a40*/  BSYNC.RECONVERGENT B0 ;  /* 0x0000000000007941 */ /* 0x000fea0003800200 */
.L_x_8660:
[----:B------:R-:W-:Y:S01]  /*10a50*/  BSSY.RECONVERGENT B0, `(.L_x_8662) ;  /* 0x0000016000007945 */ /* 0x000fe20003800200 */
[----:B------:R-:W-:Y:S01]  /*10a60*/  MOV R0, 0x1 ;  /* 0x0000000100007802 */ /* 0x000fe20000000f00 */
[----:B------:R-:W-:Y:S02]  /*10a70*/  IMAD.MOV.U32 R8, RZ, RZ, 0x4b8ba3fd ;  /* 0x4b8ba3fdff087424 */ /* 0x000fe400078e00ff */
[----:B------:R-:W-:-:S07]  /*10a80*/  IMAD.MOV.U32 R9, RZ, RZ, 0x406a8563 ;  /* 0x406a8563ff097424 */ /* 0x000fce00078e00ff */
.L_x_8663:
        /* <DEDUP_REMOVED lines=19> */
.L_x_8662:
        /* <DEDUP_REMOVED lines=11> */
.L_x_8665:
        /* <DEDUP_REMOVED lines=19> */
.L_x_8664:
        /* <DEDUP_REMOVED lines=19> */
[----:B------:R-:W-:-:S07]  /*10ed0*/  MOV R4, R6 ;  /* 0x0000000600047202 */ /* 0x000fce0000000f00 */
.L_x_8667:
[----:B------:R-:W-:Y:S05]  /*10ee0*/  BSYNC.RECONVERGENT B0 ;  /* 0x0000000000007941 */ /* 0x000fea0003800200 */
.L_x_8666:
[----:B------:R-:W-:-:S08]  /*10ef0*/  DMUL R4, R14, R4 ;  /* 0x000000040e047228 */ /* 0x000fd00000000000 */
[----:B------:R-:W-:-:S14]  /*10f00*/  DSETP.GT.AND P0, PT, |R4|, |R18|, PT ;  /* 0x400000120400722a */ /* 0x000fdc0003f04200 */
[----:B------:R-:W-:-:S11]  /*10f10*/  @!P0 DADD R2, R2, R4 ;  /* 0x0000000002028229 */ /* 0x000fd60000000004 */
.L_x_8571:
[----:B------:R-:W-:Y:S05]  /*10f20*/  BSYNC.RECONVERGENT B1 ;  /* 0x0000000000017941 */ /* 0x000fea0003800200 */
.L_x_8570:
        /* <DEDUP_REMOVED lines=8> */
[----:B------:R-:W-:Y:S02]  /*10fb0*/  HFMA2 R24, -RZ, RZ, 0, 0 ;  /* 0x00000000ff187431 */ /* 0x000fe400000001ff */
        /* <DEDUP_REMOVED lines=15> */
[----:B------:R-:W-:Y:S01]  /*110b0*/  IMAD.MOV.U32 R7, RZ, RZ, 0x3e44e1c6 ;  /* 0x3e44e1c6ff077424 */ /* 0x000fe200078e00ff */
[----:B------:R-:W-:Y:S01]  /*110c0*/  DMUL R14, R4, -R4 ;  /* 0x80000004040e7228 */ /* 0x000fe20000000000 */
[----:B------:R-:W-:Y:S02]  /*110d0*/  HFMA2 R9, -RZ, RZ, 1.9912109375, 0.00128841400146484375 ;  /* 0x3ff71547ff097431 */ /* 0x000fe400000001ff */
[----:B------:R-:W-:Y:S02]  /*110e0*/  IMAD.MOV.U32 R8, RZ, RZ, 0x652b82fe ;  /* 0x652b82feff087424 */ /* 0x000fe400078e00ff */
[----:B------:R-:W-:Y:S01]  /*110f0*/  DFMA R6, R18, -UR6, -R6 ;  /* 0x8000000612067c2b */ /* 0x000fe20008000806 */
[----:B------:R-:W-:Y:S01]  /*11100*/  UMOV UR6, 0x9f7a56b6 ;  /* 0x9f7a56b600067882 */ /* 0x000fe20000000000 */
[----:B------:R-:W-:-:S02]  /*11110*/  UMOV UR7, 0x3e433014 ;  /* 0x3e43301400077882 */ /* 0x000fc40000000000 */
[----:B------:R-:W-:-:S04]  /*11120*/  DFMA R8, R14, R8, 6.75539944105574400000e+15 ;  /* 0x433800000e08742b */ /* 0x000fc80000000008 */
[----:B------:R-:W-:Y:S01]  /*11130*/  DFMA R6, R18, R6, -UR6 ;  /* 0x8000000612067e2b */ /* 0x000fe20008000006 */
[----:B------:R-:W-:Y:S01]  /*11140*/  UMOV UR6, 0xd8376273 ;  /* 0xd837627300067882 */ /* 0x000fe20000000000 */
[----:B------:R-:W-:-:S04]  /*11150*/  UMOV UR7, 0x3e7bedde ;  /* 0x3e7bedde00077882 */ /* 0x000fc80000000000 */
[----:B------:R-:W-:Y:S02]  /*11160*/  LEA.HI R0, R8, R8, RZ, 0x1 ;  /* 0x0000000808007211 */ /* 0x000fe400078f08ff */
[----:B------:R-:W-:Y:S01]  /*11170*/  DFMA R6, R18, R6, UR6 ;  /* 0x0000000612067e2b */ /* 0x000fe20008000006 */
[----:B------:R-:W-:Y:S01]  /*11180*/  UMOV UR6, 0xc3abf22b ;  /* 0xc3abf22b00067882 */ /* 0x000fe20000000000 */
[----:B------:R-:W-:Y:S01]  /*11190*/  UMOV UR7, 0x3e6f9254 ;  /* 0x3e6f925400077882 */ /* 0x000fe20000000000 */
[----:B------:R-:W-:-:S05]  /*111a0*/  SHF.R.S32.HI R0, RZ, 0x1, R0 ;  /* 0x00000001ff007819 */ /* 0x000fca0000011400 */
        /* <DEDUP_REMOVED lines=22> */
[----:B------:R-:W-:-:S04]  /*11310*/  IADD3 R8, PT, PT, R8, -R0, RZ ;  /* 0x8000000008087210 */ /* 0x000fc80007ffe0ff */
[----:B------:R-:W-:Y:S01]  /*11320*/  DFMA R16, R18, R16, -UR6 ;  /* 0x8000000612107e2b */ /* 0x000fe20008000010 */
[----:B------:R-:W-:Y:S01]  /*11330*/  UMOV UR6, 0xfefa39ef ;  /* 0xfefa39ef00067882 */ /* 0x000fe20000000000 */
[----:B------:R-:W-:Y:S01]  /*11340*/  UMOV UR7, 0x3fe62e42 ;  /* 0x3fe62e4200077882 */ /* 0x000fe20000000000 */
[----:B------:R-:W-:Y:S01]  /*11350*/  LEA R9, R8, 0x3ff00000, 0x14 ;  /* 0x3ff0000008097811 */ /* 0x000fe200078ea0ff */
[--C-:B------:R-:W-:Y:S01]  /*11360*/  DFMA R20, R6, -UR6, R14.reuse ;  /* 0x8000000606147c2b */ /* 0x100fe2000800000e */
[----:B------:R-:W-:Y:S01]  /*11370*/  UMOV UR6, 0xe68c1713 ;  /* 0xe68c171300067882 */ /* 0x000fe20000000000 */
[----:B------:R-:W-:Y:S01]  /*11380*/  UMOV UR7, 0x3f48d4ab ;  /* 0x3f48d4ab00077882 */ /* 0x000fe20000000000 */
[----:B------:R-:W-:Y:S01]  /*11390*/  IMAD.MOV.U32 R8, RZ, RZ, RZ ;  /* 0x000000ffff087224 */ /* 0x000fe200078e00ff */
        /* <DEDUP_REMOVED lines=73> */
[----:B------:R-:W-:-:S03]  /*11830*/  IMAD R7, R0, 0x100000, R7 ;  /* 0x0010000000077824 */ /* 0x000fc600078e0207 */
[----:B------:R-:W-:-:S03]  /*11840*/  DFMA R18, R4, R24, R18 ;  /* 0x000000180412722b */ /* 0x000fc60000000012 */
[----:B------:R-:W-:-:S05]  /*11850*/  DMUL R6, R6, R8 ;  /* 0x0000000806067228 */ /* 0x000fca0000000000 */
[----:B------:R-:W-:-:S03]  /*11860*/  DADD R8, -R20, R18 ;  /* 0x0000000014087229 */ /* 0x000fc60000000112 */
[----:B------:R-:W-:-:S05]  /*11870*/  DFMA R6, R6, R14, R6 ;  /* 0x0000000e0606722b */ /* 0x000fca0000000006 */
        /* <DEDUP_REMOVED lines=9> */
.L_x_8669:
        /* <DEDUP_REMOVED lines=9> */
.L_x_8670:
[----:B------:R-:W-:Y:S05]  /*119a0*/  BSYNC.RECONVERGENT B0 ;  /* 0x0000000000007941 */ /* 0x000fea0003800200 */
.L_x_8668:
        /* <DEDUP_REMOVED lines=61> */
.L_x_8672:
[----:B------:R-:W-:Y:S05]  /*11d80*/  BSYNC.RECONVERGENT B0 ;  /* 0x0000000000007941 */ /* 0x000fea0003800200 */
.L_x_8671:
        /* <DEDUP_REMOVED lines=30> */
.L_x_8674:
[----:B------:R-:W-:Y:S05]  /*11f70*/  BSYNC.RECONVERGENT B1 ;  /* 0x0000000000017941 */ /* 0x000fea0003800200 */
.L_x_8673:
        /* <DEDUP_REMOVED lines=18> */
[----:B------:R-:W-:-:S07]  /*120a0*/  MOV R0, 0x120c0 ;  /* 0x000120c000007802 */ /* 0x000fce0000000f00 */
[----:B------:R-:W-:Y:S05]  /*120b0*/  CALL.REL.NOINC `($__internal_27_$__cuda_sm20_div_rn_f64_full) ;  /* 0x000004a8008c7944 */ /* 0x000fea0003c00000 */
[----:B------:R-:W-:-:S07]  /*120c0*/  IMAD.MOV.U32 R7, RZ, RZ, R5 ;  /* 0x000000ffff077224 */ /* 0x000fce00078e0005 */
.L_x_8676:
[----:B------:R-:W-:Y:S05]  /*120d0*/  BSYNC.RECONVERGENT B0 ;  /* 0x0000000000007941 */ /* 0x000fea0003800200 */
.L_x_8675:
[----:B------:R-:W-:Y:S01]  /*120e0*/  DFMA R6, R14, 0.5, -R6 ;  /* 0x3fe000000e06782b */ /* 0x000fe20000000806 */
[----:B------:R-:W-:Y:S10]  /*120f0*/  BRA `(.L_x_8539) ;  /* 0x0000013c009c7947 */ /* 0x000ff40003800000 */
.L_x_8542:
        /* <DEDUP_REMOVED lines=31> */
.L_x_8680:
[----:B------:R-:W-:Y:S05]  /*122f0*/  BSYNC.RECONVERGENT B3 ;  /* 0x0000000000037941 */ /* 0x000fea0003800200 */
.L_x_8679:
        /* <DEDUP_REMOVED lines=15> */
[----:B------:R-:W-:Y:S01]  /*123f0*/  MOV R6, RZ ;  /* 0x000000ff00067202 */ /* 0x000fe20000000f00 */
[----:B------:R-:W-:Y:S01]  /*12400*/  IMAD.MOV.U32 R7, RZ, RZ, 0x40120000 ;  /* 0x40120000ff077424 */ /* 0x000fe200078e00ff */
[----:B------:R-:W-:-:S07]  /*12410*/  MOV R0, 0x12430 ;  /* 0x0001243000007802 */ /* 0x000fce0000000f00 */
[----:B------:R-:W-:Y:S05]  /*12420*/  CALL.REL.NOINC `($__internal_27_$__cuda_sm20_div_rn_f64_full) ;  /* 0x000004a400b07944 */ /* 0x000fea0003c00000 */
[----:B------:R-:W-:-:S07]  /*12430*/  IMAD.MOV.U32 R4, RZ, RZ, R6 ;  /* 0x000000ffff047224 */ /* 0x000fce00078e0006 */
.L_x_8682:
[----:B------:R-:W-:Y:S05]  /*12440*/  BSYNC.RECONVERGENT B0 ;  /* 0x0000000000007941 */ /* 0x000fea0003800200 */
.L_x_8681:
        /* <DEDUP_REMOVED lines=1901> */
.L_x_8684:
[----:B------:R-:W-:Y:S05]  /*19b20*/  BSYNC.RECONVERGENT B0 ;  /* 0x0000000000007941 */ /* 0x000fea0003800200 */
.L_x_8683:
        /* <DEDUP_REMOVED lines=24> */
.L_x_8686:
[----:B------:R-:W-:Y:S05]  /*19cb0*/  BSYNC.RECONVERGENT B0 ;  /* 0x0000000000007941 */ /* 0x000fea0003800200 */
.L_x_8685:
        /* <DEDUP_REMOVED lines=59> */
.L_x_8692:
[----:B------:R-:W-:Y:S05]  /*1a070*/  BSYNC.RECONVERGENT B4 ;  /* 0x0000000000047941 */ /* 0x000fea0003800200 */
.L_x_8691:
        /* <DEDUP_REMOVED lines=30> */
.L_x_8690:
        /* <DEDUP_REMOVED lines=79> */
.L_x_8694:
[----:B------:R-:W-:Y:S01]  /*1a750*/  MOV R8, 0x0 ;  /* 0x0000000000087802 */ /* 0x000fe20000000f00 */
[----:B------:R-:W-:Y:S01]  /*1a760*/  IMAD.MOV.U32 R9, RZ, RZ, 0x7ff00000 ;  /* 0x7ff00000ff097424 */ /* 0x000fe200078e00ff */
[----:B------:R-:W-:-:S05]  /*1a770*/  LOP3.LUT P0, RZ, R7, 0x7fffffff, RZ, 0xc0, !PT ;  /* 0x7fffffff07ff7812 */ /* 0x000fca000780c0ff */
[----:B------:R-:W-:-:S10]  /*1a780*/  DFMA R8, R6, R8, +INF ;  /* 0x7ff000000608742b */ /* 0x000fd40000000008 */
[----:B------:R-:W-:Y:S02]  /*1a790*/  FSEL R6, R8, RZ, P0 ;  /* 0x000000ff08067208 */ /* 0x000fe40000000000 */
[----:B------:R-:W-:-:S07]  /*1a7a0*/  FSEL R7, R9, -QNAN , P0 ;  /* 0xfff0000009077808 */ /* 0x000fce0000000000 */
.L_x_8693:
[----:B------:R-:W-:Y:S05]  /*1a7b0*/  BSYNC.RECONVERGENT B0 ;  /* 0x0000000000007941 */ /* 0x000fea0003800200 */
.L_x_8689:
        /* <DEDUP_REMOVED lines=30> */
.L_x_8696:
[----:B------:R-:W-:Y:S05]  /*1a9a0*/  BSYNC.RECONVERGENT B4 ;  /* 0x0000000000047941 */ /* 0x000fea0003800200 */
.L_x_8695:
[----:B------:R-:W-:Y:S02]  /*1a9b0*/  IMAD.MOV.U32 R12, RZ, RZ, R18 ;  /* 0x000000ffff0c7224 */ /* 0x000fe400078e0012 */
[----:B------:R-:W-:Y:S01]  /*1a9c0*/  IMAD.MOV.U32 R13, RZ, RZ, R19 ;  /* 0x000000ffff0d7224 */ /* 0x000fe200078e0013 */
[----:B------:R-:W-:Y:S06]  /*1a9d0*/  BRA `(.L_x_8697) ;  /* 0x0000000800d47947 */ /* 0x000fec0003800000 */
.L_x_8688:
        /* <DEDUP_REMOVED lines=32> */
.L_x_8701:
[----:B------:R-:W-:Y:S05]  /*1abe0*/  BSYNC.RECONVERGENT B4 ;  /* 0x0000000000047941 */ /* 0x000fea0003800200 */
.L_x_8700:
        /* <DEDUP_REMOVED lines=30> */
.L_x_8699:
        /* <DEDUP_REMOVED lines=79> */
.L_x_8703:
[----:B------:R-:W-:Y:S01]  /*1b2c0*/  IMAD.MOV.U32 R8, RZ, RZ, 0x0 ;  /* 0x00000000ff087424 */ /* 0x000fe200078e00ff */
[----:B------:R-:W-:Y:S02]  /*1b2d0*/  MOV R9, 0x7ff00000 ;  /* 0x7ff0000000097802 */ /* 0x000fe40000000f00 */
[----:B------:R-:W-:-:S04]  /*1b2e0*/  LOP3.LUT P0, RZ, R7, 0x7fffffff, RZ, 0xc0, !PT ;  /* 0x7fffffff07ff7812 */ /* 0x000fc8000780c0ff */
[----:B------:R-:W-:-:S10]  /*1b2f0*/  DFMA R8, R6, R8, +INF ;  /* 0x7ff000000608742b */ /* 0x000fd40000000008 */
[----:B------:R-:W-:Y:S02]  /*1b300*/  FSEL R6, R8, RZ, P0 ;  /* 0x000000ff08067208 */ /* 0x000fe40000000000 */
[----:B------:R-:W-:-:S07]  /*1b310*/  FSEL R7, R9, -QNAN , P0 ;  /* 0xfff0000009077808 */ /* 0x000fce0000000000 */
.L_x_8702:
[----:B------:R-:W-:Y:S05]  /*1b320*/  BSYNC.RECONVERGENT B0 ;  /* 0x0000000000007941 */ /* 0x000fea0003800200 */
.L_x_8698:
        /* <DEDUP_REMOVED lines=30> */
.L_x_8705:
[----:B------:R-:W-:Y:S05]  /*1b510*/  BSYNC.RECONVERGENT B4 ;  /* 0x0000000000047941 */ /* 0x000fea0003800200 */
.L_x_8704:
[----:B------:R-:W-:-:S11]  /*1b520*/  DADD R12, -RZ, -R18 ;  /* 0x00000000ff0c7229 */ /* 0x000fd60000000912 */
.L_x_8697:
[----:B------:R-:W-:Y:S05]  /*1b530*/  BSYNC.RECONVERGENT B3 ;  /* 0x0000000000037941 */ /* 0x000fea0003800200 */
.L_x_8687:
        /* <DEDUP_REMOVED lines=29> */
.L_x_8707:
[----:B------:R-:W-:Y:S05]  /*1b710*/  BSYNC.RECONVERGENT B3 ;  /* 0x0000000000037941 */ /* 0x000fea0003800200 */
.L_x_8706:
[----:B------:R-:W-:Y:S01]  /*1b720*/  DMUL R22, R22, -R12 ;  /* 0x8000000c16167228 */ /* 0x000fe20000000000 */
[----:B------:R-:W-:Y:S01]  /*1b730*/  BSSY.RECONVERGENT B0, `(.L_x_8708) ;  /* 0x0000019000007945 */ /* 0x000fe20003800200 */
[----:B------:R-:W-:Y:S01]  /*1b740*/  IMAD.MOV.U32 R16, RZ, RZ, RZ ;  /* 0x000000ffff107224 */ /* 0x000fe200078e00ff */
[----:B------:R-:W-:Y:S01]  /*1b750*/  MOV R0, 0x1 ;  /* 0x0000000100007802 */ /* 0x000fe20000000f00 */
[----:B------:R-:W-:Y:S02]  /*1b760*/  IMAD.MOV.U32 R6, RZ, RZ, 0x55555555 ;  /* 0x55555555ff067424 */ /* 0x000fe400078e00ff */
[----:B------:R-:W-:-:S07]  /*1b770*/  IMAD.MOV.U32 R7, RZ, RZ, -0x402aaaab ;  /* 0xbfd55555ff077424 */ /* 0x000fce00078e00ff */
.L_x_8709:
        /* <DEDUP_REMOVED lines=21> */
.L_x_8708:
        /* <DEDUP_REMOVED lines=23> */
.L_x_8713:
[----:B------:R-:W-:Y:S05]  /*1ba40*/  BSYNC.RECONVERGENT B4 ;  /* 0x0000000000047941 */ /* 0x000fea0003800200 */
.L_x_8712:
[----:B------:R-:W-:Y:S01]  /*1ba50*/  HFMA2 R8, -RZ, RZ, -10.0078125, -1396 ;  /* 0xc901e574ff087431 */ /* 0x000fe200000001ff */
[----:B------:R-:W-:Y:S01]  /*1ba60*/  BSSY.RECONVERGENT B0, `(.L_x_8714) ;  /* 0x0000015000007945 */ /* 0x000fe20003800200 */
[----:B------:R-:W-:Y:S02]  /*1ba70*/  IMAD.MOV.U32 R0, RZ, RZ, 0x1 ;  /* 0x00000001ff007424 */ /* 0x000fe400078e00ff */
[----:B------:R-:W-:-:S07]  /*1ba80*/  IMAD.MOV.U32 R9, RZ, RZ, -0x40a1a8c6 ;  /* 0xbf5e573aff097424 */ /* 0x000fce00078e00ff */
.L_x_8715:
        /* <DEDUP_REMOVED lines=19> */
.L_x_8714:
        /* <DEDUP_REMOVED lines=28> */
.L_x_8717:
[----:B------:R-:W-:Y:S05]  /*1bd80*/  BSYNC.RECONVERGENT B0 ;  /* 0x0000000000007941 */ /* 0x000fea0003800200 */
.L_x_8716:
[----:B------:R-:W-:Y:S01]  /*1bd90*/  HFMA2 R7, -RZ, RZ, 1.859375, -6544 ;  /* 0x3f70ee64ff077431 */ /* 0x000fe200000001ff */
[----:B------:R-:W-:Y:S01]  /*1bda0*/  BSSY.RECONVERGENT B0, `(.L_x_8718) ;  /* 0x0000015000007945 */ /* 0x000fe20003800200 */
[----:B------:R-:W-:Y:S02]  /*1bdb0*/  IMAD.MOV.U32 R0, RZ, RZ, 0x1 ;  /* 0x00000001ff007424 */ /* 0x000fe400078e00ff */
[----:B------:R-:W-:-:S07]  /*1bdc0*/  IMAD.MOV.U32 R6, RZ, RZ, 0x3b990ee6 ;  /* 0x3b990ee6ff067424 */ /* 0x000fce00078e00ff */
.L_x_8719:
        /* <DEDUP_REMOVED lines=19> */
.L_x_8718:
        /* <DEDUP_REMOVED lines=29> */
.L_x_8721:
[----:B------:R-:W-:Y:S05]  /*1c0d0*/  BSYNC.RECONVERGENT B0 ;  /* 0x0000000000007941 */ /* 0x000fea0003800200 */
.L_x_8720:
[----:B------:R-:W-:Y:S01]  /*1c0e0*/  HFMA2 R9, -RZ, RZ, 1.8173828125, 7.84765625 ;  /* 0x3f4547d9ff097431 */ /* 0x000fe200000001ff */
[----:B------:R-:W-:Y:S01]  /*1c0f0*/  BSSY.RECONVERGENT B0, `(.L_x_8722) ;  /* 0x0000015000007945 */ /* 0x000fe20003800200 */
[----:B------:R-:W-:Y:S02]  /*1c100*/  IMAD.MOV.U32 R0, RZ, RZ, 0x1 ;  /* 0x00000001ff007424 */ /* 0x000fe400078e00ff */
[----:B------:R-:W-:-:S07]  /*1c110*/  IMAD.MOV.U32 R8, RZ, RZ, 0x3b34e2b6 ;  /* 0x3b34e2b6ff087424 */ /* 0x000fce00078e00ff */
.L_x_8723:
        /* <DEDUP_REMOVED lines=19> */
.L_x_8722:
        /* <DEDUP_REMOVED lines=28> */
.L_x_8725:
[----:B------:R-:W-:Y:S05]  /*1c410*/  BSYNC.RECONVERGENT B0 ;  /* 0x0000000000007941 */ /* 0x000fea0003800200 */
.L_x_8724:
[----:B------:R-:W-:Y:S01]  /*1c420*/  BSSY.RECONVERGENT B0, `(.L_x_8726) ;  /* 0x0000016000007945 */ /* 0x000fe20003800200 */
[----:B------:R-:W-:Y:S01]  /*1c430*/  MOV R0, 0x1 ;  /* 0x0000000100007802 */ /* 0x000fe20000000f00 */
[----:B------:R-:W-:Y:S02]  /*1c440*/  IMAD.MOV.U32 R6, RZ, RZ, 0x2da7bf9 ;  /* 0x02da7bf9ff067424 */ /* 0x000fe400078e00ff */
[----:B------:R-:W-:-:S07]  /*1c450*/  IMAD.MOV.U32 R7, RZ, RZ, -0x40b3c1f5 ;  /* 0xbf4c3e0bff077424 */ /* 0x000fce00078e00ff */
.L_x_8727:
        /* <DEDUP_REMOVED lines=19> */
.L_x_8726:
        /* <DEDUP_REMOVED lines=29> */
.L_x_8729:
[----:B------:R-:W-:Y:S05]  /*1c760*/  BSYNC.RECONVERGENT B0 ;  /* 0x0000000000007941 */ /* 0x000fea0003800200 */
.L_x_8728:
[----:B------:R-:W-:Y:S01]  /*1c770*/  BSSY.RECONVERGENT B0, `(.L_x_8730) ;  /* 0x0000016000007945 */ /* 0x000fe20003800200 */
[----:B------:R-:W-:Y:S01]  /*1c780*/  MOV R0, 0x1 ;  /* 0x0000000100007802 */ /* 0x000fe20000000f00 */
[----:B------:R-:W-:Y:S02]  /*1c790*/  IMAD.MOV.U32 R8, RZ, RZ, -0x3a5b058f ;  /* 0xc5a4fa71ff087424 */ /* 0x000fe400078e00ff */
[----:B------:R-:W-:-:S07]  /*1c7a0*/  IMAD.MOV.U32 R9, RZ, RZ, -0x40c9ed76 ;  /* 0xbf36128aff097424 */ /* 0x000fce00078e00ff */
.L_x_8731:
        /* <DEDUP_REMOVED lines=19> */
.L_x_8730:
        /* <DEDUP_REMOVED lines=28> */
.L_x_8733:
[----:B------:R-:W-:Y:S05]  /*1caa0*/  BSYNC.RECONVERGENT B0 ;  /* 0x0000000000007941 */ /* 0x000fea0003800200 */
.L_x_8732:
[----:B------:R-:W-:Y:S01]  /*1cab0*/  HFMA2 R6, -RZ, RZ, 0.0034351348876953125, 0.1806640625 ;  /* 0x1b0931c8ff067431 */ /* 0x000fe200000001ff */
[----:B------:R-:W-:Y:S01]  /*1cac0*/  BSSY.RECONVERGENT B0, `(.L_x_8734) ;  /* 0x0000015000007945 */ /* 0x000fe20003800200 */
[----:B------:R-:W-:Y:S02]  /*1cad0*/  IMAD.MOV.U32 R0, RZ, RZ, 0x1 ;  /* 0x00000001ff007424 */ /* 0x000fe400078e00ff */
[----:B------:R-:W-:-:S07]  /*1cae0*/  IMAD.MOV.U32 R7, RZ, RZ, 0x3f4168ef ;  /* 0x3f4168efff077424 */ /* 0x000fce00078e00ff */
.L_x_8735:
        /* <DEDUP_REMOVED lines=19> */
.L_x_8734:
        /* <DEDUP_REMOVED lines=29> */
.L_x_8737:
[----:B------:R-:W-:Y:S05]  /*1cdf0*/  BSYNC.RECONVERGENT B0 ;  /* 0x0000000000007941 */ /* 0x000fea0003800200 */
.L_x_8736:
[----:B------:R-:W-:Y:S01]  /*1ce00*/  BSSY.RECONVERGENT B0, `(.L_x_8738) ;  /* 0x0000016000007945 */ /* 0x000fe20003800200 */
[----:B------:R-:W-:Y:S01]  /*1ce10*/  IMAD.MOV.U32 R0, RZ, RZ, 0x1 ;  /* 0x00000001ff007424 */ /* 0x000fe200078e00ff */
[----:B------:R-:W-:Y:S01]  /*1ce20*/  MOV R8, 0x9c01efb4 ;  /* 0x9c01efb400087802 */ /* 0x000fe20000000f00 */
[----:B------:R-:W-:-:S07]  /*1ce30*/  IMAD.MOV.U32 R9, RZ, RZ, 0x3f369187 ;  /* 0x3f369187ff097424 */ /* 0x000fce00078e00ff */
.L_x_8739:
        /* <DEDUP_REMOVED lines=19> */
.L_x_8738:
        /* <DEDUP_REMOVED lines=28> */
.L_x_8741:
[----:B------:R-:W-:Y:S05]  /*1d130*/  BSYNC.RECONVERGENT B0 ;  /* 0x0000000000007941 */ /* 0x000fea0003800200 */
.L_x_8740:
[----:B------:R-:W-:Y:S01]  /*1d140*/  HFMA2 R7, -RZ, RZ, -1.8173828125, 845.5 ;  /* 0xbf45629bff077431 */ /* 0x000fe200000001ff */
[----:B------:R-:W-:Y:S01]  /*1d150*/  BSSY.RECONVERGENT B0, `(.L_x_8742) ;  /* 0x0000015000007945 */ /* 0x000fe20003800200 */
[----:B------:R-:W-:Y:S02]  /*1d160*/  IMAD.MOV.U32 R0, RZ, RZ, 0x1 ;  /* 0x00000001ff007424 */ /* 0x000fe400078e00ff */
[----:B------:R-:W-:-:S07]  /*1d170*/  IMAD.MOV.U32 R6, RZ, RZ, 0x3187b744 ;  /* 0x3187b744ff067424 */ /* 0x000fce00078e00ff */
.L_x_8743:
        /* <DEDUP_REMOVED lines=19> */
.L_x_8742:
        /* <DEDUP_REMOVED lines=29> */
.L_x_8745:
[----:B------:R-:W-:Y:S05]  /*1d480*/  BSYNC.RECONVERGENT B0 ;  /* 0x0000000000007941 */ /* 0x000fea0003800200 */
.L_x_8744:
[----:B------:R-:W-:Y:S01]  /*1d490*/  HFMA2 R9, -RZ, RZ, -1.8154296875, -0.0003659725189208984375 ;  /* 0xbf438dffff097431 */ /* 0x000fe200000001ff */
[----:B------:R-:W-:Y:S01]  /*1d4a0*/  BSSY.RECONVERGENT B0, `(.L_x_8746) ;  /* 0x0000015000007945 */ /* 0x000fe20003800200 */
[----:B------:R-:W-:Y:S02]  /*1d4b0*/  IMAD.MOV.U32 R0, RZ, RZ, 0x1 ;  /* 0x00000001ff007424 */ /* 0x000fe400078e00ff */
[----:B------:R-:W-:-:S07]  /*1d4c0*/  IMAD.MOV.U32 R8, RZ, RZ, 0x1cc96982 ;  /* 0x1cc96982ff087424 */ /* 0x000fce00078e00ff */
.L_x_8747:
        /* <DEDUP_REMOVED lines=19> */
.L_x_8746:
        /* <DEDUP_REMOVED lines=28> */
.L_x_8749:
[----:B------:R-:W-:Y:S05]  /*1d7c0*/  BSYNC.RECONVERGENT B0 ;  /* 0x0000000000007941 */ /* 0x000fea0003800200 */
.L_x_8748:
[----:B------:R-:W-:Y:S01]  /*1d7d0*/  BSSY.RECONVERGENT B0, `(.L_x_8750) ;  /* 0x0000016000007945 */ /* 0x000fe20003800200 */
[----:B------:R-:W-:Y:S01]  /*1d7e0*/  MOV R0, 0x1 ;  /* 0x0000000100007802 */ /* 0x000fe20000000f00 */
[----:B------:R-:W-:Y:S02]  /*1d7f0*/  IMAD.MOV.U32 R6, RZ, RZ, 0x684527bf ;  /* 0x684527bfff067424 */ /* 0x000fe400078e00ff */
[----:B------:R-:W-:-:S07]  /*1d800*/  IMAD.MOV.U32 R7, RZ, RZ, 0x3f55d4ae ;  /* 0x3f55d4aeff077424 */ /* 0x000fce00078e00ff */
.L_x_8751:
        /* <DEDUP_REMOVED lines=19> */
.L_x_8750:
        /* <DEDUP_REMOVED lines=29> */
.L_x_8753:
[----:B------:R-:W-:Y:S05]  /*1db10*/  BSYNC.RECONVERGENT B0 ;  /* 0x0000000000007941 */ /* 0x000fea0003800200 */
.L_x_8752:
[----:B------:R-:W-:Y:S01]  /*1db20*/  BSSY.RECONVERGENT B0, `(.L_x_8754) ;  /* 0x0000016000007945 */ /* 0x000fe20003800200 */
[----:B------:R-:W-:Y:S01]  /*1db30*/  MOV R0, 0x1 ;  /* 0x0000000100007802 */ /* 0x000fe20000000f00 */
[----:B------:R-:W-:Y:S02]  /*1db40*/  IMAD.MOV.U32 R8, RZ, RZ, -0x5713a6fc ;  /* 0xa8ec5904ff087424 */ /* 0x000fe400078e00ff */
[----:B------:R-:W-:-:S07]  /*1db50*/  IMAD.MOV.U32 R9, RZ, RZ, 0x3f59e1db ;  /* 0x3f59e1dbff097424 */ /* 0x000fce00078e00ff */
.L_x_8755:
        /* <DEDUP_REMOVED lines=19> */
.L_x_8754:
        /* <DEDUP_REMOVED lines=28> */
.L_x_8757:
[----:B------:R-:W-:Y:S05]  /*1de50*/  BSYNC.RECONVERGENT B0 ;  /* 0x0000000000007941 */ /* 0x000fea0003800200 */
.L_x_8756:
[----:B------:R-:W-:Y:S01]  /*1de60*/  HFMA2 R6, -RZ, RZ, -0.022857666015625, -0.01006317138671875 ;  /* 0xa5daa127ff067431 */ /* 0x000fe200000001ff */
[----:B------:R-:W-:Y:S01]  /*1de70*/  BSSY.RECONVERGENT B0, `(.L_x_8758) ;  /* 0x0000015000007945 */ /* 0x000fe20003800200 */
[----:B------:R-:W-:Y:S02]  /*1de80*/  IMAD.MOV.U32 R0, RZ, RZ, 0x1 ;  /* 0x00000001ff007424 */ /* 0x000fe400078e00ff */
[----:B------:R-:W-:-:S07]  /*1de90*/  IMAD.MOV.U32 R7, RZ, RZ, -0x408f51aa ;  /* 0xbf70ae56ff077424 */ /* 0x000fce00078e00ff */
.L_x_8759:
        /* <DEDUP_REMOVED lines=19> */
.L_x_8758:
        /* <DEDUP_REMOVED lines=29> */
.L_x_8761:
[----:B------:R-:W-:Y:S05]  /*1e1a0*/  BSYNC.RECONVERGENT B0 ;  /* 0x0000000000007941 */ /* 0x000fea0003800200 */
.L_x_8760:
[----:B------:R-:W-:Y:S01]  /*1e1b0*/  BSSY.RECONVERGENT B0, `(.L_x_8762) ;  /* 0x0000016000007945 */ /* 0x000fe20003800200 */
[----:B------:R-:W-:Y:S01]  /*1e1c0*/  IMAD.MOV.U32 R0, RZ, RZ, 0x1 ;  /* 0x00000001ff007424 */ /* 0x000fe200078e00ff */
[----:B------:R-:W-:Y:S01]  /*1e1d0*/  MOV R8, 0xcbc5fc12 ;  /* 0xcbc5fc1200087802 */ /* 0x000fe20000000f00 */
[----:B------:R-:W-:-:S07]  /*1e1e0*/  IMAD.MOV.U32 R9, RZ, RZ, -0x4087a384 ;  /* 0xbf785c7cff097424 */ /* 0x000fce00078e00ff */
.L_x_8763:
        /* <DEDUP_REMOVED lines=19> */
.L_x_8762:
        /* <DEDUP_REMOVED lines=28> */
.L_x_8765:
[----:B------:R-:W-:Y:S05]  /*1e4e0*/  BSYNC.RECONVERGENT B0 ;  /* 0x0000000000007941 */ /* 0x000fea0003800200 */
.L_x_8764:
[----:B------:R-:W-:Y:S01]  /*1e4f0*/  HFMA2 R7, -RZ, RZ, 1.8916015625, -46.6875 ;  /* 0x3f91d1d6ff077431 */ /* 0x000fe200000001ff */
[----:B------:R-:W-:Y:S01]  /*1e500*/  BSSY.RECONVERGENT B0, `(.L_x_8766) ;  /* 0x0000015000007945 */ /* 0x000fe20003800200 */
[----:B------:R-:W-:Y:S02]  /*1e510*/  IMAD.MOV.U32 R0, RZ, RZ, 0x1 ;  /* 0x00000001ff007424 */ /* 0x000fe400078e00ff */
[----:B------:R-:W-:-:S07]  /*1e520*/  IMAD.MOV.U32 R6, RZ, RZ, 0x50ed0c93 ;  /* 0x50ed0c93ff067424 */ /* 0x000fce00078e00ff */
.L_x_8767:
        /* <DEDUP_REMOVED lines=19> */
.L_x_8766:
        /* <DEDUP_REMOVED lines=29> */
.L_x_8769:
[----:B------:R-:W-:Y:S05]  /*1e830*/  BSYNC.RECONVERGENT B0 ;  /* 0x0000000000007941 */ /* 0x000fea0003800200 */
.L_x_8768:
[----:B------:R-:W-:Y:S01]  /*1e840*/  HFMA2 R9, -RZ, RZ, 1.904296875, -46080 ;  /* 0x3f9ef9a0ff097431 */ /* 0x000fe200000001ff */
[----:B------:R-:W-:Y:S01]  /*1e850*/  BSSY.RECONVERGENT B0, `(.L_x_8770) ;  /* 0x0000015000007945 */ /* 0x000fe20003800200 */
[----:B------:R-:W-:Y:S02]  /*1e860*/  IMAD.MOV.U32 R0, RZ, RZ, 0x1 ;  /* 0x00000001ff007424 */ /* 0x000fe400078e00ff */
[----:B------:R-:W-:-:S07]  /*1e870*/  IMAD.MOV.U32 R8, RZ, RZ, 0x5c03d2e9 ;  /* 0x5c03d2e9ff087424 */ /* 0x000fce00078e00ff */
.L_x_8771:
        /* <DEDUP_REMOVED lines=19> */
.L_x_8770:
        /* <DEDUP_REMOVED lines=28> */
.L_x_8773:
[----:B------:R-:W-:Y:S05]  /*1eb70*/  BSYNC.RECONVERGENT B0 ;  /* 0x0000000000007941 */ /* 0x000fea0003800200 */
.L_x_8772:
[----:B------:R-:W-:Y:S01]  /*1eb80*/  BSSY.RECONVERGENT B0, `(.L_x_8774) ;  /* 0x0000016000007945 */ /* 0x000fe20003800200 */
[----:B------:R-:W-:Y:S01]  /*1eb90*/  MOV R0, 0x1 ;  /* 0x0000000100007802 */ /* 0x000fe20000000f00 */
[----:B------:R-:W-:Y:S02]  /*1eba0*/  IMAD.MOV.U32 R6, RZ, RZ, 0x5f50d178 ;  /* 0x5f50d178ff067424 */ /* 0x000fe400078e00ff */
[----:B------:R-:W-:-:S07]  /*1ebb0*/  IMAD.MOV.U32 R7, RZ, RZ, -0x4046a498 ;  /* 0xbfb95b68ff077424 */ /* 0x000fce00078e00ff */
.L_x_8775:
        /* <DEDUP_REMOVED lines=19> */
.L_x_8774:
        /* <DEDUP_REMOVED lines=29> */
.L_x_8777:
[----:B------:R-:W-:Y:S05]  /*1eec0*/  BSYNC.RECONVERGENT B0 ;  /* 0x0000000000007941 */ /* 0x000fea0003800200 */
.L_x_8776:
[----:B------:R-:W-:Y:S01]  /*1eed0*/  BSSY.RECONVERGENT B0, `(.L_x_8778) ;  /* 0x0000016000007945 */ /* 0x000fe20003800200 */
[----:B------:R-:W-:Y:S01]  /*1eee0*/  MOV R0, 0x1 ;  /* 0x0000000100007802 */ /* 0x000fe20000000f00 */
[----:B------:R-:W-:Y:S02]  /*1eef0*/  IMAD.MOV.U32 R8, RZ, RZ, -0x3bccff5e ;  /* 0xc43300a2ff087424 */ /* 0x000fe400078e00ff */
[----:B------:R-:W-:-:S07]  /*1ef00*/  IMAD.MOV.U32 R9, RZ, RZ, -0x40366831 ;  /* 0xbfc997cfff097424 */ /* 0x000fce00078e00ff */
.L_x_8779:
        /* <DEDUP_REMOVED lines=19> */
.L_x_8778:
        /* <DEDUP_REMOVED lines=28> */
.L_x_8781:
[----:B------:R-:W-:Y:S05]  /*1f200*/  BSYNC.RECONVERGENT B0 ;  /* 0x0000000000007941 */ /* 0x000fea0003800200 */
.L_x_8780:
[----:B------:R-:W-:Y:S01]  /*1f210*/  HFMA2 R6, -RZ, RZ, -0.76416015625, -0.0058746337890625 ;  /* 0xba1d9e04ff067431 */ /* 0x000fe200000001ff */
[----:B------:R-:W-:Y:S01]  /*1f220*/  BSSY.RECONVERGENT B0, `(.L_x_8782) ;  /* 0x0000015000007945 */ /* 0x000fe20003800200 */
[----:B------:R-:W-:Y:S02]  /*1f230*/  IMAD.MOV.U32 R0, RZ, RZ, 0x1 ;  /* 0x00000001ff007424 */ /* 0x000fe400078e00ff */
[----:B------:R-:W-:-:S07]  /*1f240*/  IMAD.MOV.U32 R7, RZ, RZ, 0x3fe72e2b ;  /* 0x3fe72e2bff077424 */ /* 0x000fce00078e00ff */
.L_x_8783:
        /* <DEDUP_REMOVED lines=19> */
.L_x_8782:
        /* <DEDUP_REMOVED lines=29> */
.L_x_8785:
[----:B------:R-:W-:Y:S05]  /*1f550*/  BSYNC.RECONVERGENT B0 ;  /* 0x0000000000007941 */ /* 0x000fea0003800200 */
.L_x_8784:
[----:B------:R-:W-:Y:S01]  /*1f560*/  BSSY.RECONVERGENT B0, `(.L_x_8786) ;  /* 0x0000016000007945 */ /* 0x000fe20003800200 */
[----:B------:R-:W-:Y:S01]  /*1f570*/  IMAD.MOV.U32 R0, RZ, RZ, 0x1 ;  /* 0x00000001ff007424 */ /* 0x000fe200078e00ff */
[----:B------:R-:W-:Y:S01]  /*1f580*/  MOV R8, 0x101bb71a ;  /* 0x101bb71a00087802 */ /* 0x000fe20000000f00 */
[----:B------:R-:W-:-:S07]  /*1f590*/  IMAD.MOV.U32 R9, RZ, RZ, 0x3ffaab9a ;  /* 0x3ffaab9aff097424 */ /* 0x000fce00078e00ff */
.L_x_8787:
        /* <DEDUP_REMOVED lines=19> */
.L_x_8786:
        /* <DEDUP_REMOVED lines=28> */
.L_x_8789:
[----:B------:R-:W-:Y:S05]  /*1f890*/  BSYNC.RECONVERGENT B0 ;  /* 0x0000000000007941 */ /* 0x000fea0003800200 */
.L_x_8788:
[----:B------:R-:W-:Y:S01]  /*1f8a0*/  HFMA2 R7, -RZ, RZ, -2.05078125, 46528 ;  /* 0xc01a79aeff077431 */ /* 0x000fe200000001ff */
[----:B------:R-:W-:Y:S01]  /*1f8b0*/  BSSY.RECONVERGENT B0, `(.L_x_8790) ;  /* 0x0000015000007945 */ /* 0x000fe20003800200 */
[----:B------:R-:W-:Y:S02]  /*1f8c0*/  IMAD.MOV.U32 R0, RZ, RZ, 0x1 ;  /* 0x00000001ff007424 */ /* 0x000fe400078e00ff */
[----:B------:R-:W-:-:S07]  /*1f8d0*/  IMAD.MOV.U32 R6, RZ, RZ, -0x755502fe ;  /* 0x8aaafd02ff067424 */ /* 0x000fce00078e00ff */
.L_x_8791:
        /* <DEDUP_REMOVED lines=19> */
.L_x_8790:
        /* <DEDUP_REMOVED lines=29> */
.L_x_8793:
[----:B------:R-:W-:Y:S05]  /*1fbe0*/  BSYNC.RECONVERGENT B0 ;  /* 0x0000000000007941 */ /* 0x000fea0003800200 */
.L_x_8792:
[----:B------:R-:W-:Y:S01]  /*1fbf0*/  HFMA2 R9, -RZ, RZ, -2.095703125, 0.00473785400390625 ;  /* 0xc0311cdaff097431 */ /* 0x000fe200000001ff */
[----:B------:R-:W-:Y:S01]  /*1fc00*/  BSSY.RECONVERGENT B0, `(.L_x_8794) ;  /* 0x0000015000007945 */ /* 0x000fe20003800200 */
[----:B------:R-:W-:Y:S02]  /*1fc10*/  IMAD.MOV.U32 R0, RZ, RZ, 0x1 ;  /* 0x00000001ff007424 */ /* 0x000fe400078e00ff */
[----:B------:R-:W-:-:S07]  /*1fc20*/  IMAD.MOV.U32 R8, RZ, RZ, 0x4df23f8f ;  /* 0x4df23f8fff087424 */ /* 0x000fce00078e00ff */
.L_x_8795:
        /* <DEDUP_REMOVED lines=19> */
.L_x_8794:
        /* <DEDUP_REMOVED lines=28> */
.L_x_8797:
[----:B------:R-:W-:Y:S05]  /*1ff20*/  BSYNC.RECONVERGENT B0 ;  /* 0x0000000000007941 */ /* 0x000fea0003800200 */
.L_x_8796:
[----:B------:R-:W-:Y:S01]  /*1ff30*/  BSSY.RECONVERGENT B0, `(.L_x_8798) ;  /* 0x0000016000007945 */ /* 0x000fe20003800200 */
[----:B------:R-:W-:Y:S01]  /*1ff40*/  MOV R0, 0x1 ;  /* 0x0000000100007802 */ /* 0x000fe20000000f00 */
[----:B------:R-:W-:Y:S02]  /*1ff50*/  IMAD.MOV.U32 R6, RZ, RZ, 0x311f1460 ;  /* 0x311f1460ff067424 */ /* 0x000fe400078e00ff */
[----:B------:R-:W-:-:S07]  /*1ff60*/  IMAD.MOV.U32 R7, RZ, RZ, 0x405278fb ;  /* 0x405278fbff077424 */ /* 0x000fce00078e00ff */
.L_x_8799:
        /* <DEDUP_REMOVED lines=19> */
.L_x_8798:
        /* <DEDUP_REMOVED lines=29> */
.L_x_8801:
[----:B------:R-:W-:Y:S05]  /*20270*/  BSYNC.RECONVERGENT B0 ;  /* 0x0000000000007941 */ /* 0x000fea0003800200 */
.L_x_8800:
[----:B------:R-:W-:Y:S01]  /*20280*/  BSSY.RECONVERGENT B0, `(.L_x_8802) ;  /* 0x0000016000007945 */ /* 0x000fe20003800200 */
[----:B------:R-:W-:Y:S01]  /*20290*/  MOV R0, 0x1 ;  /* 0x0000000100007802 */ /* 0x000fe20000000f00 */
[----:B------:R-:W-:Y:S02]  /*202a0*/  IMAD.MOV.U32 R8, RZ, RZ, 0x4b8ba3fd ;  /* 0x4b8ba3fdff087424 */ /* 0x000fe400078e00ff */
[----:B------:R-:W-:-:S07]  /*202b0*/  IMAD.MOV.U32 R9, RZ, RZ, 0x406a8563 ;  /* 0x406a8563ff097424 */ /* 0x000fce00078e00ff */
.L_x_8803:
        /* <DEDUP_REMOVED lines=19> */
.L_x_8802:
        /* <DEDUP_REMOVED lines=11> */
.L_x_8805:
        /* <DEDUP_REMOVED lines=19> */
.L_x_8804:
        /* <DEDUP_REMOVED lines=20> */
.L_x_8807:
[----:B------:R-:W-:Y:S05]  /*20710*/  BSYNC.RECONVERGENT B0 ;  /* 0x0000000000007941 */ /* 0x000fea0003800200 */
.L_x_8806:
[----:B------:R-:W-:-:S08]  /*20720*/  DMUL R4, R14, R4 ;  /* 0x000000040e047228 */ /* 0x000fd00000000000 */
[----:B------:R-:W-:-:S14]  /*20730*/  DSETP.GT.AND P0, PT, |R4|, |R18|, PT ;  /* 0x400000120400722a */ /* 0x000fdc0003f04200 */
[----:B------:R-:W-:-:S11]  /*20740*/  @!P0 DADD R2, R2, R4 ;  /* 0x0000000002028229 */ /* 0x000fd60000000004 */
.L_x_8711:
[----:B------:R-:W-:Y:S05]  /*20750*/  BSYNC.RECONVERGENT B3 ;  /* 0x0000000000037941 */ /* 0x000fea0003800200 */
.L_x_8710:
        /* <DEDUP_REMOVED lines=158> */
.L_x_8809:
        /* <DEDUP_REMOVED lines=9> */
.L_x_8810:
[----:B------:R-:W-:Y:S05]  /*211d0*/  BSYNC.RECONVERGENT B0 ;  /* 0x0000000000007941 */ /* 0x000fea0003800200 */
.L_x_8808:
        /* <DEDUP_REMOVED lines=61> */
.L_x_8812:
[----:B------:R-:W-:Y:S05]  /*215b0*/  BSYNC.RECONVERGENT B0 ;  /* 0x0000000000007941 */ /* 0x000fea0003800200 */
.L_x_8811:
        /* <DEDUP_REMOVED lines=30> */
.L_x_8814:
[----:B------:R-:W-:Y:S05]  /*217a0*/  BSYNC.RECONVERGENT B3 ;  /* 0x0000000000037941 */ /* 0x000fea0003800200 */
.L_x_8813:
        /* <DEDUP_REMOVED lines=21> */
.L_x_8816:
[----:B------:R-:W-:Y:S05]  /*21900*/  BSYNC.RECONVERGENT B0 ;  /* 0x0000000000007941 */ /* 0x000fea0003800200 */
.L_x_8815:
[----:B------:R-:W-:Y:S01]  /*21910*/  DFMA R6, R14, 0.5, -R6 ;  /* 0x3fe000000e06782b */ /* 0x000fe20000000806 */
[----:B------:R-:W-:Y:S10]  /*21920*/  BRA `(.L_x_8539) ;  /* 0x0000004400907947 */ /* 0x000ff40003800000 */
.L_x_8678:
[----:B------:R-:W-:Y:S05]  /*21930*/  BSYNC.RELIABLE B1 ;  /* 0x0000000000017941 */ /* 0x000fea0003800100 */
.L_x_8677:
[----:B------:R-:W-:-:S06]  /*21940*/  DSETP.GT.AND P0, PT, R2, R10, PT ;  /* 0x0000000a0200722a */ /* 0x000fcc0003f04000 */
[----:B------:R-:W-:-:S14]  /*21950*/  DSETP.LEU.OR P0, PT, R2, 1, !P0 ;  /* 0x3ff000000200742a */ /* 0x000fdc000470b400 */
[----:B------:R-:W-:Y:S05]  /*21960*/  @P0 BRA `(.L_x_8817) ;  /* 0x0000000000280947 */ /* 0x000fea0003800000 */
[----:B------:R-:W-:Y:S01]  /*21970*/  BSSY.RECONVERGENT B8, `(.L_x_8818) ;  /* 0x0000005000087945 */ /* 0x000fe20003800200 */
[----:B------:R-:W-:Y:S01]  /*21980*/  IMAD.MOV.U32 R26, RZ, RZ, R2 ;  /* 0x000000ffff1a7224 */ /* 0x000fe200078e0002 */
[----:B------:R-:W-:Y:S02]  /*21990*/  MOV R2, R3 ;  /* 0x0000000300027202 */ /* 0x000fe40000000f00 */
[----:B------:R-:W-:-:S07]  /*219a0*/  MOV R45, 0x219c0 ;  /* 0x000219c0002d7802 */ /* 0x000fce0000000f00 */
[----:B------:R-:W-:Y:S05]  /*219b0*/  CALL.REL.NOINC `($_ZN2at6native29vectorized_elementwise_kernelILi2EN48_GLOBAL__N__08322988_15_IGammaKernel_cu_cb51a28d10CalcIgammaIdEESt5arrayIPcLm3EEEEviT0_T1_$_ZN46_INTERNAL_08322988_15_IGammaKernel_cu_cb51a28d48_GLOBAL__N__08322988_15_IGammaKernel_cu_cb51a28d12calc_igammacIdEET_S2_S2_) ;  /* 0x0000004400807944 */ /* 0x000fea0003c00000 */
[----:B------:R-:W-:Y:S05]  /*219c0*/  BSYNC.RECONVERGENT B8 ;  /* 0x0000000000087941 */ /* 0x000fea0003800200 */
.L_x_8818:
[----:B------:R-:W-:Y:S02]  /*219d0*/  IMAD.MOV.U32 R6, RZ, RZ, R0 ;  /* 0x000000ffff067224 */ /* 0x000fe400078e0000 */
[----:B------:R-:W-:-:S06]  /*219e0*/  IMAD.MOV.U32 R7, RZ, RZ, R19 ;  /* 0x000000ffff077224 */ /* 0x000fcc00078e0013 */
[----:B------:R-:W-:Y:S01]  /*219f0*/  DADD R6, -R6, 1 ;  /* 0x3ff0000006067429 */ /* 0x000fe20000000100 */
[----:B------:R-:W-:Y:S10]  /*21a00*/  BRA `(.L_x_8539) ;  /* 0x0000004400587947 */ /* 0x000ff40003800000 */
.L_x_8817:
        /* <DEDUP_REMOVED lines=28> */
[----:B------:R-:W-:Y:S01]  /*21bd0*/  IMAD.MOV.U32 R15, RZ, RZ, 0x43300000 ;  /* 0x43300000ff0f7424 */ /* 0x000fe200078e00ff */
[----:B------:R-:W-:Y:S01]  /*21be0*/  ISETP.GE.U32.AND P0, PT, R4, 0x3ff6a09f, PT ;  /* 0x3ff6a09f0400780c */ /* 0x000fe20003f06070 */
[----:B------:R-:W-:Y:S01]  /*21bf0*/  IMAD.MOV.U32 R9, RZ, RZ, R4 ;  /* 0x000000ffff097224 */ /* 0x000fe200078e0004 */
[----:B------:R-:W-:Y:S01]  /*21c00*/  LEA.HI R0, R0, R14, RZ, 0xc ;  /* 0x0000000e00007211 */ /* 0x000fe200078f60ff */
[----:B------:R-:W-:Y:S01]  /*21c10*/  UMOV UR8, 0x80000000 ;  /* 0x8000000000087882 */ /* 0x000fe20000000000 */
[----:B------:R-:W-:-:S09]  /*21c20*/  UMOV UR9, 0x43300000 ;  /* 0x4330000000097882 */ /* 0x000fd20000000000 */
[----:B------:R-:W-:Y:S02]  /*21c30*/  @P0 VIADD R4, R9, 0xfff00000 ;  /* 0xfff0000009040836 */ /* 0x000fe40000000000 */
[----:B------:R-:W-:-:S03]  /*21c40*/  @P0 VIADD R0, R0, 0x1 ;  /* 0x0000000100000836 */ /* 0x000fc60000000000 */
[----:B------:R-:W-:Y:S01]  /*21c50*/  @P0 MOV R9, R4 ;  /* 0x0000000400090202 */ /* 0x000fe20000000f00 */
[----:B------:R-:W-:Y:S01]  /*21c60*/  IMAD.MOV.U32 R4, RZ, RZ, RZ ;  /* 0x000000ffff047224 */ /* 0x000fe200078e00ff */
        /* <DEDUP_REMOVED lines=49> */
.L_x_8822:
[----:B------:R-:W-:Y:S01]  /*21f80*/  MOV R6, 0x0 ;  /* 0x0000000000067802 */ /* 0x000fe20000000f00 */
[----:B------:R-:W-:Y:S01]  /*21f90*/  IMAD.MOV.U32 R7, RZ, RZ, 0x7ff00000 ;  /* 0x7ff00000ff077424 */ /* 0x000fe200078e00ff */
[----:B------:R-:W-:-:S05]  /*21fa0*/  LOP3.LUT P0, RZ, R5, 0x7fffffff, RZ, 0xc0, !PT ;  /* 0x7fffffff05ff7812 */ /* 0x000fca000780c0ff */
[----:B------:R-:W-:-:S10]  /*21fb0*/  DFMA R6, R4, R6, +INF ;  /* 0x7ff000000406742b */ /* 0x000fd40000000006 */
[----:B------:R-:W-:Y:S02]  /*21fc0*/  FSEL R4, R6, RZ, P0 ;  /* 0x000000ff06047208 */ /* 0x000fe40000000000 */
[----:B------:R-:W-:-:S07]  /*21fd0*/  FSEL R5, R7, -QNAN , P0 ;  /* 0xfff0000007057808 */ /* 0x000fce0000000000 */
.L_x_8823:
[----:B------:R-:W-:Y:S05]  /*21fe0*/  BSYNC.RECONVERGENT B0 ;  /* 0x0000000000007941 */ /* 0x000fea0003800200 */
.L_x_8821:
        /* <DEDUP_REMOVED lines=8> */
[----:B------:R-:W-:Y:S05]  /*22070*/  CALL.REL.NOINC `($_ZN2at6native29vectorized_elementwise_kernelILi2EN48_GLOBAL__N__08322988_15_IGammaKernel_cu_cb51a28d10CalcIgammaIdEESt5arrayIPcLm3EEEEviT0_T1_$__internal_lgamma_pos) ;  /* 0x000003bc00c47944 */ /* 0x000fea0003c00000 */
[----:B------:R-:W-:Y:S05]  /*22080*/  BSYNC.RECONVERGENT B4 ;  /* 0x0000000000047941 */ /* 0x000fea0003800200 */
.L_x_8826:
[----:B------:R-:W-:Y:S01]  /*22090*/  ISETP.GT.AND P0, PT, R11, -0x1, PT ;  /* 0xffffffff0b00780c */ /* 0x000fe20003f04270 */
[----:B------:R-:W-:Y:S02]  /*220a0*/  IMAD.MOV.U32 R4, RZ, RZ, R14 ;  /* 0x000000ffff047224 */ /* 0x000fe400078e000e */
[----:B------:R-:W-:-:S10]  /*220b0*/  IMAD.MOV.U32 R5, RZ, RZ, R15 ;  /* 0x000000ffff057224 */ /* 0x000fd400078e000f */
        /* <DEDUP_REMOVED lines=21> */
[----:B------:R0:W4:Y:S01]  /*22210*/  LDG.E.128.CONSTANT R28, desc[UR6][R18.64+0x20] ;  /* 0x00002006121c7981 */ /* 0x000122000c1e9d00 */
[----:B------:R-:W1:Y:S01]  /*22220*/  FRND.F64 R8, R8 ;  /* 0x0000000800087313 */ /* 0x000e620000301800 */
[----:B------:R-:W-:Y:S01]  /*22230*/  UMOV UR6, 0x33145c07 ;  /* 0x33145c0700067882 */ /* 0x000fe20000000000 */
[----:B------:R-:W-:Y:S01]  /*22240*/  UMOV UR7, 0x3ca1a626 ;  /* 0x3ca1a62600077882 */ /* 0x000fe20000000000 */
[----:B------:R-:W-:Y:S01]  /*22250*/  LOP3.LUT R0, R6, 0x1, RZ, 0xc0, !PT ;  /* 0x0000000106007812 */ /* 0x000fe200078ec0ff */
[----:B------:R-:W-:Y:S03]  /*22260*/  BSSY.RECONVERGENT B4, `(.L_x_8830) ;  /* 0x0000032000047945 */ /* 0x000fe60003800200 */
[----:B------:R-:W-:Y:S01]  /*22270*/  ISETP.NE.U32.AND P0, PT, R0, 0x1, PT ;  /* 0x000000010000780c */ /* 0x000fe20003f05070 */
[----:B------:R-:W-:-:S02]  /*22280*/  IMAD.MOV.U32 R0, RZ, RZ, 0x3da8ff83 ;  /* 0x3da8ff83ff007424 */ /* 0x000fc400078e00ff */
[----:B0-----:R-:W-:Y:S01]  /*22290*/  IMAD.MOV.U32 R18, RZ, RZ, 0x20fd8164 ;  /* 0x20fd8164ff127424 */ /* 0x001fe200078e00ff */
[----:B------:R-:W-:Y:S01]  /*222a0*/  ISETP.NE.U32.AND.EX P0, PT, RZ, RZ, PT, P0 ;  /* 0x000000ffff00720c */ /* 0x000fe20003f05100 */
[----:B-1----:R-:W-:-:S03]  /*222b0*/  DFMA R8, R8, -0.5, R12 ;  /* 0xbfe000000808782b */ /* 0x002fc6000000000c */
        /* <DEDUP_REMOVED lines=41> */
[----:B------:R-:W-:Y:S05]  /*22550*/  CALL.REL.NOINC `($__internal_27_$__cuda_sm20_div_rn_f64_full) ;  /* 0x000003a400647944 */ /* 0x000fea0003c00000 */
[----:B------:R-:W-:Y:S01]  /*22560*/  IMAD.MOV.U32 R8, RZ, RZ, R6 ;  /* 0x000000ffff087224 */ /* 0x000fe200078e0006 */
[----:B------:R-:W-:-:S07]  /*22570*/  MOV R9, R5 ;  /* 0x0000000500097202 */ /* 0x000fce0000000f00 */
.L_x_8831:
[----:B------:R-:W-:Y:S05]  /*22580*/  BSYNC.RECONVERGENT B4 ;  /* 0x0000000000047941 */ /* 0x000fea0003800200 */
.L_x_8830:
[----:B------:R-:W-:Y:S02]  /*22590*/  IMAD.MOV.U32 R12, RZ, RZ, R8 ;  /* 0x000000ffff0c7224 */ /* 0x000fe400078e0008 */
[----:B------:R-:W-:-:S07]  /*225a0*/  IMAD.MOV.U32 R13, RZ, RZ, R9 ;  /* 0x000000ffff0d7224 */ /* 0x000fce00078e0009 */
.L_x_8829:
[----:B------:R-:W-:Y:S05]  /*225b0*/  BSYNC.RECONVERGENT B0 ;  /* 0x0000000000007941 */ /* 0x000fea0003800200 */
.L_x_8828:
        /* <DEDUP_REMOVED lines=13> */
[----:B------:R-:W-:Y:S01]  /*22690*/  IMAD.MOV.U32 R12, RZ, RZ, R6 ;  /* 0x000000ffff0c7224 */ /* 0x000fe200078e0006 */
        /* <DEDUP_REMOVED lines=12> */
[----:B------:R-:W-:Y:S02]  /*22760*/  @P0 IMAD.MOV.U32 R13, RZ, RZ, R6 ;  /* 0x000000ffff0d0224 */ /* 0x000fe400078e0006 */
[----:B------:R-:W-:-:S04]  /*22770*/  IMAD.MOV.U32 R6, RZ, RZ, RZ ;  /* 0x000000ffff067224 */ /* 0x000fc800078e00ff */
        /* <DEDUP_REMOVED lines=50> */
.L_x_8833:
[----:B------:R-:W-:Y:S01]  /*22aa0*/  IMAD.MOV.U32 R6, RZ, RZ, 0x0 ;  /* 0x00000000ff067424 */ /* 0x000fe200078e00ff */
[----:B------:R-:W-:Y:S01]  /*22ab0*/  LOP3.LUT P0, RZ, R13, 0x7fffffff, RZ, 0xc0, !PT ;  /* 0x7fffffff0dff7812 */ /* 0x000fe2000780c0ff */
[----:B------:R-:W-:-:S06]  /*22ac0*/  IMAD.MOV.U32 R7, RZ, RZ, 0x7ff00000 ;  /* 0x7ff00000ff077424 */ /* 0x000fcc00078e00ff */
[----:B------:R-:W-:-:S10]  /*22ad0*/  DFMA R6, R12, R6, +INF ;  /* 0x7ff000000c06742b */ /* 0x000fd40000000006 */
[----:B------:R-:W-:Y:S02]  /*22ae0*/  FSEL R6, R6, RZ, P0 ;  /* 0x000000ff06067208 */ /* 0x000fe40000000000 */
[----:B------:R-:W-:-:S07]  /*22af0*/  FSEL R7, R7, -QNAN , P0 ;  /* 0xfff0000007077808 */ /* 0x000fce0000000000 */
.L_x_8834:
[----:B------:R-:W-:Y:S05]  /*22b00*/  BSYNC.RECONVERGENT B0 ;  /* 0x0000000000007941 */ /* 0x000fea0003800200 */
.L_x_8832:
[--C-:B------:R-:W-:Y:S01]  /*22b10*/  DADD R8, -R14, R6.reuse ;  /* 0x000000000e087229 */ /* 0x100fe20000000106 */
[----:B------:R-:W-:Y:S01]  /*22b20*/  ISETP.GE.AND P0, PT, R4, 0x3c000000, PT ;  /* 0x3c0000000400780c */ /* 0x000fe20003f06270 */
[----:B------:R-:W-:-:S10]  /*22b30*/  DADD R6, -RZ, -R6 ;  /* 0x00000000ff067229 */ /* 0x000fd40000000906 */
[----:B------:R-:W-:Y:S02]  /*22b40*/  FSEL R4, R6, R8, !P0 ;  /* 0x0000000806047208 */ /* 0x000fe40004000000 */
[----:B------:R-:W-:Y:S01]  /*22b50*/  FSEL R5, R7, R9, !P0 ;  /* 0x0000000907057208 */ /* 0x000fe20004000000 */
[----:B------:R-:W-:Y:S06]  /*22b60*/  BRA `(.L_x_8827) ;  /* 0x0000000000047947 */ /* 0x000fec0003800000 */
.L_x_8825:
[----:B------:R-:W-:-:S11]  /*22b70*/  DADD R4, R10, R10 ;  /* 0x000000000a047229 */ /* 0x000fd6000000000a */
.L_x_8827:
[----:B------:R-:W-:Y:S05]  /*22b80*/  BSYNC.RECONVERGENT B3 ;  /* 0x0000000000037941 */ /* 0x000fea0003800200 */
.L_x_8824:
        /* <DEDUP_REMOVED lines=67> */
.L_x_8820:
        /* <DEDUP_REMOVED lines=26> */
[----:B------:R-:W-:Y:S05]  /*23160*/  CALL.REL.NOINC `($__internal_27_$__cuda_sm20_div_rn_f64_full) ;  /* 0x0000039800607944 */ /* 0x000fea0003c00000 */
[----:B------:R-:W-:-:S07]  /*23170*/  IMAD.MOV.U32 R7, RZ, RZ, R5 ;  /* 0x000000ffff077224 */ /* 0x000fce00078e0005 */
.L_x_8837:
[----:B------:R-:W-:Y:S05]  /*23180*/  BSYNC.RECONVERGENT B0 ;  /* 0x0000000000007941 */ /* 0x000fea0003800200 */
.L_x_8836:
[----:B------:R-:W0:Y:S01]  /*23190*/  MUFU.RSQ64H R5, R7 ;  /* 0x0000000700057308 */ /* 0x000e220000001c00 */
[----:B------:R-:W-:Y:S01]  /*231a0*/  IADD3 R4, PT, PT, R7, -0x3500000, RZ ;  /* 0xfcb0000007047810 */ /* 0x000fe20007ffe0ff */
[----:B------:R-:W-:Y:S03]  /*231b0*/  BSSY.RECONVERGENT B3, `(.L_x_8838) ;  /* 0x000001a000037945 */ /* 0x000fe60003800200 */
[----:B------:R-:W-:Y:S02]  /*231c0*/  ISETP.GE.U32.AND P0, PT, R4, 0x7ca00000, PT ;  /* 0x7ca000000400780c */ /* 0x000fe40003f06070 */
[----:B0-----:R-:W-:-:S08]  /*231d0*/  DMUL R8, R4, R4 ;  /* 0x0000000404087228 */ /* 0x001fd00000000000 */
[----:B------:R-:W-:Y:S01]  /*231e0*/  DFMA R20, -R8, R6, 1 ;  /* 0x3ff000000814742b */ /* 0x000fe20000000106 */
[----:B------:R-:W-:Y:S02]  /*231f0*/  IMAD.MOV.U32 R8, RZ, RZ, 0x0 ;  /* 0x00000000ff087424 */ /* 0x000fe400078e00ff */
[----:B------:R-:W-:-:S06]  /*23200*/  IMAD.MOV.U32 R9, RZ, RZ, 0x3fd80000 ;  /* 0x3fd80000ff097424 */ /* 0x000fcc00078e00ff */
        /* <DEDUP_REMOVED lines=17> */
[----:B------:R-:W-:Y:S05]  /*23320*/  CALL.REL.NOINC `($__internal_28_$__cuda_sm20_dsqrt_rn_f64_mediumpath_v1) ;  /* 0x0000039c00907944 */ /* 0x000fea0003c00000 */
[----:B------:R-:W-:Y:S01]  /*23330*/  MOV R20, R8 ;  /* 0x0000000800147202 */ /* 0x000fe20000000f00 */
[----:B------:R-:W-:-:S07]  /*23340*/  IMAD.MOV.U32 R21, RZ, RZ, R9 ;  /* 0x000000ffff157224 */ /* 0x000fce00078e0009 */
.L_x_8839:
[----:B------:R-:W-:Y:S05]  /*23350*/  BSYNC.RECONVERGENT B3 ;  /* 0x0000000000037941 */ /* 0x000fea0003800200 */
.L_x_8838:
[----:B------:R-:W-:Y:S02]  /*23360*/  HFMA2 R5, -RZ, RZ, 2.2421875, 0.0069427490234375 ;  /* 0x407c1f1cff057431 */ /* 0x000fe400000001ff */
[----:B------:R-:W-:Y:S02]  /*23370*/  IMAD.MOV.U32 R4, RZ, RZ, -0x184c2289 ;  /* 0xe7b3dd77ff047424 */ /* 0x000fe400078e00ff */
[----:B------:R-:W-:Y:S02]  /*23380*/  HFMA2 R25, -RZ, RZ, 1.8671875, -68.8125 ;  /* 0x3f78d44dff197431 */ /* 0x000fe400000001ff */
[----:B------:R-:W-:Y:S01]  /*23390*/  IMAD.MOV.U32 R24, RZ, RZ, 0x6a172145 ;  /* 0x6a172145ff187424 */ /* 0x000fe200078e00ff */
[----:B------:R-:W-:Y:S01]  /*233a0*/  MOV R8, 0xfe638382 ;  /* 0xfe63838200087802 */ /* 0x000fe20000000f00 */
[----:B------:R-:W-:Y:S01]  /*233b0*/  IMAD.MOV.U32 R6, RZ, RZ, -0x1a0caf76 ;  /* 0xe5f3508aff067424 */ /* 0x000fe200078e00ff */
[----:B------:R-:W-:Y:S01]  /*233c0*/  STL.64 [R1+0x13e8], RZ ;  /* 0x0013e8ff01007387 */ /* 0x000fe20000100a00 */
[----:B------:R-:W-:Y:S01]  /*233d0*/  IMAD.MOV.U32 R7, RZ, RZ, 0x40bb2bff ;  /* 0x40bb2bffff077424 */ /* 0x000fe200078e00ff */
[----:B------:R-:W-:Y:S01]  /*233e0*/  BSSY.RECONVERGENT B3, `(.L_x_8840) ;  /* 0x0000058000037945 */ /* 0x000fe20003800200 */
[----:B------:R-:W-:Y:S01]  /*233f0*/  IMAD.MOV.U32 R9, RZ, RZ, 0x40338519 ;  /* 0x40338519ff097424 */ /* 0x000fe200078e00ff */
[----:B------:R0:W-:Y:S01]  /*23400*/  STL.64 [R1+0x18], R4 ;  /* 0x0000180401007387 */ /* 0x0001e20000100a00 */
[----:B------:R-:W-:Y:S01]  /*23410*/  IMAD.MOV.U32 R26, RZ, RZ, -0x12d8f232 ;  /* 0xed270dceff1a7424 */ /* 0x000fe200078e00ff */
[----:B------:R-:W-:Y:S01]  /*23420*/  DSETP.GT.AND P1, PT, R12, 1, PT ;  /* 0x3ff000000c00742a */ /* 0x000fe20003f24000 */
[----:B------:R-:W-:Y:S01]  /*23430*/  IMAD.MOV.U32 R27, RZ, RZ, 0x4194972f ;  /* 0x4194972fff1b7424 */ /* 0x000fe200078e00ff */
[----:B------:R1:W-:Y:S01]  /*23440*/  STL.64 [R1], R24 ;  /* 0x0000001801007387 */ /* 0x0003e20000100a00 */
[----:B------:R-:W-:-:S02]  /*23450*/  IMAD.MOV.U32 R22, RZ, RZ, 0x77f7c44b ;  /* 0x77f7c44bff167424 */ /* 0x000fc400078e00ff */
        /* <DEDUP_REMOVED lines=8> */
[----:B--2---:R-:W-:-:S02]  /*234e0*/  HFMA2 R7, -RZ, RZ, 2.7578125, -0.0499267578125 ;  /* 0x4184aa64ff077431 */ /* 0x004fc400000001ff */
[----:B------:R-:W-:Y:S01]  /*234f0*/  IMAD.MOV.U32 R6, RZ, RZ, 0x4a98efce ;  /* 0x4a98efceff067424 */ /* 0x000fe200078e00ff */
[----:B------:R2:W-:Y:S01]  /*23500*/  STL.64 [R1+0x28], R24 ;  /* 0x0000281801007387 */ /* 0x0005e20000100a00 */
[----:B0-----:R-:W-:-:S03]  /*23510*/  IMAD.MOV.U32 R8, RZ, RZ, 0x13d667e3 ;  /* 0x13d667e3ff087424 */ /* 0x001fc600078e00ff */
[----:B------:R0:W-:Y:S01]  /*23520*/  STL.64 [R1+0x48], R6 ;  /* 0x0000480601007387 */ /* 0x0001e20000100a00 */
[----:B------:R-:W-:Y:S01]  /*23530*/  IMAD.MOV.U32 R9, RZ, RZ, 0x414a9038 ;  /* 0x414a9038ff097424 */ /* 0x000fe200078e00ff */
[----:B-1----:R-:W1:Y:S01]  /*23540*/  MUFU.RCP64H R5, R11 ;  /* 0x0000000b00057308 */ /* 0x002e620000001800 */
[----:B------:R-:W-:Y:S01]  /*23550*/  VIADD R4, R11, 0x300402 ;  /* 0x003004020b047836 */ /* 0x000fe20000000000 */
[----:B------:R3:W-:Y:S01]  /*23560*/  STL.64 [R1+0x50], R26 ;  /* 0x0000501a01007387 */ /* 0x0007e20000100a00 */
[----:B--2---:R-:W-:Y:S01]  /*23570*/  MOV R24, 0xec772306 ;  /* 0xec77230600187802 */ /* 0x004fe20000000f00 */
[----:B------:R-:W-:Y:S02]  /*23580*/  IMAD.MOV.U32 R25, RZ, RZ, 0x4198bf15 ;  /* 0x4198bf15ff197424 */ /* 0x000fe400078e00ff */
[----:B------:R2:W-:Y:S01]  /*23590*/  STL.64 [R1+0x38], R8 ;  /* 0x0000380801007387 */ /* 0x0005e20000100a00 */
[----:B------:R-:W-:Y:S01]  /*235a0*/  FSETP.GEU.AND P0, PT, |R4|, 5.8789094863358348022e-39, PT ;  /* 0x004004020400780b */ /* 0x000fe20003f0e200 */
[----:B0-----:R-:W-:-:S02]  /*235b0*/  IMAD.MOV.U32 R6, RZ, RZ, 0x0 ;  /* 0x00000000ff067424 */ /* 0x001fc400078e00ff */
[----:B------:R0:W-:Y:S01]  /*235c0*/  STL.64 [R1+0x58], R24 ;  /* 0x0000581801007387 */ /* 0x0001e20000100a00 */
[----:B------:R-:W-:Y:S02]  /*235d0*/  IMAD.MOV.U32 R7, RZ, RZ, 0x3ff00000 ;  /* 0x3ff00000ff077424 */ /* 0x000fe400078e00ff */
[----:B---3--:R-:W-:Y:S01]  /*235e0*/  IMAD.MOV.U32 R26, RZ, RZ, 0x0 ;  /* 0x00000000ff1a7424 */ /* 0x008fe200078e00ff */
        /* <DEDUP_REMOVED lines=8> */
[----:B---3--:R-:W-:-:S03]  /*23670*/  HFMA2 R23, -RZ, RZ, 2.56640625, 385.75 ;  /* 0x41225e07ff177431 */ /* 0x008fc600000001ff */
[----:B------:R2:W-:Y:S01]  /*23680*/  STL.64 [R1+0x13a8], R24 ;  /* 0x0013a81801007387 */ /* 0x0005e20000100a00 */
[----:B------:R-:W-:Y:S01]  /*23690*/  IMAD.MOV.U32 R22, RZ, RZ, 0x3bfd7560 ;  /* 0x3bfd7560ff167424 */ /* 0x000fe200078e00ff */
[----:B-1----:R-:W-:Y:S02]  /*236a0*/  DFMA R6, -R10, R4, 1 ;  /* 0x3ff000000a06742b */ /* 0x002fe40000000104 */
[----:B------:R1:W-:Y:S01]  /*236b0*/  STL.64 [R1+0x13a0], R26 ;  /* 0x0013a01a01007387 */ /* 0x0003e20000100a00 */
[----:B0-----:R-:W-:-:S03]  /*236c0*/  HFMA2 R9, -RZ, RZ, 2.30859375, 0.0009765625 ;  /* 0x409e1400ff097431 */ /* 0x001fc600000001ff */
[----:B------:R0:W-:Y:S01]  /*236d0*/  STL.64 [R1+0x30], R22 ;  /* 0x0000301601007387 */ /* 0x0001e20000100a00 */
[----:B--2---:R-:W-:Y:S01]  /*236e0*/  MOV R24, 0x90000000 ;  /* 0x9000000000187802 */ /* 0x004fe20000000f00 */
[----:B------:R-:W-:Y:S01]  /*236f0*/  IMAD.MOV.U32 R25, RZ, RZ, 0x4185eeb6 ;  /* 0x4185eeb6ff197424 */ /* 0x000fe200078e00ff */
[----:B------:R-:W-:Y:S01]  /*23700*/  DFMA R6, R6, R6, R6 ;  /* 0x000000060606722b */ /* 0x000fe20000000006 */
[----:B------:R2:W-:Y:S01]  /*23710*/  STL.64 [R1+0x1398], R8 ;  /* 0x0013980801007387 */ /* 0x0005e20000100a00 */
[----:B-1----:R-:W-:Y:S02]  /*23720*/  HFMA2 R26, -RZ, RZ, -0.0 , 0 ;  /* 0x80000000ff1a7431 */ /* 0x002fe400000001ff */
[----:B------:R-:W-:Y:S01]  /*23730*/  IMAD.MOV.U32 R27, RZ, RZ, 0x419cbd69 ;  /* 0x419cbd69ff1b7424 */ /* 0x000fe200078e00ff */
[----:B------:R1:W-:Y:S01]  /*23740*/  STL.64 [R1+0x13c0], R24 ;  /* 0x0013c01801007387 */ /* 0x0003e20000100a00 */
[----:B0-----:R-:W-:Y:S02]  /*23750*/  HFMA2 R23, -RZ, RZ, 2.771484375, 0.01287841796875 ;  /* 0x418b2298ff177431 */ /* 0x001fe400000001ff */
[----:B------:R-:W-:Y:S01]  /*23760*/  IMAD.MOV.U32 R22, RZ, RZ, -0x30b135d2 ;  /* 0xcf4eca2eff167424 */ /* 0x000fe200078e00ff */
[----:B------:R-:W-:Y:S01]  /*23770*/  DFMA R6, R4, R6, R4 ;  /* 0x000000060406722b */ /* 0x000fe20000000004 */
[----:B------:R-:W-:Y:S01]  /*23780*/  STL.64 [R1+0x13d8], R26 ;  /* 0x0013d81a01007387 */ /* 0x000fe20000100a00 */
[----:B--2---:R-:W-:-:S03]  /*23790*/  IMAD.MOV.U32 R8, RZ, RZ, -0x20000000 ;  /* 0xe0000000ff087424 */ /* 0x004fc600078e00ff */
[----:B------:R0:W-:Y:S01]  /*237a0*/  STL.64 [R1+0x60], R22 ;  /* 0x0000601601007387 */ /* 0x0001e20000100a00 */
[----:B------:R-:W-:Y:S02]  /*237b0*/  IMAD.MOV.U32 R9, RZ, RZ, 0x41697171 ;  /* 0x41697171ff097424 */ /* 0x000fe400078e00ff */
[----:B-1----:R-:W-:Y:S01]  /*237c0*/  IMAD.MOV.U32 R24, RZ, RZ, 0x0 ;  /* 0x00000000ff187424 */ /* 0x002fe200078e00ff */
[----:B------:R-:W-:Y:S02]  /*237d0*/  MOV R25, 0x418308a8 ;  /* 0x418308a800197802 */ /* 0x000fe40000000f00 */
[----:B------:R1:W-:Y:S04]  /*237e0*/  STL.64 [R1+0x13b8], R8 ;  /* 0x0013b80801007387 */ /* 0x0003e80000100a00 */
[----:B------:R-:W-:Y:S01]  /*237f0*/  STL.64 [R1+0x13e0], R24 ;  /* 0x0013e01801007387 */ /* 0x000fe20000100a00 */
[----:B0-----:R-:W-:-:S02]  /*23800*/  HFMA2 R23, -RZ, RZ, 2.6328125, 0.007305145263671875 ;  /* 0x41441f7bff177431 */ /* 0x001fc400000001ff */
[----:B------:R-:W-:Y:S02]  /*23810*/  IMAD.MOV.U32 R22, RZ, RZ, 0x0 ;  /* 0x00000000ff167424 */ /* 0x000fe400078e00ff */
[----:B-1----:R-:W-:-:S03]  /*23820*/  IMAD.MOV.U32 R8, RZ, RZ, -0x50000000 ;  /* 0xb0000000ff087424 */ /* 0x002fc600078e00ff */
[----:B------:R0:W-:Y:S01]  /*23830*/  STL.64 [R1+0x13b0], R22 ;  /* 0x0013b01601007387 */ /* 0x0001e20000100a00 */
[----:B------:R-:W-:-:S05]  /*23840*/  IMAD.MOV.U32 R9, RZ, RZ, 0x41a1fda6 ;  /* 0x41a1fda6ff097424 */ /* 0x000fca00078e00ff */
[----:B------:R1:W-:Y:S01]  /*23850*/  STL.64 [R1+0x13d0], R8 ;  /* 0x0013d00801007387 */ /* 0x0003e20000100a00 */
[----:B0-----:R-:W-:Y:S01]  /*23860*/  IMAD.MOV.U32 R22, RZ, RZ, 0x70000000 ;  /* 0x70000000ff167424 */ /* 0x001fe200078e00ff */
[----:B------:R-:W-:Y:S01]  /*23870*/  MOV R23, 0x41991871 ;  /* 0x4199187100177802 */ /* 0x000fe20000000f00 */
[----:B-1----:R-:W-:-:S04]  /*23880*/  DFMA R8, -R10, R6, 1 ;  /* 0x3ff000000a08742b */ /* 0x002fc80000000106 */
[----:B------:R0:W-:Y:S04]  /*23890*/  STL.64 [R1+0x13c8], R22 ;  /* 0x0013c81601007387 */ /* 0x0001e80000100a00 */
[----:B------:R-:W-:Y:S01]  /*238a0*/  DFMA R4, R6, R8, R6 ;  /* 0x000000080604722b */ /* 0x000fe20000000006 */
[C---:B0-----:R-:W-:Y:S02]  /*238b0*/  VIADD R22, R1.reuse, 0x1388 ;  /* 0x0000138801167836 */ /* 0x041fe40000000000 */
[----:B------:R-:W-:Y:S01]  /*238c0*/  VIADD R23, R1, 0x13e8 ;  /* 0x000013e801177836 */ /* 0x000fe20000000000 */
[----:B------:R-:W-:Y:S07]  /*238d0*/  @P0 BRA `(.L_x_8841) ;  /* 0x0000000000200947 */ /* 0x000fee0003800000 */
        /* <DEDUP_REMOVED lines=8> */
.L_x_8841:
[----:B------:R-:W-:Y:S05]  /*23960*/  BSYNC.RECONVERGENT B3 ;  /* 0x0000000000037941 */ /* 0x000fea0003800200 */
.L_x_8840:
[----:B------:R-:W-:Y:S01]  /*23970*/  IMAD.MOV.U32 R0, RZ, RZ, -0x8 ;  /* 0xfffffff8ff007424 */ /* 0x000fe200078e00ff */
[----:B------:R-:W-:Y:S02]  /*23980*/  SEL R7, R23, R22, P1 ;  /* 0x0000001617077207 */ /* 0x000fe40000800000 */
[----:B------:R-:W-:Y:S02]  /*23990*/  SEL R6, RZ, 0x60, !P1 ;  /* 0x00000060ff067807 */ /* 0x000fe40004800000 */
[----:B------:R-:W-:Y:S02]  /*239a0*/  SEL R0, R0, 0x8, P1 ;  /* 0x0000000800007807 */ /* 0x000fe40000800000 */
[----:B------:R-:W-:-:S03]  /*239b0*/  IADD3 R8, PT, PT, R1, R6, RZ ;  /* 0x0000000601087210 */ /* 0x000fc60007ffe0ff */
[--C-:B------:R-:W-:Y:S02]  /*239c0*/  IMAD.IADD R7, R7, 0x1, R0.reuse ;  /* 0x0000000107077824 */ /* 0x100fe400078e0200 */
[----:B------:R-:W2:Y:S04]  /*239d0*/  LDL.64 R44, [R8+0x1388] ;  /* 0x00138800082c7983 */ /* 0x000ea80000100a00 */
[----:B------:R0:W2:Y:S04]  /*239e0*/  LDL.64 R48, [R7] ;  /* 0x0000000007307983 */ /* 0x0000a80000100a00 */
[----:B------:R-:W3:Y:S01]  /*239f0*/  LDL.64 R38, [R8] ;  /* 0x0000000008267983 */ /* 0x000ee20000100a00 */
[----:B0-----:R-:W-:-:S05]  /*23a00*/  IMAD.IADD R7, R7, 0x1, R0 ;  /* 0x0000000107077824 */ /* 0x001fca00078e0200 */
[----:B------:R0:W4:Y:S01]  /*23a10*/  LDL.64 R40, [R7] ;  /* 0x0000000007287983 */ /* 0x0001220000100a00 */
[----:B------:R-:W-:-:S05]  /*23a20*/  IMAD.IADD R6, R0, 0x1, R8 ;  /* 0x0000000100067824 */ /* 0x000fca00078e0208 */
[----:B------:R1:W3:Y:S01]  /*23a30*/  LDL.64 R34, [R6] ;  /* 0x0000000006227983 */ /* 0x0002e20000100a00 */
[----:B0-----:R-:W-:-:S05]  /*23a40*/  IADD3 R7, PT, PT, R7, R0, RZ ;  /* 0x0000000007077210 */ /* 0x001fca0007ffe0ff */
[----:B------:R0:W5:Y:S01]  /*23a50*/  LDL.64 R22, [R7] ;  /* 0x0000000007167983 */ /* 0x0001620000100a00 */
[----:B-1----:R-:W-:-:S05]  /*23a60*/  IADD3 R6, PT, PT, R6, R0, RZ ;  /* 0x0000000006067210 */ /* 0x002fca0007ffe0ff */
[----:B------:R-:W5:Y:S01]  /*23a70*/  LDL.64 R8, [R6] ;  /* 0x0000000006087983 */ /* 0x000f620000100a00 */
[----:B0-----:R-:W-:-:S05]  /*23a80*/  IMAD.IADD R7, R7, 0x1, R0 ;  /* 0x0000000107077824 */ /* 0x001fca00078e0200 */
[----:B------:R0:W5:Y:S02]  /*23a90*/  LDL.64 R24, [R7] ;  /* 0x0000000007187983 */ /* 0x0001640000100a00 */
[----:B0-----:R-:W-:-:S05]  /*23aa0*/  IMAD.IADD R7, R7, 0x1, R0 ;  /* 0x0000000107077824 */ /* 0x001fca00078e0200 */
[----:B------:R0:W5:Y:S02]  /*23ab0*/  LDL.64 R36, [R7] ;  /* 0x0000000007247983 */ /* 0x0001640000100a00 */
[----:B0-----:R-:W-:-:S05]  /*23ac0*/  IMAD.IADD R7, R7, 0x1, R0 ;  /* 0x0000000107077824 */ /* 0x001fca00078e0200 */
[----:B------:R0:W5:Y:S02]  /*23ad0*/  LDL.64 R32, [R7] ;  /* 0x0000000007207983 */ /* 0x0001640000100a00 */
[----:B0-----:R-:W-:-:S05]  /*23ae0*/  IADD3 R7, PT, PT, R7, R0, RZ ;  /* 0x0000000007077210 */ /* 0x001fca0007ffe0ff */
[----:B------:R0:W5:Y:S02]  /*23af0*/  LDL.64 R26, [R7] ;  /* 0x00000000071a7983 */ /* 0x0001640000100a00 */
[----:B0-----:R-:W-:-:S05]  /*23b00*/  IMAD.IADD R7, R7, 0x1, R0 ;  /* 0x0000000107077824 */ /* 0x001fca00078e0200 */
[----:B------:R0:W5:Y:S02]  /*23b10*/  LDL.64 R30, [R7] ;  /* 0x00000000071e7983 */ /* 0x0001640000100a00 */
[----:B0-----:R-:W-:-:S05]  /*23b20*/  IMAD.IADD R7, R7, 0x1, R0 ;  /* 0x0000000107077824 */ /* 0x001fca00078e0200 */
[----:B------:R-:W5:Y:S01]  /*23b30*/  LDL.64 R28, [R7] ;  /* 0x00000000071c7983 */ /* 0x000f620000100a00 */
[----:B------:R-:W-:Y:S02]  /*23b40*/  FSEL R4, R4, R10, P1 ;  /* 0x0000000a04047208 */ /* 0x000fe40000800000 */
[----:B------:R-:W-:Y:S02]  /*23b50*/  FSEL R5, R5, R11, P1 ;  /* 0x0000000b05057208 */ /* 0x000fe40000800000 */
[----:B------:R-:W-:-:S04]  /*23b60*/  IADD3 R43, PT, PT, R6, R0, RZ ;  /* 0x00000000062b7210 */ /* 0x000fc80007ffe0ff */
[----:B--2---:R-:W-:-:S08]  /*23b70*/  DFMA R44, R4, R44, R48 ;  /* 0x0000002c042c722b */ /* 0x004fd00000000030 */
[C---:B----4-:R-:W-:Y:S01]  /*23b80*/  DFMA R40, R4.reuse, R44, R40 ;  /* 0x0000002c0428722b */ /* 0x050fe20000000028 */
[----:B------:R-:W-:Y:S02]  /*23b90*/  IMAD.IADD R44, R7, 0x1, R0 ;  /* 0x00000001072c7824 */ /* 0x000fe400078e0200 */
[----:B------:R0:W2:Y:S01]  /*23ba0*/  LDL.64 R6, [R43] ;  /* 0x000000002b067983 */ /* 0x0000a20000100a00 */
[----:B---3--:R-:W-:-:S04]  /*23bb0*/  DFMA R34, R4, R38, R34 ;  /* 0x000000260422722b */ /* 0x008fc80000000022 */
[C---:B-----5:R-:W-:Y:S01]  /*23bc0*/  DFMA R40, R4.reuse, R40, R22 ;  /* 0x000000280428722b */ /* 0x060fe20000000016 */
[--C-:B0-----:R-:W-:Y:S01]  /*23bd0*/  IMAD.IADD R43, R43, 0x1, R0.reuse ;  /* 0x000000012b2b7824 */ /* 0x101fe200078e0200 */
[----:B------:R-:W3:Y:S02]  /*23be0*/  LDL.64 R22, [R44] ;  /* 0x000000002c167983 */ /* 0x000ee40000100a00 */
[C---:B------:R-:W-:Y:S02]  /*23bf0*/  DFMA R8, R4.reuse, R34, R8 ;  /* 0x000000220408722b */ /* 0x040fe40000000008 */
[----:B------:R0:W4:Y:S02]  /*23c00*/  LDL.64 R34, [R43] ;  /* 0x000000002b227983 */ /* 0x0001240000100a00 */
[----:B------:R-:W-:Y:S01]  /*23c10*/  DFMA R38, R4, R40, R24 ;  /* 0x000000280426722b */ /* 0x000fe20000000018 */
[----:B------:R-:W-:Y:S01]  /*23c20*/  IADD3 R40, PT, PT, R44, R0, RZ ;  /* 0x000000002c287210 */ /* 0x000fe20007ffe0ff */
[----:B0-----:R-:W-:-:S04]  /*23c30*/  IMAD.IADD R43, R43, 0x1, R0 ;  /* 0x000000012b2b7824 */ /* 0x001fc800078e0200 */
[----:B------:R0:W5:Y:S02]  /*23c40*/  LDL.64 R24, [R40] ;  /* 0x0000000028187983 */ /* 0x0001640000100a00 */
[----:B------:R-:W-:Y:S01]  /*23c50*/  DFMA R44, R4, R38, R36 ;  /* 0x00000026042c722b */ /* 0x000fe20000000024 */
[----:B------:R-:W-:Y:S01]  /*23c60*/  IMAD.IADD R36, R40, 0x1, R0 ;  /* 0x0000000128247824 */ /* 0x000fe200078e0200 */
[----:B------:R-:W5:Y:S01]  /*23c70*/  LDL.64 R38, [R43] ;  /* 0x000000002b267983 */ /* 0x000f620000100a00 */
[----:B0-----:R-:W-:-:S04]  /*23c80*/  IADD3 R40, PT, PT, R43, R0, RZ ;  /* 0x000000002b287210 */ /* 0x001fc80007ffe0ff */
[----:B------:R-:W5:Y:S01]  /*23c90*/  LDL.64 R36, [R36] ;  /* 0x0000000024247983 */ /* 0x000f620000100a00 */
[----:B------:R-:W-:-:S03]  /*23ca0*/  DFMA R44, R4, R44, R32 ;  /* 0x0000002c042c722b */ /* 0x000fc60000000020 */
[----:B------:R0:W5:Y:S02]  /*23cb0*/  LDL.64 R32, [R40] ;  /* 0x0000000028207983 */ /* 0x0001640000100a00 */
[----:B0-----:R-:W-:-:S03]  /*23cc0*/  IMAD.IADD R40, R40, 0x1, R0 ;  /* 0x0000000128287824 */ /* 0x001fc600078e0200 */
[----:B------:R-:W-:Y:S02]  /*23cd0*/  DFMA R44, R4, R44, R26 ;  /* 0x0000002c042c722b */ /* 0x000fe4000000001a */
[----:B------:R0:W5:Y:S02]  /*23ce0*/  LDL.64 R26, [R40] ;  /* 0x00000000281a7983 */ /* 0x0001640000100a00 */
[----:B0-----:R-:W-:-:S04]  /*23cf0*/  IMAD.IADD R40, R40, 0x1, R0 ;  /* 0x0000000128287824 */ /* 0x001fc800078e0200 */
[----:B------:R-:W-:Y:S01]  /*23d00*/  DFMA R44, R4, R44, R30 ;  /* 0x0000002c042c722b */ /* 0x000fe2000000001e */
[----:B------:R-:W5:Y:S01]  /*23d10*/  LDL.64 R30, [R40] ;  /* 0x00000000281e7983 */ /* 0x000f620000100a00 */
[----:B------:R-:W-:-:S05]  /*23d20*/  IADD3 R43, PT, PT, R40, R0, RZ ;  /* 0x00000000282b7210 */ /* 0x000fca0007ffe0ff */
[----:B------:R0:W5:Y:S01]  /*23d30*/  LDL.64 R40, [R43] ;  /* 0x000000002b287983 */ /* 0x0001620000100a00 */
[----:B------:R-:W-:Y:S01]  /*23d40*/  DFMA R44, R4, R44, R28 ;  /* 0x0000002c042c722b */ /* 0x000fe2000000001c */
[----:B0-----:R-:W-:-:S05]  /*23d50*/  IMAD.IADD R43, R43, 0x1, R0 ;  /* 0x000000012b2b7824 */ /* 0x001fca00078e0200 */
[----:B------:R0:W5:Y:S02]  /*23d60*/  LDL.64 R28, [R43] ;  /* 0x000000002b1c7983 */ /* 0x0001640000100a00 */
[----:B0-----:R-:W-:-:S05]  /*23d70*/  IMAD.IADD R43, R43, 0x1, R0 ;  /* 0x000000012b2b7824 */ /* 0x001fca00078e0200 */
[----:B------:R-:W5:Y:S01]  /*23d80*/  LDL.64 R48, [R43] ;  /* 0x000000002b307983 */ /* 0x000f620000100a00 */
[----:B------:R-:W-:-:S05]  /*23d90*/  IADD3 R0, PT, PT, R43, R0, RZ ;  /* 0x000000002b007210 */ /* 0x000fca0007ffe0ff */
[----:B------:R-:W5:Y:S01]  /*23da0*/  LDL.64 R50, [R0] ;  /* 0x0000000000327983 */ /* 0x000f620000100a00 */
[----:B------:R-:W-:Y:S01]  /*23db0*/  BSSY.RECONVERGENT B0, `(.L_x_8842) ;  /* 0x0000022000007945 */ /* 0x000fe20003800200 */
[C---:B--2---:R-:W-:Y:S02]  /*23dc0*/  DFMA R6, R4.reuse, R8, R6 ;  /* 0x000000080406722b */ /* 0x044fe40000000006 */
[----:B---3--:R-:W-:-:S06]  /*23dd0*/  DFMA R8, R4, R44, R22 ;  /* 0x0000002c0408722b */ /* 0x008fcc0000000016 */
[C---:B----4-:R-:W-:Y:S02]  /*23de0*/  DFMA R6, R4.reuse, R6, R34 ;  /* 0x000000060406722b */ /* 0x050fe40000000022 */
[----:B-----5:R-:W-:-:S06]  /*23df0*/  DFMA R8, R4, R8, R24 ;  /* 0x000000080408722b */ /* 0x020fcc0000000018 */
[C---:B------:R-:W-:Y:S02]  /*23e00*/  DFMA R6, R4.reuse, R6, R38 ;  /* 0x000000060406722b */ /* 0x040fe40000000026 */
        /* <DEDUP_REMOVED lines=28> */
.L_x_8843:
[----:B------:R-:W-:Y:S05]  /*23fd0*/  BSYNC.RECONVERGENT B0 ;  /* 0x0000000000007941 */ /* 0x000fea0003800200 */
.L_x_8842:
        /* <DEDUP_REMOVED lines=20> */
[----:B------:R-:W-:Y:S02]  /*24120*/  IMAD.MOV.U32 R22, RZ, RZ, R6 ;  /* 0x000000ffff167224 */ /* 0x000fe400078e0006 */
[----:B------:R-:W-:-:S07]  /*24130*/  IMAD.MOV.U32 R23, RZ, RZ, R5 ;  /* 0x000000ffff177224 */ /* 0x000fce00078e0005 */
.L_x_8845:
[----:B------:R-:W-:Y:S05]  /*24140*/  BSYNC.RECONVERGENT B0 ;  /* 0x0000000000007941 */ /* 0x000fea0003800200 */
.L_x_8844:
[----:B------:R-:W-:-:S06]  /*24150*/  DSETP.GEU.AND P0, PT, R2, 200, PT ;  /* 0x406900000200742a */ /* 0x000fcc0003f0e000 */
[----:B------:R-:W-:-:S14]  /*24160*/  DSETP.GEU.OR P0, PT, R10, 200, P0 ;  /* 0x406900000a00742a */ /* 0x000fdc000070e400 */
[----:B------:R-:W-:Y:S05]  /*24170*/  @P0 BRA `(.L_x_8846) ;  /* 0x00000008004c0947 */ /* 0x000fea0003800000 */
[----:B------:R-:W-:Y:S01]  /*24180*/  MOV R6, 0x652b82fe ;  /* 0x652b82fe00067802 */ /* 0x000fe20000000f00 */
[----:B------:R-:W-:Y:S01]  /*24190*/  IMAD.MOV.U32 R7, RZ, RZ, 0x3ff71547 ;  /* 0x3ff71547ff077424 */ /* 0x000fe200078e00ff */
        /* <DEDUP_REMOVED lines=63> */
[----:B------:R-:W-:-:S03]  /*24590*/  FSEL R17, R19, RZ, P1 ;  /* 0x000000ff13117208 */ /* 0x000fc60000800000 */
[----:B------:R-:W-:Y:S02]  /*245a0*/  @!P0 IMAD R9, R0, 0x100000, R9 ;  /* 0x0010000000098824 */ /* 0x000fe400078e0209 */
[----:B------:R-:W-:Y:S01]  /*245b0*/  @!P0 IMAD.IADD R0, R6, 0x1, -R0 ;  /* 0x0000000106008824 */ /* 0x000fe200078e0a00 */
[----:B------:R-:W-:-:S04]  /*245c0*/  @!P0 MOV R6, RZ ;  /* 0x000000ff00068202 */ /* 0x000fc80000000f00 */
[----:B------:R-:W-:-:S06]  /*245d0*/  @!P0 LEA R7, R0, 0x3ff00000, 0x14 ;  /* 0x3ff0000000078811 */ /* 0x000fcc00078ea0ff */
[----:B------:R-:W-:-:S11]  /*245e0*/  @!P0 DMUL R16, R8, R6 ;  /* 0x0000000608108228 */ /* 0x000fd60000000000 */
.L_x_8848:
[----:B------:R-:W-:Y:S05]  /*245f0*/  BSYNC.RECONVERGENT B0 ;  /* 0x0000000000007941 */ /* 0x000fea0003800200 */
.L_x_8847:
[----:B------:R-:W-:Y:S04]  /*24600*/  BSSY.RECONVERGENT B0, `(.L_x_8849) ;  /* 0x0000009000007945 */ /* 0x000fe80003800200 */
        /* <DEDUP_REMOVED lines=8> */
.L_x_8850:
[----:B------:R-:W-:Y:S05]  /*24690*/  BSYNC.RECONVERGENT B0 ;  /* 0x0000000000007941 */ /* 0x000fea0003800200 */
.L_x_8849:
        /* <DEDUP_REMOVED lines=14> */
[----:B------:R-:W-:-:S05]  /*24780*/  @!P3 LOP3.LUT R0, R0, 0x7ff00000, RZ, 0xfc, !PT ;  /* 0x7ff000000000b812 */ /* 0x000fca00078efcff */
[----:B------:R-:W-:Y:S01]  /*24790*/  @!P2 IMAD.MOV.U32 R7, RZ, RZ, R0 ;  /* 0x000000ffff07a224 */ /* 0x000fe200078e0000 */
[----:B------:R-:W-:Y:S06]  /*247a0*/  @!P2 BRA `(.L_x_8852) ;  /* 0x000000000050a947 */ /* 0x000fec0003800000 */
[----:B------:R-:W-:Y:S01]  /*247b0*/  DADD R8, -RZ, |R4| ;  /* 0x00000000ff087229 */ /* 0x000fe20000000504 */
[----:B------:R-:W-:Y:S01]  /*247c0*/  BSSY.RECONVERGENT B3, `(.L_x_8853) ;  /* 0x0000007000037945 */ /* 0x000fe20003800200 */
[----:B------:R-:W-:Y:S02]  /*247d0*/  MOV R7, R10 ;  /* 0x0000000a00077202 */ /* 0x000fe40000000f00 */
[----:B------:R-:W-:Y:S02]  /*247e0*/  MOV R6, R11 ;  /* 0x0000000b00067202 */ /* 0x000fe40000000f00 */
[----:B------:R-:W-:-:S04]  /*247f0*/  MOV R0, 0x24830 ;  /* 0x0002483000007802 */ /* 0x000fc80000000f00 */
[----:B------:R-:W-:Y:S02]  /*24800*/  IMAD.MOV.U32 R12, RZ, RZ, R8 ;  /* 0x000000ffff0c7224 */ /* 0x000fe400078e0008 */
[----:B------:R-:W-:-:S07]  /*24810*/  IMAD.MOV.U32 R27, RZ, RZ, R9 ;  /* 0x000000ffff1b7224 */ /* 0x000fce00078e0009 */
[----:B------:R-:W-:Y:S05]  /*24820*/  CALL.REL.NOINC `($_ZN2at6native29vectorized_elementwise_kernelILi2EN48_GLOBAL__N__08322988_15_IGammaKernel_cu_cb51a28d10CalcIgammaIdEESt5arrayIPcLm3EEEEviT0_T1_$__internal_accurate_pow) ;  /* 0x0000038c00087944 */ /* 0x000fea0003c00000 */
[----:B------:R-:W-:Y:S05]  /*24830*/  BSYNC.RECONVERGENT B3 ;  /* 0x0000000000037941 */ /* 0x000fea0003800200 */
.L_x_8853:
        /* <DEDUP_REMOVED lines=9> */
[----:B------:R-:W-:-:S03]  /*248d0*/  @!P2 FSEL R7, R7, -QNAN , !P0 ;  /* 0xfff800000707a808 */ /* 0x000fc60004000000 */
[----:B------:R-:W-:-:S07]  /*248e0*/  IMAD.MOV.U32 R6, RZ, RZ, R0 ;  /* 0x000000ffff067224 */ /* 0x000fce00078e0000 */
.L_x_8852:
[----:B------:R-:W-:Y:S05]  /*248f0*/  BSYNC.RECONVERGENT B0 ;  /* 0x0000000000007941 */ /* 0x000fea0003800200 */
.L_x_8851:
        /* <DEDUP_REMOVED lines=15> */
[----:B------:R-:W-:-:S05]  /*249f0*/  VIADD R6, R0, 0x80000000 ;  /* 0x8000000000067836 */ /* 0x000fca0000000000 */
[----:B------:R-:W-:-:S05]  /*24a00*/  SEL R6, R6, R0, P0 ;  /* 0x0000000006067207 */ /* 0x000fca0000000000 */
[----:B------:R-:W-:Y:S02]  /*24a10*/  @!P2 SEL R0, R6, R0, P1 ;  /* 0x000000000600a207 */ /* 0x000fe40000800000 */
[----:B------:R-:W-:-:S03]  /*24a20*/  MOV R6, RZ ;  /* 0x000000ff00067202 */ /* 0x000fc60000000f00 */
[----:B------:R-:W-:-:S07]  /*24a30*/  IMAD.MOV.U32 R7, RZ, RZ, R0 ;  /* 0x000000ffff077224 */ /* 0x000fce00078e0000 */
.L_x_8855:
[----:B------:R-:W-:Y:S05]  /*24a40*/  BSYNC.RECONVERGENT B0 ;  /* 0x0000000000007941 */ /* 0x000fea0003800200 */
.L_x_8854:
[----:B------:R-:W-:-:S06]  /*24a50*/  DSETP.NEU.AND P0, PT, R4, 1, PT ;  /* 0x3ff000000400742a */ /* 0x000fcc0003f0d000 */
[----:B------:R-:W-:Y:S02]  /*24a60*/  FSEL R4, R6, RZ, P0 ;  /* 0x000000ff06047208 */ /* 0x000fe40000000000 */
[----:B------:R-:W-:-:S06]  /*24a70*/  FSEL R5, R7, 1.875, P0 ;  /* 0x3ff0000007057808 */ /* 0x000fcc0000000000 */
[----:B------:R-:W-:-:S08]  /*24a80*/  DMUL R4, R16, R4 ;  /* 0x0000000410047228 */ /* 0x000fd00000000000 */
[----:B------:R-:W-:Y:S01]  /*24a90*/  DMUL R18, R4, R22 ;  /* 0x0000001604127228 */ /* 0x000fe20000000000 */
[----:B------:R-:W-:Y:S10]  /*24aa0*/  BRA `(.L_x_8835) ;  /* 0x0000001000147947 */ /* 0x000ff40003800000 */
.L_x_8846:
[----:B------:R-:W0:Y:S01]  /*24ab0*/  MUFU.RCP64H R7, R15 ;  /* 0x0000000f00077308 */ /* 0x000e220000001800 */
[----:B------:R-:W-:Y:S01]  /*24ac0*/  IMAD.MOV.U32 R6, RZ, RZ, 0x1 ;  /* 0x00000001ff067424 */ /* 0x000fe200078e00ff */
[----:B------:R-:W-:Y:S01]  /*24ad0*/  UMOV UR6, 0xb9800000 ;  /* 0xb980000000067882 */ /* 0x000fe20000000000 */
[----:B------:R-:W-:Y:S01]  /*24ae0*/  UMOV UR7, 0x40181945 ;  /* 0x4018194500077882 */ /* 0x000fe20000000000 */
[----:B------:R-:W-:Y:S03]  /*24af0*/  BSSY.RECONVERGENT B0, `(.L_x_8856) ;  /* 0x0000017000007945 */ /* 0x000fe60003800200 */
[----:B0-----:R-:W-:-:S08]  /*24b00*/  DFMA R4, -R14, R6, 1 ;  /* 0x3ff000000e04742b */ /* 0x001fd00000000106 */
[----:B------:R-:W-:-:S08]  /*24b10*/  DFMA R4, R4, R4, R4 ;  /* 0x000000040404722b */ /* 0x000fd00000000004 */
        /* <DEDUP_REMOVED lines=20> */
.L_x_8857:
[----:B------:R-:W-:Y:S05]  /*24c60*/  BSYNC.RECONVERGENT B0 ;  /* 0x0000000000007941 */ /* 0x000fea0003800200 */
.L_x_8856:
        /* <DEDUP_REMOVED lines=27> */
.L_x_8861:
[----:B------:R-:W-:Y:S05]  /*24e20*/  BSYNC.RECONVERGENT B3 ;  /* 0x0000000000037941 */ /* 0x000fea0003800200 */
.L_x_8860:
        /* <DEDUP_REMOVED lines=30> */
.L_x_8859:
        /* <DEDUP_REMOVED lines=79> */
.L_x_8863:
[----:B------:R-:W-:Y:S01]  /*25500*/  MOV R6, 0x0 ;  /* 0x0000000000067802 */ /* 0x000fe20000000f00 */
[----:B------:R-:W-:Y:S01]  /*25510*/  IMAD.MOV.U32 R7, RZ, RZ, 0x7ff00000 ;  /* 0x7ff00000ff077424 */ /* 0x000fe200078e00ff */
[----:B------:R-:W-:-:S05]  /*25520*/  LOP3.LUT P0, RZ, R5, 0x7fffffff, RZ, 0xc0, !PT ;  /* 0x7fffffff05ff7812 */ /* 0x000fca000780c0ff */
[----:B------:R-:W-:-:S10]  /*25530*/  DFMA R6, R4, R6, +INF ;  /* 0x7ff000000406742b */ /* 0x000fd40000000006 */
[----:B------:R-:W-:Y:S02]  /*25540*/  FSEL R6, R6, RZ, P0 ;  /* 0x000000ff06067208 */ /* 0x000fe40000000000 */
[----:B------:R-:W-:-:S07]  /*25550*/  FSEL R7, R7, -QNAN , P0 ;  /* 0xfff0000007077808 */ /* 0x000fce0000000000 */
.L_x_8862:
[----:B------:R-:W-:Y:S05]  /*25560*/  BSYNC.RECONVERGENT B0 ;  /* 0x0000000000007941 */ /* 0x000fea0003800200 */
.L_x_8858:
        /* <DEDUP_REMOVED lines=27> */
.L_x_8865:
[----:B------:R-:W-:Y:S05]  /*25720*/  BSYNC.RECONVERGENT B0 ;  /* 0x0000000000007941 */ /* 0x000fea0003800200 */
.L_x_8864:
        /* <DEDUP_REMOVED lines=59> */
.L_x_8867:
[----:B------:R-:W-:Y:S05]  /*25ae0*/  BSYNC.RECONVERGENT B0 ;  /* 0x0000000000007941 */ /* 0x000fea0003800200 */
.L_x_8866:
[----:B------:R-:W-:-:S11]  /*25af0*/  DMUL R18, R12, R22 ;  /* 0x000000160c127228 */ /* 0x000fd60000000000 */
.L_x_8835:
[----:B------:R-:W-:Y:S05]  /*25b00*/  BSYNC.RECONVERGENT B1 ;  /* 0x0000000000017941 */ /* 0x000fea0003800200 */
.L_x_8819:
        /* <DEDUP_REMOVED lines=11> */
.L_x_8871:
        /* <DEDUP_REMOVED lines=12> */
[----:B------:R-:W-:Y:S01]  /*25c80*/  DFMA R8, R8, R20, R14 ;  /* 0x000000140808722b */ /* 0x000fe2000000000e */
[----:B------:R-:W-:Y:S01]  /*25c90*/  IMAD.MOV.U32 R14, RZ, RZ, R6 ;  /* 0x000000ffff0e7224 */ /* 0x000fe200078e0006 */
[----:B------:R-:W-:-:S08]  /*25ca0*/  MOV R15, R7 ;  /* 0x00000007000f7202 */ /* 0x000fd00000000f00 */
        /* <DEDUP_REMOVED lines=11> */
.L_x_8870:
[----:B------:R-:W-:Y:S05]  /*25d60*/  BSYNC.RECONVERGENT B1 ;  /* 0x0000000000017941 */ /* 0x000fea0003800200 */
.L_x_8869:
[----:B------:R-:W-:Y:S01]  /*25d70*/  DMUL R12, R8, R12 ;  /* 0x0000000c080c7228 */ /* 0x000fe20000000000 */
[C---:B------:R-:W-:Y:S01]  /*25d80*/  ISETP.GE.U32.AND P0, PT, R4.reuse, 0x7cf, PT ;  /* 0x000007cf0400780c */ /* 0x040fe20003f06070 */
[----:B------:R-:W-:-:S04]  /*25d90*/  VIADD R0, R4, 0x1 ;  /* 0x0000000104007836 */ /* 0x000fc80000000000 */
[----:B------:R-:W-:Y:S02]  /*25da0*/  IMAD.MOV.U32 R4, RZ, RZ, R0 ;  /* 0x000000ffff047224 */ /* 0x000fe400078e0000 */
[----:B------:R-:W-:-:S08]  /*25db0*/  DADD R16, R12, R16 ;  /* 0x000000000c107229 */ /* 0x000fd00000000010 */
[----:B------:R-:W-:-:S08]  /*25dc0*/  DMUL R6, R16, 1.1102230246251565404e-16 ;  /* 0x3ca0000010067828 */ /* 0x000fd00000000000 */
[----:B------:R-:W-:-:S14]  /*25dd0*/  DSETP.GTU.AND P1, PT, R12, R6, PT ;  /* 0x000000060c00722a */ /* 0x000fdc0003f2c000 */
[----:B------:R-:W-:Y:S05]  /*25de0*/  @!P0 BRA P1, `(.L_x_8871) ;  /* 0xfffffffc00748947 */ /* 0x000fea000083ffff */
[----:B------:R-:W-:Y:S05]  /*25df0*/  BSYNC.RECONVERGENT B0 ;  /* 0x0000000000007941 */ /* 0x000fea0003800200 */
.L_x_8868:
        /* <DEDUP_REMOVED lines=21> */
.L_x_8872:
[----:B------:R-:W-:Y:S01]  /*25f50*/  IMAD.MOV.U32 R6, RZ, RZ, R2 ;  /* 0x000000ffff067224 */ /* 0x000fe200078e0002 */
[----:B------:R-:W-:-:S07]  /*25f60*/  MOV R7, R3 ;  /* 0x0000000300077202 */ /* 0x000fce0000000f00 */
.L_x_8539:
[----:B------:R-:W-:Y:S05]  /*25f70*/  BSYNC.RECONVERGENT B9 ;  /* 0x0000000000097941 */ /* 0x000fea0003800200 */
.L_x_8538:
[----:B------:R-:W-:Y:S02]  /*25f80*/  HFMA2 R3, -RZ, RZ, 0, 0 ;  /* 0x00000000ff037431 */ /* 0x000fe400000001ff */
[----:B------:R-:W-:Y:S02]  /*25f90*/  IMAD.MOV.U32 R2, RZ, RZ, R46 ;  /* 0x000000ffff027224 */ /* 0x000fe400078e002e */
[----:B------:R-:W-:Y:S02]  /*25fa0*/  IMAD.MOV.U32 R0, RZ, RZ, R6 ;  /* 0x000000ffff007224 */ /* 0x000fe400078e0006 */
[----:B------:R-:W-:Y:S05]  /*25fb0*/  RET.REL.NODEC R2 `(_ZN2at6native29vectorized_elementwise_kernelILi2EN48_GLOBAL__N__08322988_15_IGammaKernel_cu_cb51a28d10CalcIgammaIdEESt5arrayIPcLm3EEEEviT0_T1_) ;  /* 0xfffffda002107950 */ /* 0x000fea0003c3ffff */
        .type           $_ZN2at6native29vectorized_elementwise_kernelILi2EN48_GLOBAL__N__08322988_15_IGammaKernel_cu_cb51a28d10CalcIgammaIdEESt5arrayIPcLm3EEEEviT0_T1_$_ZN46_INTERNAL_08322988_15_IGammaKernel_cu_cb51a28d48_GLOBAL__N__08322988_15_IGammaKernel_cu_cb51a28d12calc_igammacIdEET_S2_S2_,@function
        .size           $_ZN2at6native29vectorized_elementwise_kernelILi2EN48_GLOBAL__N__08322988_15_IGammaKernel_cu_cb51a28d10CalcIgammaIdEESt5arrayIPcLm3EEEEviT0_T1_$_ZN46_INTERNAL_08322988_15_IGammaKernel_cu_cb51a28d48_GLOBAL__N__08322988_15_IGammaKernel_cu_cb51a28d12calc_igammacIdEET_S2_S2_,($__internal_26_$__cuda_sm20_dblrcp_rn_slowpath_v3 - $_ZN2at6native29vectorized_elementwise_kernelILi2EN48_GLOBAL__N__08322988_15_IGammaKernel_cu_cb51a28d10CalcIgammaIdEESt5arrayIPcLm3EEEEviT0_T1_$_ZN46_INTERNAL_08322988_15_IGammaKernel_cu_cb51a28d48_GLOBAL__N__08322988_15_IGammaKernel_cu_cb51a28d12calc_igammacIdEET_S2_S2_)
$_ZN2at6native29vectorized_elementwise_kernelILi2EN48_GLOBAL__N__08322988_15_IGammaKernel_cu_cb51a28d10CalcIgammaIdEESt5arrayIPcLm3EEEEviT0_T1_$_ZN46_INTERNAL_08322988_15_IGammaKernel_cu_cb51a28d48_GLOBAL__N__08322988_15_IGammaKernel_cu_cb51a28d12calc_igammacIdEET_S2_S2_:
[----:B------:R-:W-:Y:S01]  /*25fc0*/  IMAD.MOV.U32 R8, RZ, RZ, R26 ;  /* 0x000000ffff087224 */ /* 0x000fe200078e001a */
[----:B------:R-:W-:Y:S01]  /*25fd0*/  MOV R3, R11 ;  /* 0x0000000b00037202 */ /* 0x000fe20000000f00 */
[----:B------:R-:W-:Y:S01]  /*25fe0*/  IMAD.MOV.U32 R9, RZ, RZ, R2 ;  /* 0x000000ffff097224 */ /* 0x000fe200078e0002 */
[----:B------:R-:W-:Y:S01]  /*25ff0*/  BSSY.RECONVERGENT B7, `(.L_x_8873) ;  /* 0x0003680000077945 */ /* 0x000fe20003800200 */
[----:B------:R-:W-:Y:S01]  /*26000*/  IMAD.MOV.U32 R4, RZ, RZ, R10 ;  /* 0x000000ffff047224 */ /* 0x000fe200078e000a */
[----:B------:R-:W-:Y:S01]  /*26010*/  MOV R5, R8 ;  /* 0x0000000800057202 */ /* 0x000fe20000000f00 */
[----:B------:R-:W-:Y:S01]  /*26020*/  IMAD.MOV.U32 R0, RZ, RZ, R9 ;  /* 0x000000ffff007224 */ /* 0x000fe200078e0009 */
[----:B------:R-:W-:Y:S01]  /*26030*/  MOV R19, 0x7ff80000 ;  /* 0x7ff8000000137802 */ /* 0x000fe20000000f00 */
[----:B------:R-:W-:Y:S01]  /*26040*/  DSETP.MIN.AND P0, P1, R10, R8, PT ;  /* 0x000000080a00722a */ /* 0x000fe20003900000 */
[----:B------:R-:W-:-:S05]  /*26050*/  IMAD.MOV.U32 R18, RZ, RZ, 0x0 ;  /* 0x00000000ff127424 */ /* 0x000fca00078e00ff */
[----:B------:R-:W-:Y:S02]  /*26060*/  FSEL R3, R3, R0, P0 ;  /* 0x0000000003037208 */ /* 0x000fe40000000000 */
[----:B------:R-:W-:-:S06]  /*26070*/  SEL R4, R4, R5, P0 ;  /* 0x0000000504047207 */ /* 0x000fcc0000000000 */
        /* <DEDUP_REMOVED lines=48> */
.L_x_8876:
[----:B------:R-:W-:Y:S05]  /*26380*/  BSYNC.RECONVERGENT B0 ;  /* 0x0000000000007941 */ /* 0x000fea0003800200 */
.L_x_8875:
        /* <DEDUP_REMOVED lines=29> */
[----:B------:R-:W-:Y:S01]  /*26560*/  FSETP.GEU.AND P1, PT, |R2|, 6.5827683646048100446e-37, PT ;  /* 0x036000000200780b */ /* 0x000fe20003f2e200 */
[----:B-1----:R-:W-:Y:S01]  /*26570*/  IMAD.MOV.U32 R8, RZ, RZ, -0x5aa938cc ;  /* 0xa556c734ff087424 */ /* 0x002fe200078e00ff */
[----:B------:R1:W-:Y:S01]  /*26580*/  STL.64 [R1+0x1468], R6 ;  /* 0x0014680601007387 */ /* 0x0003e20000100a00 */
[----:B------:R-:W-:Y:S01]  /*26590*/  IMAD.MOV.U32 R9, RZ, RZ, 0x3f371de3 ;  /* 0x3f371de3ff097424 */ /* 0x000fe200078e00ff */
[----:B--2---:R-:W-:Y:S01]  /*265a0*/  MOV R12, 0xfec7273b ;  /* 0xfec7273b000c7802 */ /* 0x004fe20000000f00 */
[----:B------:R-:W-:Y:S01]  /*265b0*/  IMAD.MOV.U32 R13, RZ, RZ, -0x40d891fa ;  /* 0xbf276e06ff0d7424 */ /* 0x000fe200078e00ff */
[----:B------:R-:W-:Y:S02]  /*265c0*/  BSSY.RECONVERGENT B0, `(.L_x_8878) ;  /* 0x0000750000007945 */ /* 0x000fe40003800200 */
[----:B------:R2:W-:Y:S01]  /*265d0*/  STL.64 [R1+0x1470], R8 ;  /* 0x0014700801007387 */ /* 0x0005e20000100a00 */
[----:B0-----:R-:W-:Y:S01]  /*265e0*/  MOV R16, 0xeb7f0d9f ;  /* 0xeb7f0d9f00107802 */ /* 0x001fe20000000f00 */
[----:B------:R-:W-:-:S02]  /*265f0*/  IMAD.MOV.U32 R17, RZ, RZ, 0x3e3ccf5c ;  /* 0x3e3ccf5cff117424 */ /* 0x000fc400078e00ff */
[----:B------:R0:W-:Y:S01]  /*26600*/  STL.64 [R1+0x1478], R12 ;  /* 0x0014780c01007387 */ /* 0x0001e20000100a00 */
[----:B-1----:R-:W-:Y:S02]  /*26610*/  IMAD.MOV.U32 R6, RZ, RZ, 0x652afc2 ;  /* 0x0652afc2ff067424 */ /* 0x002fe400078e00ff */
[----:B------:R-:W-:Y:S01]  /*26620*/  IMAD.MOV.U32 R7, RZ, RZ, -0x413daac9 ;  /* 0xbec25537ff077424 */ /* 0x000fe200078e00ff */
[----:B------:R1:W-:Y:S01]  /*26630*/  STL.64 [R1+0x14a8], R16 ;  /* 0x0014a81001007387 */ /* 0x0003e20000100a00 */
[----:B--2---:R-:W-:Y:S01]  /*26640*/  MOV R8, 0xf594c6b5 ;  /* 0xf594c6b500087802 */ /* 0x004fe20000000f00 */
[----:B------:R-:W-:Y:S02]  /*26650*/  IMAD.MOV.U32 R9, RZ, RZ, -0x4140e4de ;  /* 0xbebf1b22ff097424 */ /* 0x000fe400078e00ff */
[----:B------:R2:W-:Y:S01]  /*26660*/  STL.64 [R1+0x1488], R6 ;  /* 0x0014880601007387 */ /* 0x0005e20000100a00 */
[----:B0-----:R-:W-:-:S03]  /*26670*/  IMAD.MOV.U32 R12, RZ, RZ, -0x5d2fb9a4 ;  /* 0xa2d0465cff0c7424 */ /* 0x001fc600078e00ff */
[----:B------:R0:W-:Y:S01]  /*26680*/  STL.64 [R1+0x1490], R8 ;  /* 0x0014900801007387 */ /* 0x0001e20000100a00 */
[----:B------:R-:W-:Y:S02]  /*26690*/  IMAD.MOV.U32 R13, RZ, RZ, -0x41784a07 ;  /* 0xbe87b5f9ff0d7424 */ /* 0x000fe400078e00ff */
[----:B-1----:R-:W-:Y:S02]  /*266a0*/  IMAD.MOV.U32 R16, RZ, RZ, -0x78cbfbd8 ;  /* 0x87340428ff107424 */ /* 0x002fe400078e00ff */
[----:B------:R-:W-:Y:S01]  /*266b0*/  IMAD.MOV.U32 R17, RZ, RZ, -0x422ff8f6 ;  /* 0xbdd0070aff117424 */ /* 0x000fe200078e00ff */
        /* <DEDUP_REMOVED lines=9> */
[----:B------:R-:W-:Y:S01]  /*26750*/  MOV R13, 0xbdbc0d9b ;  /* 0xbdbc0d9b000d7802 */ /* 0x000fe20000000f00 */
[----:B--2---:R-:W-:Y:S01]  /*26760*/  IMAD.MOV.U32 R16, RZ, RZ, -0x144e6c40 ;  /* 0xebb193c0ff107424 */ /* 0x004fe200078e00ff */
[----:B------:R-:W-:-:S03]  /*26770*/  MOV R17, 0xbd43989b ;  /* 0xbd43989b00117802 */ /* 0x000fc60000000f00 */
[----:B------:R1:W-:Y:S01]  /*26780*/  STL.64 [R1+0x14c8], R12 ;  /* 0x0014c80c01007387 */ /* 0x0003e20000100a00 */
[----:B0-----:R-:W-:Y:S02]  /*26790*/  IMAD.MOV.U32 R6, RZ, RZ, 0x7c7a2faa ;  /* 0x7c7a2faaff067424 */ /* 0x001fe400078e00ff */
[----:B------:R-:W-:Y:S01]  /*267a0*/  IMAD.MOV.U32 R7, RZ, RZ, -0x41cd2de7 ;  /* 0xbe32d219ff077424 */ /* 0x000fe200078e00ff */
[----:B------:R0:W-:Y:S01]  /*267b0*/  STL.64 [R1+0x14f8], R16 ;  /* 0x0014f81001007387 */ /* 0x0001e20000100a00 */
[----:B---3--:R-:W-:Y:S01]  /*267c0*/  MOV R8, 0xd24d5c8a ;  /* 0xd24d5c8a00087802 */ /* 0x008fe20000000f00 */
[----:B------:R-:W-:Y:S02]  /*267d0*/  IMAD.MOV.U32 R9, RZ, RZ, 0x3e0f6e66 ;  /* 0x3e0f6e66ff097424 */ /* 0x000fe400078e00ff */
[----:B------:R2:W-:Y:S04]  /*267e0*/  STL.64 [R1+0x14b8], R6 ;  /* 0x0014b80601007387 */ /* 0x0005e80000100a00 */
[----:B------:R3:W-:Y:S01]  /*267f0*/  STL.64 [R1+0x14c0], R8 ;  /* 0x0014c00801007387 */ /* 0x0007e20000100a00 */
[----:B-1----:R-:W-:Y:S01]  /*26800*/  MOV R12, 0x59769d7d ;  /* 0x59769d7d000c7802 */ /* 0x002fe20000000f00 */
[----:B------:R-:W-:Y:S01]  /*26810*/  IMAD.MOV.U32 R13, RZ, RZ, 0x3d57ba07 ;  /* 0x3d57ba07ff0d7424 */ /* 0x000fe200078e00ff */
[----:B0-----:R-:W-:Y:S01]  /*26820*/  MOV R16, 0x1c71c71c ;  /* 0x1c71c71c00107802 */ /* 0x001fe20000000f00 */
[----:B------:R-:W-:-:S03]  /*26830*/  IMAD.MOV.U32 R17, RZ, RZ, -0x40938e39 ;  /* 0xbf6c71c7ff117424 */ /* 0x000fc600078e00ff */
[----:B------:R0:W-:Y:S01]  /*26840*/  STL.64 [R1+0x14f0], R12 ;  /* 0x0014f00c01007387 */ /* 0x0001e20000100a00 */
[----:B--2---:R-:W-:Y:S01]  /*26850*/  MOV R6, 0x5c463659 ;  /* 0x5c46365900067802 */ /* 0x004fe20000000f00 */
[----:B------:R-:W-:Y:S02]  /*26860*/  IMAD.MOV.U32 R7, RZ, RZ, 0x3dbac947 ;  /* 0x3dbac947ff077424 */ /* 0x000fe400078e00ff */
[----:B------:R1:W-:Y:S01]  /*26870*/  STL.64 [R1+0x1520], R16 ;  /* 0x0015201001007387 */ /* 0x0003e20000100a00 */
[----:B---3--:R-:W-:Y:S01]  /*26880*/  IMAD.MOV.U32 R8, RZ, RZ, 0x1fd754a ;  /* 0x01fd754aff087424 */ /* 0x008fe200078e00ff */
[----:B------:R-:W-:Y:S02]  /*26890*/  MOV R9, 0xbd961ca7 ;  /* 0xbd961ca700097802 */ /* 0x000fe40000000f00 */
[----:B------:R2:W-:Y:S04]  /*268a0*/  STL.64 [R1+0x14d8], R6 ;  /* 0x0014d80601007387 */ /* 0x0005e80000100a00 */
[----:B------:R3:W-:Y:S01]  /*268b0*/  STL.64 [R1+0x14e0], R8 ;  /* 0x0014e00801007387 */ /* 0x0007e20000100a00 */
[----:B0-----:R-:W-:-:S02]  /*268c0*/  IMAD.MOV.U32 R12, RZ, RZ, -0x36fe1a8c ;  /* 0xc901e574ff0c7424 */ /* 0x001fc400078e00ff */
[----:B------:R-:W-:Y:S02]  /*268d0*/  IMAD.MOV.U32 R13, RZ, RZ, -0x40a1a8c6 ;  /* 0xbf5e573aff0d7424 */ /* 0x000fe400078e00ff */
[----:B-1----:R-:W-:Y:S02]  /*268e0*/  IMAD.MOV.U32 R16, RZ, RZ, -0x1761a510 ;  /* 0xe89e5af0ff107424 */ /* 0x002fe400078e00ff */
[----:B------:R-:W-:Y:S01]  /*268f0*/  IMAD.MOV.U32 R17, RZ, RZ, -0x410d05b6 ;  /* 0xbef2fa4aff117424 */ /* 0x000fe200078e00ff */
[----:B------:R0:W-:Y:S01]  /*26900*/  STL.64 [R1+0x1518], R12 ;  /* 0x0015180c01007387 */ /* 0x0001e20000100a00 */
[----:B--2---:R-:W-:Y:S02]  /*26910*/  IMAD.MOV.U32 R6, RZ, RZ, 0x8f5eec2 ;  /* 0x08f5eec2ff067424 */ /* 0x004fe400078e00ff */
[----:B------:R-:W-:Y:S01]  /*26920*/  IMAD.MOV.U32 R7, RZ, RZ, 0x3d3ef980 ;  /* 0x3d3ef980ff077424 */ /* 0x000fe200078e00ff */
[----:B------:R1:W-:Y:S01]  /*26930*/  STL.64 [R1+0x1548], R16 ;  /* 0x0015481001007387 */ /* 0x0003e20000100a00 */
[----:B---3--:R-:W-:-:S02]  /*26940*/  IMAD.MOV.U32 R8, RZ, RZ, -0x3bc965c4 ;  /* 0xc4369a3cff087424 */ /* 0x008fc400078e00ff */
[----:B------:R-:W-:Y:S01]  /*26950*/  IMAD.MOV.U32 R9, RZ, RZ, 0x3d20104f ;  /* 0x3d20104fff097424 */ /* 0x000fe200078e00ff */
        /* <DEDUP_REMOVED lines=22> */
[----:B---3--:R-:W-:Y:S02]  /*26ac0*/  IMAD.MOV.U32 R8, RZ, RZ, 0x6f09e723 ;  /* 0x6f09e723ff087424 */ /* 0x008fe400078e00ff */
[----:B------:R-:W-:Y:S01]  /*26ad0*/  IMAD.MOV.U32 R9, RZ, RZ, -0x40afc6b1 ;  /* 0xbf50394fff097424 */ /* 0x000fe200078e00ff */
[----:B------:R2:W-:Y:S04]  /*26ae0*/  STL.64 [R1+0x1528], R6 ;  /* 0x0015280601007387 */ /* 0x0005e80000100a00 */
[----:B------:R3:W-:Y:S01]  /*26af0*/  STL.64 [R1+0x1530], R8 ;  /* 0x0015300801007387 */ /* 0x0007e20000100a00 */
[----:B0-----:R-:W-:-:S02]  /*26b00*/  IMAD.MOV.U32 R12, RZ, RZ, 0x4bf3c34e ;  /* 0x4bf3c34eff0c7424 */ /* 0x001fc400078e00ff */
[----:B------:R-:W-:Y:S02]  /*26b10*/  IMAD.MOV.U32 R13, RZ, RZ, 0x3dfc9b43 ;  /* 0x3dfc9b43ff0d7424 */ /* 0x000fe400078e00ff */
[----:B-1----:R-:W-:Y:S02]  /*26b20*/  IMAD.MOV.U32 R16, RZ, RZ, 0x5dcd1851 ;  /* 0x5dcd1851ff107424 */ /* 0x002fe400078e00ff */
[----:B------:R-:W-:Y:S01]  /*26b30*/  IMAD.MOV.U32 R17, RZ, RZ, -0x4350c486 ;  /* 0xbcaf3b7aff117424 */ /* 0x000fe200078e00ff */
[----:B--2---:R-:W-:Y:S01]  /*26b40*/  MOV R6, 0x40e53dbc ;  /* 0x40e53dbc00067802 */ /* 0x004fe20000000f00 */
[----:B------:R-:W-:Y:S01]  /*26b50*/  IMAD.MOV.U32 R7, RZ, RZ, 0x3f2af834 ;  /* 0x3f2af834ff077424 */ /* 0x000fe200078e00ff */
[----:B------:R0:W-:Y:S01]  /*26b60*/  STL.64 [R1+0x1590], R12 ;  /* 0x0015900c01007387 */ /* 0x0001e20000100a00 */
[----:B---3--:R-:W-:Y:S01]  /*26b70*/  MOV R8, 0xabd6b83e ;  /* 0xabd6b83e00087802 */ /* 0x008fe20000000f00 */
[----:B------:R-:W-:Y:S02]  /*26b80*/  IMAD.MOV.U32 R9, RZ, RZ, 0x3ee00a9c ;  /* 0x3ee00a9cff097424 */ /* 0x000fe400078e00ff */
[----:B------:R1:W-:Y:S04]  /*26b90*/  STL.64 [R1+0x1538], R6 ;  /* 0x0015380601007387 */ /* 0x0003e80000100a00 */
[----:B------:R2:W-:Y:S04]  /*26ba0*/  STL.64 [R1+0x1550], R8 ;  /* 0x0015500801007387 */ /* 0x0005e80000100a00 */
[----:B------:R3:W-:Y:S01]  /*26bb0*/  STL.64 [R1+0x15c0], R16 ;  /* 0x0015c01001007387 */ /* 0x0007e20000100a00 */
[----:B0-----:R-:W-:Y:S01]  /*26bc0*/  IMAD.MOV.U32 R12, RZ, RZ, 0xa10cd82 ;  /* 0x0a10cd82ff0c7424 */ /* 0x001fe200078e00ff */
[----:B------:R-:W-:Y:S01]  /*26bd0*/  MOV R13, 0x3d651958 ;  /* 0x3d651958000d7802 */ /* 0x000fe20000000f00 */
[----:B-1----:R-:W-:Y:S01]  /*26be0*/  IMAD.MOV.U32 R6, RZ, RZ, -0x339d6346 ;  /* 0xcc629cbaff067424 */ /* 0x002fe200078e00ff */
[----:B------:R-:W-:-:S03]  /*26bf0*/  MOV R7, 0xbebb0bdf ;  /* 0xbebb0bdf00077802 */ /* 0x000fc60000000f00 */
[----:B------:R0:W-:Y:S01]  /*26c00*/  STL.64 [R1+0x15b8], R12 ;  /* 0x0015b80c01007387 */ /* 0x0001e20000100a00 */
[----:B--2---:R-:W-:Y:S02]  /*26c10*/  IMAD.MOV.U32 R8, RZ, RZ, 0x30a8357c ;  /* 0x30a8357cff087424 */ /* 0x004fe400078e00ff */
[----:B------:R-:W-:Y:S01]  /*26c20*/  IMAD.MOV.U32 R9, RZ, RZ, 0x3e33f592 ;  /* 0x3e33f592ff097424 */ /* 0x000fe200078e00ff */
[----:B------:R1:W-:Y:S01]  /*26c30*/  STL.64 [R1+0x1558], R6 ;  /* 0x0015580601007387 */ /* 0x0003e20000100a00 */
[----:B---3--:R-:W-:Y:S01]  /*26c40*/  IMAD.MOV.U32 R16, RZ, RZ, -0x71254b38 ;  /* 0x8edab4c8ff107424 */ /* 0x008fe200078e00ff */
[----:B------:R-:W-:Y:S02]  /*26c50*/  MOV R17, 0xbf65f726 ;  /* 0xbf65f72600117802 */ /* 0x000fe40000000f00 */
[----:B------:R2:W-:Y:S04]  /*26c60*/  STL.64 [R1+0x1560], R8 ;  /* 0x0015600801007387 */ /* 0x0005e80000100a00 */
[----:B------:R3:W-:Y:S01]  /*26c70*/  STL.64 [R1+0x15e8], R16 ;  /* 0x0015e81001007387 */ /* 0x0007e20000100a00 */
[----:B0-----:R-:W-:Y:S01]  /*26c80*/  MOV R12, 0x3b990ee6 ;  /* 0x3b990ee6000c7802 */ /* 0x001fe20000000f00 */
[----:B------:R-:W-:-:S02]  /*26c90*/  IMAD.MOV.U32 R13, RZ, RZ, 0x3f70ee64 ;  /* 0x3f70ee64ff0d7424 */ /* 0x000fc400078e00ff */
[----:B-1----:R-:W-:Y:S02]  /*26ca0*/  IMAD.MOV.U32 R6, RZ, RZ, 0x30de114c ;  /* 0x30de114cff067424 */ /* 0x002fe400078e00ff */
[----:B------:R-:W-:Y:S01]  /*26cb0*/  IMAD.MOV.U32 R7, RZ, RZ, 0x3e49aa7a ;  /* 0x3e49aa7aff077424 */ /* 0x000fe200078e00ff */
[----:B------:R0:W-:Y:S01]  /*26cc0*/  STL.64 [R1+0x15e0], R12 ;  /* 0x0015e00c01007387 */ /* 0x0001e20000100a00 */
[----:B--2---:R-:W-:Y:S01]  /*26cd0*/  MOV R8, 0xca3a377b ;  /* 0xca3a377b00087802 */ /* 0x004fe20000000f00 */
[----:B------:R-:W-:Y:S02]  /*26ce0*/  IMAD.MOV.U32 R9, RZ, RZ, -0x424cb605 ;  /* 0xbdb349fbff097424 */ /* 0x000fe400078e00ff */
        /* <DEDUP_REMOVED lines=16> */
[----:B0-----:R-:W-:-:S03]  /*26df0*/  IMAD.MOV.U32 R6, RZ, RZ, -0x3aabf15e ;  /* 0xc5540ea2ff067424 */ /* 0x001fc600078e00ff */
[----:B------:R0:W-:Y:S01]  /*26e00*/  STL.64 [R1+0x1638], R16 ;  /* 0x0016381001007387 */ /* 0x0001e20000100a00 */
[----:B------:R-:W-:Y:S01]  /*26e10*/  IMAD.MOV.U32 R7, RZ, RZ, 0x3d9f8041 ;  /* 0x3d9f8041ff077424 */ /* 0x000fe200078e00ff */
[----:B-1----:R-:W-:Y:S01]  /*26e20*/  MOV R8, 0xfab4608b ;  /* 0xfab4608b00087802 */ /* 0x002fe20000000f00 */
[----:B------:R-:W-:-:S03]  /*26e30*/  IMAD.MOV.U32 R9, RZ, RZ, -0x4276330e ;  /* 0xbd89ccf2ff097424 */ /* 0x000fc600078e00ff */
        /* <DEDUP_REMOVED lines=19> */
[----:B--2---:R-:W-:Y:S02]  /*26f70*/  IMAD.MOV.U32 R6, RZ, RZ, 0x783db2a2 ;  /* 0x783db2a2ff067424 */ /* 0x004fe400078e00ff */
[----:B------:R-:W-:Y:S01]  /*26f80*/  IMAD.MOV.U32 R7, RZ, RZ, -0x430d64fd ;  /* 0xbcf29b03ff077424 */ /* 0x000fe200078e00ff */
[----:B------:R2:W-:Y:S01]  /*26f90*/  STL.64 [R1+0x1688], R16 ;  /* 0x0016881001007387 */ /* 0x0005e20000100a00 */
[----:B0-----:R-:W-:Y:S02]  /*26fa0*/  IMAD.MOV.U32 R8, RZ, RZ, -0x3291620 ;  /* 0xfcd6e9e0ff087424 */ /* 0x001fe400078e00ff */
[----:B------:R-:W-:Y:S01]  /*26fb0*/  IMAD.MOV.U32 R9, RZ, RZ, 0x3f4948b0 ;  /* 0x3f4948b0ff097424 */ /* 0x000fe200078e00ff */
[----:B------:R0:W-:Y:S01]  /*26fc0*/  STL.64 [R1+0x15d8], R6 ;  /* 0x0015d80601007387 */ /* 0x0001e20000100a00 */
[----:B-1----:R-:W-:-:S03]  /*26fd0*/  IMAD.MOV.U32 R12, RZ, RZ, -0x9a39112 ;  /* 0xf65c6eeeff0c7424 */ /* 0x002fc600078e00ff */
[----:B------:R1:W-:Y:S01]  /*26fe0*/  STL.64 [R1+0x15f0], R8 ;  /* 0x0015f00801007387 */ /* 0x0003e20000100a00 */
[----:B------:R-:W-:Y:S02]  /*26ff0*/  IMAD.MOV.U32 R13, RZ, RZ, -0x428cc0c7 ;  /* 0xbd733f39ff0d7424 */ /* 0x000fe400078e00ff */
        /* <DEDUP_REMOVED lines=37> */
[----:B------:R-:W-:Y:S01]  /*27250*/  IMAD.MOV.U32 R17, RZ, RZ, 0x3ded9b15 ;  /* 0x3ded9b15ff117424 */ /* 0x000fe200078e00ff */
[----:B--2---:R-:W-:Y:S01]  /*27260*/  MOV R7, 0x3e3ac0d4 ;  /* 0x3e3ac0d400077802 */ /* 0x004fe20000000f00 */
[----:B------:R-:W-:Y:S01]  /*27270*/  IMAD.MOV.U32 R6, RZ, RZ, 0x55e25360 ;  /* 0x55e25360ff067424 */ /* 0x000fe200078e00ff */
[----:B------:R0:W-:Y:S01]  /*27280*/  STL.64 [R1+0x16f8], R12 ;  /* 0x0016f80c01007387 */ /* 0x0001e20000100a00 */
[----:B---3--:R-:W-:Y:S02]  /*27290*/  IMAD.MOV.U32 R8, RZ, RZ, 0x29460138 ;  /* 0x29460138ff087424 */ /* 0x008fe400078e00ff */
[----:B------:R-:W-:Y:S01]  /*272a0*/  IMAD.MOV.U32 R9, RZ, RZ, -0x41e883a8 ;  /* 0xbe177c58ff097424 */ /* 0x000fe200078e00ff */
[----:B------:R1:W-:Y:S04]  /*272b0*/  STL.64 [R1+0x1648], R6 ;  /* 0x0016480601007387 */ /* 0x0003e80000100a00 */
[----:B------:R2:W-:Y:S01]  /*272c0*/  STL.64 [R1+0x1650], R8 ;  /* 0x0016500801007387 */ /* 0x0005e20000100a00 */
[----:B0-----:R-:W-:-:S03]  /*272d0*/  IMAD.MOV.U32 R12, RZ, RZ, 0x3b2491f0 ;  /* 0x3b2491f0ff0c7424 */ /* 0x001fc600078e00ff */
[----:B------:R0:W-:Y:S01]  /*272e0*/  STL.64 [R1+0x1728], R16 ;  /* 0x0017281001007387 */ /* 0x0001e20000100a00 */
[----:B------:R-:W-:Y:S01]  /*272f0*/  MOV R13, 0xbe1040c5 ;  /* 0xbe1040c5000d7802 */ /* 0x000fe20000000f00 */
[----:B-1----:R-:W-:Y:S02]  /*27300*/  IMAD.MOV.U32 R6, RZ, RZ, -0x2439ec8f ;  /* 0xdbc61371ff067424 */ /* 0x002fe400078e00ff */
[----:B------:R-:W-:Y:S02]  /*27310*/  IMAD.MOV.U32 R7, RZ, RZ, -0x42316888 ;  /* 0xbdce9778ff077424 */ /* 0x000fe400078e00ff */
[----:B------:R1:W-:Y:S01]  /*27320*/  STL.64 [R1+0x1720], R12 ;  /* 0x0017200c01007387 */ /* 0x0003e20000100a00 */
[----:B--2---:R-:W-:Y:S01]  /*27330*/  MOV R8, 0x34225759 ;  /* 0x3422575900087802 */ /* 0x004fe20000000f00 */
[----:B------:R-:W-:Y:S02]  /*27340*/  IMAD.MOV.U32 R9, RZ, RZ, 0x3daa55da ;  /* 0x3daa55daff097424 */ /* 0x000fe400078e00ff */
[----:B------:R2:W-:Y:S01]  /*27350*/  STL.64 [R1+0x1668], R6 ;  /* 0x0016680601007387 */ /* 0x0005e20000100a00 */
[----:B0-----:R-:W-:Y:S01]  /*27360*/  IMAD.MOV.U32 R16, RZ, RZ, -0x2455cbbd ;  /* 0xdbaa3443ff107424 */ /* 0x001fe200078e00ff */
[----:B------:R-:W-:-:S02]  /*27370*/  MOV R17, 0x3c91e54c ;  /* 0x3c91e54c00117802 */ /* 0x000fc40000000f00 */
[----:B------:R0:W-:Y:S04]  /*27380*/  STL.64 [R1+0x1670], R8 ;  /* 0x0016700801007387 */ /* 0x0001e80000100a00 */
[----:B------:R3:W-:Y:S01]  /*27390*/  STL.64 [R1+0x1750], R16 ;  /* 0x0017501001007387 */ /* 0x0007e20000100a00 */
[----:B-1----:R-:W-:Y:S01]  /*273a0*/  MOV R12, 0xdf2eb8b6 ;  /* 0xdf2eb8b6000c7802 */ /* 0x002fe20000000f00 */
[----:B------:R-:W-:Y:S02]  /*273b0*/  IMAD.MOV.U32 R13, RZ, RZ, -0x427cd717 ;  /* 0xbd8328e9ff0d7424 */ /* 0x000fe400078e00ff */
[----:B--2---:R-:W-:Y:S01]  /*273c0*/  IMAD.MOV.U32 R6, RZ, RZ, 0x309d6007 ;  /* 0x309d6007ff067424 */ /* 0x004fe200078e00ff */
[----:B------:R-:W-:Y:S02]  /*273d0*/  MOV R7, 0xbcf2c681 ;  /* 0xbcf2c68100077802 */ /* 0x000fe40000000f00 */
[----:B------:R1:W-:Y:S01]  /*273e0*/  STL.64 [R1+0x1748], R12 ;  /* 0x0017480c01007387 */ /* 0x0003e20000100a00 */
[----:B0-----:R-:W-:Y:S01]  /*273f0*/  IMAD.MOV.U32 R8, RZ, RZ, -0x7d4ffe18 ;  /* 0x82b001e8ff087424 */ /* 0x001fe200078e00ff */
[----:B------:R-:W-:-:S02]  /*27400*/  MOV R9, 0xbd3be161 ;  /* 0xbd3be16100097802 */ /* 0x000fc40000000f00 */
[----:B------:R0:W-:Y:S01]  /*27410*/  STL.64 [R1+0x1678], R6 ;  /* 0x0016780601007387 */ /* 0x0001e20000100a00 */
[----:B---3--:R-:W-:Y:S01]  /*27420*/  MOV R16, 0x6874f2c4 ;  /* 0x6874f2c400107802 */ /* 0x008fe20000000f00 */
[----:B------:R-:W-:Y:S02]  /*27430*/  IMAD.MOV.U32 R17, RZ, RZ, 0x3f49b0ff ;  /* 0x3f49b0ffff117424 */ /* 0x000fe400078e00ff */
[----:B------:R2:W-:Y:S04]  /*27440*/  STL.64 [R1+0x1690], R8 ;  /* 0x0016900801007387 */ /* 0x0005e80000100a00 */
[----:B------:R3:W-:Y:S01]  /*27450*/  STL.64 [R1+0x1778], R16 ;  /* 0x0017781001007387 */ /* 0x0007e20000100a00 */
[----:B-1----:R-:W-:Y:S02]  /*27460*/  IMAD.MOV.U32 R12, RZ, RZ, 0x2da7bf9 ;  /* 0x02da7bf9ff0c7424 */ /* 0x002fe400078e00ff */
[----:B------:R-:W-:-:S02]  /*27470*/  IMAD.MOV.U32 R13, RZ, RZ, -0x40b3c1f5 ;  /* 0xbf4c3e0bff0d7424 */ /* 0x000fc400078e00ff */
[----:B0-----:R-:W-:Y:S02]  /*27480*/  IMAD.MOV.U32 R6, RZ, RZ, 0x2a398b8f ;  /* 0x2a398b8fff067424 */ /* 0x001fe400078e00ff */
[----:B------:R-:W-:Y:S01]  /*27490*/  IMAD.MOV.U32 R7, RZ, RZ, 0x3c75d3b4 ;  /* 0x3c75d3b4ff077424 */ /* 0x000fe200078e00ff */
[----:B--2---:R-:W-:Y:S01]  /*274a0*/  MOV R8, 0x637bc2b8 ;  /* 0x637bc2b800087802 */ /* 0x004fe20000000f00 */
[----:B------:R-:W-:Y:S01]  /*274b0*/  IMAD.MOV.U32 R9, RZ, RZ, 0x3d03f2fe ;  /* 0x3d03f2feff097424 */ /* 0x000fe200078e00ff */
[----:B------:R0:W-:Y:S01]  /*274c0*/  STL.64 [R1+0x1770], R12 ;  /* 0x0017700c01007387 */ /* 0x0001e20000100a00 */
[----:B---3--:R-:W-:-:S03]  /*274d0*/  IMAD.MOV.U32 R16, RZ, RZ, 0x2846e81 ;  /* 0x02846e81ff107424 */ /* 0x008fc600078e00ff */
[----:B------:R1:W-:Y:S01]  /*274e0*/  STL.64 [R1+0x1698], R6 ;  /* 0x0016980601007387 */ /* 0x0003e20000100a00 */
[----:B------:R-:W-:-:S03]  /*274f0*/  IMAD.MOV.U32 R17, RZ, RZ, 0x3ee7db4c ;  /* 0x3ee7db4cff117424 */ /* 0x000fc600078e00ff */
[----:B------:R2:W-:Y:S04]  /*27500*/  STL.64 [R1+0x16a0], R8 ;  /* 0x0016a00801007387 */ /* 0x0005e80000100a00 */
[----:B------:R3:W-:Y:S01]  /*27510*/  STL.64 [R1+0x17a0], R16 ;  /* 0x0017a01001007387 */ /* 0x0007e20000100a00 */
[----:B0-----:R-:W-:Y:S01]  /*27520*/  IMAD.MOV.U32 R12, RZ, RZ, -0x26fd4353 ;  /* 0xd902bcadff0c7424 */ /* 0x001fe200078e00ff */
[----:B------:R-:W-:Y:S02]  /*27530*/  MOV R13, 0xbf04ce3f ;  /* 0xbf04ce3f000d7802 */ /* 0x000fe40000000f00 */
[----:B-1----:R-:W-:Y:S01]  /*27540*/  MOV R6, 0x88b7ca00 ;  /* 0x88b7ca0000067802 */ /* 0x002fe20000000f00 */
[----:B------:R-:W-:Y:S02]  /*27550*/  IMAD.MOV.U32 R7, RZ, RZ, -0x40c1404f ;  /* 0xbf3ebfb1ff077424 */ /* 0x000fe400078e00ff */
[----:B------:R0:W-:Y:S01]  /*27560*/  STL.64 [R1+0x1798], R12 ;  /* 0x0017980c01007387 */ /* 0x0001e20000100a00 */
[----:B--2---:R-:W-:Y:S01]  /*27570*/  IMAD.MOV.U32 R8, RZ, RZ, 0x5bf2d984 ;  /* 0x5bf2d984ff087424 */ /* 0x004fe200078e00ff */
[----:B------:R-:W-:-:S02]  /*27580*/  MOV R9, 0x3f318b9b ;  /* 0x3f318b9b00097802 */ /* 0x000fc40000000f00 */
[----:B------:R1:W-:Y:S01]  /*27590*/  STL.64 [R1+0x16b8], R6 ;  /* 0x0016b80601007387 */ /* 0x0003e20000100a00 */
[----:B---3--:R-:W-:Y:S01]  /*275a0*/  IMAD.MOV.U32 R16, RZ, RZ, 0x5bab6ada ;  /* 0x5bab6adaff107424 */ /* 0x008fe200078e00ff */
[----:B------:R-:W-:Y:S02]  /*275b0*/  MOV R17, 0x3dc04151 ;  /* 0x3dc0415100117802 */ /* 0x000fe40000000f00 */
[----:B------:R2:W-:Y:S04]  /*275c0*/  STL.64 [R1+0x16c0], R8 ;  /* 0x0016c00801007387 */ /* 0x0005e80000100a00 */
[----:B------:R3:W-:Y:S01]  /*275d0*/  STL.64 [R1+0x17c8], R16 ;  /* 0x0017c81001007387 */ /* 0x0007e20000100a00 */
[----:B0-----:R-:W-:Y:S01]  /*275e0*/  MOV R12, 0xcf33153c ;  /* 0xcf33153c000c7802 */ /* 0x001fe20000000f00 */
[----:B------:R-:W-:-:S02]  /*275f0*/  IMAD.MOV.U32 R13, RZ, RZ, -0x4171398a ;  /* 0xbe8ec676ff0d7424 */ /* 0x000fc400078e00ff */
[----:B-1----:R-:W-:Y:S02]  /*27600*/  IMAD.MOV.U32 R6, RZ, RZ, -0x5d64a263 ;  /* 0xa29b5d9dff067424 */ /* 0x002fe400078e00ff */
[----:B------:R-:W-:Y:S01]  /*27610*/  IMAD.MOV.U32 R7, RZ, RZ, -0x40ec2d5d ;  /* 0xbf13d2a3ff077424 */ /* 0x000fe200078e00ff */
        /* <DEDUP_REMOVED lines=8> */
[----:B0-----:R-:W-:-:S02]  /*276a0*/  IMAD.MOV.U32 R12, RZ, RZ, 0x70791e5e ;  /* 0x70791e5eff0c7424 */ /* 0x001fc400078e00ff */
[----:B------:R-:W-:Y:S01]  /*276b0*/  IMAD.MOV.U32 R13, RZ, RZ, -0x42afcc46 ;  /* 0xbd5033baff0d7424 */ /* 0x000fe200078e00ff */
[----:B-1----:R-:W-:Y:S01]  /*276c0*/  MOV R6, 0x1539310e ;  /* 0x1539310e00067802 */ /* 0x002fe20000000f00 */
[----:B------:R-:W-:Y:S02]  /*276d0*/  IMAD.MOV.U32 R7, RZ, RZ, 0x3eb7e020 ;  /* 0x3eb7e020ff077424 */ /* 0x000fe400078e00ff */
[----:B--2---:R-:W-:Y:S01]  /*276e0*/  IMAD.MOV.U32 R8, RZ, RZ, 0x69c140a7 ;  /* 0x69c140a7ff087424 */ /* 0x004fe200078e00ff */
[----:B------:R-:W-:Y:S02]  /*276f0*/  MOV R9, 0xbdbea232 ;  /* 0xbdbea23200097802 */ /* 0x000fe40000000f00 */
[----:B------:R0:W-:Y:S01]  /*27700*/  STL.64 [R1+0x16e8], R6 ;  /* 0x0016e80601007387 */ /* 0x0001e20000100a00 */
[----:B---3--:R-:W-:-:S03]  /*27710*/  IMAD.MOV.U32 R16, RZ, RZ, 0x3cc20208 ;  /* 0x3cc20208ff107424 */ /* 0x008fc600078e00ff */
[----:B------:R1:W-:Y:S01]  /*27720*/  STL.64 [R1+0x16f0], R8 ;  /* 0x0016f00801007387 */ /* 0x0003e20000100a00 */
[----:B------:R-:W-:-:S03]  /*27730*/  IMAD.MOV.U32 R17, RZ, RZ, -0x427d1854 ;  /* 0xbd82e7acff117424 */ /* 0x000fc600078e00ff */
[----:B------:R2:W-:Y:S01]  /*27740*/  STL.64 [R1+0x17e8], R12 ;  /* 0x0017e80c01007387 */ /* 0x0005e20000100a00 */
[----:B0-----:R-:W-:Y:S01]  /*27750*/  IMAD.MOV.U32 R6, RZ, RZ, -0x12e96cd9 ;  /* 0xed169327ff067424 */ /* 0x001fe200078e00ff */
[----:B------:R-:W-:Y:S02]  /*27760*/  MOV R7, 0xbe54853c ;  /* 0xbe54853c00077802 */ /* 0x000fe40000000f00 */
        /* <DEDUP_REMOVED lines=20> */
[----:B------:R-:W-:-:S03]  /*278b0*/  IMAD.MOV.U32 R17, RZ, RZ, -0x41137dc1 ;  /* 0xbeec823fff117424 */ /* 0x000fc600078e00ff */
[----:B------:R1:W-:Y:S01]  /*278c0*/  STL.64 [R1+0x1838], R12 ;  /* 0x0018380c01007387 */ /* 0x0003e20000100a00 */
[----:B--2---:R-:W-:Y:S01]  /*278d0*/  IMAD.MOV.U32 R6, RZ, RZ, -0x26b2acc5 ;  /* 0xd94d533bff067424 */ /* 0x004fe200078e00ff */
[----:B------:R-:W-:Y:S02]  /*278e0*/  MOV R7, 0xbdb812d3 ;  /* 0xbdb812d300077802 */ /* 0x000fe40000000f00 */
[----:B------:R2:W-:Y:S01]  /*278f0*/  STL.64 [R1+0x1868], R16 ;  /* 0x0018681001007387 */ /* 0x0005e20000100a00 */
[----:B0-----:R-:W-:Y:S02]  /*27900*/  IMAD.MOV.U32 R8, RZ, RZ, -0x583e5998 ;  /* 0xa7c1a668ff087424 */ /* 0x001fe400078e00ff */
[----:B------:R-:W-:Y:S01]  /*27910*/  IMAD.MOV.U32 R9, RZ, RZ, 0x3da587d7 ;  /* 0x3da587d7ff097424 */ /* 0x000fe200078e00ff */
[----:B------:R0:W-:Y:S01]  /*27920*/  STL.64 [R1+0x1738], R6 ;  /* 0x0017380601007387 */ /* 0x0001e20000100a00 */
[----:B-1----:R-:W-:-:S03]  /*27930*/  IMAD.MOV.U32 R12, RZ, RZ, -0xdf7f7f2 ;  /* 0xf208080eff0c7424 */ /* 0x002fc600078e00ff */
[----:B------:R1:W-:Y:S01]  /*27940*/  STL.64 [R1+0x1740], R8 ;  /* 0x0017400801007387 */ /* 0x0003e20000100a00 */
[----:B------:R-:W-:Y:S02]  /*27950*/  IMAD.MOV.U32 R13, RZ, RZ, 0x3e830bdc ;  /* 0x3e830bdcff0d7424 */ /* 0x000fe400078e00ff */
[----:B--2---:R-:W-:Y:S02]  /*27960*/  IMAD.MOV.U32 R16, RZ, RZ, -0x4132f3f1 ;  /* 0xbecd0c0fff107424 */ /* 0x004fe400078e00ff */
[----:B------:R-:W-:Y:S01]  /*27970*/  IMAD.MOV.U32 R17, RZ, RZ, -0x41773d99 ;  /* 0xbe88c267ff117424 */ /* 0x000fe200078e00ff */
        /* <DEDUP_REMOVED lines=9> */
[----:B------:R-:W-:Y:S01]  /*27a10*/  MOV R13, 0x3e974150 ;  /* 0x3e974150000d7802 */ /* 0x000fe20000000f00 */
[----:B0-----:R-:W-:Y:S01]  /*27a20*/  IMAD.MOV.U32 R16, RZ, RZ, 0x2d677057 ;  /* 0x2d677057ff107424 */ /* 0x001fe200078e00ff */
[----:B------:R-:W-:-:S03]  /*27a30*/  MOV R17, 0xbe0af0f3 ;  /* 0xbe0af0f300117802 */ /* 0x000fc60000000f00 */
[----:B------:R0:W-:Y:S01]  /*27a40*/  STL.64 [R1+0x1888], R12 ;  /* 0x0018880c01007387 */ /* 0x0001e20000100a00 */
[----:B-1----:R-:W-:Y:S01]  /*27a50*/  IMAD.MOV.U32 R6, RZ, RZ, -0x72302230 ;  /* 0x8dcfddd0ff067424 */ /* 0x002fe200078e00ff */
[----:B------:R-:W-:Y:S02]  /*27a60*/  MOV R7, 0x3d17075e ;  /* 0x3d17075e00077802 */ /* 0x000fe40000000f00 */
[----:B------:R1:W-:Y:S01]  /*27a70*/  STL.64 [R1+0x18b8], R16 ;  /* 0x0018b81001007387 */ /* 0x0003e20000100a00 */
[----:B--2---:R-:W-:Y:S01]  /*27a80*/  IMAD.MOV.U32 R8, RZ, RZ, -0x7a5bdc86 ;  /* 0x85a4237aff087424 */ /* 0x004fe200078e00ff */
        /* <DEDUP_REMOVED lines=8> */
[----:B--2---:R-:W-:Y:S02]  /*27b10*/  IMAD.MOV.U32 R6, RZ, RZ, -0x1e210630 ;  /* 0xe1def9d0ff067424 */ /* 0x004fe400078e00ff */
[----:B------:R-:W-:Y:S01]  /*27b20*/  IMAD.MOV.U32 R7, RZ, RZ, -0x414770d6 ;  /* 0xbeb88f2aff077424 */ /* 0x000fe200078e00ff */
        /* <DEDUP_REMOVED lines=9> */
[----:B--2---:R-:W-:Y:S01]  /*27bc0*/  MOV R6, 0x5b7cb45e ;  /* 0x5b7cb45e00067802 */ /* 0x004fe20000000f00 */
[----:B------:R-:W-:Y:S01]  /*27bd0*/  IMAD.MOV.U32 R7, RZ, RZ, 0x3df13b3c ;  /* 0x3df13b3cff077424 */ /* 0x000fe200078e00ff */
[----:B------:R0:W-:Y:S01]  /*27be0*/  STL.64 [R1+0x18d8], R12 ;  /* 0x0018d80c01007387 */ /* 0x0001e20000100a00 */
[----:B---3--:R-:W-:Y:S01]  /*27bf0*/  IMAD.MOV.U32 R8, RZ, RZ, 0x74985d3f ;  /* 0x74985d3fff087424 */ /* 0x008fe200078e00ff */
[----:B------:R-:W-:Y:S02]  /*27c00*/  MOV R9, 0xbebc71c0 ;  /* 0xbebc71c000097802 */ /* 0x000fe40000000f00 */
        /* <DEDUP_REMOVED lines=28> */
[----:B------:R-:W-:Y:S01]  /*27dd0*/  IMAD.MOV.U32 R13, RZ, RZ, 0x3ea36c89 ;  /* 0x3ea36c89ff0d7424 */ /* 0x000fe200078e00ff */
[----:B-1----:R-:W-:Y:S01]  /*27de0*/  MOV R7, 0x3de9911d ;  /* 0x3de9911d00077802 */ /* 0x002fe20000000f00 */
[----:B------:R-:W-:Y:S02]  /*27df0*/  IMAD.MOV.U32 R6, RZ, RZ, -0x4358316d ;  /* 0xbca7ce93ff067424 */ /* 0x000fe400078e00ff */
[----:B--2---:R-:W-:Y:S01]  /*27e00*/  IMAD.MOV.U32 R8, RZ, RZ, -0x3a1dd552 ;  /* 0xc5e22aaeff087424 */ /* 0x004fe200078e00ff */
[----:B------:R0:W-:Y:S01]  /*27e10*/  STL.64 [R1+0x1950], R12 ;  /* 0x0019500c01007387 */ /* 0x0001e20000100a00 */
[----:B------:R-:W-:Y:S02]  /*27e20*/  IMAD.MOV.U32 R9, RZ, RZ, -0x42380d06 ;  /* 0xbdc7f2faff097424 */ /* 0x000fe400078e00ff */
[----:B---3--:R-:W-:Y:S01]  /*27e30*/  IMAD.MOV.U32 R16, RZ, RZ, -0x605f8f44 ;  /* 0x9fa070bcff107424 */ /* 0x008fe200078e00ff */
[----:B------:R1:W-:Y:S01]  /*27e40*/  STL.64 [R1+0x17f8], R6 ;  /* 0x0017f80601007387 */ /* 0x0003e20000100a00 */
[----:B------:R-:W-:-:S03]  /*27e50*/  IMAD.MOV.U32 R17, RZ, RZ, 0x3e1cf0f9 ;  /* 0x3e1cf0f9ff117424 */ /* 0x000fc600078e00ff */
[----:B------:R2:W-:Y:S04]  /*27e60*/  STL.64 [R1+0x1800], R8 ;  /* 0x0018000801007387 */ /* 0x0005e80000100a00 */
[----:B------:R3:W-:Y:S01]  /*27e70*/  STL.64 [R1+0x1980], R16 ;  /* 0x0019801001007387 */ /* 0x0007e20000100a00 */
[----:B0-----:R-:W-:Y:S01]  /*27e80*/  IMAD.MOV.U32 R12, RZ, RZ, -0x697182fc ;  /* 0x968e7d04ff0c7424 */ /* 0x001fe200078e00ff */
[----:B------:R-:W-:Y:S02]  /*27e90*/  MOV R13, 0x3d3858ba ;  /* 0x3d3858ba000d7802 */ /* 0x000fe40000000f00 */
[----:B-1----:R-:W-:Y:S01]  /*27ea0*/  MOV R6, 0x90f49aab ;  /* 0x90f49aab00067802 */ /* 0x002fe20000000f00 */
[----:B------:R-:W-:Y:S02]  /*27eb0*/  IMAD.MOV.U32 R7, RZ, RZ, 0x3cd70880 ;  /* 0x3cd70880ff077424 */ /* 0x000fe400078e00ff */
        /* <DEDUP_REMOVED lines=8> */
[----:B0-----:R-:W-:Y:S01]  /*27f40*/  MOV R12, 0x7ac2b965 ;  /* 0x7ac2b965000c7802 */ /* 0x001fe20000000f00 */
[----:B------:R-:W-:-:S02]  /*27f50*/  IMAD.MOV.U32 R13, RZ, RZ, -0x4242b58f ;  /* 0xbdbd4a71ff0d7424 */ /* 0x000fc400078e00ff */
[----:B-1----:R-:W-:Y:S01]  /*27f60*/  IMAD.MOV.U32 R6, RZ, RZ, -0x4602deae ;  /* 0xb9fd2152ff067424 */ /* 0x002fe200078e00ff */
[----:B------:R-:W-:Y:S02]  /*27f70*/  MOV R7, 0xbc5d3b49 ;  /* 0xbc5d3b4900077802 */ /* 0x000fe40000000f00 */
        /* <DEDUP_REMOVED lines=10> */
[----:B-1----:R-:W-:Y:S02]  /*28020*/  IMAD.MOV.U32 R6, RZ, RZ, 0x7360ef1f ;  /* 0x7360ef1fff067424 */ /* 0x002fe400078e00ff */
[----:B------:R-:W-:Y:S01]  /*28030*/  IMAD.MOV.U32 R7, RZ, RZ, 0x3f322be8 ;  /* 0x3f322be8ff077424 */ /* 0x000fe200078e00ff */
[----:B--2---:R-:W-:Y:S01]  /*28040*/  MOV R8, 0xc5148e27 ;  /* 0xc5148e2700087802 */ /* 0x004fe20000000f00 */
[----:B------:R-:W-:Y:S01]  /*28050*/  IMAD.MOV.U32 R9, RZ, RZ, -0x40d5dfbe ;  /* 0xbf2a2042ff097424 */ /* 0x000fe200078e00ff */
[----:B------:R0:W-:Y:S01]  /*28060*/  STL.64 [R1+0x19c8], R12 ;  /* 0x0019c80c01007387 */ /* 0x0001e20000100a00 */
[----:B---3--:R-:W-:-:S03]  /*28070*/  IMAD.MOV.U32 R16, RZ, RZ, 0x30b113ab ;  /* 0x30b113abff107424 */ /* 0x008fc600078e00ff */
[----:B------:R1:W-:Y:S01]  /*28080*/  STL.64 [R1+0x1848], R6 ;  /* 0x0018480601007387 */ /* 0x0003e20000100a00 */
[----:B------:R-:W-:-:S03]  /*28090*/  IMAD.MOV.U32 R17, RZ, RZ, 0x3efd1798 ;  /* 0x3efd1798ff117424 */ /* 0x000fc600078e00ff */
        /* <DEDUP_REMOVED lines=10> */
[----:B---3--:R-:W-:Y:S01]  /*28140*/  IMAD.MOV.U32 R16, RZ, RZ, -0x2aebad2b ;  /* 0xd51452d5ff107424 */ /* 0x008fe200078e00ff */
[----:B------:R-:W-:Y:S02]  /*28150*/  MOV R17, 0x3ea4b12a ;  /* 0x3ea4b12a00117802 */ /* 0x000fe40000000f00 */
[----:B------:R2:W-:Y:S04]  /*28160*/  STL.64 [R1+0x1870], R8 ;  /* 0x0018700801007387 */ /* 0x0005e80000100a00 */
[----:B------:R3:W-:Y:S01]  /*28170*/  STL.64 [R1+0x1a20], R16 ;  /* 0x001a201001007387 */ /* 0x0007e20000100a00 */
[----:B0-----:R-:W-:Y:S01]  /*28180*/  MOV R12, 0xec59f442 ;  /* 0xec59f442000c7802 */ /* 0x001fe20000000f00 */
[----:B------:R-:W-:-:S02]  /*28190*/  IMAD.MOV.U32 R13, RZ, RZ, -0x414e3954 ;  /* 0xbeb1c6acff0d7424 */ /* 0x000fc400078e00ff */
[----:B-1----:R-:W-:Y:S02]  /*281a0*/  IMAD.MOV.U32 R6, RZ, RZ, 0x19652fd9 ;  /* 0x19652fd9ff067424 */ /* 0x002fe400078e00ff */
[----:B------:R-:W-:Y:S01]  /*281b0*/  IMAD.MOV.U32 R7, RZ, RZ, -0x413cc715 ;  /* 0xbec338ebff077424 */ /* 0x000fe200078e00ff */
        /* <DEDUP_REMOVED lines=8> */
[----:B0-----:R-:W-:-:S02]  /*28240*/  IMAD.MOV.U32 R12, RZ, RZ, -0x3a2e351f ;  /* 0xc5d1cae1ff0c7424 */ /* 0x001fc400078e00ff */
        /* <DEDUP_REMOVED lines=8> */
[----:B------:R-:W-:-:S03]  /*282d0*/  IMAD.MOV.U32 R17, RZ, RZ, 0x3c7ddc4a ;  /* 0x3c7ddc4aff117424 */ /* 0x000fc600078e00ff */
[----:B------:R2:W-:Y:S01]  /*282e0*/  STL.64 [R1+0x1a40], R12 ;  /* 0x001a400c01007387 */ /* 0x0005e20000100a00 */
[----:B0-----:R-:W-:-:S03]  /*282f0*/  IMAD.MOV.U32 R6, RZ, RZ, -0xccb373d ;  /* 0xf334c8c3ff067424 */ /* 0x001fc600078e00ff */
[----:B------:R0:W-:Y:S01]  /*28300*/  STL.64 [R1+0x1a70], R16 ;  /* 0x001a701001007387 */ /* 0x0001e20000100a00 */
[----:B------:R-:W-:Y:S02]  /*28310*/  IMAD.MOV.U32 R7, RZ, RZ, -0x41c4ea45 ;  /* 0xbe3b15bbff077424 */ /* 0x000fe400078e00ff */
[----:B-1----:R-:W-:Y:S02]  /*28320*/  IMAD.MOV.U32 R8, RZ, RZ, 0x60bd9bda ;  /* 0x60bd9bdaff087424 */ /* 0x002fe400078e00ff */
[----:B------:R-:W-:Y:S01]  /*28330*/  IMAD.MOV.U32 R9, RZ, RZ, 0x3cf762c0 ;  /* 0x3cf762c0ff097424 */ /* 0x000fe200078e00ff */
[----:B------:R1:W-:Y:S01]  /*28340*/  STL.64 [R1+0x18a8], R6 ;  /* 0x0018a80601007387 */ /* 0x0003e20000100a00 */
[----:B--2---:R-:W-:Y:S01]  /*28350*/  IMAD.MOV.U32 R12, RZ, RZ, -0x69be89ec ;  /* 0x96417614ff0c7424 */ /* 0x004fe200078e00ff */
[----:B------:R-:W-:Y:S02]  /*28360*/  MOV R13, 0xbdd33ada ;  /* 0xbdd33ada000d7802 */ /* 0x000fe40000000f00 */
[----:B------:R2:W-:Y:S01]  /*28370*/  STL.64 [R1+0x18c0], R8 ;  /* 0x0018c00801007387 */ /* 0x0005e20000100a00 */
[----:B0-----:R-:W-:-:S02]  /*28380*/  IMAD.MOV.U32 R16, RZ, RZ, 0xba6216 ;  /* 0x00ba6216ff107424 */ /* 0x001fc400078e00ff */
[----:B------:R-:W-:Y:S01]  /*28390*/  IMAD.MOV.U32 R17, RZ, RZ, 0x3d731d6a ;  /* 0x3d731d6aff117424 */ /* 0x000fe200078e00ff */
[----:B------:R0:W-:Y:S01]  /*283a0*/  STL.64 [R1+0x1a68], R12 ;  /* 0x001a680c01007387 */ /* 0x0001e20000100a00 */
[----:B-1----:R-:W-:Y:S01]  /*283b0*/  MOV R6, 0x831849dc ;  /* 0x831849dc00067802 */ /* 0x002fe20000000f00 */
[----:B------:R-:W-:Y:S02]  /*283c0*/  IMAD.MOV.U32 R7, RZ, RZ, 0x3dd9b9c5 ;  /* 0x3dd9b9c5ff077424 */ /* 0x000fe400078e00ff */
        /* <DEDUP_REMOVED lines=8> */
[----:B------:R-:W-:Y:S02]  /*28450*/  IMAD.MOV.U32 R17, RZ, RZ, -0x41589d99 ;  /* 0xbea76267ff117424 */ /* 0x000fe400078e00ff */
[----:B--2---:R-:W-:Y:S01]  /*28460*/  IMAD.MOV.U32 R6, RZ, RZ, 0x90f18db ;  /* 0x090f18dbff067424 */ /* 0x004fe200078e00ff */
[----:B------:R-:W-:Y:S01]  /*28470*/  MOV R7, 0xbd754d6b ;  /* 0xbd754d6b00077802 */ /* 0x000fe20000000f00 */
[----:B0-----:R-:W-:Y:S02]  /*28480*/  IMAD.MOV.U32 R8, RZ, RZ, 0x49cb50d9 ;  /* 0x49cb50d9ff087424 */ /* 0x001fe400078e00ff */
[----:B------:R-:W-:Y:S02]  /*28490*/  IMAD.MOV.U32 R9, RZ, RZ, 0x3d63fcc2 ;  /* 0x3d63fcc2ff097424 */ /* 0x000fe400078e00ff */
        /* <DEDUP_REMOVED lines=8> */
[----:B0-----:R-:W-:Y:S01]  /*28520*/  IMAD.MOV.U32 R6, RZ, RZ, -0x259354b7 ;  /* 0xda6cab49ff067424 */ /* 0x001fe200078e00ff */
[----:B------:R-:W-:Y:S01]  /*28530*/  MOV R7, 0x3eaa8411 ;  /* 0x3eaa841100077802 */ /* 0x000fe20000000f00 */
[----:B-1----:R-:W-:Y:S02]  /*28540*/  IMAD.MOV.U32 R8, RZ, RZ, 0x45495b37 ;  /* 0x45495b37ff087424 */ /* 0x002fe400078e00ff */
[----:B------:R-:W-:Y:S02]  /*28550*/  IMAD.MOV.U32 R9, RZ, RZ, -0x40ea9ff7 ;  /* 0xbf156009ff097424 */ /* 0x000fe400078e00ff */
[----:B------:R0:W-:Y:S04]  /*28560*/  STL.64 [R1+0x1918], R6 ;  /* 0x0019180601007387 */ /* 0x0001e80000100a00 */
[----:B------:R1:W-:Y:S01]  /*28570*/  STL.64 [R1+0x1920], R8 ;  /* 0x0019200801007387 */ /* 0x0003e20000100a00 */
[----:B0-----:R-:W-:-:S02]  /*28580*/  IMAD.MOV.U32 R6, RZ, RZ, 0x3fa27729 ;  /* 0x3fa27729ff067424 */ /* 0x001fc400078e00ff */
[----:B------:R-:W-:Y:S01]  /*28590*/  IMAD.MOV.U32 R7, RZ, RZ, -0x41d58bdc ;  /* 0xbe2a7424ff077424 */ /* 0x000fe200078e00ff */
[----:B-1----:R-:W-:Y:S01]  /*285a0*/  MOV R8, 0x4f5dcc68 ;  /* 0x4f5dcc6800087802 */ /* 0x002fe20000000f00 */
[----:B------:R-:W-:-:S03]  /*285b0*/  IMAD.MOV.U32 R9, RZ, RZ, 0x3ecd115d ;  /* 0x3ecd115dff097424 */ /* 0x000fc600078e00ff */
        /* <DEDUP_REMOVED lines=8> */
[----:B0-----:R-:W-:Y:S02]  /*28640*/  IMAD.MOV.U32 R6, RZ, RZ, 0x6d79bcc1 ;  /* 0x6d79bcc1ff067424 */ /* 0x001fe400078e00ff */
[----:B------:R-:W-:Y:S01]  /*28650*/  IMAD.MOV.U32 R7, RZ, RZ, 0x3e69778c ;  /* 0x3e69778cff077424 */ /* 0x000fe200078e00ff */
[----:B-1----:R-:W-:Y:S01]  /*28660*/  MOV R8, 0x334cc20d ;  /* 0x334cc20d00087802 */ /* 0x002fe20000000f00 */
[----:B------:R-:W-:-:S03]  /*28670*/  IMAD.MOV.U32 R9, RZ, RZ, -0x41b50f16 ;  /* 0xbe4af0eaff097424 */ /* 0x000fc600078e00ff */
[----:B------:R0:W-:Y:S04]  /*28680*/  STL.64 [R1+0x1968], R6 ;  /* 0x0019680601007387 */ /* 0x0001e80000100a00 */
[----:B------:R1:W-:Y:S01]  /*28690*/  STL.64 [R1+0x1970], R8 ;  /* 0x0019700801007387 */ /* 0x0003e20000100a00 */
[----:B0-----:R-:W-:Y:S01]  /*286a0*/  MOV R6, 0x5071f99b ;  /* 0x5071f99b00067802 */ /* 0x001fe20000000f00 */
[----:B------:R-:W-:Y:S02]  /*286b0*/  IMAD.MOV.U32 R7, RZ, RZ, -0x41f288eb ;  /* 0xbe0d7715ff077424 */ /* 0x000fe400078e00ff */
[----:B-1----:R-:W-:Y:S01]  /*286c0*/  IMAD.MOV.U32 R8, RZ, RZ, 0x27a51b54 ;  /* 0x27a51b54ff087424 */ /* 0x002fe200078e00ff */
[----:B------:R-:W-:Y:S02]  /*286d0*/  MOV R9, 0x3dedaf33 ;  /* 0x3dedaf3300097802 */ /* 0x000fe40000000f00 */
[----:B------:R0:W-:Y:S04]  /*286e0*/  STL.64 [R1+0x1988], R6 ;  /* 0x0019880601007387 */ /* 0x0001e80000100a00 */
[----:B------:R1:W-:Y:S01]  /*286f0*/  STL.64 [R1+0x1990], R8 ;  /* 0x0019900801007387 */ /* 0x0003e20000100a00 */
[----:B0-----:R-:W-:-:S02]  /*28700*/  IMAD.MOV.U32 R6, RZ, RZ, 0x3b581619 ;  /* 0x3b581619ff067424 */ /* 0x001fc400078e00ff */
[----:B------:R-:W-:Y:S02]  /*28710*/  IMAD.MOV.U32 R7, RZ, RZ, -0x43349209 ;  /* 0xbccb6df7ff077424 */ /* 0x000fe400078e00ff */
[----:B-1----:R-:W-:Y:S02]  /*28720*/  IMAD.MOV.U32 R8, RZ, RZ, -0x16357e4 ;  /* 0xfe9ca81cff087424 */ /* 0x002fe400078e00ff */
[----:B------:R-:W-:Y:S01]  /*28730*/  IMAD.MOV.U32 R9, RZ, RZ, -0x42740778 ;  /* 0xbd8bf888ff097424 */ /* 0x000fe200078e00ff */
[----:B------:R0:W-:Y:S04]  /*28740*/  STL.64 [R1+0x1998], R6 ;  /* 0x0019980601007387 */ /* 0x0001e80000100a00 */
[----:B------:R1:W-:Y:S01]  /*28750*/  STL.64 [R1+0x19b0], R8 ;  /* 0x0019b00801007387 */ /* 0x0003e20000100a00 */
[----:B0-----:R-:W-:Y:S01]  /*28760*/  MOV R6, 0x2acc211f ;  /* 0x2acc211f00067802 */ /* 0x001fe20000000f00 */
[----:B------:R-:W-:-:S02]  /*28770*/  IMAD.MOV.U32 R7, RZ, RZ, 0x3c55b9bd ;  /* 0x3c55b9bdff077424 */ /* 0x000fc400078e00ff */
[----:B-1----:R-:W-:Y:S01]  /*28780*/  IMAD.MOV.U32 R8, RZ, RZ, 0x4e8f487b ;  /* 0x4e8f487bff087424 */ /* 0x002fe200078e00ff */
[----:B------:R-:W-:Y:S02]  /*28790*/  MOV R9, 0x3d59f7d1 ;  /* 0x3d59f7d100097802 */ /* 0x000fe40000000f00 */
[----:B------:R0:W-:Y:S04]  /*287a0*/  STL.64 [R1+0x19b8], R6 ;  /* 0x0019b80601007387 */ /* 0x0001e80000100a00 */
[----:B------:R1:W-:Y:S01]  /*287b0*/  STL.64 [R1+0x19c0], R8 ;  /* 0x0019c00801007387 */ /* 0x0003e20000100a00 */
[----:B0-----:R-:W-:Y:S01]  /*287c0*/  IMAD.MOV.U32 R6, RZ, RZ, 0x5098cebf ;  /* 0x5098cebfff067424 */ /* 0x001fe200078e00ff */
[----:B------:R-:W-:Y:S01]  /*287d0*/  MOV R7, 0xbf35f338 ;  /* 0xbf35f33800077802 */ /* 0x000fe20000000f00 */
[----:B-1----:R-:W-:-:S02]  /*287e0*/  IMAD.MOV.U32 R8, RZ, RZ, 0x5ece1d9f ;  /* 0x5ece1d9fff087424 */ /* 0x002fc400078e00ff */
[----:B------:R-:W-:Y:S02]  /*287f0*/  IMAD.MOV.U32 R9, RZ, RZ, 0x3f326eeb ;  /* 0x3f326eebff097424 */ /* 0x000fe400078e00ff */
[----:B------:R0:W-:Y:S04]  /*28800*/  STL.64 [R1+0x19d8], R6 ;  /* 0x0019d80601007387 */ /* 0x0001e80000100a00 */
[----:B------:R1:W-:Y:S01]  /*28810*/  STL.64 [R1+0x19e0], R8 ;  /* 0x0019e00801007387 */ /* 0x0003e20000100a00 */
[----:B0-----:R-:W-:Y:S01]  /*28820*/  MOV R6, 0x787368ce ;  /* 0x787368ce00067802 */ /* 0x001fe20000000f00 */
[----:B------:R-:W-:Y:S01]  /*28830*/  IMAD.MOV.U32 R7, RZ, RZ, -0x40e339be ;  /* 0xbf1cc642ff077424 */ /* 0x000fe200078e00ff */
[----:B-1----:R-:W-:Y:S01]  /*28840*/  MOV R8, 0x64e3e304 ;  /* 0x64e3e30400087802 */ /* 0x002fe20000000f00 */
[----:B------:R-:W-:-:S03]  /*28850*/  IMAD.MOV.U32 R9, RZ, RZ, -0x410cd96f ;  /* 0xbef32691ff097424 */ /* 0x000fc600078e00ff */
[----:B------:R0:W-:Y:S04]  /*28860*/  STL.64 [R1+0x19e8], R6 ;  /* 0x0019e80601007387 */ /* 0x0001e80000100a00 */
[----:B------:R1:W-:Y:S01]  /*28870*/  STL.64 [R1+0x1a00], R8 ;  /* 0x001a000801007387 */ /* 0x0003e20000100a00 */
[----:B0-----:R-:W-:Y:S01]  /*28880*/  IMAD.MOV.U32 R6, RZ, RZ, 0x794bd7f2 ;  /* 0x794bd7f2ff067424 */ /* 0x001fe200078e00ff */
[----:B------:R-:W-:Y:S01]  /*28890*/  MOV R7, 0x3ed8467d ;  /* 0x3ed8467d00077802 */ /* 0x000fe20000000f00 */
[----:B-1----:R-:W-:Y:S02]  /*288a0*/  IMAD.MOV.U32 R8, RZ, RZ, -0x5af32512 ;  /* 0xa50cdaeeff087424 */ /* 0x002fe400078e00ff */
[----:B------:R-:W-:Y:S02]  /*288b0*/  IMAD.MOV.U32 R9, RZ, RZ, 0x3e00f82d ;  /* 0x3e00f82dff097424 */ /* 0x000fe400078e00ff */
[----:B------:R0:W-:Y:S04]  /*288c0*/  STL.64 [R1+0x1a08], R6 ;  /* 0x001a080601007387 */ /* 0x0001e80000100a00 */
[----:B------:R1:W-:Y:S01]  /*288d0*/  STL.64 [R1+0x1a10], R8 ;  /* 0x001a100801007387 */ /* 0x0003e20000100a00 */
[----:B0-----:R-:W-:-:S02]  /*288e0*/  IMAD.MOV.U32 R6, RZ, RZ, 0x79607d63 ;  /* 0x79607d63ff067424 */ /* 0x001fc400078e00ff */
[----:B------:R-:W-:Y:S01]  /*288f0*/  IMAD.MOV.U32 R7, RZ, RZ, -0x41786d69 ;  /* 0xbe879297ff077424 */ /* 0x000fe200078e00ff */
[----:B-1----:R-:W-:Y:S01]  /*28900*/  MOV R8, 0xed259534 ;  /* 0xed25953400087802 */ /* 0x002fe20000000f00 */
[----:B------:R-:W-:-:S03]  /*28910*/  IMAD.MOV.U32 R9, RZ, RZ, -0x42892cd2 ;  /* 0xbd76d32eff097424 */ /* 0x000fc600078e00ff */
[----:B------:R0:W-:Y:S04]  /*28920*/  STL.64 [R1+0x1a28], R6 ;  /* 0x001a280601007387 */ /* 0x0001e80000100a00 */
[----:B------:R1:W-:Y:S01]  /*28930*/  STL.64 [R1+0x1a30], R8 ;  /* 0x001a300801007387 */ /* 0x0003e20000100a00 */
[----:B0-----:R-:W-:Y:S01]  /*28940*/  IMAD.MOV.U32 R6, RZ, RZ, -0x420b6167 ;  /* 0xbdf49e99ff067424 */ /* 0x001fe200078e00ff */
[----:B------:R-:W-:Y:S01]  /*28950*/  MOV R7, 0x3e5cf11f ;  /* 0x3e5cf11f00077802 */ /* 0x000fe20000000f00 */
[----:B-1----:R-:W-:Y:S01]  /*28960*/  IMAD.MOV.U32 R8, RZ, RZ, 0x322ddf56 ;  /* 0x322ddf56ff087424 */ /* 0x002fe200078e00ff */
[----:B------:R-:W-:-:S03]  /*28970*/  MOV R9, 0xbc865f59 ;  /* 0xbc865f5900097802 */ /* 0x000fc60000000f00 */
[----:B------:R0:W-:Y:S04]  /*28980*/  STL.64 [R1+0x1a38], R6 ;  /* 0x001a380601007387 */ /* 0x0001e80000100a00 */
[----:B------:R1:W-:Y:S01]  /*28990*/  STL.64 [R1+0x1a50], R8 ;  /* 0x001a500801007387 */ /* 0x0003e20000100a00 */
[----:B0-----:R-:W-:Y:S02]  /*289a0*/  IMAD.MOV.U32 R6, RZ, RZ, -0x5f069dba ;  /* 0xa0f96246ff067424 */ /* 0x001fe400078e00ff */
[----:B------:R-:W-:Y:S01]  /*289b0*/  IMAD.MOV.U32 R7, RZ, RZ, -0x41fdb173 ;  /* 0xbe024e8dff077424 */ /* 0x000fe200078e00ff */
[----:B-1----:R-:W-:Y:S01]  /*289c0*/  MOV R8, 0xa8add2ab ;  /* 0xa8add2ab00087802 */ /* 0x002fe20000000f00 */
[----:B------:R-:W-:-:S03]  /*289d0*/  IMAD.MOV.U32 R9, RZ, RZ, 0x3df2daf0 ;  /* 0x3df2daf0ff097424 */ /* 0x000fc600078e00ff */
        /* <DEDUP_REMOVED lines=10> */
[----:B-1----:R-:W-:Y:S01]  /*28a80*/  IMAD.MOV.U32 R8, RZ, RZ, -0x398f1970 ;  /* 0xc670e690ff087424 */ /* 0x002fe200078e00ff */
[----:B------:R-:W-:Y:S02]  /*28a90*/  MOV R9, 0x3f4b8239 ;  /* 0x3f4b823900097802 */ /* 0x000fe40000000f00 */
[----:B------:R0:W-:Y:S04]  /*28aa0*/  STL.64 [R1+0x1a90], R6 ;  /* 0x001a900601007387 */ /* 0x0001e80000100a00 */
        /* <DEDUP_REMOVED lines=8> */
[----:B--2---:R-:W-:Y:S01]  /*28b30*/  IMAD.MOV.U32 R16, RZ, RZ, -0x6d1364fe ;  /* 0x92ec9b02ff107424 */ /* 0x004fe200078e00ff */
[----:B------:R-:W-:Y:S02]  /*28b40*/  MOV R17, 0x3e339379 ;  /* 0x3e33937900117802 */ /* 0x000fe40000000f00 */
[----:B------:R2:W-:Y:S01]  /*28b50*/  STL.64 [R1+0x1ab8], R8 ;  /* 0x001ab80801007387 */ /* 0x0005e20000100a00 */
[----:B0-----:R-:W-:-:S03]  /*28b60*/  IMAD.MOV.U32 R12, RZ, RZ, 0x7082916d ;  /* 0x7082916dff0c7424 */ /* 0x001fc600078e00ff */
[----:B------:R0:W-:Y:S01]  /*28b70*/  STL.64 [R1+0x1ac8], R16 ;  /* 0x001ac81001007387 */ /* 0x0001e20000100a00 */
[----:B------:R-:W-:Y:S01]  /*28b80*/  MOV R13, 0x3f25d115 ;  /* 0x3f25d115000d7802 */ /* 0x000fe20000000f00 */
[----:B-1----:R-:W-:Y:S02]  /*28b90*/  IMAD.MOV.U32 R6, RZ, RZ, -0x653de63 ;  /* 0xf9ac219dff067424 */ /* 0x002fe400078e00ff */
[----:B------:R1:W-:Y:S01]  /*28ba0*/  STL.64 [R1+0x2078], R18 ;  /* 0x0020781201007387 */ /* 0x0003e20000100a00 */
[----:B------:R-:W-:Y:S02]  /*28bb0*/  IMAD.MOV.U32 R7, RZ, RZ, -0x4119c7b6 ;  /* 0xbee6384aff077424 */ /* 0x000fe400078e00ff */
[----:B--2---:R-:W-:Y:S01]  /*28bc0*/  IMAD.MOV.U32 R8, RZ, RZ, -0x6acf5853 ;  /* 0x9530a7adff087424 */ /* 0x004fe200078e00ff */
[----:B------:R-:W-:Y:S01]  /*28bd0*/  MOV R9, 0xbec1adec ;  /* 0xbec1adec00097802 */ /* 0x000fe20000000f00 */
[----:B------:R2:W-:Y:S01]  /*28be0*/  STL.64 [R1+0x1ab0], R12 ;  /* 0x001ab00c01007387 */ /* 0x0005e20000100a00 */
[----:B0-----:R-:W-:Y:S01]  /*28bf0*/  MOV R16, 0x198ab550 ;  /* 0x198ab55000107802 */ /* 0x001fe20000000f00 */
[----:B------:R-:W-:-:S02]  /*28c00*/  IMAD.MOV.U32 R17, RZ, RZ, 0x3edc738f ;  /* 0x3edc738fff117424 */ /* 0x000fc400078e00ff */
[----:B------:R0:W-:Y:S01]  /*28c10*/  STL.64 [R1+0x1ae0], R8 ;  /* 0x001ae00801007387 */ /* 0x0001e20000100a00 */
[----:B-1----:R-:W-:-:S03]  /*28c20*/  IMAD.MOV.U32 R18, RZ, RZ, 0x261131ce ;  /* 0x261131ceff127424 */ /* 0x002fc600078e00ff */
[----:B------:R1:W-:Y:S01]  /*28c30*/  STL.64 [R1+0x1ad0], R6 ;  /* 0x001ad00601007387 */ /* 0x0003e20000100a00 */
[----:B------:R-:W-:-:S03]  /*28c40*/  MOV R19, 0xbed65555 ;  /* 0xbed6555500137802 */ /* 0x000fc60000000f00 */
[----:B------:R3:W-:Y:S01]  /*28c50*/  STL.64 [R1+0x1ad8], R16 ;  /* 0x001ad81001007387 */ /* 0x0007e20000100a00 */
[----:B--2---:R-:W-:Y:S02]  /*28c60*/  IMAD.MOV.U32 R12, RZ, RZ, 0x124b7492 ;  /* 0x124b7492ff0c7424 */ /* 0x004fe400078e00ff */
[----:B------:R-:W-:Y:S01]  /*28c70*/  IMAD.MOV.U32 R13, RZ, RZ, -0x424d12c4 ;  /* 0xbdb2ed3cff0d7424 */ /* 0x000fe200078e00ff */
[----:B0-----:R-:W-:Y:S01]  /*28c80*/  MOV R9, 0xbe8d599e ;  /* 0xbe8d599e00097802 */ /* 0x001fe20000000f00 */
[----:B------:R-:W-:Y:S01]  /*28c90*/  IMAD.MOV.U32 R8, RZ, RZ, 0x3b2187a2 ;  /* 0x3b2187a2ff087424 */ /* 0x000fe200078e00ff */
[----:B------:R0:W-:Y:S01]  /*28ca0*/  STL.64 [R1+0x2098], R18 ;  /* 0x0020981201007387 */ /* 0x0001e20000100a00 */
[----:B-1----:R-:W-:Y:S01]  /*28cb0*/  MOV R6, 0x70ac9b03 ;  /* 0x70ac9b0300067802 */ /* 0x002fe20000000f00 */
[----:B------:R-:W-:Y:S02]  /*28cc0*/  IMAD.MOV.U32 R7, RZ, RZ, 0x3e9952f9 ;  /* 0x3e9952f9ff077424 */ /* 0x000fe400078e00ff */
[----:B------:R1:W-:Y:S01]  /*28cd0*/  STL.64 [R1+0x1af8], R8 ;  /* 0x001af80801007387 */ /* 0x0003e20000100a00 */
[----:B---3--:R-:W-:-:S03]  /*28ce0*/  IMAD.MOV.U32 R16, RZ, RZ, 0x393d4893 ;  /* 0x393d4893ff107424 */ /* 0x008fc600078e00ff */
[----:B------:R2:W-:Y:S01]  /*28cf0*/  STL.64 [R1+0x1af0], R6 ;  /* 0x001af00601007387 */ /* 0x0005e20000100a00 */
[----:B------:R-:W-:-:S03]  /*28d00*/  IMAD.MOV.U32 R17, RZ, RZ, 0x3e70b282 ;  /* 0x3e70b282ff117424 */ /* 0x000fc600078e00ff */
[----:B------:R3:W-:Y:S01]  /*28d10*/  STL.64 [R1+0x1ae8], R12 ;  /* 0x001ae80c01007387 */ /* 0x0007e20000100a00 */
[----:B0-----:R-:W-:Y:S02]  /*28d20*/  IMAD.MOV.U32 R18, RZ, RZ, 0x27a1383d ;  /* 0x27a1383dff127424 */ /* 0x001fe400078e00ff */
[----:B------:R-:W-:Y:S01]  /*28d30*/  IMAD.MOV.U32 R19, RZ, RZ, -0x4181595c ;  /* 0xbe7ea6a4ff137424 */ /* 0x000fe200078e00ff */
[----:B------:R0:W-:Y:S01]  /*28d40*/  STL.64 [R1+0x1b00], R16 ;  /* 0x001b001001007387 */ /* 0x0001e20000100a00 */
[----:B-1----:R-:W-:Y:S02]  /*28d50*/  IMAD.MOV.U32 R8, RZ, RZ, 0x6d84752e ;  /* 0x6d84752eff087424 */ /* 0x002fe400078e00ff */
[----:B------:R-:W-:Y:S01]  /*28d60*/  IMAD.MOV.U32 R9, RZ, RZ, 0x3e3663fd ;  /* 0x3e3663fdff097424 */ /* 0x000fe200078e00ff */
[----:B--2---:R-:W-:Y:S01]  /*28d70*/  MOV R6, 0xc550bd4b ;  /* 0xc550bd4b00067802 */ /* 0x004fe20000000f00 */
[----:B------:R-:W-:Y:S01]  /*28d80*/  IMAD.MOV.U32 R7, RZ, RZ, 0x3cc7c54e ;  /* 0x3cc7c54eff077424 */ /* 0x000fe200078e00ff */
[----:B------:R1:W-:Y:S01]  /*28d90*/  STL.64 [R1+0x2070], R20 ;  /* 0x0020701401007387 */ /* 0x0003e20000100a00 */
[----:B---3--:R-:W-:Y:S01]  /*28da0*/  IMAD.MOV.U32 R12, RZ, RZ, -0x178d03aa ;  /* 0xe872fc56ff0c7424 */ /* 0x008fe200078e00ff */
[----:B------:R-:W-:-:S02]  /*28db0*/  MOV R13, 0xbe44985e ;  /* 0xbe44985e000d7802 */ /* 0x000fc40000000f00 */
[----:B------:R2:W-:Y:S01]  /*28dc0*/  STL.64 [R1+0x1b18], R8 ;  /* 0x001b180801007387 */ /* 0x0005e20000100a00 */
[----:B0-----:R-:W-:Y:S01]  /*28dd0*/  IMAD.MOV.U32 R16, RZ, RZ, -0x3faad57f ;  /* 0xc0552a81ff107424 */ /* 0x001fe200078e00ff */
[----:B------:R-:W-:Y:S02]  /*28de0*/  MOV R17, 0x3cc36412 ;  /* 0x3cc3641200117802 */ /* 0x000fe40000000f00 */
[----:B------:R0:W-:Y:S04]  /*28df0*/  STL.64 [R1+0x1b08], R6 ;  /* 0x001b080601007387 */ /* 0x0001e80000100a00 */
[----:B------:R3:W-:Y:S01]  /*28e00*/  STL.64 [R1+0x1b28], R16 ;  /* 0x001b281001007387 */ /* 0x0007e20000100a00 */
[----:B-1----:R-:W-:Y:S01]  /*28e10*/  IMAD.MOV.U32 R20, RZ, RZ, 0x36ee783 ;  /* 0x036ee783ff147424 */ /* 0x002fe200078e00ff */
[----:B------:R-:W-:Y:S01]  /*28e20*/  MOV R21, 0xbcf942a2 ;  /* 0xbcf942a200157802 */ /* 0x000fe20000000f00 */
[----:B--2---:R-:W-:Y:S01]  /*28e30*/  IMAD.MOV.U32 R8, RZ, RZ, 0x9fc7363 ;  /* 0x09fc7363ff087424 */ /* 0x004fe200078e00ff */
[----:B------:R1:W-:Y:S01]  /*28e40*/  STL.64 [R1+0x1b10], R12 ;  /* 0x001b100c01007387 */ /* 0x0003e20000100a00 */
[----:B------:R-:W-:Y:S01]  /*28e50*/  IMAD.MOV.U32 R9, RZ, RZ, 0x3deac793 ;  /* 0x3deac793ff097424 */ /* 0x000fe200078e00ff */
[----:B0-----:R-:W-:Y:S01]  /*28e60*/  MOV R6, 0xf0dfb26a ;  /* 0xf0dfb26a00067802 */ /* 0x001fe20000000f00 */
[----:B------:R-:W-:Y:S01]  /*28e70*/  IMAD.MOV.U32 R7, RZ, RZ, -0x41e7f670 ;  /* 0xbe180990ff077424 */ /* 0x000fe200078e00ff */
[----:B------:R0:W-:Y:S01]  /*28e80*/  STL.64 [R1+0x20c0], R18 ;  /* 0x0020c01201007387 */ /* 0x0001e20000100a00 */
[----:B---3--:R-:W-:Y:S01]  /*28e90*/  MOV R16, 0x13f7775a ;  /* 0x13f7775a00107802 */ /* 0x008fe20000000f00 */
[----:B------:R-:W-:-:S02]  /*28ea0*/  IMAD.MOV.U32 R17, RZ, RZ, -0x4272569a ;  /* 0xbd8da966ff117424 */ /* 0x000fc400078e00ff */
[----:B------:R2:W-:Y:S01]  /*28eb0*/  STL.64 [R1+0x1b30], R8 ;  /* 0x001b300801007387 */ /* 0x0005e20000100a00 */
[----:B-1----:R-:W-:-:S03]  /*28ec0*/  MOV R12, 0xf048b194 ;  /* 0xf048b194000c7802 */ /* 0x002fc60000000f00 */
[----:B------:R1:W-:Y:S01]  /*28ed0*/  STL.64 [R1+0x1b20], R6 ;  /* 0x001b200601007387 */ /* 0x0003e20000100a00 */
[----:B------:R-:W-:-:S03]  /*28ee0*/  IMAD.MOV.U32 R13, RZ, RZ, -0x4224298f ;  /* 0xbddbd671ff0d7424 */ /* 0x000fc600078e00ff */
        /* <DEDUP_REMOVED lines=9> */
[----:B---3--:R-:W-:-:S03]  /*28f80*/  IMAD.MOV.U32 R16, RZ, RZ, 0xc28e8a0 ;  /* 0x0c28e8a0ff107424 */ /* 0x008fc600078e00ff */
        /* <DEDUP_REMOVED lines=16> */
[----:B------:R2:W-:Y:S04]  /*29090*/  STL.64 [R1+0x1b58], R6 ;  /* 0x001b580601007387 */ /* 0x0005e80000100a00 */
[----:B------:R3:W-:Y:S01]  /*290a0*/  STL.64 [R1+0x1ba0], R16 ;  /* 0x001ba01001007387 */ /* 0x0007e20000100a00 */
[----:B-1----:R-:W-:Y:S01]  /*290b0*/  IMAD.MOV.U32 R12, RZ, RZ, 0x3aebc9b7 ;  /* 0x3aebc9b7ff0c7424 */ /* 0x002fe200078e00ff */
[----:B------:R-:W-:Y:S02]  /*290c0*/  MOV R13, 0xbf163a80 ;  /* 0xbf163a80000d7802 */ /* 0x000fe40000000f00 */
[----:B0-----:R-:W-:Y:S01]  /*290d0*/  MOV R8, 0xc8cebf16 ;  /* 0xc8cebf1600087802 */ /* 0x001fe20000000f00 */
[----:B------:R-:W-:Y:S02]  /*290e0*/  IMAD.MOV.U32 R9, RZ, RZ, 0x3e886c71 ;  /* 0x3e886c71ff097424 */ /* 0x000fe400078e00ff */
[----:B------:R0:W-:Y:S01]  /*290f0*/  STL.64 [R1+0x1b88], R12 ;  /* 0x001b880c01007387 */ /* 0x0001e20000100a00 */
[----:B--2---:R-:W-:Y:S01]  /*29100*/  IMAD.MOV.U32 R6, RZ, RZ, 0x582dd0a5 ;  /* 0x582dd0a5ff067424 */ /* 0x004fe200078e00ff */
[----:B------:R-:W-:-:S02]  /*29110*/  MOV R7, 0xbf44f9f2 ;  /* 0xbf44f9f200077802 */ /* 0x000fc40000000f00 */
        /* <DEDUP_REMOVED lines=8> */
[----:B------:R-:W-:-:S03]  /*291a0*/  IMAD.MOV.U32 R9, RZ, RZ, -0x4109e704 ;  /* 0xbef618fcff097424 */ /* 0x000fc600078e00ff */
[----:B------:R0:W-:Y:S01]  /*291b0*/  STL.64 [R1+0x1bb0], R12 ;  /* 0x001bb00c01007387 */ /* 0x0001e20000100a00 */
[----:B--2---:R-:W-:Y:S02]  /*291c0*/  IMAD.MOV.U32 R6, RZ, RZ, 0x36172b0 ;  /* 0x036172b0ff067424 */ /* 0x004fe400078e00ff */
[----:B------:R-:W-:Y:S01]  /*291d0*/  IMAD.MOV.U32 R7, RZ, RZ, 0x3f100120 ;  /* 0x3f100120ff077424 */ /* 0x000fe200078e00ff */
[----:B------:R1:W-:Y:S01]  /*291e0*/  STL.64 [R1+0x1b98], R8 ;  /* 0x001b980801007387 */ /* 0x0003e20000100a00 */
[----:B---3--:R-:W-:Y:S02]  /*291f0*/  IMAD.MOV.U32 R16, RZ, RZ, -0x2d0002b1 ;  /* 0xd2fffd4fff107424 */ /* 0x008fe400078e00ff */
[----:B------:R-:W-:Y:S01]  /*29200*/  IMAD.MOV.U32 R17, RZ, RZ, -0x41ddbb46 ;  /* 0xbe2244baff117424 */ /* 0x000fe200078e00ff */
[----:B------:R2:W-:Y:S04]  /*29210*/  STL.64 [R1+0x1b90], R6 ;  /* 0x001b900601007387 */ /* 0x0005e80000100a00 */
[----:B------:R3:W-:Y:S01]  /*29220*/  STL.64 [R1+0x1bf0], R16 ;  /* 0x001bf01001007387 */ /* 0x0007e20000100a00 */
[----:B0-----:R-:W-:-:S02]  /*29230*/  IMAD.MOV.U32 R12, RZ, RZ, -0x62cef27b ;  /* 0x9d310d85ff0c7424 */ /* 0x001fc400078e00ff */
[----:B------:R-:W-:Y:S01]  /*29240*/  IMAD.MOV.U32 R13, RZ, RZ, -0x41a4f541 ;  /* 0xbe5b0abfff0d7424 */ /* 0x000fe200078e00ff */
[----:B-1----:R-:W-:Y:S01]  /*29250*/  MOV R9, 0x3ead3850 ;  /* 0x3ead385000097802 */ /* 0x002fe20000000f00 */
[----:B------:R-:W-:Y:S02]  /*29260*/  IMAD.MOV.U32 R8, RZ, RZ, -0xd84d818 ;  /* 0xf27b27e8ff087424 */ /* 0x000fe400078e00ff */
[----:B--2---:R-:W-:Y:S01]  /*29270*/  IMAD.MOV.U32 R6, RZ, RZ, -0x276d1e57 ;  /* 0xd892e1a9ff067424 */ /* 0x004fe200078e00ff */
        /* <DEDUP_REMOVED lines=9> */
[----:B-1----:R-:W-:Y:S01]  /*29310*/  IMAD.MOV.U32 R8, RZ, RZ, -0x5b2caf32 ;  /* 0xa4d350ceff087424 */ /* 0x002fe200078e00ff */
        /* <DEDUP_REMOVED lines=10> */
[----:B------:R-:W-:-:S02]  /*293c0*/  IMAD.MOV.U32 R13, RZ, RZ, -0x40a0a244 ;  /* 0xbf5f5dbcff0d7424 */ /* 0x000fc400078e00ff */
[----:B-1----:R-:W-:Y:S01]  /*293d0*/  IMAD.MOV.U32 R8, RZ, RZ, 0x16605be3 ;  /* 0x16605be3ff087424 */ /* 0x002fe200078e00ff */
[----:B------:R-:W-:Y:S02]  /*293e0*/  MOV R9, 0x3e30bcbd ;  /* 0x3e30bcbd00097802 */ /* 0x000fe40000000f00 */
        /* <DEDUP_REMOVED lines=8> */
[----:B0-----:R-:W-:-:S02]  /*29470*/  IMAD.MOV.U32 R12, RZ, RZ, -0x7d062dd6 ;  /* 0x82f9d22aff0c7424 */ /* 0x001fc400078e00ff */
[----:B------:R-:W-:Y:S02]  /*29480*/  IMAD.MOV.U32 R13, RZ, RZ, -0x40d9e71c ;  /* 0xbf2618e4ff0d7424 */ /* 0x000fe400078e00ff */
        /* <DEDUP_REMOVED lines=10> */
[----:B0-----:R-:W-:Y:S01]  /*29530*/  IMAD.MOV.U32 R12, RZ, RZ, -0x10765ed6 ;  /* 0xef89a12aff0c7424 */ /* 0x001fe200078e00ff */
[----:B------:R-:W-:Y:S01]  /*29540*/  MOV R13, 0x3dcaa0a6 ;  /* 0x3dcaa0a6000d7802 */ /* 0x000fe20000000f00 */
[----:B-1----:R-:W-:-:S02]  /*29550*/  IMAD.MOV.U32 R8, RZ, RZ, 0x684527bf ;  /* 0x684527bfff087424 */ /* 0x002fc400078e00ff */
[----:B------:R-:W-:Y:S02]  /*29560*/  IMAD.MOV.U32 R9, RZ, RZ, 0x3f55d4ae ;  /* 0x3f55d4aeff097424 */ /* 0x000fe400078e00ff */
        /* <DEDUP_REMOVED lines=11> */
[----:B------:R-:W-:Y:S01]  /*29620*/  IMAD.MOV.U32 R9, RZ, RZ, 0x3eb0a9ef ;  /* 0x3eb0a9efff097424 */ /* 0x000fe200078e00ff */
[----:B------:R0:W-:Y:S01]  /*29630*/  STL.64 [R1+0x1ca0], R12 ;  /* 0x001ca00c01007387 */ /* 0x0001e20000100a00 */
[----:B--2---:R-:W-:Y:S01]  /*29640*/  IMAD.MOV.U32 R6, RZ, RZ, -0xe4b96af ;  /* 0xf1b46951ff067424 */ /* 0x004fe200078e00ff */
[----:B------:R-:W-:Y:S02]  /*29650*/  MOV R7, 0x3f522b37 ;  /* 0x3f522b3700077802 */ /* 0x000fe40000000f00 */
[----:B------:R1:W-:Y:S01]  /*29660*/  STL.64 [R1+0x1c38], R8 ;  /* 0x001c380801007387 */ /* 0x0003e20000100a00 */
[----:B---3--:R-:W-:Y:S02]  /*29670*/  IMAD.MOV.U32 R16, RZ, RZ, 0x207b9023 ;  /* 0x207b9023ff107424 */ /* 0x008fe400078e00ff */
[----:B------:R-:W-:Y:S01]  /*29680*/  IMAD.MOV.U32 R17, RZ, RZ, 0x3dc4b273 ;  /* 0x3dc4b273ff117424 */ /* 0x000fe200078e00ff */
[----:B------:R2:W-:Y:S04]  /*29690*/  STL.64 [R1+0x1c30], R6 ;  /* 0x001c300601007387 */ /* 0x0005e80000100a00 */
[----:B------:R3:W-:Y:S01]  /*296a0*/  STL.64 [R1+0x1ce0], R16 ;  /* 0x001ce01001007387 */ /* 0x0007e20000100a00 */
[----:B0-----:R-:W-:-:S02]  /*296b0*/  IMAD.MOV.U32 R12, RZ, RZ, 0x2f6afa8a ;  /* 0x2f6afa8aff0c7424 */ /* 0x001fc400078e00ff */
[----:B------:R-:W-:Y:S01]  /*296c0*/  IMAD.MOV.U32 R13, RZ, RZ, 0x3e10bf3a ;  /* 0x3e10bf3aff0d7424 */ /* 0x000fe200078e00ff */
[----:B-1----:R-:W-:Y:S01]  /*296d0*/  MOV R8, 0x6f571329 ;  /* 0x6f57132900087802 */ /* 0x002fe20000000f00 */
[----:B------:R-:W-:Y:S02]  /*296e0*/  IMAD.MOV.U32 R9, RZ, RZ, -0x41be8a62 ;  /* 0xbe41759eff097424 */ /* 0x000fe400078e00ff */
        /* <DEDUP_REMOVED lines=8> */
[----:B------:R-:W-:-:S02]  /*29770*/  IMAD.MOV.U32 R9, RZ, RZ, 0x3ee5ea3a ;  /* 0x3ee5ea3aff097424 */ /* 0x000fc400078e00ff */
        /* <DEDUP_REMOVED lines=20> */
[----:B------:R-:W-:Y:S02]  /*298c0*/  IMAD.MOV.U32 R13, RZ, RZ, 0x3f37bf3a ;  /* 0x3f37bf3aff0d7424 */ /* 0x000fe400078e00ff */
[----:B--2---:R-:W-:Y:S01]  /*298d0*/  IMAD.MOV.U32 R8, RZ, RZ, -0x353f599d ;  /* 0xcac0a663ff087424 */ /* 0x004fe200078e00ff */
[----:B------:R-:W-:Y:S01]  /*298e0*/  MOV R9, 0xbe65b19d ;  /* 0xbe65b19d00097802 */ /* 0x000fe20000000f00 */
[----:B------:R1:W-:Y:S04]  /*298f0*/  STL.64 [R1+0x1d58], R16 ;  /* 0x001d581001007387 */ /* 0x0003e80000100a00 */
[----:B------:R2:W-:Y:S01]  /*29900*/  STL.64 [R1+0x1ca8], R8 ;  /* 0x001ca80801007387 */ /* 0x0005e20000100a00 */
[----:B0-----:R-:W-:-:S02]  /*29910*/  IMAD.MOV.U32 R6, RZ, RZ, -0x48aac0bd ;  /* 0xb7553f43ff067424 */ /* 0x001fc400078e00ff */
[----:B------:R-:W-:Y:S01]  /*29920*/  IMAD.MOV.U32 R7, RZ, RZ, -0x42b74682 ;  /* 0xbd48b97eff077424 */ /* 0x000fe200078e00ff */
[----:B------:R0:W-:Y:S04]  /*29930*/  STL.64 [R1+0x1d18], R12 ;  /* 0x001d180c01007387 */ /* 0x0001e80000100a00 */
[----:B------:R3:W-:Y:S01]  /*29940*/  STL.64 [R1+0x1c98], R6 ;  /* 0x001c980601007387 */ /* 0x0007e20000100a00 */
[----:B-1----:R-:W-:Y:S01]  /*29950*/  IMAD.MOV.U32 R16, RZ, RZ, 0x6207f6ce ;  /* 0x6207f6ceff107424 */ /* 0x002fe200078e00ff */
[----:B------:R-:W-:Y:S01]  /*29960*/  MOV R17, 0x3e55fafc ;  /* 0x3e55fafc00117802 */ /* 0x000fe20000000f00 */
[----:B--2---:R-:W-:Y:S01]  /*29970*/  IMAD.MOV.U32 R8, RZ, RZ, -0x2a82d63d ;  /* 0xd57d29c3ff087424 */ /* 0x004fe200078e00ff */
[----:B------:R-:W-:-:S03]  /*29980*/  MOV R9, 0xbe1e96b1 ;  /* 0xbe1e96b100097802 */ /* 0x000fc60000000f00 */
[----:B------:R1:W-:Y:S01]  /*29990*/  STL.64 [R1+0x1d80], R16 ;  /* 0x001d801001007387 */ /* 0x0003e20000100a00 */
[----:B0-----:R-:W-:Y:S02]  /*299a0*/  IMAD.MOV.U32 R12, RZ, RZ, -0x71bd4ab3 ;  /* 0x8e42b54dff0c7424 */ /* 0x001fe400078e00ff */
[----:B------:R-:W-:Y:S01]  /*299b0*/  IMAD.MOV.U32 R13, RZ, RZ, 0x3ef21f0d ;  /* 0x3ef21f0dff0d7424 */ /* 0x000fe200078e00ff */
[----:B------:R0:W-:Y:S01]  /*299c0*/  STL.64 [R1+0x1cc0], R8 ;  /* 0x001cc00801007387 */ /* 0x0001e20000100a00 */
[----:B---3--:R-:W-:Y:S02]  /*299d0*/  IMAD.MOV.U32 R6, RZ, RZ, -0x4b790f26 ;  /* 0xb486f0daff067424 */ /* 0x008fe400078e00ff */
[----:B------:R-:W-:Y:S01]  /*299e0*/  IMAD.MOV.U32 R7, RZ, RZ, 0x3e48a3e9 ;  /* 0x3e48a3e9ff077424 */ /* 0x000fe200078e00ff */
[----:B------:R2:W-:Y:S04]  /*299f0*/  STL.64 [R1+0x1d40], R12 ;  /* 0x001d400c01007387 */ /* 0x0005e80000100a00 */
[----:B------:R3:W-:Y:S01]  /*29a00*/  STL.64 [R1+0x1cb0], R6 ;  /* 0x001cb00601007387 */ /* 0x0007e20000100a00 */
[----:B-1----:R-:W-:Y:S01]  /*29a10*/  MOV R16, 0x3785de06 ;  /* 0x3785de0600107802 */ /* 0x002fe20000000f00 */
[----:B------:R-:W-:-:S02]  /*29a20*/  IMAD.MOV.U32 R17, RZ, RZ, 0x3de2876b ;  /* 0x3de2876bff117424 */ /* 0x000fc400078e00ff */
[----:B0-----:R-:W-:Y:S01]  /*29a30*/  IMAD.MOV.U32 R8, RZ, RZ, -0x72c8fe5a ;  /* 0x8d3701a6ff087424 */ /* 0x001fe200078e00ff */
[----:B------:R-:W-:Y:S02]  /*29a40*/  MOV R9, 0x3c5ab961 ;  /* 0x3c5ab96100097802 */ /* 0x000fe40000000f00 */
        /* <DEDUP_REMOVED lines=8> */
[----:B0-----:R-:W-:-:S02]  /*29ad0*/  IMAD.MOV.U32 R16, RZ, RZ, 0x14eb1812 ;  /* 0x14eb1812ff107424 */ /* 0x001fc400078e00ff */
[----:B------:R-:W-:Y:S02]  /*29ae0*/  IMAD.MOV.U32 R17, RZ, RZ, 0x3f61cf4d ;  /* 0x3f61cf4dff117424 */ /* 0x000fe400078e00ff */
[----:B-1----:R-:W-:Y:S02]  /*29af0*/  IMAD.MOV.U32 R8, RZ, RZ, 0x5b5e0240 ;  /* 0x5b5e0240ff087424 */ /* 0x002fe400078e00ff */
[----:B------:R-:W-:Y:S01]  /*29b00*/  IMAD.MOV.U32 R9, RZ, RZ, -0x409f18dc ;  /* 0xbf60e724ff097424 */ /* 0x000fe200078e00ff */
[----:B--2---:R-:W-:Y:S01]  /*29b10*/  MOV R12, 0x1d7f8951 ;  /* 0x1d7f8951000c7802 */ /* 0x004fe20000000f00 */
[----:B------:R-:W-:Y:S01]  /*29b20*/  IMAD.MOV.U32 R13, RZ, RZ, -0x435ccac2 ;  /* 0xbca3353eff0d7424 */ /* 0x000fe200078e00ff */
[----:B------:R0:W-:Y:S01]  /*29b30*/  STL.64 [R1+0x1dd0], R16 ;  /* 0x001dd01001007387 */ /* 0x0001e20000100a00 */
[----:B---3--:R-:W-:Y:S01]  /*29b40*/  MOV R6, 0xa8ec5904 ;  /* 0xa8ec590400067802 */ /* 0x008fe20000000f00 */
[----:B------:R-:W-:Y:S02]  /*29b50*/  IMAD.MOV.U32 R7, RZ, RZ, 0x3f59e1db ;  /* 0x3f59e1dbff077424 */ /* 0x000fe400078e00ff */
[----:B------:R1:W-:Y:S04]  /*29b60*/  STL.64 [R1+0x1cf8], R8 ;  /* 0x001cf80801007387 */ /* 0x0003e80000100a00 */
[----:B------:R2:W-:Y:S01]  /*29b70*/  STL.64 [R1+0x1ce8], R6 ;  /* 0x001ce80601007387 */ /* 0x0005e20000100a00 */
[----:B0-----:R-:W-:Y:S01]  /*29b80*/  IMAD.MOV.U32 R16, RZ, RZ, 0x7b1a5667 ;  /* 0x7b1a5667ff107424 */ /* 0x001fe200078e00ff */
        /* <DEDUP_REMOVED lines=8> */
[----:B0-----:R-:W-:-:S03]  /*29c10*/  IMAD.MOV.U32 R12, RZ, RZ, -0x60b5bfe5 ;  /* 0x9f4a401bff0c7424 */ /* 0x001fc600078e00ff */
[----:B------:R0:W-:Y:S01]  /*29c20*/  STL.64 [R1+0x1d00], R6 ;  /* 0x001d000601007387 */ /* 0x0001e20000100a00 */
[----:B------:R-:W-:Y:S01]  /*29c30*/  IMAD.MOV.U32 R13, RZ, RZ, 0x3f7a3a69 ;  /* 0x3f7a3a69ff0d7424 */ /* 0x000fe200078e00ff */
[----:B-1----:R-:W-:Y:S01]  /*29c40*/  MOV R16, 0xdacf43ba ;  /* 0xdacf43ba00107802 */ /* 0x002fe20000000f00 */
        /* <DEDUP_REMOVED lines=10> */
[----:B------:R-:W-:Y:S01]  /*29cf0*/  MOV R13, 0x3f4b647f ;  /* 0x3f4b647f000d7802 */ /* 0x000fe20000000f00 */
[----:B--2---:R-:W-:Y:S02]  /*29d00*/  IMAD.MOV.U32 R16, RZ, RZ, 0x554e1fc0 ;  /* 0x554e1fc0ff107424 */ /* 0x004fe400078e00ff */
[----:B------:R-:W-:Y:S02]  /*29d10*/  IMAD.MOV.U32 R17, RZ, RZ, -0x4316a0e2 ;  /* 0xbce95f1eff117424 */ /* 0x000fe400078e00ff */
        /* <DEDUP_REMOVED lines=8> */
[----:B--2---:R-:W-:Y:S01]  /*29da0*/  MOV R12, 0x49a65517 ;  /* 0x49a65517000c7802 */ /* 0x004fe20000000f00 */
[----:B------:R-:W-:Y:S02]  /*29db0*/  IMAD.MOV.U32 R13, RZ, RZ, -0x421c2728 ;  /* 0xbde3d8d8ff0d7424 */ /* 0x000fe400078e00ff */
[----:B0-----:R-:W-:Y:S01]  /*29dc0*/  IMAD.MOV.U32 R16, RZ, RZ, -0x711724b7 ;  /* 0x8ee8db49ff107424 */ /* 0x001fe200078e00ff */
[----:B------:R-:W-:Y:S02]  /*29dd0*/  MOV R17, 0xbe015343 ;  /* 0xbe01534300117802 */ /* 0x000fe40000000f00 */
[----:B------:R0:W-:Y:S01]  /*29de0*/  STL.64 [R1+0x1e08], R12 ;  /* 0x001e080c01007387 */ /* 0x0001e20000100a00 */
[----:B-1----:R-:W-:Y:S01]  /*29df0*/  MOV R8, 0xc2ec0c52 ;  /* 0xc2ec0c5200087802 */ /* 0x002fe20000000f00 */
[----:B------:R-:W-:-:S02]  /*29e00*/  IMAD.MOV.U32 R9, RZ, RZ, -0x4158f349 ;  /* 0xbea70cb7ff097424 */ /* 0x000fc400078e00ff */
[----:B------:R1:W-:Y:S01]  /*29e10*/  STL.64 [R1+0x1e70], R16 ;  /* 0x001e701001007387 */ /* 0x0003e20000100a00 */
[----:B---3--:R-:W-:Y:S01]  /*29e20*/  IMAD.MOV.U32 R6, RZ, RZ, -0x8d81d02 ;  /* 0xf727e2feff067424 */ /* 0x008fe200078e00ff */
[----:B------:R-:W-:Y:S02]  /*29e30*/  MOV R7, 0xbda83e23 ;  /* 0xbda83e2300077802 */ /* 0x000fe40000000f00 */
[----:B------:R2:W-:Y:S04]  /*29e40*/  STL.64 [R1+0x1d60], R8 ;  /* 0x001d600801007387 */ /* 0x0005e80000100a00 */
[----:B------:R3:W-:Y:S01]  /*29e50*/  STL.64 [R1+0x1d50], R6 ;  /* 0x001d500601007387 */ /* 0x0007e20000100a00 */
[----:B0-----:R-:W-:Y:S02]  /*29e60*/  IMAD.MOV.U32 R12, RZ, RZ, 0x664ec1e3 ;  /* 0x664ec1e3ff0c7424 */ /* 0x001fe400078e00ff */
[----:B------:R-:W-:Y:S01]  /*29e70*/  IMAD.MOV.U32 R13, RZ, RZ, -0x415a7e0b ;  /* 0xbea581f5ff0d7424 */ /* 0x000fe200078e00ff */
[----:B-1----:R-:W-:Y:S01]  /*29e80*/  MOV R16, 0xf8e29435 ;  /* 0xf8e2943500107802 */ /* 0x002fe20000000f00 */
[----:B------:R-:W-:Y:S01]  /*29e90*/  IMAD.MOV.U32 R17, RZ, RZ, 0x3f748900 ;  /* 0x3f748900ff117424 */ /* 0x000fe200078e00ff */
[----:B--2---:R-:W-:Y:S01]  /*29ea0*/  MOV R8, 0x7c2057dd ;  /* 0x7c2057dd00087802 */ /* 0x004fe20000000f00 */
[----:B------:R-:W-:Y:S01]  /*29eb0*/  IMAD.MOV.U32 R9, RZ, RZ, -0x419ce1d1 ;  /* 0xbe631e2fff097424 */ /* 0x000fe200078e00ff */
[----:B------:R0:W-:Y:S01]  /*29ec0*/  STL.64 [R1+0x1e30], R12 ;  /* 0x001e300c01007387 */ /* 0x0001e20000100a00 */
[----:B---3--:R-:W-:-:S03]  /*29ed0*/  IMAD.MOV.U32 R6, RZ, RZ, -0x1908a676 ;  /* 0xe6f7598aff067424 */ /* 0x008fc600078e00ff */
[----:B------:R1:W-:Y:S01]  /*29ee0*/  STL.64 [R1+0x1d78], R8 ;  /* 0x001d780801007387 */ /* 0x0003e20000100a00 */
[----:B------:R-:W-:-:S03]  /*29ef0*/  IMAD.MOV.U32 R7, RZ, RZ, 0x3d2a4c4e ;  /* 0x3d2a4c4eff077424 */ /* 0x000fc600078e00ff */
[----:B------:R2:W-:Y:S04]  /*29f00*/  STL.64 [R1+0x1e98], R16 ;  /* 0x001e981001007387 */ /* 0x0005e80000100a00 */
[----:B------:R3:W-:Y:S01]  /*29f10*/  STL.64 [R1+0x1d70], R6 ;  /* 0x001d700601007387 */ /* 0x0007e20000100a00 */
[----:B0-----:R-:W-:Y:S01]  /*29f20*/  IMAD.MOV.U32 R12, RZ, RZ, -0x253e430f ;  /* 0xdac1bcf1ff0c7424 */ /* 0x001fe200078e00ff */
[----:B------:R-:W-:Y:S01]  /*29f30*/  MOV R13, 0xbe487f75 ;  /* 0xbe487f75000d7802 */ /* 0x000fe20000000f00 */
[----:B-1----:R-:W-:Y:S01]  /*29f40*/  IMAD.MOV.U32 R8, RZ, RZ, -0x2fc8f100 ;  /* 0xd0370f00ff087424 */ /* 0x002fe200078e00ff */
[----:B------:R-:W-:-:S03]  /*29f50*/  MOV R9, 0x3e0f0bac ;  /* 0x3e0f0bac00097802 */ /* 0x000fc60000000f00 */
[----:B------:R0:W-:Y:S01]  /*29f60*/  STL.64 [R1+0x1e58], R12 ;  /* 0x001e580c01007387 */ /* 0x0001e20000100a00 */
[----:B--2---:R-:W-:Y:S02]  /*29f70*/  IMAD.MOV.U32 R16, RZ, RZ, 0x523aaa76 ;  /* 0x523aaa76ff107424 */ /* 0x004fe400078e00ff */
[----:B------:R-:W-:Y:S01]  /*29f80*/  IMAD.MOV.U32 R17, RZ, RZ, -0x41c25c1a ;  /* 0xbe3da3e6ff117424 */ /* 0x000fe200078e00ff */
[----:B------:R1:W-:Y:S01]  /*29f90*/  STL.64 [R1+0x1d98], R8 ;  /* 0x001d980801007387 */ /* 0x0003e20000100a00 */
[----:B---3--:R-:W-:Y:S02]  /*29fa0*/  IMAD.MOV.U32 R6, RZ, RZ, 0x13f0801a ;  /* 0x13f0801aff067424 */ /* 0x008fe400078e00ff */
[----:B------:R-:W-:Y:S01]  /*29fb0*/  IMAD.MOV.U32 R7, RZ, RZ, -0x41c70cbf ;  /* 0xbe38f341ff077424 */ /* 0x000fe200078e00ff */
[----:B------:R2:W-:Y:S04]  /*29fc0*/  STL.64 [R1+0x1ec0], R16 ;  /* 0x001ec01001007387 */ /* 0x0005e80000100a00 */
[----:B------:R3:W-:Y:S01]  /*29fd0*/  STL.64 [R1+0x1d88], R6 ;  /* 0x001d880601007387 */ /* 0x0007e20000100a00 */
[----:B0-----:R-:W-:Y:S01]  /*29fe0*/  MOV R12, 0x19b3e6f ;  /* 0x019b3e6f000c7802 */ /* 0x001fe20000000f00 */
[----:B------:R-:W-:-:S02]  /*29ff0*/  IMAD.MOV.U32 R13, RZ, RZ, -0x40be4cc5 ;  /* 0xbf41b33bff0d7424 */ /* 0x000fc400078e00ff */
[----:B-1----:R-:W-:Y:S01]  /*2a000*/  IMAD.MOV.U32 R8, RZ, RZ, -0x5a255ed9 ;  /* 0xa5daa127ff087424 */ /* 0x002fe200078e00ff */
[----:B------:R-:W-:Y:S02]  /*2a010*/  MOV R9, 0xbf70ae56 ;  /* 0xbf70ae5600097802 */ /* 0x000fe40000000f00 */
        /* <DEDUP_REMOVED lines=8> */
[----:B0-----:R-:W-:-:S02]  /*2a0a0*/  IMAD.MOV.U32 R12, RZ, RZ, -0x4b94eac ;  /* 0xfb46b154ff0c7424 */ /* 0x001fc400078e00ff */
[----:B------:R-:W-:Y:S01]  /*2a0b0*/  IMAD.MOV.U32 R13, RZ, RZ, -0x409f1a6a ;  /* 0xbf60e596ff0d7424 */ /* 0x000fe200078e00ff */
[----:B-1----:R-:W-:Y:S01]  /*2a0c0*/  MOV R9, 0xbec25187 ;  /* 0xbec2518700097802 */ /* 0x002fe20000000f00 */
[----:B------:R-:W-:Y:S01]  /*2a0d0*/  IMAD.MOV.U32 R8, RZ, RZ, -0x3215e115 ;  /* 0xcdea1eebff087424 */ /* 0x000fe200078e00ff */
[----:B--2---:R-:W-:Y:S01]  /*2a0e0*/  MOV R16, 0x585a3e12 ;  /* 0x585a3e1200107802 */ /* 0x004fe20000000f00 */
[----:B------:R-:W-:-:S03]  /*2a0f0*/  IMAD.MOV.U32 R17, RZ, RZ, -0x416fec5b ;  /* 0xbe9013a5ff117424 */ /* 0x000fc600078e00ff */
[----:B------:R0:W-:Y:S01]  /*2a100*/  STL.64 [R1+0x1dc8], R8 ;  /* 0x001dc80801007387 */ /* 0x0001e20000100a00 */
[----:B---3--:R-:W-:Y:S01]  /*2a110*/  MOV R6, 0x6f5e0e ;  /* 0x006f5e0e00067802 */ /* 0x008fe20000000f00 */
[----:B------:R-:W-:Y:S02]  /*2a120*/  IMAD.MOV.U32 R7, RZ, RZ, -0x408f72b0 ;  /* 0xbf708d50ff077424 */ /* 0x000fe400078e00ff */
[----:B------:R1:W-:Y:S04]  /*2a130*/  STL.64 [R1+0x1ea8], R12 ;  /* 0x001ea80c01007387 */ /* 0x0003e80000100a00 */
        /* <DEDUP_REMOVED lines=12> */
[----:B------:R-:W-:Y:S02]  /*2a200*/  IMAD.MOV.U32 R17, RZ, RZ, -0x41df1c66 ;  /* 0xbe20e39aff117424 */ /* 0x000fe400078e00ff */
[----:B-1----:R-:W-:Y:S02]  /*2a210*/  IMAD.MOV.U32 R8, RZ, RZ, 0x35d225d ;  /* 0x035d225dff087424 */ /* 0x002fe400078e00ff */
[----:B------:R-:W-:Y:S01]  /*2a220*/  IMAD.MOV.U32 R9, RZ, RZ, -0x40ee40f7 ;  /* 0xbf11bf09ff097424 */ /* 0x000fe200078e00ff */
        /* <DEDUP_REMOVED lines=8> */
[----:B-1----:R-:W-:Y:S01]  /*2a2b0*/  IMAD.MOV.U32 R16, RZ, RZ, -0x19cb7902 ;  /* 0xe63486feff107424 */ /* 0x002fe200078e00ff */
[----:B------:R-:W-:Y:S01]  /*2a2c0*/  MOV R17, 0xbf895848 ;  /* 0xbf89584800117802 */ /* 0x000fe20000000f00 */
[----:B--2---:R-:W-:Y:S02]  /*2a2d0*/  IMAD.MOV.U32 R8, RZ, RZ, 0x2daecc91 ;  /* 0x2daecc91ff087424 */ /* 0x004fe400078e00ff */
[----:B------:R-:W-:Y:S02]  /*2a2e0*/  IMAD.MOV.U32 R9, RZ, RZ, -0x411a6414 ;  /* 0xbee59becff097424 */ /* 0x000fe400078e00ff */
[----:B------:R1:W-:Y:S01]  /*2a2f0*/  STL.64 [R1+0x1f60], R16 ;  /* 0x001f601001007387 */ /* 0x0003e20000100a00 */
[----:B0-----:R-:W-:-:S02]  /*2a300*/  IMAD.MOV.U32 R12, RZ, RZ, -0x1c06cc2a ;  /* 0xe3f933d6ff0c7424 */ /* 0x001fc400078e00ff */
[----:B------:R-:W-:Y:S01]  /*2a310*/  IMAD.MOV.U32 R13, RZ, RZ, 0x3cd01431 ;  /* 0x3cd01431ff0d7424 */ /* 0x000fe200078e00ff */
[----:B------:R0:W-:Y:S01]  /*2a320*/  STL.64 [R1+0x1e18], R8 ;  /* 0x001e180801007387 */ /* 0x0001e20000100a00 */
[----:B---3--:R-:W-:Y:S01]  /*2a330*/  IMAD.MOV.U32 R6, RZ, RZ, -0x5c8b89bf ;  /* 0xa3747641ff067424 */ /* 0x008fe200078e00ff */
        /* <DEDUP_REMOVED lines=8> */
[----:B--2---:R-:W-:Y:S01]  /*2a3c0*/  IMAD.MOV.U32 R12, RZ, RZ, -0x74127944 ;  /* 0x8bed86bcff0c7424 */ /* 0x004fe200078e00ff */
[----:B------:R-:W-:Y:S02]  /*2a3d0*/  MOV R13, 0xbf9e3c8e ;  /* 0xbf9e3c8e000d7802 */ /* 0x000fe40000000f00 */
[----:B------:R1:W-:Y:S01]  /*2a3e0*/  STL.64 [R1+0x1e38], R8 ;  /* 0x001e380801007387 */ /* 0x0003e20000100a00 */
[----:B---3--:R-:W-:Y:S01]  /*2a3f0*/  IMAD.MOV.U32 R6, RZ, RZ, -0xddec242 ;  /* 0xf2213dbeff067424 */ /* 0x008fe200078e00ff */
[----:B------:R-:W-:Y:S02]  /*2a400*/  MOV R7, 0x3d6c166c ;  /* 0x3d6c166c00077802 */ /* 0x000fe40000000f00 */
        /* <DEDUP_REMOVED lines=16> */
[----:B-1----:R-:W-:Y:S01]  /*2a510*/  IMAD.MOV.U32 R16, RZ, RZ, -0x7c02650f ;  /* 0x83fd9af1ff107424 */ /* 0x002fe200078e00ff */
[----:B------:R-:W-:Y:S02]  /*2a520*/  MOV R17, 0x3d152ba3 ;  /* 0x3d152ba300117802 */ /* 0x000fe40000000f00 */
[----:B------:R1:W-:Y:S01]  /*2a530*/  STL.64 [R1+0x1e68], R8 ;  /* 0x001e680801007387 */ /* 0x0003e20000100a00 */
[----:B--2---:R-:W-:Y:S02]  /*2a540*/  IMAD.MOV.U32 R6, RZ, RZ, -0x2d6249d2 ;  /* 0xd29db62eff067424 */ /* 0x004fe400078e00ff */
[----:B------:R-:W-:Y:S01]  /*2a550*/  IMAD.MOV.U32 R7, RZ, RZ, 0x3e2bcb20 ;  /* 0x3e2bcb20ff077424 */ /* 0x000fe200078e00ff */
[----:B------:R2:W-:Y:S01]  /*2a560*/  STL.64 [R1+0x1fd8], R16 ;  /* 0x001fd81001007387 */ /* 0x0005e20000100a00 */
[----:B0-----:R-:W-:-:S03]  /*2a570*/  IMAD.MOV.U32 R12, RZ, RZ, -0x1645b3 ;  /* 0xffe9ba4dff0c7424 */ /* 0x001fc600078e00ff */
[----:B------:R0:W-:Y:S01]  /*2a580*/  STL.64 [R1+0x1e60], R6 ;  /* 0x001e600601007387 */ /* 0x0001e20000100a00 */
[----:B------:R-:W-:Y:S02]  /*2a590*/  IMAD.MOV.U32 R13, RZ, RZ, 0x3e0201c0 ;  /* 0x3e0201c0ff0d7424 */ /* 0x000fe400078e00ff */
[----:B-1----:R-:W-:Y:S01]  /*2a5a0*/  IMAD.MOV.U32 R8, RZ, RZ, -0x670eaac6 ;  /* 0x98f1553aff087424 */ /* 0x002fe200078e00ff */
[----:B------:R-:W-:Y:S02]  /*2a5b0*/  MOV R9, 0x3f820109 ;  /* 0x3f82010900097802 */ /* 0x000fe40000000f00 */
[----:B------:R1:W-:Y:S01]  /*2a5c0*/  STL.64 [R1+0x1f98], R12 ;  /* 0x001f980c01007387 */ /* 0x0003e20000100a00 */
[----:B--2---:R-:W-:Y:S01]  /*2a5d0*/  MOV R16, 0x11c56ff1 ;  /* 0x11c56ff100107802 */ /* 0x004fe20000000f00 */
[----:B------:R-:W-:Y:S02]  /*2a5e0*/  IMAD.MOV.U32 R17, RZ, RZ, 0x3e4122c8 ;  /* 0x3e4122c8ff117424 */ /* 0x000fe400078e00ff */
[----:B------:R2:W-:Y:S01]  /*2a5f0*/  STL.64 [R1+0x1e88], R8 ;  /* 0x001e880801007387 */ /* 0x0005e20000100a00 */
[----:B0-----:R-:W-:-:S02]  /*2a600*/  IMAD.MOV.U32 R6, RZ, RZ, -0x343a03ee ;  /* 0xcbc5fc12ff067424 */ /* 0x001fc400078e00ff */
[----:B------:R-:W-:Y:S01]  /*2a610*/  IMAD.MOV.U32 R7, RZ, RZ, -0x4087a384 ;  /* 0xbf785c7cff077424 */ /* 0x000fe200078e00ff */
[----:B------:R0:W-:Y:S01]  /*2a620*/  STL.64 [R1+0x2000], R16 ;  /* 0x0020001001007387 */ /* 0x0001e20000100a00 */
[----:B-1----:R-:W-:-:S03]  /*2a630*/  IMAD.MOV.U32 R12, RZ, RZ, -0x47865104 ;  /* 0xb879aefcff0c7424 */ /* 0x002fc600078e00ff */
[----:B------:R1:W-:Y:S01]  /*2a640*/  STL.64 [R1+0x1e78], R6 ;  /* 0x001e780601007387 */ /* 0x0003e20000100a00 */
[----:B------:R-:W-:Y:S01]  /*2a650*/  MOV R13, 0x3ede03c9 ;  /* 0x3ede03c9000d7802 */ /* 0x000fe20000000f00 */
[----:B--2---:R-:W-:Y:S01]  /*2a660*/  IMAD.MOV.U32 R8, RZ, RZ, -0x1659a691 ;  /* 0xe9a6596fff087424 */ /* 0x004fe200078e00ff */
[----:B------:R-:W-:-:S03]  /*2a670*/  MOV R9, 0x3eb57cc9 ;  /* 0x3eb57cc900097802 */ /* 0x000fc60000000f00 */
[----:B------:R2:W-:Y:S01]  /*2a680*/  STL.64 [R1+0x1fc0], R12 ;  /* 0x001fc00c01007387 */ /* 0x0005e20000100a00 */
[----:B0-----:R-:W-:-:S03]  /*2a690*/  IMAD.MOV.U32 R16, RZ, RZ, -0x6b5d1b4e ;  /* 0x94a2e4b2ff107424 */ /* 0x001fc600078e00ff */
[----:B------:R0:W-:Y:S01]  /*2a6a0*/  STL.64 [R1+0x1ea0], R8 ;  /* 0x001ea00801007387 */ /* 0x0001e20000100a00 */
[----:B------:R-:W-:Y:S02]  /*2a6b0*/  IMAD.MOV.U32 R17, RZ, RZ, -0x405f5e5d ;  /* 0xbfa0a1a3ff117424 */ /* 0x000fe400078e00ff */
        /* <DEDUP_REMOVED lines=10> */
[----:B-1----:R-:W-:Y:S01]  /*2a760*/  IMAD.MOV.U32 R16, RZ, RZ, 0x10abeebc ;  /* 0x10abeebcff107424 */ /* 0x002fe200078e00ff */
        /* <DEDUP_REMOVED lines=11> */
[----:B-1----:R-:W-:Y:S01]  /*2a820*/  IMAD.MOV.U32 R16, RZ, RZ, -0x5f31c8f2 ;  /* 0xa0ce370eff107424 */ /* 0x002fe200078e00ff */
[----:B------:R-:W-:-:S02]  /*2a830*/  MOV R17, 0xbf1448c9 ;  /* 0xbf1448c900117802 */ /* 0x000fc40000000f00 */
[----:B0-----:R-:W-:Y:S01]  /*2a840*/  MOV R6, 0x2cc02754 ;  /* 0x2cc0275400067802 */ /* 0x001fe20000000f00 */
[----:B------:R-:W-:Y:S02]  /*2a850*/  IMAD.MOV.U32 R7, RZ, RZ, 0x3f28b6bb ;  /* 0x3f28b6bbff077424 */ /* 0x000fe400078e00ff */
        /* <DEDUP_REMOVED lines=11> */
[----:B------:R-:W-:Y:S01]  /*2a910*/  IMAD.MOV.U32 R7, RZ, RZ, 0x3dc60251 ;  /* 0x3dc60251ff077424 */ /* 0x000fe200078e00ff */
[----:B--2---:R-:W-:Y:S01]  /*2a920*/  MOV R12, 0x8c35df65 ;  /* 0x8c35df65000c7802 */ /* 0x004fe20000000f00 */
[----:B------:R-:W-:-:S03]  /*2a930*/  IMAD.MOV.U32 R13, RZ, RZ, 0x3f551ff4 ;  /* 0x3f551ff4ff0d7424 */ /* 0x000fc600078e00ff */
[----:B------:R0:W-:Y:S01]  /*2a940*/  STL.64 [R1+0x1ee0], R6 ;  /* 0x001ee00601007387 */ /* 0x0001e20000100a00 */
[----:B---3--:R-:W-:Y:S02]  /*2a950*/  IMAD.MOV.U32 R8, RZ, RZ, -0x5a0d4773 ;  /* 0xa5f2b88dff087424 */ /* 0x008fe400078e00ff */
[----:B------:R-:W-:Y:S01]  /*2a960*/  IMAD.MOV.U32 R9, RZ, RZ, 0x3e9aae08 ;  /* 0x3e9aae08ff097424 */ /* 0x000fe200078e00ff */
[----:B------:R1:W-:Y:S04]  /*2a970*/  STL.64 [R1+0x20a0], R16 ;  /* 0x0020a01001007387 */ /* 0x0003e80000100a00 */
        /* <DEDUP_REMOVED lines=8> */
[----:B------:R-:W-:-:S03]  /*2aa00*/  IMAD.MOV.U32 R9, RZ, RZ, -0x41b6031b ;  /* 0xbe49fce5ff097424 */ /* 0x000fc600078e00ff */
[----:B------:R2:W-:Y:S01]  /*2aa10*/  STL.64 [R1+0x20c8], R16 ;  /* 0x0020c81001007387 */ /* 0x0005e20000100a00 */
[----:B0-----:R-:W-:Y:S01]  /*2aa20*/  MOV R12, 0x5a7d9ac5 ;  /* 0x5a7d9ac5000c7802 */ /* 0x001fe20000000f00 */
[----:B------:R-:W-:Y:S02]  /*2aa30*/  IMAD.MOV.U32 R13, RZ, RZ, 0x3d72f0a6 ;  /* 0x3d72f0a6ff0d7424 */ /* 0x000fe400078e00ff */
[----:B------:R0:W-:Y:S01]  /*2aa40*/  STL.64 [R1+0x1f28], R8 ;  /* 0x001f280801007387 */ /* 0x0001e20000100a00 */
[----:B-1----:R-:W-:Y:S01]  /*2aa50*/  IMAD.MOV.U32 R6, RZ, RZ, -0x78eccd7c ;  /* 0x87133284ff067424 */ /* 0x002fe200078e00ff */
[----:B------:R-:W-:Y:S02]  /*2aa60*/  MOV R7, 0x3e731ba6 ;  /* 0x3e731ba600077802 */ /* 0x000fe40000000f00 */
[----:B------:R-:W-:Y:S04]  /*2aa70*/  STL.64 [R1+0x2090], R12 ;  /* 0x0020900c01007387 */ /* 0x000fe80000100a00 */
[----:B------:R1:W-:Y:S01]  /*2aa80*/  STL.64 [R1+0x1f18], R6 ;  /* 0x001f180601007387 */ /* 0x0003e20000100a00 */
[----:B--2---:R-:W-:Y:S01]  /*2aa90*/  MOV R16, 0x29064247 ;  /* 0x2906424700107802 */ /* 0x004fe20000000f00 */
[----:B------:R-:W-:Y:S01]  /*2aaa0*/  IMAD.MOV.U32 R17, RZ, RZ, -0x403f5f91 ;  /* 0xbfc0a06fff117424 */ /* 0x000fe200078e00ff */
[----:B0-----:R-:W-:Y:S01]  /*2aab0*/  MOV R8, 0x50ed0c93 ;  /* 0x50ed0c9300087802 */ /* 0x001fe20000000f00 */
[----:B------:R-:W-:-:S05]  /*2aac0*/  IMAD.MOV.U32 R9, RZ, RZ, 0x3f91d1d6 ;  /* 0x3f91d1d6ff097424 */ /* 0x000fca00078e00ff */
[----:B------:R0:W-:Y:S01]  /*2aad0*/  STL.64 [R1+0x1f40], R8 ;  /* 0x001f400801007387 */ /* 0x0001e20000100a00 */
[----:B-1----:R-:W-:Y:S01]  /*2aae0*/  IMAD.MOV.U32 R6, RZ, RZ, 0x5d9a0e3b ;  /* 0x5d9a0e3bff067424 */ /* 0x002fe200078e00ff */
        /* <DEDUP_REMOVED lines=11> */
[----:B-1----:R-:W-:Y:S02]  /*2aba0*/  IMAD.MOV.U32 R6, RZ, RZ, -0x1aa33f33 ;  /* 0xe55cc0cdff067424 */ /* 0x002fe400078e00ff */
[----:B------:R-:W-:-:S05]  /*2abb0*/  IMAD.MOV.U32 R7, RZ, RZ, 0x3f888706 ;  /* 0x3f888706ff077424 */ /* 0x000fca00078e00ff */
[----:B------:R1:W-:Y:S01]  /*2abc0*/  STL.64 [R1+0x1f68], R6 ;  /* 0x001f680601007387 */ /* 0x0003e20000100a00 */
[----:B0-----:R-:W-:Y:S01]  /*2abd0*/  IMAD.MOV.U32 R8, RZ, RZ, -0xe5c5f25 ;  /* 0xf1a3a0dbff087424 */ /* 0x001fe200078e00ff */
        /* <DEDUP_REMOVED lines=11> */
[----:B0-----:R-:W-:Y:S02]  /*2ac90*/  IMAD.MOV.U32 R8, RZ, RZ, 0x57fe1a62 ;  /* 0x57fe1a62ff087424 */ /* 0x001fe400078e00ff */
[----:B------:R-:W-:-:S05]  /*2aca0*/  IMAD.MOV.U32 R9, RZ, RZ, -0x412ce8ac ;  /* 0xbed31754ff097424 */ /* 0x000fca00078e00ff */
[----:B------:R0:W-:Y:S01]  /*2acb0*/  STL.64 [R1+0x1fc8], R8 ;  /* 0x001fc80801007387 */ /* 0x0001e20000100a00 */
[----:B-1----:R-:W-:Y:S01]  /*2acc0*/  MOV R6, 0xafb85756 ;  /* 0xafb8575600067802 */ /* 0x002fe20000000f00 */
[----:B------:R-:W-:-:S05]  /*2acd0*/  IMAD.MOV.U32 R7, RZ, RZ, -0x42708c81 ;  /* 0xbd8f737fff077424 */ /* 0x000fca00078e00ff */
[----:B------:R1:W-:Y:S01]  /*2ace0*/  STL.64 [R1+0x1fb8], R6 ;  /* 0x001fb80601007387 */ /* 0x0003e20000100a00 */
[----:B0-----:R-:W-:Y:S02]  /*2acf0*/  IMAD.MOV.U32 R8, RZ, RZ, -0x504dba13 ;  /* 0xafb245edff087424 */ /* 0x001fe400078e00ff */
[----:B------:R-:W-:-:S05]  /*2ad00*/  IMAD.MOV.U32 R9, RZ, RZ, -0x416e2223 ;  /* 0xbe91ddddff097424 */ /* 0x000fca00078e00ff */
[----:B------:R0:W-:Y:S01]  /*2ad10*/  STL.64 [R1+0x1fe0], R8 ;  /* 0x001fe00801007387 */ /* 0x0001e20000100a00 */
[----:B-1----:R-:W-:Y:S01]  /*2ad20*/  MOV R6, 0x28144e09 ;  /* 0x28144e0900067802 */ /* 0x002fe20000000f00 */
[----:B------:R-:W-:-:S05]  /*2ad30*/  IMAD.MOV.U32 R7, RZ, RZ, 0x3eb7e290 ;  /* 0x3eb7e290ff077424 */ /* 0x000fca00078e00ff */
[----:B------:R1:W-:Y:S01]  /*2ad40*/  STL.64 [R1+0x1fd0], R6 ;  /* 0x001fd00601007387 */ /* 0x0003e20000100a00 */
[----:B0-----:R-:W-:Y:S02]  /*2ad50*/  IMAD.MOV.U32 R8, RZ, RZ, -0xd47a6ac ;  /* 0xf2b85954ff087424 */ /* 0x001fe400078e00ff */
[----:B------:R-:W-:-:S05]  /*2ad60*/  IMAD.MOV.U32 R9, RZ, RZ, -0x436d3be4 ;  /* 0xbc92c41cff097424 */ /* 0x000fca00078e00ff */
[----:B------:R0:W-:Y:S01]  /*2ad70*/  STL.64 [R1+0x1ff8], R8 ;  /* 0x001ff80801007387 */ /* 0x0001e20000100a00 */
[----:B-1----:R-:W-:Y:S01]  /*2ad80*/  IMAD.MOV.U32 R6, RZ, RZ, 0x1300d859 ;  /* 0x1300d859ff067424 */ /* 0x002fe200078e00ff */
[----:B------:R-:W-:-:S05]  /*2ad90*/  MOV R7, 0xbe695567 ;  /* 0xbe69556700077802 */ /* 0x000fca0000000f00 */
[----:B------:R1:W-:Y:S01]  /*2ada0*/  STL.64 [R1+0x1ff0], R6 ;  /* 0x001ff00601007387 */ /* 0x0003e20000100a00 */
[----:B0-----:R-:W-:Y:S01]  /*2adb0*/  MOV R8, 0x49d95e46 ;  /* 0x49d95e4600087802 */ /* 0x001fe20000000f00 */
        /* <DEDUP_REMOVED lines=17> */
[----:B0-----:R-:W-:Y:S01]  /*2aed0*/  IMAD.MOV.U32 R8, RZ, RZ, 0x5f300209 ;  /* 0x5f300209ff087424 */ /* 0x001fe200078e00ff */
[----:B------:R-:W-:-:S05]  /*2aee0*/  MOV R9, 0xbf3eb34f ;  /* 0xbf3eb34f00097802 */ /* 0x000fca0000000f00 */
[----:B------:R0:W-:Y:S01]  /*2aef0*/  STL.64 [R1+0x2068], R8 ;  /* 0x0020680801007387 */ /* 0x0001e20000100a00 */
[----:B-1----:R-:W-:Y:S02]  /*2af00*/  IMAD.MOV.U32 R6, RZ, RZ, -0x53a2d366 ;  /* 0xac5d2c9aff067424 */ /* 0x002fe400078e00ff */
[----:B------:R-:W-:-:S05]  /*2af10*/  IMAD.MOV.U32 R7, RZ, RZ, -0x40a3c568 ;  /* 0xbf5c3a98ff077424 */ /* 0x000fca00078e00ff */
[----:B------:R1:W-:Y:S01]  /*2af20*/  STL.64 [R1+0x2058], R6 ;  /* 0x0020580601007387 */ /* 0x0003e20000100a00 */
[----:B0-----:R-:W-:Y:S02]  /*2af30*/  IMAD.MOV.U32 R8, RZ, RZ, 0xeccfadb ;  /* 0x0eccfadbff087424 */ /* 0x001fe400078e00ff */
[----:B------:R-:W-:-:S05]  /*2af40*/  IMAD.MOV.U32 R9, RZ, RZ, 0x3efadee2 ;  /* 0x3efadee2ff097424 */ /* 0x000fca00078e00ff */
[----:B------:R0:W-:Y:S01]  /*2af50*/  STL.64 [R1+0x2088], R8 ;  /* 0x0020880801007387 */ /* 0x0001e20000100a00 */
[----:B-1----:R-:W1:Y:S01]  /*2af60*/  MUFU.RCP64H R7, R11 ;  /* 0x0000000b00077308 */ /* 0x002e620000001800 */
[----:B------:R-:W-:Y:S01]  /*2af70*/  IMAD.MOV.U32 R6, RZ, RZ, 0x1 ;  /* 0x00000001ff067424 */ /* 0x000fe200078e00ff */
[----:B0-----:R-:W-:Y:S01]  /*2af80*/  MOV R8, 0xda432b11 ;  /* 0xda432b1100087802 */ /* 0x001fe20000000f00 */
[----:B------:R-:W-:-:S05]  /*2af90*/  IMAD.MOV.U32 R9, RZ, RZ, -0x414e954a ;  /* 0xbeb16ab6ff097424 */ /* 0x000fca00078e00ff */
[----:B------:R0:W-:Y:S01]  /*2afa0*/  STL.64 [R1+0x20a8], R8 ;  /* 0x0020a80801007387 */ /* 0x0001e20000100a00 */
[----:B-1----:R-:W-:-:S08]  /*2afb0*/  DFMA R12, -R10, R6, 1 ;  /* 0x3ff000000a0c742b */ /* 0x002fd00000000106 */
[----:B------:R-:W-:Y:S01]  /*2afc0*/  DFMA R12, R12, R12, R12 ;  /* 0x0000000c0c0c722b */ /* 0x000fe2000000000c */
[----:B0-----:R-:W-:Y:S01]  /*2afd0*/  IMAD.MOV.U32 R8, RZ, RZ, 0x1c8dde07 ;  /* 0x1c8dde07ff087424 */ /* 0x001fe200078e00ff */
[----:B------:R-:W-:-:S05]  /*2afe0*/  MOV R9, 0x3e89b42c ;  /* 0x3e89b42c00097802 */ /* 0x000fca0000000f00 */
[----:B------:R0:W-:Y:S01]  /*2aff0*/  STL.64 [R1+0x20b8], R8 ;  /* 0x0020b80801007387 */ /* 0x0001e20000100a00 */
[----:B------:R-:W-:Y:S01]  /*2b000*/  DFMA R6, R6, R12, R6 ;  /* 0x0000000c0606722b */ /* 0x000fe20000000006 */
[----:B------:R-:W-:Y:S02]  /*2b010*/  IMAD.MOV.U32 R12, RZ, RZ, -0x442fe938 ;  /* 0xbbd016c8ff0c7424 */ /* 0x000fe400078e00ff */
[----:B------:R-:W-:Y:S02]  /*2b020*/  IMAD.MOV.U32 R13, RZ, RZ, 0x3e92a46f ;  /* 0x3e92a46fff0d7424 */ /* 0x000fe400078e00ff */
[----:B0-----:R-:W-:Y:S01]  /*2b030*/  IMAD.MOV.U32 R8, RZ, RZ, 0x5f50d178 ;  /* 0x5f50d178ff087424 */ /* 0x001fe200078e00ff */
[----:B------:R-:W-:-:S05]  /*2b040*/  MOV R9, 0xbfb95b68 ;  /* 0xbfb95b6800097802 */ /* 0x000fca0000000f00 */
[----:B------:R0:W-:Y:S04]  /*2b050*/  STL.64 [R1+0x20d0], R8 ;  /* 0x0020d00801007387 */ /* 0x0001e80000100a00 */
[----:B------:R1:W-:Y:S04]  /*2b060*/  STL.64 [R1+0x20d8], R18 ;  /* 0x0020d81201007387 */ /* 0x0003e80000100a00 */
[----:B------:R2:W-:Y:S01]  /*2b070*/  STL.64 [R1+0x20e0], R16 ;  /* 0x0020e01001007387 */ /* 0x0005e20000100a00 */
[----:B0-----:R-:W-:Y:S01]  /*2b080*/  IMAD.MOV.U32 R8, RZ, RZ, -0x2b09626c ;  /* 0xd4f69d94ff087424 */ /* 0x001fe200078e00ff */
[----:B------:R-:W-:-:S02]  /*2b090*/  MOV R9, 0xbf008105 ;  /* 0xbf00810500097802 */ /* 0x000fc40000000f00 */
[----:B------:R0:W-:Y:S01]  /*2b0a0*/  STL.64 [R1+0x2108], R12 ;  /* 0x0021080c01007387 */ /* 0x0001e20000100a00 */
[----:B-1----:R-:W-:-:S03]  /*2b0b0*/  IMAD.MOV.U32 R18, RZ, RZ, 0x7a744982 ;  /* 0x7a744982ff127424 */ /* 0x002fc600078e00ff */
[----:B------:R1:W-:Y:S01]  /*2b0c0*/  STL.64 [R1+0x20e8], R8 ;  /* 0x0020e80801007387 */ /* 0x0003e20000100a00 */
[----:B------:R-:W-:Y:S01]  /*2b0d0*/  IMAD.MOV.U32 R19, RZ, RZ, 0x3fb72bb4 ;  /* 0x3fb72bb4ff137424 */ /* 0x000fe200078e00ff */
[----:B--2---:R-:W-:Y:S01]  /*2b0e0*/  MOV R16, 0x3cf8dfb4 ;  /* 0x3cf8dfb400107802 */ /* 0x004fe20000000f00 */
[----:B------:R-:W-:-:S03]  /*2b0f0*/  IMAD.MOV.U32 R17, RZ, RZ, -0x40483c5f ;  /* 0xbfb7c3a1ff117424 */ /* 0x000fc600078e00ff */
        /* <DEDUP_REMOVED lines=8> */
[----:B--2---:R-:W-:Y:S01]  /*2b180*/  MOV R18, 0xb2241202 ;  /* 0xb224120200127802 */ /* 0x004fe20000000f00 */
[----:B------:R-:W-:Y:S01]  /*2b190*/  IMAD.MOV.U32 R19, RZ, RZ, -0x41db6b2d ;  /* 0xbe2494d3ff137424 */ /* 0x000fe200078e00ff */
[----:B0-----:R-:W-:Y:S01]  /*2b1a0*/  MOV R16, 0x1cad78b9 ;  /* 0x1cad78b900107802 */ /* 0x001fe20000000f00 */
[----:B------:R-:W-:-:S03]  /*2b1b0*/  IMAD.MOV.U32 R17, RZ, RZ, -0x406e5b61 ;  /* 0xbf91a49fff117424 */ /* 0x000fc600078e00ff */
        /* <DEDUP_REMOVED lines=8> */
[----:B0-----:R-:W-:Y:S01]  /*2b240*/  MOV R18, 0xc4df7f1 ;  /* 0x0c4df7f100127802 */ /* 0x001fe20000000f00 */
[----:B------:R-:W-:-:S02]  /*2b250*/  IMAD.MOV.U32 R19, RZ, RZ, 0x3f3adee2 ;  /* 0x3f3adee2ff137424 */ /* 0x000fc400078e00ff */
[----:B-1----:R-:W-:Y:S01]  /*2b260*/  IMAD.MOV.U32 R16, RZ, RZ, -0x1da32ee4 ;  /* 0xe25cd11cff107424 */ /* 0x002fe200078e00ff */
[----:B------:R-:W-:Y:S02]  /*2b270*/  MOV R17, 0x3f5a4350 ;  /* 0x3f5a435000117802 */ /* 0x000fe40000000f00 */
        /* <DEDUP_REMOVED lines=13> */
[----:B--2---:R-:W-:Y:S01]  /*2b350*/  IMAD.MOV.U32 R12, RZ, RZ, -0x498130b8 ;  /* 0xb67ecf48ff0c7424 */ /* 0x004fe200078e00ff */
[----:B------:R-:W-:Y:S02]  /*2b360*/  MOV R13, 0x3fd75748 ;  /* 0x3fd75748000d7802 */ /* 0x000fe40000000f00 */
[----:B------:R1:W-:Y:S01]  /*2b370*/  STL.64 [R1+0x2148], R16 ;  /* 0x0021481001007387 */ /* 0x0003e20000100a00 */
[----:B---3--:R-:W-:Y:S02]  /*2b380*/  IMAD.MOV.U32 R8, RZ, RZ, -0x35cf944b ;  /* 0xca306bb5ff087424 */ /* 0x008fe400078e00ff */
[----:B------:R-:W-:Y:S01]  /*2b390*/  IMAD.MOV.U32 R9, RZ, RZ, -0x40e6e001 ;  /* 0xbf191fffff097424 */ /* 0x000fe200078e00ff */
[----:B------:R2:W-:Y:S04]  /*2b3a0*/  STL.64 [R1+0x21a8], R12 ;  /* 0x0021a80c01007387 */ /* 0x0005e80000100a00 */
[----:B------:R3:W-:Y:S01]  /*2b3b0*/  STL.64 [R1+0x2150], R8 ;  /* 0x0021500801007387 */ /* 0x0007e20000100a00 */
[----:B0-----:R-:W-:Y:S01]  /*2b3c0*/  IMAD.MOV.U32 R18, RZ, RZ, 0x66be9669 ;  /* 0x66be9669ff127424 */ /* 0x001fe200078e00ff */
[----:B------:R-:W-:Y:S01]  /*2b3d0*/  MOV R19, 0xbe83c519 ;  /* 0xbe83c51900137802 */ /* 0x000fe20000000f00 */
[----:B-1----:R-:W-:Y:S01]  /*2b3e0*/  IMAD.MOV.U32 R16, RZ, RZ, -0x6f643b9e ;  /* 0x909bc462ff107424 */ /* 0x002fe200078e00ff */
[----:B------:R-:W-:-:S03]  /*2b3f0*/  MOV R17, 0xbef5c564 ;  /* 0xbef5c56400117802 */ /* 0x000fc60000000f00 */
        /* <DEDUP_REMOVED lines=11> */
[----:B------:R-:W-:Y:S01]  /*2b4b0*/  IMAD.MOV.U32 R17, RZ, RZ, 0x3eab1a24 ;  /* 0x3eab1a24ff117424 */ /* 0x000fe200078e00ff */
[----:B------:R0:W-:Y:S01]  /*2b4c0*/  STL.64 [R1+0x21c8], R18 ;  /* 0x0021c81201007387 */ /* 0x0001e20000100a00 */
[----:B--2---:R-:W-:Y:S02]  /*2b4d0*/  IMAD.MOV.U32 R12, RZ, RZ, 0x4c284396 ;  /* 0x4c284396ff0c7424 */ /* 0x004fe400078e00ff */
[----:B------:R-:W-:Y:S01]  /*2b4e0*/  IMAD.MOV.U32 R13, RZ, RZ, 0x3f778305 ;  /* 0x3f778305ff0d7424 */ /* 0x000fe200078e00ff */
[----:B---3--:R-:W-:Y:S01]  /*2b4f0*/  MOV R8, 0xf5f87fc0 ;  /* 0xf5f87fc000087802 */ /* 0x008fe20000000f00 */
[----:B------:R-:W-:Y:S01]  /*2b500*/  IMAD.MOV.U32 R9, RZ, RZ, 0x3cc5a9a2 ;  /* 0x3cc5a9a2ff097424 */ /* 0x000fe200078e00ff */
[----:B------:R1:W-:Y:S04]  /*2b510*/  STL.64 [R1+0x2180], R16 ;  /* 0x0021801001007387 */ /* 0x0003e80000100a00 */
[----:B------:R2:W-:Y:S01]  /*2b520*/  STL.64 [R1+0x2188], R8 ;  /* 0x0021880801007387 */ /* 0x0005e20000100a00 */
[----:B0-----:R-:W-:-:S02]  /*2b530*/  IMAD.MOV.U32 R18, RZ, RZ, -0x2c454e17 ;  /* 0xd3bab1e9ff127424 */ /* 0x001fc400078e00ff */
[----:B------:R-:W-:Y:S01]  /*2b540*/  IMAD.MOV.U32 R19, RZ, RZ, -0x41787839 ;  /* 0xbe8787c7ff137424 */ /* 0x000fe200078e00ff */
[----:B------:R0:W-:Y:S01]  /*2b550*/  STL.64 [R1+0x21f8], R12 ;  /* 0x0021f80c01007387 */ /* 0x0001e20000100a00 */
[----:B-1----:R-:W-:-:S03]  /*2b560*/  IMAD.MOV.U32 R16, RZ, RZ, -0x3bccff5e ;  /* 0xc43300a2ff107424 */ /* 0x002fc600078e00ff */
[----:B------:R1:W-:Y:S01]  /*2b570*/  STL.64 [R1+0x21e0], R18 ;  /* 0x0021e01201007387 */ /* 0x0003e20000100a00 */
[----:B------:R-:W-:Y:S01]  /*2b580*/  IMAD.MOV.U32 R17, RZ, RZ, -0x40366831 ;  /* 0xbfc997cfff117424 */ /* 0x000fe200078e00ff */
[----:B--2---:R-:W-:Y:S01]  /*2b590*/  MOV R8, 0x48e4f389 ;  /* 0x48e4f38900087802 */ /* 0x004fe20000000f00 */
[----:B------:R-:W-:-:S03]  /*2b5a0*/  IMAD.MOV.U32 R9, RZ, RZ, -0x40712a43 ;  /* 0xbf8ed5bdff097424 */ /* 0x000fc600078e00ff */
        /* <DEDUP_REMOVED lines=27> */
[----:B------:R-:W-:Y:S02]  /*2b760*/  IMAD.MOV.U32 R13, RZ, RZ, -0x415994d2 ;  /* 0xbea66b2eff0d7424 */ /* 0x000fe400078e00ff */
[----:B0-----:R-:W-:Y:S01]  /*2b770*/  IMAD.MOV.U32 R18, RZ, RZ, 0x3921c967 ;  /* 0x3921c967ff127424 */ /* 0x001fe200078e00ff */
[----:B------:R-:W-:Y:S02]  /*2b780*/  MOV R19, 0xbff644d1 ;  /* 0xbff644d100137802 */ /* 0x000fe40000000f00 */
[----:B------:R0:W-:Y:S01]  /*2b790*/  STL.64 [R1+0x2258], R12 ;  /* 0x0022580c01007387 */ /* 0x0001e20000100a00 */
[----:B-1----:R-:W-:Y:S01]  /*2b7a0*/  MOV R16, 0xcaac87da ;  /* 0xcaac87da00107802 */ /* 0x002fe20000000f00 */
[----:B------:R-:W-:Y:S02]  /*2b7b0*/  IMAD.MOV.U32 R17, RZ, RZ, 0x3f93b27e ;  /* 0x3f93b27eff117424 */ /* 0x000fe400078e00ff */
[----:B------:R1:W-:Y:S01]  /*2b7c0*/  STL.64 [R1+0x2268], R18 ;  /* 0x0022681201007387 */ /* 0x0003e20000100a00 */
[----:B--2---:R-:W-:Y:S01]  /*2b7d0*/  IMAD.MOV.U32 R8, RZ, RZ, 0x4f7ffc6f ;  /* 0x4f7ffc6fff087424 */ /* 0x004fe200078e00ff */
[----:B------:R-:W-:-:S02]  /*2b7e0*/  MOV R9, 0xbf8ee6e3 ;  /* 0xbf8ee6e300097802 */ /* 0x000fc40000000f00 */
[----:B------:R2:W-:Y:S04]  /*2b7f0*/  STL.64 [R1+0x21e8], R16 ;  /* 0x0021e81001007387 */ /* 0x0005e80000100a00 */
[----:B------:R3:W-:Y:S01]  /*2b800*/  STL.64 [R1+0x21f0], R8 ;  /* 0x0021f00801007387 */ /* 0x0007e20000100a00 */
[----:B0-----:R-:W-:Y:S01]  /*2b810*/  IMAD.MOV.U32 R12, RZ, RZ, -0x77e3fbe3 ;  /* 0x881c041dff0c7424 */ /* 0x001fe200078e00ff */
[----:B------:R-:W-:Y:S01]  /*2b820*/  MOV R13, 0xbebb0613 ;  /* 0xbebb0613000d7802 */ /* 0x000fe20000000f00 */
[----:B-1----:R-:W-:Y:S01]  /*2b830*/  IMAD.MOV.U32 R18, RZ, RZ, 0x127046e4 ;  /* 0x127046e4ff127424 */ /* 0x002fe200078e00ff */
[----:B------:R-:W-:-:S03]  /*2b840*/  MOV R19, 0xbfea773c ;  /* 0xbfea773c00137802 */ /* 0x000fc60000000f00 */
[----:B------:R0:W-:Y:S01]  /*2b850*/  STL.64 [R1+0x2298], R12 ;  /* 0x0022980c01007387 */ /* 0x0001e20000100a00 */
[----:B--2---:R-:W-:Y:S01]  /*2b860*/  MOV R16, 0xf86c0936 ;  /* 0xf86c093600107802 */ /* 0x004fe20000000f00 */
[----:B------:R-:W-:Y:S02]  /*2b870*/  IMAD.MOV.U32 R17, RZ, RZ, 0x3e123fc5 ;  /* 0x3e123fc5ff117424 */ /* 0x000fe400078e00ff */
[----:B------:R1:W-:Y:S01]  /*2b880*/  STL.64 [R1+0x2280], R18 ;  /* 0x0022801201007387 */ /* 0x0003e20000100a00 */
[----:B---3--:R-:W-:Y:S02]  /*2b890*/  IMAD.MOV.U32 R8, RZ, RZ, -0x4ab40e33 ;  /* 0xb54bf1cdff087424 */ /* 0x008fe400078e00ff */
[----:B------:R-:W-:Y:S01]  /*2b8a0*/  IMAD.MOV.U32 R9, RZ, RZ, 0x3f51b9f3 ;  /* 0x3f51b9f3ff097424 */ /* 0x000fe200078e00ff */
[----:B------:R2:W-:Y:S04]  /*2b8b0*/  STL.64 [R1+0x2200], R16 ;  /* 0x0022001001007387 */ /* 0x0005e80000100a00 */
[----:B------:R3:W-:Y:S01]  /*2b8c0*/  STL.64 [R1+0x2210], R8 ;  /* 0x0022100801007387 */ /* 0x0007e20000100a00 */
[----:B0-----:R-:W-:Y:S01]  /*2b8d0*/  MOV R12, 0x2bd4a5fe ;  /* 0x2bd4a5fe000c7802 */ /* 0x001fe20000000f00 */
[----:B------:R-:W-:-:S02]  /*2b8e0*/  IMAD.MOV.U32 R13, RZ, RZ, -0x403ac144 ;  /* 0xbfc53ebcff0d7424 */ /* 0x000fc400078e00ff */
[----:B-1----:R-:W-:Y:S02]  /*2b8f0*/  IMAD.MOV.U32 R18, RZ, RZ, 0x5f42d73e ;  /* 0x5f42d73eff127424 */ /* 0x002fe400078e00ff */
[----:B------:R-:W-:Y:S01]  /*2b900*/  IMAD.MOV.U32 R19, RZ, RZ, 0x3e4ddf27 ;  /* 0x3e4ddf27ff137424 */ /* 0x000fe200078e00ff */
[----:B------:R0:W-:Y:S01]  /*2b910*/  STL.64 [R1+0x22a8], R12 ;  /* 0x0022a80c01007387 */ /* 0x0001e20000100a00 */
[----:B--2---:R-:W-:Y:S01]  /*2b920*/  IMAD.MOV.U32 R16, RZ, RZ, -0x613dd9bf ;  /* 0x9ec22641ff107424 */ /* 0x004fe200078e00ff */
[----:B------:R-:W-:Y:S02]  /*2b930*/  MOV R17, 0xbd9d1a2e ;  /* 0xbd9d1a2e00117802 */ /* 0x000fe40000000f00 */
[----:B------:R1:W-:Y:S01]  /*2b940*/  STL.64 [R1+0x22b8], R18 ;  /* 0x0022b81201007387 */ /* 0x0003e20000100a00 */
[----:B---3--:R-:W-:Y:S02]  /*2b950*/  IMAD.MOV.U32 R8, RZ, RZ, -0x13909c81 ;  /* 0xec6f637fff087424 */ /* 0x008fe400078e00ff */
[----:B------:R-:W-:Y:S01]  /*2b960*/  IMAD.MOV.U32 R9, RZ, RZ, 0x3f1616d5 ;  /* 0x3f1616d5ff097424 */ /* 0x000fe200078e00ff */
[----:B------:R2:W-:Y:S04]  /*2b970*/  STL.64 [R1+0x2220], R16 ;  /* 0x0022201001007387 */ /* 0x0005e80000100a00 */
[----:B------:R3:W-:Y:S01]  /*2b980*/  STL.64 [R1+0x2228], R8 ;  /* 0x0022280801007387 */ /* 0x0007e20000100a00 */
[----:B0-----:R-:W-:-:S02]  /*2b990*/  IMAD.MOV.U32 R12, RZ, RZ, -0x35c68f95 ;  /* 0xca39706bff0c7424 */ /* 0x001fc400078e00ff */
[----:B------:R-:W-:Y:S02]  /*2b9a0*/  IMAD.MOV.U32 R13, RZ, RZ, -0x40aed4f2 ;  /* 0xbf512b0eff0d7424 */ /* 0x000fe400078e00ff */
[----:B-1----:R-:W-:Y:S02]  /*2b9b0*/  IMAD.MOV.U32 R18, RZ, RZ, 0x163a4d10 ;  /* 0x163a4d10ff127424 */ /* 0x002fe400078e00ff */
[----:B------:R-:W-:Y:S01]  /*2b9c0*/  IMAD.MOV.U32 R19, RZ, RZ, -0x408781ef ;  /* 0xbf787e11ff137424 */ /* 0x000fe200078e00ff */
[----:B--2---:R-:W-:Y:S01]  /*2b9d0*/  MOV R17, 0x3ef2a1f9 ;  /* 0x3ef2a1f900117802 */ /* 0x004fe20000000f00 */
[----:B------:R-:W-:Y:S01]  /*2b9e0*/  IMAD.MOV.U32 R16, RZ, RZ, 0x3f1f53aa ;  /* 0x3f1f53aaff107424 */ /* 0x000fe200078e00ff */
[----:B------:R0:W-:Y:S01]  /*2b9f0*/  STL.64 [R1+0x22e8], R12 ;  /* 0x0022e80c01007387 */ /* 0x0001e20000100a00 */
[----:B---3--:R-:W-:Y:S02]  /*2ba00*/  IMAD.MOV.U32 R8, RZ, RZ, -0x79aa5638 ;  /* 0x8655a9c8ff087424 */ /* 0x008fe400078e00ff */
[----:B------:R-:W-:Y:S01]  /*2ba10*/  IMAD.MOV.U32 R9, RZ, RZ, 0x3d25dbb1 ;  /* 0x3d25dbb1ff097424 */ /* 0x000fe200078e00ff */
[----:B------:R1:W-:Y:S04]  /*2ba20*/  STL.64 [R1+0x2238], R16 ;  /* 0x0022381001007387 */ /* 0x0003e80000100a00 */
[----:B------:R2:W-:Y:S01]  /*2ba30*/  STL.64 [R1+0x2240], R8 ;  /* 0x0022400801007387 */ /* 0x0005e20000100a00 */
[----:B0-----:R-:W-:-:S03]  /*2ba40*/  IMAD.MOV.U32 R12, RZ, RZ, 0x664ed58b ;  /* 0x664ed58bff0c7424 */ /* 0x001fc600078e00ff */
        /* <DEDUP_REMOVED lines=12> */
[----:B-1----:R-:W-:Y:S01]  /*2bb10*/  MOV R12, 0x82be467c ;  /* 0x82be467c000c7802 */ /* 0x002fe20000000f00 */
[----:B------:R-:W-:-:S02]  /*2bb20*/  IMAD.MOV.U32 R13, RZ, RZ, -0x3ff55e8a ;  /* 0xc00aa176ff0d7424 */ /* 0x000fc400078e00ff */
[----:B--2---:R-:W-:Y:S02]  /*2bb30*/  IMAD.MOV.U32 R16, RZ, RZ, -0x19172d8d ;  /* 0xe6e8d273ff107424 */ /* 0x004fe400078e00ff */
[----:B------:R-:W-:Y:S01]  /*2bb40*/  IMAD.MOV.U32 R17, RZ, RZ, 0x3ff10bef ;  /* 0x3ff10befff117424 */ /* 0x000fe200078e00ff */
[----:B------:R1:W-:Y:S01]  /*2bb50*/  STL.64 [R1+0x2338], R12 ;  /* 0x0023380c01007387 */ /* 0x0003e20000100a00 */
[----:B0-----:R-:W-:Y:S01]  /*2bb60*/  MOV R8, 0x14ed9543 ;  /* 0x14ed954300087802 */ /* 0x001fe20000000f00 */
[----:B------:R-:W-:Y:S02]  /*2bb70*/  IMAD.MOV.U32 R9, RZ, RZ, 0x3f289765 ;  /* 0x3f289765ff097424 */ /* 0x000fe400078e00ff */
[----:B------:R0:W-:Y:S01]  /*2bb80*/  STL.64 [R1+0x2270], R16 ;  /* 0x0022701001007387 */ /* 0x0001e20000100a00 */
[----:B---3--:R-:W-:Y:S01]  /*2bb90*/  MOV R18, 0xda7b0108 ;  /* 0xda7b010800127802 */ /* 0x008fe20000000f00 */
[----:B------:R-:W-:Y:S02]  /*2bba0*/  IMAD.MOV.U32 R19, RZ, RZ, 0x3eca5076 ;  /* 0x3eca5076ff137424 */ /* 0x000fe400078e00ff */
[----:B------:R2:W-:Y:S04]  /*2bbb0*/  STL.64 [R1+0x2278], R8 ;  /* 0x0022780801007387 */ /* 0x0005e80000100a00 */
[----:B------:R3:W-:Y:S01]  /*2bbc0*/  STL.64 [R1+0x2320], R18 ;  /* 0x0023201201007387 */ /* 0x0007e20000100a00 */
[----:B-1----:R-:W-:-:S02]  /*2bbd0*/  IMAD.MOV.U32 R12, RZ, RZ, 0x12bad9bf ;  /* 0x12bad9bfff0c7424 */ /* 0x002fc400078e00ff */
[----:B------:R-:W-:Y:S02]  /*2bbe0*/  IMAD.MOV.U32 R13, RZ, RZ, -0x3ffa6af8 ;  /* 0xc0059508ff0d7424 */ /* 0x000fe400078e00ff */
[----:B0-----:R-:W-:Y:S02]  /*2bbf0*/  IMAD.MOV.U32 R16, RZ, RZ, 0x57cf058f ;  /* 0x57cf058fff107424 */ /* 0x001fe400078e00ff */
[----:B------:R-:W-:Y:S01]  /*2bc00*/  IMAD.MOV.U32 R17, RZ, RZ, 0x3fec97c0 ;  /* 0x3fec97c0ff117424 */ /* 0x000fe200078e00ff */
[----:B--2---:R-:W-:Y:S01]  /*2bc10*/  MOV R8, 0x9e91f59e ;  /* 0x9e91f59e00087802 */ /* 0x004fe20000000f00 */
[----:B------:R-:W-:Y:S01]  /*2bc20*/  IMAD.MOV.U32 R9, RZ, RZ, -0x402337f4 ;  /* 0xbfdcc80cff097424 */ /* 0x000fe200078e00ff */
        /* <DEDUP_REMOVED lines=37> */
[----:B---3--:R-:W-:-:S03]  /*2be80*/  IMAD.MOV.U32 R18, RZ, RZ, -0x1d9556fb ;  /* 0xe26aa905ff127424 */ /* 0x008fc600078e00ff */
[----:B------:R1:W-:Y:S01]  /*2be90*/  STL.64 [R1+0x22e0], R8 ;  /* 0x0022e00801007387 */ /* 0x0003e20000100a00 */
        /* <DEDUP_REMOVED lines=45> */
[----:B--2---:R-:W-:Y:S01]  /*2c170*/  IMAD.MOV.U32 R12, RZ, RZ, -0x232dd40d ;  /* 0xdcd22bf3ff0c7424 */ /* 0x004fe200078e00ff */
[----:B------:R-:W-:Y:S01]  /*2c180*/  MOV R13, 0x3f948c40 ;  /* 0x3f948c40000d7802 */ /* 0x000fe20000000f00 */
[----:B0-----:R-:W-:Y:S01]  /*2c190*/  IMAD.MOV.U32 R18, RZ, RZ, 0x7aa334e1 ;  /* 0x7aa334e1ff127424 */ /* 0x001fe200078e00ff */
[----:B------:R-:W-:-:S03]  /*2c1a0*/  MOV R19, 0x3fba33c6 ;  /* 0x3fba33c600137802 */ /* 0x000fc60000000f00 */
[----:B------:R0:W-:Y:S01]  /*2c1b0*/  STL.64 [R1+0x2478], R12 ;  /* 0x0024780c01007387 */ /* 0x0001e20000100a00 */
[----:B-1----:R-:W-:Y:S02]  /*2c1c0*/  IMAD.MOV.U32 R16, RZ, RZ, -0x1e30139f ;  /* 0xe1cfec61ff107424 */ /* 0x002fe400078e00ff */
        /* <DEDUP_REMOVED lines=21> */
[----:B------:R-:W-:Y:S01]  /*2c320*/  IMAD.MOV.U32 R19, RZ, RZ, -0x40ebfce8 ;  /* 0xbf140318ff137424 */ /* 0x000fe200078e00ff */
[----:B------:R0:W-:Y:S01]  /*2c330*/  STL.64 [R1+0x24c8], R12 ;  /* 0x0024c80c01007387 */ /* 0x0001e20000100a00 */
[----:B--2---:R-:W-:Y:S02]  /*2c340*/  IMAD.MOV.U32 R16, RZ, RZ, -0x746b991f ;  /* 0x8b9466e1ff107424 */ /* 0x004fe400078e00ff */
[----:B------:R-:W-:Y:S01]  /*2c350*/  IMAD.MOV.U32 R17, RZ, RZ, -0x41bf4448 ;  /* 0xbe40bbb8ff117424 */ /* 0x000fe200078e00ff */
[----:B---3--:R-:W-:Y:S01]  /*2c360*/  MOV R9, 0xbf923dbf ;  /* 0xbf923dbf00097802 */ /* 0x008fe20000000f00 */
[----:B------:R-:W-:Y:S01]  /*2c370*/  IMAD.MOV.U32 R8, RZ, RZ, -0x4886cb15 ;  /* 0xb77934ebff087424 */ /* 0x000fe200078e00ff */
[----:B------:R1:W-:Y:S04]  /*2c380*/  STL.64 [R1+0x24b0], R18 ;  /* 0x0024b01201007387 */ /* 0x0003e80000100a00 */
[----:B------:R2:W-:Y:S01]  /*2c390*/  STL.64 [R1+0x2390], R16 ;  /* 0x0023901001007387 */ /* 0x0005e20000100a00 */
[----:B0-----:R-:W-:Y:S01]  /*2c3a0*/  IMAD.MOV.U32 R12, RZ, RZ, -0x22008eaf ;  /* 0xddff7151ff0c7424 */ /* 0x001fe200078e00ff */
[----:B------:R-:W-:-:S02]  /*2c3b0*/  MOV R13, 0x4040877f ;  /* 0x4040877f000d7802 */ /* 0x000fc40000000f00 */
[----:B------:R0:W-:Y:S01]  /*2c3c0*/  STL.64 [R1+0x23a0], R8 ;  /* 0x0023a00801007387 */ /* 0x0001e20000100a00 */
[----:B-1----:R-:W-:Y:S01]  /*2c3d0*/  MOV R18, 0x8d29d8b8 ;  /* 0x8d29d8b800127802 */ /* 0x002fe20000000f00 */
        /* <DEDUP_REMOVED lines=10> */
[----:B------:R-:W-:Y:S01]  /*2c480*/  IMAD.MOV.U32 R13, RZ, RZ, 0x3ff6ed4d ;  /* 0x3ff6ed4dff0d7424 */ /* 0x000fe200078e00ff */
[----:B--2---:R-:W-:Y:S01]  /*2c490*/  MOV R18, 0x96c95635 ;  /* 0x96c9563500127802 */ /* 0x004fe20000000f00 */
[----:B------:R-:W-:-:S03]  /*2c4a0*/  IMAD.MOV.U32 R19, RZ, RZ, -0x4116555b ;  /* 0xbee9aaa5ff137424 */ /* 0x000fc600078e00ff */
[----:B------:R1:W-:Y:S01]  /*2c4b0*/  STL.64 [R1+0x2518], R12 ;  /* 0x0025180c01007387 */ /* 0x0003e20000100a00 */
[----:B0-----:R-:W-:Y:S01]  /*2c4c0*/  MOV R16, 0x89184a90 ;  /* 0x89184a9000107802 */ /* 0x001fe20000000f00 */
[----:B------:R-:W-:Y:S02]  /*2c4d0*/  IMAD.MOV.U32 R17, RZ, RZ, -0x40c8e179 ;  /* 0xbf371e87ff117424 */ /* 0x000fe400078e00ff */
[----:B------:R0:W-:Y:S01]  /*2c4e0*/  STL.64 [R1+0x2500], R18 ;  /* 0x0025001201007387 */ /* 0x0001e20000100a00 */
[----:B---3--:R-:W-:Y:S01]  /*2c4f0*/  IMAD.MOV.U32 R8, RZ, RZ, 0x43f4cecc ;  /* 0x43f4ceccff087424 */ /* 0x008fe200078e00ff */
[----:B------:R-:W-:Y:S02]  /*2c500*/  MOV R9, 0x3d3a2d86 ;  /* 0x3d3a2d8600097802 */ /* 0x000fe40000000f00 */
        /* <DEDUP_REMOVED lines=37> */
[----:B--2---:R-:W-:-:S03]  /*2c760*/  IMAD.MOV.U32 R18, RZ, RZ, -0x267437c0 ;  /* 0xd98bc840ff127424 */ /* 0x004fc600078e00ff */
[----:B------:R2:W-:Y:S01]  /*2c770*/  STL.64 [R1+0x2578], R12 ;  /* 0x0025780c01007387 */ /* 0x0005e20000100a00 */
[----:B------:R-:W-:Y:S02]  /*2c780*/  IMAD.MOV.U32 R19, RZ, RZ, -0x3fa11572 ;  /* 0xc05eea8eff137424 */ /* 0x000fe400078e00ff */
        /* <DEDUP_REMOVED lines=10> */
[----:B------:R-:W-:-:S03]  /*2c830*/  IMAD.MOV.U32 R19, RZ, RZ, 0x3eaf6148 ;  /* 0x3eaf6148ff137424 */ /* 0x000fc600078e00ff */
[----:B------:R0:W-:Y:S01]  /*2c840*/  STL.64 [R1+0x25b8], R12 ;  /* 0x0025b80c01007387 */ /* 0x0001e20000100a00 */
[----:B-1----:R-:W-:Y:S02]  /*2c850*/  IMAD.MOV.U32 R16, RZ, RZ, -0x599d9835 ;  /* 0xa66267cbff107424 */ /* 0x002fe400078e00ff */
[----:B------:R-:W-:Y:S01]  /*2c860*/  IMAD.MOV.U32 R17, RZ, RZ, 0x3fd5be7a ;  /* 0x3fd5be7aff117424 */ /* 0x000fe200078e00ff */
[----:B------:R1:W-:Y:S01]  /*2c870*/  STL.64 [R1+0x25d8], R18 ;  /* 0x0025d81201007387 */ /* 0x0003e20000100a00 */
[----:B--2---:R-:W-:Y:S01]  /*2c880*/  MOV R8, 0xbb753f97 ;  /* 0xbb753f9700087802 */ /* 0x004fe20000000f00 */
[----:B------:R-:W-:Y:S02]  /*2c890*/  IMAD.MOV.U32 R9, RZ, RZ, -0x402ee61d ;  /* 0xbfd119e3ff097424 */ /* 0x000fe400078e00ff */
[----:B------:R2:W-:Y:S01]  /*2c8a0*/  STL.64 [R1+0x2450], R16 ;  /* 0x0024501001007387 */ /* 0x0005e20000100a00 */
[----:B0-----:R-:W-:-:S03]  /*2c8b0*/  IMAD.MOV.U32 R12, RZ, RZ, 0x6beb0621 ;  /* 0x6beb0621ff0c7424 */ /* 0x001fc600078e00ff */
[----:B------:R0:W-:Y:S01]  /*2c8c0*/  STL.64 [R1+0x2458], R8 ;  /* 0x0024580801007387 */ /* 0x0001e20000100a00 */
[----:B------:R-:W-:Y:S02]  /*2c8d0*/  MOV R13, 0xc0431aec ;  /* 0xc0431aec000d7802 */ /* 0x000fe40000000f00 */
        /* <DEDUP_REMOVED lines=8> */
[----:B------:R0:W-:Y:S01]  /*2c960*/  STL.64 [R1+0x2468], R16 ;  /* 0x0024681001007387 */ /* 0x0001e20000100a00 */
[----:B-1----:R-:W-:-:S03]  /*2c970*/  MOV R12, 0x54519e31 ;  /* 0x54519e31000c7802 */ /* 0x002fc60000000f00 */
        /* <DEDUP_REMOVED lines=26> */
[----:B-1----:R-:W-:Y:S02]  /*2cb20*/  IMAD.MOV.U32 R18, RZ, RZ, -0x22ea8a14 ;  /* 0xdd1575ecff127424 */ /* 0x002fe400078e00ff */
[----:B------:R-:W-:Y:S02]  /*2cb30*/  IMAD.MOV.U32 R19, RZ, RZ, 0x407462ac ;  /* 0x407462acff137424 */ /* 0x000fe400078e00ff */
[----:B------:R0:W-:Y:S01]  /*2cb40*/  STL.64 [R1+0x2658], R12 ;  /* 0x0026580c01007387 */ /* 0x0001e20000100a00 */
[----:B--2---:R-:W-:Y:S01]  /*2cb50*/  MOV R16, 0x4df23f8f ;  /* 0x4df23f8f00107802 */ /* 0x004fe20000000f00 */
[----:B------:R-:W-:-:S02]  /*2cb60*/  IMAD.MOV.U32 R17, RZ, RZ, -0x3fcee326 ;  /* 0xc0311cdaff117424 */ /* 0x000fc400078e00ff */
[----:B------:R1:W-:Y:S01]  /*2cb70*/  STL.64 [R1+0x2678], R18 ;  /* 0x0026781201007387 */ /* 0x0003e20000100a00 */
[----:B---3--:R-:W-:Y:S01]  /*2cb80*/  IMAD.MOV.U32 R8, RZ, RZ, -0x568a9fde ;  /* 0xa9756022ff087424 */ /* 0x008fe200078e00ff */
[----:B------:R-:W-:Y:S02]  /*2cb90*/  MOV R9, 0xbff1eed0 ;  /* 0xbff1eed000097802 */ /* 0x000fe40000000f00 */
[----:B------:R2:W-:Y:S04]  /*2cba0*/  STL.64 [R1+0x24b8], R16 ;  /* 0x0024b81001007387 */ /* 0x0005e80000100a00 */
[----:B------:R3:W-:Y:S01]  /*2cbb0*/  STL.64 [R1+0x24c0], R8 ;  /* 0x0024c00801007387 */ /* 0x0007e20000100a00 */
[----:B0-----:R-:W-:Y:S01]  /*2cbc0*/  MOV R12, 0x233f801a ;  /* 0x233f801a000c7802 */ /* 0x001fe20000000f00 */
[----:B------:R-:W-:-:S02]  /*2cbd0*/  IMAD.MOV.U32 R13, RZ, RZ, -0x3f81ddca ;  /* 0xc07e2236ff0d7424 */ /* 0x000fc400078e00ff */
[----:B-1----:R-:W-:Y:S02]  /*2cbe0*/  IMAD.MOV.U32 R18, RZ, RZ, -0x55d2c28c ;  /* 0xaa2d3d74ff127424 */ /* 0x002fe400078e00ff */
[----:B------:R-:W-:Y:S01]  /*2cbf0*/  IMAD.MOV.U32 R19, RZ, RZ, 0x3f226665 ;  /* 0x3f226665ff137424 */ /* 0x000fe200078e00ff */
[----:B------:R0:W-:Y:S01]  /*2cc00*/  STL.64 [R1+0x2668], R12 ;  /* 0x0026680c01007387 */ /* 0x0001e20000100a00 */
[----:B--2---:R-:W-:Y:S01]  /*2cc10*/  MOV R16, 0xbeb59bed ;  /* 0xbeb59bed00107802 */ /* 0x004fe20000000f00 */
[----:B------:R-:W-:Y:S02]  /*2cc20*/  IMAD.MOV.U32 R17, RZ, RZ, -0x3fb5d9d3 ;  /* 0xc04a262dff117424 */ /* 0x000fe400078e00ff */
        /* <DEDUP_REMOVED lines=8> */
[----:B------:R-:W-:Y:S02]  /*2ccb0*/  IMAD.MOV.U32 R19, RZ, RZ, 0x400727bb ;  /* 0x400727bbff137424 */ /* 0x000fe400078e00ff */
[----:B--2---:R-:W-:Y:S01]  /*2ccc0*/  IMAD.MOV.U32 R16, RZ, RZ, -0x68fb0aa9 ;  /* 0x9704f557ff107424 */ /* 0x004fe200078e00ff */
[----:B------:R-:W-:Y:S02]  /*2ccd0*/  MOV R17, 0x4034e300 ;  /* 0x4034e30000117802 */ /* 0x000fe40000000f00 */
[----:B------:R0:W-:Y:S01]  /*2cce0*/  STL.64 [R1+0x26c8], R18 ;  /* 0x0026c81201007387 */ /* 0x0001e20000100a00 */
[----:B---3--:R-:W-:Y:S02]  /*2ccf0*/  IMAD.MOV.U32 R8, RZ, RZ, -0x7db2eaba ;  /* 0x824d1546ff087424 */ /* 0x008fe400078e00ff */
[----:B------:R-:W-:Y:S01]  /*2cd00*/  IMAD.MOV.U32 R9, RZ, RZ, -0x3fdbe89a ;  /* 0xc0241766ff097424 */ /* 0x000fe200078e00ff */
[----:B------:R1:W-:Y:S04]  /*2cd10*/  STL.64 [R1+0x24f0], R16 ;  /* 0x0024f01001007387 */ /* 0x0003e80000100a00 */
[----:B------:R2:W-:Y:S01]  /*2cd20*/  STL.64 [R1+0x24f8], R8 ;  /* 0x0024f80801007387 */ /* 0x0005e20000100a00 */
[----:B0-----:R-:W-:-:S03]  /*2cd30*/  MOV R18, 0x8abda2e3 ;  /* 0x8abda2e300127802 */ /* 0x001fc60000000f00 */
[----:B------:R0:W-:Y:S01]  /*2cd40*/  STL.64 [R1+0x26a8], R12 ;  /* 0x0026a80c01007387 */ /* 0x0001e20000100a00 */
[----:B------:R-:W-:Y:S02]  /*2cd50*/  IMAD.MOV.U32 R19, RZ, RZ, 0x3fe2b6ed ;  /* 0x3fe2b6edff137424 */ /* 0x000fe400078e00ff */
[----:B-1----:R-:W-:Y:S01]  /*2cd60*/  IMAD.MOV.U32 R16, RZ, RZ, -0x645f7a03 ;  /* 0x9ba085fdff107424 */ /* 0x002fe200078e00ff */
        /* <DEDUP_REMOVED lines=8> */
[----:B-1----:R-:W-:-:S03]  /*2cdf0*/  IMAD.MOV.U32 R18, RZ, RZ, 0x4f19f2c4 ;  /* 0x4f19f2c4ff127424 */ /* 0x002fc600078e00ff */
[----:B------:R1:W-:Y:S01]  /*2ce00*/  STL.64 [R1+0x26b8], R12 ;  /* 0x0026b80c01007387 */ /* 0x0003e20000100a00 */
[----:B------:R-:W-:Y:S01]  /*2ce10*/  MOV R19, 0xbfa0ee0f ;  /* 0xbfa0ee0f00137802 */ /* 0x000fe20000000f00 */
[----:B--2---:R-:W-:Y:S01]  /*2ce20*/  IMAD.MOV.U32 R16, RZ, RZ, -0x1c0ba3cb ;  /* 0xe3f45c35ff107424 */ /* 0x004fe200078e00ff */
[----:B------:R-:W-:-:S03]  /*2ce30*/  MOV R17, 0x3e7327d0 ;  /* 0x3e7327d000117802 */ /* 0x000fc60000000f00 */
[----:B------:R2:W-:Y:S01]  /*2ce40*/  STL.64 [R1+0x2700], R18 ;  /* 0x0027001201007387 */ /* 0x0005e20000100a00 */
[----:B0-----:R-:W-:Y:S01]  /*2ce50*/  MOV R8, 0xeafd4576 ;  /* 0xeafd457600087802 */ /* 0x001fe20000000f00 */
[----:B------:R-:W-:Y:S02]  /*2ce60*/  IMAD.MOV.U32 R9, RZ, RZ, 0x3fd5d504 ;  /* 0x3fd5d504ff097424 */ /* 0x000fe400078e00ff */
[----:B------:R0:W-:Y:S01]  /*2ce70*/  STL.64 [R1+0x2520], R16 ;  /* 0x0025201001007387 */ /* 0x0001e20000100a00 */
[----:B-1----:R-:W-:Y:S01]  /*2ce80*/  MOV R12, 0x970da277 ;  /* 0x970da277000c7802 */ /* 0x002fe20000000f00 */
[----:B------:R-:W-:Y:S02]  /*2ce90*/  IMAD.MOV.U32 R13, RZ, RZ, 0x3faa1cba ;  /* 0x3faa1cbaff0d7424 */ /* 0x000fe400078e00ff */
[----:B------:R1:W-:Y:S04]  /*2cea0*/  STL.64 [R1+0x2530], R8 ;  /* 0x0025300801007387 */ /* 0x0003e80000100a00 */
[----:B------:R3:W-:Y:S01]  /*2ceb0*/  STL.64 [R1+0x26f8], R12 ;  /* 0x0026f80c01007387 */ /* 0x0007e20000100a00 */
[----:B--2---:R-:W-:Y:S01]  /*2cec0*/  IMAD.MOV.U32 R18, RZ, RZ, 0x6f39f917 ;  /* 0x6f39f917ff127424 */ /* 0x004fe200078e00ff */
[----:B------:R-:W-:Y:S01]  /*2ced0*/  MOV R19, 0x40a1211c ;  /* 0x40a1211c00137802 */ /* 0x000fe20000000f00 */
[----:B0-----:R-:W-:-:S02]  /*2cee0*/  IMAD.MOV.U32 R16, RZ, RZ, -0x4c63ea59 ;  /* 0xb39c15a7ff107424 */ /* 0x001fc400078e00ff */
[----:B------:R-:W-:Y:S02]  /*2cef0*/  IMAD.MOV.U32 R17, RZ, RZ, -0x420c1a6b ;  /* 0xbdf3e595ff117424 */ /* 0x000fe400078e00ff */
[----:B------:R0:W-:Y:S01]  /*2cf00*/  STL.64 [R1+0x2718], R18 ;  /* 0x0027181201007387 */ /* 0x0001e20000100a00 */
[----:B-1----:R-:W-:Y:S01]  /*2cf10*/  MOV R8, 0x9b8a1b31 ;  /* 0x9b8a1b3100087802 */ /* 0x002fe20000000f00 */
[----:B------:R-:W-:Y:S02]  /*2cf20*/  IMAD.MOV.U32 R9, RZ, RZ, 0x3fa0f5dc ;  /* 0x3fa0f5dcff097424 */ /* 0x000fe400078e00ff */
[----:B------:R1:W-:Y:S01]  /*2cf30*/  STL.64 [R1+0x2540], R16 ;  /* 0x0025401001007387 */ /* 0x0003e20000100a00 */
[----:B---3--:R-:W-:-:S03]  /*2cf40*/  DFMA R12, -R10, R6, 1 ;  /* 0x3ff000000a0c742b */ /* 0x008fc60000000106 */
[----:B------:R2:W-:Y:S01]  /*2cf50*/  STL.64 [R1+0x2548], R8 ;  /* 0x0025480801007387 */ /* 0x0005e20000100a00 */
[----:B0-----:R-:W-:Y:S01]  /*2cf60*/  IMAD.MOV.U32 R18, RZ, RZ, -0x706b55d6 ;  /* 0x8f94aa2aff127424 */ /* 0x001fe200078e00ff */
[----:B------:R-:W-:-:S03]  /*2cf70*/  MOV R19, 0x409e93fe ;  /* 0x409e93fe00137802 */ /* 0x000fc60000000f00 */
[----:B------:R-:W-:Y:S01]  /*2cf80*/  DFMA R6, R6, R12, R6 ;  /* 0x0000000c0606722b */ /* 0x000fe20000000006 */
[----:B-1----:R-:W-:Y:S01]  /*2cf90*/  IMAD.MOV.U32 R16, RZ, RZ, 0x72284d2c ;  /* 0x72284d2cff107424 */ /* 0x002fe200078e00ff */
[----:B------:R-:W-:Y:S01]  /*2cfa0*/  MOV R13, 0xc0a2ce80 ;  /* 0xc0a2ce80000d7802 */ /* 0x000fe20000000f00 */
[----:B------:R-:W-:Y:S01]  /*2cfb0*/  IMAD.MOV.U32 R17, RZ, RZ, 0x3f807746 ;  /* 0x3f807746ff117424 */ /* 0x000fe200078e00ff */
[----:B--2---:R-:W-:Y:S01]  /*2cfc0*/  MOV R8, 0xc88249cd ;  /* 0xc88249cd00087802 */ /* 0x004fe20000000f00 */
[----:B------:R-:W-:-:S03]  /*2cfd0*/  IMAD.MOV.U32 R9, RZ, RZ, -0x41ebc3f6 ;  /* 0xbe143c0aff097424 */ /* 0x000fc600078e00ff */
[----:B------:R0:W-:Y:S01]  /*2cfe0*/  STL.64 [R1+0x2558], R16 ;  /* 0x0025581001007387 */ /* 0x0001e20000100a00 */
[----:B------:R-:W-:-:S03]  /*2cff0*/  IMAD.MOV.U32 R12, RZ, RZ, -0x3e789b85 ;  /* 0xc187647bff0c7424 */ /* 0x000fc600078e00ff */
[----:B------:R1:W-:Y:S01]  /*2d000*/  STL.64 [R1+0x2560], R8 ;  /* 0x0025600801007387 */ /* 0x0003e20000100a00 */
[----:B0-----:R-:W-:Y:S02]  /*2d010*/  IMAD.MOV.U32 R16, RZ, RZ, -0x50d8d6c ;  /* 0xfaf27294ff107424 */ /* 0x001fe400078e00ff */
[----:B------:R-:W-:Y:S02]  /*2d020*/  IMAD.MOV.U32 R17, RZ, RZ, 0x3f53d694 ;  /* 0x3f53d694ff117424 */ /* 0x000fe400078e00ff */
[----:B-1----:R-:W-:Y:S01]  /*2d030*/  IMAD.MOV.U32 R8, RZ, RZ, 0x311f1460 ;  /* 0x311f1460ff087424 */ /* 0x002fe200078e00ff */
[----:B------:R-:W-:Y:S02]  /*2d040*/  MOV R9, 0x405278fb ;  /* 0x405278fb00097802 */ /* 0x000fe40000000f00 */
        /* <DEDUP_REMOVED lines=8> */
[----:B0-----:R-:W-:Y:S01]  /*2d0d0*/  MOV R16, 0xdffa7c58 ;  /* 0xdffa7c5800107802 */ /* 0x001fe20000000f00 */
        /* <DEDUP_REMOVED lines=11> */
[----:B0-----:R-:W-:Y:S01]  /*2d190*/  IMAD.MOV.U32 R16, RZ, RZ, -0x7f6a3542 ;  /* 0x8095cabeff107424 */ /* 0x001fe200078e00ff */
[----:B------:R-:W-:Y:S01]  /*2d1a0*/  MOV R17, 0xc0191622 ;  /* 0xc019162200117802 */ /* 0x000fe20000000f00 */
[----:B-1----:R-:W-:-:S02]  /*2d1b0*/  IMAD.MOV.U32 R8, RZ, RZ, -0x6406ef78 ;  /* 0x9bf91088ff087424 */ /* 0x002fc400078e00ff */
[----:B------:R-:W-:Y:S02]  /*2d1c0*/  IMAD.MOV.U32 R9, RZ, RZ, 0x401477b4 ;  /* 0x401477b4ff097424 */ /* 0x000fe400078e00ff */
[----:B------:R0:W-:Y:S04]  /*2d1d0*/  STL.64 [R1+0x25e0], R16 ;  /* 0x0025e01001007387 */ /* 0x0001e80000100a00 */
[----:B------:R1:W-:Y:S01]  /*2d1e0*/  STL.64 [R1+0x25e8], R8 ;  /* 0x0025e80801007387 */ /* 0x0003e20000100a00 */
[----:B0-----:R-:W-:Y:S01]  /*2d1f0*/  IMAD.MOV.U32 R16, RZ, RZ, 0x3c3db77e ;  /* 0x3c3db77eff107424 */ /* 0x001fe200078e00ff */
[----:B------:R-:W-:Y:S01]  /*2d200*/  MOV R17, 0xbe354360 ;  /* 0xbe35436000117802 */ /* 0x000fe20000000f00 */
[----:B-1----:R-:W-:Y:S02]  /*2d210*/  IMAD.MOV.U32 R8, RZ, RZ, 0x2ef2633d ;  /* 0x2ef2633dff087424 */ /* 0x002fe400078e00ff */
        /* <DEDUP_REMOVED lines=9> */
[----:B0-----:R-:W-:-:S02]  /*2d2b0*/  IMAD.MOV.U32 R16, RZ, RZ, -0x1383e024 ;  /* 0xec7c1fdcff107424 */ /* 0x001fc400078e00ff */
[----:B------:R-:W-:Y:S01]  /*2d2c0*/  IMAD.MOV.U32 R17, RZ, RZ, -0x407c9847 ;  /* 0xbf8367b9ff117424 */ /* 0x000fe200078e00ff */
[----:B-1----:R-:W-:Y:S01]  /*2d2d0*/  MOV R8, 0xc9758d3d ;  /* 0xc9758d3d00087802 */ /* 0x002fe20000000f00 */
[----:B------:R-:W-:-:S03]  /*2d2e0*/  IMAD.MOV.U32 R9, RZ, RZ, 0x3edaed56 ;  /* 0x3edaed56ff097424 */ /* 0x000fc600078e00ff */
        /* <DEDUP_REMOVED lines=25> */
[----:B------:R1:W-:Y:S01]  /*2d480*/  STL.64 [R1+0x26a0], R8 ;  /* 0x0026a00801007387 */ /* 0x0003e20000100a00 */
[----:B0-----:R-:W-:Y:S01]  /*2d490*/  MOV R16, 0xe94c0d42 ;  /* 0xe94c0d4200107802 */ /* 0x001fe20000000f00 */
[----:B------:R-:W-:Y:S02]  /*2d4a0*/  IMAD.MOV.U32 R17, RZ, RZ, -0x415673e2 ;  /* 0xbea98c1eff117424 */ /* 0x000fe400078e00ff */
[----:B-1----:R-:W-:-:S02]  /*2d4b0*/  IMAD.MOV.U32 R8, RZ, RZ, 0x69db732d ;  /* 0x69db732dff087424 */ /* 0x002fc400078e00ff */
[----:B------:R-:W-:Y:S01]  /*2d4c0*/  IMAD.MOV.U32 R9, RZ, RZ, -0x3fe1ee0d ;  /* 0xc01e11f3ff097424 */ /* 0x000fe200078e00ff */
        /* <DEDUP_REMOVED lines=9> */
[----:B------:R-:W-:Y:S01]  /*2d560*/  MOV R17, 0xbfcaae9f ;  /* 0xbfcaae9f00117802 */ /* 0x000fe20000000f00 */
[----:B-1----:R-:W-:Y:S02]  /*2d570*/  IMAD.MOV.U32 R8, RZ, RZ, 0x30c9aff6 ;  /* 0x30c9aff6ff087424 */ /* 0x002fe400078e00ff */
[----:B------:R-:W-:Y:S02]  /*2d580*/  IMAD.MOV.U32 R9, RZ, RZ, 0x3f235a96 ;  /* 0x3f235a96ff097424 */ /* 0x000fe400078e00ff */
[----:B------:R0:W-:Y:S04]  /*2d590*/  STL.64 [R1+0x26e8], R16 ;  /* 0x0026e81001007387 */ /* 0x0001e80000100a00 */
[----:B------:R1:W-:Y:S01]  /*2d5a0*/  STL.64 [R1+0x26f0], R8 ;  /* 0x0026f00801007387 */ /* 0x0003e20000100a00 */
[----:B0-----:R-:W-:Y:S01]  /*2d5b0*/  IMAD.MOV.U32 R16, RZ, RZ, 0x3f907c55 ;  /* 0x3f907c55ff107424 */ /* 0x001fe200078e00ff */
[----:B------:R-:W-:Y:S01]  /*2d5c0*/  MOV R17, 0x3f8ef19b ;  /* 0x3f8ef19b00117802 */ /* 0x000fe20000000f00 */
[----:B-1----:R-:W-:Y:S01]  /*2d5d0*/  IMAD.MOV.U32 R8, RZ, RZ, 0x7d9b7a22 ;  /* 0x7d9b7a22ff087424 */ /* 0x002fe200078e00ff */
[----:B------:R-:W-:-:S03]  /*2d5e0*/  MOV R9, 0xc08eecc5 ;  /* 0xc08eecc500097802 */ /* 0x000fc60000000f00 */
[----:B------:R0:W-:Y:S04]  /*2d5f0*/  STL.64 [R1+0x2708], R16 ;  /* 0x0027081001007387 */ /* 0x0001e80000100a00 */
[----:B------:R1:W-:Y:S01]  /*2d600*/  STL.64 [R1+0x2710], R8 ;  /* 0x0027100801007387 */ /* 0x0003e20000100a00 */
[----:B0-----:R-:W-:Y:S01]  /*2d610*/  IMAD.MOV.U32 R16, RZ, RZ, 0x495b65de ;  /* 0x495b65deff107424 */ /* 0x001fe200078e00ff */
[----:B------:R-:W-:Y:S01]  /*2d620*/  MOV R17, 0xc09e216f ;  /* 0xc09e216f00117802 */ /* 0x000fe20000000f00 */
[----:B-1----:R-:W-:Y:S01]  /*2d630*/  IMAD.MOV.U32 R8, RZ, RZ, -0x42008b47 ;  /* 0xbdff74b9ff087424 */ /* 0x002fe200078e00ff */
[----:B------:R-:W-:-:S03]  /*2d640*/  MOV R9, 0xbfc4628b ;  /* 0xbfc4628b00097802 */ /* 0x000fc60000000f00 */
[----:B------:R0:W-:Y:S04]  /*2d650*/  STL.64 [R1+0x2720], R16 ;  /* 0x0027201001007387 */ /* 0x0001e80000100a00 */
[----:B------:R1:W-:Y:S04]  /*2d660*/  STL.64 [R1+0x2728], R8 ;  /* 0x0027280801007387 */ /* 0x0003e80000100a00 */
[----:B------:R2:W-:Y:S04]  /*2d670*/  STL.64 [R1+0x2730], R18 ;  /* 0x0027301201007387 */ /* 0x0005e80000100a00 */
[----:B------:R3:W-:Y:S01]  /*2d680*/  STL.64 [R1+0x2738], R12 ;  /* 0x0027380c01007387 */ /* 0x0007e20000100a00 */
[----:B0-----:R-:W-:Y:S01]  /*2d690*/  IMAD.MOV.U32 R16, RZ, RZ, 0x61d37922 ;  /* 0x61d37922ff107424 */ /* 0x001fe200078e00ff */
[----:B------:R-:W-:Y:S01]  /*2d6a0*/  MOV R17, 0x3f552b59 ;  /* 0x3f552b5900117802 */ /* 0x000fe20000000f00 */
[----:B-1----:R-:W-:Y:S01]  /*2d6b0*/  IMAD.MOV.U32 R8, RZ, RZ, -0x22f680c9 ;  /* 0xdd097f37ff087424 */ /* 0x002fe200078e00ff */
[----:B------:R-:W-:Y:S01]  /*2d6c0*/  MOV R9, 0xc08784c0 ;  /* 0xc08784c000097802 */ /* 0x000fe20000000f00 */
[----:B------:R0:W-:Y:S01]  /*2d6d0*/  STL.64 [R1+0x2780], R20 ;  /* 0x0027801401007387 */ /* 0x0001e20000100a00 */
[----:B--2---:R-:W-:Y:S01]  /*2d6e0*/  IMAD.MOV.U32 R18, RZ, RZ, -0x3e818735 ;  /* 0xc17e78cbff127424 */ /* 0x004fe200078e00ff */
[----:B------:R-:W-:-:S02]  /*2d6f0*/  MOV R19, 0x40957e75 ;  /* 0x40957e7500137802 */ /* 0x000fc40000000f00 */
[----:B------:R1:W-:Y:S01]  /*2d700*/  STL.64 [R1+0x2750], R8 ;  /* 0x0027500801007387 */ /* 0x0003e20000100a00 */
[----:B---3--:R-:W-:Y:S01]  /*2d710*/  IMAD.MOV.U32 R12, RZ, RZ, -0x39628573 ;  /* 0xc69d7a8dff0c7424 */ /* 0x008fe200078e00ff */
[----:B------:R-:W-:Y:S02]  /*2d720*/  MOV R13, 0x4086ddbb ;  /* 0x4086ddbb000d7802 */ /* 0x000fe40000000f00 */
[----:B------:R2:W-:Y:S04]  /*2d730*/  STL.64 [R1+0x2740], R18 ;  /* 0x0027401201007387 */ /* 0x0005e80000100a00 */
[----:B------:R3:W-:Y:S01]  /*2d740*/  STL.64 [R1+0x2758], R12 ;  /* 0x0027580c01007387 */ /* 0x0007e20000100a00 */
[----:B0-----:R-:W-:Y:S01]  /*2d750*/  IMAD.MOV.U32 R20, RZ, RZ, 0x1fd5f699 ;  /* 0x1fd5f699ff147424 */ /* 0x001fe200078e00ff */
[----:B------:R-:W-:Y:S01]  /*2d760*/  MOV R21, 0x3f6966e5 ;  /* 0x3f6966e500157802 */ /* 0x000fe20000000f00 */
[----:B-1----:R-:W-:Y:S01]  /*2d770*/  IMAD.MOV.U32 R8, RZ, RZ, 0x2d01f9ee ;  /* 0x2d01f9eeff087424 */ /* 0x002fe200078e00ff */
[----:B------:R-:W-:Y:S01]  /*2d780*/  MOV R9, 0x4060b205 ;  /* 0x4060b20500097802 */ /* 0x000fe20000000f00 */
        /* <DEDUP_REMOVED lines=8> */
[----:B0-----:R-:W-:Y:S01]  /*2d810*/  IMAD.MOV.U32 R16, RZ, RZ, -0x7a866d55 ;  /* 0x857992abff107424 */ /* 0x001fe200078e00ff */
[----:B------:R-:W-:Y:S01]  /*2d820*/  MOV R17, 0xbee4f10d ;  /* 0xbee4f10d00117802 */ /* 0x000fe20000000f00 */
[----:B-1----:R-:W-:Y:S01]  /*2d830*/  IMAD.MOV.U32 R8, RZ, RZ, R26 ;  /* 0x000000ffff087224 */ /* 0x002fe200078e001a */
[----:B------:R-:W-:Y:S01]  /*2d840*/  MOV R9, R2 ;  /* 0x0000000200097202 */ /* 0x000fe20000000f00 */
[----:B------:R0:W-:Y:S01]  /*2d850*/  STL.64 [R1+0x27a0], R22 ;  /* 0x0027a01601007387 */ /* 0x0001e20000100a00 */
[----:B--2---:R-:W-:Y:S01]  /*2d860*/  IMAD.MOV.U32 R18, RZ, RZ, 0x5b39c078 ;  /* 0x5b39c078ff127424 */ /* 0x004fe200078e00ff */
[----:B------:R-:W-:-:S02]  /*2d870*/  MOV R19, 0xbee09e06 ;  /* 0xbee09e0600137802 */ /* 0x000fc40000000f00 */
[----:B------:R1:W-:Y:S01]  /*2d880*/  STL.64 [R1+0x2768], R16 ;  /* 0x0027681001007387 */ /* 0x0003e20000100a00 */
[----:B---3--:R-:W-:-:S03]  /*2d890*/  DMUL R12, R6, R8 ;  /* 0x00000008060c7228 */ /* 0x008fc60000000000 */
[----:B------:R2:W-:Y:S04]  /*2d8a0*/  STL.64 [R1+0x2788], R18 ;  /* 0x0027881201007387 */ /* 0x0005e80000100a00 */
[----:B------:R3:W-:Y:S01]  /*2d8b0*/  STL.64 [R1+0x27a8], R20 ;  /* 0x0027a81401007387 */ /* 0x0007e20000100a00 */
[----:B0-----:R-:W-:Y:S01]  /*2d8c0*/  IMAD.MOV.U32 R22, RZ, RZ, 0x6fac42ee ;  /* 0x6fac42eeff167424 */ /* 0x001fe200078e00ff */
[----:B------:R-:W-:Y:S01]  /*2d8d0*/  MOV R23, 0x3fd73534 ;  /* 0x3fd7353400177802 */ /* 0x000fe20000000f00 */
[----:B-1----:R-:W-:Y:S01]  /*2d8e0*/  IMAD.MOV.U32 R16, RZ, RZ, -0xe8963 ;  /* 0xfff1769dff107424 */ /* 0x002fe200078e00ff */
[----:B------:R-:W-:Y:S01]  /*2d8f0*/  MOV R17, 0xc02d057d ;  /* 0xc02d057d00117802 */ /* 0x000fe20000000f00 */
[----:B------:R-:W-:Y:S01]  /*2d900*/  STL.64 [R1+0x27b8], R24 ;  /* 0x0027b81801007387 */ /* 0x000fe20000100a00 */
[----:B--2---:R-:W-:Y:S01]  /*2d910*/  IMAD.MOV.U32 R18, RZ, RZ, 0x14be7336 ;  /* 0x14be7336ff127424 */ /* 0x004fe200078e00ff */
[----:B------:R-:W-:-:S02]  /*2d920*/  MOV R19, 0x4026393a ;  /* 0x4026393a00137802 */ /* 0x000fc40000000f00 */
[----:B------:R0:W-:Y:S01]  /*2d930*/  STL.64 [R1+0x2790], R16 ;  /* 0x0027901001007387 */ /* 0x0001e20000100a00 */
[----:B---3--:R-:W-:Y:S01]  /*2d940*/  IMAD.MOV.U32 R20, RZ, RZ, 0x728f44d1 ;  /* 0x728f44d1ff147424 */ /* 0x008fe200078e00ff */
[----:B------:R-:W-:Y:S02]  /*2d950*/  MOV R21, 0x3fcc603b ;  /* 0x3fcc603b00157802 */ /* 0x000fe40000000f00 */
[----:B------:R1:W-:Y:S04]  /*2d960*/  STL.64 [R1+0x2798], R18 ;  /* 0x0027981201007387 */ /* 0x0003e80000100a00 */
[----:B------:R-:W-:Y:S01]  /*2d970*/  STL.64 [R1+0x27c0], R22 ;  /* 0x0027c01601007387 */ /* 0x000fe20000100a00 */
[----:B0-----:R-:W-:Y:S01]  /*2d980*/  IMAD.MOV.U32 R16, RZ, RZ, 0x47d911f2 ;  /* 0x47d911f2ff107424 */ /* 0x001fe200078e00ff */
[----:B------:R-:W-:-:S02]  /*2d990*/  MOV R17, 0x3ff1f3c0 ;  /* 0x3ff1f3c000117802 */ /* 0x000fc40000000f00 */
[----:B------:R-:W-:Y:S01]  /*2d9a0*/  STL.64 [R1+0x27c8], R20 ;  /* 0x0027c81401007387 */ /* 0x000fe20000100a00 */
[----:B-1----:R-:W-:-:S03]  /*2d9b0*/  DFMA R18, -R10, R12, R8 ;  /* 0x0000000c0a12722b */ /* 0x002fc60000000108 */
[----:B------:R0:W-:Y:S05]  /*2d9c0*/  STL.64 [R1+0x27b0], R16 ;  /* 0x0027b01001007387 */ /* 0x0001ea0000100a00 */
[----:B------:R-:W-:Y:S01]  /*2d9d0*/  DFMA R18, R6, R18, R12 ;  /* 0x000000120612722b */ /* 0x000fe2000000000c */
[----:B0-----:R-:W-:Y:S01]  /*2d9e0*/  IMAD.MOV.U32 R16, RZ, RZ, -0x5fb49ca2 ;  /* 0xa04b635eff107424 */ /* 0x001fe200078e00ff */
[----:B------:R-:W-:-:S08]  /*2d9f0*/  MOV R17, 0x3fdf284b ;  /* 0x3fdf284b00117802 */ /* 0x000fd00000000f00 */
[----:B------:R-:W-:Y:S01]  /*2da00*/  FFMA R0, RZ, R11, R19 ;  /* 0x0000000bff007223 */ /* 0x000fe20000000013 */
[----:B------:R0:W-:Y:S04]  /*2da10*/  STL.64 [R1+0x27d0], R16 ;  /* 0x0027d01001007387 */ /* 0x0001e80000100a00 */
[----:B------:R-:W-:-:S13]  /*2da20*/  FSETP.GT.AND P0, PT, |R0|, 1.469367938527859385e-39, PT ;  /* 0x001000000000780b */ /* 0x000fda0003f04200 */
[----:B0-----:R-:W-:Y:S05]  /*2da30*/  @P0 BRA P1, `(.L_x_8879) ;  /* 0x0000000000200947 */ /* 0x001fea0000800000 */
[----:B------:R-:W-:Y:S01]  /*2da40*/  IMAD.MOV.U32 R6, RZ, RZ, R8 ;  /* 0x000000ffff067224 */ /* 0x000fe200078e0008 */
[----:B------:R-:W-:Y:S01]  /*2da50*/  MOV R7, R9 ;  /* 0x0000000900077202 */ /* 0x000fe20000000f00 */
[----:B------:R-:W-:Y:S01]  /*2da60*/  IMAD.MOV.U32 R8, RZ, RZ, R10 ;  /* 0x000000ffff087224 */ /* 0x000fe200078e000a */
[----:B------:R-:W-:Y:S02]  /*2da70*/  MOV R5, R11 ;  /* 0x0000000b00057202 */ /* 0x000fe40000000f00 */
[----:B------:R-:W-:-:S07]  /*2da80*/  MOV R0, 0x2daa0 ;  /* 0x0002daa000007802 */ /* 0x000fce0000000f00 */
[----:B------:R-:W-:Y:S05]  /*2da90*/  CALL.REL.NOINC `($__internal_27_$__cuda_sm20_div_rn_f64_full) ;  /* 0x000002f000147944 */ /* 0x000fea0003c00000 */
[----:B------:R-:W-:Y:S01]  /*2daa0*/  IMAD.MOV.U32 R18, RZ, RZ, R6 ;  /* 0x000000ffff127224 */ /* 0x000fe200078e0006 */
[----:B------:R-:W-:-:S07]  /*2dab0*/  MOV R19, R5 ;  /* 0x0000000500137202 */ /* 0x000fce0000000f00 */
.L_x_8879:
[----:B------:R-:W-:Y:S05]  /*2dac0*/  BSYNC.RECONVERGENT B0 ;  /* 0x0000000000007941 */ /* 0x000fea0003800200 */
.L_x_8878:
[----:B------:R-:W0:Y:S01]  /*2dad0*/  MUFU.RCP64H R3, R11 ;  /* 0x0000000b00037308 */ /* 0x000e220000001800 */
        /* <DEDUP_REMOVED lines=23> */
.L_x_8881:
[----:B------:R-:W-:Y:S05]  /*2dc50*/  BSYNC.RECONVERGENT B0 ;  /* 0x0000000000007941 */ /* 0x000fea0003800200 */
.L_x_8880:
        /* <DEDUP_REMOVED lines=57> */
[----:B------:R-:W-:-:S07]  /*2dff0*/  MOV R7, R5 ;  /* 0x0000000500077202 */ /* 0x000fce0000000f00 */
.L_x_8887:
[----:B------:R-:W-:Y:S05]  /*2e000*/  BSYNC.RECONVERGENT B0 ;  /* 0x0000000000007941 */ /* 0x000fea0003800200 */
.L_x_8886:
        /* <DEDUP_REMOVED lines=30> */
.L_x_8885:
[----:B------:R-:W-:-:S10]  /*2e1f0*/  DADD R6, R12, 1 ;  /* 0x3ff000000c067429 */ /* 0x000fd40000000000 */
[----:B------:R-:W-:Y:S01]  /*2e200*/  ISETP.GT.AND P0, PT, R7, 0xfffff, PT ;  /* 0x000fffff0700780c */ /* 0x000fe20003f04270 */
[----:B0-----:R-:W-:Y:S01]  /*2e210*/  IMAD.MOV.U32 R2, RZ, RZ, R6 ;  /* 0x000000ffff027224 */ /* 0x001fe200078e0006 */
[----:B------:R-:W-:Y:S01]  /*2e220*/  MOV R3, R7 ;  /* 0x0000000700037202 */ /* 0x000fe20000000f00 */
[----:B------:R-:W-:-:S10]  /*2e230*/  IMAD.MOV.U32 R5, RZ, RZ, R7 ;  /* 0x000000ffff057224 */ /* 0x000fd400078e0007 */
        /* <DEDUP_REMOVED lines=74> */
.L_x_8889:
[----:B------:R-:W-:Y:S01]  /*2e6e0*/  MOV R6, 0x0 ;  /* 0x0000000000067802 */ /* 0x000fe20000000f00 */
[----:B------:R-:W-:Y:S01]  /*2e6f0*/  IMAD.MOV.U32 R7, RZ, RZ, 0x7ff00000 ;  /* 0x7ff00000ff077424 */ /* 0x000fe200078e00ff */
[----:B------:R-:W-:-:S05]  /*2e700*/  LOP3.LUT P0, RZ, R3, 0x7fffffff, RZ, 0xc0, !PT ;  /* 0x7fffffff03ff7812 */ /* 0x000fca000780c0ff */
[----:B------:R-:W-:-:S10]  /*2e710*/  DFMA R6, R2, R6, +INF ;  /* 0x7ff000000206742b */ /* 0x000fd40000000006 */
[----:B------:R-:W-:Y:S02]  /*2e720*/  FSEL R2, R6, RZ, P0 ;  /* 0x000000ff06027208 */ /* 0x000fe40000000000 */
[----:B------:R-:W-:-:S07]  /*2e730*/  FSEL R3, R7, -QNAN , P0 ;  /* 0xfff0000007037808 */ /* 0x000fce0000000000 */
.L_x_8888:
[----:B------:R-:W-:Y:S05]  /*2e740*/  BSYNC.RECONVERGENT B3 ;  /* 0x0000000000037941 */ /* 0x000fea0003800200 */
.L_x_8884:
        /* <DEDUP_REMOVED lines=27> */
[----:B------:R-:W-:Y:S05]  /*2e900*/  CALL.REL.NOINC `($__internal_28_$__cuda_sm20_dsqrt_rn_f64_mediumpath_v1) ;  /* 0x000002e800187944 */ /* 0x000fea0003c00000 */
[----:B------:R-:W-:Y:S01]  /*2e910*/  MOV R20, R8 ;  /* 0x0000000800147202 */ /* 0x000fe20000000f00 */
[----:B------:R-:W-:-:S07]  /*2e920*/  IMAD.MOV.U32 R21, RZ, RZ, R9 ;  /* 0x000000ffff157224 */ /* 0x000fce00078e0009 */
.L_x_8891:
[----:B------:R-:W-:Y:S05]  /*2e930*/  BSYNC.RECONVERGENT B3 ;  /* 0x0000000000037941 */ /* 0x000fea0003800200 */
.L_x_8890:
[----:B------:R-:W-:Y:S01]  /*2e940*/  MOV R2, R20 ;  /* 0x0000001400027202 */ /* 0x000fe20000000f00 */
[----:B------:R-:W-:Y:S01]  /*2e950*/  IMAD.MOV.U32 R3, RZ, RZ, R21 ;  /* 0x000000ffff037224 */ /* 0x000fe200078e0015 */
[----:B------:R-:W-:Y:S06]  /*2e960*/  BRA `(.L_x_8892) ;  /* 0x0000000800d07947 */ /* 0x000fec0003800000 */
.L_x_8883:
        /* <DEDUP_REMOVED lines=30> */
[----:B------:R-:W-:-:S07]  /*2eb50*/  IMAD.MOV.U32 R7, RZ, RZ, R5 ;  /* 0x000000ffff077224 */ /* 0x000fce00078e0005 */
.L_x_8896:
[----:B------:R-:W-:Y:S05]  /*2eb60*/  BSYNC.RECONVERGENT B0 ;  /* 0x0000000000007941 */ /* 0x000fea0003800200 */
.L_x_8895:
        /* <DEDUP_REMOVED lines=30> */
.L_x_8894:
[----:B------:R-:W-:-:S10]  /*2ed50*/  DADD R6, R12, 1 ;  /* 0x3ff000000c067429 */ /* 0x000fd40000000000 */
[----:B------:R-:W-:Y:S01]  /*2ed60*/  ISETP.GT.AND P1, PT, R7, 0xfffff, PT ;  /* 0x000fffff0700780c */ /* 0x000fe20003f24270 */
[----:B------:R-:W-:Y:S01]  /*2ed70*/  IMAD.MOV.U32 R3, RZ, RZ, R7 ;  /* 0x000000ffff037224 */ /* 0x000fe200078e0007 */
[----:B------:R-:W-:Y:S02]  /*2ed80*/  MOV R2, R6 ;  /* 0x0000000600027202 */ /* 0x000fe40000000f00 */
[----:B------:R-:W-:-:S09]  /*2ed90*/  MOV R5, R7 ;  /* 0x0000000700057202 */ /* 0x000fd20000000f00 */
        /* <DEDUP_REMOVED lines=74> */
.L_x_8898:
[----:B------:R-:W-:Y:S01]  /*2f240*/  IMAD.MOV.U32 R6, RZ, RZ, 0x0 ;  /* 0x00000000ff067424 */ /* 0x000fe200078e00ff */
[----:B------:R-:W-:Y:S02]  /*2f250*/  MOV R7, 0x7ff00000 ;  /* 0x7ff0000000077802 */ /* 0x000fe40000000f00 */
[----:B------:R-:W-:-:S04]  /*2f260*/  LOP3.LUT P0, RZ, R3, 0x7fffffff, RZ, 0xc0, !PT ;  /* 0x7fffffff03ff7812 */ /* 0x000fc8000780c0ff */
[----:B------:R-:W-:-:S10]  /*2f270*/  DFMA R6, R2, R6, +INF ;  /* 0x7ff000000206742b */ /* 0x000fd40000000006 */
[----:B------:R-:W-:Y:S02]  /*2f280*/  FSEL R2, R6, RZ, P0 ;  /* 0x000000ff06027208 */ /* 0x000fe40000000000 */
[----:B------:R-:W-:-:S07]  /*2f290*/  FSEL R3, R7, -QNAN , P0 ;  /* 0xfff0000007037808 */ /* 0x000fce0000000000 */
.L_x_8897:
[----:B------:R-:W-:Y:S05]  /*2f2a0*/  BSYNC.RECONVERGENT B3 ;  /* 0x0000000000037941 */ /* 0x000fea0003800200 */
.L_x_8893:
        /* <DEDUP_REMOVED lines=27> */
[----:B------:R-:W-:Y:S05]  /*2f460*/  CALL.REL.NOINC `($__internal_28_$__cuda_sm20_dsqrt_rn_f64_mediumpath_v1) ;  /* 0x000002dc00407944 */ /* 0x000fea0003c00000 */
[----:B------:R-:W-:Y:S01]  /*2f470*/  IMAD.MOV.U32 R20, RZ, RZ, R8 ;  /* 0x000000ffff147224 */ /* 0x000fe200078e0008 */
[----:B------:R-:W-:-:S07]  /*2f480*/  MOV R21, R9 ;  /* 0x0000000900157202 */ /* 0x000fce0000000f00 */
.L_x_8900:
[----:B------:R-:W-:Y:S05]  /*2f490*/  BSYNC.RECONVERGENT B3 ;  /* 0x0000000000037941 */ /* 0x000fea0003800200 */
.L_x_8899:
[----:B------:R-:W-:-:S11]  /*2f4a0*/  DADD R2, -RZ, -R20 ;  /* 0x00000000ff027229 */ /* 0x000fd60000000914 */
.L_x_8892:
[----:B------:R-:W-:Y:S05]  /*2f4b0*/  BSYNC.RECONVERGENT B1 ;  /* 0x0000000000017941 */ /* 0x000fea0003800200 */
.L_x_8882:
        /* <DEDUP_REMOVED lines=29> */
.L_x_8902:
[----:B------:R-:W-:Y:S05]  /*2f690*/  BSYNC.RECONVERGENT B1 ;  /* 0x0000000000017941 */ /* 0x000fea0003800200 */
.L_x_8901:
[----:B------:R-:W-:Y:S01]  /*2f6a0*/  DMUL R22, R22, R2 ;  /* 0x0000000216167228 */ /* 0x000fe20000000000 */
[----:B------:R-:W-:Y:S01]  /*2f6b0*/  HFMA2 R9, -RZ, RZ, -1.9580078125, 85.3125 ;  /* 0xbfd55555ff097431 */ /* 0x000fe200000001ff */
[----:B------:R-:W-:Y:S01]  /*2f6c0*/  BSSY.RECONVERGENT B0, `(.L_x_8903) ;  /* 0x0000018000007945 */ /* 0x000fe20003800200 */
[----:B------:R-:W-:Y:S01]  /*2f6d0*/  IMAD.MOV.U32 R17, RZ, RZ, RZ ;  /* 0x000000ffff117224 */ /* 0x000fe200078e00ff */
[----:B------:R-:W-:Y:S01]  /*2f6e0*/  MOV R0, 0x1 ;  /* 0x0000000100007802 */ /* 0x000fe20000000f00 */
[----:B------:R-:W-:-:S07]  /*2f6f0*/  IMAD.MOV.U32 R8, RZ, RZ, 0x55555555 ;  /* 0x55555555ff087424 */ /* 0x000fce00078e00ff */
.L_x_8904:
[----:B------:R-:W-:-:S13]  /*2f700*/  ISETP.GT.AND P0, PT, R0, R17, PT ;  /* 0x000000110000720c */ /* 0x000fda0003f04270 */
[C---:B------:R-:W-:Y:S01]  /*2f710*/  @P0 VIADD R5, R0.reuse, 0xffffffff ;  /* 0xffffffff00050836 */ /* 0x040fe20000000000 */
[----:B------:R-:W-:-:S03]  /*2f720*/  @!P0 LEA R6, R0, R16, 0x3 ;  /* 0x0000001000068211 */ /* 0x000fc600078e18ff */
[----:B------:R-:W-:-:S03]  /*2f730*/  @P0 IMAD R5, R5, 0x8, R16 ;  /* 0x0000000805050824 */ /* 0x000fc600078e0210 */
[----:B------:R-:W2:Y:S04]  /*2f740*/  @!P0 LDL.64 R6, [R6] ;  /* 0x0000000006068983 */ /* 0x000ea80000100a00 */
[----:B------:R-:W3:Y:S02]  /*2f750*/  @P0 LDL.64 R12, [R5] ;  /* 0x00000000050c0983 */ /* 0x000ee40000100a00 */
[----:B---3--:R-:W-:Y:S01]  /*2f760*/  @P0 DMUL R6, R12, R2 ;  /* 0x000000020c060228 */ /* 0x008fe20000000000 */
[----:B------:R-:W-:-:S06]  /*2f770*/  LEA R12, R0, R4, 0x3 ;  /* 0x00000004000c7211 */ /* 0x000fcc00078e18ff */
        /* <DEDUP_REMOVED lines=8> */
[----:B------:R-:W-:Y:S01]  /*2f800*/  DSETP.GEU.AND P2, PT, |R6|, R8, PT ;  /* 0x000000080600722a */ /* 0x000fe20003f4e200 */
[----:B------:R-:W-:Y:S01]  /*2f810*/  IMAD.MOV.U32 R8, RZ, RZ, R18 ;  /* 0x000000ffff087224 */ /* 0x000fe200078e0012 */
[----:B------:R-:W-:-:S12]  /*2f820*/  MOV R9, R19 ;  /* 0x0000001300097202 */ /* 0x000fd80000000f00 */
[----:B------:R-:W-:Y:S05]  /*2f830*/  @!P1 BRA P2, `(.L_x_8904) ;  /* 0xfffffffc00b09947 */ /* 0x000fea000103ffff */
[----:B------:R-:W-:Y:S05]  /*2f840*/  BSYNC.RECONVERGENT B0 ;  /* 0x0000000000007941 */ /* 0x000fea0003800200 */
.L_x_8903:
        /* <DEDUP_REMOVED lines=20> */
[----:B------:R-:W-:Y:S05]  /*2f990*/  CALL.REL.NOINC `($__internal_26_$__cuda_sm20_dblrcp_rn_slowpath_v3) ;  /* 0x000002cc00a87944 */ /* 0x000fea0003c00000 */
[----:B------:R-:W-:Y:S01]  /*2f9a0*/  IMAD.MOV.U32 R6, RZ, RZ, R5 ;  /* 0x000000ffff067224 */ /* 0x000fe200078e0005 */
[----:B------:R-:W-:-:S07]  /*2f9b0*/  MOV R7, R0 ;  /* 0x0000000000077202 */ /* 0x000fce0000000f00 */
.L_x_8908:
[----:B------:R-:W-:Y:S05]  /*2f9c0*/  BSYNC.RECONVERGENT B3 ;  /* 0x0000000000037941 */ /* 0x000fea0003800200 */
.L_x_8907:
[----:B------:R-:W-:Y:S01]  /*2f9d0*/  HFMA2 R8, -RZ, RZ, -10.0078125, -1396 ;  /* 0xc901e574ff087431 */ /* 0x000fe200000001ff */
[----:B------:R-:W-:Y:S01]  /*2f9e0*/  BSSY.RECONVERGENT B0, `(.L_x_8909) ;  /* 0x0000015000007945 */ /* 0x000fe20003800200 */
[----:B------:R-:W-:Y:S02]  /*2f9f0*/  IMAD.MOV.U32 R0, RZ, RZ, 0x1 ;  /* 0x00000001ff007424 */ /* 0x000fe400078e00ff */
[----:B------:R-:W-:-:S07]  /*2fa00*/  IMAD.MOV.U32 R9, RZ, RZ, -0x40a1a8c6 ;  /* 0xbf5e573aff097424 */ /* 0x000fce00078e00ff */
.L_x_8910:
[----:B------:R-:W-:-:S13]  /*2fa10*/  ISETP.GT.AND P0, PT, R0, R17, PT ;  /* 0x000000110000720c */ /* 0x000fda0003f04270 */
[C---:B------:R-:W-:Y:S01]  /*2fa20*/  @P0 IADD3 R5, PT, PT, R0.reuse, -0x1, RZ ;  /* 0xffffffff00050810 */ /* 0x040fe20007ffe0ff */
[----:B------:R-:W-:-:S03]  /*2fa30*/  @!P0 IMAD R14, R0, 0x8, R16 ;  /* 0x00000008000e8824 */ /* 0x000fc600078e0210 */
[----:B------:R-:W-:-:S03]  /*2fa40*/  @P0 LEA R5, R5, R16, 0x3 ;  /* 0x0000001005050211 */ /* 0x000fc600078e18ff */
[----:B------:R-:W2:Y:S04]  /*2fa50*/  @!P0 LDL.64 R14, [R14] ;  /* 0x000000000e0e8983 */ /* 0x000ea80000100a00 */
[----:B------:R-:W3:Y:S02]  /*2fa60*/  @P0 LDL.64 R20, [R5] ;  /* 0x0000000005140983 */ /* 0x000ee40000100a00 */
[----:B---3--:R-:W-:Y:S01]  /*2fa70*/  @P0 DMUL R14, R20, R2 ;  /* 0x00000002140e0228 */ /* 0x008fe20000000000 */
[----:B------:R-:W-:-:S06]  /*2fa80*/  IMAD R20, R0, 0x8, R4 ;  /* 0x0000000800147824 */ /* 0x000fcc00078e0204 */
        /* <DEDUP_REMOVED lines=11> */
.L_x_8909:
        /* <DEDUP_REMOVED lines=26> */
[----:B------:R-:W-:Y:S01]  /*2fce0*/  IMAD.MOV.U32 R8, RZ, RZ, R6 ;  /* 0x000000ffff087224 */ /* 0x000fe200078e0006 */
[----:B------:R-:W-:-:S07]  /*2fcf0*/  MOV R9, R5 ;  /* 0x0000000500097202 */ /* 0x000fce0000000f00 */
.L_x_8912:
[----:B------:R-:W-:Y:S05]  /*2fd00*/  BSYNC.RECONVERGENT B0 ;  /* 0x0000000000007941 */ /* 0x000fea0003800200 */
.L_x_8911:
[----:B------:R-:W-:Y:S01]  /*2fd10*/  HFMA2 R6, -RZ, RZ, 0.94970703125, 0.000421047210693359375 ;  /* 0x3b990ee6ff067431 */ /* 0x000fe200000001ff */
[----:B------:R-:W-:Y:S01]  /*2fd20*/  BSSY.RECONVERGENT B0, `(.L_x_8913) ;  /* 0x0000015000007945 */ /* 0x000fe20003800200 */
[----:B------:R-:W-:Y:S02]  /*2fd30*/  IMAD.MOV.U32 R0, RZ, RZ, 0x1 ;  /* 0x00000001ff007424 */ /* 0x000fe400078e00ff */
[----:B------:R-:W-:-:S07]  /*2fd40*/  IMAD.MOV.U32 R7, RZ, RZ, 0x3f70ee64 ;  /* 0x3f70ee64ff077424 */ /* 0x000fce00078e00ff */
.L_x_8914:
        /* <DEDUP_REMOVED lines=19> */
.L_x_8913:
        /* <DEDUP_REMOVED lines=29> */
.L_x_8916:
[----:B------:R-:W-:Y:S05]  /*30050*/  BSYNC.RECONVERGENT B0 ;  /* 0x0000000000007941 */ /* 0x000fea0003800200 */
.L_x_8915:
[----:B------:R-:W-:Y:S01]  /*30060*/  HFMA2 R9, -RZ, RZ, 1.8173828125, 7.84765625 ;  /* 0x3f4547d9ff097431 */ /* 0x000fe200000001ff */
[----:B------:R-:W-:Y:S01]  /*30070*/  BSSY.RECONVERGENT B0, `(.L_x_8917) ;  /* 0x0000015000007945 */ /* 0x000fe20003800200 */
[----:B------:R-:W-:Y:S01]  /*30080*/  MOV R0, 0x1 ;  /* 0x0000000100007802 */ /* 0x000fe20000000f00 */
[----:B------:R-:W-:-:S07]  /*30090*/  IMAD.MOV.U32 R8, RZ, RZ, 0x3b34e2b6 ;  /* 0x3b34e2b6ff087424 */ /* 0x000fce00078e00ff */
.L_x_8918:
        /* <DEDUP_REMOVED lines=19> */
.L_x_8917:
        /* <DEDUP_REMOVED lines=26> */
[----:B------:R-:W-:Y:S01]  /*30370*/  MOV R8, R6 ;  /* 0x0000000600087202 */ /* 0x000fe20000000f00 */
[----:B------:R-:W-:-:S07]  /*30380*/  IMAD.MOV.U32 R9, RZ, RZ, R5 ;  /* 0x000000ffff097224 */ /* 0x000fce00078e0005 */
.L_x_8920:
[----:B------:R-:W-:Y:S05]  /*30390*/  BSYNC.RECONVERGENT B0 ;  /* 0x0000000000007941 */ /* 0x000fea0003800200 */
.L_x_8919:
[----:B------:R-:W-:Y:S01]  /*303a0*/  HFMA2 R0, -RZ, RZ, 0, 5.9604644775390625e-08 ;  /* 0x00000001ff007431 */ /* 0x000fe200000001ff */
[----:B------:R-:W-:Y:S01]  /*303b0*/  BSSY.RECONVERGENT B0, `(.L_x_8921) ;  /* 0x0000015000007945 */ /* 0x000fe20003800200 */
[----:B------:R-:W-:Y:S01]  /*303c0*/  IMAD.MOV.U32 R6, RZ, RZ, 0x2da7bf9 ;  /* 0x02da7bf9ff067424 */ /* 0x000fe200078e00ff */
[----:B------:R-:W-:-:S07]  /*303d0*/  MOV R7, 0xbf4c3e0b ;  /* 0xbf4c3e0b00077802 */ /* 0x000fce0000000f00 */
.L_x_8922:
        /* <DEDUP_REMOVED lines=19> */
.L_x_8921:
        /* <DEDUP_REMOVED lines=29> */
.L_x_8924:
[----:B------:R-:W-:Y:S05]  /*306e0*/  BSYNC.RECONVERGENT B0 ;  /* 0x0000000000007941 */ /* 0x000fea0003800200 */
.L_x_8923:
[----:B------:R-:W-:Y:S01]  /*306f0*/  HFMA2 R8, -RZ, RZ, -5.640625, -52768 ;  /* 0xc5a4fa71ff087431 */ /* 0x000fe200000001ff */
[----:B------:R-:W-:Y:S01]  /*30700*/  BSSY.RECONVERGENT B0, `(.L_x_8925) ;  /* 0x0000015000007945 */ /* 0x000fe20003800200 */
[----:B------:R-:W-:Y:S02]  /*30710*/  IMAD.MOV.U32 R0, RZ, RZ, 0x1 ;  /* 0x00000001ff007424 */ /* 0x000fe400078e00ff */
[----:B------:R-:W-:-:S07]  /*30720*/  IMAD.MOV.U32 R9, RZ, RZ, -0x40c9ed76 ;  /* 0xbf36128aff097424 */ /* 0x000fce00078e00ff */
.L_x_8926:
        /* <DEDUP_REMOVED lines=19> */
.L_x_8925:
        /* <DEDUP_REMOVED lines=28> */
.L_x_8928:
[----:B------:R-:W-:Y:S05]  /*30a20*/  BSYNC.RECONVERGENT B0 ;  /* 0x0000000000007941 */ /* 0x000fea0003800200 */
.L_x_8927:
[----:B------:R-:W-:Y:S01]  /*30a30*/  HFMA2 R6, -RZ, RZ, 0.0034351348876953125, 0.1806640625 ;  /* 0x1b0931c8ff067431 */ /* 0x000fe200000001ff */
[----:B------:R-:W-:Y:S01]  /*30a40*/  BSSY.RECONVERGENT B0, `(.L_x_8929) ;  /* 0x0000015000007945 */ /* 0x000fe20003800200 */
[----:B------:R-:W-:Y:S02]  /*30a50*/  IMAD.MOV.U32 R0, RZ, RZ, 0x1 ;  /* 0x00000001ff007424 */ /* 0x000fe400078e00ff */
[----:B------:R-:W-:-:S07]  /*30a60*/  IMAD.MOV.U32 R7, RZ, RZ, 0x3f4168ef ;  /* 0x3f4168efff077424 */ /* 0x000fce00078e00ff */
.L_x_8930:
        /* <DEDUP_REMOVED lines=19> */
.L_x_8929:
        /* <DEDUP_REMOVED lines=29> */
.L_x_8932:
[----:B------:R-:W-:Y:S05]  /*30d70*/  BSYNC.RECONVERGENT B0 ;  /* 0x0000000000007941 */ /* 0x000fea0003800200 */
.L_x_8931:
[----:B------:R-:W-:Y:S01]  /*30d80*/  HFMA2 R9, -RZ, RZ, 1.802734375, -0.000674724578857421875 ;  /* 0x3f369187ff097431 */ /* 0x000fe200000001ff */
[----:B------:R-:W-:Y:S01]  /*30d90*/  BSSY.RECONVERGENT B0, `(.L_x_8933) ;  /* 0x0000015000007945 */ /* 0x000fe20003800200 */
[----:B------:R-:W-:Y:S01]  /*30da0*/  MOV R0, 0x1 ;  /* 0x0000000100007802 */ /* 0x000fe20000000f00 */
[----:B------:R-:W-:-:S07]  /*30db0*/  IMAD.MOV.U32 R8, RZ, RZ, -0x63fe104c ;  /* 0x9c01efb4ff087424 */ /* 0x000fce00078e00ff */
.L_x_8934:
        /* <DEDUP_REMOVED lines=19> */
.L_x_8933:
        /* <DEDUP_REMOVED lines=28> */
.L_x_8936:
[----:B------:R-:W-:Y:S05]  /*310b0*/  BSYNC.RECONVERGENT B0 ;  /* 0x0000000000007941 */ /* 0x000fea0003800200 */
.L_x_8935:
[----:B------:R-:W-:Y:S01]  /*310c0*/  HFMA2 R0, -RZ, RZ, 0, 5.9604644775390625e-08 ;  /* 0x00000001ff007431 */ /* 0x000fe200000001ff */
[----:B------:R-:W-:Y:S01]  /*310d0*/  BSSY.RECONVERGENT B0, `(.L_x_8937) ;  /* 0x0000015000007945 */ /* 0x000fe20003800200 */
[----:B------:R-:W-:Y:S01]  /*310e0*/  IMAD.MOV.U32 R6, RZ, RZ, 0x3187b744 ;  /* 0x3187b744ff067424 */ /* 0x000fe200078e00ff */
[----:B------:R-:W-:-:S07]  /*310f0*/  MOV R7, 0xbf45629b ;  /* 0xbf45629b00077802 */ /* 0x000fce0000000f00 */
.L_x_8938:
        /* <DEDUP_REMOVED lines=19> */
.L_x_8937:
        /* <DEDUP_REMOVED lines=29> */
.L_x_8940:
[----:B------:R-:W-:Y:S05]  /*31400*/  BSYNC.RECONVERGENT B0 ;  /* 0x0000000000007941 */ /* 0x000fea0003800200 */
.L_x_8939:
[----:B------:R-:W-:Y:S01]  /*31410*/  HFMA2 R8, -RZ, RZ, 0.004673004150390625, 2820 ;  /* 0x1cc96982ff087431 */ /* 0x000fe200000001ff */
[----:B------:R-:W-:Y:S01]  /*31420*/  BSSY.RECONVERGENT B0, `(.L_x_8941) ;  /* 0x0000015000007945 */ /* 0x000fe20003800200 */
[----:B------:R-:W-:Y:S02]  /*31430*/  IMAD.MOV.U32 R0, RZ, RZ, 0x1 ;  /* 0x00000001ff007424 */ /* 0x000fe400078e00ff */
[----:B------:R-:W-:-:S07]  /*31440*/  IMAD.MOV.U32 R9, RZ, RZ, -0x40bc7201 ;  /* 0xbf438dffff097424 */ /* 0x000fce00078e00ff */
.L_x_8942:
        /* <DEDUP_REMOVED lines=19> */
.L_x_8941:
        /* <DEDUP_REMOVED lines=28> */
.L_x_8944:
[----:B------:R-:W-:Y:S05]  /*31740*/  BSYNC.RECONVERGENT B0 ;  /* 0x0000000000007941 */ /* 0x000fea0003800200 */
.L_x_8943:
[----:B------:R-:W-:Y:S01]  /*31750*/  HFMA2 R6, -RZ, RZ, 2186, 0.0302581787109375 ;  /* 0x684527bfff067431 */ /* 0x000fe200000001ff */
[----:B------:R-:W-:Y:S01]  /*31760*/  BSSY.RECONVERGENT B0, `(.L_x_8945) ;  /* 0x0000015000007945 */ /* 0x000fe20003800200 */
[----:B------:R-:W-:Y:S02]  /*31770*/  IMAD.MOV.U32 R0, RZ, RZ, 0x1 ;  /* 0x00000001ff007424 */ /* 0x000fe400078e00ff */
[----:B------:R-:W-:-:S07]  /*31780*/  IMAD.MOV.U32 R7, RZ, RZ, 0x3f55d4ae ;  /* 0x3f55d4aeff077424 */ /* 0x000fce00078e00ff */
.L_x_8946:
        /* <DEDUP_REMOVED lines=19> */
.L_x_8945:
        /* <DEDUP_REMOVED lines=29> */
.L_x_8948:
[----:B------:R-:W-:Y:S05]  /*31a90*/  BSYNC.RECONVERGENT B0 ;  /* 0x0000000000007941 */ /* 0x000fea0003800200 */
.L_x_8947:
[----:B------:R-:W-:Y:S01]  /*31aa0*/  HFMA2 R9, -RZ, RZ, 1.8369140625, -749.5 ;  /* 0x3f59e1dbff097431 */ /* 0x000fe200000001ff */
[----:B------:R-:W-:Y:S01]  /*31ab0*/  BSSY.RECONVERGENT B0, `(.L_x_8949) ;  /* 0x0000015000007945 */ /* 0x000fe20003800200 */
[----:B------:R-:W-:Y:S01]  /*31ac0*/  MOV R0, 0x1 ;  /* 0x0000000100007802 */ /* 0x000fe20000000f00 */
[----:B------:R-:W-:-:S07]  /*31ad0*/  IMAD.MOV.U32 R8, RZ, RZ, -0x5713a6fc ;  /* 0xa8ec5904ff087424 */ /* 0x000fce00078e00ff */
.L_x_8950:
        /* <DEDUP_REMOVED lines=19> */
.L_x_8949:
        /* <DEDUP_REMOVED lines=28> */
.L_x_8952:
[----:B------:R-:W-:Y:S05]  /*31dd0*/  BSYNC.RECONVERGENT B0 ;  /* 0x0000000000007941 */ /* 0x000fea0003800200 */
.L_x_8951:
[----:B------:R-:W-:Y:S01]  /*31de0*/  HFMA2 R0, -RZ, RZ, 0, 5.9604644775390625e-08 ;  /* 0x00000001ff007431 */ /* 0x000fe200000001ff */
[----:B------:R-:W-:Y:S01]  /*31df0*/  BSSY.RECONVERGENT B0, `(.L_x_8953) ;  /* 0x0000015000007945 */ /* 0x000fe20003800200 */
[----:B------:R-:W-:Y:S01]  /*31e00*/  IMAD.MOV.U32 R6, RZ, RZ, -0x5a255ed9 ;  /* 0xa5daa127ff067424 */ /* 0x000fe200078e00ff */
[----:B------:R-:W-:-:S07]  /*31e10*/  MOV R7, 0xbf70ae56 ;  /* 0xbf70ae5600077802 */ /* 0x000fce0000000f00 */
.L_x_8954:
        /* <DEDUP_REMOVED lines=19> */
.L_x_8953:
        /* <DEDUP_REMOVED lines=29> */
.L_x_8956:
[----:B------:R-:W-:Y:S05]  /*32120*/  BSYNC.RECONVERGENT B0 ;  /* 0x0000000000007941 */ /* 0x000fea0003800200 */
.L_x_8955:
[----:B------:R-:W-:Y:S01]  /*32130*/  BSSY.RECONVERGENT B0, `(.L_x_8957) ;  /* 0x0000016000007945 */ /* 0x000fe20003800200 */
[----:B------:R-:W-:Y:S01]  /*32140*/  IMAD.MOV.U32 R0, RZ, RZ, 0x1 ;  /* 0x00000001ff007424 */ /* 0x000fe200078e00ff */
[----:B------:R-:W-:Y:S01]  /*32150*/  MOV R8, 0xcbc5fc12 ;  /* 0xcbc5fc1200087802 */ /* 0x000fe20000000f00 */
[----:B------:R-:W-:-:S07]  /*32160*/  IMAD.MOV.U32 R9, RZ, RZ, -0x4087a384 ;  /* 0xbf785c7cff097424 */ /* 0x000fce00078e00ff */
.L_x_8958:
        /* <DEDUP_REMOVED lines=19> */
.L_x_8957:
        /* <DEDUP_REMOVED lines=28> */
.L_x_8960:
[----:B------:R-:W-:Y:S05]  /*32460*/  BSYNC.RECONVERGENT B0 ;  /* 0x0000000000007941 */ /* 0x000fea0003800200 */
.L_x_8959:
[----:B------:R-:W-:Y:S01]  /*32470*/  HFMA2 R6, -RZ, RZ, 39.40625, 0.0002791881561279296875 ;  /* 0x50ed0c93ff067431 */ /* 0x000fe200000001ff */
[----:B------:R-:W-:Y:S01]  /*32480*/  BSSY.RECONVERGENT B0, `(.L_x_8961) ;  /* 0x0000015000007945 */ /* 0x000fe20003800200 */
[----:B------:R-:W-:Y:S02]  /*32490*/  IMAD.MOV.U32 R0, RZ, RZ, 0x1 ;  /* 0x00000001ff007424 */ /* 0x000fe400078e00ff */
[----:B------:R-:W-:-:S07]  /*324a0*/  IMAD.MOV.U32 R7, RZ, RZ, 0x3f91d1d6 ;  /* 0x3f91d1d6ff077424 */ /* 0x000fce00078e00ff */
.L_x_8962:
        /* <DEDUP_REMOVED lines=19> */
.L_x_8961:
        /* <DEDUP_REMOVED lines=29> */
.L_x_8964:
[----:B------:R-:W-:Y:S05]  /*327b0*/  BSYNC.RECONVERGENT B0 ;  /* 0x0000000000007941 */ /* 0x000fea0003800200 */
.L_x_8963:
[----:B------:R-:W-:Y:S01]  /*327c0*/  HFMA2 R9, -RZ, RZ, 1.904296875, -46080 ;  /* 0x3f9ef9a0ff097431 */ /* 0x000fe200000001ff */
[----:B------:R-:W-:Y:S01]  /*327d0*/  BSSY.RECONVERGENT B0, `(.L_x_8965) ;  /* 0x0000015000007945 */ /* 0x000fe20003800200 */
[----:B------:R-:W-:Y:S01]  /*327e0*/  MOV R0, 0x1 ;  /* 0x0000000100007802 */ /* 0x000fe20000000f00 */
[----:B------:R-:W-:-:S07]  /*327f0*/  IMAD.MOV.U32 R8, RZ, RZ, 0x5c03d2e9 ;  /* 0x5c03d2e9ff087424 */ /* 0x000fce00078e00ff */
.L_x_8966:
        /* <DEDUP_REMOVED lines=19> */
.L_x_8965:
        /* <DEDUP_REMOVED lines=28> */
.L_x_8968:
[----:B------:R-:W-:Y:S05]  /*32af0*/  BSYNC.RECONVERGENT B0 ;  /* 0x0000000000007941 */ /* 0x000fea0003800200 */
.L_x_8967:
[----:B------:R-:W-:Y:S01]  /*32b00*/  HFMA2 R0, -RZ, RZ, 0, 5.9604644775390625e-08 ;  /* 0x00000001ff007431 */ /* 0x000fe200000001ff */
[----:B------:R-:W-:Y:S01]  /*32b10*/  BSSY.RECONVERGENT B0, `(.L_x_8969) ;  /* 0x0000015000007945 */ /* 0x000fe20003800200 */
[----:B------:R-:W-:Y:S01]  /*32b20*/  IMAD.MOV.U32 R6, RZ, RZ, 0x5f50d178 ;  /* 0x5f50d178ff067424 */ /* 0x000fe200078e00ff */
[----:B------:R-:W-:-:S07]  /*32b30*/  MOV R7, 0xbfb95b68 ;  /* 0xbfb95b6800077802 */ /* 0x000fce0000000f00 */
.L_x_8970:
        /* <DEDUP_REMOVED lines=19> */
.L_x_8969:
        /* <DEDUP_REMOVED lines=29> */
.L_x_8972:
[----:B------:R-:W-:Y:S05]  /*32e40*/  BSYNC.RECONVERGENT B0 ;  /* 0x0000000000007941 */ /* 0x000fea0003800200 */
.L_x_8971:
[----:B------:R-:W-:Y:S01]  /*32e50*/  HFMA2 R8, -RZ, RZ, -4.19921875, 9.65595245361328125e-06 ;  /* 0xc43300a2ff087431 */ /* 0x000fe200000001ff */
[----:B------:R-:W-:Y:S01]  /*32e60*/  BSSY.RECONVERGENT B0, `(.L_x_8973) ;  /* 0x0000015000007945 */ /* 0x000fe20003800200 */
[----:B------:R-:W-:Y:S02]  /*32e70*/  IMAD.MOV.U32 R0, RZ, RZ, 0x1 ;  /* 0x00000001ff007424 */ /* 0x000fe400078e00ff */
[----:B------:R-:W-:-:S07]  /*32e80*/  IMAD.MOV.U32 R9, RZ, RZ, -0x40366831 ;  /* 0xbfc997cfff097424 */ /* 0x000fce00078e00ff */
.L_x_8974:
        /* <DEDUP_REMOVED lines=19> */
.L_x_8973:
        /* <DEDUP_REMOVED lines=28> */
.L_x_8976:
[----:B------:R-:W-:Y:S05]  /*33180*/  BSYNC.RECONVERGENT B0 ;  /* 0x0000000000007941 */ /* 0x000fea0003800200 */
.L_x_8975:
[----:B------:R-:W-:Y:S01]  /*33190*/  HFMA2 R6, -RZ, RZ, -0.76416015625, -0.0058746337890625 ;  /* 0xba1d9e04ff067431 */ /* 0x000fe200000001ff */
[----:B------:R-:W-:Y:S01]  /*331a0*/  BSSY.RECONVERGENT B0, `(.L_x_8977) ;  /* 0x0000015000007945 */ /* 0x000fe20003800200 */
[----:B------:R-:W-:Y:S02]  /*331b0*/  IMAD.MOV.U32 R0, RZ, RZ, 0x1 ;  /* 0x00000001ff007424 */ /* 0x000fe400078e00ff */
[----:B------:R-:W-:-:S07]  /*331c0*/  IMAD.MOV.U32 R7, RZ, RZ, 0x3fe72e2b ;  /* 0x3fe72e2bff077424 */ /* 0x000fce00078e00ff */
.L_x_8978:
        /* <DEDUP_REMOVED lines=19> */
.L_x_8977:
        /* <DEDUP_REMOVED lines=29> */
.L_x_8980:
[----:B------:R-:W-:Y:S05]  /*334d0*/  BSYNC.RECONVERGENT B0 ;  /* 0x0000000000007941 */ /* 0x000fea0003800200 */
.L_x_8979:
[----:B------:R-:W-:Y:S01]  /*334e0*/  HFMA2 R9, -RZ, RZ, 1.994140625, -0.05938720703125 ;  /* 0x3ffaab9aff097431 */ /* 0x000fe200000001ff */
[----:B------:R-:W-:Y:S01]  /*334f0*/  BSSY.RECONVERGENT B0, `(.L_x_8981) ;  /* 0x0000015000007945 */ /* 0x000fe20003800200 */
[----:B------:R-:W-:Y:S01]  /*33500*/  MOV R0, 0x1 ;  /* 0x0000000100007802 */ /* 0x000fe20000000f00 */
[----:B------:R-:W-:-:S07]  /*33510*/  IMAD.MOV.U32 R8, RZ, RZ, 0x101bb71a ;  /* 0x101bb71aff087424 */ /* 0x000fce00078e00ff */
.L_x_8982:
        /* <DEDUP_REMOVED lines=19> */
.L_x_8981:
        /* <DEDUP_REMOVED lines=28> */
.L_x_8984:
[----:B------:R-:W-:Y:S05]  /*33810*/  BSYNC.RECONVERGENT B0 ;  /* 0x0000000000007941 */ /* 0x000fea0003800200 */
.L_x_8983:
[----:B------:R-:W-:Y:S01]  /*33820*/  HFMA2 R0, -RZ, RZ, 0, 5.9604644775390625e-08 ;  /* 0x00000001ff007431 */ /* 0x000fe200000001ff */
[----:B------:R-:W-:Y:S01]  /*33830*/  BSSY.RECONVERGENT B0, `(.L_x_8985) ;  /* 0x0000015000007945 */ /* 0x000fe20003800200 */
[----:B------:R-:W-:Y:S01]  /*33840*/  IMAD.MOV.U32 R6, RZ, RZ, -0x755502fe ;  /* 0x8aaafd02ff067424 */ /* 0x000fe200078e00ff */
[----:B------:R-:W-:-:S07]  /*33850*/  MOV R7, 0xc01a79ae ;  /* 0xc01a79ae00077802 */ /* 0x000fce0000000f00 */
.L_x_8986:
        /* <DEDUP_REMOVED lines=19> */
.L_x_8985:
        /* <DEDUP_REMOVED lines=29> */
.L_x_8988:
[----:B------:R-:W-:Y:S05]  /*33b60*/  BSYNC.RECONVERGENT B0 ;  /* 0x0000000000007941 */ /* 0x000fea0003800200 */
.L_x_8987:
[----:B------:R-:W-:Y:S01]  /*33b70*/  HFMA2 R8, -RZ, RZ, 23.78125, 1.8896484375 ;  /* 0x4df23f8fff087431 */ /* 0x000fe200000001ff */
[----:B------:R-:W-:Y:S01]  /*33b80*/  BSSY.RECONVERGENT B0, `(.L_x_8989) ;  /* 0x0000015000007945 */ /* 0x000fe20003800200 */
[----:B------:R-:W-:Y:S02]  /*33b90*/  IMAD.MOV.U32 R0, RZ, RZ, 0x1 ;  /* 0x00000001ff007424 */ /* 0x000fe400078e00ff */
[----:B------:R-:W-:-:S07]  /*33ba0*/  IMAD.MOV.U32 R9, RZ, RZ, -0x3fcee326 ;  /* 0xc0311cdaff097424 */ /* 0x000fce00078e00ff */
.L_x_8990:
        /* <DEDUP_REMOVED lines=19> */
.L_x_8989:
        /* <DEDUP_REMOVED lines=28> */
.L_x_8992:
[----:B------:R-:W-:Y:S05]  /*33ea0*/  BSYNC.RECONVERGENT B0 ;  /* 0x0000000000007941 */ /* 0x000fea0003800200 */
.L_x_8991:
[----:B------:R-:W-:Y:S01]  /*33eb0*/  HFMA2 R6, -RZ, RZ, 0.1600341796875, 0.001068115234375 ;  /* 0x311f1460ff067431 */ /* 0x000fe200000001ff */
[----:B------:R-:W-:Y:S01]  /*33ec0*/  BSSY.RECONVERGENT B0, `(.L_x_8993) ;  /* 0x0000015000007945 */ /* 0x000fe20003800200 */
[----:B------:R-:W-:Y:S02]  /*33ed0*/  IMAD.MOV.U32 R0, RZ, RZ, 0x1 ;  /* 0x00000001ff007424 */ /* 0x000fe400078e00ff */
[----:B------:R-:W-:-:S07]  /*33ee0*/  IMAD.MOV.U32 R7, RZ, RZ, 0x405278fb ;  /* 0x405278fbff077424 */ /* 0x000fce00078e00ff */
.L_x_8994:
        /* <DEDUP_REMOVED lines=19> */
.L_x_8993:
        /* <DEDUP_REMOVED lines=29> */
.L_x_8996:
[----:B------:R-:W-:Y:S05]  /*341f0*/  BSYNC.RECONVERGENT B0 ;  /* 0x0000000000007941 */ /* 0x000fea0003800200 */
.L_x_8995:
[----:B------:R-:W-:Y:S01]  /*34200*/  HFMA2 R9, -RZ, RZ, 2.20703125, -8.2194805145263671875e-05 ;  /* 0x406a8563ff097431 */ /* 0x000fe200000001ff */
[----:B------:R-:W-:Y:S01]  /*34210*/  BSSY.RECONVERGENT B0, `(.L_x_8997) ;  /* 0x0000015000007945 */ /* 0x000fe20003800200 */
[----:B------:R-:W-:Y:S01]  /*34220*/  MOV R0, 0x1 ;  /* 0x0000000100007802 */ /* 0x000fe20000000f00 */
[----:B------:R-:W-:-:S07]  /*34230*/  IMAD.MOV.U32 R8, RZ, RZ, 0x4b8ba3fd ;  /* 0x4b8ba3fdff087424 */ /* 0x000fce00078e00ff */
.L_x_8998:
        /* <DEDUP_REMOVED lines=19> */
.L_x_8997:
        /* <DEDUP_REMOVED lines=11> */
.L_x_9000:
        /* <DEDUP_REMOVED lines=19> */
.L_x_8999:
        /* <DEDUP_REMOVED lines=19> */
[----:B------:R-:W-:-:S07]  /*34680*/  IMAD.MOV.U32 R4, RZ, RZ, R6 ;  /* 0x000000ffff047224 */ /* 0x000fce00078e0006 */
.L_x_9002:
[----:B------:R-:W-:Y:S05]  /*34690*/  BSYNC.RECONVERGENT B0 ;  /* 0x0000000000007941 */ /* 0x000fea0003800200 */
.L_x_9001:
[----:B------:R-:W-:-:S08]  /*346a0*/  DMUL R4, R14, R4 ;  /* 0x000000040e047228 */ /* 0x000fd00000000000 */
[----:B------:R-:W-:-:S14]  /*346b0*/  DSETP.GT.AND P0, PT, |R4|, |R18|, PT ;  /* 0x400000120400722a */ /* 0x000fdc0003f04200 */
[----:B------:R-:W-:-:S11]  /*346c0*/  @!P0 DADD R12, R12, R4 ;  /* 0x000000000c0c8229 */ /* 0x000fd60000000004 */
.L_x_8906:
[----:B------:R-:W-:Y:S05]  /*346d0*/  BSYNC.RECONVERGENT B1 ;  /* 0x0000000000017941 */ /* 0x000fea0003800200 */
.L_x_8905:
        /* <DEDUP_REMOVED lines=65> */
[----:B------:R-:W-:Y:S01]  /*34af0*/  IMAD.IADD R0, R8, 0x1, -R9 ;  /* 0x0000000108007824 */ /* 0x000fe200078e0a09 */
        /* <DEDUP_REMOVED lines=76> */
[----:B------:R-:W-:-:S03]  /*34fc0*/  LEA R7, R9, R7, 0x14 ;  /* 0x0000000709077211 */ /* 0x000fc600078ea0ff */
        /* <DEDUP_REMOVED lines=15> */
.L_x_9004:
        /* <DEDUP_REMOVED lines=9> */
.L_x_9005:
[----:B------:R-:W-:Y:S05]  /*35150*/  BSYNC.RECONVERGENT B0 ;  /* 0x0000000000007941 */ /* 0x000fea0003800200 */
.L_x_9003:
        /* <DEDUP_REMOVED lines=62> */
.L_x_9007:
[----:B------:R-:W-:Y:S05]  /*35540*/  BSYNC.RECONVERGENT B0 ;  /* 0x0000000000007941 */ /* 0x000fea0003800200 */
.L_x_9006:
[----:B------:R-:W-:Y:S01]  /*35550*/  UMOV UR6, 0x54411744 ;  /* 0x5441174400067882 */ /* 0x000fe20000000000 */
[----:B------:R-:W-:Y:S01]  /*35560*/  UMOV UR7, 0x401921fb ;  /* 0x401921fb00077882 */ /* 0x000fe20000000000 */
[----:B------:R-:W-:Y:S01]  /*35570*/  BSSY.RECONVERGENT B1, `(.L_x_9008) ;  /* 0x000001c000017945 */ /* 0x000fe20003800200 */
[----:B------:R-:W-:Y:S01]  /*35580*/  DMUL R6, R10, UR6 ;  /* 0x000000060a067c28 */ /* 0x000fe20008000000 */
[----:B------:R-:W-:Y:S01]  /*35590*/  IMAD.MOV.U32 R10, RZ, RZ, 0x0 ;  /* 0x00000000ff0a7424 */ /* 0x000fe200078e00ff */
[----:B------:R-:W-:Y:S01]  /*355a0*/  MOV R11, 0x3fd80000 ;  /* 0x3fd80000000b7802 */ /* 0x000fe20000000f00 */
        /* <DEDUP_REMOVED lines=24> */
.L_x_9009:
[----:B------:R-:W-:Y:S05]  /*35730*/  BSYNC.RECONVERGENT B1 ;  /* 0x0000000000017941 */ /* 0x000fea0003800200 */
.L_x_9008:
        /* <DEDUP_REMOVED lines=20> */
[----:B------:R-:W-:-:S07]  /*35880*/  MOV R7, R5 ;  /* 0x0000000500077202 */ /* 0x000fce0000000f00 */
.L_x_9011:
[----:B------:R-:W-:Y:S05]  /*35890*/  BSYNC.RECONVERGENT B0 ;  /* 0x0000000000007941 */ /* 0x000fea0003800200 */
.L_x_9010:
[----:B------:R-:W-:Y:S01]  /*358a0*/  DFMA R18, R14, 0.5, R6 ;  /* 0x3fe000000e12782b */ /* 0x000fe20000000006 */
[----:B------:R-:W-:Y:S10]  /*358b0*/  BRA `(.L_x_8874) ;  /* 0x0000026c00cc7947 */ /* 0x000ff40003800000 */
.L_x_8877:
[----:B------:R-:W-:Y:S01]  /*358c0*/  DSETP.GT.AND P0, PT, R10, 200, PT ;  /* 0x406900000a00742a */ /* 0x000fe20003f04000 */
[----:B------:R-:W-:-:S13]  /*358d0*/  BSSY.RELIABLE B1, `(.L_x_9012) ;  /* 0x0000f84000017945 */ /* 0x000fda0003800100 */
[----:B------:R-:W-:Y:S05]  /*358e0*/  @!P0 BRA `(.L_x_9013) ;  /* 0x000000f800088947 */ /* 0x000fea0003800000 */
[----:B------:R-:W0:Y:S01]  /*358f0*/  MUFU.RSQ64H R15, R11 ;  /* 0x0000000b000f7308 */ /* 0x000e220000001c00 */
[----:B------:R-:W-:Y:S01]  /*35900*/  VIADD R14, R11, 0xfcb00000 ;  /* 0xfcb000000b0e7836 */ /* 0x000fe20000000000 */
[----:B------:R-:W-:Y:S04]  /*35910*/  BSSY.RECONVERGENT B3, `(.L_x_9014) ;  /* 0x000001a000037945 */ /* 0x000fe80003800200 */
[----:B------:R-:W-:Y:S01]  /*35920*/  ISETP.GE.U32.AND P0, PT, R14, 0x7ca00000, PT ;  /* 0x7ca000000e00780c */ /* 0x000fe20003f06070 */
        /* <DEDUP_REMOVED lines=24> */
.L_x_9015:
[----:B------:R-:W-:Y:S05]  /*35ab0*/  BSYNC.RECONVERGENT B3 ;  /* 0x0000000000037941 */ /* 0x000fea0003800200 */
.L_x_9014:
        /* <DEDUP_REMOVED lines=15> */
[----:B------:R-:W-:Y:S01]  /*35bb0*/  IMAD.MOV.U32 R6, RZ, RZ, RZ ;  /* 0x000000ffff067224 */ /* 0x000fe200078e00ff */
[----:B------:R-:W-:Y:S02]  /*35bc0*/  MOV R7, 0x40120000 ;  /* 0x4012000000077802 */ /* 0x000fe40000000f00 */
[----:B------:R-:W-:-:S07]  /*35bd0*/  MOV R0, 0x35bf0 ;  /* 0x00035bf000007802 */ /* 0x000fce0000000f00 */
[----:B------:R-:W-:Y:S05]  /*35be0*/  CALL.REL.NOINC `($__internal_27_$__cuda_sm20_div_rn_f64_full) ;  /* 0x0000026c00c07944 */ /* 0x000fea0003c00000 */
[----:B------:R-:W-:-:S07]  /*35bf0*/  IMAD.MOV.U32 R7, RZ, RZ, R5 ;  /* 0x000000ffff077224 */ /* 0x000fce00078e0005 */
.L_x_9017:
[----:B------:R-:W-:Y:S05]  /*35c00*/  BSYNC.RECONVERGENT B0 ;  /* 0x0000000000007941 */ /* 0x000fea0003800200 */
.L_x_9016:
        /* <DEDUP_REMOVED lines=25> */
[----:B-1----:R-:W-:Y:S01]  /*35da0*/  IMAD.MOV.U32 R7, RZ, RZ, 0x3f371de3 ;  /* 0x3f371de3ff077424 */ /* 0x002fe200078e00ff */
[----:B------:R-:W-:Y:S01]  /*35db0*/  MOV R6, 0xa556c734 ;  /* 0xa556c73400067802 */ /* 0x000fe20000000f00 */
[----:B------:R1:W-:Y:S01]  /*35dc0*/  STL.64 [R1+0x1468], R8 ;  /* 0x0014680801007387 */ /* 0x0003e20000100a00 */
[----:B------:R-:W-:Y:S01]  /*35dd0*/  FSETP.GEU.AND P1, PT, |R2|, 6.5827683646048100446e-37, PT ;  /* 0x036000000200780b */ /* 0x000fe20003f2e200 */
[----:B--2---:R-:W-:Y:S01]  /*35de0*/  IMAD.MOV.U32 R13, RZ, RZ, -0x413daac9 ;  /* 0xbec25537ff0d7424 */ /* 0x004fe200078e00ff */
[----:B------:R-:W-:Y:S01]  /*35df0*/  MOV R12, 0x652afc2 ;  /* 0x0652afc2000c7802 */ /* 0x000fe20000000f00 */
[----:B------:R2:W-:Y:S01]  /*35e00*/  STL.64 [R1+0x1470], R6 ;  /* 0x0014700601007387 */ /* 0x0005e20000100a00 */
[----:B------:R-:W-:Y:S01]  /*35e10*/  BSSY.RECONVERGENT B0, `(.L_x_9018) ;  /* 0x000074f000007945 */ /* 0x000fe20003800200 */
[----:B0-----:R-:W-:Y:S01]  /*35e20*/  MOV R14, 0xa2d0465c ;  /* 0xa2d0465c000e7802 */ /* 0x001fe20000000f00 */
        /* <DEDUP_REMOVED lines=459> */
[----:B------:R-:W-:Y:S01]  /*37ae0*/  IMAD.MOV.U32 R9, RZ, RZ, -0x413cc715 ;  /* 0xbec338ebff097424 */ /* 0x000fe200078e00ff */
[----:B---3--:R-:W-:Y:S01]  /*37af0*/  MOV R6, 0xde0bb2eb ;  /* 0xde0bb2eb00067802 */ /* 0x008fe20000000f00 */
[----:B------:R-:W-:-:S03]  /*37b00*/  IMAD.MOV.U32 R7, RZ, RZ, -0x4209a631 ;  /* 0xbdf659cfff077424 */ /* 0x000fc600078e00ff */
[----:B------:R1:W-:Y:S04]  /*37b10*/  STL.64 [R1+0x1878], R8 ;  /* 0x0018780801007387 */ /* 0x0003e80000100a00 */
[----:B------:R2:W-:Y:S01]  /*37b20*/  STL.64 [R1+0x1880], R6 ;  /* 0x0018800601007387 */ /* 0x0005e20000100a00 */
[----:B0-----:R-:W-:Y:S01]  /*37b30*/  MOV R12, 0xb4446107 ;  /* 0xb4446107000c7802 */ /* 0x001fe20000000f00 */
[----:B------:R-:W-:Y:S01]  /*37b40*/  IMAD.MOV.U32 R13, RZ, RZ, -0x40c34699 ;  /* 0xbf3cb967ff0d7424 */ /* 0x000fe200078e00ff */
[----:B-1----:R-:W-:Y:S01]  /*37b50*/  MOV R8, 0xbecd0c0f ;  /* 0xbecd0c0f00087802 */ /* 0x002fe20000000f00 */
[----:B------:R-:W-:Y:S01]  /*37b60*/  IMAD.MOV.U32 R9, RZ, RZ, -0x41773d99 ;  /* 0xbe88c267ff097424 */ /* 0x000fe200078e00ff */
[----:B--2---:R-:W-:Y:S01]  /*37b70*/  MOV R6, 0x5ac40e35 ;  /* 0x5ac40e3500067802 */ /* 0x004fe20000000f00 */
[----:B------:R-:W-:-:S03]  /*37b80*/  IMAD.MOV.U32 R7, RZ, RZ, -0x42ebbee4 ;  /* 0xbd14411cff077424 */ /* 0x000fc600078e00ff */
        /* <DEDUP_REMOVED lines=8> */
[----:B0-----:R-:W-:Y:S01]  /*37c10*/  MOV R8, 0x831849dc ;  /* 0x831849dc00087802 */ /* 0x001fe20000000f00 */
[----:B------:R-:W-:Y:S01]  /*37c20*/  IMAD.MOV.U32 R9, RZ, RZ, 0x3dd9b9c5 ;  /* 0x3dd9b9c5ff097424 */ /* 0x000fe200078e00ff */
[----:B-1----:R-:W-:Y:S01]  /*37c30*/  MOV R6, 0x2b8692ba ;  /* 0x2b8692ba00067802 */ /* 0x002fe20000000f00 */
[----:B------:R-:W-:-:S03]  /*37c40*/  IMAD.MOV.U32 R7, RZ, RZ, -0x42372feb ;  /* 0xbdc8d015ff077424 */ /* 0x000fc600078e00ff */
        /* <DEDUP_REMOVED lines=142> */
[----:B------:R-:W-:Y:S01]  /*38530*/  IMAD.MOV.U32 R9, RZ, RZ, -0x4172a662 ;  /* 0xbe8d599eff097424 */ /* 0x000fe200078e00ff */
[----:B------:R0:W-:Y:S01]  /*38540*/  STL.64 [R1+0x2070], R18 ;  /* 0x0020701201007387 */ /* 0x0001e20000100a00 */
[----:B--2---:R-:W-:Y:S01]  /*38550*/  MOV R12, 0xc550bd4b ;  /* 0xc550bd4b000c7802 */ /* 0x004fe20000000f00 */
[----:B------:R-:W-:-:S02]  /*38560*/  IMAD.MOV.U32 R13, RZ, RZ, 0x3cc7c54e ;  /* 0x3cc7c54eff0d7424 */ /* 0x000fc400078e00ff */
        /* <DEDUP_REMOVED lines=29> */
[----:B0-----:R-:W-:Y:S01]  /*38740*/  IMAD.MOV.U32 R16, RZ, RZ, -0x2e56537d ;  /* 0xd1a9ac83ff107424 */ /* 0x001fe200078e00ff */
[----:B------:R-:W-:-:S02]  /*38750*/  MOV R17, 0x3e62116d ;  /* 0x3e62116d00117802 */ /* 0x000fc40000000f00 */
[----:B-1----:R-:W-:Y:S01]  /*38760*/  MOV R8, 0xa6572e09 ;  /* 0xa6572e0900087802 */ /* 0x002fe20000000f00 */
[----:B------:R-:W-:Y:S01]  /*38770*/  IMAD.MOV.U32 R9, RZ, RZ, -0x43a8864c ;  /* 0xbc5779b4ff097424 */ /* 0x000fe200078e00ff */
        /* <DEDUP_REMOVED lines=20> */
[----:B0-----:R-:W-:Y:S01]  /*388c0*/  IMAD.MOV.U32 R18, RZ, RZ, 0x27a1383d ;  /* 0x27a1383dff127424 */ /* 0x001fe200078e00ff */
[----:B------:R-:W-:-:S02]  /*388d0*/  MOV R19, 0xbe7ea6a4 ;  /* 0xbe7ea6a400137802 */ /* 0x000fc40000000f00 */
[----:B-1----:R-:W-:Y:S01]  /*388e0*/  MOV R8, 0xc28e8a0 ;  /* 0x0c28e8a000087802 */ /* 0x002fe20000000f00 */
[----:B------:R-:W-:Y:S01]  /*388f0*/  IMAD.MOV.U32 R9, RZ, RZ, 0x3f322fb2 ;  /* 0x3f322fb2ff097424 */ /* 0x000fe200078e00ff */
        /* <DEDUP_REMOVED lines=11> */
[----:B------:R-:W-:Y:S01]  /*389b0*/  IMAD.MOV.U32 R9, RZ, RZ, -0x4109e704 ;  /* 0xbef618fcff097424 */ /* 0x000fe200078e00ff */
        /* <DEDUP_REMOVED lines=8> */
[----:B0-----:R-:W-:Y:S01]  /*38a40*/  IMAD.MOV.U32 R16, RZ, RZ, -0x5673743c ;  /* 0xa98c8bc4ff107424 */ /* 0x001fe200078e00ff */
[----:B------:R-:W-:-:S02]  /*38a50*/  MOV R17, 0x3fc6fb2b ;  /* 0x3fc6fb2b00117802 */ /* 0x000fc40000000f00 */
[----:B-1----:R-:W-:Y:S01]  /*38a60*/  MOV R8, 0xf27b27e8 ;  /* 0xf27b27e800087802 */ /* 0x002fe20000000f00 */
        /* <DEDUP_REMOVED lines=367> */
[----:B------:R-:W-:Y:S04]  /*3a160*/  STL.64 [R1+0x2090], R14 ;  /* 0x0020900e01007387 */ /* 0x000fe80000100a00 */
[----:B------:R2:W-:Y:S01]  /*3a170*/  STL.64 [R1+0x1ee0], R6 ;  /* 0x001ee00601007387 */ /* 0x0005e20000100a00 */
[----:B0-----:R-:W-:Y:S01]  /*3a180*/  MOV R12, 0xeccfadb ;  /* 0x0eccfadb000c7802 */ /* 0x001fe20000000f00 */
[----:B------:R-:W-:Y:S01]  /*3a190*/  IMAD.MOV.U32 R13, RZ, RZ, 0x3efadee2 ;  /* 0x3efadee2ff0d7424 */ /* 0x000fe200078e00ff */
[----:B-1----:R-:W-:Y:S01]  /*3a1a0*/  MOV R8, 0x34675d03 ;  /* 0x34675d0300087802 */ /* 0x002fe20000000f00 */
[----:B------:R-:W-:-:S03]  /*3a1b0*/  IMAD.MOV.U32 R9, RZ, RZ, -0x411a7e0a ;  /* 0xbee581f6ff097424 */ /* 0x000fc600078e00ff */
[----:B------:R0:W-:Y:S04]  /*3a1c0*/  STL.64 [R1+0x2088], R12 ;  /* 0x0020880c01007387 */ /* 0x0001e80000100a00 */
[----:B------:R1:W-:Y:S01]  /*3a1d0*/  STL.64 [R1+0x1ee8], R8 ;  /* 0x001ee80801007387 */ /* 0x0003e20000100a00 */
[----:B--2---:R-:W-:Y:S01]  /*3a1e0*/  MOV R6, 0x376be54f ;  /* 0x376be54f00067802 */ /* 0x004fe20000000f00 */
[----:B------:R-:W-:-:S05]  /*3a1f0*/  IMAD.MOV.U32 R7, RZ, RZ, -0x42b28354 ;  /* 0xbd4d7cacff077424 */ /* 0x000fca00078e00ff */
[----:B------:R2:W-:Y:S01]  /*3a200*/  STL.64 [R1+0x1f00], R6 ;  /* 0x001f000601007387 */ /* 0x0005e20000100a00 */
[----:B0-----:R-:W-:Y:S01]  /*3a210*/  MOV R12, 0xda432b11 ;  /* 0xda432b11000c7802 */ /* 0x001fe20000000f00 */
[----:B------:R-:W-:Y:S01]  /*3a220*/  IMAD.MOV.U32 R13, RZ, RZ, -0x414e954a ;  /* 0xbeb16ab6ff0d7424 */ /* 0x000fe200078e00ff */
[----:B-1----:R-:W-:Y:S01]  /*3a230*/  MOV R8, 0xa5f2b88d ;  /* 0xa5f2b88d00087802 */ /* 0x002fe20000000f00 */
[----:B------:R-:W-:-:S03]  /*3a240*/  IMAD.MOV.U32 R9, RZ, RZ, 0x3e9aae08 ;  /* 0x3e9aae08ff097424 */ /* 0x000fc600078e00ff */
[----:B------:R0:W-:Y:S04]  /*3a250*/  STL.64 [R1+0x20a8], R12 ;  /* 0x0020a80c01007387 */ /* 0x0001e80000100a00 */
[----:B------:R1:W-:Y:S01]  /*3a260*/  STL.64 [R1+0x1f08], R8 ;  /* 0x001f080801007387 */ /* 0x0003e20000100a00 */
[----:B--2---:R-:W-:Y:S01]  /*3a270*/  MOV R6, 0x585a3e12 ;  /* 0x585a3e1200067802 */ /* 0x004fe20000000f00 */
[----:B------:R-:W-:-:S05]  /*3a280*/  IMAD.MOV.U32 R7, RZ, RZ, -0x416fec5b ;  /* 0xbe9013a5ff077424 */ /* 0x000fca00078e00ff */
[----:B------:R2:W-:Y:S01]  /*3a290*/  STL.64 [R1+0x1f10], R6 ;  /* 0x001f100601007387 */ /* 0x0005e20000100a00 */
[----:B0-----:R-:W-:Y:S01]  /*3a2a0*/  IMAD.MOV.U32 R12, RZ, RZ, 0x1c8dde07 ;  /* 0x1c8dde07ff0c7424 */ /* 0x001fe200078e00ff */
[----:B------:R-:W-:Y:S02]  /*3a2b0*/  MOV R13, 0x3e89b42c ;  /* 0x3e89b42c000d7802 */ /* 0x000fe40000000f00 */
[----:B-1----:R-:W-:Y:S01]  /*3a2c0*/  MOV R8, 0x5cf292a0 ;  /* 0x5cf292a000087802 */ /* 0x002fe20000000f00 */
[----:B------:R-:W-:Y:S02]  /*3a2d0*/  IMAD.MOV.U32 R9, RZ, RZ, -0x41b6031b ;  /* 0xbe49fce5ff097424 */ /* 0x000fe400078e00ff */
[----:B------:R0:W-:Y:S04]  /*3a2e0*/  STL.64 [R1+0x20b8], R12 ;  /* 0x0020b80c01007387 */ /* 0x0001e80000100a00 */
[----:B------:R1:W-:Y:S01]  /*3a2f0*/  STL.64 [R1+0x1f28], R8 ;  /* 0x001f280801007387 */ /* 0x0003e20000100a00 */
[----:B--2---:R-:W-:Y:S01]  /*3a300*/  MOV R6, 0x5d9a0e3b ;  /* 0x5d9a0e3b00067802 */ /* 0x004fe20000000f00 */
[----:B------:R-:W-:-:S05]  /*3a310*/  IMAD.MOV.U32 R7, RZ, RZ, 0x3e3dc92e ;  /* 0x3e3dc92eff077424 */ /* 0x000fca00078e00ff */
[----:B------:R2:W-:Y:S01]  /*3a320*/  STL.64 [R1+0x1f30], R6 ;  /* 0x001f300601007387 */ /* 0x0005e20000100a00 */
[----:B0-----:R-:W-:Y:S01]  /*3a330*/  IMAD.MOV.U32 R12, RZ, RZ, 0x29064247 ;  /* 0x29064247ff0c7424 */ /* 0x001fe200078e00ff */
[----:B------:R-:W-:Y:S02]  /*3a340*/  MOV R13, 0xbfc0a06f ;  /* 0xbfc0a06f000d7802 */ /* 0x000fe40000000f00 */
[----:B-1----:R-:W-:Y:S01]  /*3a350*/  MOV R8, 0xcc2ec99 ;  /* 0x0cc2ec9900087802 */ /* 0x002fe20000000f00 */
[----:B------:R-:W-:-:S05]  /*3a360*/  IMAD.MOV.U32 R9, RZ, RZ, -0x41df1c66 ;  /* 0xbe20e39aff097424 */ /* 0x000fca00078e00ff */
[----:B------:R0:W-:Y:S01]  /*3a370*/  STL.64 [R1+0x1f38], R8 ;  /* 0x001f380801007387 */ /* 0x0001e20000100a00 */
[----:B--2---:R-:W-:Y:S01]  /*3a380*/  MOV R6, 0xeffed53e ;  /* 0xeffed53e00067802 */ /* 0x004fe20000000f00 */
[----:B------:R-:W-:-:S05]  /*3a390*/  IMAD.MOV.U32 R7, RZ, RZ, 0x3f9486e7 ;  /* 0x3f9486e7ff077424 */ /* 0x000fca00078e00ff */
[----:B------:R1:W-:Y:S01]  /*3a3a0*/  STL.64 [R1+0x1f50], R6 ;  /* 0x001f500601007387 */ /* 0x0003e20000100a00 */
[----:B0-----:R-:W-:Y:S01]  /*3a3b0*/  MOV R8, 0x80bea3b5 ;  /* 0x80bea3b500087802 */ /* 0x001fe20000000f00 */
[----:B------:R-:W-:-:S05]  /*3a3c0*/  IMAD.MOV.U32 R9, RZ, RZ, 0x3edd7b47 ;  /* 0x3edd7b47ff097424 */ /* 0x000fca00078e00ff */
[----:B------:R0:W-:Y:S01]  /*3a3d0*/  STL.64 [R1+0x1f58], R8 ;  /* 0x001f580801007387 */ /* 0x0001e20000100a00 */
[----:B-1----:R-:W-:Y:S01]  /*3a3e0*/  MOV R6, 0xe63486fe ;  /* 0xe63486fe00067802 */ /* 0x002fe20000000f00 */
[----:B------:R-:W-:-:S05]  /*3a3f0*/  IMAD.MOV.U32 R7, RZ, RZ, -0x4076a7b8 ;  /* 0xbf895848ff077424 */ /* 0x000fca00078e00ff */
[----:B------:R1:W-:Y:S01]  /*3a400*/  STL.64 [R1+0x1f60], R6 ;  /* 0x001f600601007387 */ /* 0x0003e20000100a00 */
[----:B0-----:R-:W-:Y:S01]  /*3a410*/  MOV R8, 0x2bea82b1 ;  /* 0x2bea82b100087802 */ /* 0x001fe20000000f00 */
[----:B------:R-:W-:-:S05]  /*3a420*/  IMAD.MOV.U32 R9, RZ, RZ, -0x418f02af ;  /* 0xbe70fd51ff097424 */ /* 0x000fca00078e00ff */
[----:B------:R0:W-:Y:S01]  /*3a430*/  STL.64 [R1+0x1f78], R8 ;  /* 0x001f780801007387 */ /* 0x0001e20000100a00 */
[----:B-1----:R-:W-:Y:S01]  /*3a440*/  MOV R6, 0xe4a5f58f ;  /* 0xe4a5f58f00067802 */ /* 0x002fe20000000f00 */
[----:B------:R-:W-:-:S05]  /*3a450*/  IMAD.MOV.U32 R7, RZ, RZ, 0x3f5ee468 ;  /* 0x3f5ee468ff077424 */ /* 0x000fca00078e00ff */
[----:B------:R1:W-:Y:S01]  /*3a460*/  STL.64 [R1+0x1f80], R6 ;  /* 0x001f800601007387 */ /* 0x0003e20000100a00 */
[----:B0-----:R-:W-:Y:S01]  /*3a470*/  MOV R8, 0xe1b8c909 ;  /* 0xe1b8c90900087802 */ /* 0x001fe20000000f00 */
[----:B------:R-:W-:-:S05]  /*3a480*/  IMAD.MOV.U32 R9, RZ, RZ, -0x40a7dbcf ;  /* 0xbf582431ff097424 */ /* 0x000fca00078e00ff */
[----:B------:R0:W-:Y:S01]  /*3a490*/  STL.64 [R1+0x1f88], R8 ;  /* 0x001f880801007387 */ /* 0x0001e20000100a00 */
[----:B-1----:R-:W-:Y:S01]  /*3a4a0*/  MOV R6, 0x61a9f916 ;  /* 0x61a9f91600067802 */ /* 0x002fe20000000f00 */
[----:B------:R-:W-:-:S05]  /*3a4b0*/  IMAD.MOV.U32 R7, RZ, RZ, -0x40dd2e49 ;  /* 0xbf22d1b7ff077424 */ /* 0x000fca00078e00ff */
        /* <DEDUP_REMOVED lines=41> */
[----:B------:R-:W-:-:S05]  /*3a750*/  IMAD.MOV.U32 R7, RZ, RZ, 0x3e603f57 ;  /* 0x3e603f57ff077424 */ /* 0x000fca00078e00ff */
[----:B------:R1:W-:Y:S01]  /*3a760*/  STL.64 [R1+0x2050], R6 ;  /* 0x0020500601007387 */ /* 0x0003e20000100a00 */
[----:B0-----:R-:W-:Y:S01]  /*3a770*/  MOV R8, 0x5f300209 ;  /* 0x5f30020900087802 */ /* 0x001fe20000000f00 */
[----:B------:R-:W-:-:S05]  /*3a780*/  IMAD.MOV.U32 R9, RZ, RZ, -0x40c14cb1 ;  /* 0xbf3eb34fff097424 */ /* 0x000fca00078e00ff */
[----:B------:R0:W-:Y:S01]  /*3a790*/  STL.64 [R1+0x2068], R8 ;  /* 0x0020680801007387 */ /* 0x0001e20000100a00 */
[----:B-1----:R-:W1:Y:S01]  /*3a7a0*/  MUFU.RCP64H R7, R11 ;  /* 0x0000000b00077308 */ /* 0x002e620000001800 */
[----:B------:R-:W-:Y:S02]  /*3a7b0*/  MOV R6, 0x1 ;  /* 0x0000000100067802 */ /* 0x000fe40000000f00 */
[----:B0-----:R-:W-:Y:S01]  /*3a7c0*/  MOV R8, 0xa0ce370e ;  /* 0xa0ce370e00087802 */ /* 0x001fe20000000f00 */
[----:B------:R-:W-:-:S03]  /*3a7d0*/  IMAD.MOV.U32 R9, RZ, RZ, -0x40ebb737 ;  /* 0xbf1448c9ff097424 */ /* 0x000fc600078e00ff */
[----:B-1----:R-:W-:Y:S02]  /*3a7e0*/  DFMA R14, -R10, R6, 1 ;  /* 0x3ff000000a0e742b */ /* 0x002fe40000000106 */
[----:B------:R0:W-:Y:S02]  /*3a7f0*/  STL.64 [R1+0x2080], R8 ;  /* 0x0020800801007387 */ /* 0x0001e40000100a00 */
[----:B0-----:R-:W-:Y:S01]  /*3a800*/  MOV R8, 0x3d88fea7 ;  /* 0x3d88fea700087802 */ /* 0x001fe20000000f00 */
[----:B------:R-:W-:-:S05]  /*3a810*/  IMAD.MOV.U32 R9, RZ, RZ, 0x3ecc1949 ;  /* 0x3ecc1949ff097424 */ /* 0x000fca00078e00ff */
[----:B------:R0:W-:Y:S02]  /*3a820*/  STL.64 [R1+0x20a0], R8 ;  /* 0x0020a00801007387 */ /* 0x0001e40000100a00 */
[----:B0-----:R-:W-:Y:S01]  /*3a830*/  DFMA R8, R14, R14, R14 ;  /* 0x0000000e0e08722b */ /* 0x001fe2000000000e */
[----:B------:R-:W-:Y:S01]  /*3a840*/  IMAD.MOV.U32 R14, RZ, RZ, 0x5f50d178 ;  /* 0x5f50d178ff0e7424 */ /* 0x000fe200078e00ff */
[----:B------:R-:W-:-:S06]  /*3a850*/  MOV R15, 0xbfb95b68 ;  /* 0xbfb95b68000f7802 */ /* 0x000fcc0000000f00 */
[----:B------:R-:W-:Y:S01]  /*3a860*/  DFMA R6, R6, R8, R6 ;  /* 0x000000080606722b */ /* 0x000fe20000000006 */
[----:B------:R0:W-:Y:S01]  /*3a870*/  STL.64 [R1+0x20d0], R14 ;  /* 0x0020d00e01007387 */ /* 0x0001e20000100a00 */
[----:B------:R-:W-:Y:S01]  /*3a880*/  IMAD.MOV.U32 R8, RZ, RZ, -0x2b09626c ;  /* 0xd4f69d94ff087424 */ /* 0x000fe200078e00ff */
        /* <DEDUP_REMOVED lines=16> */
[----:B0-----:R-:W-:Y:S01]  /*3a990*/  IMAD.MOV.U32 R14, RZ, RZ, 0x69432cef ;  /* 0x69432cefff0e7424 */ /* 0x001fe200078e00ff */
[----:B------:R-:W-:Y:S01]  /*3a9a0*/  MOV R15, 0xbf77067b ;  /* 0xbf77067b000f7802 */ /* 0x000fe20000000f00 */
[----:B-1----:R-:W-:Y:S01]  /*3a9b0*/  IMAD.MOV.U32 R16, RZ, RZ, -0x4ddbedfe ;  /* 0xb2241202ff107424 */ /* 0x002fe200078e00ff */
        /* <DEDUP_REMOVED lines=29> */
[----:B---3--:R-:W-:Y:S01]  /*3ab90*/  IMAD.MOV.U32 R12, RZ, RZ, 0xc4df7f1 ;  /* 0x0c4df7f1ff0c7424 */ /* 0x008fe200078e00ff */
[----:B------:R-:W-:Y:S02]  /*3aba0*/  MOV R13, 0x3f3adee2 ;  /* 0x3f3adee2000d7802 */ /* 0x000fe40000000f00 */
[----:B------:R2:W-:Y:S04]  /*3abb0*/  STL.64 [R1+0x2158], R8 ;  /* 0x0021580801007387 */ /* 0x0005e80000100a00 */
[----:B------:R3:W-:Y:S01]  /*3abc0*/  STL.64 [R1+0x2140], R12 ;  /* 0x0021400c01007387 */ /* 0x0007e20000100a00 */
[----:B0-----:R-:W-:Y:S01]  /*3abd0*/  IMAD.MOV.U32 R14, RZ, RZ, -0x3bccff5e ;  /* 0xc43300a2ff0e7424 */ /* 0x001fe200078e00ff */
[----:B------:R-:W-:Y:S01]  /*3abe0*/  MOV R15, 0xbfc997cf ;  /* 0xbfc997cf000f7802 */ /* 0x000fe20000000f00 */
[----:B-1----:R-:W-:Y:S01]  /*3abf0*/  IMAD.MOV.U32 R16, RZ, RZ, 0x48e4f389 ;  /* 0x48e4f389ff107424 */ /* 0x002fe200078e00ff */
        /* <DEDUP_REMOVED lines=429> */
[----:B0-----:R-:W-:Y:S01]  /*3c6d0*/  DFMA R14, -R10, R6, 1 ;  /* 0x3ff000000a0e742b */ /* 0x001fe20000000106 */
[----:B-1----:R-:W-:Y:S01]  /*3c6e0*/  IMAD.MOV.U32 R16, RZ, RZ, -0x706b55d6 ;  /* 0x8f94aa2aff107424 */ /* 0x002fe200078e00ff */
[----:B------:R-:W-:Y:S01]  /*3c6f0*/  MOV R17, 0x409e93fe ;  /* 0x409e93fe00117802 */ /* 0x000fe20000000f00 */
[----:B--2---:R-:W-:Y:S01]  /*3c700*/  IMAD.MOV.U32 R8, RZ, RZ, 0x261f4c56 ;  /* 0x261f4c56ff087424 */ /* 0x004fe200078e00ff */
[----:B------:R-:W-:-:S04]  /*3c710*/  MOV R9, 0xbfdcab95 ;  /* 0xbfdcab9500097802 */ /* 0x000fc80000000f00 */
[----:B------:R-:W-:Y:S01]  /*3c720*/  DFMA R6, R6, R14, R6 ;  /* 0x0000000e0606722b */ /* 0x000fe20000000006 */
[----:B---3--:R-:W-:Y:S01]  /*3c730*/  IMAD.MOV.U32 R12, RZ, RZ, -0x1c0ba3cb ;  /* 0xe3f45c35ff0c7424 */ /* 0x008fe200078e00ff */
[----:B------:R-:W-:Y:S01]  /*3c740*/  MOV R13, 0x3e7327d0 ;  /* 0x3e7327d0000d7802 */ /* 0x000fe20000000f00 */
[----:B------:R0:W-:Y:S01]  /*3c750*/  STL.64 [R1+0x2528], R8 ;  /* 0x0025280801007387 */ /* 0x0001e20000100a00 */
[----:B------:R-:W-:Y:S01]  /*3c760*/  IMAD.MOV.U32 R14, RZ, RZ, -0x22f680c9 ;  /* 0xdd097f37ff0e7424 */ /* 0x000fe200078e00ff */
[----:B------:R-:W-:Y:S02]  /*3c770*/  MOV R15, 0xc08784c0 ;  /* 0xc08784c0000f7802 */ /* 0x000fe40000000f00 */
[----:B------:R1:W-:Y:S01]  /*3c780*/  STL.64 [R1+0x2520], R12 ;  /* 0x0025200c01007387 */ /* 0x0003e20000100a00 */
[----:B0-----:R-:W-:Y:S01]  /*3c790*/  IMAD.MOV.U32 R8, RZ, RZ, -0x6475e4cf ;  /* 0x9b8a1b31ff087424 */ /* 0x001fe200078e00ff */
[----:B------:R-:W-:Y:S01]  /*3c7a0*/  MOV R9, 0x3fa0f5dc ;  /* 0x3fa0f5dc00097802 */ /* 0x000fe20000000f00 */
[----:B-1----:R-:W-:Y:S01]  /*3c7b0*/  IMAD.MOV.U32 R12, RZ, RZ, -0x4c63ea59 ;  /* 0xb39c15a7ff0c7424 */ /* 0x002fe200078e00ff */
        /* <DEDUP_REMOVED lines=127> */
[----:B--2---:R-:W-:Y:S01]  /*3cfb0*/  IMAD.MOV.U32 R12, RZ, RZ, -0x39628573 ;  /* 0xc69d7a8dff0c7424 */ /* 0x004fe200078e00ff */
[----:B------:R-:W-:-:S02]  /*3cfc0*/  MOV R13, 0x4086ddbb ;  /* 0x4086ddbb000d7802 */ /* 0x000fc40000000f00 */
[----:B------:R-:W-:Y:S01]  /*3cfd0*/  STL.64 [R1+0x2778], R14 ;  /* 0x0027780e01007387 */ /* 0x000fe20000100a00 */
        /* <DEDUP_REMOVED lines=19> */
[----:B--2---:R-:W-:Y:S01]  /*3d110*/  IMAD.MOV.U32 R12, RZ, RZ, R26 ;  /* 0x000000ffff0c7224 */ /* 0x004fe200078e001a */
[----:B------:R-:W-:Y:S01]  /*3d120*/  MOV R13, R2 ;  /* 0x00000002000d7202 */ /* 0x000fe20000000f00 */
[----:B------:R-:W-:Y:S01]  /*3d130*/  STL.64 [R1+0x27b8], R22 ;  /* 0x0027b81601007387 */ /* 0x000fe20000100a00 */
[----:B0-----:R-:W-:Y:S01]  /*3d140*/  IMAD.MOV.U32 R16, RZ, RZ, 0x14be7336 ;  /* 0x14be7336ff107424 */ /* 0x001fe200078e00ff */
[----:B------:R-:W-:-:S02]  /*3d150*/  MOV R17, 0x4026393a ;  /* 0x4026393a00117802 */ /* 0x000fc40000000f00 */
[----:B------:R-:W-:Y:S01]  /*3d160*/  STL.64 [R1+0x27c0], R20 ;  /* 0x0027c01401007387 */ /* 0x000fe20000100a00 */
[----:B------:R-:W-:Y:S01]  /*3d170*/  DMUL R14, R6, R12 ;  /* 0x0000000c060e7228 */ /* 0x000fe20000000000 */
[----:B---3--:R-:W-:Y:S01]  /*3d180*/  IMAD.MOV.U32 R8, RZ, RZ, -0xe8963 ;  /* 0xfff1769dff087424 */ /* 0x008fe200078e00ff */
[----:B------:R-:W-:Y:S01]  /*3d190*/  MOV R9, 0xc02d057d ;  /* 0xc02d057d00097802 */ /* 0x000fe20000000f00 */
[----:B------:R0:W-:Y:S04]  /*3d1a0*/  STL.64 [R1+0x2798], R16 ;  /* 0x0027981001007387 */ /* 0x0001e80000100a00 */
[----:B------:R1:W-:Y:S04]  /*3d1b0*/  STL.64 [R1+0x2790], R8 ;  /* 0x0027900801007387 */ /* 0x0003e80000100a00 */
[----:B------:R-:W-:Y:S01]  /*3d1c0*/  STL.64 [R1+0x27c8], R18 ;  /* 0x0027c81201007387 */ /* 0x000fe20000100a00 */
[----:B0-----:R-:W-:Y:S01]  /*3d1d0*/  DFMA R16, -R10, R14, R12 ;  /* 0x0000000e0a10722b */ /* 0x001fe2000000010c */
[----:B-1----:R-:W-:Y:S01]  /*3d1e0*/  IMAD.MOV.U32 R8, RZ, RZ, 0x47d911f2 ;  /* 0x47d911f2ff087424 */ /* 0x002fe200078e00ff */
[----:B------:R-:W-:-:S06]  /*3d1f0*/  MOV R9, 0x3ff1f3c0 ;  /* 0x3ff1f3c000097802 */ /* 0x000fcc0000000f00 */
[----:B------:R-:W-:Y:S01]  /*3d200*/  DFMA R14, R6, R16, R14 ;  /* 0x00000010060e722b */ /* 0x000fe2000000000e */
[----:B------:R0:W-:Y:S09]  /*3d210*/  STL.64 [R1+0x27b0], R8 ;  /* 0x0027b00801007387 */ /* 0x0001f20000100a00 */
[----:B------:R-:W-:Y:S01]  /*3d220*/  FFMA R0, RZ, R11, R15 ;  /* 0x0000000bff007223 */ /* 0x000fe2000000000f */
[----:B0-----:R-:W-:Y:S01]  /*3d230*/  IMAD.MOV.U32 R8, RZ, RZ, -0x5fb49ca2 ;  /* 0xa04b635eff087424 */ /* 0x001fe200078e00ff */
[----:B------:R-:W-:-:S03]  /*3d240*/  MOV R9, 0x3fdf284b ;  /* 0x3fdf284b00097802 */ /* 0x000fc60000000f00 */
[----:B------:R-:W-:Y:S02]  /*3d250*/  FSETP.GT.AND P0, PT, |R0|, 1.469367938527859385e-39, PT ;  /* 0x001000000000780b */ /* 0x000fe40003f04200 */
[----:B------:R0:W-:Y:S11]  /*3d260*/  STL.64 [R1+0x27d0], R8 ;  /* 0x0027d00801007387 */ /* 0x0001f60000100a00 */
[----:B------:R-:W-:Y:S05]  /*3d270*/  @P0 BRA P1, `(.L_x_9019) ;  /* 0x0000000000200947 */ /* 0x000fea0000800000 */
[----:B------:R-:W-:Y:S01]  /*3d280*/  IMAD.MOV.U32 R6, RZ, RZ, R12 ;  /* 0x000000ffff067224 */ /* 0x000fe200078e000c */
[----:B------:R-:W-:Y:S01]  /*3d290*/  MOV R7, R13 ;  /* 0x0000000d00077202 */ /* 0x000fe20000000f00 */
[----:B0-----:R-:W-:Y:S01]  /*3d2a0*/  IMAD.MOV.U32 R8, RZ, RZ, R10 ;  /* 0x000000ffff087224 */ /* 0x001fe200078e000a */
[----:B------:R-:W-:Y:S02]  /*3d2b0*/  MOV R5, R11 ;  /* 0x0000000b00057202 */ /* 0x000fe40000000f00 */
[----:B------:R-:W-:-:S07]  /*3d2c0*/  MOV R0, 0x3d2e0 ;  /* 0x0003d2e000007802 */ /* 0x000fce0000000f00 */
[----:B------:R-:W-:Y:S05]  /*3d2d0*/  CALL.REL.NOINC `($__internal_27_$__cuda_sm20_div_rn_f64_full) ;  /* 0x000001f800047944 */ /* 0x000fea0003c00000 */
[----:B------:R-:W-:Y:S01]  /*3d2e0*/  IMAD.MOV.U32 R14, RZ, RZ, R6 ;  /* 0x000000ffff0e7224 */ /* 0x000fe200078e0006 */
[----:B------:R-:W-:-:S07]  /*3d2f0*/  MOV R15, R5 ;  /* 0x00000005000f7202 */ /* 0x000fce0000000f00 */
.L_x_9019:
[----:B------:R-:W-:Y:S05]  /*3d300*/  BSYNC.RECONVERGENT B0 ;  /* 0x0000000000007941 */ /* 0x000fea0003800200 */
.L_x_9018:
[----:B------:R-:W1:Y:S01]  /*3d310*/  MUFU.RCP64H R3, R11 ;  /* 0x0000000b00037308 */ /* 0x000e620000001800 */
[----:B------:R-:W-:Y:S01]  /*3d320*/  IMAD.MOV.U32 R2, RZ, RZ, 0x1 ;  /* 0x00000001ff027424 */ /* 0x000fe200078e00ff */
[----:B------:R-:W-:Y:S01]  /*3d330*/  BSSY.RECONVERGENT B0, `(.L_x_9020) ;  /* 0x0000017000007945 */ /* 0x000fe20003800200 */
[----:B------:R-:W-:-:S04]  /*3d340*/  IADD3 R16, PT, PT, R4, 0x1388, RZ ;  /* 0x0000138804107810 */ /* 0x000fc80007ffe0ff */
[----:B-1----:R-:W-:-:S08]  /*3d350*/  DFMA R6, -R10, R2, 1 ;  /* 0x3ff000000a06742b */ /* 0x002fd00000000102 */
[----:B------:R-:W-:-:S08]  /*3d360*/  DFMA R6, R6, R6, R6 ;  /* 0x000000060606722b */ /* 0x000fd00000000006 */
[----:B------:R-:W-:Y:S02]  /*3d370*/  DFMA R6, R2, R6, R2 ;  /* 0x000000060206722b */ /* 0x000fe40000000002 */
[----:B------:R-:W-:-:S06]  /*3d380*/  DADD R2, -R10, R12 ;  /* 0x000000000a027229 */ /* 0x000fcc000000010c */
[----:B0-----:R-:W-:-:S04]  /*3d390*/  DFMA R8, -R10, R6, 1 ;  /* 0x3ff000000a08742b */ /* 0x001fc80000000106 */
        /* <DEDUP_REMOVED lines=16> */
.L_x_9021:
[----:B------:R-:W-:Y:S05]  /*3d4a0*/  BSYNC.RECONVERGENT B0 ;  /* 0x0000000000007941 */ /* 0x000fea0003800200 */
.L_x_9020:
        /* <DEDUP_REMOVED lines=58> */
.L_x_9027:
[----:B------:R-:W-:Y:S05]  /*3d850*/  BSYNC.RECONVERGENT B4 ;  /* 0x0000000000047941 */ /* 0x000fea0003800200 */
.L_x_9026:
        /* <DEDUP_REMOVED lines=30> */
.L_x_9025:
        /* <DEDUP_REMOVED lines=79> */
.L_x_9029:
[----:B------:R-:W-:Y:S01]  /*3df30*/  MOV R6, 0x0 ;  /* 0x0000000000067802 */ /* 0x000fe20000000f00 */
[----:B------:R-:W-:Y:S01]  /*3df40*/  IMAD.MOV.U32 R7, RZ, RZ, 0x7ff00000 ;  /* 0x7ff00000ff077424 */ /* 0x000fe200078e00ff */
[----:B------:R-:W-:-:S05]  /*3df50*/  LOP3.LUT P0, RZ, R3, 0x7fffffff, RZ, 0xc0, !PT ;  /* 0x7fffffff03ff7812 */ /* 0x000fca000780c0ff */
[----:B------:R-:W-:-:S10]  /*3df60*/  DFMA R6, R2, R6, +INF ;  /* 0x7ff000000206742b */ /* 0x000fd40000000006 */
[----:B------:R-:W-:Y:S02]  /*3df70*/  FSEL R2, R6, RZ, P0 ;  /* 0x000000ff06027208 */ /* 0x000fe40000000000 */
[----:B------:R-:W-:-:S07]  /*3df80*/  FSEL R3, R7, -QNAN , P0 ;  /* 0xfff0000007037808 */ /* 0x000fce0000000000 */
.L_x_9028:
[----:B------:R-:W-:Y:S05]  /*3df90*/  BSYNC.RECONVERGENT B0 ;  /* 0x0000000000007941 */ /* 0x000fea0003800200 */
.L_x_9024:
        /* <DEDUP_REMOVED lines=30> */
.L_x_9031:
[----:B------:R-:W-:Y:S05]  /*3e180*/  BSYNC.RECONVERGENT B4 ;  /* 0x0000000000047941 */ /* 0x000fea0003800200 */
.L_x_9030:
[----:B------:R-:W-:Y:S01]  /*3e190*/  MOV R2, R20 ;  /* 0x0000001400027202 */ /* 0x000fe20000000f00 */
[----:B------:R-:W-:Y:S01]  /*3e1a0*/  IMAD.MOV.U32 R3, RZ, RZ, R21 ;  /* 0x000000ffff037224 */ /* 0x000fe200078e0015 */
[----:B------:R-:W-:Y:S06]  /*3e1b0*/  BRA `(.L_x_9032) ;  /* 0x0000000800d07947 */ /* 0x000fec0003800000 */
.L_x_9023:
        /* <DEDUP_REMOVED lines=31> */
.L_x_9036:
[----:B------:R-:W-:Y:S05]  /*3e3b0*/  BSYNC.RECONVERGENT B4 ;  /* 0x0000000000047941 */ /* 0x000fea0003800200 */
.L_x_9035:
        /* <DEDUP_REMOVED lines=30> */
.L_x_9034:
        /* <DEDUP_REMOVED lines=79> */
.L_x_9038:
[----:B------:R-:W-:Y:S01]  /*3ea90*/  IMAD.MOV.U32 R6, RZ, RZ, 0x0 ;  /* 0x00000000ff067424 */ /* 0x000fe200078e00ff */
[----:B------:R-:W-:Y:S02]  /*3eaa0*/  MOV R7, 0x7ff00000 ;  /* 0x7ff0000000077802 */ /* 0x000fe40000000f00 */
[----:B------:R-:W-:-:S04]  /*3eab0*/  LOP3.LUT P0, RZ, R3, 0x7fffffff, RZ, 0xc0, !PT ;  /* 0x7fffffff03ff7812 */ /* 0x000fc8000780c0ff */
[----:B------:R-:W-:-:S10]  /*3eac0*/  DFMA R6, R2, R6, +INF ;  /* 0x7ff000000206742b */ /* 0x000fd40000000006 */
[----:B------:R-:W-:Y:S02]  /*3ead0*/  FSEL R2, R6, RZ, P0 ;  /* 0x000000ff06027208 */ /* 0x000fe40000000000 */
[----:B------:R-:W-:-:S07]  /*3eae0*/  FSEL R3, R7, -QNAN , P0 ;  /* 0xfff0000007037808 */ /* 0x000fce0000000000 */
.L_x_9037:
[----:B------:R-:W-:Y:S05]  /*3eaf0*/  BSYNC.RECONVERGENT B0 ;  /* 0x0000000000007941 */ /* 0x000fea0003800200 */
.L_x_9033:
        /* <DEDUP_REMOVED lines=30> */
.L_x_9040:
[----:B------:R-:W-:Y:S05]  /*3ece0*/  BSYNC.RECONVERGENT B4 ;  /* 0x0000000000047941 */ /* 0x000fea0003800200 */
.L_x_9039:
[----:B------:R-:W-:-:S11]  /*3ecf0*/  DADD R2, -RZ, -R20 ;  /* 0x00000000ff027229 */ /* 0x000fd60000000914 */
.L_x_9032:
[----:B------:R-:W-:Y:S05]  /*3ed00*/  BSYNC.RECONVERGENT B3 ;  /* 0x0000000000037941 */ /* 0x000fea0003800200 */
.L_x_9022:
        /* <DEDUP_REMOVED lines=29> */
.L_x_9042:
[----:B------:R-:W-:Y:S05]  /*3eee0*/  BSYNC.RECONVERGENT B3 ;  /* 0x0000000000037941 */ /* 0x000fea0003800200 */
.L_x_9041:
[----:B------:R-:W-:Y:S01]  /*3eef0*/  DMUL R22, R22, R2 ;  /* 0x0000000216167228 */ /* 0x000fe20000000000 */
[----:B------:R-:W-:Y:S01]  /*3ef00*/  HFMA2 R9, -RZ, RZ, -1.9580078125, 85.3125 ;  /* 0xbfd55555ff097431 */ /* 0x000fe200000001ff */
[----:B------:R-:W-:Y:S01]  /*3ef10*/  BSSY.RECONVERGENT B0, `(.L_x_9043) ;  /* 0x0000018000007945 */ /* 0x000fe20003800200 */
[----:B------:R-:W-:Y:S01]  /*3ef20*/  IMAD.MOV.U32 R17, RZ, RZ, RZ ;  /* 0x000000ffff117224 */ /* 0x000fe200078e00ff */
[----:B------:R-:W-:Y:S01]  /*3ef30*/  MOV R0, 0x1 ;  /* 0x0000000100007802 */ /* 0x000fe20000000f00 */
[----:B------:R-:W-:-:S07]  /*3ef40*/  IMAD.MOV.U32 R8, RZ, RZ, 0x55555555 ;  /* 0x55555555ff087424 */ /* 0x000fce00078e00ff */
.L_x_9044:
        /* <DEDUP_REMOVED lines=21> */
.L_x_9043:
        /* <DEDUP_REMOVED lines=23> */
.L_x_9048:
[----:B------:R-:W-:Y:S05]  /*3f210*/  BSYNC.RECONVERGENT B4 ;  /* 0x0000000000047941 */ /* 0x000fea0003800200 */
.L_x_9047:
[----:B------:R-:W-:Y:S01]  /*3f220*/  HFMA2 R8, -RZ, RZ, -10.0078125, -1396 ;  /* 0xc901e574ff087431 */ /* 0x000fe200000001ff */
[----:B------:R-:W-:Y:S01]  /*3f230*/  BSSY.RECONVERGENT B0, `(.L_x_9049) ;  /* 0x0000015000007945 */ /* 0x000fe20003800200 */
[----:B------:R-:W-:Y:S02]  /*3f240*/  IMAD.MOV.U32 R0, RZ, RZ, 0x1 ;  /* 0x00000001ff007424 */ /* 0x000fe400078e00ff */
[----:B------:R-:W-:-:S07]  /*3f250*/  IMAD.MOV.U32 R9, RZ, RZ, -0x40a1a8c6 ;  /* 0xbf5e573aff097424 */ /* 0x000fce00078e00ff */
.L_x_9050:
        /* <DEDUP_REMOVED lines=19> */
.L_x_9049:
        /* <DEDUP_REMOVED lines=28> */
.L_x_9052:
[----:B------:R-:W-:Y:S05]  /*3f550*/  BSYNC.RECONVERGENT B0 ;  /* 0x0000000000007941 */ /* 0x000fea0003800200 */
.L_x_9051:
[----:B------:R-:W-:Y:S01]  /*3f560*/  HFMA2 R6, -RZ, RZ, 0.94970703125, 0.000421047210693359375 ;  /* 0x3b990ee6ff067431 */ /* 0x000fe200000001ff */
[----:B------:R-:W-:Y:S01]  /*3f570*/  BSSY.RECONVERGENT B0, `(.L_x_9053) ;  /* 0x0000015000007945 */ /* 0x000fe20003800200 */
[----:B------:R-:W-:Y:S02]  /*3f580*/  IMAD.MOV.U32 R0, RZ, RZ, 0x1 ;  /* 0x00000001ff007424 */ /* 0x000fe400078e00ff */
[----:B------:R-:W-:-:S07]  /*3f590*/  IMAD.MOV.U32 R7, RZ, RZ, 0x3f70ee64 ;  /* 0x3f70ee64ff077424 */ /* 0x000fce00078e00ff */
.L_x_9054:
        /* <DEDUP_REMOVED lines=19> */
.L_x_9053:
        /* <DEDUP_REMOVED lines=29> */
.L_x_9056:
[----:B------:R-:W-:Y:S05]  /*3f8a0*/  BSYNC.RECONVERGENT B0 ;  /* 0x0000000000007941 */ /* 0x000fea0003800200 */
.L_x_9055:
[----:B------:R-:W-:Y:S01]  /*3f8b0*/  HFMA2 R9, -RZ, RZ, 1.8173828125, 7.84765625 ;  /* 0x3f4547d9ff097431 */ /* 0x000fe200000001ff */
[----:B------:R-:W-:Y:S01]  /*3f8c0*/  BSSY.RECONVERGENT B0, `(.L_x_9057) ;  /* 0x0000015000007945 */ /* 0x000fe20003800200 */
[----:B------:R-:W-:Y:S01]  /*3f8d0*/  MOV R0, 0x1 ;  /* 0x0000000100007802 */ /* 0x000fe20000000f00 */
[----:B------:R-:W-:-:S07]  /*3f8e0*/  IMAD.MOV.U32 R8, RZ, RZ, 0x3b34e2b6 ;  /* 0x3b34e2b6ff087424 */ /* 0x000fce00078e00ff */
.L_x_9058:
        /* <DEDUP_REMOVED lines=19> */
.L_x_9057:
        /* <DEDUP_REMOVED lines=28> */
.L_x_9060:
[----:B------:R-:W-:Y:S05]  /*3fbe0*/  BSYNC.RECONVERGENT B0 ;  /* 0x0000000000007941 */ /* 0x000fea0003800200 */
.L_x_9059:
[----:B------:R-:W-:Y:S01]  /*3fbf0*/  HFMA2 R0, -RZ, RZ, 0, 5.9604644775390625e-08 ;  /* 0x00000001ff007431 */ /* 0x000fe200000001ff */
[----:B------:R-:W-:Y:S01]  /*3fc00*/  BSSY.RECONVERGENT B0, `(.L_x_9061) ;  /* 0x0000015000007945 */ /* 0x000fe20003800200 */
[----:B------:R-:W-:Y:S01]  /*3fc10*/  IMAD.MOV.U32 R6, RZ, RZ, 0x2da7bf9 ;  /* 0x02da7bf9ff067424 */ /* 0x000fe200078e00ff */
[----:B------:R-:W-:-:S07]  /*3fc20*/  MOV R7, 0xbf4c3e0b ;  /* 0xbf4c3e0b00077802 */ /* 0x000fce0000000f00 */
.L_x_9062:
        /* <DEDUP_REMOVED lines=19> */
.L_x_9061:
        /* <DEDUP_REMOVED lines=29> */
.L_x_9064:
[----:B------:R-:W-:Y:S05]  /*3ff30*/  BSYNC.RECONVERGENT B0 ;  /* 0x0000000000007941 */ /* 0x000fea0003800200 */
.L_x_9063:
[----:B------:R-:W-:Y:S01]  /*3ff40*/  HFMA2 R8, -RZ, RZ, -5.640625, -52768 ;  /* 0xc5a4fa71ff087431 */ /* 0x000fe200000001ff */
[----:B------:R-:W-:Y:S01]  /*3ff50*/  BSSY.RECONVERGENT B0, `(.L_x_9065) ;  /* 0x0000015000007945 */ /* 0x000fe20003800200 */
[----:B------:R-:W-:Y:S02]  /*3ff60*/  IMAD.MOV.U32 R0, RZ, RZ, 0x1 ;  /* 0x00000001ff007424 */ /* 0x000fe400078e00ff */
[----:B------:R-:W-:-:S07]  /*3ff70*/  IMAD.MOV.U32 R9, RZ, RZ, -0x40c9ed76 ;  /* 0xbf36128aff097424 */ /* 0x000fce00078e00ff */
.L_x_9066:
        /* <DEDUP_REMOVED lines=19> */
.L_x_9065:
        /* <DEDUP_REMOVED lines=28> */
.L_x_9068:
[----:B------:R-:W-:Y:S05]  /*40270*/  BSYNC.RECONVERGENT B0 ;  /* 0x0000000000007941 */ /* 0x000fea0003800200 */
.L_x_9067:
[----:B------:R-:W-:Y:S01]  /*40280*/  HFMA2 R6, -RZ, RZ, 0.0034351348876953125, 0.1806640625 ;  /* 0x1b0931c8ff067431 */ /* 0x000fe200000001ff */
[----:B------:R-:W-:Y:S01]  /*40290*/  BSSY.RECONVERGENT B0, `(.L_x_9069) ;  /* 0x0000015000007945 */ /* 0x000fe20003800200 */
[----:B------:R-:W-:Y:S02]  /*402a0*/  IMAD.MOV.U32 R0, RZ, RZ, 0x1 ;  /* 0x00000001ff007424 */ /* 0x000fe400078e00ff */
[----:B------:R-:W-:-:S07]  /*402b0*/  IMAD.MOV.U32 R7, RZ, RZ, 0x3f4168ef ;  /* 0x3f4168efff077424 */ /* 0x000fce00078e00ff */
.L_x_9070:
        /* <DEDUP_REMOVED lines=19> */
.L_x_9069:
        /* <DEDUP_REMOVED lines=29> */
.L_x_9072:
[----:B------:R-:W-:Y:S05]  /*405c0*/  BSYNC.RECONVERGENT B0 ;  /* 0x0000000000007941 */ /* 0x000fea0003800200 */
.L_x_9071:
[----:B------:R-:W-:Y:S01]  /*405d0*/  HFMA2 R9, -RZ, RZ, 1.802734375, -0.000674724578857421875 ;  /* 0x3f369187ff097431 */ /* 0x000fe200000001ff */
[----:B------:R-:W-:Y:S01]  /*405e0*/  BSSY.RECONVERGENT B0, `(.L_x_9073) ;  /* 0x0000015000007945 */ /* 0x000fe20003800200 */
[----:B------:R-:W-:Y:S01]  /*405f0*/  MOV R0, 0x1 ;  /* 0x0000000100007802 */ /* 0x000fe20000000f00 */
[----:B------:R-:W-:-:S07]  /*40600*/  IMAD.MOV.U32 R8, RZ, RZ, -0x63fe104c ;  /* 0x9c01efb4ff087424 */ /* 0x000fce00078e00ff */
.L_x_9074:
        /* <DEDUP_REMOVED lines=19> */
.L_x_9073:
        /* <DEDUP_REMOVED lines=28> */
.L_x_9076:
[----:B------:R-:W-:Y:S05]  /*40900*/  BSYNC.RECONVERGENT B0 ;  /* 0x0000000000007941 */ /* 0x000fea0003800200 */
.L_x_9075:
[----:B------:R-:W-:Y:S01]  /*40910*/  HFMA2 R0, -RZ, RZ, 0, 5.9604644775390625e-08 ;  /* 0x00000001ff007431 */ /* 0x000fe200000001ff */
[----:B------:R-:W-:Y:S01]  /*40920*/  BSSY.RECONVERGENT B0, `(.L_x_9077) ;  /* 0x0000015000007945 */ /* 0x000fe20003800200 */
[----:B------:R-:W-:Y:S01]  /*40930*/  IMAD.MOV.U32 R6, RZ, RZ, 0x3187b744 ;  /* 0x3187b744ff067424 */ /* 0x000fe200078e00ff */
[----:B------:R-:W-:-:S07]  /*40940*/  MOV R7, 0xbf45629b ;  /* 0xbf45629b00077802 */ /* 0x000fce0000000f00 */
.L_x_9078:
        /* <DEDUP_REMOVED lines=19> */
.L_x_9077:
        /* <DEDUP_REMOVED lines=29> */
.L_x_9080:
[----:B------:R-:W-:Y:S05]  /*40c50*/  BSYNC.RECONVERGENT B0 ;  /* 0x0000000000007941 */ /* 0x000fea0003800200 */
.L_x_9079:
[----:B------:R-:W-:Y:S01]  /*40c60*/  HFMA2 R8, -RZ, RZ, 0.004673004150390625, 2820 ;  /* 0x1cc96982ff087431 */ /* 0x000fe200000001ff */
[----:B------:R-:W-:Y:S01]  /*40c70*/  BSSY.RECONVERGENT B0, `(.L_x_9081) ;  /* 0x0000015000007945 */ /* 0x000fe20003800200 */
[----:B------:R-:W-:Y:S02]  /*40c80*/  IMAD.MOV.U32 R0, RZ, RZ, 0x1 ;  /* 0x00000001ff007424 */ /* 0x000fe400078e00ff */
[----:B------:R-:W-:-:S07]  /*40c90*/  IMAD.MOV.U32 R9, RZ, RZ, -0x40bc7201 ;  /* 0xbf438dffff097424 */ /* 0x000fce00078e00ff */
.L_x_9082:
        /* <DEDUP_REMOVED lines=19> */
.L_x_9081:
        /* <DEDUP_REMOVED lines=28> */
.L_x_9084:
[----:B------:R-:W-:Y:S05]  /*40f90*/  BSYNC.RECONVERGENT B0 ;  /* 0x0000000000007941 */ /* 0x000fea0003800200 */
.L_x_9083:
[----:B------:R-:W-:Y:S01]  /*40fa0*/  HFMA2 R6, -RZ, RZ, 2186, 0.0302581787109375 ;  /* 0x684527bfff067431 */ /* 0x000fe200000001ff */
[----:B------:R-:W-:Y:S01]  /*40fb0*/  BSSY.RECONVERGENT B0, `(.L_x_9085) ;  /* 0x0000015000007945 */ /* 0x000fe20003800200 */
[----:B------:R-:W-:Y:S02]  /*40fc0*/  IMAD.MOV.U32 R0, RZ, RZ, 0x1 ;  /* 0x00000001ff007424 */ /* 0x000fe400078e00ff */
[----:B------:R-:W-:-:S07]  /*40fd0*/  IMAD.MOV.U32 R7, RZ, RZ, 0x3f55d4ae ;  /* 0x3f55d4aeff077424 */ /* 0x000fce00078e00ff */
.L_x_9086:
        /* <DEDUP_REMOVED lines=19> */
.L_x_9085:
        /* <DEDUP_REMOVED lines=29> */
.L_x_9088:
[----:B------:R-:W-:Y:S05]  /*412e0*/  BSYNC.RECONVERGENT B0 ;  /* 0x0000000000007941 */ /* 0x000fea0003800200 */
.L_x_9087:
[----:B------:R-:W-:Y:S01]  /*412f0*/  HFMA2 R9, -RZ, RZ, 1.8369140625, -749.5 ;  /* 0x3f59e1dbff097431 */ /* 0x000fe200000001ff */
[----:B------:R-:W-:Y:S01]  /*41300*/  BSSY.RECONVERGENT B0, `(.L_x_9089) ;  /* 0x0000015000007945 */ /* 0x000fe20003800200 */
[----:B------:R-:W-:Y:S01]  /*41310*/  MOV R0, 0x1 ;  /* 0x0000000100007802 */ /* 0x000fe20000000f00 */
[----:B------:R-:W-:-:S07]  /*41320*/  IMAD.MOV.U32 R8, RZ, RZ, -0x5713a6fc ;  /* 0xa8ec5904ff087424 */ /* 0x000fce00078e00ff */
.L_x_9090:
        /* <DEDUP_REMOVED lines=19> */
.L_x_9089:
        /* <DEDUP_REMOVED lines=28> */
.L_x_9092:
[----:B------:R-:W-:Y:S05]  /*41620*/  BSYNC.RECONVERGENT B0 ;  /* 0x0000000000007941 */ /* 0x000fea0003800200 */
.L_x_9091:
[----:B------:R-:W-:Y:S01]  /*41630*/  HFMA2 R0, -RZ, RZ, 0, 5.9604644775390625e-08 ;  /* 0x00000001ff007431 */ /* 0x000fe200000001ff */
[----:B------:R-:W-:Y:S01]  /*41640*/  BSSY.RECONVERGENT B0, `(.L_x_9093) ;  /* 0x0000015000007945 */ /* 0x000fe20003800200 */
[----:B------:R-:W-:Y:S01]  /*41650*/  IMAD.MOV.U32 R6, RZ, RZ, -0x5a255ed9 ;  /* 0xa5daa127ff067424 */ /* 0x000fe200078e00ff */
[----:B------:R-:W-:-:S07]  /*41660*/  MOV R7, 0xbf70ae56 ;  /* 0xbf70ae5600077802 */ /* 0x000fce0000000f00 */
.L_x_9094:
        /* <DEDUP_REMOVED lines=19> */
.L_x_9093:
        /* <DEDUP_REMOVED lines=29> */
.L_x_9096:
[----:B------:R-:W-:Y:S05]  /*41970*/  BSYNC.RECONVERGENT B0 ;  /* 0x0000000000007941 */ /* 0x000fea0003800200 */
.L_x_9095:
[----:B------:R-:W-:Y:S01]  /*41980*/  BSSY.RECONVERGENT B0, `(.L_x_9097) ;  /* 0x0000016000007945 */ /* 0x000fe20003800200 */
[----:B------:R-:W-:Y:S01]  /*41990*/  IMAD.MOV.U32 R0, RZ, RZ, 0x1 ;  /* 0x00000001ff007424 */ /* 0x000fe200078e00ff */
[----:B------:R-:W-:Y:S01]  /*419a0*/  MOV R8, 0xcbc5fc12 ;  /* 0xcbc5fc1200087802 */ /* 0x000fe20000000f00 */
[----:B------:R-:W-:-:S07]  /*419b0*/  IMAD.MOV.U32 R9, RZ, RZ, -0x4087a384 ;  /* 0xbf785c7cff097424 */ /* 0x000fce00078e00ff */
.L_x_9098:
        /* <DEDUP_REMOVED lines=19> */
.L_x_9097:
        /* <DEDUP_REMOVED lines=28> */
.L_x_9100:
[----:B------:R-:W-:Y:S05]  /*41cb0*/  BSYNC.RECONVERGENT B0 ;  /* 0x0000000000007941 */ /* 0x000fea0003800200 */
.L_x_9099:
[----:B------:R-:W-:Y:S01]  /*41cc0*/  HFMA2 R6, -RZ, RZ, 39.40625, 0.0002791881561279296875 ;  /* 0x50ed0c93ff067431 */ /* 0x000fe200000001ff */
[----:B------:R-:W-:Y:S01]  /*41cd0*/  BSSY.RECONVERGENT B0, `(.L_x_9101) ;  /* 0x0000015000007945 */ /* 0x000fe20003800200 */
[----:B------:R-:W-:Y:S02]  /*41ce0*/  IMAD.MOV.U32 R0, RZ, RZ, 0x1 ;  /* 0x00000001ff007424 */ /* 0x000fe400078e00ff */
[----:B------:R-:W-:-:S07]  /*41cf0*/  IMAD.MOV.U32 R7, RZ, RZ, 0x3f91d1d6 ;  /* 0x3f91d1d6ff077424 */ /* 0x000fce00078e00ff */
.L_x_9102:
        /* <DEDUP_REMOVED lines=19> */
.L_x_9101:
        /* <DEDUP_REMOVED lines=29> */
.L_x_9104:
[----:B------:R-:W-:Y:S05]  /*42000*/  BSYNC.RECONVERGENT B0 ;  /* 0x0000000000007941 */ /* 0x000fea0003800200 */
.L_x_9103:
[----:B------:R-:W-:Y:S01]  /*42010*/  HFMA2 R9, -RZ, RZ, 1.904296875, -46080 ;  /* 0x3f9ef9a0ff097431 */ /* 0x000fe200000001ff */
[----:B------:R-:W-:Y:S01]  /*42020*/  BSSY.RECONVERGENT B0, `(.L_x_9105) ;  /* 0x0000015000007945 */ /* 0x000fe20003800200 */
[----:B------:R-:W-:Y:S01]  /*42030*/  MOV R0, 0x1 ;  /* 0x0000000100007802 */ /* 0x000fe20000000f00 */
[----:B------:R-:W-:-:S07]  /*42040*/  IMAD.MOV.U32 R8, RZ, RZ, 0x5c03d2e9 ;  /* 0x5c03d2e9ff087424 */ /* 0x000fce00078e00ff */
.L_x_9106:
        /* <DEDUP_REMOVED lines=19> */
.L_x_9105:
        /* <DEDUP_REMOVED lines=28> */
.L_x_9108:
[----:B------:R-:W-:Y:S05]  /*42340*/  BSYNC.RECONVERGENT B0 ;  /* 0x0000000000007941 */ /* 0x000fea0003800200 */
.L_x_9107:
[----:B------:R-:W-:Y:S01]  /*42350*/  HFMA2 R0, -RZ, RZ, 0, 5.9604644775390625e-08 ;  /* 0x00000001ff007431 */ /* 0x000fe200000001ff */
[----:B------:R-:W-:Y:S01]  /*42360*/  BSSY.RECONVERGENT B0, `(.L_x_9109) ;  /* 0x0000015000007945 */ /* 0x000fe20003800200 */
[----:B------:R-:W-:Y:S01]  /*42370*/  IMAD.MOV.U32 R6, RZ, RZ, 0x5f50d178 ;  /* 0x5f50d178ff067424 */ /* 0x000fe200078e00ff */
[----:B------:R-:W-:-:S07]  /*42380*/  MOV R7, 0xbfb95b68 ;  /* 0xbfb95b6800077802 */ /* 0x000fce0000000f00 */
.L_x_9110:
        /* <DEDUP_REMOVED lines=19> */
.L_x_9109:
        /* <DEDUP_REMOVED lines=29> */
.L_x_9112:
[----:B------:R-:W-:Y:S05]  /*42690*/  BSYNC.RECONVERGENT B0 ;  /* 0x0000000000007941 */ /* 0x000fea0003800200 */
.L_x_9111:
[----:B------:R-:W-:Y:S01]  /*426a0*/  HFMA2 R8, -RZ, RZ, -4.19921875, 9.65595245361328125e-06 ;  /* 0xc43300a2ff087431 */ /* 0x000fe200000001ff */
[----:B------:R-:W-:Y:S01]  /*426b0*/  BSSY.RECONVERGENT B0, `(.L_x_9113) ;  /* 0x0000015000007945 */ /* 0x000fe20003800200 */
[----:B------:R-:W-:Y:S02]  /*426c0*/  IMAD.MOV.U32 R0, RZ, RZ, 0x1 ;  /* 0x00000001ff007424 */ /* 0x000fe400078e00ff */
[----:B------:R-:W-:-:S07]  /*426d0*/  IMAD.MOV.U32 R9, RZ, RZ, -0x40366831 ;  /* 0xbfc997cfff097424 */ /* 0x000fce00078e00ff */
.L_x_9114:
        /* <DEDUP_REMOVED lines=19> */
.L_x_9113:
        /* <DEDUP_REMOVED lines=28> */
.L_x_9116:
[----:B------:R-:W-:Y:S05]  /*429d0*/  BSYNC.RECONVERGENT B0 ;  /* 0x0000000000007941 */ /* 0x000fea0003800200 */
.L_x_9115:
[----:B------:R-:W-:Y:S01]  /*429e0*/  HFMA2 R6, -RZ, RZ, -0.76416015625, -0.0058746337890625 ;  /* 0xba1d9e04ff067431 */ /* 0x000fe200000001ff */
[----:B------:R-:W-:Y:S01]  /*429f0*/  BSSY.RECONVERGENT B0, `(.L_x_9117) ;  /* 0x0000015000007945 */ /* 0x000fe20003800200 */
[----:B------:R-:W-:Y:S02]  /*42a00*/  IMAD.MOV.U32 R0, RZ, RZ, 0x1 ;  /* 0x00000001ff007424 */ /* 0x000fe400078e00ff */
[----:B------:R-:W-:-:S07]  /*42a10*/  IMAD.MOV.U32 R7, RZ, RZ, 0x3fe72e2b ;  /* 0x3fe72e2bff077424 */ /* 0x000fce00078e00ff */
.L_x_9118:
        /* <DEDUP_REMOVED lines=19> */
.L_x_9117:
        /* <DEDUP_REMOVED lines=29> */
.L_x_9120:
[----:B------:R-:W-:Y:S05]  /*42d20*/  BSYNC.RECONVERGENT B0 ;  /* 0x0000000000007941 */ /* 0x000fea0003800200 */
.L_x_9119:
[----:B------:R-:W-:Y:S01]  /*42d30*/  HFMA2 R9, -RZ, RZ, 1.994140625, -0.05938720703125 ;  /* 0x3ffaab9aff097431 */ /* 0x000fe200000001ff */
[----:B------:R-:W-:Y:S01]  /*42d40*/  BSSY.RECONVERGENT B0, `(.L_x_9121) ;  /* 0x0000015000007945 */ /* 0x000fe20003800200 */
[----:B------:R-:W-:Y:S01]  /*42d50*/  MOV R0, 0x1 ;  /* 0x0000000100007802 */ /* 0x000fe20000000f00 */
[----:B------:R-:W-:-:S07]  /*42d60*/  IMAD.MOV.U32 R8, RZ, RZ, 0x101bb71a ;  /* 0x101bb71aff087424 */ /* 0x000fce00078e00ff */
.L_x_9122:
        /* <DEDUP_REMOVED lines=19> */
.L_x_9121:
        /* <DEDUP_REMOVED lines=28> */
.L_x_9124:
[----:B------:R-:W-:Y:S05]  /*43060*/  BSYNC.RECONVERGENT B0 ;  /* 0x0000000000007941 */ /* 0x000fea0003800200 */
.L_x_9123:
[----:B------:R-:W-:Y:S01]  /*43070*/  HFMA2 R0, -RZ, RZ, 0, 5.9604644775390625e-08 ;  /* 0x00000001ff007431 */ /* 0x000fe200000001ff */
[----:B------:R-:W-:Y:S01]  /*43080*/  BSSY.RECONVERGENT B0, `(.L_x_9125) ;  /* 0x0000015000007945 */ /* 0x000fe20003800200 */
[----:B------:R-:W-:Y:S01]  /*43090*/  IMAD.MOV.U32 R6, RZ, RZ, -0x755502fe ;  /* 0x8aaafd02ff067424 */ /* 0x000fe200078e00ff */
[----:B------:R-:W-:-:S07]  /*430a0*/  MOV R7, 0xc01a79ae ;  /* 0xc01a79ae00077802 */ /* 0x000fce0000000f00 */
.L_x_9126:
        /* <DEDUP_REMOVED lines=19> */
.L_x_9125:
        /* <DEDUP_REMOVED lines=29> */
.L_x_9128:
[----:B------:R-:W-:Y:S05]  /*433b0*/  BSYNC.RECONVERGENT B0 ;  /* 0x0000000000007941 */ /* 0x000fea0003800200 */
.L_x_9127:
[----:B------:R-:W-:Y:S01]  /*433c0*/  HFMA2 R8, -RZ, RZ, 23.78125, 1.8896484375 ;  /* 0x4df23f8fff087431 */ /* 0x000fe200000001ff */
[----:B------:R-:W-:Y:S01]  /*433d0*/  BSSY.RECONVERGENT B0, `(.L_x_9129) ;  /* 0x0000015000007945 */ /* 0x000fe20003800200 */
[----:B------:R-:W-:Y:S02]  /*433e0*/  IMAD.MOV.U32 R0, RZ, RZ, 0x1 ;  /* 0x00000001ff007424 */ /* 0x000fe400078e00ff */
[----:B------:R-:W-:-:S07]  /*433f0*/  IMAD.MOV.U32 R9, RZ, RZ, -0x3fcee326 ;  /* 0xc0311cdaff097424 */ /* 0x000fce00078e00ff */
.L_x_9130:
        /* <DEDUP_REMOVED lines=19> */
.L_x_9129:
        /* <DEDUP_REMOVED lines=28> */
.L_x_9132:
[----:B------:R-:W-:Y:S05]  /*436f0*/  BSYNC.RECONVERGENT B0 ;  /* 0x0000000000007941 */ /* 0x000fea0003800200 */
.L_x_9131:
[----:B------:R-:W-:Y:S01]  /*43700*/  HFMA2 R6, -RZ, RZ, 0.1600341796875, 0.001068115234375 ;  /* 0x311f1460ff067431 */ /* 0x000fe200000001ff */
[----:B------:R-:W-:Y:S01]  /*43710*/  BSSY.RECONVERGENT B0, `(.L_x_9133) ;  /* 0x0000015000007945 */ /* 0x000fe20003800200 */
[----:B------:R-:W-:Y:S02]  /*43720*/  IMAD.MOV.U32 R0, RZ, RZ, 0x1 ;  /* 0x00000001ff007424 */ /* 0x000fe400078e00ff */
[----:B------:R-:W-:-:S07]  /*43730*/  IMAD.MOV.U32 R7, RZ, RZ, 0x405278fb ;  /* 0x405278fbff077424 */ /* 0x000fce00078e00ff */
.L_x_9134:
        /* <DEDUP_REMOVED lines=19> */
.L_x_9133:
        /* <DEDUP_REMOVED lines=29> */
.L_x_9136:
[----:B------:R-:W-:Y:S05]  /*43a40*/  BSYNC.RECONVERGENT B0 ;  /* 0x0000000000007941 */ /* 0x000fea0003800200 */
.L_x_9135:
[----:B------:R-:W-:Y:S01]  /*43a50*/  HFMA2 R9, -RZ, RZ, 2.20703125, -8.2194805145263671875e-05 ;  /* 0x406a8563ff097431 */ /* 0x000fe200000001ff */
[----:B------:R-:W-:Y:S01]  /*43a60*/  BSSY.RECONVERGENT B0, `(.L_x_9137) ;  /* 0x0000015000007945 */ /* 0x000fe20003800200 */
[----:B------:R-:W-:Y:S01]  /*43a70*/  MOV R0, 0x1 ;  /* 0x0000000100007802 */ /* 0x000fe20000000f00 */
[----:B------:R-:W-:-:S07]  /*43a80*/  IMAD.MOV.U32 R8, RZ, RZ, 0x4b8ba3fd ;  /* 0x4b8ba3fdff087424 */ /* 0x000fce00078e00ff */
.L_x_9138:
        /* <DEDUP_REMOVED lines=19> */
.L_x_9137:
        /* <DEDUP_REMOVED lines=11> */
.L_x_9140:
        /* <DEDUP_REMOVED lines=19> */
.L_x_9139:
        /* <DEDUP_REMOVED lines=20> */
.L_x_9142:
[----:B------:R-:W-:Y:S05]  /*43ee0*/  BSYNC.RECONVERGENT B0 ;  /* 0x0000000000007941 */ /* 0x000fea0003800200 */
.L_x_9141:
[----:B------:R-:W-:-:S08]  /*43ef0*/  DMUL R4, R14, R4 ;  /* 0x000000040e047228 */ /* 0x000fd00000000000 */
[----:B------:R-:W-:-:S14]  /*43f00*/  DSETP.GT.AND P0, PT, |R4|, |R18|, PT ;  /* 0x400000120400722a */ /* 0x000fdc0003f04200 */
[----:B------:R-:W-:-:S11]  /*43f10*/  @!P0 DADD R12, R12, R4 ;  /* 0x000000000c0c8229 */ /* 0x000fd60000000004 */
.L_x_9046:
[----:B------:R-:W-:Y:S05]  /*43f20*/  BSYNC.RECONVERGENT B3 ;  /* 0x0000000000037941 */ /* 0x000fea0003800200 */
.L_x_9045:
        /* <DEDUP_REMOVED lines=158> */
.L_x_9144:
        /* <DEDUP_REMOVED lines=9> */
.L_x_9145:
[----:B------:R-:W-:Y:S05]  /*449a0*/  BSYNC.RECONVERGENT B0 ;  /* 0x0000000000007941 */ /* 0x000fea0003800200 */
.L_x_9143:
        /* <DEDUP_REMOVED lines=62> */
.L_x_9147:
[----:B------:R-:W-:Y:S05]  /*44d90*/  BSYNC.RECONVERGENT B0 ;  /* 0x0000000000007941 */ /* 0x000fea0003800200 */
.L_x_9146:
        /* <DEDUP_REMOVED lines=30> */
.L_x_9149:
[----:B------:R-:W-:Y:S05]  /*44f80*/  BSYNC.RECONVERGENT B3 ;  /* 0x0000000000037941 */ /* 0x000fea0003800200 */
.L_x_9148:
        /* <DEDUP_REMOVED lines=21> */
.L_x_9151:
[----:B------:R-:W-:Y:S05]  /*450e0*/  BSYNC.RECONVERGENT B0 ;  /* 0x0000000000007941 */ /* 0x000fea0003800200 */
.L_x_9150:
[----:B------:R-:W-:Y:S01]  /*450f0*/  DFMA R18, R14, 0.5, R6 ;  /* 0x3fe000000e12782b */ /* 0x000fe20000000006 */
[----:B------:R-:W-:Y:S10]  /*45100*/  BRA `(.L_x_8874) ;  /* 0x0000017400b87947 */ /* 0x000ff40003800000 */
.L_x_9013:
[----:B------:R-:W-:Y:S05]  /*45110*/  BSYNC.RELIABLE B1 ;  /* 0x0000000000017941 */ /* 0x000fea0003800100 */
.L_x_9012:
[----:B------:R-:W-:Y:S01]  /*45120*/  IMAD.MOV.U32 R6, RZ, RZ, -0x66666666 ;  /* 0x9999999aff067424 */ /* 0x000fe200078e00ff */
[----:B------:R-:W-:Y:S01]  /*45130*/  MOV R7, 0x3ff19999 ;  /* 0x3ff1999900077802 */ /* 0x000fe20000000f00 */
[----:B------:R-:W-:Y:S01]  /*45140*/  IMAD.MOV.U32 R14, RZ, RZ, R26 ;  /* 0x000000ffff0e7224 */ /* 0x000fe200078e001a */
[----:B------:R-:W-:Y:S01]  /*45150*/  MOV R15, R2 ;  /* 0x00000002000f7202 */ /* 0x000fe20000000f00 */
        /* <DEDUP_REMOVED lines=92> */
.L_x_9157:
[----:B------:R-:W-:Y:S01]  /*45720*/  IMAD.MOV.U32 R6, RZ, RZ, 0x0 ;  /* 0x00000000ff067424 */ /* 0x000fe200078e00ff */
[----:B------:R-:W-:Y:S02]  /*45730*/  MOV R7, 0x7ff00000 ;  /* 0x7ff0000000077802 */ /* 0x000fe40000000f00 */
[----:B------:R-:W-:-:S04]  /*45740*/  LOP3.LUT P0, RZ, R5, 0x7fffffff, RZ, 0xc0, !PT ;  /* 0x7fffffff05ff7812 */ /* 0x000fc8000780c0ff */
[----:B------:R-:W-:-:S10]  /*45750*/  DFMA R6, R4, R6, +INF ;  /* 0x7ff000000406742b */ /* 0x000fd40000000006 */
[----:B------:R-:W-:Y:S02]  /*45760*/  FSEL R4, R6, RZ, P0 ;  /* 0x000000ff06047208 */ /* 0x000fe40000000000 */
[----:B------:R-:W-:-:S07]  /*45770*/  FSEL R5, R7, -QNAN , P0 ;  /* 0xfff0000007057808 */ /* 0x000fce0000000000 */
.L_x_9158:
[----:B------:R-:W-:Y:S05]  /*45780*/  BSYNC.RECONVERGENT B0 ;  /* 0x0000000000007941 */ /* 0x000fea0003800200 */
.L_x_9156:
        /* <DEDUP_REMOVED lines=8> */
[----:B0-----:R-:W-:Y:S05]  /*45810*/  CALL.REL.NOINC `($_ZN2at6native29vectorized_elementwise_kernelILi2EN48_GLOBAL__N__08322988_15_IGammaKernel_cu_cb51a28d10CalcIgammaIdEESt5arrayIPcLm3EEEEviT0_T1_$__internal_lgamma_pos) ;  /* 0x0000018400dc7944 */ /* 0x001fea0003c00000 */
[----:B------:R-:W-:Y:S05]  /*45820*/  BSYNC.RECONVERGENT B4 ;  /* 0x0000000000047941 */ /* 0x000fea0003800200 */
.L_x_9161:
        /* <DEDUP_REMOVED lines=55> */
[----:B------:R-:W-:Y:S02]  /*45ba0*/  LOP3.LUT P0, RZ, R8, 0x2, RZ, 0xc0, !PT ;  /* 0x0000000208ff7812 */ /* 0x000fe4000780c0ff */
[----:B------:R-:W-:Y:S02]  /*45bb0*/  MOV R8, 0x1 ;  /* 0x0000000100087802 */ /* 0x000fe40000000f00 */
        /* <DEDUP_REMOVED lines=19> */
[----:B------:R-:W-:Y:S01]  /*45cf0*/  IMAD.MOV.U32 R7, RZ, RZ, 0x400921fb ;  /* 0x400921fbff077424 */ /* 0x000fe200078e00ff */
[----:B------:R-:W-:-:S07]  /*45d00*/  MOV R0, 0x45d20 ;  /* 0x00045d2000007802 */ /* 0x000fce0000000f00 */
[----:B------:R-:W-:Y:S05]  /*45d10*/  CALL.REL.NOINC `($__internal_27_$__cuda_sm20_div_rn_f64_full) ;  /* 0x0000016c00747944 */ /* 0x000fea0003c00000 */
[----:B------:R-:W-:-:S07]  /*45d20*/  MOV R7, R5 ;  /* 0x0000000500077202 */ /* 0x000fce0000000f00 */
.L_x_9166:
[----:B------:R-:W-:Y:S05]  /*45d30*/  BSYNC.RECONVERGENT B4 ;  /* 0x0000000000047941 */ /* 0x000fea0003800200 */
.L_x_9165:
[----:B------:R-:W-:Y:S01]  /*45d40*/  IMAD.MOV.U32 R12, RZ, RZ, R6 ;  /* 0x000000ffff0c7224 */ /* 0x000fe200078e0006 */
[----:B------:R-:W-:-:S07]  /*45d50*/  MOV R13, R7 ;  /* 0x00000007000d7202 */ /* 0x000fce0000000f00 */
.L_x_9164:
[----:B------:R-:W-:Y:S05]  /*45d60*/  BSYNC.RECONVERGENT B0 ;  /* 0x0000000000007941 */ /* 0x000fea0003800200 */
.L_x_9163:
        /* <DEDUP_REMOVED lines=78> */
.L_x_9168:
[----:B------:R-:W-:Y:S01]  /*46250*/  IMAD.MOV.U32 R4, RZ, RZ, 0x0 ;  /* 0x00000000ff047424 */ /* 0x000fe200078e00ff */
[----:B------:R-:W-:Y:S02]  /*46260*/  MOV R5, 0x7ff00000 ;  /* 0x7ff0000000057802 */ /* 0x000fe40000000f00 */
[----:B------:R-:W-:-:S04]  /*46270*/  LOP3.LUT P0, RZ, R13, 0x7fffffff, RZ, 0xc0, !PT ;  /* 0x7fffffff0dff7812 */ /* 0x000fc8000780c0ff */
[----:B------:R-:W-:-:S10]  /*46280*/  DFMA R4, R12, R4, +INF ;  /* 0x7ff000000c04742b */ /* 0x000fd40000000004 */
[----:B------:R-:W-:Y:S02]  /*46290*/  FSEL R4, R4, RZ, P0 ;  /* 0x000000ff04047208 */ /* 0x000fe40000000000 */
[----:B------:R-:W-:-:S07]  /*462a0*/  FSEL R5, R5, -QNAN , P0 ;  /* 0xfff0000005057808 */ /* 0x000fce0000000000 */
.L_x_9169:
[----:B------:R-:W-:Y:S05]  /*462b0*/  BSYNC.RECONVERGENT B0 ;  /* 0x0000000000007941 */ /* 0x000fea0003800200 */
.L_x_9167:
[--C-:B------:R-:W-:Y:S01]  /*462c0*/  DADD R6, -R14, R4.reuse ;  /* 0x000000000e067229 */ /* 0x100fe20000000104 */
[----:B------:R-:W-:Y:S01]  /*462d0*/  ISETP.GE.AND P0, PT, R3, 0x3c000000, PT ;  /* 0x3c0000000300780c */ /* 0x000fe20003f06270 */
[----:B------:R-:W-:-:S10]  /*462e0*/  DADD R4, -RZ, -R4 ;  /* 0x00000000ff047229 */ /* 0x000fd40000000904 */
[----:B------:R-:W-:Y:S02]  /*462f0*/  FSEL R4, R4, R6, !P0 ;  /* 0x0000000604047208 */ /* 0x000fe40004000000 */
[----:B------:R-:W-:Y:S01]  /*46300*/  FSEL R5, R5, R7, !P0 ;  /* 0x0000000705057208 */ /* 0x000fe20004000000 */
[----:B------:R-:W-:Y:S06]  /*46310*/  BRA `(.L_x_9162) ;  /* 0x0000000000047947 */ /* 0x000fec0003800000 */
.L_x_9160:
[----:B------:R-:W-:-:S11]  /*46320*/  DADD R4, R10, R10 ;  /* 0x000000000a047229 */ /* 0x000fd6000000000a */
.L_x_9162:
[----:B------:R-:W-:Y:S05]  /*46330*/  BSYNC.RECONVERGENT B3 ;  /* 0x0000000000037941 */ /* 0x000fea0003800200 */
.L_x_9159:
[----:B------:R-:W-:Y:S01]  /*46340*/  IMAD.MOV.U32 R6, RZ, RZ, R26 ;  /* 0x000000ffff067224 */ /* 0x000fe200078e001a */
        /* <DEDUP_REMOVED lines=62> */
[----:B------:R-:W-:Y:S01]  /*46730*/  LEA R5, R0, R9, 0x14 ;  /* 0x0000000900057211 */ /* 0x000fe200078ea0ff */
[----:B------:R-:W-:Y:S01]  /*46740*/  IMAD.IADD R3, R6, 0x1, -R0 ;  /* 0x0000000106037824 */ /* 0x000fe200078e0a00 */
[----:B------:R-:W-:-:S04]  /*46750*/  MOV R6, RZ ;  /* 0x000000ff00067202 */ /* 0x000fc80000000f00 */
[----:B------:R-:W-:-:S06]  /*46760*/  LEA R7, R3, 0x3ff00000, 0x14 ;  /* 0x3ff0000003077811 */ /* 0x000fcc00078ea0ff */
[----:B------:R-:W-:Y:S01]  /*46770*/  DMUL R18, R4, R6 ;  /* 0x0000000604127228 */ /* 0x000fe20000000000 */
[----:B------:R-:W-:Y:S10]  /*46780*/  BRA `(.L_x_9170) ;  /* 0x0000002800dc7947 */ /* 0x000ff40003800000 */
.L_x_9155:
        /* <DEDUP_REMOVED lines=26> */
[----:B0-----:R-:W-:Y:S05]  /*46930*/  CALL.REL.NOINC `($__internal_27_$__cuda_sm20_div_rn_f64_full) ;  /* 0x00000160006c7944 */ /* 0x001fea0003c00000 */
[----:B------:R-:W-:-:S07]  /*46940*/  MOV R7, R5 ;  /* 0x0000000500077202 */ /* 0x000fce0000000f00 */
.L_x_9172:
[----:B------:R-:W-:Y:S05]  /*46950*/  BSYNC.RECONVERGENT B0 ;  /* 0x0000000000007941 */ /* 0x000fea0003800200 */
.L_x_9171:
[----:B------:R-:W1:Y:S01]  /*46960*/  MUFU.RSQ64H R23, R7 ;  /* 0x0000000700177308 */ /* 0x000e620000001c00 */
[----:B------:R-:W-:Y:S01]  /*46970*/  VIADD R22, R7, 0xfcb00000 ;  /* 0xfcb0000007167836 */ /* 0x000fe20000000000 */
[----:B------:R-:W-:Y:S04]  /*46980*/  BSSY.RECONVERGENT B3, `(.L_x_9173) ;  /* 0x000001a000037945 */ /* 0x000fe80003800200 */
[----:B------:R-:W-:Y:S01]  /*46990*/  ISETP.GE.U32.AND P0, PT, R22, 0x7ca00000, PT ;  /* 0x7ca000001600780c */ /* 0x000fe20003f06070 */
[----:B-1----:R-:W-:-:S08]  /*469a0*/  DMUL R8, R22, R22 ;  /* 0x0000001616087228 */ /* 0x002fd00000000000 */
[----:B------:R-:W-:Y:S01]  /*469b0*/  DFMA R20, -R8, R6, 1 ;  /* 0x3ff000000814742b */ /* 0x000fe20000000106 */
        /* <DEDUP_REMOVED lines=17> */
[----:B------:R-:W-:Y:S02]  /*46ad0*/  MOV R22, R29 ;  /* 0x0000001d00167202 */ /* 0x000fe40000000f00 */
[----:B------:R-:W-:-:S07]  /*46ae0*/  MOV R0, 0x46b00 ;  /* 0x00046b0000007802 */ /* 0x000fce0000000f00 */
[----:B0-----:R-:W-:Y:S05]  /*46af0*/  CALL.REL.NOINC `($__internal_28_$__cuda_sm20_dsqrt_rn_f64_mediumpath_v1) ;  /* 0x00000164009c7944 */ /* 0x001fea0003c00000 */
[----:B------:R-:W-:Y:S01]  /*46b00*/  IMAD.MOV.U32 R20, RZ, RZ, R8 ;  /* 0x000000ffff147224 */ /* 0x000fe200078e0008 */
[----:B------:R-:W-:-:S07]  /*46b10*/  MOV R21, R9 ;  /* 0x0000000900157202 */ /* 0x000fce0000000f00 */
.L_x_9174:
[----:B------:R-:W-:Y:S05]  /*46b20*/  BSYNC.RECONVERGENT B3 ;  /* 0x0000000000037941 */ /* 0x000fea0003800200 */
.L_x_9173:
[----:B------:R-:W-:Y:S02]  /*46b30*/  HFMA2 R7, -RZ, RZ, 2.365234375, 0.062469482421875 ;  /* 0x40bb2bffff077431 */ /* 0x000fe400000001ff */
[----:B------:R-:W-:Y:S02]  /*46b40*/  IMAD.MOV.U32 R6, RZ, RZ, -0x1a0caf76 ;  /* 0xe5f3508aff067424 */ /* 0x000fe400078e00ff */
[----:B------:R-:W-:Y:S02]  /*46b50*/  HFMA2 R29, -RZ, RZ, 1.8671875, -68.8125 ;  /* 0x3f78d44dff1d7431 */ /* 0x000fe400000001ff */
[----:B------:R-:W-:Y:S01]  /*46b60*/  IMAD.MOV.U32 R28, RZ, RZ, 0x6a172145 ;  /* 0x6a172145ff1c7424 */ /* 0x000fe200078e00ff */
[----:B------:R-:W-:Y:S01]  /*46b70*/  MOV R25, 0x3fe0509f ;  /* 0x3fe0509f00197802 */ /* 0x000fe20000000f00 */
        /* <DEDUP_REMOVED lines=12> */
[----:B------:R-:W-:-:S02]  /*46c40*/  VIADD R3, R4, 0x1388 ;  /* 0x0000138804037836 */ /* 0x000fc40000000000 */
[----:B-1----:R-:W-:Y:S01]  /*46c50*/  IMAD.MOV.U32 R6, RZ, RZ, 0x4a98efce ;  /* 0x4a98efceff067424 */ /* 0x002fe200078e00ff */
[----:B------:R-:W-:Y:S01]  /*46c60*/  MOV R7, 0x4184aa64 ;  /* 0x4184aa6400077802 */ /* 0x000fe20000000f00 */
[----:B------:R1:W-:Y:S01]  /*46c70*/  STL.64 [R1+0x1468], R8 ;  /* 0x0014680801007387 */ /* 0x0003e20000100a00 */
[----:B--2---:R-:W-:Y:S01]  /*46c80*/  IMAD.MOV.U32 R28, RZ, RZ, -0x4fb522f0 ;  /* 0xb04add10ff1c7424 */ /* 0x004fe200078e00ff */
[----:B------:R-:W-:Y:S02]  /*46c90*/  MOV R29, 0x40f28df4 ;  /* 0x40f28df4001d7802 */ /* 0x000fe40000000f00 */
[----:B------:R2:W-:Y:S01]  /*46ca0*/  STL.64 [R1+0x1498], R6 ;  /* 0x0014980601007387 */ /* 0x0005e20000100a00 */
[----:B---3--:R-:W-:Y:S02]  /*46cb0*/  HFMA2 R25, -RZ, RZ, 2.56640625, 385.75 ;  /* 0x41225e07ff197431 */ /* 0x008fe400000001ff */
[----:B------:R-:W-:Y:S01]  /*46cc0*/  IMAD.MOV.U32 R24, RZ, RZ, 0x3bfd7560 ;  /* 0x3bfd7560ff187424 */ /* 0x000fe200078e00ff */
[----:B------:R3:W-:Y:S01]  /*46cd0*/  STL.64 [R1+0x1478], R28 ;  /* 0x0014781c01007387 */ /* 0x0007e20000100a00 */
[----:B-1----:R-:W-:-:S02]  /*46ce0*/  HFMA2 R9, -RZ, RZ, 2.708984375, -244.125 ;  /* 0x416bdba1ff097431 */ /* 0x002fc400000001ff */
[----:B------:R-:W-:Y:S01]  /*46cf0*/  IMAD.MOV.U32 R8, RZ, RZ, 0x42ce50ea ;  /* 0x42ce50eaff087424 */ /* 0x000fe200078e00ff */
[----:B------:R1:W-:Y:S01]  /*46d00*/  STL.64 [R1+0x1460], R22 ;  /* 0x0014601601007387 */ /* 0x0003e20000100a00 */
[----:B--2---:R-:W2:Y:S01]  /*46d10*/  MUFU.RCP64H R7, R11 ;  /* 0x0000000b00077308 */ /* 0x004ea20000001800 */
[----:B------:R-:W-:Y:S02]  /*46d20*/  VIADD R6, R11, 0x300402 ;  /* 0x003004020b067836 */ /* 0x000fe40000000000 */
[----:B------:R4:W-:Y:S01]  /*46d30*/  STL.64 [R1+0x1480], R24 ;  /* 0x0014801801007387 */ /* 0x0009e20000100a00 */
[----:B---3--:R-:W-:Y:S01]  /*46d40*/  IMAD.MOV.U32 R28, RZ, RZ, -0x1388dcfa ;  /* 0xec772306ff1c7424 */ /* 0x008fe200078e00ff */
[----:B------:R-:W-:Y:S02]  /*46d50*/  MOV R29, 0x4198bf15 ;  /* 0x4198bf15001d7802 */ /* 0x000fe40000000f00 */
[----:B------:R3:W-:Y:S01]  /*46d60*/  STL.64 [R1+0x1490], R8 ;  /* 0x0014900801007387 */ /* 0x0007e20000100a00 */
[----:B------:R-:W-:Y:S01]  /*46d70*/  FSETP.GEU.AND P0, PT, |R6|, 5.8789094863358348022e-39, PT ;  /* 0x004004020600780b */ /* 0x000fe20003f0e200 */
[----:B-1----:R-:W-:Y:S01]  /*46d80*/  IMAD.MOV.U32 R22, RZ, RZ, 0x13d667e3 ;  /* 0x13d667e3ff167424 */ /* 0x002fe200078e00ff */
[----:B------:R-:W-:Y:S01]  /*46d90*/  MOV R23, 0x414a9038 ;  /* 0x414a903800177802 */ /* 0x000fe20000000f00 */
[----:B------:R1:W-:Y:S01]  /*46da0*/  STL.64 [R1+0x14a8], R28 ;  /* 0x0014a81c01007387 */ /* 0x0003e20000100a00 */
[----:B----4-:R-:W-:-:S02]  /*46db0*/  HFMA2 R25, -RZ, RZ, 2.771484375, 0.01287841796875 ;  /* 0x418b2298ff197431 */ /* 0x010fc400000001ff */
[----:B------:R-:W-:Y:S01]  /*46dc0*/  IMAD.MOV.U32 R24, RZ, RZ, -0x30b135d2 ;  /* 0xcf4eca2eff187424 */ /* 0x000fe200078e00ff */
[----:B------:R4:W-:Y:S01]  /*46dd0*/  STL.64 [R1+0x1488], R22 ;  /* 0x0014881601007387 */ /* 0x0009e20000100a00 */
[----:B---3--:R-:W-:Y:S01]  /*46de0*/  IMAD.MOV.U32 R8, RZ, RZ, 0x0 ;  /* 0x00000000ff087424 */ /* 0x008fe200078e00ff */
[----:B------:R-:W-:Y:S02]  /*46df0*/  MOV R9, 0x3ff00000 ;  /* 0x3ff0000000097802 */ /* 0x000fe40000000f00 */
[----:B------:R3:W-:Y:S01]  /*46e00*/  STL.64 [R1+0x14a0], R30 ;  /* 0x0014a01e01007387 */ /* 0x0007e20000100a00 */
[----:B-1----:R-:W-:Y:S01]  /*46e10*/  IMAD.MOV.U32 R28, RZ, RZ, 0x0 ;  /* 0x00000000ff1c7424 */ /* 0x002fe200078e00ff */
[----:B------:R-:W-:Y:S02]  /*46e20*/  MOV R29, 0x4115d0bc ;  /* 0x4115d0bc001d7802 */ /* 0x000fe40000000f00 */
[----:B------:R1:W-:Y:S01]  /*46e30*/  STL.64 [R1+0x14b0], R24 ;  /* 0x0014b01801007387 */ /* 0x0003e20000100a00 */
[----:B----4-:R-:W-:-:S02]  /*46e40*/  HFMA2 R23, -RZ, RZ, 2.15625, -0.0 ;  /* 0x40508000ff177431 */ /* 0x010fc400000001ff */
[----:B------:R-:W-:Y:S01]  /*46e50*/  IMAD.MOV.U32 R22, RZ, RZ, 0x0 ;  /* 0x00000000ff167424 */ /* 0x000fe200078e00ff */
[----:B------:R2:W-:Y:S01]  /*46e60*/  STL.64 [R1+0x27d8], R8 ;  /* 0x0027d80801007387 */ /* 0x0005e20000100a00 */
[----:B---3--:R-:W-:Y:S02]  /*46e70*/  HFMA2 R31, -RZ, RZ, 2.435546875, -1920 ;  /* 0x40dfe780ff1f7431 */ /* 0x008fe400000001ff */
[----:B------:R-:W-:Y:S01]  /*46e80*/  IMAD.MOV.U32 R30, RZ, RZ, 0x0 ;  /* 0x00000000ff1e7424 */ /* 0x000fe200078e00ff */
[----:B------:R3:W-:Y:S01]  /*46e90*/  STL.64 [R1+0x27f8], R28 ;  /* 0x0027f81c01007387 */ /* 0x0007e20000100a00 */
[----:B-1----:R-:W-:Y:S02]  /*46ea0*/  HFMA2 R25, -RZ, RZ, 2.6328125, 0.007305145263671875 ;  /* 0x41441f7bff197431 */ /* 0x002fe400000001ff */
[----:B------:R-:W-:Y:S01]  /*46eb0*/  IMAD.MOV.U32 R24, RZ, RZ, 0x0 ;  /* 0x00000000ff187424 */ /* 0x000fe200078e00ff */
[----:B------:R1:W-:Y:S01]  /*46ec0*/  STL.64 [R1+0x27e0], R22 ;  /* 0x0027e01601007387 */ /* 0x0003e20000100a00 */
[----:B--2---:R-:W-:-:S03]  /*46ed0*/  DFMA R8, -R10, R6, 1 ;  /* 0x3ff000000a08742b */ /* 0x004fc60000000106 */
[----:B------:R2:W-:Y:S01]  /*46ee0*/  STL.64 [R1+0x27f0], R30 ;  /* 0x0027f01e01007387 */ /* 0x0005e20000100a00 */
[----:B---3--:R-:W-:Y:S02]  /*46ef0*/  HFMA2 R29, -RZ, RZ, 2.759765625, -6872 ;  /* 0x4185eeb6ff1d7431 */ /* 0x008fe400000001ff */
[----:B------:R-:W-:Y:S01]  /*46f00*/  IMAD.MOV.U32 R28, RZ, RZ, -0x70000000 ;  /* 0x90000000ff1c7424 */ /* 0x000fe200078e00ff */
[----:B------:R3:W-:Y:S01]  /*46f10*/  STL.64 [R1+0x2800], R24 ;  /* 0x0028001801007387 */ /* 0x0007e20000100a00 */
[----:B------:R-:W-:Y:S01]  /*46f20*/  DFMA R8, R8, R8, R8 ;  /* 0x000000080808722b */ /* 0x000fe20000000008 */
[----:B-1----:R-:W-:Y:S02]  /*46f30*/  MOV R23, 0x409e1400 ;  /* 0x409e140000177802 */ /* 0x002fe40000000f00 */
[----:B------:R1:W-:Y:S01]  /*46f40*/  STL.64 [R1+0x2810], R28 ;  /* 0x0028101c01007387 */ /* 0x0003e20000100a00 */
[----:B--2---:R-:W-:Y:S02]  /*46f50*/  HFMA2 R31, -RZ, RZ, 2.8046875, -1.3525390625 ;  /* 0x419cbd69ff1f7431 */ /* 0x004fe400000001ff */
[----:B------:R-:W-:Y:S01]  /*46f60*/  IMAD.MOV.U32 R30, RZ, RZ, -0x80000000 ;  /* 0x80000000ff1e7424 */ /* 0x000fe200078e00ff */
[----:B------:R2:W-:Y:S01]  /*46f70*/  STL.64 [R1+0x27e8], R22 ;  /* 0x0027e81601007387 */ /* 0x0005e20000100a00 */
[----:B------:R-:W-:Y:S01]  /*46f80*/  DFMA R8, R6, R8, R6 ;  /* 0x000000080608722b */ /* 0x000fe20000000006 */
[----:B---3--:R-:W-:Y:S01]  /*46f90*/  IMAD.MOV.U32 R24, RZ, RZ, 0x70000000 ;  /* 0x70000000ff187424 */ /* 0x008fe200078e00ff */
[----:B------:R-:W-:Y:S01]  /*46fa0*/  MOV R25, 0x41991871 ;  /* 0x4199187100197802 */ /* 0x000fe20000000f00 */
[----:B------:R-:W-:Y:S01]  /*46fb0*/  STL.64 [R1+0x2838], RZ ;  /* 0x002838ff01007387 */ /* 0x000fe20000100a00 */
[----:B-1----:R-:W-:Y:S01]  /*46fc0*/  IMAD.MOV.U32 R28, RZ, RZ, 0x0 ;  /* 0x00000000ff1c7424 */ /* 0x002fe200078e00ff */
[----:B------:R-:W-:-:S02]  /*46fd0*/  MOV R29, 0x418308a8 ;  /* 0x418308a8001d7802 */ /* 0x000fc40000000f00 */
[----:B------:R-:W-:Y:S01]  /*46fe0*/  STL.64 [R1+0x2818], R24 ;  /* 0x0028181801007387 */ /* 0x000fe20000100a00 */
[----:B--2---:R-:W-:Y:S01]  /*46ff0*/  IMAD.MOV.U32 R22, RZ, RZ, -0x20000000 ;  /* 0xe0000000ff167424 */ /* 0x004fe200078e00ff */
[----:B------:R-:W-:Y:S02]  /*47000*/  MOV R23, 0x41697171 ;  /* 0x4169717100177802 */ /* 0x000fe40000000f00 */
[----:B------:R-:W-:Y:S04]  /*47010*/  STL.64 [R1+0x2828], R30 ;  /* 0x0028281e01007387 */ /* 0x000fe80000100a00 */
[----:B------:R-:W-:Y:S04]  /*47020*/  STL.64 [R1+0x2830], R28 ;  /* 0x0028301c01007387 */ /* 0x000fe80000100a00 */
[----:B------:R1:W-:Y:S02]  /*47030*/  STL.64 [R1+0x2808], R22 ;  /* 0x0028081601007387 */ /* 0x0003e40000100a00 */
[----:B-1----:R-:W-:Y:S01]  /*47040*/  IMAD.MOV.U32 R22, RZ, RZ, -0x50000000 ;  /* 0xb0000000ff167424 */ /* 0x002fe200078e00ff */
[----:B------:R-:W-:-:S05]  /*47050*/  MOV R23, 0x41a1fda6 ;  /* 0x41a1fda600177802 */ /* 0x000fca0000000f00 */
[----:B------:R1:W-:Y:S02]  /*47060*/  STL.64 [R1+0x2820], R22 ;  /* 0x0028201601007387 */ /* 0x0003e40000100a00 */
[----:B-1----:R-:W-:-:S08]  /*47070*/  DFMA R22, -R10, R8, 1 ;  /* 0x3ff000000a16742b */ /* 0x002fd00000000108 */
[----:B------:R-:W-:Y:S01]  /*47080*/  DFMA R6, R8, R22, R8 ;  /* 0x000000160806722b */ /* 0x000fe20000000008 */
[----:B------:R-:W-:Y:S01]  /*47090*/  IADD3 R22, PT, PT, R4, 0x13e8, RZ ;  /* 0x000013e804167810 */ /* 0x000fe20007ffe0ff */
[----:B------:R-:W-:Y:S09]  /*470a0*/  @P0 BRA `(.L_x_9176) ;  /* 0x0000000000200947 */ /* 0x000ff20003800000 */
[----:B------:R-:W-:Y:S01]  /*470b0*/  LOP3.LUT R0, R11, 0x7fffffff, RZ, 0xc0, !PT ;  /* 0x7fffffff0b007812 */ /* 0x000fe200078ec0ff */
[----:B------:R-:W-:Y:S01]  /*470c0*/  IMAD.MOV.U32 R6, RZ, RZ, R10 ;  /* 0x000000ffff067224 */ /* 0x000fe200078e000a */
[----:B------:R-:W-:Y:S02]  /*470d0*/  MOV R7, R11 ;  /* 0x0000000b00077202 */ /* 0x000fe40000000f00 */
[----:B------:R-:W-:Y:S01]  /*470e0*/  MOV R24, 0x47110 ;  /* 0x0004711000187802 */ /* 0x000fe20000000f00 */
[----:B------:R-:W-:-:S07]  /*470f0*/  VIADD R0, R0, 0xfff00000 ;  /* 0xfff0000000007836 */ /* 0x000fce0000000000 */
[----:B0-----:R-:W-:Y:S05]  /*47100*/  CALL.REL.NOINC `($__internal_26_$__cuda_sm20_dblrcp_rn_slowpath_v3) ;  /* 0x0000015400cc7944 */ /* 0x001fea0003c00000 */
[----:B------:R-:W-:Y:S01]  /*47110*/  MOV R6, R5 ;  /* 0x0000000500067202 */ /* 0x000fe20000000f00 */
[----:B------:R-:W-:-:S07]  /*47120*/  IMAD.MOV.U32 R7, RZ, RZ, R0 ;  /* 0x000000ffff077224 */ /* 0x000fce00078e0000 */
.L_x_9176:
[----:B------:R-:W-:Y:S05]  /*47130*/  BSYNC.RECONVERGENT B3 ;  /* 0x0000000000037941 */ /* 0x000fea0003800200 */
.L_x_9175:
[----:B------:R-:W-:Y:S02]  /*47140*/  MOV R0, 0xfffffff8 ;  /* 0xfffffff800007802 */ /* 0x000fe40000000f00 */
[----:B------:R-:W-:Y:S02]  /*47150*/  SEL R5, RZ, 0x60, !P1 ;  /* 0x00000060ff057807 */ /* 0x000fe40004800000 */
[----:B------:R-:W-:Y:S02]  /*47160*/  SEL R3, R22, R3, P1 ;  /* 0x0000000316037207 */ /* 0x000fe40000800000 */
[----:B------:R-:W-:Y:S01]  /*47170*/  SEL R0, R0, 0x8, P1 ;  /* 0x0000000800007807 */ /* 0x000fe20000800000 */
[----:B------:R-:W-:-:S03]  /*47180*/  IMAD.IADD R5, R4, 0x1, R5 ;  /* 0x0000000104057824 */ /* 0x000fc600078e0205 */
[----:B------:R-:W-:Y:S02]  /*47190*/  IADD3 R3, PT, PT, R3, R0, RZ ;  /* 0x0000000003037210 */ /* 0x000fe40007ffe0ff */
[----:B0-----:R-:W2:Y:S04]  /*471a0*/  LDL.64 R48, [R5+0x1388] ;  /* 0x0013880005307983 */ /* 0x001ea80000100a00 */
[----:B------:R0:W2:Y:S04]  /*471b0*/  LDL.64 R50, [R3] ;  /* 0x0000000003327983 */ /* 0x0000a80000100a00 */
[----:B------:R-:W3:Y:S01]  /*471c0*/  LDL.64 R38, [R5] ;  /* 0x0000000005267983 */ /* 0x000ee20000100a00 */
[----:B0-----:R-:W-:-:S05]  /*471d0*/  IMAD.IADD R3, R3, 0x1, R0 ;  /* 0x0000000103037824 */ /* 0x001fca00078e0200 */
[----:B------:R0:W4:Y:S01]  /*471e0*/  LDL.64 R40, [R3] ;  /* 0x0000000003287983 */ /* 0x0001220000100a00 */
[----:B------:R-:W-:-:S05]  /*471f0*/  IMAD.IADD R4, R0, 0x1, R5 ;  /* 0x0000000100047824 */ /* 0x000fca00078e0205 */
[----:B------:R-:W3:Y:S01]  /*47200*/  LDL.64 R34, [R4] ;  /* 0x0000000004227983 */ /* 0x000ee20000100a00 */
[----:B0-----:R-:W-:-:S05]  /*47210*/  IADD3 R3, PT, PT, R3, R0, RZ ;  /* 0x0000000003037210 */ /* 0x001fca0007ffe0ff */
[----:B------:R0:W5:Y:S01]  /*47220*/  LDL.64 R8, [R3] ;  /* 0x0000000003087983 */ /* 0x0001620000100a00 */
[----:B------:R-:W-:-:S05]  /*47230*/  IMAD.IADD R27, R4, 0x1, R0 ;  /* 0x00000001041b7824 */ /* 0x000fca00078e0200 */
[----:B------:R-:W5:Y:S01]  /*47240*/  LDL.64 R4, [R27] ;  /* 0x000000001b047983 */ /* 0x000f620000100a00 */
[----:B0-----:R-:W-:-:S05]  /*47250*/  IADD3 R3, PT, PT, R3, R0, RZ ;  /* 0x0000000003037210 */ /* 0x001fca0007ffe0ff */
[----:B------:R0:W5:Y:S02]  /*47260*/  LDL.64 R22, [R3] ;  /* 0x0000000003167983 */ /* 0x0001640000100a00 */
[----:B0-----:R-:W-:-:S05]  /*47270*/  IADD3 R3, PT, PT, R3, R0, RZ ;  /* 0x0000000003037210 */ /* 0x001fca0007ffe0ff */
[----:B------:R0:W5:Y:S02]  /*47280*/  LDL.64 R36, [R3] ;  /* 0x0000000003247983 */ /* 0x0001640000100a00 */
[----:B0-----:R-:W-:-:S05]  /*47290*/  IMAD.IADD R3, R3, 0x1, R0 ;  /* 0x0000000103037824 */ /* 0x001fca00078e0200 */
[----:B------:R0:W5:Y:S02]  /*472a0*/  LDL.64 R32, [R3] ;  /* 0x0000000003207983 */ /* 0x0001640000100a00 */
[----:B0-----:R-:W-:-:S05]  /*472b0*/  IADD3 R3, PT, PT, R3, R0, RZ ;  /* 0x0000000003037210 */ /* 0x001fca0007ffe0ff */
[----:B------:R0:W5:Y:S02]  /*472c0*/  LDL.64 R24, [R3] ;  /* 0x0000000003187983 */ /* 0x0001640000100a00 */
[----:B0-----:R-:W-:-:S05]  /*472d0*/  IMAD.IADD R3, R3, 0x1, R0 ;  /* 0x0000000103037824 */ /* 0x001fca00078e0200 */
[----:B------:R0:W5:Y:S02]  /*472e0*/  LDL.64 R30, [R3] ;  /* 0x00000000031e7983 */ /* 0x0001640000100a00 */
[----:B0-----:R-:W-:-:S05]  /*472f0*/  IADD3 R3, PT, PT, R3, R0, RZ ;  /* 0x0000000003037210 */ /* 0x001fca0007ffe0ff */
[----:B------:R0:W5:Y:S01]  /*47300*/  LDL.64 R28, [R3] ;  /* 0x00000000031c7983 */ /* 0x0001620000100a00 */
[----:B------:R-:W-:Y:S02]  /*47310*/  FSEL R6, R6, R10, P1 ;  /* 0x0000000a06067208 */ /* 0x000fe40000800000 */
[----:B------:R-:W-:Y:S01]  /*47320*/  FSEL R7, R7, R11, P1 ;  /* 0x0000000b07077208 */ /* 0x000fe20000800000 */
[----:B------:R-:W-:Y:S01]  /*47330*/  IMAD.IADD R27, R27, 0x1, R0 ;  /* 0x000000011b1b7824 */ /* 0x000fe200078e0200 */
[----:B0-----:R-:W-:-:S04]  /*47340*/  IADD3 R3, PT, PT, R3, R0, RZ ;  /* 0x0000000003037210 */ /* 0x001fc80007ffe0ff */
[----:B--2---:R-:W-:-:S08]  /*47350*/  DFMA R48, R6, R48, R50 ;  /* 0x000000300630722b */ /* 0x004fd00000000032 */
[C---:B----4-:R-:W-:Y:S02]  /*47360*/  DFMA R40, R6.reuse, R48, R40 ;  /* 0x000000300628722b */ /* 0x050fe40000000028 */
[C---:B---3--:R-:W-:Y:S01]  /*47370*/  DFMA R38, R6.reuse, R38, R34 ;  /* 0x000000260626722b */ /* 0x048fe20000000022 */
[----:B------:R0:W2:Y:S05]  /*47380*/  LDL.64 R34, [R3] ;  /* 0x0000000003227983 */ /* 0x0000aa0000100a00 */
[C---:B-----5:R-:W-:Y:S01]  /*47390*/  DFMA R40, R6.reuse, R40, R8 ;  /* 0x000000280628722b */ /* 0x060fe20000000008 */
[----:B------:R1:W3:Y:S01]  /*473a0*/  LDL.64 R8, [R27] ;  /* 0x000000001b087983 */ /* 0x0002e20000100a00 */
[----:B0-----:R-:W-:Y:S01]  /*473b0*/  IADD3 R3, PT, PT, R3, R0, RZ ;  /* 0x0000000003037210 */ /* 0x001fe20007ffe0ff */
[----:B------:R-:W-:Y:S01]  /*473c0*/  DFMA R4, R6, R38, R4 ;  /* 0x000000260604722b */ /* 0x000fe20000000004 */
[----:B-1----:R-:W-:-:S04]  /*473d0*/  IMAD.IADD R27, R27, 0x1, R0 ;  /* 0x000000011b1b7824 */ /* 0x002fc800078e0200 */
[C---:B------:R-:W-:Y:S01]  /*473e0*/  DFMA R40, R6.reuse, R40, R22 ;  /* 0x000000280628722b */ /* 0x040fe20000000016 */
[----:B------:R0:W4:Y:S04]  /*473f0*/  LDL.64 R38, [R27] ;  /* 0x000000001b267983 */ /* 0x0001280000100a00 */
[----:B------:R1:W5:Y:S01]  /*47400*/  LDL.64 R22, [R3] ;  /* 0x0000000003167983 */ /* 0x0003620000100a00 */
[--C-:B0-----:R-:W-:Y:S02]  /*47410*/  IMAD.IADD R27, R27, 0x1, R0.reuse ;  /* 0x000000011b1b7824 */ /* 0x101fe400078e0200 */
[----:B------:R-:W-:Y:S01]  /*47420*/  DFMA R48, R6, R40, R36 ;  /* 0x000000280630722b */ /* 0x000fe20000000024 */
[----:B------:R-:W-:Y:S02]  /*47430*/  IADD3 R36, PT, PT, R3, R0, RZ ;  /* 0x0000000003247210 */ /* 0x000fe40007ffe0ff */
[----:B------:R-:W5:Y:S01]  /*47440*/  LDL.64 R40, [R27] ;  /* 0x000000001b287983 */ /* 0x000f620000100a00 */
[----:B-1----:R-:W-:-:S03]  /*47450*/  IMAD.IADD R3, R27, 0x1, R0 ;  /* 0x000000011b037824 */ /* 0x002fc600078e0200 */
[----:B------:R-:W5:Y:S01]  /*47460*/  LDL.64 R36, [R36] ;  /* 0x0000000024247983 */ /* 0x000f620000100a00 */
[----:B------:R-:W-:-:S03]  /*47470*/  DFMA R48, R6, R48, R32 ;  /* 0x000000300630722b */ /* 0x000fc60000000020 */
[----:B------:R0:W5:Y:S02]  /*47480*/  LDL.64 R32, [R3] ;  /* 0x0000000003207983 */ /* 0x0001640000100a00 */
[----:B0-----:R-:W-:-:S03]  /*47490*/  IADD3 R3, PT, PT, R3, R0, RZ ;  /* 0x0000000003037210 */ /* 0x001fc60007ffe0ff */
[----:B------:R-:W-:Y:S02]  /*474a0*/  DFMA R48, R6, R48, R24 ;  /* 0x000000300630722b */ /* 0x000fe40000000018 */
[----:B------:R0:W5:Y:S02]  /*474b0*/  LDL.64 R24, [R3] ;  /* 0x0000000003187983 */ /* 0x0001640000100a00 */
[----:B0-----:R-:W-:-:S04]  /*474c0*/  IMAD.IADD R3, R3, 0x1, R0 ;  /* 0x0000000103037824 */ /* 0x001fc800078e0200 */
[----:B------:R-:W-:Y:S01]  /*474d0*/  DFMA R48, R6, R48, R30 ;  /* 0x000000300630722b */ /* 0x000fe2000000001e */
[----:B------:R0:W5:Y:S02]  /*474e0*/  LDL.64 R30, [R3] ;  /* 0x00000000031e7983 */ /* 0x0001640000100a00 */
[----:B0-----:R-:W-:-:S05]  /*474f0*/  IADD3 R3, PT, PT, R3, R0, RZ ;  /* 0x0000000003037210 */ /* 0x001fca0007ffe0ff */
[----:B------:R-:W-:Y:S02]  /*47500*/  DFMA R50, R6, R48, R28 ;  /* 0x000000300632722b */ /* 0x000fe4000000001c */
[----:B------:R0:W5:Y:S02]  /*47510*/  LDL.64 R48, [R3] ;  /* 0x0000000003307983 */ /* 0x0001640000100a00 */
[----:B0-----:R-:W-:-:S05]  /*47520*/  IMAD.IADD R3, R3, 0x1, R0 ;  /* 0x0000000103037824 */ /* 0x001fca00078e0200 */
[----:B------:R0:W5:Y:S02]  /*47530*/  LDL.64 R28, [R3] ;  /* 0x00000000031c7983 */ /* 0x0001640000100a00 */
[----:B0-----:R-:W-:-:S05]  /*47540*/  IADD3 R3, PT, PT, R3, R0, RZ ;  /* 0x0000000003037210 */ /* 0x001fca0007ffe0ff */
[----:B------:R-:W5:Y:S01]  /*47550*/  LDL.64 R76, [R3] ;  /* 0x00000000034c7983 */ /* 0x000f620000100a00 */
[----:B------:R-:W-:-:S05]  /*47560*/  IMAD.IADD R0, R3, 0x1, R0 ;  /* 0x0000000103007824 */ /* 0x000fca00078e0200 */
[----:B------:R-:W5:Y:S01]  /*47570*/  LDL.64 R64, [R0] ;  /* 0x0000000000407983 */ /* 0x000f620000100a00 */
[----:B------:R-:W-:Y:S01]  /*47580*/  BSSY.RECONVERGENT B0, `(.L_x_9177) ;  /* 0x0000021000007945 */ /* 0x000fe20003800200 */
[C---:B---3--:R-:W-:Y:S02]  /*47590*/  DFMA R4, R6.reuse, R4, R8 ;  /* 0x000000040604722b */ /* 0x048fe40000000008 */
[----:B--2---:R-:W-:-:S06]  /*475a0*/  DFMA R8, R6, R50, R34 ;  /* 0x000000320608722b */ /* 0x004fcc0000000022 */
[C---:B----4-:R-:W-:Y:S02]  /*475b0*/  DFMA R4, R6.reuse, R4, R38 ;  /* 0x000000040604722b */ /* 0x050fe40000000026 */
[----:B-----5:R-:W-:-:S06]  /*475c0*/  DFMA R8, R6, R8, R22 ;  /* 0x000000080608722b */ /* 0x020fcc0000000016 */
[C---:B------:R-:W-:Y:S02]  /*475d0*/  DFMA R22, R6.reuse, R4, R40 ;  /* 0x000000040616722b */ /* 0x040fe40000000028 */
[----:B------:R-:W-:-:S06]  /*475e0*/  DFMA R4, R6, R8, R36 ;  /* 0x000000080604722b */ /* 0x000fcc0000000024 */
[----:B------:R-:W-:Y:S02]  /*475f0*/  DFMA R8, R6, R22, R32 ;  /* 0x000000160608722b */ /* 0x000fe40000000020 */
[----:B------:R-:W0:Y:S01]  /*47600*/  MUFU.RCP64H R23, R5 ;  /* 0x0000000500177308 */ /* 0x000e220000001800 */
[----:B------:R-:W-:-:S05]  /*47610*/  MOV R22, 0x1 ;  /* 0x0000000100167802 */ /* 0x000fca0000000f00 */
        /* <DEDUP_REMOVED lines=19> */
[----:B------:R-:W-:-:S07]  /*47750*/  MOV R0, 0x47770 ;  /* 0x0004777000007802 */ /* 0x000fce0000000f00 */
[----:B------:R-:W-:Y:S05]  /*47760*/  CALL.REL.NOINC `($__internal_27_$__cuda_sm20_div_rn_f64_full) ;  /* 0x0000015000e07944 */ /* 0x000fea0003c00000 */
[----:B------:R-:W-:Y:S01]  /*47770*/  MOV R8, R6 ;  /* 0x0000000600087202 */ /* 0x000fe20000000f00 */
[----:B------:R-:W-:-:S07]  /*47780*/  IMAD.MOV.U32 R9, RZ, RZ, R5 ;  /* 0x000000ffff097224 */ /* 0x000fce00078e0005 */
.L_x_9178:
[----:B------:R-:W-:Y:S05]  /*47790*/  BSYNC.RECONVERGENT B0 ;  /* 0x0000000000007941 */ /* 0x000fea0003800200 */
.L_x_9177:
        /* <DEDUP_REMOVED lines=20> */
[----:B------:R-:W-:Y:S01]  /*478e0*/  MOV R22, R6 ;  /* 0x0000000600167202 */ /* 0x000fe20000000f00 */
[----:B------:R-:W-:-:S07]  /*478f0*/  IMAD.MOV.U32 R23, RZ, RZ, R5 ;  /* 0x000000ffff177224 */ /* 0x000fce00078e0005 */
.L_x_9180:
[----:B------:R-:W-:Y:S05]  /*47900*/  BSYNC.RECONVERGENT B0 ;  /* 0x0000000000007941 */ /* 0x000fea0003800200 */
.L_x_9179:
[----:B------:R-:W-:-:S06]  /*47910*/  DSETP.GEU.AND P0, PT, R14, 200, PT ;  /* 0x406900000e00742a */ /* 0x000fcc0003f0e000 */
[----:B------:R-:W-:-:S14]  /*47920*/  DSETP.GEU.OR P0, PT, R10, 200, P0 ;  /* 0x406900000a00742a */ /* 0x000fdc000070e400 */
[----:B------:R-:W-:Y:S05]  /*47930*/  @P0 BRA `(.L_x_9181) ;  /* 0x0000000800440947 */ /* 0x000fea0003800000 */
[----:B------:R-:W-:Y:S01]  /*47940*/  MOV R4, 0x652b82fe ;  /* 0x652b82fe00047802 */ /* 0x000fe20000000f00 */
[----:B------:R-:W-:Y:S01]  /*47950*/  IMAD.MOV.U32 R5, RZ, RZ, 0x3ff71547 ;  /* 0x3ff71547ff057424 */ /* 0x000fe200078e00ff */
[----:B------:R-:W-:Y:S01]  /*47960*/  UMOV UR6, 0xfefa39ef ;  /* 0xfefa39ef00067882 */ /* 0x000fe20000000000 */
[----:B------:R-:W-:Y:S01]  /*47970*/  UMOV UR7, 0x3fe62e42 ;  /* 0x3fe62e4200077882 */ /* 0x000fe20000000000 */
[----:B------:R-:W-:Y:S01]  /*47980*/  FSETP.GEU.FTZ.AND P0, PT, |R19|, 4.1917929649353027344, PT ;  /* 0x4086232b1300780b */ /* 0x000fe20003f1e200 */
[----:B------:R-:W-:Y:S01]  /*47990*/  BSSY.RECONVERGENT B0, `(.L_x_9182) ;  /* 0x0000045000007945 */ /* 0x000fe20003800200 */
[----:B------:R-:W-:Y:S01]  /*479a0*/  FSETP.GEU.AND P3, PT, |R2|, 6.5827683646048100446e-37, PT ;  /* 0x036000000200780b */ /* 0x000fe20003f6e200 */
        /* <DEDUP_REMOVED lines=9> */
[----:B------:R-:W-:Y:S01]  /*47a40*/  UMOV UR7, 0x3e5ade15 ;  /* 0x3e5ade1500077882 */ /* 0x000fe20000000000 */
[----:B------:R-:W0:Y:S01]  /*47a50*/  MUFU.RCP64H R5, R17 ;  /* 0x0000001100057308 */ /* 0x000e220000001800 */
[----:B------:R-:W-:-:S03]  /*47a60*/  MOV R4, 0x1 ;  /* 0x0000000100047802 */ /* 0x000fc60000000f00 */
        /* <DEDUP_REMOVED lines=23> */
[----:B------:R-:W-:-:S04]  /*47be0*/  IMAD.MOV.U32 R6, RZ, RZ, R26 ;  /* 0x000000ffff067224 */ /* 0x000fc800078e001a */
[----:B------:R-:W-:Y:S01]  /*47bf0*/  DFMA R20, R14, R4, UR6 ;  /* 0x000000060e147e2b */ /* 0x000fe20008000004 */
[----:B------:R-:W-:Y:S01]  /*47c00*/  MOV R7, R2 ;  /* 0x0000000200077202 */ /* 0x000fe20000000f00 */
[----:B------:R-:W-:Y:S01]  /*47c10*/  UMOV UR6, 0x55555511 ;  /* 0x5555551100067882 */ /* 0x000fe20000000000 */
[----:B------:R-:W-:-:S04]  /*47c20*/  UMOV UR7, 0x3fc55555 ;  /* 0x3fc5555500077882 */ /* 0x000fc80000000000 */
[----:B------:R-:W-:Y:S02]  /*47c30*/  DMUL R4, R6, R24 ;  /* 0x0000001806047228 */ /* 0x000fe40000000000 */
[----:B------:R-:W-:Y:S01]  /*47c40*/  DFMA R20, R14, R20, UR6 ;  /* 0x000000060e147e2b */ /* 0x000fe20008000014 */
[----:B------:R-:W-:Y:S01]  /*47c50*/  UMOV UR6, 0xb ;  /* 0x0000000b00067882 */ /* 0x000fe20000000000 */
[----:B------:R-:W-:-:S04]  /*47c60*/  UMOV UR7, 0x3fe00000 ;  /* 0x3fe0000000077882 */ /* 0x000fc80000000000 */
[----:B------:R-:W-:Y:S02]  /*47c70*/  DFMA R28, -R16, R4, R6 ;  /* 0x00000004101c722b */ /* 0x000fe40000000106 */
[----:B------:R-:W-:-:S06]  /*47c80*/  DFMA R20, R14, R20, UR6 ;  /* 0x000000060e147e2b */ /* 0x000fcc0008000014 */
[----:B------:R-:W-:Y:S02]  /*47c90*/  DFMA R4, R24, R28, R4 ;  /* 0x0000001c1804722b */ /* 0x000fe40000000004 */
[----:B------:R-:W-:-:S08]  /*47ca0*/  DFMA R20, R14, R20, 1 ;  /* 0x3ff000000e14742b */ /* 0x000fd00000000014 */
[----:B------:R-:W-:Y:S01]  /*47cb0*/  DFMA R20, R14, R20, 1 ;  /* 0x3ff000000e14742b */ /* 0x000fe20000000014 */
[----:B------:R-:W-:-:S05]  /*47cc0*/  FFMA R0, RZ, R17, R5 ;  /* 0x00000011ff007223 */ /* 0x000fca0000000005 */
[----:B------:R-:W-:-:S04]  /*47cd0*/  FSETP.GT.AND P2, PT, |R0|, 1.469367938527859385e-39, PT ;  /* 0x001000000000780b */ /* 0x000fc80003f44200 */
[----:B------:R-:W-:Y:S01]  /*47ce0*/  IMAD R15, R8, 0x100000, R21 ;  /* 0x00100000080f7824 */ /* 0x000fe200078e0215 */
[----:B------:R-:W-:Y:S01]  /*47cf0*/  MOV R14, R20 ;  /* 0x00000014000e7202 */ /* 0x000fe20000000f00 */
[----:B------:R-:W-:Y:S07]  /*47d00*/  @!P0 BRA `(.L_x_9183) ;  /* 0x0000000000348947 */ /* 0x000fee0003800000 */
[----:B------:R-:W-:Y:S01]  /*47d10*/  FSETP.GEU.FTZ.AND P0, PT, |R19|, 4.2275390625, PT ;  /* 0x408748001300780b */ /* 0x000fe20003f1e200 */
[C---:B------:R-:W-:Y:S02]  /*47d20*/  DSETP.GEU.AND P1, PT, R18.reuse, RZ, PT ;  /* 0x000000ff1200722a */ /* 0x040fe40003f2e000 */
[----:B------:R-:W-:-:S10]  /*47d30*/  DADD R14, R18, +INF ;  /* 0x7ff00000120e7429 */ /* 0x000fd40000000000 */
[----:B------:R-:W-:Y:S02]  /*47d40*/  @!P0 LEA.HI R0, R8, R8, RZ, 0x1 ;  /* 0x0000000808008211 */ /* 0x000fe400078f08ff */
[----:B------:R-:W-:Y:S02]  /*47d50*/  @!P0 MOV R18, R20 ;  /* 0x0000001400128202 */ /* 0x000fe40000000f00 */
[----:B------:R-:W-:Y:S02]  /*47d60*/  @!P0 SHF.R.S32.HI R0, RZ, 0x1, R0 ;  /* 0x00000001ff008819 */ /* 0x000fe40000011400 */
[----:B------:R-:W-:Y:S02]  /*47d70*/  FSEL R14, R14, RZ, P1 ;  /* 0x000000ff0e0e7208 */ /* 0x000fe40000800000 */
[----:B------:R-:W-:Y:S01]  /*47d80*/  FSEL R15, R15, RZ, P1 ;  /* 0x000000ff0f0f7208 */ /* 0x000fe20000800000 */
[----:B------:R-:W-:Y:S02]  /*47d90*/  @!P0 IMAD R19, R0, 0x100000, R21 ;  /* 0x0010000000138824 */ /* 0x000fe400078e0215 */
[----:B------:R-:W-:Y:S01]  /*47da0*/  @!P0 IMAD.IADD R0, R8, 0x1, -R0 ;  /* 0x0000000108008824 */ /* 0x000fe200078e0a00 */
[----:B------:R-:W-:-:S04]  /*47db0*/  @!P0 MOV R8, RZ ;  /* 0x000000ff00088202 */ /* 0x000fc80000000f00 */
[----:B------:R-:W-:-:S06]  /*47dc0*/  @!P0 LEA R9, R0, 0x3ff00000, 0x14 ;  /* 0x3ff0000000098811 */ /* 0x000fcc00078ea0ff */
[----:B------:R-:W-:-:S11]  /*47dd0*/  @!P0 DMUL R14, R18, R8 ;  /* 0x00000008120e8228 */ /* 0x000fd60000000000 */
.L_x_9183:
[----:B------:R-:W-:Y:S05]  /*47de0*/  BSYNC.RECONVERGENT B0 ;  /* 0x0000000000007941 */ /* 0x000fea0003800200 */
.L_x_9182:
[----:B------:R-:W-:Y:S04]  /*47df0*/  BSSY.RECONVERGENT B0, `(.L_x_9184) ;  /* 0x0000007000007945 */ /* 0x000fe80003800200 */
[----:B------:R-:W-:Y:S05]  /*47e00*/  @P2 BRA P3, `(.L_x_9185) ;  /* 0x0000000000142947 */ /* 0x000fea0001800000 */
[----:B------:R-:W-:Y:S01]  /*47e10*/  IMAD.MOV.U32 R8, RZ, RZ, R16 ;  /* 0x000000ffff087224 */ /* 0x000fe200078e0010 */
[----:B------:R-:W-:Y:S02]  /*47e20*/  MOV R5, R17 ;  /* 0x0000001100057202 */ /* 0x000fe40000000f00 */
[----:B------:R-:W-:-:S07]  /*47e30*/  MOV R0, 0x47e50 ;  /* 0x00047e5000007802 */ /* 0x000fce0000000f00 */
[----:B------:R-:W-:Y:S05]  /*47e40*/  CALL.REL.NOINC `($__internal_27_$__cuda_sm20_div_rn_f64_full) ;  /* 0x0000014c00287944 */ /* 0x000fea0003c00000 */
[----:B------:R-:W-:-:S07]  /*47e50*/  IMAD.MOV.U32 R4, RZ, RZ, R6 ;  /* 0x000000ffff047224 */ /* 0x000fce00078e0006 */
.L_x_9185:
[----:B------:R-:W-:Y:S05]  /*47e60*/  BSYNC.RECONVERGENT B0 ;  /* 0x0000000000007941 */ /* 0x000fea0003800200 */
.L_x_9184:
        /* <DEDUP_REMOVED lines=14> */
[----:B------:R-:W-:-:S04]  /*47f50*/  @!P3 LOP3.LUT R0, R0, 0x7ff00000, RZ, 0xfc, !PT ;  /* 0x7ff000000000b812 */ /* 0x000fc800078efcff */
[----:B------:R-:W-:Y:S01]  /*47f60*/  @!P2 MOV R7, R0 ;  /* 0x000000000007a202 */ /* 0x000fe20000000f00 */
[----:B------:R-:W-:Y:S06]  /*47f70*/  @!P2 BRA `(.L_x_9187) ;  /* 0x000000000054a947 */ /* 0x000fec0003800000 */
[----:B------:R-:W-:Y:S01]  /*47f80*/  DADD R8, -RZ, |R4| ;  /* 0x00000000ff087229 */ /* 0x000fe20000000504 */
[----:B------:R-:W-:Y:S01]  /*47f90*/  BSSY.RECONVERGENT B3, `(.L_x_9188) ;  /* 0x0000007000037945 */ /* 0x000fe20003800200 */
[----:B------:R-:W-:Y:S01]  /*47fa0*/  IMAD.MOV.U32 R7, RZ, RZ, R10 ;  /* 0x000000ffff077224 */ /* 0x000fe200078e000a */
[----:B------:R-:W-:Y:S02]  /*47fb0*/  MOV R6, R11 ;  /* 0x0000000b00067202 */ /* 0x000fe40000000f00 */
[----:B------:R-:W-:-:S05]  /*47fc0*/  MOV R0, 0x48000 ;  /* 0x0004800000007802 */ /* 0x000fca0000000f00 */
[----:B------:R-:W-:Y:S01]  /*47fd0*/  MOV R12, R8 ;  /* 0x00000008000c7202 */ /* 0x000fe20000000f00 */
[----:B------:R-:W-:-:S07]  /*47fe0*/  IMAD.MOV.U32 R27, RZ, RZ, R9 ;  /* 0x000000ffff1b7224 */ /* 0x000fce00078e0009 */
[----:B------:R-:W-:Y:S05]  /*47ff0*/  CALL.REL.NOINC `($_ZN2at6native29vectorized_elementwise_kernelILi2EN48_GLOBAL__N__08322988_15_IGammaKernel_cu_cb51a28d10CalcIgammaIdEESt5arrayIPcLm3EEEEviT0_T1_$__internal_accurate_pow) ;  /* 0x0000015400147944 */ /* 0x000fea0003c00000 */
[----:B------:R-:W-:Y:S05]  /*48000*/  BSYNC.RECONVERGENT B3 ;  /* 0x0000000000037941 */ /* 0x000fea0003800200 */
.L_x_9188:
        /* <DEDUP_REMOVED lines=10> */
[----:B------:R-:W-:Y:S01]  /*480b0*/  IMAD.MOV.U32 R6, RZ, RZ, R0 ;  /* 0x000000ffff067224 */ /* 0x000fe200078e0000 */
[----:B------:R-:W-:-:S07]  /*480c0*/  MOV R7, R3 ;  /* 0x0000000300077202 */ /* 0x000fce0000000f00 */
.L_x_9187:
[----:B------:R-:W-:Y:S05]  /*480d0*/  BSYNC.RECONVERGENT B0 ;  /* 0x0000000000007941 */ /* 0x000fea0003800200 */
.L_x_9186:
[----:B------:R-:W-:Y:S01]  /*480e0*/  DADD R8, R10, R4 ;  /* 0x000000000a087229 */ /* 0x000fe20000000004 */
[----:B------:R-:W-:Y:S01]  /*480f0*/  BSSY.RECONVERGENT B0, `(.L_x_9189) ;  /* 0x0000010000007945 */ /* 0x000fe20003800200 */
[----:B------:R-:W-:-:S08]  /*48100*/  DSETP.NEU.AND P2, PT, R4, 1, PT ;  /* 0x3ff000000400742a */ /* 0x000fd00003f4d000 */
[----:B------:R-:W-:-:S04]  /*48110*/  LOP3.LUT R0, R9, 0x7ff00000, RZ, 0xc0, !PT ;  /* 0x7ff0000009007812 */ /* 0x000fc800078ec0ff */
[----:B------:R-:W-:-:S13]  /*48120*/  ISETP.NE.AND P0, PT, R0, 0x7ff00000, PT ;  /* 0x7ff000000000780c */ /* 0x000fda0003f05270 */
[----:B------:R-:W-:-:S14]  /*48130*/  DSETP.NEU.OR P0, PT, |R4|, +INF , P0 ;  /* 0x7ff000000400742a */ /* 0x000fdc000070d600 */
[----:B------:R-:W-:Y:S05]  /*48140*/  @P0 BRA `(.L_x_9190) ;  /* 0x0000000000280947 */ /* 0x000fea0003800000 */
[C---:B------:R-:W-:Y:S02]  /*48150*/  LOP3.LUT R0, R11.reuse, 0x7fffffff, RZ, 0xc0, !PT ;  /* 0x7fffffff0b007812 */ /* 0x040fe400078ec0ff */
[----:B------:R-:W-:Y:S02]  /*48160*/  ISETP.GE.AND P4, PT, R11, RZ, PT ;  /* 0x000000ff0b00720c */ /* 0x000fe40003f86270 */
[----:B------:R-:W-:Y:S02]  /*48170*/  ISETP.NE.AND P0, PT, R0, 0x3fe00000, PT ;  /* 0x3fe000000000780c */ /* 0x000fe40003f05270 */
[----:B------:R-:W-:Y:S02]  /*48180*/  SEL R0, RZ, 0x7ff00000, !P4 ;  /* 0x7ff00000ff007807 */ /* 0x000fe40006000000 */
[----:B------:R-:W-:Y:S02]  /*48190*/  ISETP.GE.AND P3, PT, R5, RZ, PT ;  /* 0x000000ff0500720c */ /* 0x000fe40003f66270 */
[----:B------:R-:W-:Y:S01]  /*481a0*/  MOV R6, RZ ;  /* 0x000000ff00067202 */ /* 0x000fe20000000f00 */
[----:B------:R-:W-:-:S05]  /*481b0*/  VIADD R3, R0, 0x80000000 ;  /* 0x8000000000037836 */ /* 0x000fca0000000000 */
[----:B------:R-:W-:-:S05]  /*481c0*/  SEL R3, R3, R0, P0 ;  /* 0x0000000003037207 */ /* 0x000fca0000000000 */
[----:B------:R-:W-:-:S05]  /*481d0*/  @!P3 SEL R0, R3, R0, P1 ;  /* 0x000000000300b207 */ /* 0x000fca0000800000 */
[----:B------:R-:W-:-:S07]  /*481e0*/  IMAD.MOV.U32 R7, RZ, RZ, R0 ;  /* 0x000000ffff077224 */ /* 0x000fce00078e0000 */
.L_x_9190:
[----:B------:R-:W-:Y:S05]  /*481f0*/  BSYNC.RECONVERGENT B0 ;  /* 0x0000000000007941 */ /* 0x000fea0003800200 */
.L_x_9189:
[----:B------:R-:W-:Y:S02]  /*48200*/  FSEL R4, R6, RZ, P2 ;  /* 0x000000ff06047208 */ /* 0x000fe40001000000 */
[----:B------:R-:W-:-:S06]  /*48210*/  FSEL R5, R7, 1.875, P2 ;  /* 0x3ff0000007057808 */ /* 0x000fcc0001000000 */
[----:B------:R-:W-:-:S08]  /*48220*/  DMUL R4, R14, R4 ;  /* 0x000000040e047228 */ /* 0x000fd00000000000 */
[----:B------:R-:W-:Y:S01]  /*48230*/  DMUL R18, R4, R22 ;  /* 0x0000001604127228 */ /* 0x000fe20000000000 */
[----:B------:R-:W-:Y:S10]  /*48240*/  BRA `(.L_x_9170) ;  /* 0x00000010002c7947 */ /* 0x000ff40003800000 */
.L_x_9181:
[----:B------:R-:W0:Y:S01]  /*48250*/  MUFU.RCP64H R9, R17 ;  /* 0x0000001100097308 */ /* 0x000e220000001800 */
[----:B------:R-:W-:Y:S01]  /*48260*/  MOV R8, 0x1 ;  /* 0x0000000100087802 */ /* 0x000fe20000000f00 */
[----:B------:R-:W-:Y:S01]  /*48270*/  IMAD.MOV.U32 R4, RZ, RZ, R26 ;  /* 0x000000ffff047224 */ /* 0x000fe200078e001a */
[----:B------:R-:W-:Y:S01]  /*48280*/  MOV R5, R2 ;  /* 0x0000000200057202 */ /* 0x000fe20000000f00 */
[----:B------:R-:W-:Y:S01]  /*48290*/  UMOV UR6, 0xb9800000 ;  /* 0xb980000000067882 */ /* 0x000fe20000000000 */
[----:B------:R-:W-:Y:S01]  /*482a0*/  UMOV UR7, 0x40181945 ;  /* 0x4018194500077882 */ /* 0x000fe20000000000 */
[----:B------:R-:W-:Y:S03]  /*482b0*/  BSSY.RECONVERGENT B0, `(.L_x_9191) ;  /* 0x0000018000007945 */ /* 0x000fe60003800200 */
[----:B------:R-:W-:Y:S02]  /*482c0*/  DADD R4, -R10, R4 ;  /* 0x000000000a047229 */ /* 0x000fe40000000104 */
[----:B0-----:R-:W-:-:S06]  /*482d0*/  DFMA R6, -R16, R8, 1 ;  /* 0x3ff000001006742b */ /* 0x001fcc0000000108 */
[----:B------:R-:W-:Y:S02]  /*482e0*/  DADD R4, R4, -UR6 ;  /* 0x8000000604047e29 */ /* 0x000fe40008000000 */
[----:B------:R-:W-:-:S06]  /*482f0*/  DFMA R6, R6, R6, R6 ;  /* 0x000000060606722b */ /* 0x000fcc0000000006 */
[----:B------:R-:W-:Y:S02]  /*48300*/  DADD R4, R4, 0.5 ;  /* 0x3fe0000004047429 */ /* 0x000fe40000000000 */
[----:B------:R-:W-:-:S08]  /*48310*/  DFMA R6, R8, R6, R8 ;  /* 0x000000060806722b */ /* 0x000fd00000000008 */
[----:B------:R-:W-:Y:S01]  /*48320*/  FSETP.GEU.AND P1, PT, |R5|, 6.5827683646048100446e-37, PT ;  /* 0x036000000500780b */ /* 0x000fe20003f2e200 */
        /* <DEDUP_REMOVED lines=14> */
[----:B------:R-:W-:Y:S01]  /*48410*/  IMAD.MOV.U32 R12, RZ, RZ, R6 ;  /* 0x000000ffff0c7224 */ /* 0x000fe200078e0006 */
[----:B------:R-:W-:-:S07]  /*48420*/  MOV R13, R5 ;  /* 0x00000005000d7202 */ /* 0x000fce0000000f00 */
.L_x_9192:
[----:B------:R-:W-:Y:S05]  /*48430*/  BSYNC.RECONVERGENT B0 ;  /* 0x0000000000007941 */ /* 0x000fea0003800200 */
.L_x_9191:
        /* <DEDUP_REMOVED lines=25> */
[----:B------:R-:W-:Y:S05]  /*485d0*/  CALL.REL.NOINC `($__internal_27_$__cuda_sm20_div_rn_f64_full) ;  /* 0x0000014400447944 */ /* 0x000fea0003c00000 */
[----:B------:R-:W-:-:S07]  /*485e0*/  IMAD.MOV.U32 R7, RZ, RZ, R5 ;  /* 0x000000ffff077224 */ /* 0x000fce00078e0005 */
.L_x_9196:
[----:B------:R-:W-:Y:S05]  /*485f0*/  BSYNC.RECONVERGENT B0 ;  /* 0x0000000000007941 */ /* 0x000fea0003800200 */
.L_x_9195:
        /* <DEDUP_REMOVED lines=30> */
.L_x_9194:
        /* <DEDUP_REMOVED lines=79> */
.L_x_9198:
[----:B------:R-:W-:Y:S01]  /*48cd0*/  IMAD.MOV.U32 R6, RZ, RZ, 0x0 ;  /* 0x00000000ff067424 */ /* 0x000fe200078e00ff */
[----:B------:R-:W-:Y:S02]  /*48ce0*/  MOV R7, 0x7ff00000 ;  /* 0x7ff0000000077802 */ /* 0x000fe40000000f00 */
[----:B------:R-:W-:-:S04]  /*48cf0*/  LOP3.LUT P0, RZ, R5, 0x7fffffff, RZ, 0xc0, !PT ;  /* 0x7fffffff05ff7812 */ /* 0x000fc8000780c0ff */
[----:B------:R-:W-:-:S10]  /*48d00*/  DFMA R6, R4, R6, +INF ;  /* 0x7ff000000406742b */ /* 0x000fd40000000006 */
[----:B------:R-:W-:Y:S02]  /*48d10*/  FSEL R6, R6, RZ, P0 ;  /* 0x000000ff06067208 */ /* 0x000fe40000000000 */
[----:B------:R-:W-:-:S07]  /*48d20*/  FSEL R7, R7, -QNAN , P0 ;  /* 0xfff0000007077808 */ /* 0x000fce0000000000 */
.L_x_9197:
[----:B------:R-:W-:Y:S05]  /*48d30*/  BSYNC.RECONVERGENT B3 ;  /* 0x0000000000037941 */ /* 0x000fea0003800200 */
.L_x_9193:
        /* <DEDUP_REMOVED lines=8> */
[----:B------:R-:W-:Y:S01]  /*48dc0*/  DFMA R14, R4, R8, R4 ;  /* 0x00000008040e722b */ /* 0x000fe20000000004 */
[----:B------:R-:W-:Y:S01]  /*48dd0*/  MOV R4, R26 ;  /* 0x0000001a00047202 */ /* 0x000fe20000000f00 */
[----:B------:R-:W-:-:S06]  /*48de0*/  IMAD.MOV.U32 R5, RZ, RZ, R2 ;  /* 0x000000ffff057224 */ /* 0x000fcc00078e0002 */
[----:B------:R-:W-:Y:S02]  /*48df0*/  DFMA R8, -R16, R14, 1 ;  /* 0x3ff000001008742b */ /* 0x000fe4000000010e */
[----:B------:R-:W-:-:S06]  /*48e00*/  DMUL R4, R4, -UR6 ;  /* 0x8000000604047c28 */ /* 0x000fcc0008000000 */
        /* <DEDUP_REMOVED lines=14> */
[----:B------:R-:W-:Y:S01]  /*48ef0*/  MOV R8, R6 ;  /* 0x0000000600087202 */ /* 0x000fe20000000f00 */
[----:B------:R-:W-:-:S07]  /*48f00*/  IMAD.MOV.U32 R9, RZ, RZ, R5 ;  /* 0x000000ffff097224 */ /* 0x000fce00078e0005 */
.L_x_9200:
[----:B------:R-:W-:Y:S05]  /*48f10*/  BSYNC.RECONVERGENT B0 ;  /* 0x0000000000007941 */ /* 0x000fea0003800200 */
.L_x_9199:
        /* <DEDUP_REMOVED lines=56> */
[----:B------:R-:W-:-:S02]  /*492a0*/  @!P0 IMAD R5, R0, 0x100000, R9 ;  /* 0x0010000000058824 */ /* 0x000fc400078e0209 */
[----:B------:R-:W-:Y:S01]  /*492b0*/  @!P0 IMAD.MOV.U32 R6, RZ, RZ, RZ ;  /* 0x000000ffff068224 */ /* 0x000fe200078e00ff */
[----:B------:R-:W-:-:S06]  /*492c0*/  @!P0 LEA R7, R3, 0x3ff00000, 0x14 ;  /* 0x3ff0000003078811 */ /* 0x000fcc00078ea0ff */
[----:B------:R-:W-:-:S11]  /*492d0*/  @!P0 DMUL R12, R4, R6 ;  /* 0x00000006040c8228 */ /* 0x000fd60000000000 */
.L_x_9202:
[----:B------:R-:W-:Y:S05]  /*492e0*/  BSYNC.RECONVERGENT B0 ;  /* 0x0000000000007941 */ /* 0x000fea0003800200 */
.L_x_9201:
[----:B------:R-:W-:-:S11]  /*492f0*/  DMUL R18, R12, R22 ;  /* 0x000000160c127228 */ /* 0x000fd60000000000 */
.L_x_9170:
[----:B------:R-:W-:Y:S05]  /*49300*/  BSYNC.RECONVERGENT B1 ;  /* 0x0000000000017941 */ /* 0x000fea0003800200 */
.L_x_9154:
[----:B------:R-:W-:Y:S01]  /*49310*/  DSETP.NEU.AND P0, PT, R18, RZ, PT ;  /* 0x000000ff1200722a */ /* 0x000fe20003f0d000 */
[----:B------:R-:W-:Y:S01]  /*49320*/  BSSY.RECONVERGENT B3, `(.L_x_9203) ;  /* 0x000004a000037945 */ /* 0x000fe20003800200 */
[----:B------:R-:W-:-:S12]  /*49330*/  CS2R R4, SRZ ;  /* 0x0000000000047805 */ /* 0x000fd8000001ff00 */
[----:B------:R-:W-:Y:S05]  /*49340*/  @!P0 BRA `(.L_x_9204) ;  /* 0x00000004001c8947 */ /* 0x000fea0003800000 */
[----:B------:R-:W-:Y:S01]  /*49350*/  BSSY.RECONVERGENT B1, `(.L_x_9205) ;  /* 0x000002d000017945 */ /* 0x000fe20003800200 */
[----:B------:R-:W-:Y:S01]  /*49360*/  IMAD.MOV.U32 R3, RZ, RZ, R2 ;  /* 0x000000ffff037224 */ /* 0x000fe200078e0002 */
[----:B------:R-:W-:Y:S01]  /*49370*/  MOV R4, RZ ;  /* 0x000000ff00047202 */ /* 0x000fe20000000f00 */
[----:B------:R-:W-:Y:S01]  /*49380*/  IMAD.MOV.U32 R16, RZ, RZ, 0x0 ;  /* 0x00000000ff107424 */ /* 0x000fe200078e00ff */
[----:B------:R-:W-:Y:S01]  /*49390*/  MOV R17, 0x3ff00000 ;  /* 0x3ff0000000117802 */ /* 0x000fe20000000f00 */
[----:B------:R-:W-:Y:S01]  /*493a0*/  IMAD.MOV.U32 R14, RZ, RZ, R10 ;  /* 0x000000ffff0e7224 */ /* 0x000fe200078e000a */
[----:B------:R-:W-:Y:S01]  /*493b0*/  MOV R15, R11 ;  /* 0x0000000b000f7202 */ /* 0x000fe20000000f00 */
[----:B------:R-:W-:Y:S01]  /*493c0*/  IMAD.MOV.U32 R12, RZ, RZ, 0x0 ;  /* 0x00000000ff0c7424 */ /* 0x000fe200078e00ff */
[----:B------:R-:W-:Y:S02]  /*493d0*/  MOV R13, 0x3ff00000 ;  /* 0x3ff00000000d7802 */ /* 0x000fe40000000f00 */
[----:B------:R-:W-:-:S07]  /*493e0*/  MOV R2, R26 ;  /* 0x0000001a00027202 */ /* 0x000fce0000000f00 */
.L_x_9208:
        /* <DEDUP_REMOVED lines=12> */
[----:B------:R-:W-:Y:S01]  /*494b0*/  DFMA R8, R8, R20, R14 ;  /* 0x000000140808722b */ /* 0x000fe2000000000e */
[----:B------:R-:W-:Y:S01]  /*494c0*/  MOV R14, R6 ;  /* 0x00000006000e7202 */ /* 0x000fe20000000f00 */
[----:B------:R-:W-:-:S08]  /*494d0*/  IMAD.MOV.U32 R15, RZ, RZ, R7 ;  /* 0x000000ffff0f7224 */ /* 0x000fd000078e0007 */
        /* <DEDUP_REMOVED lines=8> */
[----:B0-----:R-:W-:Y:S05]  /*49560*/  CALL.REL.NOINC `($__internal_27_$__cuda_sm20_div_rn_f64_full) ;  /* 0x0000013400607944 */ /* 0x001fea0003c00000 */
[----:B------:R-:W-:Y:S01]  /*49570*/  MOV R8, R6 ;  /* 0x0000000600087202 */ /* 0x000fe20000000f00 */
[----:B------:R-:W-:-:S07]  /*49580*/  IMAD.MOV.U32 R9, RZ, RZ, R5 ;  /* 0x000000ffff097224 */ /* 0x000fce00078e0005 */
.L_x_9207:
[----:B------:R-:W-:Y:S05]  /*49590*/  BSYNC.RECONVERGENT B0 ;  /* 0x0000000000007941 */ /* 0x000fea0003800200 */
.L_x_9206:
[----:B------:R-:W-:Y:S01]  /*495a0*/  DMUL R16, R8, R16 ;  /* 0x0000001008107228 */ /* 0x000fe20000000000 */
[C---:B------:R-:W-:Y:S02]  /*495b0*/  ISETP.GE.U32.AND P0, PT, R4.reuse, 0x7cf, PT ;  /* 0x000007cf0400780c */ /* 0x040fe40003f06070 */
[----:B------:R-:W-:-:S05]  /*495c0*/  IADD3 R0, PT, PT, R4, 0x1, RZ ;  /* 0x0000000104007810 */ /* 0x000fca0007ffe0ff */
[----:B------:R-:W-:Y:S01]  /*495d0*/  DADD R12, R16, R12 ;  /* 0x00000000100c7229 */ /* 0x000fe2000000000c */
[----:B------:R-:W-:-:S07]  /*495e0*/  IMAD.MOV.U32 R4, RZ, RZ, R0 ;  /* 0x000000ffff047224 */ /* 0x000fce00078e0000 */
[----:B------:R-:W-:-:S08]  /*495f0*/  DMUL R6, R12, 1.1102230246251565404e-16 ;  /* 0x3ca000000c067828 */ /* 0x000fd00000000000 */
[----:B------:R-:W-:-:S14]  /*49600*/  DSETP.GTU.AND P1, PT, R16, R6, PT ;  /* 0x000000061000722a */ /* 0x000fdc0003f2c000 */
[----:B------:R-:W-:Y:S05]  /*49610*/  @!P0 BRA P1, `(.L_x_9208) ;  /* 0xfffffffc00748947 */ /* 0x000fea000083ffff */
[----:B------:R-:W-:Y:S05]  /*49620*/  BSYNC.RECONVERGENT B1 ;  /* 0x0000000000017941 */ /* 0x000fea0003800200 */
.L_x_9205:
        /* <DEDUP_REMOVED lines=19> */
[----:B0-----:R-:W-:Y:S05]  /*49760*/  CALL.REL.NOINC `($__internal_27_$__cuda_sm20_div_rn_f64_full) ;  /* 0x0000013000e07944 */ /* 0x001fea0003c00000 */
[----:B------:R-:W-:Y:S01]  /*49770*/  IMAD.MOV.U32 R2, RZ, RZ, R6 ;  /* 0x000000ffff027224 */ /* 0x000fe200078e0006 */
[----:B------:R-:W-:-:S07]  /*49780*/  MOV R3, R5 ;  /* 0x0000000500037202 */ /* 0x000fce0000000f00 */
.L_x_9210:
[----:B------:R-:W-:Y:S05]  /*49790*/  BSYNC.RECONVERGENT B0 ;  /* 0x0000000000007941 */ /* 0x000fea0003800200 */
.L_x_9209:
[----:B------:R-:W-:Y:S01]  /*497a0*/  IMAD.MOV.U32 R4, RZ, RZ, R2 ;  /* 0x000000ffff047224 */ /* 0x000fe200078e0002 */
[----:B------:R-:W-:-:S07]  /*497b0*/  MOV R5, R3 ;  /* 0x0000000300057202 */ /* 0x000fce0000000f00 */
.L_x_9204:
[----:B------:R-:W-:Y:S05]  /*497c0*/  BSYNC.RECONVERGENT B3 ;  /* 0x0000000000037941 */ /* 0x000fea0003800200 */
.L_x_9203:
[----:B------:R-:W-:Y:S01]  /*497d0*/  DADD R18, -R4, 1 ;  /* 0x3ff0000004127429 */ /* 0x000fe20000000100 */
[----:B------:R-:W-:Y:S10]  /*497e0*/  BRA `(.L_x_8874) ;  /* 0x0000013000007947 */ /* 0x000ff40003800000 */
.L_x_9153:
        /* <DEDUP_REMOVED lines=87> */
.L_x_9214:
[----:B------:R-:W-:Y:S01]  /*49d60*/  IMAD.MOV.U32 R6, RZ, RZ, 0x0 ;  /* 0x00000000ff067424 */ /* 0x000fe200078e00ff */
[----:B------:R-:W-:Y:S02]  /*49d70*/  MOV R7, 0x7ff00000 ;  /* 0x7ff0000000077802 */ /* 0x000fe40000000f00 */
[----:B------:R-:W-:-:S04]  /*49d80*/  LOP3.LUT P0, RZ, R5, 0x7fffffff, RZ, 0xc0, !PT ;  /* 0x7fffffff05ff7812 */ /* 0x000fc8000780c0ff */
[----:B------:R-:W-:-:S10]  /*49d90*/  DFMA R6, R4, R6, +INF ;  /* 0x7ff000000406742b */ /* 0x000fd40000000006 */
[----:B------:R-:W-:Y:S02]  /*49da0*/  FSEL R4, R6, RZ, P0 ;  /* 0x000000ff06047208 */ /* 0x000fe40000000000 */
[----:B------:R-:W-:-:S07]  /*49db0*/  FSEL R5, R7, -QNAN , P0 ;  /* 0xfff0000007057808 */ /* 0x000fce0000000000 */
.L_x_9215:
[----:B------:R-:W-:Y:S05]  /*49dc0*/  BSYNC.RECONVERGENT B0 ;  /* 0x0000000000007941 */ /* 0x000fea0003800200 */
.L_x_9213:
        /* <DEDUP_REMOVED lines=10> */
.L_x_9218:
        /* <DEDUP_REMOVED lines=80> */
.L_x_9223:
[----:B------:R-:W-:Y:S05]  /*4a370*/  BSYNC.RECONVERGENT B4 ;  /* 0x0000000000047941 */ /* 0x000fea0003800200 */
.L_x_9222:
[----:B------:R-:W-:Y:S01]  /*4a380*/  IMAD.MOV.U32 R12, RZ, RZ, R6 ;  /* 0x000000ffff0c7224 */ /* 0x000fe200078e0006 */
[----:B------:R-:W-:-:S07]  /*4a390*/  MOV R13, R7 ;  /* 0x00000007000d7202 */ /* 0x000fce0000000f00 */
.L_x_9221:
[----:B------:R-:W-:Y:S05]  /*4a3a0*/  BSYNC.RECONVERGENT B0 ;  /* 0x0000000000007941 */ /* 0x000fea0003800200 */
.L_x_9220:
        /* <DEDUP_REMOVED lines=78> */
.L_x_9225:
[----:B------:R-:W-:Y:S01]  /*4a890*/  IMAD.MOV.U32 R4, RZ, RZ, 0x0 ;  /* 0x00000000ff047424 */ /* 0x000fe200078e00ff */
[----:B------:R-:W-:Y:S02]  /*4a8a0*/  MOV R5, 0x7ff00000 ;  /* 0x7ff0000000057802 */ /* 0x000fe40000000f00 */
[----:B------:R-:W-:-:S04]  /*4a8b0*/  LOP3.LUT P0, RZ, R13, 0x7fffffff, RZ, 0xc0, !PT ;  /* 0x7fffffff0dff7812 */ /* 0x000fc8000780c0ff */
[----:B------:R-:W-:-:S10]  /*4a8c0*/  DFMA R4, R12, R4, +INF ;  /* 0x7ff000000c04742b */ /* 0x000fd40000000004 */
[----:B------:R-:W-:Y:S02]  /*4a8d0*/  FSEL R4, R4, RZ, P0 ;  /* 0x000000ff04047208 */ /* 0x000fe40000000000 */
[----:B------:R-:W-:-:S07]  /*4a8e0*/  FSEL R5, R5, -QNAN , P0 ;  /* 0xfff0000005057808 */ /* 0x000fce0000000000 */
.L_x_9226:
[----:B------:R-:W-:Y:S05]  /*4a8f0*/  BSYNC.RECONVERGENT B0 ;  /* 0x0000000000007941 */ /* 0x000fea0003800200 */
.L_x_9224:
[--C-:B------:R-:W-:Y:S01]  /*4a900*/  DADD R6, -R14, R4.reuse ;  /* 0x000000000e067229 */ /* 0x100fe20000000104 */
[----:B------:R-:W-:Y:S01]  /*4a910*/  ISETP.GE.AND P0, PT, R3, 0x3c000000, PT ;  /* 0x3c0000000300780c */ /* 0x000fe20003f06270 */
[----:B------:R-:W-:-:S10]  /*4a920*/  DADD R4, -RZ, -R4 ;  /* 0x00000000ff047229 */ /* 0x000fd40000000904 */
[----:B------:R-:W-:Y:S02]  /*4a930*/  FSEL R4, R4, R6, !P0 ;  /* 0x0000000604047208 */ /* 0x000fe40004000000 */
[----:B------:R-:W-:Y:S01]  /*4a940*/  FSEL R5, R5, R7, !P0 ;  /* 0x0000000705057208 */ /* 0x000fe20004000000 */
[----:B------:R-:W-:Y:S06]  /*4a950*/  BRA `(.L_x_9219) ;  /* 0x0000000000047947 */ /* 0x000fec0003800000 */
.L_x_9217:
[----:B------:R-:W-:-:S11]  /*4a960*/  DADD R4, R10, R10 ;  /* 0x000000000a047229 */ /* 0x000fd6000000000a */
.L_x_9219:
[----:B------:R-:W-:Y:S05]  /*4a970*/  BSYNC.RECONVERGENT B3 ;  /* 0x0000000000037941 */ /* 0x000fea0003800200 */
.L_x_9216:
        /* <DEDUP_REMOVED lines=69> */
.L_x_9212:
        /* <DEDUP_REMOVED lines=28> */
.L_x_9229:
[----:B------:R-:W-:Y:S05]  /*4af90*/  BSYNC.RECONVERGENT B0 ;  /* 0x0000000000007941 */ /* 0x000fea0003800200 */
.L_x_9228:
        /* <DEDUP_REMOVED lines=28> */
.L_x_9231:
[----:B------:R-:W-:Y:S05]  /*4b160*/  BSYNC.RECONVERGENT B3 ;  /* 0x0000000000037941 */ /* 0x000fea0003800200 */
.L_x_9230:
        /* <DEDUP_REMOVED lines=37> */
[----:B-1----:R-:W-:-:S02]  /*4b3c0*/  HFMA2 R29, -RZ, RZ, 2.771484375, 0.01287841796875 ;  /* 0x418b2298ff1d7431 */ /* 0x002fc400000001ff */
[----:B------:R1:W-:Y:S01]  /*4b3d0*/  STL.64 [R1+0x14a8], R30 ;  /* 0x0014a81e01007387 */ /* 0x0003e20000100a00 */
[----:B------:R-:W-:Y:S02]  /*4b3e0*/  IMAD.MOV.U32 R28, RZ, RZ, -0x30b135d2 ;  /* 0xcf4eca2eff1c7424 */ /* 0x000fe400078e00ff */
[----:B----4-:R-:W-:Y:S01]  /*4b3f0*/  IMAD.MOV.U32 R24, RZ, RZ, 0x13d667e3 ;  /* 0x13d667e3ff187424 */ /* 0x010fe200078e00ff */
[----:B------:R-:W-:Y:S01]  /*4b400*/  MOV R25, 0x414a9038 ;  /* 0x414a903800197802 */ /* 0x000fe20000000f00 */
[----:B------:R4:W-:Y:S01]  /*4b410*/  STL.64 [R1+0x14a0], R32 ;  /* 0x0014a02001007387 */ /* 0x0009e20000100a00 */
[----:B---3--:R-:W-:Y:S02]  /*4b420*/  HFMA2 R9, -RZ, RZ, 2.15625, -0.0 ;  /* 0x40508000ff097431 */ /* 0x008fe400000001ff */
[----:B------:R-:W-:Y:S01]  /*4b430*/  IMAD.MOV.U32 R8, RZ, RZ, 0x0 ;  /* 0x00000000ff087424 */ /* 0x000fe200078e00ff */
[----:B------:R3:W-:Y:S01]  /*4b440*/  STL.64 [R1+0x1488], R24 ;  /* 0x0014881801007387 */ /* 0x0007e20000100a00 */
[----:B-1----:R-:W-:Y:S01]  /*4b450*/  IMAD.MOV.U32 R30, RZ, RZ, 0x0 ;  /* 0x00000000ff1e7424 */ /* 0x002fe200078e00ff */
[----:B------:R-:W-:-:S02]  /*4b460*/  MOV R31, 0x4115d0bc ;  /* 0x4115d0bc001f7802 */ /* 0x000fc40000000f00 */
[----:B------:R1:W-:Y:S01]  /*4b470*/  STL.64 [R1+0x14b0], R28 ;  /* 0x0014b01c01007387 */ /* 0x0003e20000100a00 */
[----:B----4-:R-:W-:-:S03]  /*4b480*/  HFMA2 R33, -RZ, RZ, 2.435546875, -1920 ;  /* 0x40dfe780ff217431 */ /* 0x010fc600000001ff */
[----:B------:R2:W-:Y:S01]  /*4b490*/  STL.64 [R1+0x27e0], R8 ;  /* 0x0027e00801007387 */ /* 0x0005e20000100a00 */
[----:B------:R-:W-:Y:S02]  /*4b4a0*/  IMAD.MOV.U32 R32, RZ, RZ, 0x0 ;  /* 0x00000000ff207424 */ /* 0x000fe400078e00ff */
[----:B---3--:R-:W-:Y:S01]  /*4b4b0*/  IMAD.MOV.U32 R24, RZ, RZ, 0x0 ;  /* 0x00000000ff187424 */ /* 0x008fe200078e00ff */
[----:B------:R3:W-:Y:S01]  /*4b4c0*/  STL.64 [R1+0x27f8], R30 ;  /* 0x0027f81e01007387 */ /* 0x0007e20000100a00 */
[----:B------:R-:W-:Y:S01]  /*4b4d0*/  MOV R25, 0x3ff00000 ;  /* 0x3ff0000000197802 */ /* 0x000fe20000000f00 */
[----:B-1----:R-:W-:Y:S02]  /*4b4e0*/  HFMA2 R29, -RZ, RZ, 2.6328125, 0.007305145263671875 ;  /* 0x41441f7bff1d7431 */ /* 0x002fe400000001ff */
[----:B------:R-:W-:Y:S02]  /*4b4f0*/  IMAD.MOV.U32 R28, RZ, RZ, 0x0 ;  /* 0x00000000ff1c7424 */ /* 0x000fe400078e00ff */
        /* <DEDUP_REMOVED lines=39> */
.L_x_9233:
[----:B------:R-:W-:Y:S05]  /*4b770*/  BSYNC.RECONVERGENT B3 ;  /* 0x0000000000037941 */ /* 0x000fea0003800200 */
.L_x_9232:
[----:B------:R-:W-:Y:S02]  /*4b780*/  SEL R0, RZ, 0x60, !P1 ;  /* 0x00000060ff007807 */ /* 0x000fe40004800000 */
[----:B------:R-:W-:-:S03]  /*4b790*/  MOV R3, 0xfffffff8 ;  /* 0xfffffff800037802 */ /* 0x000fc60000000f00 */
[----:B------:R-:W-:Y:S01]  /*4b7a0*/  IMAD.IADD R5, R4, 0x1, R0 ;  /* 0x0000000104057824 */ /* 0x000fe200078e0200 */
[----:B------:R-:W-:Y:S02]  /*4b7b0*/  SEL R0, R3, 0x8, P1 ;  /* 0x0000000803007807 */ /* 0x000fe40000800000 */
[----:B------:R-:W-:Y:S02]  /*4b7c0*/  SEL R4, R25, R27, P1 ;  /* 0x0000001b19047207 */ /* 0x000fe40000800000 */
[----:B------:R-:W-:Y:S01]  /*4b7d0*/  IADD3 R3, PT, PT, R0, R5, RZ ;  /* 0x0000000500037210 */ /* 0x000fe20007ffe0ff */
[----:B0-----:R-:W2:Y:S04]  /*4b7e0*/  LDL.64 R48, [R5] ;  /* 0x0000000005307983 */ /* 0x001ea80000100a00 */
[----:B------:R-:W2:Y:S01]  /*4b7f0*/  LDL.64 R30, [R3] ;  /* 0x00000000031e7983 */ /* 0x000ea20000100a00 */
[----:B------:R-:W-:-:S03]  /*4b800*/  IMAD.IADD R4, R4, 0x1, R0 ;  /* 0x0000000104047824 */ /* 0x000fc600078e0200 */
[----:B------:R-:W3:Y:S04]  /*4b810*/  LDL.64 R40, [R5+0x1388] ;  /* 0x0013880005287983 */ /* 0x000ee80000100a00 */
[----:B------:R0:W3:Y:S02]  /*4b820*/  LDL.64 R24, [R4] ;  /* 0x0000000004187983 */ /* 0x0000e40000100a00 */
[----:B0-----:R-:W-:Y:S01]  /*4b830*/  IADD3 R4, PT, PT, R4, R0, RZ ;  /* 0x0000000004047210 */ /* 0x001fe20007ffe0ff */
[----:B------:R-:W-:-:S04]  /*4b840*/  IMAD.IADD R3, R3, 0x1, R0 ;  /* 0x0000000103037824 */ /* 0x000fc800078e0200 */
[----:B------:R0:W4:Y:S04]  /*4b850*/  LDL.64 R28, [R4] ;  /* 0x00000000041c7983 */ /* 0x0001280000100a00 */
[----:B------:R1:W5:Y:S01]  /*4b860*/  LDL.64 R38, [R3] ;  /* 0x0000000003267983 */ /* 0x0003620000100a00 */
[----:B0-----:R-:W-:-:S05]  /*4b870*/  IADD3 R4, PT, PT, R4, R0, RZ ;  /* 0x0000000004047210 */ /* 0x001fca0007ffe0ff */
[----:B------:R-:W5:Y:S01]  /*4b880*/  LDL.64 R36, [R4] ;  /* 0x0000000004247983 */ /* 0x000f620000100a00 */
[----:B------:R-:W-:Y:S01]  /*4b890*/  IMAD.IADD R27, R4, 0x1, R0 ;  /* 0x00000001041b7824 */ /* 0x000fe200078e0200 */
[----:B-1----:R-:W-:-:S04]  /*4b8a0*/  IADD3 R3, PT, PT, R3, R0, RZ ;  /* 0x0000000003037210 */ /* 0x002fc80007ffe0ff */
[----:B------:R0:W5:Y:S04]  /*4b8b0*/  LDL.64 R8, [R27] ;  /* 0x000000001b087983 */ /* 0x0001680000100a00 */
[----:B------:R-:W5:Y:S01]  /*4b8c0*/  LDL.64 R4, [R3] ;  /* 0x0000000003047983 */ /* 0x000f620000100a00 */
[----:B0-----:R-:W-:-:S05]  /*4b8d0*/  IMAD.IADD R27, R27, 0x1, R0 ;  /* 0x000000011b1b7824 */ /* 0x001fca00078e0200 */
[----:B------:R0:W5:Y:S02]  /*4b8e0*/  LDL.64 R34, [R27] ;  /* 0x000000001b227983 */ /* 0x0001640000100a00 */
[----:B0-----:R-:W-:-:S05]  /*4b8f0*/  IADD3 R27, PT, PT, R27, R0, RZ ;  /* 0x000000001b1b7210 */ /* 0x001fca0007ffe0ff */
[----:B------:R0:W5:Y:S01]  /*4b900*/  LDL.64 R32, [R27] ;  /* 0x000000001b207983 */ /* 0x0001620000100a00 */
[----:B------:R-:W-:Y:S01]  /*4b910*/  FSEL R6, R6, R10, P1 ;  /* 0x0000000a06067208 */ /* 0x000fe20000800000 */
[----:B0-----:R-:W-:Y:S01]  /*4b920*/  IMAD.IADD R27, R27, 0x1, R0 ;  /* 0x000000011b1b7824 */ /* 0x001fe200078e0200 */
[----:B------:R-:W-:-:S04]  /*4b930*/  FSEL R7, R7, R11, P1 ;  /* 0x0000000b07077208 */ /* 0x000fc80000800000 */
[----:B------:R0:W5:Y:S02]  /*4b940*/  LDL.64 R50, [R27] ;  /* 0x000000001b327983 */ /* 0x0001640000100a00 */
[----:B0-----:R-:W-:Y:S01]  /*4b950*/  IADD3 R27, PT, PT, R27, R0, RZ ;  /* 0x000000001b1b7210 */ /* 0x001fe20007ffe0ff */
[----:B--2---:R-:W-:-:S04]  /*4b960*/  DFMA R48, R6, R48, R30 ;  /* 0x000000300630722b */ /* 0x004fc8000000001e */
[----:B------:R0:W2:Y:S02]  /*4b970*/  LDL.64 R30, [R27] ;  /* 0x000000001b1e7983 */ /* 0x0000a40000100a00 */
[----:B0-----:R-:W-:Y:S01]  /*4b980*/  IMAD.IADD R27, R27, 0x1, R0 ;  /* 0x000000011b1b7824 */ /* 0x001fe200078e0200 */
[----:B---3--:R-:W-:-:S04]  /*4b990*/  DFMA R24, R6, R40, R24 ;  /* 0x000000280618722b */ /* 0x008fc80000000018 */
[----:B------:R0:W3:Y:S04]  /*4b9a0*/  LDL.64 R40, [R27] ;  /* 0x000000001b287983 */ /* 0x0000e80000100a00 */
[C---:B----4-:R-:W-:Y:S01]  /*4b9b0*/  DFMA R24, R6.reuse, R24, R28 ;  /* 0x000000180618722b */ /* 0x050fe2000000001c */
[----:B0-----:R-:W-:Y:S01]  /*4b9c0*/  IADD3 R27, PT, PT, R27, R0, RZ ;  /* 0x000000001b1b7210 */ /* 0x001fe20007ffe0ff */
[----:B-----5:R-:W-:Y:S01]  /*4b9d0*/  DFMA R28, R6, R48, R38 ;  /* 0x00000030061c722b */ /* 0x020fe20000000026 */
[----:B------:R-:W-:-:S05]  /*4b9e0*/  IMAD.IADD R3, R3, 0x1, R0 ;  /* 0x0000000103037824 */ /* 0x000fca00078e0200 */
[C---:B------:R-:W-:Y:S02]  /*4b9f0*/  DFMA R36, R6.reuse, R24, R36 ;  /* 0x000000180624722b */ /* 0x040fe40000000024 */
[----:B------:R0:W4:Y:S06]  /*4ba00*/  LDL.64 R24, [R27] ;  /* 0x000000001b187983 */ /* 0x00012c0000100a00 */
[C---:B------:R-:W-:Y:S01]  /*4ba10*/  DFMA R36, R6.reuse, R36, R8 ;  /* 0x000000240624722b */ /* 0x040fe20000000008 */
[-C--:B0-----:R-:W-:Y:S01]  /*4ba20*/  IADD3 R27, PT, PT, R27, R0.reuse, RZ ;  /* 0x000000001b1b7210 */ /* 0x081fe20007ffe0ff */
[C---:B------:R-:W-:Y:S01]  /*4ba30*/  DFMA R4, R6.reuse, R28, R4 ;  /* 0x0000001c0604722b */ /* 0x040fe20000000004 */
[----:B------:R0:W5:Y:S04]  /*4ba40*/  LDL.64 R28, [R3] ;  /* 0x00000000031c7983 */ /* 0x0001680000100a00 */
[----:B------:R1:W5:Y:S01]  /*4ba50*/  LDL.64 R8, [R27] ;  /* 0x000000001b087983 */ /* 0x0003620000100a00 */
[----:B0-----:R-:W-:Y:S01]  /*4ba60*/  IMAD.IADD R3, R3, 0x1, R0 ;  /* 0x0000000103037824 */ /* 0x001fe200078e0200 */
[----:B------:R-:W-:Y:S01]  /*4ba70*/  DFMA R38, R6, R36, R34 ;  /* 0x000000240626722b */ /* 0x000fe20000000022 */
[----:B-1----:R-:W-:-:S03]  /*4ba80*/  IADD3 R27, PT, PT, R27, R0, RZ ;  /* 0x000000001b1b7210 */ /* 0x002fc60007ffe0ff */
[----:B------:R0:W5:Y:S04]  /*4ba90*/  LDL.64 R36, [R3] ;  /* 0x0000000003247983 */ /* 0x0001680000100a00 */
[----:B------:R-:W5:Y:S01]  /*4baa0*/  LDL.64 R34, [R27] ;  /* 0x000000001b227983 */ /* 0x000f620000100a00 */
[----:B0-----:R-:W-:Y:S01]  /*4bab0*/  IMAD.IADD R3, R3, 0x1, R0 ;  /* 0x0000000103037824 */ /* 0x001fe200078e0200 */
[----:B------:R-:W-:-:S04]  /*4bac0*/  DFMA R38, R6, R38, R32 ;  /* 0x000000260626722b */ /* 0x000fc80000000020 */
[----:B------:R0:W5:Y:S02]  /*4bad0*/  LDL.64 R32, [R3] ;  /* 0x0000000003207983 */ /* 0x0001640000100a00 */
[----:B0-----:R-:W-:Y:S02]  /*4bae0*/  IADD3 R3, PT, PT, R3, R0, RZ ;  /* 0x0000000003037210 */ /* 0x001fe40007ffe0ff */
[----:B------:R-:W-:-:S03]  /*4baf0*/  DFMA R50, R6, R38, R50 ;  /* 0x000000260632722b */ /* 0x000fc60000000032 */
[----:B------:R0:W5:Y:S02]  /*4bb00*/  LDL.64 R38, [R3] ;  /* 0x0000000003267983 */ /* 0x0001640000100a00 */
[----:B0-----:R-:W-:-:S03]  /*4bb10*/  IMAD.IADD R3, R3, 0x1, R0 ;  /* 0x0000000103037824 */ /* 0x001fc600078e0200 */
[----:B--2---:R-:W-:Y:S02]  /*4bb20*/  DFMA R50, R6, R50, R30 ;  /* 0x000000320632722b */ /* 0x004fe4000000001e */
[----:B------:R0:W2:Y:S02]  /*4bb30*/  LDL.64 R30, [R3] ;  /* 0x00000000031e7983 */ /* 0x0000a40000100a00 */
[----:B0-----:R-:W-:-:S05]  /*4bb40*/  IADD3 R3, PT, PT, R3, R0, RZ ;  /* 0x0000000003037210 */ /* 0x001fca0007ffe0ff */
[----:B------:R0:W2:Y:S01]  /*4bb50*/  LDL.64 R48, [R3] ;  /* 0x0000000003307983 */ /* 0x0000a20000100a00 */
[----:B---3--:R-:W-:Y:S01]  /*4bb60*/  DFMA R50, R6, R50, R40 ;  /* 0x000000320632722b */ /* 0x008fe20000000028 */
[----:B0-----:R-:W-:-:S05]  /*4bb70*/  IMAD.IADD R3, R3, 0x1, R0 ;  /* 0x0000000103037824 */ /* 0x001fca00078e0200 */
[----:B------:R0:W3:Y:S02]  /*4bb80*/  LDL.64 R40, [R3] ;  /* 0x0000000003287983 */ /* 0x0000e40000100a00 */
[----:B0-----:R-:W-:-:S05]  /*4bb90*/  IADD3 R3, PT, PT, R3, R0, RZ ;  /* 0x0000000003037210 */ /* 0x001fca0007ffe0ff */
[----:B------:R-:W3:Y:S01]  /*4bba0*/  LDL.64 R76, [R3] ;  /* 0x00000000034c7983 */ /* 0x000ee20000100a00 */
[----:B------:R-:W-:-:S05]  /*4bbb0*/  IMAD.IADD R0, R3, 0x1, R0 ;  /* 0x0000000103007824 */ /* 0x000fca00078e0200 */
[----:B------:R-:W3:Y:S01]  /*4bbc0*/  LDL.64 R64, [R0] ;  /* 0x0000000000407983 */ /* 0x000ee20000100a00 */
[C---:B----4-:R-:W-:Y:S02]  /*4bbd0*/  DFMA R24, R6.reuse, R50, R24 ;  /* 0x000000320618722b */ /* 0x050fe40000000018 */
[----:B-----5:R-:W-:-:S06]  /*4bbe0*/  DFMA R4, R6, R4, R28 ;  /* 0x000000040604722b */ /* 0x020fcc000000001c */
[C---:B------:R-:W-:Y:S02]  /*4bbf0*/  DFMA R8, R6.reuse, R24, R8 ;  /* 0x000000180608722b */ /* 0x040fe40000000008 */
[----:B------:R-:W-:-:S06]  /*4bc00*/  DFMA R24, R6, R4, R36 ;  /* 0x000000040618722b */ /* 0x000fcc0000000024 */
[C---:B------:R-:W-:Y:S02]  /*4bc10*/  DFMA R4, R6.reuse, R8, R34 ;  /* 0x000000080604722b */ /* 0x040fe40000000022 */
[----:B------:R-:W-:-:S04]  /*4bc20*/  DFMA R8, R6, R24, R32 ;  /* 0x000000180608722b */ /* 0x000fc80000000020 */
[----:B------:R-:W0:Y:S01]  /*4bc30*/  MUFU.RCP64H R25, R5 ;  /* 0x0000000500197308 */ /* 0x000e220000001800 */
[----:B------:R-:W-:-:S03]  /*4bc40*/  MOV R24, 0x1 ;  /* 0x0000000100187802 */ /* 0x000fc60000000f00 */
[----:B------:R-:W-:-:S03]  /*4bc50*/  DFMA R8, R6, R8, R38 ;  /* 0x000000080608722b */ /* 0x000fc60000000026 */
[----:B0-----:R-:W-:-:S08]  /*4bc60*/  DFMA R28, -R4, R24, 1 ;  /* 0x3ff00000041c742b */ /* 0x001fd00000000118 */
[----:B------:R-:W-:-:S08]  /*4bc70*/  DFMA R28, R28, R28, R28 ;  /* 0x0000001c1c1c722b */ /* 0x000fd0000000001c */
[----:B------:R-:W-:Y:S01]  /*4bc80*/  DFMA R24, R24, R28, R24 ;  /* 0x0000001c1818722b */ /* 0x000fe20000000018 */
[----:B------:R-:W-:Y:S01]  /*4bc90*/  BSSY.RECONVERGENT B0, `(.L_x_9234) ;  /* 0x0000014000007945 */ /* 0x000fe20003800200 */
[----:B--2---:R-:W-:-:S08]  /*4bca0*/  DFMA R8, R6, R8, R30 ;  /* 0x000000080608722b */ /* 0x004fd0000000001e */
[----:B------:R-:W-:-:S08]  /*4bcb0*/  DFMA R8, R6, R8, R48 ;  /* 0x000000080608722b */ /* 0x000fd00000000030 */
[----:B---3--:R-:W-:-:S08]  /*4bcc0*/  DFMA R8, R6, R8, R40 ;  /* 0x000000080608722b */ /* 0x008fd00000000028 */
        /* <DEDUP_REMOVED lines=16> */
.L_x_9235:
[----:B------:R-:W-:Y:S05]  /*4bdd0*/  BSYNC.RECONVERGENT B0 ;  /* 0x0000000000007941 */ /* 0x000fea0003800200 */
.L_x_9234:
        /* <DEDUP_REMOVED lines=22> */
.L_x_9237:
[----:B------:R-:W-:Y:S05]  /*4bf40*/  BSYNC.RECONVERGENT B0 ;  /* 0x0000000000007941 */ /* 0x000fea0003800200 */
.L_x_9236:
        /* <DEDUP_REMOVED lines=65> */
[C---:B------:R-:W-:Y:S02]  /*4c360*/  DADD R14, R20.reuse, +INF ;  /* 0x7ff00000140e7429 */ /* 0x040fe40000000000 */
[----:B------:R-:W-:-:S08]  /*4c370*/  DSETP.GEU.AND P1, PT, R20, RZ, PT ;  /* 0x000000ff1400722a */ /* 0x000fd00003f2e000 */
[----:B------:R-:W-:Y:S02]  /*4c380*/  FSEL R14, R14, RZ, P1 ;  /* 0x000000ff0e0e7208 */ /* 0x000fe40000800000 */
[----:B------:R-:W-:Y:S02]  /*4c390*/  @!P0 LEA.HI R0, R8, R8, RZ, 0x1 ;  /* 0x0000000808008211 */ /* 0x000fe400078f08ff */
[----:B------:R-:W-:Y:S02]  /*4c3a0*/  FSEL R15, R15, RZ, P1 ;  /* 0x000000ff0f0f7208 */ /* 0x000fe40000800000 */
[----:B------:R-:W-:-:S05]  /*4c3b0*/  @!P0 SHF.R.S32.HI R0, RZ, 0x1, R0 ;  /* 0x00000001ff008819 */ /* 0x000fca0000011400 */
[----:B------:R-:W-:Y:S01]  /*4c3c0*/  @!P0 IMAD R23, R0, 0x100000, R23 ;  /* 0x0010000000178824 */ /* 0x000fe200078e0217 */
[----:B------:R-:W-:Y:S01]  /*4c3d0*/  @!P0 IADD3 R0, PT, PT, R8, -R0, RZ ;  /* 0x8000000008008210 */ /* 0x000fe20007ffe0ff */
[----:B------:R-:W-:-:S03]  /*4c3e0*/  @!P0 IMAD.MOV.U32 R8, RZ, RZ, RZ ;  /* 0x000000ffff088224 */ /* 0x000fc600078e00ff */
[----:B------:R-:W-:-:S06]  /*4c3f0*/  @!P0 LEA R9, R0, 0x3ff00000, 0x14 ;  /* 0x3ff0000000098811 */ /* 0x000fcc00078ea0ff */
[----:B------:R-:W-:-:S11]  /*4c400*/  @!P0 DMUL R14, R22, R8 ;  /* 0x00000008160e8228 */ /* 0x000fd60000000000 */
.L_x_9240:
[----:B------:R-:W-:Y:S05]  /*4c410*/  BSYNC.RECONVERGENT B0 ;  /* 0x0000000000007941 */ /* 0x000fea0003800200 */
.L_x_9239:
[----:B------:R-:W-:Y:S04]  /*4c420*/  BSSY.RECONVERGENT B0, `(.L_x_9241) ;  /* 0x0000007000007945 */ /* 0x000fe80003800200 */
[----:B------:R-:W-:Y:S05]  /*4c430*/  @P2 BRA P3, `(.L_x_9242) ;  /* 0x0000000000142947 */ /* 0x000fea0001800000 */
[----:B------:R-:W-:Y:S01]  /*4c440*/  MOV R8, R16 ;  /* 0x0000001000087202 */ /* 0x000fe20000000f00 */
[----:B------:R-:W-:Y:S01]  /*4c450*/  IMAD.MOV.U32 R5, RZ, RZ, R17 ;  /* 0x000000ffff057224 */ /* 0x000fe200078e0011 */
[----:B------:R-:W-:-:S07]  /*4c460*/  MOV R0, 0x4c480 ;  /* 0x0004c48000007802 */ /* 0x000fce0000000f00 */
[----:B------:R-:W-:Y:S05]  /*4c470*/  CALL.REL.NOINC `($__internal_27_$__cuda_sm20_div_rn_f64_full) ;  /* 0x00000104009c7944 */ /* 0x000fea0003c00000 */
[----:B------:R-:W-:-:S07]  /*4c480*/  MOV R4, R6 ;  /* 0x0000000600047202 */ /* 0x000fce0000000f00 */
.L_x_9242:
[----:B------:R-:W-:Y:S05]  /*4c490*/  BSYNC.RECONVERGENT B0 ;  /* 0x0000000000007941 */ /* 0x000fea0003800200 */
.L_x_9241:
        /* <DEDUP_REMOVED lines=19> */
[----:B------:R-:W-:Y:S01]  /*4c5d0*/  MOV R7, R10 ;  /* 0x0000000a00077202 */ /* 0x000fe20000000f00 */
[----:B------:R-:W-:Y:S01]  /*4c5e0*/  IMAD.MOV.U32 R6, RZ, RZ, R11 ;  /* 0x000000ffff067224 */ /* 0x000fe200078e000b */
[----:B------:R-:W-:-:S06]  /*4c5f0*/  MOV R0, 0x4c630 ;  /* 0x0004c63000007802 */ /* 0x000fcc0000000f00 */
[----:B------:R-:W-:Y:S01]  /*4c600*/  IMAD.MOV.U32 R12, RZ, RZ, R8 ;  /* 0x000000ffff0c7224 */ /* 0x000fe200078e0008 */
[----:B------:R-:W-:-:S07]  /*4c610*/  MOV R27, R9 ;  /* 0x00000009001b7202 */ /* 0x000fce0000000f00 */
[----:B------:R-:W-:Y:S05]  /*4c620*/  CALL.REL.NOINC `($_ZN2at6native29vectorized_elementwise_kernelILi2EN48_GLOBAL__N__08322988_15_IGammaKernel_cu_cb51a28d10CalcIgammaIdEESt5arrayIPcLm3EEEEviT0_T1_$__internal_accurate_pow) ;  /* 0x0000010c00887944 */ /* 0x000fea0003c00000 */
[----:B------:R-:W-:Y:S05]  /*4c630*/  BSYNC.RECONVERGENT B3 ;  /* 0x0000000000037941 */ /* 0x000fea0003800200 */
.L_x_9245:
        /* <DEDUP_REMOVED lines=8> */
[----:B------:R-:W-:Y:S02]  /*4c6c0*/  @!P0 FSEL R3, R3, -QNAN , !P2 ;  /* 0xfff8000003038808 */ /* 0x000fe40005000000 */
[----:B------:R-:W-:-:S03]  /*4c6d0*/  @!P0 FSEL R0, R0, RZ, !P2 ;  /* 0x000000ff00008208 */ /* 0x000fc60005000000 */
[----:B------:R-:W-:Y:S01]  /*4c6e0*/  IMAD.MOV.U32 R7, RZ, RZ, R3 ;  /* 0x000000ffff077224 */ /* 0x000fe200078e0003 */
[----:B------:R-:W-:-:S07]  /*4c6f0*/  MOV R6, R0 ;  /* 0x0000000000067202 */ /* 0x000fce0000000f00 */
.L_x_9244:
[----:B------:R-:W-:Y:S05]  /*4c700*/  BSYNC.RECONVERGENT B0 ;  /* 0x0000000000007941 */ /* 0x000fea0003800200 */
.L_x_9243:
[----:B------:R-:W-:Y:S01]  /*4c710*/  DADD R8, R10, R4 ;  /* 0x000000000a087229 */ /* 0x000fe20000000004 */
[----:B------:R-:W-:Y:S01]  /*4c720*/  BSSY.RECONVERGENT B0, `(.L_x_9246) ;  /* 0x0000010000007945 */ /* 0x000fe20003800200 */
[----:B------:R-:W-:-:S08]  /*4c730*/  DSETP.NEU.AND P2, PT, R4, 1, PT ;  /* 0x3ff000000400742a */ /* 0x000fd00003f4d000 */
[----:B------:R-:W-:-:S04]  /*4c740*/  LOP3.LUT R0, R9, 0x7ff00000, RZ, 0xc0, !PT ;  /* 0x7ff0000009007812 */ /* 0x000fc800078ec0ff */
[----:B------:R-:W-:-:S13]  /*4c750*/  ISETP.NE.AND P0, PT, R0, 0x7ff00000, PT ;  /* 0x7ff000000000780c */ /* 0x000fda0003f05270 */
[----:B------:R-:W-:-:S14]  /*4c760*/  DSETP.NEU.OR P0, PT, |R4|, +INF , P0 ;  /* 0x7ff000000400742a */ /* 0x000fdc000070d600 */
[----:B------:R-:W-:Y:S05]  /*4c770*/  @P0 BRA `(.L_x_9247) ;  /* 0x0000000000280947 */ /* 0x000fea0003800000 */
[C---:B------:R-:W-:Y:S01]  /*4c780*/  LOP3.LUT R0, R11.reuse, 0x7fffffff, RZ, 0xc0, !PT ;  /* 0x7fffffff0b007812 */ /* 0x040fe200078ec0ff */
[----:B------:R-:W-:Y:S01]  /*4c790*/  IMAD.MOV.U32 R6, RZ, RZ, RZ ;  /* 0x000000ffff067224 */ /* 0x000fe200078e00ff */
[----:B------:R-:W-:Y:S02]  /*4c7a0*/  ISETP.GE.AND P3, PT, R11, RZ, PT ;  /* 0x000000ff0b00720c */ /* 0x000fe40003f66270 */
[----:B------:R-:W-:Y:S02]  /*4c7b0*/  ISETP.GE.AND P0, PT, R5, RZ, PT ;  /* 0x000000ff0500720c */ /* 0x000fe40003f06270 */
[----:B------:R-:W-:Y:S02]  /*4c7c0*/  ISETP.NE.AND P4, PT, R0, 0x3fe00000, PT ;  /* 0x3fe000000000780c */ /* 0x000fe40003f85270 */
[----:B------:R-:W-:-:S04]  /*4c7d0*/  SEL R0, RZ, 0x7ff00000, !P3 ;  /* 0x7ff00000ff007807 */ /* 0x000fc80005800000 */
[----:B------:R-:W-:-:S04]  /*4c7e0*/  IADD3 R3, PT, PT, R0, -0x80000000, RZ ;  /* 0x8000000000037810 */ /* 0x000fc80007ffe0ff */
[----:B------:R-:W-:-:S04]  /*4c7f0*/  SEL R3, R3, R0, P4 ;  /* 0x0000000003037207 */ /* 0x000fc80002000000 */
[----:B------:R-:W-:-:S04]  /*4c800*/  @!P0 SEL R0, R3, R0, P1 ;  /* 0x0000000003008207 */ /* 0x000fc80000800000 */
[----:B------:R-:W-:-:S07]  /*4c810*/  MOV R7, R0 ;  /* 0x0000000000077202 */ /* 0x000fce0000000f00 */
.L_x_9247:
[----:B------:R-:W-:Y:S05]  /*4c820*/  BSYNC.RECONVERGENT B0 ;  /* 0x0000000000007941 */ /* 0x000fea0003800200 */
.L_x_9246:
[----:B------:R-:W-:Y:S02]  /*4c830*/  FSEL R4, R6, RZ, P2 ;  /* 0x000000ff06047208 */ /* 0x000fe40001000000 */
[----:B------:R-:W-:-:S06]  /*4c840*/  FSEL R5, R7, 1.875, P2 ;  /* 0x3ff0000007057808 */ /* 0x000fcc0001000000 */
[----:B------:R-:W-:-:S08]  /*4c850*/  DMUL R4, R14, R4 ;  /* 0x000000040e047228 */ /* 0x000fd00000000000 */
[----:B------:R-:W-:Y:S01]  /*4c860*/  DMUL R40, R4, R24 ;  /* 0x0000001804287228 */ /* 0x000fe20000000000 */
[----:B------:R-:W-:Y:S10]  /*4c870*/  BRA `(.L_x_9227) ;  /* 0x00000010002c7947 */ /* 0x000ff40003800000 */
.L_x_9238:
[----:B------:R-:W0:Y:S01]  /*4c880*/  MUFU.RCP64H R9, R17 ;  /* 0x0000001100097308 */ /* 0x000e220000001800 */
[----:B------:R-:W-:Y:S01]  /*4c890*/  IMAD.MOV.U32 R8, RZ, RZ, 0x1 ;  /* 0x00000001ff087424 */ /* 0x000fe200078e00ff */
[----:B------:R-:W-:Y:S01]  /*4c8a0*/  MOV R4, R26 ;  /* 0x0000001a00047202 */ /* 0x000fe20000000f00 */
[----:B------:R-:W-:Y:S01]  /*4c8b0*/  IMAD.MOV.U32 R5, RZ, RZ, R2 ;  /* 0x000000ffff057224 */ /* 0x000fe200078e0002 */
        /* <DEDUP_REMOVED lines=26> */
.L_x_9249:
[----:B------:R-:W-:Y:S05]  /*4ca60*/  BSYNC.RECONVERGENT B0 ;  /* 0x0000000000007941 */ /* 0x000fea0003800200 */
.L_x_9248:
        /* <DEDUP_REMOVED lines=27> */
.L_x_9253:
[----:B------:R-:W-:Y:S05]  /*4cc20*/  BSYNC.RECONVERGENT B0 ;  /* 0x0000000000007941 */ /* 0x000fea0003800200 */
.L_x_9252:
        /* <DEDUP_REMOVED lines=30> */
.L_x_9251:
[----:B------:R-:W-:-:S10]  /*4ce10*/  DADD R6, R12, 1 ;  /* 0x3ff000000c067429 */ /* 0x000fd40000000000 */
[----:B------:R-:W-:Y:S01]  /*4ce20*/  ISETP.GT.AND P0, PT, R7, 0xfffff, PT ;  /* 0x000fffff0700780c */ /* 0x000fe20003f04270 */
[----:B------:R-:W-:Y:S01]  /*4ce30*/  IMAD.MOV.U32 R4, RZ, RZ, R6 ;  /* 0x000000ffff047224 */ /* 0x000fe200078e0006 */
        /* <DEDUP_REMOVED lines=76> */
.L_x_9255:
[----:B------:R-:W-:Y:S01]  /*4d300*/  MOV R6, 0x0 ;  /* 0x0000000000067802 */ /* 0x000fe20000000f00 */
[----:B------:R-:W-:Y:S01]  /*4d310*/  IMAD.MOV.U32 R7, RZ, RZ, 0x7ff00000 ;  /* 0x7ff00000ff077424 */ /* 0x000fe200078e00ff */
[----:B------:R-:W-:-:S05]  /*4d320*/  LOP3.LUT P0, RZ, R5, 0x7fffffff, RZ, 0xc0, !PT ;  /* 0x7fffffff05ff7812 */ /* 0x000fca000780c0ff */
[----:B------:R-:W-:-:S10]  /*4d330*/  DFMA R6, R4, R6, +INF ;  /* 0x7ff000000406742b */ /* 0x000fd40000000006 */
[----:B------:R-:W-:Y:S02]  /*4d340*/  FSEL R6, R6, RZ, P0 ;  /* 0x000000ff06067208 */ /* 0x000fe40000000000 */
[----:B------:R-:W-:-:S07]  /*4d350*/  FSEL R7, R7, -QNAN , P0 ;  /* 0xfff0000007077808 */ /* 0x000fce0000000000 */
.L_x_9254:
[----:B------:R-:W-:Y:S05]  /*4d360*/  BSYNC.RECONVERGENT B3 ;  /* 0x0000000000037941 */ /* 0x000fea0003800200 */
.L_x_9250:
[----:B------:R-:W0:Y:S01]  /*4d370*/  MUFU.RCP64H R5, R17 ;  /* 0x0000001100057308 */ /* 0x000e220000001800 */
[----:B------:R-:W-:Y:S01]  /*4d380*/  MOV R4, 0x1 ;  /* 0x0000000100047802 */ /* 0x000fe20000000f00 */
[----:B------:R-:W-:Y:S01]  /*4d390*/  UMOV UR6, 0xb9800000 ;  /* 0xb980000000067882 */ /* 0x000fe20000000000 */
[----:B------:R-:W-:Y:S01]  /*4d3a0*/  UMOV UR7, 0x40161945 ;  /* 0x4016194500077882 */ /* 0x000fe20000000000 */
[----:B------:R-:W-:Y:S01]  /*4d3b0*/  BSSY.RECONVERGENT B0, `(.L_x_9256) ;  /* 0x0000019000007945 */ /* 0x000fe20003800200 */
[----:B------:R-:W-:Y:S02]  /*4d3c0*/  DADD R12, R6, -R12 ;  /* 0x00000000060c7229 */ /* 0x000fe4000000080c */
[----:B0-----:R-:W-:-:S08]  /*4d3d0*/  DFMA R8, -R16, R4, 1 ;  /* 0x3ff000001008742b */ /* 0x001fd00000000104 */
[----:B------:R-:W-:-:S08]  /*4d3e0*/  DFMA R8, R8, R8, R8 ;  /* 0x000000080808722b */ /* 0x000fd00000000008 */
[----:B------:R-:W-:Y:S01]  /*4d3f0*/  DFMA R14, R4, R8, R4 ;  /* 0x00000008040e722b */ /* 0x000fe20000000004 */
[----:B------:R-:W-:Y:S01]  /*4d400*/  IMAD.MOV.U32 R4, RZ, RZ, R26 ;  /* 0x000000ffff047224 */ /* 0x000fe200078e001a */
[----:B------:R-:W-:-:S06]  /*4d410*/  MOV R5, R2 ;  /* 0x0000000200057202 */ /* 0x000fcc0000000f00 */
        /* <DEDUP_REMOVED lines=18> */
.L_x_9257:
[----:B------:R-:W-:Y:S05]  /*4d540*/  BSYNC.RECONVERGENT B0 ;  /* 0x0000000000007941 */ /* 0x000fea0003800200 */
.L_x_9256:
        /* <DEDUP_REMOVED lines=55> */
[----:B------:R-:W-:Y:S01]  /*4d8c0*/  @!P0 LEA R5, R0, R9, 0x14 ;  /* 0x0000000900058211 */ /* 0x000fe200078ea0ff */
[----:B------:R-:W-:Y:S01]  /*4d8d0*/  @!P0 IMAD.IADD R3, R6, 0x1, -R0 ;  /* 0x0000000106038824 */ /* 0x000fe200078e0a00 */
[----:B------:R-:W-:-:S04]  /*4d8e0*/  @!P0 MOV R6, RZ ;  /* 0x000000ff00068202 */ /* 0x000fc80000000f00 */
[----:B------:R-:W-:-:S06]  /*4d8f0*/  @!P0 LEA R7, R3, 0x3ff00000, 0x14 ;  /* 0x3ff0000003078811 */ /* 0x000fcc00078ea0ff */
[----:B------:R-:W-:-:S11]  /*4d900*/  @!P0 DMUL R12, R4, R6 ;  /* 0x00000006040c8228 */ /* 0x000fd60000000000 */
.L_x_9259:
[----:B------:R-:W-:Y:S05]  /*4d910*/  BSYNC.RECONVERGENT B0 ;  /* 0x0000000000007941 */ /* 0x000fea0003800200 */
.L_x_9258:
[----:B------:R-:W-:-:S11]  /*4d920*/  DMUL R40, R12, R24 ;  /* 0x000000180c287228 */ /* 0x000fd60000000000 */
.L_x_9227:
[----:B------:R-:W-:Y:S05]  /*4d930*/  BSYNC.RECONVERGENT B1 ;  /* 0x0000000000017941 */ /* 0x000fea0003800200 */
.L_x_9211:
[----:B------:R-:W-:-:S14]  /*4d940*/  DSETP.NEU.AND P0, PT, R40, RZ, PT ;  /* 0x000000ff2800722a */ /* 0x000fdc0003f0d000 */
[----:B------:R-:W-:Y:S05]  /*4d950*/  @!P0 BRA `(.L_x_8874) ;  /* 0x000000ec00a48947 */ /* 0x000fea0003800000 */
[----:B------:R-:W-:Y:S01]  /*4d960*/  DADD R10, -R10, 1 ;  /* 0x3ff000000a0a7429 */ /* 0x000fe20000000100 */
[----:B------:R-:W-:Y:S01]  /*4d970*/  IMAD.MOV.U32 R27, RZ, RZ, R2 ;  /* 0x000000ffff1b7224 */ /* 0x000fe200078e0002 */
[----:B------:R-:W-:Y:S05]  /*4d980*/  BSSY.RECONVERGENT B0, `(.L_x_9260) ;  /* 0x000001f000007945 */ /* 0x000fea0003800200 */
[C---:B------:R-:W-:Y:S02]  /*4d990*/  DADD R8, R26.reuse, 1 ;  /* 0x3ff000001a087429 */ /* 0x040fe40000000000 */
[----:B------:R-:W-:-:S08]  /*4d9a0*/  DADD R2, R26, R10 ;  /* 0x000000001a027229 */ /* 0x000fd0000000000a */
[----:B------:R-:W-:Y:S01]  /*4d9b0*/  DADD R12, R2, 1 ;  /* 0x3ff00000020c7429 */ /* 0x000fe20000000000 */
[----:B------:R-:W-:Y:S02]  /*4d9c0*/  FSETP.GEU.AND P1, PT, |R9|, 6.5827683646048100446e-37, PT ;  /* 0x036000000900780b */ /* 0x000fe40003f2e200 */
[----:B------:R-:W-:-:S05]  /*4d9d0*/  MOV R2, 0x1 ;  /* 0x0000000100027802 */ /* 0x000fca0000000f00 */
[----:B------:R-:W-:-:S06]  /*4d9e0*/  DMUL R4, R26, R12 ;  /* 0x0000000c1a047228 */ /* 0x000fcc0000000000 */
[----:B------:R-:W1:Y:S04]  /*4d9f0*/  MUFU.RCP64H R3, R5 ;  /* 0x0000000500037308 */ /* 0x000e680000001800 */
        /* <DEDUP_REMOVED lines=10> */
[----:B------:R-:W-:Y:S01]  /*4daa0*/  IMAD.MOV.U32 R2, RZ, RZ, 0x0 ;  /* 0x00000000ff027424 */ /* 0x000fe200078e00ff */
[----:B------:R-:W-:Y:S01]  /*4dab0*/  MOV R3, 0x3ff00000 ;  /* 0x3ff0000000037802 */ /* 0x000fe20000000f00 */
[----:B------:R-:W-:Y:S01]  /*4dac0*/  IMAD.MOV.U32 R14, RZ, RZ, R8 ;  /* 0x000000ffff0e7224 */ /* 0x000fe200078e0008 */
[----:B------:R-:W-:-:S06]  /*4dad0*/  MOV R15, R9 ;  /* 0x00000009000f7202 */ /* 0x000fcc0000000f00 */
[----:B------:R-:W-:-:S05]  /*4dae0*/  FFMA R0, RZ, R5, R7 ;  /* 0x00000005ff007223 */ /* 0x000fca0000000007 */
[----:B------:R-:W-:-:S13]  /*4daf0*/  FSETP.GT.AND P0, PT, |R0|, 1.469367938527859385e-39, PT ;  /* 0x001000000000780b */ /* 0x000fda0003f04200 */
[----:B------:R-:W-:Y:S05]  /*4db00*/  @P0 BRA P1, `(.L_x_9261) ;  /* 0x0000000000180947 */ /* 0x000fea0000800000 */
[----:B------:R-:W-:Y:S01]  /*4db10*/  IMAD.MOV.U32 R6, RZ, RZ, R8 ;  /* 0x000000ffff067224 */ /* 0x000fe200078e0008 */
[----:B------:R-:W-:Y:S01]  /*4db20*/  MOV R7, R9 ;  /* 0x0000000900077202 */ /* 0x000fe20000000f00 */
[----:B------:R-:W-:Y:S01]  /*4db30*/  IMAD.MOV.U32 R8, RZ, RZ, R4 ;  /* 0x000000ffff087224 */ /* 0x000fe200078e0004 */
[----:B------:R-:W-:-:S07]  /*4db40*/  MOV R0, 0x4db60 ;  /* 0x0004db6000007802 */ /* 0x000fce0000000f00 */
[----:B0-----:R-:W-:Y:S05]  /*4db50*/  CALL.REL.NOINC `($__internal_27_$__cuda_sm20_div_rn_f64_full) ;  /* 0x000000ec00e47944 */ /* 0x001fea0003c00000 */
[----:B------:R-:W-:-:S07]  /*4db60*/  MOV R7, R5 ;  /* 0x0000000500077202 */ /* 0x000fce0000000f00 */
.L_x_9261:
[----:B------:R-:W-:Y:S05]  /*4db70*/  BSYNC.RECONVERGENT B0 ;  /* 0x0000000000007941 */ /* 0x000fea0003800200 */
.L_x_9260:
[----:B------:R-:W-:Y:S01]  /*4db80*/  BSSY.RECONVERGENT B1, `(.L_x_9262) ;  /* 0x0000055000017945 */ /* 0x000fe20003800200 */
[----:B------:R-:W-:Y:S01]  /*4db90*/  IMAD.MOV.U32 R18, RZ, RZ, R6 ;  /* 0x000000ffff127224 */ /* 0x000fe200078e0006 */
[----:B------:R-:W-:Y:S01]  /*4dba0*/  MOV R19, R7 ;  /* 0x0000000700137202 */ /* 0x000fe20000000f00 */
[----:B------:R-:W-:Y:S01]  /*4dbb0*/  IMAD.MOV.U32 R4, RZ, RZ, RZ ;  /* 0x000000ffff047224 */ /* 0x000fe200078e00ff */
[----:B------:R-:W-:-:S07]  /*4dbc0*/  CS2R R20, SRZ ;  /* 0x0000000000147805 */ /* 0x000fce000001ff00 */
.L_x_9269:
        /* <DEDUP_REMOVED lines=32> */
[----:B0-----:R-:W-:Y:S05]  /*4ddd0*/  CALL.REL.NOINC `($__internal_27_$__cuda_sm20_div_rn_f64_full) ;  /* 0x000000ec00447944 */ /* 0x001fea0003c00000 */
[----:B------:R-:W-:Y:S01]  /*4dde0*/  IMAD.MOV.U32 R2, RZ, RZ, R6 ;  /* 0x000000ffff027224 */ /* 0x000fe200078e0006 */
[----:B------:R-:W-:-:S07]  /*4ddf0*/  MOV R3, R5 ;  /* 0x0000000500037202 */ /* 0x000fce0000000f00 */
.L_x_9266:
[----:B------:R-:W-:Y:S05]  /*4de00*/  BSYNC.RECONVERGENT B3 ;  /* 0x0000000000037941 */ /* 0x000fea0003800200 */
.L_x_9265:
        /* <DEDUP_REMOVED lines=19> */
[----:B0-----:R-:W-:Y:S05]  /*4df40*/  CALL.REL.NOINC `($__internal_27_$__cuda_sm20_div_rn_f64_full) ;  /* 0x000000e800e87944 */ /* 0x001fea0003c00000 */
[----:B------:R-:W-:Y:S01]  /*4df50*/  MOV R8, R6 ;  /* 0x0000000600087202 */ /* 0x000fe20000000f00 */
[----:B------:R-:W-:-:S07]  /*4df60*/  IMAD.MOV.U32 R9, RZ, RZ, R5 ;  /* 0x000000ffff097224 */ /* 0x000fce00078e0005 */
.L_x_9268:
[----:B------:R-:W-:Y:S05]  /*4df70*/  BSYNC.RECONVERGENT B3 ;  /* 0x0000000000037941 */ /* 0x000fea0003800200 */
.L_x_9267:
[----:B------:R-:W-:Y:S01]  /*4df80*/  DSETP.GTU.AND P0, PT, |R8|, 1.1102230246251565404e-16, PT ;  /* 0x3ca000000800742a */ /* 0x000fe20003f0c200 */
[----:B------:R-:W-:Y:S01]  /*4df90*/  MOV R18, R2 ;  /* 0x0000000200127202 */ /* 0x000fe20000000f00 */
[----:B------:R-:W-:-:S12]  /*4dfa0*/  IMAD.MOV.U32 R19, RZ, RZ, R3 ;  /* 0x000000ffff137224 */ /* 0x000fd800078e0003 */
.L_x_9264:
[----:B------:R-:W-:Y:S05]  /*4dfb0*/  BSYNC.RECONVERGENT B0 ;  /* 0x0000000000007941 */ /* 0x000fea0003800200 */
.L_x_9263:
        /* <DEDUP_REMOVED lines=18> */
.L_x_9262:
[----:B------:R-:W-:Y:S01]  /*4e0e0*/  DMUL R18, R18, R40 ;  /* 0x0000002812127228 */ /* 0x000fe20000000000 */
[----:B------:R-:W-:Y:S10]  /*4e0f0*/  BRA `(.L_x_8874) ;  /* 0x000000e400bc7947 */ /* 0x000ff40003800000 */
.L_x_9152:
[----:B------:R-:W-:-:S14]  /*4e100*/  DSETP.GTU.AND P0, PT, R14, 0.5, PT ;  /* 0x3fe000000e00742a */ /* 0x000fdc0003f0c000 */
[----:B------:R-:W-:Y:S05]  /*4e110*/  @P0 BRA `(.L_x_9270) ;  /* 0x0000007400cc0947 */ /* 0x000fea0003800000 */
[----:B------:R-:W-:Y:S01]  /*4e120*/  ISETP.GT.AND P1, PT, R2, 0xfffff, PT ;  /* 0x000fffff0200780c */ /* 0x000fe20003f24270 */
[----:B------:R-:W-:Y:S01]  /*4e130*/  IMAD.MOV.U32 R7, RZ, RZ, R15 ;  /* 0x000000ffff077224 */ /* 0x000fe200078e000f */
[----:B------:R-:W-:Y:S01]  /*4e140*/  MOV R6, R14 ;  /* 0x0000000e00067202 */ /* 0x000fe20000000f00 */
        /* <DEDUP_REMOVED lines=79> */
.L_x_9272:
[----:B------:R-:W-:Y:S01]  /*4e640*/  MOV R8, 0x0 ;  /* 0x0000000000087802 */ /* 0x000fe20000000f00 */
[----:B------:R-:W-:Y:S01]  /*4e650*/  IMAD.MOV.U32 R9, RZ, RZ, 0x7ff00000 ;  /* 0x7ff00000ff097424 */ /* 0x000fe200078e00ff */
[----:B------:R-:W-:-:S05]  /*4e660*/  LOP3.LUT P0, RZ, R7, 0x7fffffff, RZ, 0xc0, !PT ;  /* 0x7fffffff07ff7812 */ /* 0x000fca000780c0ff */
[----:B------:R-:W-:-:S10]  /*4e670*/  DFMA R8, R6, R8, +INF ;  /* 0x7ff000000608742b */ /* 0x000fd40000000008 */
[----:B------:R-:W-:Y:S02]  /*4e680*/  FSEL R6, R8, RZ, P0 ;  /* 0x000000ff08067208 */ /* 0x000fe40000000000 */
[----:B------:R-:W-:-:S07]  /*4e690*/  FSEL R7, R9, -QNAN , P0 ;  /* 0xfff0000009077808 */ /* 0x000fce0000000000 */
.L_x_9273:
[----:B------:R-:W-:Y:S05]  /*4e6a0*/  BSYNC.RECONVERGENT B0 ;  /* 0x0000000000007941 */ /* 0x000fea0003800200 */
.L_x_9271:
        /* <DEDUP_REMOVED lines=21> */
[----:B0-----:R-:W-:Y:S05]  /*4e800*/  CALL.REL.NOINC `($__internal_27_$__cuda_sm20_div_rn_f64_full) ;  /* 0x000000e000b87944 */ /* 0x001fea0003c00000 */
[----:B------:R-:W-:Y:S01]  /*4e810*/  IMAD.MOV.U32 R8, RZ, RZ, R6 ;  /* 0x000000ffff087224 */ /* 0x000fe200078e0006 */
[----:B------:R-:W-:-:S07]  /*4e820*/  MOV R9, R5 ;  /* 0x0000000500097202 */ /* 0x000fce0000000f00 */
.L_x_9275:
[----:B------:R-:W-:Y:S05]  /*4e830*/  BSYNC.RECONVERGENT B0 ;  /* 0x0000000000007941 */ /* 0x000fea0003800200 */
.L_x_9274:
        /* <DEDUP_REMOVED lines=9> */
.L_x_9282:
        /* <DEDUP_REMOVED lines=23> */
[----:B------:R-:W-:-:S07]  /*4ea40*/  IMAD.MOV.U32 R7, RZ, RZ, R5 ;  /* 0x000000ffff077224 */ /* 0x000fce00078e0005 */
.L_x_9279:
[----:B------:R-:W-:Y:S05]  /*4ea50*/  BSYNC.RECONVERGENT B1 ;  /* 0x0000000000017941 */ /* 0x000fea0003800200 */
.L_x_9278:
[----:B------:R-:W-:Y:S01]  /*4ea60*/  DADD R8, R10, R20 ;  /* 0x000000000a087229 */ /* 0x000fe20000000014 */
[----:B------:R-:W-:Y:S01]  /*4ea70*/  BSSY.RECONVERGENT B1, `(.L_x_9280) ;  /* 0x0000017000017945 */ /* 0x000fe20003800200 */
[----:B------:R-:W-:Y:S01]  /*4ea80*/  MOV R20, 0x1 ;  /* 0x0000000100147802 */ /* 0x000fe20000000f00 */
[----:B------:R-:W-:-:S03]  /*4ea90*/  DMUL R6, R6, R14 ;  /* 0x0000000e06067228 */ /* 0x000fc60000000000 */
[----:B------:R-:W1:Y:S07]  /*4eaa0*/  MUFU.RCP64H R21, R9 ;  /* 0x0000000900157308 */ /* 0x000e6e0000001800 */
        /* <DEDUP_REMOVED lines=15> */
[----:B------:R-:W-:-:S07]  /*4eba0*/  MOV R0, 0x4ebc0 ;  /* 0x0004ebc000007802 */ /* 0x000fce0000000f00 */
[----:B0-----:R-:W-:Y:S05]  /*4ebb0*/  CALL.REL.NOINC `($__internal_27_$__cuda_sm20_div_rn_f64_full) ;  /* 0x000000dc00cc7944 */ /* 0x001fea0003c00000 */
[----:B------:R-:W-:Y:S01]  /*4ebc0*/  MOV R20, R6 ;  /* 0x0000000600147202 */ /* 0x000fe20000000f00 */
[----:B------:R-:W-:-:S07]  /*4ebd0*/  IMAD.MOV.U32 R21, RZ, RZ, R5 ;  /* 0x000000ffff157224 */ /* 0x000fce00078e0005 */
.L_x_9281:
[----:B------:R-:W-:Y:S05]  /*4ebe0*/  BSYNC.RECONVERGENT B1 ;  /* 0x0000000000017941 */ /* 0x000fea0003800200 */
.L_x_9280:
[----:B------:R-:W-:Y:S01]  /*4ebf0*/  DADD R16, R20, R16 ;  /* 0x0000000014107229 */ /* 0x000fe20000000010 */
[C---:B------:R-:W-:Y:S02]  /*4ec00*/  ISETP.GE.U32.AND P0, PT, R4.reuse, 0x7cf, PT ;  /* 0x000007cf0400780c */ /* 0x040fe40003f06070 */
[----:B------:R-:W-:-:S05]  /*4ec10*/  IADD3 R0, PT, PT, R4, 0x1, RZ ;  /* 0x0000000104007810 */ /* 0x000fca0007ffe0ff */
[----:B------:R-:W-:Y:S01]  /*4ec20*/  DMUL R6, |R16|, 1.1102230246251565404e-16 ;  /* 0x3ca0000010067828 */ /* 0x000fe20000000200 */
[----:B------:R-:W-:-:S07]  /*4ec30*/  IMAD.MOV.U32 R4, RZ, RZ, R0 ;  /* 0x000000ffff047224 */ /* 0x000fce00078e0000 */
[----:B------:R-:W-:-:S14]  /*4ec40*/  DSETP.GTU.AND P1, PT, |R20|, R6, PT ;  /* 0x000000061400722a */ /* 0x000fdc0003f2c200 */
[----:B------:R-:W-:Y:S05]  /*4ec50*/  @!P0 BRA P1, `(.L_x_9282) ;  /* 0xfffffffc001c8947 */ /* 0x000fea000083ffff */
[----:B------:R-:W-:Y:S05]  /*4ec60*/  BSYNC.RECONVERGENT B0 ;  /* 0x0000000000007941 */ /* 0x000fea0003800200 */
.L_x_9277:
        /* <DEDUP_REMOVED lines=23> */
[----:B------:R-:W-:Y:S01]  /*4ede0*/  UMOV UR9, 0x43300000 ;  /* 0x4330000000097882 */ /* 0x000fe20000000000 */
[----:B------:R-:W-:-:S09]  /*4edf0*/  LEA.HI R3, R3, R0, RZ, 0xc ;  /* 0x0000000003037211 */ /* 0x000fd200078f60ff */
        /* <DEDUP_REMOVED lines=53> */
.L_x_9284:
[----:B------:R-:W-:Y:S01]  /*4f150*/  MOV R2, 0x0 ;  /* 0x0000000000027802 */ /* 0x000fe20000000f00 */
[----:B------:R-:W-:Y:S01]  /*4f160*/  IMAD.MOV.U32 R3, RZ, RZ, 0x7ff00000 ;  /* 0x7ff00000ff037424 */ /* 0x000fe200078e00ff */
[----:B------:R-:W-:-:S05]  /*4f170*/  LOP3.LUT P0, RZ, R5, 0x7fffffff, RZ, 0xc0, !PT ;  /* 0x7fffffff05ff7812 */ /* 0x000fca000780c0ff */
[----:B------:R-:W-:-:S10]  /*4f180*/  DFMA R2, R4, R2, +INF ;  /* 0x7ff000000402742b */ /* 0x000fd40000000002 */
[----:B------:R-:W-:Y:S02]  /*4f190*/  FSEL R2, R2, RZ, P0 ;  /* 0x000000ff02027208 */ /* 0x000fe40000000000 */
[----:B------:R-:W-:-:S07]  /*4f1a0*/  FSEL R3, R3, -QNAN , P0 ;  /* 0xfff0000003037808 */ /* 0x000fce0000000000 */
.L_x_9285:
[----:B------:R-:W-:Y:S05]  /*4f1b0*/  BSYNC.RECONVERGENT B0 ;  /* 0x0000000000007941 */ /* 0x000fea0003800200 */
.L_x_9283:
        /* <DEDUP_REMOVED lines=10> */
[----:B0-----:R-:W-:Y:S05]  /*4f260*/  CALL.REL.NOINC `($_ZN2at6native29vectorized_elementwise_kernelILi2EN48_GLOBAL__N__08322988_15_IGammaKernel_cu_cb51a28d10CalcIgammaIdEESt5arrayIPcLm3EEEEviT0_T1_$__internal_lgamma_pos) ;  /* 0x000000ec00487944 */ /* 0x001fea0003c00000 */
[----:B------:R-:W-:Y:S05]  /*4f270*/  BSYNC.RECONVERGENT B1 ;  /* 0x0000000000017941 */ /* 0x000fea0003800200 */
.L_x_9288:
        /* <DEDUP_REMOVED lines=34> */
[----:B0-----:R-:W-:Y:S01]  /*4f4a0*/  IMAD.MOV.U32 R22, RZ, RZ, 0x20fd8164 ;  /* 0x20fd8164ff167424 */ /* 0x001fe200078e00ff */
[----:B------:R-:W-:-:S02]  /*4f4b0*/  MOV R0, 0x3da8ff83 ;  /* 0x3da8ff8300007802 */ /* 0x000fc40000000f00 */
        /* <DEDUP_REMOVED lines=21> */
[----:B------:R-:W-:Y:S01]  /*4f610*/  FSEL R2, R2, R8, !P0 ;  /* 0x0000000802027208 */ /* 0x000fe20004000000 */
[----:B------:R-:W-:Y:S01]  /*4f620*/  IMAD.MOV.U32 R8, RZ, RZ, 0x1 ;  /* 0x00000001ff087424 */ /* 0x000fe200078e00ff */
        /* <DEDUP_REMOVED lines=20> */
[----:B------:R-:W-:Y:S05]  /*4f770*/  CALL.REL.NOINC `($__internal_27_$__cuda_sm20_div_rn_f64_full) ;  /* 0x000000d000dc7944 */ /* 0x000fea0003c00000 */
[----:B------:R-:W-:-:S07]  /*4f780*/  MOV R7, R5 ;  /* 0x0000000500077202 */ /* 0x000fce0000000f00 */
.L_x_9293:
[----:B------:R-:W-:Y:S05]  /*4f790*/  BSYNC.RECONVERGENT B0 ;  /* 0x0000000000007941 */ /* 0x000fea0003800200 */
.L_x_9292:
[----:B------:R-:W-:Y:S01]  /*4f7a0*/  IMAD.MOV.U32 R2, RZ, RZ, R6 ;  /* 0x000000ffff027224 */ /* 0x000fe200078e0006 */
[----:B------:R-:W-:-:S07]  /*4f7b0*/  MOV R3, R7 ;  /* 0x0000000700037202 */ /* 0x000fce0000000f00 */
.L_x_9291:
[----:B------:R-:W-:Y:S05]  /*4f7c0*/  BSYNC.RECONVERGENT B1 ;  /* 0x0000000000017941 */ /* 0x000fea0003800200 */
.L_x_9290:
        /* <DEDUP_REMOVED lines=78> */
.L_x_9295:
[----:B------:R-:W-:Y:S01]  /*4fcb0*/  IMAD.MOV.U32 R6, RZ, RZ, 0x0 ;  /* 0x00000000ff067424 */ /* 0x000fe200078e00ff */
[----:B------:R-:W-:Y:S02]  /*4fcc0*/  MOV R7, 0x7ff00000 ;  /* 0x7ff0000000077802 */ /* 0x000fe40000000f00 */
[----:B------:R-:W-:-:S04]  /*4fcd0*/  LOP3.LUT P0, RZ, R3, 0x7fffffff, RZ, 0xc0, !PT ;  /* 0x7fffffff03ff7812 */ /* 0x000fc8000780c0ff */
[----:B------:R-:W-:-:S10]  /*4fce0*/  DFMA R6, R2, R6, +INF ;  /* 0x7ff000000206742b */ /* 0x000fd40000000006 */
[----:B------:R-:W-:Y:S02]  /*4fcf0*/  FSEL R2, R6, RZ, P0 ;  /* 0x000000ff06027208 */ /* 0x000fe40000000000 */
[----:B------:R-:W-:-:S07]  /*4fd00*/  FSEL R3, R7, -QNAN , P0 ;  /* 0xfff0000007037808 */ /* 0x000fce0000000000 */
.L_x_9296:
[----:B------:R-:W-:Y:S05]  /*4fd10*/  BSYNC.RECONVERGENT B0 ;  /* 0x0000000000007941 */ /* 0x000fea0003800200 */
.L_x_9294:
[--C-:B------:R-:W-:Y:S01]  /*4fd20*/  DADD R6, -R14, R2.reuse ;  /* 0x000000000e067229 */ /* 0x100fe20000000102 */
[----:B------:R-:W-:Y:S01]  /*4fd30*/  ISETP.GE.AND P0, PT, R4, 0x3c000000, PT ;  /* 0x3c0000000400780c */ /* 0x000fe20003f06270 */
[----:B------:R-:W-:-:S10]  /*4fd40*/  DADD R2, -RZ, -R2 ;  /* 0x00000000ff027229 */ /* 0x000fd40000000902 */
[----:B------:R-:W-:Y:S02]  /*4fd50*/  FSEL R4, R2, R6, !P0 ;  /* 0x0000000602047208 */ /* 0x000fe40004000000 */
[----:B------:R-:W-:Y:S01]  /*4fd60*/  FSEL R5, R3, R7, !P0 ;  /* 0x0000000703057208 */ /* 0x000fe20004000000 */
[----:B------:R-:W-:Y:S06]  /*4fd70*/  BRA `(.L_x_9289) ;  /* 0x0000000000047947 */ /* 0x000fec0003800000 */
.L_x_9287:
[----:B------:R-:W-:-:S11]  /*4fd80*/  DADD R4, R18, R18 ;  /* 0x0000000012047229 */ /* 0x000fd60000000012 */
.L_x_9289:
[----:B------:R-:W-:Y:S05]  /*4fd90*/  BSYNC.RECONVERGENT B3 ;  /* 0x0000000000037941 */ /* 0x000fea0003800200 */
.L_x_9286:
        /* <DEDUP_REMOVED lines=10> */
[----:B------:R-:W-:-:S03]  /*4fe40*/  IMAD.SHL.U32 R0, R3, 0x2, RZ ;  /* 0x0000000203007824 */ /* 0x000fc600078e00ff */
        /* <DEDUP_REMOVED lines=10> */
[----:B------:R-:W-:Y:S01]  /*4fef0*/  MOV R8, 0x8ebd13cd ;  /* 0x8ebd13cd00087802 */ /* 0x000fe20000000f00 */
[----:B------:R-:W-:Y:S01]  /*4ff00*/  IMAD.MOV.U32 R9, RZ, RZ, 0x3e5af86d ;  /* 0x3e5af86dff097424 */ /* 0x000fe200078e00ff */
[----:B------:R-:W-:-:S06]  /*4ff10*/  UMOV UR7, 0x3e21f407 ;  /* 0x3e21f40700077882 */ /* 0x000fcc0000000000 */
[----:B------:R-:W-:Y:S02]  /*4ff20*/  FSEL R4, R2, R4, !P0 ;  /* 0x0000000402047208 */ /* 0x000fe40004000000 */
[----:B------:R-:W-:Y:S02]  /*4ff30*/  FSEL R5, R3, R5, !P0 ;  /* 0x0000000503057208 */ /* 0x000fe40004000000 */
[----:B------:R-:W-:-:S04]  /*4ff40*/  ISETP.NE.AND P0, PT, R14, 0x400, PT ;  /* 0x000004000e00780c */ /* 0x000fc80003f05270 */
        /* <DEDUP_REMOVED lines=25> */
[----:B------:R-:W-:Y:S01]  /*500e0*/  DFMA R6, R4, R8, 0.5 ;  /* 0x3fe000000406742b */ /* 0x000fe20000000008 */
[----:B------:R-:W-:-:S04]  /*500f0*/  LEA R8, R14, 0x3ff00000, 0x14 ;  /* 0x3ff000000e087811 */ /* 0x000fc800078ea0ff */
[----:B------:R-:W-:-:S03]  /*50100*/  SEL R9, R8, 0x7fe00000, P0 ;  /* 0x7fe0000008097807 */ /* 0x000fc60000000000 */
[----:B------:R-:W-:Y:S01]  /*50110*/  DMUL R6, R4, R6 ;  /* 0x0000000604067228 */ /* 0x000fe20000000000 */
[----:B------:R-:W-:-:S06]  /*50120*/  MOV R8, RZ ;  /* 0x000000ff00087202 */ /* 0x000fcc0000000f00 */
[----:B------:R-:W-:Y:S02]  /*50130*/  DADD R14, R8, -1 ;  /* 0xbff00000080e7429 */ /* 0x000fe40000000000 */
        /* <DEDUP_REMOVED lines=8> */
.L_x_9298:
[C-C-:B------:R-:W-:Y:S01]  /*501c0*/  DADD R4, R2.reuse, R2.reuse ;  /* 0x0000000002047229 */ /* 0x140fe20000000002 */
[----:B------:R-:W-:Y:S01]  /*501d0*/  IMAD.MOV.U32 R0, RZ, RZ, 0x3ff00000 ;  /* 0x3ff00000ff007424 */ /* 0x000fe200078e00ff */
[----:B------:R-:W-:Y:S01]  /*501e0*/  ISETP.GE.AND P1, PT, R3, RZ, PT ;  /* 0x000000ff0300720c */ /* 0x000fe20003f26270 */
[----:B------:R-:W-:-:S03]  /*501f0*/  DSETP.NAN.AND P0, PT, R2, R2, PT ;  /* 0x000000020200722a */ /* 0x000fc60003f08000 */
[----:B------:R-:W-:-:S04]  /*50200*/  FSEL R0, -R0, +QNAN , !P1 ;  /* 0x7ff0000000007808 */ /* 0x000fc80004800100 */
[----:B------:R-:W-:Y:S02]  /*50210*/  FSEL R2, R4, RZ, P0 ;  /* 0x000000ff04027208 */ /* 0x000fe40000000000 */
[----:B------:R-:W-:-:S07]  /*50220*/  FSEL R3, R5, R0, P0 ;  /* 0x0000000005037208 */ /* 0x000fce0000000000 */
.L_x_9299:
[----:B------:R-:W-:Y:S05]  /*50230*/  BSYNC.RECONVERGENT B0 ;  /* 0x0000000000007941 */ /* 0x000fea0003800200 */
.L_x_9297:
[----:B------:R-:W-:Y:S01]  /*50240*/  DSETP.NAN.AND P0, PT, R10, R10, PT ;  /* 0x0000000a0a00722a */ /* 0x000fe20003f08000 */
[----:B------:R-:W-:-:S13]  /*50250*/  BSSY.RECONVERGENT B3, `(.L_x_9300) ;  /* 0x00000ba000037945 */ /* 0x000fda0003800200 */
[----:B------:R-:W-:Y:S05]  /*50260*/  @P0 BRA `(.L_x_9301) ;  /* 0x0000000800dc0947 */ /* 0x000fea0003800000 */
[----:B------:R-:W-:Y:S01]  /*50270*/  BSSY.RECONVERGENT B1, `(.L_x_9302) ;  /* 0x0000005000017945 */ /* 0x000fe20003800200 */
[----:B------:R-:W-:Y:S01]  /*50280*/  MOV R6, R12 ;  /* 0x0000000c00067202 */ /* 0x000fe20000000f00 */
[----:B------:R-:W-:Y:S01]  /*50290*/  IMAD.MOV.U32 R7, RZ, RZ, R13 ;  /* 0x000000ffff077224 */ /* 0x000fe200078e000d */
[----:B------:R-:W-:-:S07]  /*502a0*/  MOV R4, 0x502c0 ;  /* 0x000502c000047802 */ /* 0x000fce0000000f00 */
[----:B0-----:R-:W-:Y:S05]  /*502b0*/  CALL.REL.NOINC `($_ZN2at6native29vectorized_elementwise_kernelILi2EN48_GLOBAL__N__08322988_15_IGammaKernel_cu_cb51a28d10CalcIgammaIdEESt5arrayIPcLm3EEEEviT0_T1_$__internal_lgamma_pos) ;  /* 0x000000dc00347944 */ /* 0x001fea0003c00000 */
[----:B------:R-:W-:Y:S05]  /*502c0*/  BSYNC.RECONVERGENT B1 ;  /* 0x0000000000017941 */ /* 0x000fea0003800200 */
.L_x_9302:
        /* <DEDUP_REMOVED lines=80> */
[----:B------:R-:W-:Y:S01]  /*507d0*/  MOV R8, R6 ;  /* 0x0000000600087202 */ /* 0x000fe20000000f00 */
[----:B------:R-:W-:-:S07]  /*507e0*/  IMAD.MOV.U32 R9, RZ, RZ, R5 ;  /* 0x000000ffff097224 */ /* 0x000fce00078e0005 */
.L_x_9307:
[----:B------:R-:W-:Y:S05]  /*507f0*/  BSYNC.RECONVERGENT B0 ;  /* 0x0000000000007941 */ /* 0x000fea0003800200 */
.L_x_9306:
[----:B------:R-:W-:Y:S01]  /*50800*/  MOV R12, R8 ;  /* 0x00000008000c7202 */ /* 0x000fe20000000f00 */
[----:B------:R-:W-:-:S07]  /*50810*/  IMAD.MOV.U32 R13, RZ, RZ, R9 ;  /* 0x000000ffff0d7224 */ /* 0x000fce00078e0009 */
.L_x_9305:
[----:B------:R-:W-:Y:S05]  /*50820*/  BSYNC.RECONVERGENT B1 ;  /* 0x0000000000017941 */ /* 0x000fea0003800200 */
.L_x_9304:
        /* <DEDUP_REMOVED lines=78> */
.L_x_9309:
[----:B------:R-:W-:Y:S01]  /*50d10*/  MOV R6, 0x0 ;  /* 0x0000000000067802 */ /* 0x000fe20000000f00 */
[----:B------:R-:W-:Y:S01]  /*50d20*/  IMAD.MOV.U32 R7, RZ, RZ, 0x7ff00000 ;  /* 0x7ff00000ff077424 */ /* 0x000fe200078e00ff */
[----:B------:R-:W-:-:S05]  /*50d30*/  LOP3.LUT P0, RZ, R13, 0x7fffffff, RZ, 0xc0, !PT ;  /* 0x7fffffff0dff7812 */ /* 0x000fca000780c0ff */
[----:B------:R-:W-:-:S10]  /*50d40*/  DFMA R6, R12, R6, +INF ;  /* 0x7ff000000c06742b */ /* 0x000fd40000000006 */
[----:B------:R-:W-:Y:S02]  /*50d50*/  FSEL R6, R6, RZ, P0 ;  /* 0x000000ff06067208 */ /* 0x000fe40000000000 */
[----:B------:R-:W-:-:S07]  /*50d60*/  FSEL R7, R7, -QNAN , P0 ;  /* 0xfff0000007077808 */ /* 0x000fce0000000000 */
.L_x_9310:
[----:B------:R-:W-:Y:S05]  /*50d70*/  BSYNC.RECONVERGENT B0 ;  /* 0x0000000000007941 */ /* 0x000fea0003800200 */
.L_x_9308:
[--C-:B------:R-:W-:Y:S01]  /*50d80*/  DADD R8, -R14, R6.reuse ;  /* 0x000000000e087229 */ /* 0x100fe20000000106 */
[----:B------:R-:W-:Y:S01]  /*50d90*/  ISETP.GE.AND P0, PT, R4, 0x3c000000, PT ;  /* 0x3c0000000400780c */ /* 0x000fe20003f06270 */
[----:B------:R-:W-:-:S10]  /*50da0*/  DADD R6, -RZ, -R6 ;  /* 0x00000000ff067229 */ /* 0x000fd40000000906 */
[----:B------:R-:W-:Y:S02]  /*50db0*/  FSEL R4, R6, R8, !P0 ;  /* 0x0000000806047208 */ /* 0x000fe40004000000 */
[----:B------:R-:W-:Y:S01]  /*50dc0*/  FSEL R5, R7, R9, !P0 ;  /* 0x0000000907057208 */ /* 0x000fe20004000000 */
[----:B------:R-:W-:Y:S06]  /*50dd0*/  BRA `(.L_x_9303) ;  /* 0x0000000000047947 */ /* 0x000fec0003800000 */
.L_x_9301:
[----:B------:R-:W-:-:S11]  /*50de0*/  DADD R4, R10, R10 ;  /* 0x000000000a047229 */ /* 0x000fd6000000000a */
.L_x_9303:
[----:B------:R-:W-:Y:S05]  /*50df0*/  BSYNC.RECONVERGENT B3 ;  /* 0x0000000000037941 */ /* 0x000fea0003800200 */
.L_x_9300:
        /* <DEDUP_REMOVED lines=60> */
.L_x_9312:
[----:B------:R-:W-:Y:S05]  /*511c0*/  BSYNC.RECONVERGENT B0 ;  /* 0x0000000000007941 */ /* 0x000fea0003800200 */
.L_x_9311:
[----:B------:R-:W-:Y:S01]  /*511d0*/  DFMA R18, -R16, R4, -R2 ;  /* 0x000000041012722b */ /* 0x000fe20000000902 */
[----:B------:R-:W-:Y:S10]  /*511e0*/  BRA `(.L_x_8874) ;  /* 0x000000b400807947 */ /* 0x000ff40003800000 */
.L_x_9276:
[----:B------:R-:W-:Y:S01]  /*511f0*/  MOV R27, R2 ;  /* 0x00000002001b7202 */ /* 0x000fe20000000f00 */
        /* <DEDUP_REMOVED lines=85> */
.L_x_9316:
[----:B------:R-:W-:Y:S01]  /*51750*/  IMAD.MOV.U32 R6, RZ, RZ, 0x0 ;  /* 0x00000000ff067424 */ /* 0x000fe200078e00ff */
[----:B------:R-:W-:Y:S02]  /*51760*/  MOV R7, 0x7ff00000 ;  /* 0x7ff0000000077802 */ /* 0x000fe40000000f00 */
[----:B------:R-:W-:-:S04]  /*51770*/  LOP3.LUT P0, RZ, R5, 0x7fffffff, RZ, 0xc0, !PT ;  /* 0x7fffffff05ff7812 */ /* 0x000fc8000780c0ff */
[----:B------:R-:W-:-:S10]  /*51780*/  DFMA R6, R4, R6, +INF ;  /* 0x7ff000000406742b */ /* 0x000fd40000000006 */
[----:B------:R-:W-:Y:S02]  /*51790*/  FSEL R6, R6, RZ, P0 ;  /* 0x000000ff06067208 */ /* 0x000fe40000000000 */
[----:B------:R-:W-:-:S07]  /*517a0*/  FSEL R7, R7, -QNAN , P0 ;  /* 0xfff0000007077808 */ /* 0x000fce0000000000 */
.L_x_9317:
[----:B------:R-:W-:Y:S05]  /*517b0*/  BSYNC.RECONVERGENT B0 ;  /* 0x0000000000007941 */ /* 0x000fea0003800200 */
.L_x_9315:
        /* <DEDUP_REMOVED lines=10> */
.L_x_9320:
        /* <DEDUP_REMOVED lines=34> */
[----:B------:R-:W-:Y:S01]  /*51a80*/  IMAD.MOV.U32 R0, RZ, RZ, 0x3da8ff83 ;  /* 0x3da8ff83ff007424 */ /* 0x000fe200078e00ff */
[----:B0-----:R-:W-:-:S02]  /*51a90*/  MOV R24, 0x20fd8164 ;  /* 0x20fd816400187802 */ /* 0x001fc40000000f00 */
        /* <DEDUP_REMOVED lines=44> */
.L_x_9325:
[----:B------:R-:W-:Y:S05]  /*51d60*/  BSYNC.RECONVERGENT B4 ;  /* 0x0000000000047941 */ /* 0x000fea0003800200 */
.L_x_9324:
[----:B------:R-:W-:Y:S01]  /*51d70*/  IMAD.MOV.U32 R12, RZ, RZ, R6 ;  /* 0x000000ffff0c7224 */ /* 0x000fe200078e0006 */
[----:B------:R-:W-:-:S07]  /*51d80*/  MOV R13, R7 ;  /* 0x00000007000d7202 */ /* 0x000fce0000000f00 */
.L_x_9323:
[----:B------:R-:W-:Y:S05]  /*51d90*/  BSYNC.RECONVERGENT B0 ;  /* 0x0000000000007941 */ /* 0x000fea0003800200 */
.L_x_9322:
        /* <DEDUP_REMOVED lines=78> */
.L_x_9327:
[----:B------:R-:W-:Y:S01]  /*52280*/  IMAD.MOV.U32 R4, RZ, RZ, 0x0 ;  /* 0x00000000ff047424 */ /* 0x000fe200078e00ff */
[----:B------:R-:W-:Y:S02]  /*52290*/  MOV R5, 0x7ff00000 ;  /* 0x7ff0000000057802 */ /* 0x000fe40000000f00 */
[----:B------:R-:W-:-:S04]  /*522a0*/  LOP3.LUT P0, RZ, R13, 0x7fffffff, RZ, 0xc0, !PT ;  /* 0x7fffffff0dff7812 */ /* 0x000fc8000780c0ff */
[----:B------:R-:W-:-:S10]  /*522b0*/  DFMA R4, R12, R4, +INF ;  /* 0x7ff000000c04742b */ /* 0x000fd40000000004 */
[----:B------:R-:W-:Y:S02]  /*522c0*/  FSEL R4, R4, RZ, P0 ;  /* 0x000000ff04047208 */ /* 0x000fe40000000000 */
[----:B------:R-:W-:-:S07]  /*522d0*/  FSEL R5, R5, -QNAN , P0 ;  /* 0xfff0000005057808 */ /* 0x000fce0000000000 */
.L_x_9328:
[----:B------:R-:W-:Y:S05]  /*522e0*/  BSYNC.RECONVERGENT B0 ;  /* 0x0000000000007941 */ /* 0x000fea0003800200 */
.L_x_9326:
[--C-:B------:R-:W-:Y:S01]  /*522f0*/  DADD R6, -R14, R4.reuse ;  /* 0x000000000e067229 */ /* 0x100fe20000000104 */
[----:B------:R-:W-:Y:S01]  /*52300*/  ISETP.GE.AND P0, PT, R3, 0x3c000000, PT ;  /* 0x3c0000000300780c */ /* 0x000fe20003f06270 */
[----:B------:R-:W-:-:S10]  /*52310*/  DADD R4, -RZ, -R4 ;  /* 0x00000000ff047229 */ /* 0x000fd40000000904 */
[----:B------:R-:W-:Y:S02]  /*52320*/  FSEL R4, R4, R6, !P0 ;  /* 0x0000000604047208 */ /* 0x000fe40004000000 */
[----:B------:R-:W-:Y:S01]  /*52330*/  FSEL R5, R5, R7, !P0 ;  /* 0x0000000705057208 */ /* 0x000fe20004000000 */
[----:B------:R-:W-:Y:S06]  /*52340*/  BRA `(.L_x_9321) ;  /* 0x0000000000047947 */ /* 0x000fec0003800000 */
.L_x_9319:
[----:B------:R-:W-:-:S11]  /*52350*/  DADD R4, R10, R10 ;  /* 0x000000000a047229 */ /* 0x000fd6000000000a */
.L_x_9321:
[----:B------:R-:W-:Y:S05]  /*52360*/  BSYNC.RECONVERGENT B3 ;  /* 0x0000000000037941 */ /* 0x000fea0003800200 */
.L_x_9318:
        /* <DEDUP_REMOVED lines=69> */
.L_x_9314:
        /* <DEDUP_REMOVED lines=28> */
.L_x_9331:
[----:B------:R-:W-:Y:S05]  /*52980*/  BSYNC.RECONVERGENT B0 ;  /* 0x0000000000007941 */ /* 0x000fea0003800200 */
.L_x_9330:
        /* <DEDUP_REMOVED lines=28> */
.L_x_9333:
[----:B------:R-:W-:Y:S05]  /*52b50*/  BSYNC.RECONVERGENT B3 ;  /* 0x0000000000037941 */ /* 0x000fea0003800200 */
.L_x_9332:
        /* <DEDUP_REMOVED lines=17> */
[----:B------:R-:W-:Y:S01]  /*52c70*/  IADD3 R3, PT, PT, R4, 0x13e8, RZ ;  /* 0x000013e804037810 */ /* 0x000fe20007ffe0ff */
[----:B-1----:R-:W-:Y:S01]  /*52c80*/  IMAD.MOV.U32 R6, RZ, RZ, 0x4a98efce ;  /* 0x4a98efceff067424 */ /* 0x002fe200078e00ff */
[----:B------:R-:W-:Y:S01]  /*52c90*/  MOV R7, 0x4184aa64 ;  /* 0x4184aa6400077802 */ /* 0x000fe20000000f00 */
[----:B------:R1:W-:Y:S01]  /*52ca0*/  STL.64 [R1+0x1468], R8 ;  /* 0x0014680801007387 */ /* 0x0003e20000100a00 */
[----:B--2---:R-:W-:Y:S01]  /*52cb0*/  IMAD.MOV.U32 R24, RZ, RZ, -0x4fb522f0 ;  /* 0xb04add10ff187424 */ /* 0x004fe200078e00ff */
[----:B------:R-:W-:-:S02]  /*52cc0*/  MOV R25, 0x40f28df4 ;  /* 0x40f28df400197802 */ /* 0x000fc40000000f00 */
[----:B------:R2:W-:Y:S01]  /*52cd0*/  STL.64 [R1+0x1498], R6 ;  /* 0x0014980601007387 */ /* 0x0005e20000100a00 */
[----:B---3--:R-:W-:Y:S02]  /*52ce0*/  HFMA2 R23, -RZ, RZ, 2.56640625, 385.75 ;  /* 0x41225e07ff177431 */ /* 0x008fe400000001ff */
[----:B------:R-:W-:Y:S01]  /*52cf0*/  IMAD.MOV.U32 R22, RZ, RZ, 0x3bfd7560 ;  /* 0x3bfd7560ff167424 */ /* 0x000fe200078e00ff */
[----:B------:R3:W-:Y:S01]  /*52d00*/  STL.64 [R1+0x1478], R24 ;  /* 0x0014781801007387 */ /* 0x0007e20000100a00 */
[----:B-1----:R-:W-:Y:S02]  /*52d10*/  HFMA2 R9, -RZ, RZ, 2.708984375, -244.125 ;  /* 0x416bdba1ff097431 */ /* 0x002fe400000001ff */
[----:B------:R-:W-:Y:S01]  /*52d20*/  IMAD.MOV.U32 R8, RZ, RZ, 0x42ce50ea ;  /* 0x42ce50eaff087424 */ /* 0x000fe200078e00ff */
[----:B------:R1:W-:Y:S01]  /*52d30*/  STL.64 [R1+0x1480], R22 ;  /* 0x0014801601007387 */ /* 0x0003e20000100a00 */
[----:B--2---:R-:W2:Y:S01]  /*52d40*/  MUFU.RCP64H R7, R11 ;  /* 0x0000000b00077308 */ /* 0x004ea20000001800 */
[----:B------:R-:W-:-:S02]  /*52d50*/  VIADD R6, R11, 0x300402 ;  /* 0x003004020b067836 */ /* 0x000fc40000000000 */
[----:B------:R4:W-:Y:S01]  /*52d60*/  STL.64 [R1+0x1460], R20 ;  /* 0x0014601401007387 */ /* 0x0009e20000100a00 */
[----:B---3--:R-:W-:Y:S01]  /*52d70*/  IMAD.MOV.U32 R24, RZ, RZ, -0x1388dcfa ;  /* 0xec772306ff187424 */ /* 0x008fe200078e00ff */
[----:B------:R-:W-:Y:S02]  /*52d80*/  MOV R25, 0x4198bf15 ;  /* 0x4198bf1500197802 */ /* 0x000fe40000000f00 */
[----:B------:R3:W-:Y:S01]  /*52d90*/  STL.64 [R1+0x1490], R8 ;  /* 0x0014900801007387 */ /* 0x0007e20000100a00 */
[----:B------:R-:W-:Y:S01]  /*52da0*/  FSETP.GEU.AND P0, PT, |R6|, 5.8789094863358348022e-39, PT ;  /* 0x004004020600780b */ /* 0x000fe20003f0e200 */
[----:B-1----:R-:W-:Y:S02]  /*52db0*/  HFMA2 R23, -RZ, RZ, 2.771484375, 0.01287841796875 ;  /* 0x418b2298ff177431 */ /* 0x002fe400000001ff */
[----:B------:R1:W-:Y:S01]  /*52dc0*/  STL.64 [R1+0x14a8], R24 ;  /* 0x0014a81801007387 */ /* 0x0003e20000100a00 */
[----:B------:R-:W-:Y:S02]  /*52dd0*/  IMAD.MOV.U32 R22, RZ, RZ, -0x30b135d2 ;  /* 0xcf4eca2eff167424 */ /* 0x000fe400078e00ff */
[----:B----4-:R-:W-:Y:S01]  /*52de0*/  IMAD.MOV.U32 R20, RZ, RZ, 0x13d667e3 ;  /* 0x13d667e3ff147424 */ /* 0x010fe200078e00ff */
[----:B------:R-:W-:Y:S01]  /*52df0*/  MOV R21, 0x414a9038 ;  /* 0x414a903800157802 */ /* 0x000fe20000000f00 */
[----:B------:R4:W-:Y:S01]  /*52e00*/  STL.64 [R1+0x14a0], R28 ;  /* 0x0014a01c01007387 */ /* 0x0009e20000100a00 */
[----:B---3--:R-:W-:-:S02]  /*52e10*/  HFMA2 R9, -RZ, RZ, 2.15625, -0.0 ;  /* 0x40508000ff097431 */ /* 0x008fc400000001ff */
[----:B------:R-:W-:Y:S01]  /*52e20*/  IMAD.MOV.U32 R8, RZ, RZ, 0x0 ;  /* 0x00000000ff087424 */ /* 0x000fe200078e00ff */
[----:B------:R3:W-:Y:S01]  /*52e30*/  STL.64 [R1+0x1488], R20 ;  /* 0x0014881401007387 */ /* 0x0007e20000100a00 */
[----:B-1----:R-:W-:Y:S01]  /*52e40*/  IMAD.MOV.U32 R24, RZ, RZ, 0x0 ;  /* 0x00000000ff187424 */ /* 0x002fe200078e00ff */
[----:B------:R-:W-:Y:S02]  /*52e50*/  MOV R25, 0x4115d0bc ;  /* 0x4115d0bc00197802 */ /* 0x000fe40000000f00 */
        /* <DEDUP_REMOVED lines=38> */
[----:B------:R-:W-:Y:S01]  /*530c0*/  VIADD R20, R4, 0x1388 ;  /* 0x0000138804147836 */ /* 0x000fe20000000000 */
        /* <DEDUP_REMOVED lines=9> */
.L_x_9335:
[----:B------:R-:W-:Y:S05]  /*53160*/  BSYNC.RECONVERGENT B3 ;  /* 0x0000000000037941 */ /* 0x000fea0003800200 */
.L_x_9334:
[----:B------:R-:W-:Y:S02]  /*53170*/  MOV R0, 0xfffffff8 ;  /* 0xfffffff800007802 */ /* 0x000fe40000000f00 */
[----:B------:R-:W-:Y:S02]  /*53180*/  SEL R5, RZ, 0x60, !P1 ;  /* 0x00000060ff057807 */ /* 0x000fe40004800000 */
[----:B------:R-:W-:Y:S02]  /*53190*/  SEL R3, R3, R20, P1 ;  /* 0x0000001403037207 */ /* 0x000fe40000800000 */
[----:B------:R-:W-:Y:S01]  /*531a0*/  SEL R0, R0, 0x8, P1 ;  /* 0x0000000800007807 */ /* 0x000fe20000800000 */
[----:B------:R-:W-:-:S03]  /*531b0*/  IMAD.IADD R5, R4, 0x1, R5 ;  /* 0x0000000104057824 */ /* 0x000fc600078e0205 */
[----:B------:R-:W-:Y:S02]  /*531c0*/  IADD3 R3, PT, PT, R3, R0, RZ ;  /* 0x0000000003037210 */ /* 0x000fe40007ffe0ff */
[----:B------:R-:W2:Y:S04]  /*531d0*/  LDL.64 R40, [R5+0x1388] ;  /* 0x0013880005287983 */ /* 0x000ea80000100a00 */
[----:B0-----:R0:W2:Y:S04]  /*531e0*/  LDL.64 R48, [R3] ;  /* 0x0000000003307983 */ /* 0x0010a80000100a00 */
        /* <DEDUP_REMOVED lines=93> */
.L_x_9337:
[----:B------:R-:W-:Y:S05]  /*537c0*/  BSYNC.RECONVERGENT B0 ;  /* 0x0000000000007941 */ /* 0x000fea0003800200 */
.L_x_9336:
        /* <DEDUP_REMOVED lines=22> */
.L_x_9339:
[----:B------:R-:W-:Y:S05]  /*53930*/  BSYNC.RECONVERGENT B0 ;  /* 0x0000000000007941 */ /* 0x000fea0003800200 */
.L_x_9338:
        /* <DEDUP_REMOVED lines=68> */
[----:B------:R-:W-:Y:S02]  /*53d80*/  FSEL R18, R16, RZ, P1 ;  /* 0x000000ff10127208 */ /* 0x000fe40000800000 */
[----:B------:R-:W-:Y:S02]  /*53d90*/  @!P0 SHF.R.S32.HI R0, RZ, 0x1, R0 ;  /* 0x00000001ff008819 */ /* 0x000fe40000011400 */
[----:B------:R-:W-:-:S03]  /*53da0*/  FSEL R19, R17, RZ, P1 ;  /* 0x000000ff11137208 */ /* 0x000fc60000800000 */
[----:B------:R-:W-:Y:S01]  /*53db0*/  @!P0 IMAD R23, R0, 0x100000, R23 ;  /* 0x0010000000178824 */ /* 0x000fe200078e0217 */
[----:B------:R-:W-:Y:S01]  /*53dc0*/  @!P0 IADD3 R0, PT, PT, R8, -R0, RZ ;  /* 0x8000000008008210 */ /* 0x000fe20007ffe0ff */
[----:B------:R-:W-:-:S03]  /*53dd0*/  @!P0 IMAD.MOV.U32 R8, RZ, RZ, RZ ;  /* 0x000000ffff088224 */ /* 0x000fc600078e00ff */
[----:B------:R-:W-:-:S06]  /*53de0*/  @!P0 LEA R9, R0, 0x3ff00000, 0x14 ;  /* 0x3ff0000000098811 */ /* 0x000fcc00078ea0ff */
[----:B------:R-:W-:-:S11]  /*53df0*/  @!P0 DMUL R18, R22, R8 ;  /* 0x0000000816128228 */ /* 0x000fd60000000000 */
.L_x_9342:
[----:B------:R-:W-:Y:S05]  /*53e00*/  BSYNC.RECONVERGENT B0 ;  /* 0x0000000000007941 */ /* 0x000fea0003800200 */
.L_x_9341:
[----:B------:R-:W-:Y:S04]  /*53e10*/  BSSY.RECONVERGENT B0, `(.L_x_9343) ;  /* 0x0000007000007945 */ /* 0x000fe80003800200 */
[----:B------:R-:W-:Y:S05]  /*53e20*/  @P2 BRA P3, `(.L_x_9344) ;  /* 0x0000000000142947 */ /* 0x000fea0001800000 */
[----:B------:R-:W-:Y:S01]  /*53e30*/  MOV R8, R14 ;  /* 0x0000000e00087202 */ /* 0x000fe20000000f00 */
[----:B------:R-:W-:Y:S01]  /*53e40*/  IMAD.MOV.U32 R5, RZ, RZ, R15 ;  /* 0x000000ffff057224 */ /* 0x000fe200078e000f */
[----:B------:R-:W-:-:S07]  /*53e50*/  MOV R0, 0x53e70 ;  /* 0x00053e7000007802 */ /* 0x000fce0000000f00 */
[----:B------:R-:W-:Y:S05]  /*53e60*/  CALL.REL.NOINC `($__internal_27_$__cuda_sm20_div_rn_f64_full) ;  /* 0x0000008c00207944 */ /* 0x000fea0003c00000 */
[----:B------:R-:W-:-:S07]  /*53e70*/  MOV R4, R6 ;  /* 0x0000000600047202 */ /* 0x000fce0000000f00 */
.L_x_9344:
[----:B------:R-:W-:Y:S05]  /*53e80*/  BSYNC.RECONVERGENT B0 ;  /* 0x0000000000007941 */ /* 0x000fea0003800200 */
.L_x_9343:
        /* <DEDUP_REMOVED lines=26> */
.L_x_9347:
        /* <DEDUP_REMOVED lines=12> */
.L_x_9346:
[----:B------:R-:W-:Y:S05]  /*540f0*/  BSYNC.RECONVERGENT B0 ;  /* 0x0000000000007941 */ /* 0x000fea0003800200 */
.L_x_9345:
        /* <DEDUP_REMOVED lines=18> */
[----:B------:R-:W-:-:S04]  /*54220*/  @!P0 SEL R0, R3, R0, P1 ;  /* 0x0000000003008207 */ /* 0x000fc80000800000 */
[----:B------:R-:W-:-:S07]  /*54230*/  MOV R7, R0 ;  /* 0x0000000000077202 */ /* 0x000fce0000000f00 */
.L_x_9349:
[----:B------:R-:W-:Y:S05]  /*54240*/  BSYNC.RECONVERGENT B0 ;  /* 0x0000000000007941 */ /* 0x000fea0003800200 */
.L_x_9348:
[----:B------:R-:W-:-:S06]  /*54250*/  DSETP.NEU.AND P0, PT, R4, 1, PT ;  /* 0x3ff000000400742a */ /* 0x000fcc0003f0d000 */
[----:B------:R-:W-:Y:S02]  /*54260*/  FSEL R4, R6, RZ, P0 ;  /* 0x000000ff06047208 */ /* 0x000fe40000000000 */
[----:B------:R-:W-:-:S06]  /*54270*/  FSEL R5, R7, 1.875, P0 ;  /* 0x3ff0000007057808 */ /* 0x000fcc0000000000 */
[----:B------:R-:W-:-:S08]  /*54280*/  DMUL R4, R18, R4 ;  /* 0x0000000412047228 */ /* 0x000fd00000000000 */
[----:B------:R-:W-:Y:S01]  /*54290*/  DMUL R18, R4, R20 ;  /* 0x0000001404127228 */ /* 0x000fe20000000000 */
[----:B------:R-:W-:Y:S10]  /*542a0*/  BRA `(.L_x_9329) ;  /* 0x00000010002c7947 */ /* 0x000ff40003800000 */
.L_x_9340:
        /* <DEDUP_REMOVED lines=30> */
.L_x_9351:
[----:B------:R-:W-:Y:S05]  /*54490*/  BSYNC.RECONVERGENT B0 ;  /* 0x0000000000007941 */ /* 0x000fea0003800200 */
.L_x_9350:
        /* <DEDUP_REMOVED lines=27> */
.L_x_9355:
[----:B------:R-:W-:Y:S05]  /*54650*/  BSYNC.RECONVERGENT B0 ;  /* 0x0000000000007941 */ /* 0x000fea0003800200 */
.L_x_9354:
        /* <DEDUP_REMOVED lines=30> */
.L_x_9353:
        /* <DEDUP_REMOVED lines=79> */
.L_x_9357:
[----:B------:R-:W-:Y:S01]  /*54d30*/  MOV R6, 0x0 ;  /* 0x0000000000067802 */ /* 0x000fe20000000f00 */
[----:B------:R-:W-:Y:S01]  /*54d40*/  IMAD.MOV.U32 R7, RZ, RZ, 0x7ff00000 ;  /* 0x7ff00000ff077424 */ /* 0x000fe200078e00ff */
[----:B------:R-:W-:-:S05]  /*54d50*/  LOP3.LUT P0, RZ, R5, 0x7fffffff, RZ, 0xc0, !PT ;  /* 0x7fffffff05ff7812 */ /* 0x000fca000780c0ff */
[----:B------:R-:W-:-:S10]  /*54d60*/  DFMA R6, R4, R6, +INF ;  /* 0x7ff000000406742b */ /* 0x000fd40000000006 */
[----:B------:R-:W-:Y:S02]  /*54d70*/  FSEL R6, R6, RZ, P0 ;  /* 0x000000ff06067208 */ /* 0x000fe40000000000 */
[----:B------:R-:W-:-:S07]  /*54d80*/  FSEL R7, R7, -QNAN , P0 ;  /* 0xfff0000007077808 */ /* 0x000fce0000000000 */
.L_x_9356:
[----:B------:R-:W-:Y:S05]  /*54d90*/  BSYNC.RECONVERGENT B3 ;  /* 0x0000000000037941 */ /* 0x000fea0003800200 */
.L_x_9352:
        /* <DEDUP_REMOVED lines=29> */
.L_x_9359:
[----:B------:R-:W-:Y:S05]  /*54f70*/  BSYNC.RECONVERGENT B0 ;  /* 0x0000000000007941 */ /* 0x000fea0003800200 */
.L_x_9358:
        /* <DEDUP_REMOVED lines=60> */
.L_x_9361:
[----:B------:R-:W-:Y:S05]  /*55340*/  BSYNC.RECONVERGENT B0 ;  /* 0x0000000000007941 */ /* 0x000fea0003800200 */
.L_x_9360:
[----:B------:R-:W-:-:S11]  /*55350*/  DMUL R18, R12, R20 ;  /* 0x000000140c127228 */ /* 0x000fd60000000000 */
.L_x_9329:
[----:B------:R-:W-:Y:S05]  /*55360*/  BSYNC.RECONVERGENT B1 ;  /* 0x0000000000017941 */ /* 0x000fea0003800200 */
.L_x_9313:
[----:B------:R-:W-:Y:S01]  /*55370*/  DSETP.NEU.AND P0, PT, R18, RZ, PT ;  /* 0x000000ff1200722a */ /* 0x000fe20003f0d000 */
[----:B------:R-:W-:Y:S01]  /*55380*/  BSSY.RECONVERGENT B3, `(.L_x_9362) ;  /* 0x000004a000037945 */ /* 0x000fe20003800200 */
[----:B------:R-:W-:-:S12]  /*55390*/  CS2R R4, SRZ ;  /* 0x0000000000047805 */ /* 0x000fd8000001ff00 */
[----:B------:R-:W-:Y:S05]  /*553a0*/  @!P0 BRA `(.L_x_9363) ;  /* 0x00000004001c8947 */ /* 0x000fea0003800000 */
[----:B------:R-:W-:Y:S01]  /*553b0*/  BSSY.RECONVERGENT B1, `(.L_x_9364) ;  /* 0x000002d000017945 */ /* 0x000fe20003800200 */
[----:B------:R-:W-:Y:S01]  /*553c0*/  MOV R3, R2 ;  /* 0x0000000200037202 */ /* 0x000fe20000000f00 */
[----:B------:R-:W-:Y:S01]  /*553d0*/  IMAD.MOV.U32 R4, RZ, RZ, RZ ;  /* 0x000000ffff047224 */ /* 0x000fe200078e00ff */
[----:B------:R-:W-:Y:S01]  /*553e0*/  MOV R16, 0x0 ;  /* 0x0000000000107802 */ /* 0x000fe20000000f00 */
[----:B------:R-:W-:Y:S01]  /*553f0*/  IMAD.MOV.U32 R17, RZ, RZ, 0x3ff00000 ;  /* 0x3ff00000ff117424 */ /* 0x000fe200078e00ff */
[----:B------:R-:W-:Y:S01]  /*55400*/  MOV R14, R10 ;  /* 0x0000000a000e7202 */ /* 0x000fe20000000f00 */
[----:B------:R-:W-:Y:S01]  /*55410*/  IMAD.MOV.U32 R15, RZ, RZ, R11 ;  /* 0x000000ffff0f7224 */ /* 0x000fe200078e000b */
[----:B------:R-:W-:Y:S01]  /*55420*/  MOV R12, 0x0 ;  /* 0x00000000000c7802 */ /* 0x000fe20000000f00 */
[----:B------:R-:W-:Y:S02]  /*55430*/  IMAD.MOV.U32 R13, RZ, RZ, 0x3ff00000 ;  /* 0x3ff00000ff0d7424 */ /* 0x000fe400078e00ff */
[----:B------:R-:W-:-:S07]  /*55440*/  IMAD.MOV.U32 R2, RZ, RZ, R26 ;  /* 0x000000ffff027224 */ /* 0x000fce00078e001a */
.L_x_9367:
        /* <DEDUP_REMOVED lines=26> */
.L_x_9366:
[----:B------:R-:W-:Y:S05]  /*555f0*/  BSYNC.RECONVERGENT B0 ;  /* 0x0000000000007941 */ /* 0x000fea0003800200 */
.L_x_9365:
[----:B------:R-:W-:Y:S01]  /*55600*/  DMUL R16, R8, R16 ;  /* 0x0000001008107228 */ /* 0x000fe20000000000 */
[C---:B------:R-:W-:Y:S01]  /*55610*/  ISETP.GE.U32.AND P0, PT, R4.reuse, 0x7cf, PT ;  /* 0x000007cf0400780c */ /* 0x040fe20003f06070 */
[----:B------:R-:W-:-:S05]  /*55620*/  VIADD R0, R4, 0x1 ;  /* 0x0000000104007836 */ /* 0x000fca0000000000 */
[----:B------:R-:W-:Y:S01]  /*55630*/  MOV R4, R0 ;  /* 0x0000000000047202 */ /* 0x000fe20000000f00 */
[----:B------:R-:W-:-:S08]  /*55640*/  DADD R12, R16, R12 ;  /* 0x00000000100c7229 */ /* 0x000fd0000000000c */
[----:B------:R-:W-:-:S08]  /*55650*/  DMUL R6, R12, 1.1102230246251565404e-16 ;  /* 0x3ca000000c067828 */ /* 0x000fd00000000000 */
[----:B------:R-:W-:-:S14]  /*55660*/  DSETP.GTU.AND P1, PT, R16, R6, PT ;  /* 0x000000061000722a */ /* 0x000fdc0003f2c000 */
[----:B------:R-:W-:Y:S05]  /*55670*/  @!P0 BRA P1, `(.L_x_9367) ;  /* 0xfffffffc00748947 */ /* 0x000fea000083ffff */
[----:B------:R-:W-:Y:S05]  /*55680*/  BSYNC.RECONVERGENT B1 ;  /* 0x0000000000017941 */ /* 0x000fea0003800200 */
.L_x_9364:
        /* <DEDUP_REMOVED lines=22> */
.L_x_9369:
[----:B------:R-:W-:Y:S05]  /*557f0*/  BSYNC.RECONVERGENT B0 ;  /* 0x0000000000007941 */ /* 0x000fea0003800200 */
.L_x_9368:
[----:B------:R-:W-:Y:S01]  /*55800*/  MOV R4, R2 ;  /* 0x0000000200047202 */ /* 0x000fe20000000f00 */
[----:B------:R-:W-:-:S07]  /*55810*/  IMAD.MOV.U32 R5, RZ, RZ, R3 ;  /* 0x000000ffff057224 */ /* 0x000fce00078e0003 */
.L_x_9363:
[----:B------:R-:W-:Y:S05]  /*55820*/  BSYNC.RECONVERGENT B3 ;  /* 0x0000000000037941 */ /* 0x000fea0003800200 */
.L_x_9362:
[----:B------:R-:W-:Y:S01]  /*55830*/  DADD R18, -R4, 1 ;  /* 0x3ff0000004127429 */ /* 0x000fe20000000100 */
[----:B------:R-:W-:Y:S10]  /*55840*/  BRA `(.L_x_8874) ;  /* 0x0000006c00e87947 */ /* 0x000ff40003800000 */
.L_x_9270:
        /* <DEDUP_REMOVED lines=8> */
.L_x_9376:
        /* <DEDUP_REMOVED lines=23> */
[----:B------:R-:W-:-:S07]  /*55a40*/  MOV R7, R5 ;  /* 0x0000000500077202 */ /* 0x000fce0000000f00 */
.L_x_9373:
[----:B------:R-:W-:Y:S05]  /*55a50*/  BSYNC.RECONVERGENT B1 ;  /* 0x0000000000017941 */ /* 0x000fea0003800200 */
.L_x_9372:
        /* <DEDUP_REMOVED lines=19> */
[----:B------:R-:W-:Y:S02]  /*55b90*/  MOV R8, R4 ;  /* 0x0000000400087202 */ /* 0x000fe40000000f00 */
[----:B------:R-:W-:-:S07]  /*55ba0*/  MOV R0, 0x55bc0 ;  /* 0x00055bc000007802 */ /* 0x000fce0000000f00 */
[----:B0-----:R-:W-:Y:S05]  /*55bb0*/  CALL.REL.NOINC `($__internal_27_$__cuda_sm20_div_rn_f64_full) ;  /* 0x0000006c00cc7944 */ /* 0x001fea0003c00000 */
[----:B------:R-:W-:Y:S01]  /*55bc0*/  IMAD.MOV.U32 R8, RZ, RZ, R6 ;  /* 0x000000ffff087224 */ /* 0x000fe200078e0006 */
[----:B------:R-:W-:-:S07]  /*55bd0*/  MOV R9, R5 ;  /* 0x0000000500097202 */ /* 0x000fce0000000f00 */
.L_x_9375:
[----:B------:R-:W-:Y:S05]  /*55be0*/  BSYNC.RECONVERGENT B1 ;  /* 0x0000000000017941 */ /* 0x000fea0003800200 */
.L_x_9374:
[----:B------:R-:W-:Y:S01]  /*55bf0*/  DADD R18, R8, R18 ;  /* 0x0000000008127229 */ /* 0x000fe20000000012 */
[C---:B------:R-:W-:Y:S01]  /*55c00*/  ISETP.GE.U32.AND P0, PT, R3.reuse, 0x7cf, PT ;  /* 0x000007cf0300780c */ /* 0x040fe20003f06070 */
[----:B------:R-:W-:-:S06]  /*55c10*/  VIADD R3, R3, 0x1 ;  /* 0x0000000103037836 */ /* 0x000fcc0000000000 */
[----:B------:R-:W-:-:S08]  /*55c20*/  DMUL R4, |R18|, 1.1102230246251565404e-16 ;  /* 0x3ca0000012047828 */ /* 0x000fd00000000200 */
[----:B------:R-:W-:-:S14]  /*55c30*/  DSETP.GTU.AND P1, PT, |R8|, R4, PT ;  /* 0x000000040800722a */ /* 0x000fdc0003f2c200 */
[----:B------:R-:W-:Y:S05]  /*55c40*/  @!P0 BRA P1, `(.L_x_9376) ;  /* 0xfffffffc00208947 */ /* 0x000fea000083ffff */
[----:B------:R-:W-:Y:S05]  /*55c50*/  BSYNC.RECONVERGENT B0 ;  /* 0x0000000000007941 */ /* 0x000fea0003800200 */
.L_x_9371:
        /* <DEDUP_REMOVED lines=25> */
[----:B------:R-:W-:Y:S01]  /*55df0*/  MOV R7, R3 ;  /* 0x0000000300077202 */ /* 0x000fe20000000f00 */
[----:B------:R-:W-:-:S10]  /*55e00*/  UMOV UR9, 0x43300000 ;  /* 0x4330000000097882 */ /* 0x000fd40000000000 */
[----:B------:R-:W-:Y:S01]  /*55e10*/  @P0 VIADD R2, R7, 0xfff00000 ;  /* 0xfff0000007020836 */ /* 0x000fe20000000000 */
[----:B------:R-:W-:-:S04]  /*55e20*/  @P0 IADD3 R0, PT, PT, R0, 0x1, RZ ;  /* 0x0000000100000810 */ /* 0x000fc80007ffe0ff */
[----:B------:R-:W-:Y:S01]  /*55e30*/  @P0 MOV R7, R2 ;  /* 0x0000000200070202 */ /* 0x000fe20000000f00 */
[----:B------:R-:W-:Y:S01]  /*55e40*/  IMAD.MOV.U32 R2, RZ, RZ, RZ ;  /* 0x000000ffff027224 */ /* 0x000fe200078e00ff */
        /* <DEDUP_REMOVED lines=49> */
.L_x_9378:
[----:B------:R-:W-:Y:S01]  /*56160*/  MOV R2, 0x0 ;  /* 0x0000000000027802 */ /* 0x000fe20000000f00 */
[----:B------:R-:W-:Y:S01]  /*56170*/  IMAD.MOV.U32 R3, RZ, RZ, 0x7ff00000 ;  /* 0x7ff00000ff037424 */ /* 0x000fe200078e00ff */
[----:B------:R-:W-:-:S05]  /*56180*/  LOP3.LUT P0, RZ, R5, 0x7fffffff, RZ, 0xc0, !PT ;  /* 0x7fffffff05ff7812 */ /* 0x000fca000780c0ff */
[----:B------:R-:W-:-:S10]  /*56190*/  DFMA R2, R4, R2, +INF ;  /* 0x7ff000000402742b */ /* 0x000fd40000000002 */
[----:B------:R-:W-:Y:S02]  /*561a0*/  FSEL R2, R2, RZ, P0 ;  /* 0x000000ff02027208 */ /* 0x000fe40000000000 */
[----:B------:R-:W-:-:S07]  /*561b0*/  FSEL R3, R3, -QNAN , P0 ;  /* 0xfff0000003037808 */ /* 0x000fce0000000000 */
.L_x_9379:
[----:B------:R-:W-:Y:S05]  /*561c0*/  BSYNC.RECONVERGENT B0 ;  /* 0x0000000000007941 */ /* 0x000fea0003800200 */
.L_x_9377:
        /* <DEDUP_REMOVED lines=12> */
.L_x_9382:
        /* <DEDUP_REMOVED lines=81> */
.L_x_9387:
[----:B------:R-:W-:Y:S05]  /*567a0*/  BSYNC.RECONVERGENT B0 ;  /* 0x0000000000007941 */ /* 0x000fea0003800200 */
.L_x_9386:
[----:B------:R-:W-:Y:S01]  /*567b0*/  IMAD.MOV.U32 R2, RZ, RZ, R6 ;  /* 0x000000ffff027224 */ /* 0x000fe200078e0006 */
[----:B------:R-:W-:-:S07]  /*567c0*/  MOV R3, R7 ;  /* 0x0000000700037202 */ /* 0x000fce0000000f00 */
.L_x_9385:
[----:B------:R-:W-:Y:S05]  /*567d0*/  BSYNC.RECONVERGENT B1 ;  /* 0x0000000000017941 */ /* 0x000fea0003800200 */
.L_x_9384:
        /* <DEDUP_REMOVED lines=78> */
.L_x_9389:
[----:B------:R-:W-:Y:S01]  /*56cc0*/  IMAD.MOV.U32 R6, RZ, RZ, 0x0 ;  /* 0x00000000ff067424 */ /* 0x000fe200078e00ff */
[----:B------:R-:W-:Y:S02]  /*56cd0*/  MOV R7, 0x7ff00000 ;  /* 0x7ff0000000077802 */ /* 0x000fe40000000f00 */
[----:B------:R-:W-:-:S04]  /*56ce0*/  LOP3.LUT P0, RZ, R3, 0x7fffffff, RZ, 0xc0, !PT ;  /* 0x7fffffff03ff7812 */ /* 0x000fc8000780c0ff */
[----:B------:R-:W-:-:S10]  /*56cf0*/  DFMA R6, R2, R6, +INF ;  /* 0x7ff000000206742b */ /* 0x000fd40000000006 */
[----:B------:R-:W-:Y:S02]  /*56d00*/  FSEL R2, R6, RZ, P0 ;  /* 0x000000ff06027208 */ /* 0x000fe40000000000 */
[----:B------:R-:W-:-:S07]  /*56d10*/  FSEL R3, R7, -QNAN , P0 ;  /* 0xfff0000007037808 */ /* 0x000fce0000000000 */
.L_x_9390:
[----:B------:R-:W-:Y:S05]  /*56d20*/  BSYNC.RECONVERGENT B0 ;  /* 0x0000000000007941 */ /* 0x000fea0003800200 */
.L_x_9388:
[--C-:B------:R-:W-:Y:S01]  /*56d30*/  DADD R6, -R14, R2.reuse ;  /* 0x000000000e067229 */ /* 0x100fe20000000102 */
[----:B------:R-:W-:Y:S01]  /*56d40*/  ISETP.GE.AND P0, PT, R4, 0x3c000000, PT ;  /* 0x3c0000000400780c */ /* 0x000fe20003f06270 */
[----:B------:R-:W-:-:S10]  /*56d50*/  DADD R2, -RZ, -R2 ;  /* 0x00000000ff027229 */ /* 0x000fd40000000902 */
[----:B------:R-:W-:Y:S02]  /*56d60*/  FSEL R4, R2, R6, !P0 ;  /* 0x0000000602047208 */ /* 0x000fe40004000000 */
[----:B------:R-:W-:Y:S01]  /*56d70*/  FSEL R5, R3, R7, !P0 ;  /* 0x0000000703057208 */ /* 0x000fe20004000000 */
[----:B------:R-:W-:Y:S06]  /*56d80*/  BRA `(.L_x_9383) ;  /* 0x0000000000047947 */ /* 0x000fec0003800000 */
.L_x_9381:
[----:B------:R-:W-:-:S11]  /*56d90*/  DADD R4, R16, R16 ;  /* 0x0000000010047229 */ /* 0x000fd60000000010 */
.L_x_9383:
[----:B------:R-:W-:Y:S05]  /*56da0*/  BSYNC.RECONVERGENT B3 ;  /* 0x0000000000037941 */ /* 0x000fea0003800200 */
.L_x_9380:
        /* <DEDUP_REMOVED lines=66> */
.L_x_9392:
[C-C-:B------:R-:W-:Y:S01]  /*571d0*/  DADD R4, R2.reuse, R2.reuse ;  /* 0x0000000002047229 */ /* 0x140fe20000000002 */
[----:B------:R-:W-:Y:S01]  /*571e0*/  IMAD.MOV.U32 R0, RZ, RZ, 0x3ff00000 ;  /* 0x3ff00000ff007424 */ /* 0x000fe200078e00ff */
[----:B------:R-:W-:Y:S01]  /*571f0*/  ISETP.GE.AND P1, PT, R3, RZ, PT ;  /* 0x000000ff0300720c */ /* 0x000fe20003f26270 */
[----:B------:R-:W-:-:S03]  /*57200*/  DSETP.NAN.AND P0, PT, R2, R2, PT ;  /* 0x000000020200722a */ /* 0x000fc60003f08000 */
[----:B------:R-:W-:-:S04]  /*57210*/  FSEL R0, -R0, +QNAN , !P1 ;  /* 0x7ff0000000007808 */ /* 0x000fc80004800100 */
[----:B------:R-:W-:Y:S02]  /*57220*/  FSEL R2, R4, RZ, P0 ;  /* 0x000000ff04027208 */ /* 0x000fe40000000000 */
[----:B------:R-:W-:-:S07]  /*57230*/  FSEL R3, R5, R0, P0 ;  /* 0x0000000005037208 */ /* 0x000fce0000000000 */
.L_x_9393:
[----:B------:R-:W-:Y:S05]  /*57240*/  BSYNC.RECONVERGENT B0 ;  /* 0x0000000000007941 */ /* 0x000fea0003800200 */
.L_x_9391:
        /* <DEDUP_REMOVED lines=9> */
.L_x_9396:
        /* <DEDUP_REMOVED lines=82> */
.L_x_9401:
[----:B------:R-:W-:Y:S05]  /*57800*/  BSYNC.RECONVERGENT B0 ;  /* 0x0000000000007941 */ /* 0x000fea0003800200 */
.L_x_9400:
[----:B------:R-:W-:Y:S01]  /*57810*/  MOV R12, R8 ;  /* 0x00000008000c7202 */ /* 0x000fe20000000f00 */
[----:B------:R-:W-:-:S07]  /*57820*/  IMAD.MOV.U32 R13, RZ, RZ, R9 ;  /* 0x000000ffff0d7224 */ /* 0x000fce00078e0009 */
.L_x_9399:
[----:B------:R-:W-:Y:S05]  /*57830*/  BSYNC.RECONVERGENT B1 ;  /* 0x0000000000017941 */ /* 0x000fea0003800200 */
.L_x_9398:
        /* <DEDUP_REMOVED lines=78> */
.L_x_9403:
[----:B------:R-:W-:Y:S01]  /*57d20*/  MOV R6, 0x0 ;  /* 0x0000000000067802 */ /* 0x000fe20000000f00 */
[----:B------:R-:W-:Y:S01]  /*57d30*/  IMAD.MOV.U32 R7, RZ, RZ, 0x7ff00000 ;  /* 0x7ff00000ff077424 */ /* 0x000fe200078e00ff */
[----:B------:R-:W-:-:S05]  /*57d40*/  LOP3.LUT P0, RZ, R13, 0x7fffffff, RZ, 0xc0, !PT ;  /* 0x7fffffff0dff7812 */ /* 0x000fca000780c0ff */
[----:B------:R-:W-:-:S10]  /*57d50*/  DFMA R6, R12, R6, +INF ;  /* 0x7ff000000c06742b */ /* 0x000fd40000000006 */
[----:B------:R-:W-:Y:S02]  /*57d60*/  FSEL R6, R6, RZ, P0 ;  /* 0x000000ff06067208 */ /* 0x000fe40000000000 */
[----:B------:R-:W-:-:S07]  /*57d70*/  FSEL R7, R7, -QNAN , P0 ;  /* 0xfff0000007077808 */ /* 0x000fce0000000000 */
.L_x_9404:
[----:B------:R-:W-:Y:S05]  /*57d80*/  BSYNC.RECONVERGENT B0 ;  /* 0x0000000000007941 */ /* 0x000fea0003800200 */
.L_x_9402:
[--C-:B------:R-:W-:Y:S01]  /*57d90*/  DADD R8, -R14, R6.reuse ;  /* 0x000000000e087229 */ /* 0x100fe20000000106 */
[----:B------:R-:W-:Y:S01]  /*57da0*/  ISETP.GE.AND P0, PT, R4, 0x3c000000, PT ;  /* 0x3c0000000400780c */ /* 0x000fe20003f06270 */
[----:B------:R-:W-:-:S10]  /*57db0*/  DADD R6, -RZ, -R6 ;  /* 0x00000000ff067229 */ /* 0x000fd40000000906 */
[----:B------:R-:W-:Y:S02]  /*57dc0*/  FSEL R4, R6, R8, !P0 ;  /* 0x0000000806047208 */ /* 0x000fe40004000000 */
[----:B------:R-:W-:Y:S01]  /*57dd0*/  FSEL R5, R7, R9, !P0 ;  /* 0x0000000907057208 */ /* 0x000fe20004000000 */
[----:B------:R-:W-:Y:S06]  /*57de0*/  BRA `(.L_x_9397) ;  /* 0x0000000000047947 */ /* 0x000fec0003800000 */
.L_x_9395:
[----:B------:R-:W-:-:S11]  /*57df0*/  DADD R4, R10, R10 ;  /* 0x000000000a047229 */ /* 0x000fd6000000000a */
.L_x_9397:
[----:B------:R-:W-:Y:S05]  /*57e00*/  BSYNC.RECONVERGENT B3 ;  /* 0x0000000000037941 */ /* 0x000fea0003800200 */
.L_x_9394:
        /* <DEDUP_REMOVED lines=60> */
.L_x_9406:
[----:B------:R-:W-:Y:S05]  /*581d0*/  BSYNC.RECONVERGENT B0 ;  /* 0x0000000000007941 */ /* 0x000fea0003800200 */
.L_x_9405:
[----:B------:R-:W-:Y:S01]  /*581e0*/  DFMA R18, -R18, R4, -R2 ;  /* 0x000000041212722b */ /* 0x000fe20000000902 */
[----:B------:R-:W-:Y:S10]  /*581f0*/  BRA `(.L_x_8874) ;  /* 0x00000044007c7947 */ /* 0x000ff40003800000 */
.L_x_9370:
        /* <DEDUP_REMOVED lines=87> */
.L_x_9410:
[----:B------:R-:W-:Y:S01]  /*58770*/  MOV R6, 0x0 ;  /* 0x0000000000067802 */ /* 0x000fe20000000f00 */
[----:B------:R-:W-:Y:S01]  /*58780*/  IMAD.MOV.U32 R7, RZ, RZ, 0x7ff00000 ;  /* 0x7ff00000ff077424 */ /* 0x000fe200078e00ff */
[----:B------:R-:W-:-:S05]  /*58790*/  LOP3.LUT P0, RZ, R5, 0x7fffffff, RZ, 0xc0, !PT ;  /* 0x7fffffff05ff7812 */ /* 0x000fca000780c0ff */
[----:B------:R-:W-:-:S10]  /*587a0*/  DFMA R6, R4, R6, +INF ;  /* 0x7ff000000406742b */ /* 0x000fd40000000006 */
[----:B------:R-:W-:Y:S02]  /*587b0*/  FSEL R4, R6, RZ, P0 ;  /* 0x000000ff06047208 */ /* 0x000fe40000000000 */
[----:B------:R-:W-:-:S07]  /*587c0*/  FSEL R5, R7, -QNAN , P0 ;  /* 0xfff0000007057808 */ /* 0x000fce0000000000 */
.L_x_9411:
[----:B------:R-:W-:Y:S05]  /*587d0*/  BSYNC.RECONVERGENT B0 ;  /* 0x0000000000007941 */ /* 0x000fea0003800200 */
.L_x_9409:
        /* <DEDUP_REMOVED lines=8> */
[----:B0-----:R-:W-:Y:S05]  /*58860*/  CALL.REL.NOINC `($_ZN2at6native29vectorized_elementwise_kernelILi2EN48_GLOBAL__N__08322988_15_IGammaKernel_cu_cb51a28d10CalcIgammaIdEESt5arrayIPcLm3EEEEviT0_T1_$__internal_lgamma_pos) ;  /* 0x0000005400c87944 */ /* 0x001fea0003c00000 */
[----:B------:R-:W-:Y:S05]  /*58870*/  BSYNC.RECONVERGENT B4 ;  /* 0x0000000000047941 */ /* 0x000fea0003800200 */
.L_x_9414:
        /* <DEDUP_REMOVED lines=55> */
[----:B------:R-:W-:Y:S01]  /*58bf0*/  LOP3.LUT P0, RZ, R8, 0x2, RZ, 0xc0, !PT ;  /* 0x0000000208ff7812 */ /* 0x000fe2000780c0ff */
[----:B------:R-:W-:-:S03]  /*58c00*/  IMAD.MOV.U32 R8, RZ, RZ, 0x1 ;  /* 0x00000001ff087424 */ /* 0x000fc600078e00ff */
        /* <DEDUP_REMOVED lines=18> */
[----:B------:R-:W-:Y:S01]  /*58d30*/  IMAD.MOV.U32 R6, RZ, RZ, 0x54442d18 ;  /* 0x54442d18ff067424 */ /* 0x000fe200078e00ff */
[----:B------:R-:W-:Y:S02]  /*58d40*/  MOV R7, 0x400921fb ;  /* 0x400921fb00077802 */ /* 0x000fe40000000f00 */
[----:B------:R-:W-:-:S07]  /*58d50*/  MOV R0, 0x58d70 ;  /* 0x00058d7000007802 */ /* 0x000fce0000000f00 */
[----:B------:R-:W-:Y:S05]  /*58d60*/  CALL.REL.NOINC `($__internal_27_$__cuda_sm20_div_rn_f64_full) ;  /* 0x0000003c00607944 */ /* 0x000fea0003c00000 */
[----:B------:R-:W-:-:S07]  /*58d70*/  IMAD.MOV.U32 R7, RZ, RZ, R5 ;  /* 0x000000ffff077224 */ /* 0x000fce00078e0005 */
.L_x_9419:
[----:B------:R-:W-:Y:S05]  /*58d80*/  BSYNC.RECONVERGENT B4 ;  /* 0x0000000000047941 */ /* 0x000fea0003800200 */
.L_x_9418:
[----:B------:R-:W-:Y:S01]  /*58d90*/  MOV R12, R6 ;  /* 0x00000006000c7202 */ /* 0x000fe20000000f00 */
[----:B------:R-:W-:-:S07]  /*58da0*/  IMAD.MOV.U32 R13, RZ, RZ, R7 ;  /* 0x000000ffff0d7224 */ /* 0x000fce00078e0007 */
.L_x_9417:
[----:B------:R-:W-:Y:S05]  /*58db0*/  BSYNC.RECONVERGENT B0 ;  /* 0x0000000000007941 */ /* 0x000fea0003800200 */
.L_x_9416:
        /* <DEDUP_REMOVED lines=78> */
.L_x_9421:
[----:B------:R-:W-:Y:S01]  /*592a0*/  MOV R4, 0x0 ;  /* 0x0000000000047802 */ /* 0x000fe20000000f00 */
[----:B------:R-:W-:Y:S01]  /*592b0*/  IMAD.MOV.U32 R5, RZ, RZ, 0x7ff00000 ;  /* 0x7ff00000ff057424 */ /* 0x000fe200078e00ff */
[----:B------:R-:W-:-:S05]  /*592c0*/  LOP3.LUT P0, RZ, R13, 0x7fffffff, RZ, 0xc0, !PT ;  /* 0x7fffffff0dff7812 */ /* 0x000fca000780c0ff */
[----:B------:R-:W-:-:S10]  /*592d0*/  DFMA R4, R12, R4, +INF ;  /* 0x7ff000000c04742b */ /* 0x000fd40000000004 */
[----:B------:R-:W-:Y:S02]  /*592e0*/  FSEL R4, R4, RZ, P0 ;  /* 0x000000ff04047208 */ /* 0x000fe40000000000 */
[----:B------:R-:W-:-:S07]  /*592f0*/  FSEL R5, R5, -QNAN , P0 ;  /* 0xfff0000005057808 */ /* 0x000fce0000000000 */
.L_x_9422:
[----:B------:R-:W-:Y:S05]  /*59300*/  BSYNC.RECONVERGENT B0 ;  /* 0x0000000000007941 */ /* 0x000fea0003800200 */
.L_x_9420:
[--C-:B------:R-:W-:Y:S01]  /*59310*/  DADD R6, -R14, R4.reuse ;  /* 0x000000000e067229 */ /* 0x100fe20000000104 */
[----:B------:R-:W-:Y:S01]  /*59320*/  ISETP.GE.AND P0, PT, R3, 0x3c000000, PT ;  /* 0x3c0000000300780c */ /* 0x000fe20003f06270 */
[----:B------:R-:W-:-:S10]  /*59330*/  DADD R4, -RZ, -R4 ;  /* 0x00000000ff047229 */ /* 0x000fd40000000904 */
[----:B------:R-:W-:Y:S02]  /*59340*/  FSEL R4, R4, R6, !P0 ;  /* 0x0000000604047208 */ /* 0x000fe40004000000 */
[----:B------:R-:W-:Y:S01]  /*59350*/  FSEL R5, R5, R7, !P0 ;  /* 0x0000000705057208 */ /* 0x000fe20004000000 */
[----:B------:R-:W-:Y:S06]  /*59360*/  BRA `(.L_x_9415) ;  /* 0x0000000000047947 */ /* 0x000fec0003800000 */
.L_x_9413:
[----:B------:R-:W-:-:S11]  /*59370*/  DADD R4, R10, R10 ;  /* 0x000000000a047229 */ /* 0x000fd6000000000a */
.L_x_9415:
[----:B------:R-:W-:Y:S05]  /*59380*/  BSYNC.RECONVERGENT B3 ;  /* 0x0000000000037941 */ /* 0x000fea0003800200 */
.L_x_9412:
[----:B------:R-:W-:Y:S01]  /*59390*/  MOV R6, R26 ;  /* 0x0000001a00067202 */ /* 0x000fe20000000f00 */
        /* <DEDUP_REMOVED lines=63> */
[----:B------:R-:W-:Y:S02]  /*59790*/  IMAD R5, R0, 0x100000, R9 ;  /* 0x0010000000057824 */ /* 0x000fe400078e0209 */
[----:B------:R-:W-:Y:S01]  /*597a0*/  IMAD.MOV.U32 R6, RZ, RZ, RZ ;  /* 0x000000ffff067224 */ /* 0x000fe200078e00ff */
[----:B------:R-:W-:-:S06]  /*597b0*/  LEA R7, R3, 0x3ff00000, 0x14 ;  /* 0x3ff0000003077811 */ /* 0x000fcc00078ea0ff */
[----:B------:R-:W-:Y:S01]  /*597c0*/  DMUL R18, R4, R6 ;  /* 0x0000000604127228 */ /* 0x000fe20000000000 */
[----:B------:R-:W-:Y:S10]  /*597d0*/  BRA `(.L_x_9423) ;  /* 0x0000002800dc7947 */ /* 0x000ff40003800000 */
.L_x_9408:
        /* <DEDUP_REMOVED lines=26> */
[----:B0-----:R-:W-:Y:S05]  /*59980*/  CALL.REL.NOINC `($__internal_27_$__cuda_sm20_div_rn_f64_full) ;  /* 0x0000003000587944 */ /* 0x001fea0003c00000 */
[----:B------:R-:W-:-:S07]  /*59990*/  IMAD.MOV.U32 R7, RZ, RZ, R5 ;  /* 0x000000ffff077224 */ /* 0x000fce00078e0005 */
.L_x_9425:
[----:B------:R-:W-:Y:S05]  /*599a0*/  BSYNC.RECONVERGENT B0 ;  /* 0x0000000000007941 */ /* 0x000fea0003800200 */
.L_x_9424:
[----:B------:R-:W1:Y:S01]  /*599b0*/  MUFU.RSQ64H R23, R7 ;  /* 0x0000000700177308 */ /* 0x000e620000001c00 */
[----:B------:R-:W-:Y:S01]  /*599c0*/  IADD3 R22, PT, PT, R7, -0x3500000, RZ ;  /* 0xfcb0000007167810 */ /* 0x000fe20007ffe0ff */
[----:B------:R-:W-:Y:S03]  /*599d0*/  BSSY.RECONVERGENT B3, `(.L_x_9426) ;  /* 0x000001a000037945 */ /* 0x000fe60003800200 */
[----:B------:R-:W-:Y:S02]  /*599e0*/  ISETP.GE.U32.AND P0, PT, R22, 0x7ca00000, PT ;  /* 0x7ca000001600780c */ /* 0x000fe40003f06070 */
[----:B-1----:R-:W-:-:S08]  /*599f0*/  DMUL R8, R22, R22 ;  /* 0x0000001616087228 */ /* 0x002fd00000000000 */
[----:B------:R-:W-:Y:S01]  /*59a00*/  DFMA R20, -R8, R6, 1 ;  /* 0x3ff000000814742b */ /* 0x000fe20000000106 */
[----:B------:R-:W-:Y:S01]  /*59a10*/  IMAD.MOV.U32 R8, RZ, RZ, 0x0 ;  /* 0x00000000ff087424 */ /* 0x000fe200078e00ff */
[----:B------:R-:W-:-:S06]  /*59a20*/  MOV R9, 0x3fd80000 ;  /* 0x3fd8000000097802 */ /* 0x000fcc0000000f00 */
        /* <DEDUP_REMOVED lines=17> */
[----:B0-----:R-:W-:Y:S05]  /*59b40*/  CALL.REL.NOINC `($__internal_28_$__cuda_sm20_dsqrt_rn_f64_mediumpath_v1) ;  /* 0x0000003400887944 */ /* 0x001fea0003c00000 */
[----:B------:R-:W-:Y:S01]  /*59b50*/  MOV R20, R8 ;  /* 0x0000000800147202 */ /* 0x000fe20000000f00 */
[----:B------:R-:W-:-:S07]  /*59b60*/  IMAD.MOV.U32 R21, RZ, RZ, R9 ;  /* 0x000000ffff157224 */ /* 0x000fce00078e0009 */
.L_x_9427:
[----:B------:R-:W-:Y:S05]  /*59b70*/  BSYNC.RECONVERGENT B3 ;  /* 0x0000000000037941 */ /* 0x000fea0003800200 */
.L_x_9426:
[----:B------:R-:W-:Y:S01]  /*59b80*/  HFMA2 R28, -RZ, RZ, 3118, 0.01029205322265625 ;  /* 0x6a172145ff1c7431 */ /* 0x000fe200000001ff */
[----:B------:R-:W-:Y:S01]  /*59b90*/  MOV R6, 0xe5f3508a ;  /* 0xe5f3508a00067802 */ /* 0x000fe20000000f00 */
[----:B------:R-:W-:Y:S02]  /*59ba0*/  IMAD.MOV.U32 R7, RZ, RZ, 0x40bb2bff ;  /* 0x40bb2bffff077424 */ /* 0x000fe400078e00ff */
[----:B------:R-:W-:Y:S02]  /*59bb0*/  HFMA2 R8, -RZ, RZ, -1971, -349.75 ;  /* 0xe7b3dd77ff087431 */ /* 0x000fe400000001ff */
        /* <DEDUP_REMOVED lines=8> */
[----:B------:R-:W-:Y:S01]  /*59c40*/  IMAD.MOV.U32 R9, RZ, RZ, 0x407c1f1c ;  /* 0x407c1f1cff097424 */ /* 0x000fe200078e00ff */
[----:B------:R-:W-:Y:S01]  /*59c50*/  BSSY.RECONVERGENT B3, `(.L_x_9428) ;  /* 0x0000053000037945 */ /* 0x000fe20003800200 */
[----:B------:R-:W-:Y:S01]  /*59c60*/  IMAD.MOV.U32 R31, RZ, RZ, 0x4194972f ;  /* 0x4194972fff1f7424 */ /* 0x000fe200078e00ff */
[----:B------:R3:W-:Y:S01]  /*59c70*/  STL.64 [R1+0x1458], R24 ;  /* 0x0014581801007387 */ /* 0x0007e20000100a00 */
[----:B------:R-:W-:Y:S01]  /*59c80*/  DSETP.GT.AND P1, PT, R12, 1, PT ;  /* 0x3ff000000c00742a */ /* 0x000fe20003f24000 */
[----:B------:R-:W-:-:S02]  /*59c90*/  VIADD R3, R4, 0x13e8 ;  /* 0x000013e804037836 */ /* 0x000fc40000000000 */
[----:B-1----:R-:W-:Y:S02]  /*59ca0*/  HFMA2 R6, -RZ, RZ, 13.1875, -7992 ;  /* 0x4a98efceff067431 */ /* 0x002fe400000001ff */
[----:B------:R-:W-:Y:S01]  /*59cb0*/  IMAD.MOV.U32 R7, RZ, RZ, 0x4184aa64 ;  /* 0x4184aa64ff077424 */ /* 0x000fe200078e00ff */
[----:B------:R1:W-:Y:S01]  /*59cc0*/  STL.64 [R1+0x1460], R22 ;  /* 0x0014601601007387 */ /* 0x0003e20000100a00 */
[----:B--2---:R-:W-:Y:S02]  /*59cd0*/  HFMA2 R28, -RZ, RZ, -0.134033203125, -324 ;  /* 0xb04add10ff1c7431 */ /* 0x004fe400000001ff */
[----:B------:R-:W-:Y:S01]  /*59ce0*/  IMAD.MOV.U32 R29, RZ, RZ, 0x40f28df4 ;  /* 0x40f28df4ff1d7424 */ /* 0x000fe200078e00ff */
[----:B------:R2:W-:Y:S01]  /*59cf0*/  STL.64 [R1+0x1468], R8 ;  /* 0x0014680801007387 */ /* 0x0005e20000100a00 */
[----:B---3--:R-:W-:Y:S01]  /*59d00*/  MOV R24, 0x3bfd7560 ;  /* 0x3bfd756000187802 */ /* 0x008fe20000000f00 */
[----:B------:R-:W-:Y:S02]  /*59d10*/  IMAD.MOV.U32 R25, RZ, RZ, 0x41225e07 ;  /* 0x41225e07ff197424 */ /* 0x000fe400078e00ff */
[----:B------:R3:W-:Y:S04]  /*59d20*/  STL.64 [R1+0x1498], R6 ;  /* 0x0014980601007387 */ /* 0x0007e80000100a00 */
[----:B------:R4:W-:Y:S01]  /*59d30*/  STL.64 [R1+0x1478], R28 ;  /* 0x0014781c01007387 */ /* 0x0009e20000100a00 */
[----:B-1----:R-:W-:-:S02]  /*59d40*/  HFMA2 R22, -RZ, RZ, 0.00095653533935546875, 2019 ;  /* 0x13d667e3ff167431 */ /* 0x002fc400000001ff */
[----:B------:R-:W-:Y:S01]  /*59d50*/  IMAD.MOV.U32 R23, RZ, RZ, 0x414a9038 ;  /* 0x414a9038ff177424 */ /* 0x000fe200078e00ff */
[----:B--2---:R-:W-:Y:S01]  /*59d60*/  MOV R8, 0x42ce50ea ;  /* 0x42ce50ea00087802 */ /* 0x004fe20000000f00 */
[----:B------:R-:W-:Y:S01]  /*59d70*/  IMAD.MOV.U32 R9, RZ, RZ, 0x416bdba1 ;  /* 0x416bdba1ff097424 */ /* 0x000fe200078e00ff */
[----:B------:R1:W-:Y:S01]  /*59d80*/  STL.64 [R1+0x1480], R24 ;  /* 0x0014801801007387 */ /* 0x0003e20000100a00 */
[----:B---3--:R-:W2:Y:S01]  /*59d90*/  MUFU.RCP64H R7, R11 ;  /* 0x0000000b00077308 */ /* 0x008ea20000001800 */
[----:B------:R-:W-:Y:S02]  /*59da0*/  IADD3 R6, PT, PT, R11, 0x300402, RZ ;  /* 0x003004020b067810 */ /* 0x000fe40007ffe0ff */
[----:B------:R3:W-:Y:S01]  /*59db0*/  STL.64 [R1+0x1490], R8 ;  /* 0x0014900801007387 */ /* 0x0007e20000100a00 */
[----:B----4-:R-:W-:Y:S02]  /*59dc0*/  HFMA2 R28, -RZ, RZ, -4572, 0.0137176513671875 ;  /* 0xec772306ff1c7431 */ /* 0x010fe400000001ff */
[----:B------:R-:W-:Y:S01]  /*59dd0*/  IMAD.MOV.U32 R29, RZ, RZ, 0x4198bf15 ;  /* 0x4198bf15ff1d7424 */ /* 0x000fe200078e00ff */
[----:B------:R4:W-:Y:S01]  /*59de0*/  STL.64 [R1+0x1488], R22 ;  /* 0x0014881601007387 */ /* 0x0009e20000100a00 */
[----:B------:R-:W-:-:S02]  /*59df0*/  FSETP.GEU.AND P0, PT, |R6|, 5.8789094863358348022e-39, PT ;  /* 0x004004020600780b */ /* 0x000fc40003f0e200 */
[----:B-1----:R-:W-:Y:S01]  /*59e00*/  MOV R24, 0xcf4eca2e ;  /* 0xcf4eca2e00187802 */ /* 0x002fe20000000f00 */
[----:B------:R1:W-:Y:S01]  /*59e10*/  STL.64 [R1+0x14a8], R28 ;  /* 0x0014a81c01007387 */ /* 0x0003e20000100a00 */
[----:B------:R-:W-:Y:S01]  /*59e20*/  IMAD.MOV.U32 R25, RZ, RZ, 0x418b2298 ;  /* 0x418b2298ff197424 */ /* 0x000fe200078e00ff */
[----:B---3--:R-:W-:Y:S01]  /*59e30*/  MOV R8, 0x0 ;  /* 0x0000000000087802 */ /* 0x008fe20000000f00 */
[----:B------:R-:W-:Y:S01]  /*59e40*/  IMAD.MOV.U32 R9, RZ, RZ, 0x40508000 ;  /* 0x40508000ff097424 */ /* 0x000fe200078e00ff */
[----:B------:R3:W-:Y:S01]  /*59e50*/  STL.64 [R1+0x14a0], R30 ;  /* 0x0014a01e01007387 */ /* 0x0007e20000100a00 */
[----:B----4-:R-:W-:Y:S02]  /*59e60*/  HFMA2 R22, -RZ, RZ, 0, 0 ;  /* 0x00000000ff167431 */ /* 0x010fe400000001ff */
[----:B------:R-:W-:Y:S01]  /*59e70*/  IMAD.MOV.U32 R23, RZ, RZ, 0x3ff00000 ;  /* 0x3ff00000ff177424 */ /* 0x000fe200078e00ff */
[----:B------:R4:W-:Y:S01]  /*59e80*/  STL.64 [R1+0x14b0], R24 ;  /* 0x0014b01801007387 */ /* 0x0009e20000100a00 */
[----:B-1----:R-:W-:Y:S01]  /*59e90*/  MOV R28, 0x0 ;  /* 0x00000000001c7802 */ /* 0x002fe20000000f00 */
[----:B------:R-:W-:-:S02]  /*59ea0*/  IMAD.MOV.U32 R29, RZ, RZ, 0x4115d0bc ;  /* 0x4115d0bcff1d7424 */ /* 0x000fc400078e00ff */
[----:B------:R2:W-:Y:S01]  /*59eb0*/  STL.64 [R1+0x27e0], R8 ;  /* 0x0027e00801007387 */ /* 0x0005e20000100a00 */
[----:B---3--:R-:W-:-:S03]  /*59ec0*/  HFMA2 R30, -RZ, RZ, 0, 0 ;  /* 0x00000000ff1e7431 */ /* 0x008fc600000001ff */
[----:B------:R1:W-:Y:S01]  /*59ed0*/  STL.64 [R1+0x27f8], R28 ;  /* 0x0027f81c01007387 */ /* 0x0003e20000100a00 */
[----:B------:R-:W-:Y:S02]  /*59ee0*/  IMAD.MOV.U32 R31, RZ, RZ, 0x40dfe780 ;  /* 0x40dfe780ff1f7424 */ /* 0x000fe400078e00ff */
[----:B----4-:R-:W-:Y:S02]  /*59ef0*/  HFMA2 R24, -RZ, RZ, 0, 0 ;  /* 0x00000000ff187431 */ /* 0x010fe400000001ff */
[----:B------:R-:W-:Y:S01]  /*59f00*/  IMAD.MOV.U32 R25, RZ, RZ, 0x41441f7b ;  /* 0x41441f7bff197424 */ /* 0x000fe200078e00ff */
[----:B------:R3:W-:Y:S01]  /*59f10*/  STL.64 [R1+0x27d8], R22 ;  /* 0x0027d81601007387 */ /* 0x0007e20000100a00 */
[----:B--2---:R-:W-:-:S03]  /*59f20*/  DFMA R8, -R10, R6, 1 ;  /* 0x3ff000000a08742b */ /* 0x004fc60000000106 */
[----:B------:R2:W-:Y:S01]  /*59f30*/  STL.64 [R1+0x27f0], R30 ;  /* 0x0027f01e01007387 */ /* 0x0005e20000100a00 */
[----:B-1----:R-:W-:Y:S02]  /*59f40*/  HFMA2 R28, -RZ, RZ, -0.00048828125, 0 ;  /* 0x90000000ff1c7431 */ /* 0x002fe400000001ff */
[----:B------:R-:W-:Y:S01]  /*59f50*/  IMAD.MOV.U32 R29, RZ, RZ, 0x4185eeb6 ;  /* 0x4185eeb6ff1d7424 */ /* 0x000fe200078e00ff */
[----:B------:R1:W-:Y:S01]  /*59f60*/  STL.64 [R1+0x2800], R24 ;  /* 0x0028001801007387 */ /* 0x0003e20000100a00 */
[----:B------:R-:W-:Y:S01]  /*59f70*/  DFMA R8, R8, R8, R8 ;  /* 0x000000080808722b */ /* 0x000fe20000000008 */
[----:B---3--:R-:W-:Y:S02]  /*59f80*/  IMAD.MOV.U32 R23, RZ, RZ, 0x409e1400 ;  /* 0x409e1400ff177424 */ /* 0x008fe400078e00ff */
[----:B------:R-:W-:Y:S01]  /*59f90*/  STL.64 [R1+0x2838], RZ ;  /* 0x002838ff01007387 */ /* 0x000fe20000100a00 */
[----:B--2---:R-:W-:-:S03]  /*59fa0*/  MOV R30, 0x80000000 ;  /* 0x80000000001e7802 */ /* 0x004fc60000000f00 */
[----:B------:R2:W-:Y:S01]  /*59fb0*/  STL.64 [R1+0x2810], R28 ;  /* 0x0028101c01007387 */ /* 0x0005e20000100a00 */
[----:B------:R-:W-:Y:S01]  /*59fc0*/  IMAD.MOV.U32 R31, RZ, RZ, 0x419cbd69 ;  /* 0x419cbd69ff1f7424 */ /* 0x000fe200078e00ff */
[----:B------:R-:W-:Y:S01]  /*59fd0*/  DFMA R8, R6, R8, R6 ;  /* 0x000000080608722b */ /* 0x000fe20000000006 */
[----:B-1----:R-:W-:Y:S01]  /*59fe0*/  MOV R24, 0x70000000 ;  /* 0x7000000000187802 */ /* 0x002fe20000000f00 */
[----:B------:R-:W-:Y:S01]  /*59ff0*/  IMAD.MOV.U32 R25, RZ, RZ, 0x41991871 ;  /* 0x41991871ff197424 */ /* 0x000fe200078e00ff */
[----:B------:R1:W-:Y:S04]  /*5a000*/  STL.64 [R1+0x27e8], R22 ;  /* 0x0027e81601007387 */ /* 0x0003e80000100a00 */
[----:B------:R-:W-:Y:S01]  /*5a010*/  STL.64 [R1+0x2818], R24 ;  /* 0x0028181801007387 */ /* 0x000fe20000100a00 */
[----:B--2---:R-:W-:-:S02]  /*5a020*/  HFMA2 R28, -RZ, RZ, 0, 0 ;  /* 0x00000000ff1c7431 */ /* 0x004fc400000001ff */
[----:B------:R-:W-:Y:S01]  /*5a030*/  IMAD.MOV.U32 R29, RZ, RZ, 0x418308a8 ;  /* 0x418308a8ff1d7424 */ /* 0x000fe200078e00ff */
[----:B------:R-:W-:Y:S01]  /*5a040*/  STL.64 [R1+0x2828], R30 ;  /* 0x0028281e01007387 */ /* 0x000fe20000100a00 */
[----:B-1----:R-:W-:Y:S01]  /*5a050*/  MOV R22, 0xe0000000 ;  /* 0xe000000000167802 */ /* 0x002fe20000000f00 */
[----:B------:R-:W-:Y:S02]  /*5a060*/  IMAD.MOV.U32 R23, RZ, RZ, 0x41697171 ;  /* 0x41697171ff177424 */ /* 0x000fe400078e00ff */
[----:B------:R-:W-:Y:S04]  /*5a070*/  STL.64 [R1+0x2830], R28 ;  /* 0x0028301c01007387 */ /* 0x000fe80000100a00 */
[----:B------:R1:W-:Y:S02]  /*5a080*/  STL.64 [R1+0x2808], R22 ;  /* 0x0028081601007387 */ /* 0x0003e40000100a00 */
[----:B-1----:R-:W-:-:S02]  /*5a090*/  HFMA2 R22, -RZ, RZ, -0.125, 0 ;  /* 0xb0000000ff167431 */ /* 0x002fc400000001ff */
[----:B------:R-:W-:-:S05]  /*5a0a0*/  IMAD.MOV.U32 R23, RZ, RZ, 0x41a1fda6 ;  /* 0x41a1fda6ff177424 */ /* 0x000fca00078e00ff */
        /* <DEDUP_REMOVED lines=8> */
[----:B------:R-:W-:Y:S02]  /*5a130*/  IADD3 R0, PT, PT, R0, -0x100000, RZ ;  /* 0xfff0000000007810 */ /* 0x000fe40007ffe0ff */
[----:B------:R-:W-:-:S07]  /*5a140*/  MOV R24, 0x5a160 ;  /* 0x0005a16000187802 */ /* 0x000fce0000000f00 */
[----:B0-----:R-:W-:Y:S05]  /*5a150*/  CALL.REL.NOINC `($__internal_26_$__cuda_sm20_dblrcp_rn_slowpath_v3) ;  /* 0x0000002400b87944 */ /* 0x001fea0003c00000 */
[----:B------:R-:W-:Y:S01]  /*5a160*/  IMAD.MOV.U32 R6, RZ, RZ, R5 ;  /* 0x000000ffff067224 */ /* 0x000fe200078e0005 */
[----:B------:R-:W-:-:S07]  /*5a170*/  MOV R7, R0 ;  /* 0x0000000000077202 */ /* 0x000fce0000000f00 */
.L_x_9429:
[----:B------:R-:W-:Y:S05]  /*5a180*/  BSYNC.RECONVERGENT B3 ;  /* 0x0000000000037941 */ /* 0x000fea0003800200 */
.L_x_9428:
[----:B------:R-:W-:Y:S01]  /*5a190*/  IMAD.MOV.U32 R0, RZ, RZ, -0x8 ;  /* 0xfffffff8ff007424 */ /* 0x000fe200078e00ff */
[----:B------:R-:W-:Y:S02]  /*5a1a0*/  SEL R3, R3, R22, P1 ;  /* 0x0000001603037207 */ /* 0x000fe40000800000 */
[----:B------:R-:W-:Y:S02]  /*5a1b0*/  SEL R5, RZ, 0x60, !P1 ;  /* 0x00000060ff057807 */ /* 0x000fe40004800000 */
[----:B------:R-:W-:Y:S02]  /*5a1c0*/  SEL R0, R0, 0x8, P1 ;  /* 0x0000000800007807 */ /* 0x000fe40000800000 */
[----:B------:R-:W-:-:S03]  /*5a1d0*/  IADD3 R5, PT, PT, R4, R5, RZ ;  /* 0x0000000504057210 */ /* 0x000fc60007ffe0ff */
[----:B------:R-:W-:Y:S02]  /*5a1e0*/  IMAD.IADD R3, R3, 0x1, R0 ;  /* 0x0000000103037824 */ /* 0x000fe400078e0200 */
[----:B0-----:R-:W2:Y:S04]  /*5a1f0*/  LDL.64 R48, [R5+0x1388] ;  /* 0x0013880005307983 */ /* 0x001ea80000100a00 */
[----:B------:R0:W2:Y:S04]  /*5a200*/  LDL.64 R50, [R3] ;  /* 0x0000000003327983 */ /* 0x0000a80000100a00 */
[----:B------:R-:W3:Y:S01]  /*5a210*/  LDL.64 R38, [R5] ;  /* 0x0000000005267983 */ /* 0x000ee20000100a00 */
[----:B0-----:R-:W-:-:S05]  /*5a220*/  IADD3 R3, PT, PT, R3, R0, RZ ;  /* 0x0000000003037210 */ /* 0x001fca0007ffe0ff */
[----:B------:R0:W4:Y:S01]  /*5a230*/  LDL.64 R40, [R3] ;  /* 0x0000000003287983 */ /* 0x0001220000100a00 */
[----:B------:R-:W-:-:S05]  /*5a240*/  IADD3 R4, PT, PT, R0, R5, RZ ;  /* 0x0000000500047210 */ /* 0x000fca0007ffe0ff */
[----:B------:R-:W3:Y:S01]  /*5a250*/  LDL.64 R34, [R4] ;  /* 0x0000000004227983 */ /* 0x000ee20000100a00 */
[----:B0-----:R-:W-:-:S05]  /*5a260*/  IMAD.IADD R3, R3, 0x1, R0 ;  /* 0x0000000103037824 */ /* 0x001fca00078e0200 */
[----:B------:R0:W5:Y:S01]  /*5a270*/  LDL.64 R8, [R3] ;  /* 0x0000000003087983 */ /* 0x0001620000100a00 */
[----:B------:R-:W-:-:S05]  /*5a280*/  IADD3 R27, PT, PT, R4, R0, RZ ;  /* 0x00000000041b7210 */ /* 0x000fca0007ffe0ff */
[----:B------:R-:W5:Y:S01]  /*5a290*/  LDL.64 R4, [R27] ;  /* 0x000000001b047983 */ /* 0x000f620000100a00 */
        /* <DEDUP_REMOVED lines=11> */
[----:B------:R0:W5:Y:S01]  /*5a350*/  LDL.64 R28, [R3] ;  /* 0x00000000031c7983 */ /* 0x0001620000100a00 */
[----:B------:R-:W-:Y:S02]  /*5a360*/  FSEL R6, R6, R10, P1 ;  /* 0x0000000a06067208 */ /* 0x000fe40000800000 */
[----:B------:R-:W-:Y:S02]  /*5a370*/  FSEL R7, R7, R11, P1 ;  /* 0x0000000b07077208 */ /* 0x000fe40000800000 */
[----:B------:R-:W-:Y:S01]  /*5a380*/  IADD3 R27, PT, PT, R27, R0, RZ ;  /* 0x000000001b1b7210 */ /* 0x000fe20007ffe0ff */
[----:B0-----:R-:W-:-:S03]  /*5a390*/  IMAD.IADD R3, R3, 0x1, R0 ;  /* 0x0000000103037824 */ /* 0x001fc600078e0200 */
[----:B--2---:R-:W-:-:S08]  /*5a3a0*/  DFMA R48, R6, R48, R50 ;  /* 0x000000300630722b */ /* 0x004fd00000000032 */
[C---:B----4-:R-:W-:Y:S02]  /*5a3b0*/  DFMA R40, R6.reuse, R48, R40 ;  /* 0x000000300628722b */ /* 0x050fe40000000028 */
[C---:B---3--:R-:W-:Y:S01]  /*5a3c0*/  DFMA R38, R6.reuse, R38, R34 ;  /* 0x000000260626722b */ /* 0x048fe20000000022 */
[----:B------:R0:W2:Y:S05]  /*5a3d0*/  LDL.64 R34, [R3] ;  /* 0x0000000003227983 */ /* 0x0000aa0000100a00 */
[C---:B-----5:R-:W-:Y:S01]  /*5a3e0*/  DFMA R40, R6.reuse, R40, R8 ;  /* 0x000000280628722b */ /* 0x060fe20000000008 */
[----:B------:R1:W3:Y:S01]  /*5a3f0*/  LDL.64 R8, [R27] ;  /* 0x000000001b087983 */ /* 0x0002e20000100a00 */
[----:B0-----:R-:W-:Y:S01]  /*5a400*/  IMAD.IADD R3, R3, 0x1, R0 ;  /* 0x0000000103037824 */ /* 0x001fe200078e0200 */
[----:B------:R-:W-:Y:S01]  /*5a410*/  DFMA R4, R6, R38, R4 ;  /* 0x000000260604722b */ /* 0x000fe20000000004 */
[----:B-1----:R-:W-:-:S04]  /*5a420*/  IADD3 R27, PT, PT, R27, R0, RZ ;  /* 0x000000001b1b7210 */ /* 0x002fc80007ffe0ff */
[C---:B------:R-:W-:Y:S01]  /*5a430*/  DFMA R40, R6.reuse, R40, R22 ;  /* 0x000000280628722b */ /* 0x040fe20000000016 */
[----:B------:R0:W4:Y:S04]  /*5a440*/  LDL.64 R38, [R27] ;  /* 0x000000001b267983 */ /* 0x0001280000100a00 */
[----:B------:R1:W5:Y:S01]  /*5a450*/  LDL.64 R22, [R3] ;  /* 0x0000000003167983 */ /* 0x0003620000100a00 */
[-C--:B0-----:R-:W-:Y:S02]  /*5a460*/  IADD3 R27, PT, PT, R27, R0.reuse, RZ ;  /* 0x000000001b1b7210 */ /* 0x081fe40007ffe0ff */
[----:B------:R-:W-:Y:S01]  /*5a470*/  DFMA R48, R6, R40, R36 ;  /* 0x000000280630722b */ /* 0x000fe20000000024 */
[----:B------:R-:W-:Y:S02]  /*5a480*/  IMAD.IADD R36, R3, 0x1, R0 ;  /* 0x0000000103247824 */ /* 0x000fe400078e0200 */
[----:B------:R-:W5:Y:S01]  /*5a490*/  LDL.64 R40, [R27] ;  /* 0x000000001b287983 */ /* 0x000f620000100a00 */
[----:B-1----:R-:W-:-:S03]  /*5a4a0*/  IADD3 R3, PT, PT, R27, R0, RZ ;  /* 0x000000001b037210 */ /* 0x002fc60007ffe0ff */
[----:B------:R-:W5:Y:S01]  /*5a4b0*/  LDL.64 R36, [R36] ;  /* 0x0000000024247983 */ /* 0x000f620000100a00 */
[----:B------:R-:W-:-:S03]  /*5a4c0*/  DFMA R48, R6, R48, R32 ;  /* 0x000000300630722b */ /* 0x000fc60000000020 */
[----:B------:R0:W5:Y:S02]  /*5a4d0*/  LDL.64 R32, [R3] ;  /* 0x0000000003207983 */ /* 0x0001640000100a00 */
[----:B0-----:R-:W-:-:S03]  /*5a4e0*/  IMAD.IADD R3, R3, 0x1, R0 ;  /* 0x0000000103037824 */ /* 0x001fc600078e0200 */
[----:B------:R-:W-:Y:S02]  /*5a4f0*/  DFMA R48, R6, R48, R24 ;  /* 0x000000300630722b */ /* 0x000fe40000000018 */
[----:B------:R0:W5:Y:S02]  /*5a500*/  LDL.64 R24, [R3] ;  /* 0x0000000003187983 */ /* 0x0001640000100a00 */
[----:B0-----:R-:W-:-:S04]  /*5a510*/  IADD3 R3, PT, PT, R3, R0, RZ ;  /* 0x0000000003037210 */ /* 0x001fc80007ffe0ff */
[----:B------:R-:W-:Y:S01]  /*5a520*/  DFMA R48, R6, R48, R30 ;  /* 0x000000300630722b */ /* 0x000fe2000000001e */
[----:B------:R0:W5:Y:S02]  /*5a530*/  LDL.64 R30, [R3] ;  /* 0x00000000031e7983 */ /* 0x0001640000100a00 */
[----:B0-----:R-:W-:-:S05]  /*5a540*/  IMAD.IADD R3, R3, 0x1, R0 ;  /* 0x0000000103037824 */ /* 0x001fca00078e0200 */
[----:B------:R-:W-:Y:S02]  /*5a550*/  DFMA R50, R6, R48, R28 ;  /* 0x000000300632722b */ /* 0x000fe4000000001c */
[----:B------:R0:W5:Y:S02]  /*5a560*/  LDL.64 R48, [R3] ;  /* 0x0000000003307983 */ /* 0x0001640000100a00 */
[----:B0-----:R-:W-:-:S05]  /*5a570*/  IADD3 R3, PT, PT, R3, R0, RZ ;  /* 0x0000000003037210 */ /* 0x001fca0007ffe0ff */
[----:B------:R0:W5:Y:S02]  /*5a580*/  LDL.64 R28, [R3] ;  /* 0x00000000031c7983 */ /* 0x0001640000100a00 */
[----:B0-----:R-:W-:-:S05]  /*5a590*/  IMAD.IADD R3, R3, 0x1, R0 ;  /* 0x0000000103037824 */ /* 0x001fca00078e0200 */
[----:B------:R-:W5:Y:S01]  /*5a5a0*/  LDL.64 R76, [R3] ;  /* 0x00000000034c7983 */ /* 0x000f620000100a00 */
[----:B------:R-:W-:-:S05]  /*5a5b0*/  IADD3 R0, PT, PT, R3, R0, RZ ;  /* 0x0000000003007210 */ /* 0x000fca0007ffe0ff */
        /* <DEDUP_REMOVED lines=10> */
[----:B------:R-:W-:-:S05]  /*5a660*/  IMAD.MOV.U32 R22, RZ, RZ, 0x1 ;  /* 0x00000001ff167424 */ /* 0x000fca00078e00ff */
        /* <DEDUP_REMOVED lines=18> */
[----:B------:R-:W-:Y:S02]  /*5a790*/  MOV R8, R4 ;  /* 0x0000000400087202 */ /* 0x000fe40000000f00 */
[----:B------:R-:W-:-:S07]  /*5a7a0*/  MOV R0, 0x5a7c0 ;  /* 0x0005a7c000007802 */ /* 0x000fce0000000f00 */
[----:B------:R-:W-:Y:S05]  /*5a7b0*/  CALL.REL.NOINC `($__internal_27_$__cuda_sm20_div_rn_f64_full) ;  /* 0x0000002000cc7944 */ /* 0x000fea0003c00000 */
[----:B------:R-:W-:Y:S01]  /*5a7c0*/  IMAD.MOV.U32 R8, RZ, RZ, R6 ;  /* 0x000000ffff087224 */ /* 0x000fe200078e0006 */
[----:B------:R-:W-:-:S07]  /*5a7d0*/  MOV R9, R5 ;  /* 0x0000000500097202 */ /* 0x000fce0000000f00 */
.L_x_9431:
[----:B------:R-:W-:Y:S05]  /*5a7e0*/  BSYNC.RECONVERGENT B0 ;  /* 0x0000000000007941 */ /* 0x000fea0003800200 */
.L_x_9430:
        /* <DEDUP_REMOVED lines=20> */
[----:B------:R-:W-:Y:S01]  /*5a930*/  IMAD.MOV.U32 R22, RZ, RZ, R6 ;  /* 0x000000ffff167224 */ /* 0x000fe200078e0006 */
[----:B------:R-:W-:-:S07]  /*5a940*/  MOV R23, R5 ;  /* 0x0000000500177202 */ /* 0x000fce0000000f00 */
.L_x_9433:
[----:B------:R-:W-:Y:S05]  /*5a950*/  BSYNC.RECONVERGENT B0 ;  /* 0x0000000000007941 */ /* 0x000fea0003800200 */
.L_x_9432:
[----:B------:R-:W-:-:S06]  /*5a960*/  DSETP.GEU.AND P0, PT, R14, 200, PT ;  /* 0x406900000e00742a */ /* 0x000fcc0003f0e000 */
[----:B------:R-:W-:-:S14]  /*5a970*/  DSETP.GEU.OR P0, PT, R10, 200, P0 ;  /* 0x406900000a00742a */ /* 0x000fdc000070e400 */
[----:B------:R-:W-:Y:S05]  /*5a980*/  @P0 BRA `(.L_x_9434) ;  /* 0x0000000800440947 */ /* 0x000fea0003800000 */
[----:B------:R-:W-:Y:S01]  /*5a990*/  IMAD.MOV.U32 R4, RZ, RZ, 0x652b82fe ;  /* 0x652b82feff047424 */ /* 0x000fe200078e00ff */
[----:B------:R-:W-:Y:S01]  /*5a9a0*/  MOV R5, 0x3ff71547 ;  /* 0x3ff7154700057802 */ /* 0x000fe20000000f00 */
        /* <DEDUP_REMOVED lines=14> */
[----:B------:R-:W-:Y:S01]  /*5aa90*/  UMOV UR7, 0x3e5ade15 ;  /* 0x3e5ade1500077882 */ /* 0x000fe20000000000 */
[----:B------:R-:W0:Y:S01]  /*5aaa0*/  MUFU.RCP64H R5, R17 ;  /* 0x0000001100057308 */ /* 0x000e220000001800 */
[----:B------:R-:W-:-:S03]  /*5aab0*/  IMAD.MOV.U32 R4, RZ, RZ, 0x1 ;  /* 0x00000001ff047424 */ /* 0x000fc600078e00ff */
        /* <DEDUP_REMOVED lines=23> */
[----:B------:R-:W-:-:S04]  /*5ac30*/  MOV R6, R26 ;  /* 0x0000001a00067202 */ /* 0x000fc80000000f00 */
[----:B------:R-:W-:Y:S01]  /*5ac40*/  DFMA R20, R14, R4, UR6 ;  /* 0x000000060e147e2b */ /* 0x000fe20008000004 */
[----:B------:R-:W-:Y:S01]  /*5ac50*/  IMAD.MOV.U32 R7, RZ, RZ, R2 ;  /* 0x000000ffff077224 */ /* 0x000fe200078e0002 */
        /* <DEDUP_REMOVED lines=29> */
.L_x_9436:
[----:B------:R-:W-:Y:S05]  /*5ae30*/  BSYNC.RECONVERGENT B0 ;  /* 0x0000000000007941 */ /* 0x000fea0003800200 */
.L_x_9435:
[----:B------:R-:W-:Y:S04]  /*5ae40*/  BSSY.RECONVERGENT B0, `(.L_x_9437) ;  /* 0x0000007000007945 */ /* 0x000fe80003800200 */
[----:B------:R-:W-:Y:S05]  /*5ae50*/  @P2 BRA P3, `(.L_x_9438) ;  /* 0x0000000000142947 */ /* 0x000fea0001800000 */
[----:B------:R-:W-:Y:S01]  /*5ae60*/  MOV R8, R16 ;  /* 0x0000001000087202 */ /* 0x000fe20000000f00 */
[----:B------:R-:W-:Y:S01]  /*5ae70*/  IMAD.MOV.U32 R5, RZ, RZ, R17 ;  /* 0x000000ffff057224 */ /* 0x000fe200078e0011 */
[----:B------:R-:W-:-:S07]  /*5ae80*/  MOV R0, 0x5aea0 ;  /* 0x0005aea000007802 */ /* 0x000fce0000000f00 */
[----:B------:R-:W-:Y:S05]  /*5ae90*/  CALL.REL.NOINC `($__internal_27_$__cuda_sm20_div_rn_f64_full) ;  /* 0x0000001c00147944 */ /* 0x000fea0003c00000 */
[----:B------:R-:W-:-:S07]  /*5aea0*/  MOV R4, R6 ;  /* 0x0000000600047202 */ /* 0x000fce0000000f00 */
.L_x_9438:
[----:B------:R-:W-:Y:S05]  /*5aeb0*/  BSYNC.RECONVERGENT B0 ;  /* 0x0000000000007941 */ /* 0x000fea0003800200 */
.L_x_9437:
        /* <DEDUP_REMOVED lines=26> */
.L_x_9441:
        /* <DEDUP_REMOVED lines=12> */
.L_x_9440:
[----:B------:R-:W-:Y:S05]  /*5b120*/  BSYNC.RECONVERGENT B0 ;  /* 0x0000000000007941 */ /* 0x000fea0003800200 */
.L_x_9439:
        /* <DEDUP_REMOVED lines=17> */
.L_x_9443:
[----:B------:R-:W-:Y:S05]  /*5b240*/  BSYNC.RECONVERGENT B0 ;  /* 0x0000000000007941 */ /* 0x000fea0003800200 */
.L_x_9442:
[----:B------:R-:W-:Y:S02]  /*5b250*/  FSEL R4, R6, RZ, P2 ;  /* 0x000000ff06047208 */ /* 0x000fe40001000000 */
[----:B------:R-:W-:-:S06]  /*5b260*/  FSEL R5, R7, 1.875, P2 ;  /* 0x3ff0000007057808 */ /* 0x000fcc0001000000 */
[----:B------:R-:W-:-:S08]  /*5b270*/  DMUL R4, R14, R4 ;  /* 0x000000040e047228 */ /* 0x000fd00000000000 */
[----:B------:R-:W-:Y:S01]  /*5b280*/  DMUL R18, R4, R22 ;  /* 0x0000001604127228 */ /* 0x000fe20000000000 */
[----:B------:R-:W-:Y:S10]  /*5b290*/  BRA `(.L_x_9423) ;  /* 0x00000010002c7947 */ /* 0x000ff40003800000 */
.L_x_9434:
        /* <DEDUP_REMOVED lines=30> */
.L_x_9445:
[----:B------:R-:W-:Y:S05]  /*5b480*/  BSYNC.RECONVERGENT B0 ;  /* 0x0000000000007941 */ /* 0x000fea0003800200 */
.L_x_9444:
        /* <DEDUP_REMOVED lines=27> */
.L_x_9449:
[----:B------:R-:W-:Y:S05]  /*5b640*/  BSYNC.RECONVERGENT B0 ;  /* 0x0000000000007941 */ /* 0x000fea0003800200 */
.L_x_9448:
        /* <DEDUP_REMOVED lines=30> */
.L_x_9447:
        /* <DEDUP_REMOVED lines=79> */
.L_x_9451:
[----:B------:R-:W-:Y:S01]  /*5bd20*/  MOV R6, 0x0 ;  /* 0x0000000000067802 */ /* 0x000fe20000000f00 */
[----:B------:R-:W-:Y:S01]  /*5bd30*/  IMAD.MOV.U32 R7, RZ, RZ, 0x7ff00000 ;  /* 0x7ff00000ff077424 */ /* 0x000fe200078e00ff */
[----:B------:R-:W-:-:S05]  /*5bd40*/  LOP3.LUT P0, RZ, R5, 0x7fffffff, RZ, 0xc0, !PT ;  /* 0x7fffffff05ff7812 */ /* 0x000fca000780c0ff */
[----:B------:R-:W-:-:S10]  /*5bd50*/  DFMA R6, R4, R6, +INF ;  /* 0x7ff000000406742b */ /* 0x000fd40000000006 */
[----:B------:R-:W-:Y:S02]  /*5bd60*/  FSEL R6, R6, RZ, P0 ;  /* 0x000000ff06067208 */ /* 0x000fe40000000000 */
[----:B------:R-:W-:-:S07]  /*5bd70*/  FSEL R7, R7, -QNAN , P0 ;  /* 0xfff0000007077808 */ /* 0x000fce0000000000 */
.L_x_9450:
[----:B------:R-:W-:Y:S05]  /*5bd80*/  BSYNC.RECONVERGENT B3 ;  /* 0x0000000000037941 */ /* 0x000fea0003800200 */
.L_x_9446:
        /* <DEDUP_REMOVED lines=29> */
.L_x_9453:
[----:B------:R-:W-:Y:S05]  /*5bf60*/  BSYNC.RECONVERGENT B0 ;  /* 0x0000000000007941 */ /* 0x000fea0003800200 */
.L_x_9452:
        /* <DEDUP_REMOVED lines=60> */
.L_x_9455:
[----:B------:R-:W-:Y:S05]  /*5c330*/  BSYNC.RECONVERGENT B0 ;  /* 0x0000000000007941 */ /* 0x000fea0003800200 */
.L_x_9454:
[----:B------:R-:W-:-:S11]  /*5c340*/  DMUL R18, R12, R22 ;  /* 0x000000160c127228 */ /* 0x000fd60000000000 */
.L_x_9423:
[----:B------:R-:W-:Y:S05]  /*5c350*/  BSYNC.RECONVERGENT B1 ;  /* 0x0000000000017941 */ /* 0x000fea0003800200 */
.L_x_9407:
[----:B------:R-:W-:Y:S01]  /*5c360*/  DSETP.NEU.AND P0, PT, R18, RZ, PT ;  /* 0x000000ff1200722a */ /* 0x000fe20003f0d000 */
[----:B------:R-:W-:-:S13]  /*5c370*/  CS2R R4, SRZ ;  /* 0x0000000000047805 */ /* 0x000fda000001ff00 */
        /* <DEDUP_REMOVED lines=11> */
.L_x_9460:
        /* <DEDUP_REMOVED lines=26> */
.L_x_9459:
[----:B------:R-:W-:Y:S05]  /*5c5d0*/  BSYNC.RECONVERGENT B1 ;  /* 0x0000000000017941 */ /* 0x000fea0003800200 */
.L_x_9458:
        /* <DEDUP_REMOVED lines=9> */
.L_x_9457:
        /* <DEDUP_REMOVED lines=21> */
.L_x_9461:
[----:B------:R-:W-:Y:S01]  /*5c7c0*/  MOV R4, R2 ;  /* 0x0000000200047202 */ /* 0x000fe20000000f00 */
[----:B------:R-:W-:-:S07]  /*5c7d0*/  IMAD.MOV.U32 R5, RZ, RZ, R3 ;  /* 0x000000ffff057224 */ /* 0x000fce00078e0003 */
.L_x_9456:
[----:B------:R-:W-:-:S11]  /*5c7e0*/  DADD R18, -R4, 1 ;  /* 0x3ff0000004127429 */ /* 0x000fd60000000100 */
.L_x_8874:
[----:B------:R-:W-:Y:S05]  /*5c7f0*/  BSYNC.RECONVERGENT B7 ;  /* 0x0000000000077941 */ /* 0x000fea0003800200 */
.L_x_8873:
[----:B------:R-:W-:Y:S02]  /*5c800*/  HFMA2 R3, -RZ, RZ, 0, 0 ;  /* 0x00000000ff037431 */ /* 0x000fe400000001ff */
[----:B------:R-:W-:Y:S01]  /*5c810*/  IMAD.MOV.U32 R2, RZ, RZ, R45 ;  /* 0x000000ffff027224 */ /* 0x000fe200078e002d */
[----:B------:R-:W-:-:S03]  /*5c820*/  MOV R0, R18 ;  /* 0x0000001200007202 */ /* 0x000fc60000000f00 */
[----:B0-----:R-:W-:Y:S05]  /*5c830*/  RET.REL.NODEC R2 `(_ZN2at6native29vectorized_elementwise_kernelILi2EN48_GLOBAL__N__08322988_15_IGammaKernel_cu_cb51a28d10CalcIgammaIdEESt5arrayIPcLm3EEEEviT0_T1_) ;  /* 0xfffffa3402f07950 */ /* 0x001fea0003c3ffff */
        .weak           $__internal_26_$__cuda_sm20_dblrcp_rn_slowpath_v3
        .type           $__internal_26_$__cuda_sm20_dblrcp_rn_slowpath_v3,@function
        .size           $__internal_26_$__cuda_sm20_dblrcp_rn_slowpath_v3,($__internal_27_$__cuda_sm20_div_rn_f64_full - $__internal_26_$__cuda_sm20_dblrcp_rn_slowpath_v3)
$__internal_26_$__cuda_sm20_dblrcp_rn_slowpath_v3:
        /* <DEDUP_REMOVED lines=25> */
.L_x_9465:
        /* <DEDUP_REMOVED lines=10> */
.L_x_9463:
[----:B------:R-:W-:Y:S01]  /*5ca70*/  LOP3.LUT R9, R7, 0x80000, RZ, 0xfc, !PT ;  /* 0x0008000007097812 */ /* 0x000fe200078efcff */
[----:B------:R-:W-:-:S07]  /*5ca80*/  IMAD.MOV.U32 R8, RZ, RZ, R6 ;  /* 0x000000ffff087224 */ /* 0x000fce00078e0006 */
.L_x_9464:
[----:B------:R-:W-:Y:S05]  /*5ca90*/  BSYNC.RECONVERGENT B0 ;  /* 0x0000000000007941 */ /* 0x000fea0003800200 */
.L_x_9462:
[----:B------:R-:W-:Y:S01]  /*5caa0*/  MOV R6, R24 ;  /* 0x0000001800067202 */ /* 0x000fe20000000f00 */
[----:B------:R-:W-:Y:S01]  /*5cab0*/  IMAD.MOV.U32 R7, RZ, RZ, 0x0 ;  /* 0x00000000ff077424 */ /* 0x000fe200078e00ff */
[----:B------:R-:W-:Y:S01]  /*5cac0*/  MOV R5, R8 ;  /* 0x0000000800057202 */ /* 0x000fe20000000f00 */
[----:B------:R-:W-:Y:S02]  /*5cad0*/  IMAD.MOV.U32 R0, RZ, RZ, R9 ;  /* 0x000000ffff007224 */ /* 0x000fe400078e0009 */
[----:B------:R-:W-:Y:S05]  /*5cae0*/  RET.REL.NODEC R6 `(_ZN2at6native29vectorized_elementwise_kernelILi2EN48_GLOBAL__N__08322988_15_IGammaKernel_cu_cb51a28d10CalcIgammaIdEESt5arrayIPcLm3EEEEviT0_T1_) ;  /* 0xfffffa3406447950 */ /* 0x000fea0003c3ffff */
        .weak           $__internal_27_$__cuda_sm20_div_rn_f64_full
        .type           $__internal_27_$__cuda_sm20_div_rn_f64_full,@function
        .size           $__internal_27_$__cuda_sm20_div_rn_f64_full,($__internal_28_$__cuda_sm20_dsqrt_rn_f64_mediumpath_v1 - $__internal_27_$__cuda_sm20_div_rn_f64_full)
$__internal_27_$__cuda_sm20_div_rn_f64_full:
[C---:B------:R-:W-:Y:S01]  /*5caf0*/  FSETP.GEU.AND P0, PT, |R5|.reuse, 1.469367938527859385e-39, PT ;  /* 0x001000000500780b */ /* 0x040fe20003f0e200 */
[----:B------:R-:W-:Y:S01]  /*5cb00*/  IMAD.MOV.U32 R29, RZ, RZ, R5 ;  /* 0x000000ffff1d7224 */ /* 0x000fe200078e0005 */
[----:B------:R-:W-:Y:S01]  /*5cb10*/  MOV R28, R8 ;  /* 0x00000008001c7202 */ /* 0x000fe20000000f00 */
[----:B------:R-:W-:Y:S01]  /*5cb20*/  IMAD.MOV.U32 R33, RZ, RZ, R7 ;  /* 0x000000ffff217224 */ /* 0x000fe200078e0007 */
[----:B------:R-:W-:Y:S01]  /*5cb30*/  LOP3.LUT R9, R5, 0x800fffff, RZ, 0xc0, !PT ;  /* 0x800fffff05097812 */ /* 0x000fe200078ec0ff */
[----:B------:R-:W-:Y:S01]  /*5cb40*/  HFMA2 R30, -RZ, RZ, 0, 5.9604644775390625e-08 ;  /* 0x00000001ff1e7431 */ /* 0x000fe200000001ff */
[----:B------:R-:W-:Y:S01]  /*5cb50*/  MOV R32, R6 ;  /* 0x0000000600207202 */ /* 0x000fe20000000f00 */
[----:B------:R-:W-:Y:S01]  /*5cb60*/  IMAD.MOV.U32 R47, RZ, RZ, 0x1ca00000 ;  /* 0x1ca00000ff2f7424 */ /* 0x000fe200078e00ff */
[----:B------:R-:W-:Y:S01]  /*5cb70*/  LOP3.LUT R9, R9, 0x3ff00000, RZ, 0xfc, !PT ;  /* 0x3ff0000009097812 */ /* 0x000fe200078efcff */
[----:B------:R-:W-:Y:S01]  /*5cb80*/  BSSY.RECONVERGENT B6, `(.L_x_9466) ;  /* 0x0000057000067945 */ /* 0x000fe20003800200 */
[----:B------:R-:W-:-:S02]  /*5cb90*/  FSETP.GEU.AND P2, PT, |R33|, 1.469367938527859385e-39, PT ;  /* 0x001000002100780b */ /* 0x000fc40003f4e200 */
[----:B------:R-:W-:Y:S01]  /*5cba0*/  LOP3.LUT R43, R33, 0x7ff00000, RZ, 0xc0, !PT ;  /* 0x7ff00000212b7812 */ /* 0x000fe200078ec0ff */
[----:B------:R-:W-:Y:S01]  /*5cbb0*/  @!P0 DMUL R8, R28, 8.98846567431157953865e+307 ;  /* 0x7fe000001c088828 */ /* 0x000fe20000000000 */
[----:B------:R-:W-:-:S04]  /*5cbc0*/  LOP3.LUT R38, R5, 0x7ff00000, RZ, 0xc0, !PT ;  /* 0x7ff0000005267812 */ /* 0x000fc800078ec0ff */
[----:B------:R-:W-:Y:S01]  /*5cbd0*/  ISETP.GE.U32.AND P1, PT, R43, R38, PT ;  /* 0x000000262b00720c */ /* 0x000fe20003f26070 */
[----:B------:R-:W0:Y:S04]  /*5cbe0*/  MUFU.RCP64H R31, R9 ;  /* 0x00000009001f7308 */ /* 0x000e280000001800 */
[----:B------:R-:W-:Y:S01]  /*5cbf0*/  @!P2 LOP3.LUT R34, R29, 0x7ff00000, RZ, 0xc0, !PT ;  /* 0x7ff000001d22a812 */ /* 0x000fe200078ec0ff */
[----:B------:R-:W-:-:S03]  /*5cc00*/  @!P2 IMAD.MOV.U32 R36, RZ, RZ, RZ ;  /* 0x000000ffff24a224 */ /* 0x000fc600078e00ff */
[----:B------:R-:W-:Y:S02]  /*5cc10*/  @!P2 ISETP.GE.U32.AND P3, PT, R43, R34, PT ;  /* 0x000000222b00a20c */ /* 0x000fe40003f66070 */
[----:B------:R-:W-:Y:S02]  /*5cc20*/  MOV R34, R32 ;  /* 0x0000002000227202 */ /* 0x000fe40000000f00 */
[----:B------:R-:W-:-:S04]  /*5cc30*/  @!P2 SEL R5, R47, 0x63400000, !P3 ;  /* 0x634000002f05a807 */ /* 0x000fc80005800000 */
[----:B------:R-:W-:Y:S01]  /*5cc40*/  @!P2 LOP3.LUT R5, R5, 0x80000000, R33, 0xf8, !PT ;  /* 0x800000000505a812 */ /* 0x000fe200078ef821 */
[----:B0-----:R-:W-:-:S03]  /*5cc50*/  DFMA R6, R30, -R8, 1 ;  /* 0x3ff000001e06742b */ /* 0x001fc60000000808 */
[----:B------:R-:W-:Y:S02]  /*5cc60*/  @!P2 LOP3.LUT R37, R5, 0x100000, RZ, 0xfc, !PT ;  /* 0x001000000525a812 */ /* 0x000fe400078efcff */
[----:B------:R-:W-:-:S03]  /*5cc70*/  MOV R5, R43 ;  /* 0x0000002b00057202 */ /* 0x000fc60000000f00 */
[----:B------:R-:W-:-:S08]  /*5cc80*/  DFMA R6, R6, R6, R6 ;  /* 0x000000060606722b */ /* 0x000fd00000000006 */
[----:B------:R-:W-:Y:S01]  /*5cc90*/  DFMA R6, R30, R6, R30 ;  /* 0x000000061e06722b */ /* 0x000fe2000000001e */
[----:B------:R-:W-:-:S04]  /*5cca0*/  SEL R30, R47, 0x63400000, !P1 ;  /* 0x634000002f1e7807 */ /* 0x000fc80004800000 */
[----:B------:R-:W-:-:S03]  /*5ccb0*/  LOP3.LUT R35, R30, 0x800fffff, R33, 0xf8, !PT ;  /* 0x800fffff1e237812 */ /* 0x000fc600078ef821 */
[----:B------:R-:W-:-:S03]  /*5ccc0*/  DFMA R30, R6, -R8, 1 ;  /* 0x3ff00000061e742b */ /* 0x000fc60000000808 */
[----:B------:R-:W-:-:S05]  /*5ccd0*/  @!P2 DFMA R34, R34, 2, -R36 ;  /* 0x400000002222a82b */ /* 0x000fca0000000824 */
[----:B------:R-:W-:Y:S01]  /*5cce0*/  DFMA R30, R6, R30, R6 ;  /* 0x0000001e061e722b */ /* 0x000fe20000000006 */
[----:B------:R-:W-:Y:S01]  /*5ccf0*/  IMAD.MOV.U32 R6, RZ, RZ, R38 ;  /* 0x000000ffff067224 */ /* 0x000fe200078e0026 */
[----:B------:R-:W-:-:S03]  /*5cd00*/  @!P0 LOP3.LUT R6, R9, 0x7ff00000, RZ, 0xc0, !PT ;  /* 0x7ff0000009068812 */ /* 0x000fc600078ec0ff */
[----:B------:R-:W-:Y:S02]  /*5cd10*/  @!P2 LOP3.LUT R5, R35, 0x7ff00000, RZ, 0xc0, !PT ;  /* 0x7ff000002305a812 */ /* 0x000fe400078ec0ff */
[----:B------:R-:W-:Y:S01]  /*5cd20*/  VIADD R7, R6, 0xffffffff ;  /* 0xffffffff06077836 */ /* 0x000fe20000000000 */
[----:B------:R-:W-:Y:S01]  /*5cd30*/  DMUL R36, R30, R34 ;  /* 0x000000221e247228 */ /* 0x000fe20000000000 */
[----:B------:R-:W-:-:S04]  /*5cd40*/  IADD3 R44, PT, PT, R5, -0x1, RZ ;  /* 0xffffffff052c7810 */ /* 0x000fc80007ffe0ff */
[----:B------:R-:W-:-:S03]  /*5cd50*/  ISETP.GT.U32.AND P0, PT, R44, 0x7feffffe, PT ;  /* 0x7feffffe2c00780c */ /* 0x000fc60003f04070 */
[----:B------:R-:W-:Y:S01]  /*5cd60*/  DFMA R38, R36, -R8, R34 ;  /* 0x800000082426722b */ /* 0x000fe20000000022 */
[----:B------:R-:W-:-:S07]  /*5cd70*/  ISETP.GT.U32.OR P0, PT, R7, 0x7feffffe, P0 ;  /* 0x7feffffe0700780c */ /* 0x000fce0000704470 */
[----:B------:R-:W-:-:S06]  /*5cd80*/  DFMA R36, R30, R38, R36 ;  /* 0x000000261e24722b */ /* 0x000fcc0000000024 */
        /* <DEDUP_REMOVED lines=22> */
[----:B------:R-:W-:-:S10]  /*5cef0*/  DFMA R8, R30, -R8, R36 ;  /* 0x800000081e08722b */ /* 0x000fd40000000024 */
[----:B------:R-:W-:Y:S02]  /*5cf00*/  FSETP.NEU.AND P0, PT, |R9|, R5, PT ;  /* 0x000000050900720b */ /* 0x000fe40003f0d200 */
[----:B------:R-:W-:Y:S02]  /*5cf10*/  LOP3.LUT R5, R7, R28, RZ, 0x3c, !PT ;  /* 0x0000001c07057212 */ /* 0x000fe400078e3cff */
[----:B------:R-:W-:Y:S02]  /*5cf20*/  FSEL R6, R6, R30, !P0 ;  /* 0x0000001e06067208 */ /* 0x000fe40004000000 */
[----:B------:R-:W-:Y:S02]  /*5cf30*/  FSEL R5, R5, R31, !P0 ;  /* 0x0000001f05057208 */ /* 0x000fe40004000000 */
[----:B------:R-:W-:-:S03]  /*5cf40*/  MOV R30, R6 ;  /* 0x00000006001e7202 */ /* 0x000fc60000000f00 */
[----:B------:R-:W-:Y:S01]  /*5cf50*/  IMAD.MOV.U32 R31, RZ, RZ, R5 ;  /* 0x000000ffff1f7224 */ /* 0x000fe200078e0005 */
[----:B------:R-:W-:Y:S06]  /*5cf60*/  BRA `(.L_x_9468) ;  /* 0x0000000000607947 */ /* 0x000fec0003800000 */
.L_x_9467:
        /* <DEDUP_REMOVED lines=17> */
.L_x_9470:
[----:B------:R-:W-:Y:S02]  /*5d080*/  LOP3.LUT R5, R29, 0x80000, RZ, 0xfc, !PT ;  /* 0x000800001d057812 */ /* 0x000fe400078efcff */
[----:B------:R-:W-:-:S03]  /*5d090*/  MOV R30, R28 ;  /* 0x0000001c001e7202 */ /* 0x000fc60000000f00 */
[----:B------:R-:W-:Y:S01]  /*5d0a0*/  IMAD.MOV.U32 R31, RZ, RZ, R5 ;  /* 0x000000ffff1f7224 */ /* 0x000fe200078e0005 */
[----:B------:R-:W-:Y:S06]  /*5d0b0*/  BRA `(.L_x_9468) ;  /* 0x00000000000c7947 */ /* 0x000fec0003800000 */
.L_x_9469:
[----:B------:R-:W-:Y:S02]  /*5d0c0*/  LOP3.LUT R5, R33, 0x80000, RZ, 0xfc, !PT ;  /* 0x0008000021057812 */ /* 0x000fe400078efcff */
[----:B------:R-:W-:-:S03]  /*5d0d0*/  MOV R30, R32 ;  /* 0x00000020001e7202 */ /* 0x000fc60000000f00 */
[----:B------:R-:W-:-:S07]  /*5d0e0*/  IMAD.MOV.U32 R31, RZ, RZ, R5 ;  /* 0x000000ffff1f7224 */ /* 0x000fce00078e0005 */
.L_x_9468:
[----:B------:R-:W-:Y:S05]  /*5d0f0*/  BSYNC.RECONVERGENT B6 ;  /* 0x0000000000067941 */ /* 0x000fea0003800200 */
.L_x_9466:
[----:B------:R-:W-:Y:S01]  /*5d100*/  MOV R8, R0 ;  /* 0x0000000000087202 */ /* 0x000fe20000000f00 */
[----:B------:R-:W-:Y:S01]  /*5d110*/  IMAD.MOV.U32 R9, RZ, RZ, 0x0 ;  /* 0x00000000ff097424 */ /* 0x000fe200078e00ff */
[-C--:B------:R-:W-:Y:S01]  /*5d120*/  MOV R6, R30.reuse ;  /* 0x0000001e00067202 */ /* 0x080fe20000000f00 */
[--C-:B------:R-:W-:Y:S01]  /*5d130*/  IMAD.MOV.U32 R5, RZ, RZ, R31.reuse ;  /* 0x000000ffff057224 */ /* 0x100fe200078e001f */
[----:B------:R-:W-:Y:S01]  /*5d140*/  MOV R28, R30 ;  /* 0x0000001e001c7202 */ /* 0x000fe20000000f00 */
[----:B------:R-:W-:Y:S01]  /*5d150*/  IMAD.MOV.U32 R29, RZ, RZ, R31 ;  /* 0x000000ffff1d7224 */ /* 0x000fe200078e001f */
[----:B------:R-:W-:Y:S06]  /*5d160*/  RET.REL.NODEC R8 `(_ZN2at6native29vectorized_elementwise_kernelILi2EN48_GLOBAL__N__08322988_15_IGammaKernel_cu_cb51a28d10CalcIgammaIdEESt5arrayIPcLm3EEEEviT0_T1_) ;  /* 0xfffffa2c08a47950 */ /* 0x000fec0003c3ffff */
        .weak           $__internal_28_$__cuda_sm20_dsqrt_rn_f64_mediumpath_v1
        .type           $__internal_28_$__cuda_sm20_dsqrt_rn_f64_mediumpath_v1,@function
        .size           $__internal_28_$__cuda_sm20_dsqrt_rn_f64_mediumpath_v1,($_ZN2at6native29vectorized_elementwise_kernelILi2EN48_GLOBAL__N__08322988_15_IGammaKernel_cu_cb51a28d10CalcIgammaIdEESt5arrayIPcLm3EEEEviT0_T1_$__internal_accurate_pow - $__internal_28_$__cuda_sm20_dsqrt_rn_f64_mediumpath_v1)
$__internal_28_$__cuda_sm20_dsqrt_rn_f64_mediumpath_v1:
[----:B------:R-:W-:Y:S01]  /*5d170*/  ISETP.GE.U32.AND P0, PT, R25, -0x3400000, PT ;  /* 0xfcc000001900780c */ /* 0x000fe20003f06070 */
[----:B------:R-:W-:Y:S01]  /*5d180*/  BSSY.RECONVERGENT B0, `(.L_x_9471) ;  /* 0x0000029000007945 */ /* 0x000fe20003800200 */
[----:B------:R-:W-:Y:S01]  /*5d190*/  MOV R25, R24 ;  /* 0x0000001800197202 */ /* 0x000fe20000000f00 */
[----:B------:R-:W-:Y:S01]  /*5d1a0*/  IMAD.MOV.U32 R24, RZ, RZ, R23 ;  /* 0x000000ffff187224 */ /* 0x000fe200078e0017 */
[----:B------:R-:W-:Y:S01]  /*5d1b0*/  MOV R23, R22 ;  /* 0x0000001600177202 */ /* 0x000fe20000000f00 */
[----:B------:R-:W-:Y:S01]  /*5d1c0*/  IMAD.MOV.U32 R22, RZ, RZ, R9 ;  /* 0x000000ffff167224 */ /* 0x000fe200078e0009 */
[----:B------:R-:W-:-:S07]  /*5d1d0*/  MOV R9, R5 ;  /* 0x0000000500097202 */ /* 0x000fce0000000f00 */
        /* <DEDUP_REMOVED lines=9> */
.L_x_9472:
        /* <DEDUP_REMOVED lines=25> */
.L_x_9474:
[----:B------:R-:W-:-:S11]  /*5d400*/  DADD R8, R6, R6 ;  /* 0x0000000006087229 */ /* 0x000fd60000000006 */
.L_x_9473:
[----:B------:R-:W-:Y:S05]  /*5d410*/  BSYNC.RECONVERGENT B0 ;  /* 0x0000000000007941 */ /* 0x000fea0003800200 */
.L_x_9471:
[----:B------:R-:W-:Y:S01]  /*5d420*/  MOV R6, R0 ;  /* 0x0000000000067202 */ /* 0x000fe20000000f00 */
[----:B------:R-:W-:-:S04]  /*5d430*/  IMAD.MOV.U32 R7, RZ, RZ, 0x0 ;  /* 0x00000000ff077424 */ /* 0x000fc800078e00ff */
[----:B------:R-:W-:Y:S05]  /*5d440*/  RET.REL.NODEC R6 `(_ZN2at6native29vectorized_elementwise_kernelILi2EN48_GLOBAL__N__08322988_15_IGammaKernel_cu_cb51a28d10CalcIgammaIdEESt5arrayIPcLm3EEEEviT0_T1_) ;  /* 0xfffffa2806ec7950 */ /* 0x000fea0003c3ffff */
        .type           $_ZN2at6native29vectorized_elementwise_kernelILi2EN48_GLOBAL__N__08322988_15_IGammaKernel_cu_cb51a28d10CalcIgammaIdEESt5arrayIPcLm3EEEEviT0_T1_$__internal_accurate_pow,@function
        .size           $_ZN2at6native29vectorized_elementwise_kernelILi2EN48_GLOBAL__N__08322988_15_IGammaKernel_cu_cb51a28d10CalcIgammaIdEESt5arrayIPcLm3EEEEviT0_T1_$__internal_accurate_pow,($_ZN2at6native29vectorized_elementwise_kernelILi2EN48_GLOBAL__N__08322988_15_IGammaKernel_cu_cb51a28d10CalcIgammaIdEESt5arrayIPcLm3EEEEviT0_T1_$__internal_lgamma_pos - $_ZN2at6native29vectorized_elementwise_kernelILi2EN48_GLOBAL__N__08322988_15_IGammaKernel_cu_cb51a28d10CalcIgammaIdEESt5arrayIPcLm3EEEEviT0_T1_$__internal_accurate_pow)
$_ZN2at6native29vectorized_elementwise_kernelILi2EN48_GLOBAL__N__08322988_15_IGammaKernel_cu_cb51a28d10CalcIgammaIdEESt5arrayIPcLm3EEEEviT0_T1_$__internal_accurate_pow:
[----:B------:R-:W-:Y:S01]  /*5d450*/  ISETP.GT.U32.AND P0, PT, R27, 0xfffff, PT ;  /* 0x000fffff1b00780c */ /* 0x000fe20003f04070 */
[--C-:B------:R-:W-:Y:S01]  /*5d460*/  IMAD.MOV.U32 R9, RZ, RZ, R27.reuse ;  /* 0x000000ffff097224 */ /* 0x100fe200078e001b */
[----:B------:R-:W-:Y:S01]  /*5d470*/  MOV R8, R12 ;  /* 0x0000000c00087202 */ /* 0x000fe20000000f00 */
[----:B------:R-:W-:Y:S01]  /*5d480*/  UMOV UR6, 0x7d2cafe2 ;  /* 0x7d2cafe200067882 */ /* 0x000fe20000000000 */
[----:B------:R-:W-:Y:S01]  /*5d490*/  MOV R13, R27 ;  /* 0x0000001b000d7202 */ /* 0x000fe20000000f00 */
[----:B------:R-:W-:Y:S01]  /*5d4a0*/  UMOV UR7, 0x3eb0f5ff ;  /* 0x3eb0f5ff00077882 */ /* 0x000fe20000000000 */
[----:B------:R-:W-:Y:S01]  /*5d4b0*/  SHF.R.U32.HI R27, RZ, 0x14, R27 ;  /* 0x00000014ff1b7819 */ /* 0x000fe2000001161b */
[----:B------:R-:W-:Y:S01]  /*5d4c0*/  UMOV UR8, 0x3b39803f ;  /* 0x3b39803f00087882 */ /* 0x000fe20000000000 */
[----:B------:R-:W-:-:S05]  /*5d4d0*/  UMOV UR9, 0x3c7abc9e ;  /* 0x3c7abc9e00097882 */ /* 0x000fca0000000000 */
[----:B------:R-:W-:-:S10]  /*5d4e0*/  @!P0 DMUL R8, R8, 1.80143985094819840000e+16 ;  /* 0x4350000008088828 */ /* 0x000fd40000000000 */
[----:B------:R-:W-:Y:S01]  /*5d4f0*/  @!P0 IMAD.MOV.U32 R13, RZ, RZ, R9 ;  /* 0x000000ffff0d8224 */ /* 0x000fe200078e0009 */
[----:B------:R-:W-:Y:S02]  /*5d500*/  @!P0 MOV R12, R8 ;  /* 0x00000008000c8202 */ /* 0x000fe40000000f00 */
[----:B------:R-:W-:Y:S02]  /*5d510*/  @!P0 LEA.HI R27, R9, 0xffffffca, RZ, 0xc ;  /* 0xffffffca091b8811 */ /* 0x000fe400078f60ff */
[----:B------:R-:W-:Y:S01]  /*5d520*/  LOP3.LUT R13, R13, 0x800fffff, RZ, 0xc0, !PT ;  /* 0x800fffff0d0d7812 */ /* 0x000fe200078ec0ff */
[----:B------:R-:W-:Y:S02]  /*5d530*/  IMAD.MOV.U32 R30, RZ, RZ, R12 ;  /* 0x000000ffff1e7224 */ /* 0x000fe400078e000c */
[----:B------:R-:W-:Y:S01]  /*5d540*/  IMAD.MOV.U32 R12, RZ, RZ, RZ ;  /* 0x000000ffff0c7224 */ /* 0x000fe200078e00ff */
[----:B------:R-:W-:-:S04]  /*5d550*/  LOP3.LUT R13, R13, 0x3ff00000, RZ, 0xfc, !PT ;  /* 0x3ff000000d0d7812 */ /* 0x000fc800078efcff */
[----:B------:R-:W-:Y:S02]  /*5d560*/  ISETP.GE.U32.AND P2, PT, R13, 0x3ff6a09f, PT ;  /* 0x3ff6a09f0d00780c */ /* 0x000fe40003f46070 */
[----:B------:R-:W-:-:S11]  /*5d570*/  MOV R31, R13 ;  /* 0x0000000d001f7202 */ /* 0x000fd60000000f00 */
        /* <DEDUP_REMOVED lines=65> */
[----:B------:R-:W-:Y:S01]  /*5d990*/  DADD R8, R32, R12 ;  /* 0x0000000020087229 */ /* 0x000fe2000000000c */
[C---:B------:R-:W-:Y:S01]  /*5d9a0*/  IADD3 R12, PT, PT, R27.reuse, -0x3ff, RZ ;  /* 0xfffffc011b0c7810 */ /* 0x040fe20007ffe0ff */
[----:B------:R-:W-:Y:S02]  /*5d9b0*/  @P2 VIADD R12, R27, 0xfffffc02 ;  /* 0xfffffc021b0c2836 */ /* 0x000fe40000000000 */
[----:B------:R-:W-:-:S04]  /*5d9c0*/  HFMA2 R13, -RZ, RZ, 3.59375, 0 ;  /* 0x43300000ff0d7431 */ /* 0x000fc800000001ff */
[----:B------:R-:W-:Y:S01]  /*5d9d0*/  DADD R8, R34, R8 ;  /* 0x0000000022087229 */ /* 0x000fe20000000008 */
[----:B------:R-:W-:-:S06]  /*5d9e0*/  LOP3.LUT R12, R12, 0x80000000, RZ, 0x3c, !PT ;  /* 0x800000000c0c7812 */ /* 0x000fcc00078e3cff */
[----:B------:R-:W-:Y:S01]  /*5d9f0*/  DADD R12, R12, -UR6 ;  /* 0x800000060c0c7e29 */ /* 0x000fe20008000000 */
[----:B------:R-:W-:Y:S01]  /*5da00*/  UMOV UR6, 0xfefa39ef ;  /* 0xfefa39ef00067882 */ /* 0x000fe20000000000 */
[----:B------:R-:W-:Y:S01]  /*5da10*/  DADD R30, R28, R8 ;  /* 0x000000001c1e7229 */ /* 0x000fe20000000008 */
[----:B------:R-:W-:-:S07]  /*5da20*/  UMOV UR7, 0x3fe62e42 ;  /* 0x3fe62e4200077882 */ /* 0x000fce0000000000 */
[--C-:B------:R-:W-:Y:S02]  /*5da30*/  DFMA R32, R12, UR6, R30.reuse ;  /* 0x000000060c207c2b */ /* 0x100fe4000800001e */
[----:B------:R-:W-:-:S06]  /*5da40*/  DADD R28, R28, -R30 ;  /* 0x000000001c1c7229 */ /* 0x000fcc000000081e */
[----:B------:R-:W-:Y:S02]  /*5da50*/  DFMA R34, R12, -UR6, R32 ;  /* 0x800000060c227c2b */ /* 0x000fe40008000020 */
[----:B------:R-:W-:-:S06]  /*5da60*/  DADD R8, R8, R28 ;  /* 0x0000000008087229 */ /* 0x000fcc000000001c */
[----:B------:R-:W-:-:S08]  /*5da70*/  DADD R30, -R30, R34 ;  /* 0x000000001e1e7229 */ /* 0x000fd00000000122 */
[----:B------:R-:W-:-:S08]  /*5da80*/  DADD R8, R8, -R30 ;  /* 0x0000000008087229 */ /* 0x000fd0000000081e */
[----:B------:R-:W-:Y:S01]  /*5da90*/  DFMA R8, R12, UR8, R8 ;  /* 0x000000080c087c2b */ /* 0x000fe20008000008 */
[----:B------:R-:W-:Y:S01]  /*5daa0*/  MOV R13, R6 ;  /* 0x00000006000d7202 */ /* 0x000fe20000000f00 */
[----:B------:R-:W-:-:S03]  /*5dab0*/  IMAD.MOV.U32 R12, RZ, RZ, R7 ;  /* 0x000000ffff0c7224 */ /* 0x000fc600078e0007 */
[C---:B------:R-:W-:Y:S01]  /*5dac0*/  LOP3.LUT R27, R13.reuse, 0xff0fffff, RZ, 0xc0, !PT ;  /* 0xff0fffff0d1b7812 */ /* 0x040fe200078ec0ff */
[----:B------:R-:W-:Y:S01]  /*5dad0*/  IMAD.SHL.U32 R6, R13, 0x2, RZ ;  /* 0x000000020d067824 */ /* 0x000fe200078e00ff */
[----:B------:R-:W-:-:S04]  /*5dae0*/  MOV R28, R12 ;  /* 0x0000000c001c7202 */ /* 0x000fc80000000f00 */
[----:B------:R-:W-:Y:S01]  /*5daf0*/  ISETP.GT.U32.AND P0, PT, R6, -0x2000001, PT ;  /* 0xfdffffff0600780c */ /* 0x000fe20003f04070 */
[----:B------:R-:W-:-:S03]  /*5db00*/  DADD R6, R32, R8 ;  /* 0x0000000020067229 */ /* 0x000fc60000000008 */
[----:B------:R-:W-:-:S05]  /*5db10*/  SEL R29, R27, R13, P0 ;  /* 0x0000000d1b1d7207 */ /* 0x000fca0000000000 */
[----:B------:R-:W-:Y:S02]  /*5db20*/  DADD R30, R32, -R6 ;  /* 0x00000000201e7229 */ /* 0x000fe40000000806 */
[----:B------:R-:W-:-:S06]  /*5db30*/  DMUL R12, R6, R28 ;  /* 0x0000001c060c7228 */ /* 0x000fcc0000000000 */
[----:B------:R-:W-:Y:S02]  /*5db40*/  DADD R8, R8, R30 ;  /* 0x0000000008087229 */ /* 0x000fe4000000001e */
[----:B------:R-:W-:-:S08]  /*5db50*/  DFMA R6, R6, R28, -R12 ;  /* 0x0000001c0606722b */ /* 0x000fd0000000080c */
[----:B------:R-:W-:Y:S01]  /*5db60*/  DFMA R28, R8, R28, R6 ;  /* 0x0000001c081c722b */ /* 0x000fe20000000006 */
[----:B------:R-:W-:Y:S01]  /*5db70*/  IMAD.MOV.U32 R8, RZ, RZ, 0x652b82fe ;  /* 0x652b82feff087424 */ /* 0x000fe200078e00ff */
[----:B------:R-:W-:-:S06]  /*5db80*/  MOV R9, 0x3ff71547 ;  /* 0x3ff7154700097802 */ /* 0x000fcc0000000f00 */
        /* <DEDUP_REMOVED lines=52> */
[----:B------:R-:W-:Y:S01]  /*5ded0*/  @!P0 IMAD.IADD R7, R8, 0x1, -R6 ;  /* 0x0000000108078824 */ /* 0x000fe200078e0a06 */
[----:B------:R-:W-:Y:S01]  /*5dee0*/  @!P0 MOV R6, RZ ;  /* 0x000000ff00068202 */ /* 0x000fe20000000f00 */
[----:B------:R-:W-:-:S03]  /*5def0*/  @!P0 IMAD.MOV.U32 R8, RZ, RZ, R30 ;  /* 0x000000ffff088224 */ /* 0x000fc600078e001e */
[----:B------:R-:W-:-:S06]  /*5df00*/  @!P0 LEA R7, R7, 0x3ff00000, 0x14 ;  /* 0x3ff0000007078811 */ /* 0x000fcc00078ea0ff */
[----:B------:R-:W-:-:S11]  /*5df10*/  @!P0 DMUL R28, R8, R6 ;  /* 0x00000006081c8228 */ /* 0x000fd60000000000 */
.L_x_9475:
[----:B------:R-:W-:Y:S01]  /*5df20*/  DFMA R6, R12, R28, R28 ;  /* 0x0000001c0c06722b */ /* 0x000fe2000000001c */
[----:B------:R-:W-:Y:S01]  /*5df30*/  IMAD.MOV.U32 R8, RZ, RZ, R0 ;  /* 0x000000ffff087224 */ /* 0x000fe200078e0000 */
[----:B------:R-:W-:Y:S01]  /*5df40*/  DSETP.NEU.AND P0, PT, |R28|, +INF , PT ;  /* 0x7ff000001c00742a */ /* 0x000fe20003f0d200 */
[----:B------:R-:W-:-:S07]  /*5df50*/  MOV R9, 0x0 ;  /* 0x0000000000097802 */ /* 0x000fce0000000f00 */
[----:B------:R-:W-:Y:S02]  /*5df60*/  FSEL R6, R28, R6, !P0 ;  /* 0x000000061c067208 */ /* 0x000fe40004000000 */
[----:B------:R-:W-:Y:S01]  /*5df70*/  FSEL R7, R29, R7, !P0 ;  /* 0x000000071d077208 */ /* 0x000fe20004000000 */
[----:B------:R-:W-:Y:S06]  /*5df80*/  RET.REL.NODEC R8 `(_ZN2at6native29vectorized_elementwise_kernelILi2EN48_GLOBAL__N__08322988_15_IGammaKernel_cu_cb51a28d10CalcIgammaIdEESt5arrayIPcLm3EEEEviT0_T1_) ;  /* 0xfffffa20081c7950 */ /* 0x000fec0003c3ffff */
        .type           $_ZN2at6native29vectorized_elementwise_kernelILi2EN48_GLOBAL__N__08322988_15_IGammaKernel_cu_cb51a28d10CalcIgammaIdEESt5arrayIPcLm3EEEEviT0_T1_$__internal_lgamma_pos,@function
        .size           $_ZN2at6native29vectorized_elementwise_kernelILi2EN48_GLOBAL__N__08322988_15_IGammaKernel_cu_cb51a28d10CalcIgammaIdEESt5arrayIPcLm3EEEEviT0_T1_$__internal_lgamma_pos,(.L_x_11575 - $_ZN2at6native29vectorized_elementwise_kernelILi2EN48_GLOBAL__N__08322988_15_IGammaKernel_cu_cb51a28d10CalcIgammaIdEESt5arrayIPcLm3EEEEviT0_T1_$__internal_lgamma_pos)
$_ZN2at6native29vectorized_elementwise_kernelILi2EN48_GLOBAL__N__08322988_15_IGammaKernel_cu_cb51a28d10CalcIgammaIdEESt5arrayIPcLm3EEEEviT0_T1_$__internal_lgamma_pos:
        /* <DEDUP_REMOVED lines=10> */
[----:B------:R-:W-:Y:S01]  /*5e030*/  UMOV UR6, 0x3ae80f1e ;  /* 0x3ae80f1e00067882 */ /* 0x000fe20000000000 */
[----:B------:R-:W-:Y:S01]  /*5e040*/  IMAD.MOV.U32 R8, RZ, RZ, RZ ;  /* 0x000000ffff087224 */ /* 0x000fe200078e00ff */
[----:B------:R-:W-:Y:S01]  /*5e050*/  LOP3.LUT R0, R0, 0x3ff00000, RZ, 0xfc, !PT ;  /* 0x3ff0000000007812 */ /* 0x000fe200078efcff */
[----:B------:R-:W-:Y:S01]  /*5e060*/  UMOV UR7, 0x3eb1380b ;  /* 0x3eb1380b00077882 */ /* 0x000fe20000000000 */
[----:B------:R-:W-:Y:S01]  /*5e070*/  UMOV UR8, 0x80000000 ;  /* 0x8000000000087882 */ /* 0x000fe20000000000 */
[----:B------:R-:W-:Y:S01]  /*5e080*/  UMOV UR9, 0x43300000 ;  /* 0x4330000000097882 */ /* 0x000fe20000000000 */
[----:B------:R-:W-:Y:S02]  /*5e090*/  ISETP.GE.U32.AND P0, PT, R0, 0x3ff6a09f, PT ;  /* 0x3ff6a09f0000780c */ /* 0x000fe40003f06070 */
[----:B------:R-:W-:-:S11]  /*5e0a0*/  MOV R23, R0 ;  /* 0x0000000000177202 */ /* 0x000fd60000000f00 */
[----:B------:R-:W-:-:S05]  /*5e0b0*/  @P0 VIADD R0, R23, 0xfff00000 ;  /* 0xfff0000017000836 */ /* 0x000fca0000000000 */
[----:B------:R-:W-:Y:S02]  /*5e0c0*/  @P0 MOV R23, R0 ;  /* 0x0000000000170202 */ /* 0x000fe40000000f00 */
[C---:B------:R-:W-:Y:S02]  /*5e0d0*/  LEA.HI R0, R7.reuse, 0xfffffc01, RZ, 0xc ;  /* 0xfffffc0107007811 */ /* 0x040fe400078f60ff */
[----:B------:R-:W-:Y:S02]  /*5e0e0*/  @P0 LEA.HI R0, R7, 0xfffffc02, RZ, 0xc ;  /* 0xfffffc0207000811 */ /* 0x000fe400078f60ff */
[C---:B------:R-:W-:Y:S02]  /*5e0f0*/  DADD R14, R22.reuse, 1 ;  /* 0x3ff00000160e7429 */ /* 0x040fe40000000000 */
[----:B------:R-:W-:-:S04]  /*5e100*/  DADD R28, R22, -1 ;  /* 0xbff00000161c7429 */ /* 0x000fc80000000000 */
[----:B------:R-:W0:Y:S02]  /*5e110*/  MUFU.RCP64H R9, R15 ;  /* 0x0000000f00097308 */ /* 0x000e240000001800 */
[----:B0-----:R-:W-:-:S08]  /*5e120*/  DFMA R14, -R14, R8, 1 ;  /* 0x3ff000000e0e742b */ /* 0x001fd00000000108 */
[----:B------:R-:W-:-:S08]  /*5e130*/  DFMA R14, R14, R14, R14 ;  /* 0x0000000e0e0e722b */ /* 0x000fd0000000000e */
[----:B------:R-:W-:-:S08]  /*5e140*/  DFMA R14, R8, R14, R8 ;  /* 0x0000000e080e722b */ /* 0x000fd00000000008 */
[----:B------:R-:W-:-:S08]  /*5e150*/  DMUL R8, R28, R14 ;  /* 0x0000000e1c087228 */ /* 0x000fd00000000000 */
[----:B------:R-:W-:Y:S01]  /*5e160*/  DFMA R22, R28, R14, R8 ;  /* 0x0000000e1c16722b */ /* 0x000fe20000000008 */
[----:B------:R-:W-:Y:S01]  /*5e170*/  MOV R8, 0x8b7a8b04 ;  /* 0x8b7a8b0400087802 */ /* 0x000fe20000000f00 */
[----:B------:R-:W-:-:S06]  /*5e180*/  IMAD.MOV.U32 R9, RZ, RZ, 0x3ed0ee25 ;  /* 0x3ed0ee25ff097424 */ /* 0x000fcc00078e00ff */
        /* <DEDUP_REMOVED lines=17> */
[----:B------:R-:W-:Y:S01]  /*5e2a0*/  HFMA2 R9, -RZ, RZ, 3.59375, 0 ;  /* 0x43300000ff097431 */ /* 0x000fe200000001ff */
[----:B------:R-:W-:-:S04]  /*5e2b0*/  LOP3.LUT R8, R0, 0x80000000, RZ, 0x3c, !PT ;  /* 0x8000000000087812 */ /* 0x000fc800078e3cff */
        /* <DEDUP_REMOVED lines=23> */
.L_x_9480:
[----:B------:R-:W-:Y:S01]  /*5e430*/  IMAD.MOV.U32 R8, RZ, RZ, 0x0 ;  /* 0x00000000ff087424 */ /* 0x000fe200078e00ff */
[----:B------:R-:W-:-:S06]  /*5e440*/  MOV R9, 0x7ff00000 ;  /* 0x7ff0000000097802 */ /* 0x000fcc0000000f00 */
[----:B------:R-:W-:-:S11]  /*5e450*/  DFMA R8, R6, R8, +INF ;  /* 0x7ff000000608742b */ /* 0x000fd60000000008 */
.L_x_9481:
[----:B------:R-:W-:Y:S05]  /*5e460*/  BSYNC.RECONVERGENT B5 ;  /* 0x0000000000057941 */ /* 0x000fea0003800200 */
.L_x_9479:
        /* <DEDUP_REMOVED lines=35> */
.L_x_9478:
[----:B------:R-:W-:Y:S01]  /*5e6a0*/  DADD R14, R6, -3 ;  /* 0xc0080000060e7429 */ /* 0x000fe20000000000 */
[----:B------:R-:W-:Y:S01]  /*5e6b0*/  UMOV UR6, 0xbe189fe ;  /* 0x0be189fe00067882 */ /* 0x000fe20000000000 */
[----:B------:R-:W-:Y:S01]  /*5e6c0*/  UMOV UR7, 0x408ff62e ;  /* 0x408ff62e00077882 */ /* 0x000fe20000000000 */
[----:B------:R-:W-:Y:S02]  /*5e6d0*/  HFMA2 R23, -RZ, RZ, 2.53515625, 0.058319091796875 ;  /* 0x41122b77ff177431 */ /* 0x000fe400000001ff */
[----:B------:R-:W-:Y:S01]  /*5e6e0*/  IMAD.MOV.U32 R22, RZ, RZ, 0x30207ef3 ;  /* 0x30207ef3ff167424 */ /* 0x000fe200078e00ff */
        /* <DEDUP_REMOVED lines=26> */
[----:B------:R-:W-:-:S04]  /*5e890*/  IMAD.MOV.U32 R22, RZ, RZ, 0x1 ;  /* 0x00000001ff167424 */ /* 0x000fc800078e00ff */
        /* <DEDUP_REMOVED lines=33> */
.L_x_9484:
[----:B------:R-:W-:Y:S05]  /*5eab0*/  BSYNC.RECONVERGENT B5 ;  /* 0x0000000000057941 */ /* 0x000fea0003800200 */
.L_x_9483:
[----:B------:R-:W-:Y:S01]  /*5eac0*/  DADD R6, R14, R22 ;  /* 0x000000000e067229 */ /* 0x000fe20000000016 */
[----:B------:R-:W-:Y:S10]  /*5ead0*/  BRA `(.L_x_9482) ;  /* 0x0000001000187947 */ /* 0x000ff40003800000 */
.L_x_9477:
        /* <DEDUP_REMOVED lines=64> */
.L_x_9485:
        /* <DEDUP_REMOVED lines=70> */
.L_x_9486:
[----:B------:R-:W-:Y:S01]  /*5f340*/  IMAD.MOV.U32 R8, RZ, RZ, -0x14f9da18 ;  /* 0xeb0625e8ff087424 */ /* 0x000fe200078e00ff */
[----:B------:R-:W-:Y:S01]  /*5f350*/  MOV R9, 0x3ea7b77c ;  /* 0x3ea7b77c00097802 */ /* 0x000fe20000000f00 */
[----:B------:R-:W-:Y:S01]  /*5f360*/  UMOV UR6, 0x8bfe6590 ;  /* 0x8bfe659000067882 */ /* 0x000fe20000000000 */
[----:B------:R-:W-:-:S04]  /*5f370*/  UMOV UR7, 0x3e784498 ;  /* 0x3e78449800077882 */ /* 0x000fc80000000000 */
        /* <DEDUP_REMOVED lines=117> */
.L_x_9487:
[----:B------:R-:W-:Y:S01]  /*5fad0*/  MOV R8, 0x0 ;  /* 0x0000000000087802 */ /* 0x000fe20000000f00 */
[----:B------:R-:W-:Y:S01]  /*5fae0*/  IMAD.MOV.U32 R9, RZ, RZ, 0x7ff00000 ;  /* 0x7ff00000ff097424 */ /* 0x000fe200078e00ff */
[----:B------:R-:W-:-:S05]  /*5faf0*/  LOP3.LUT P0, RZ, R7, 0x7fffffff, RZ, 0xc0, !PT ;  /* 0x7fffffff07ff7812 */ /* 0x000fca000780c0ff */
[----:B------:R-:W-:-:S10]  /*5fb00*/  DFMA R8, R6, R8, +INF ;  /* 0x7ff000000608742b */ /* 0x000fd40000000008 */
[----:B------:R-:W-:Y:S02]  /*5fb10*/  FSEL R6, R8, RZ, P0 ;  /* 0x000000ff08067208 */ /* 0x000fe40000000000 */
[----:B------:R-:W-:-:S07]  /*5fb20*/  FSEL R7, R9, -QNAN , P0 ;  /* 0xfff0000009077808 */ /* 0x000fce0000000000 */
.L_x_9488:
[----:B------:R-:W-:-:S11]  /*5fb30*/  DADD R6, -RZ, -R6 ;  /* 0x00000000ff067229 */ /* 0x000fd60000000906 */
.L_x_9482:
[----:B------:R-:W-:Y:S05]  /*5fb40*/  BSYNC.RECONVERGENT B0 ;  /* 0x0000000000007941 */ /* 0x000fea0003800200 */
.L_x_9476:
[----:B------:R-:W-:Y:S01]  /*5fb50*/  HFMA2 R5, -RZ, RZ, 0, 0 ;  /* 0x00000000ff057431 */ /* 0x000fe200000001ff */
[----:B------:R-:W-:Y:S01]  /*5fb60*/  MOV R14, R6 ;  /* 0x00000006000e7202 */ /* 0x000fe20000000f00 */
[----:B------:R-:W-:Y:S02]  /*5fb70*/  IMAD.MOV.U32 R15, RZ, RZ, R7 ;  /* 0x000000ffff0f7224 */ /* 0x000fe400078e0007 */
[----:B------:R-:W-:Y:S05]  /*5fb80*/  RET.REL.NODEC R4 `(_ZN2at6native29vectorized_elementwise_kernelILi2EN48_GLOBAL__N__08322988_15_IGammaKernel_cu_cb51a28d10CalcIgammaIdEESt5arrayIPcLm3EEEEviT0_T1_) ;  /* 0xfffffa04041c7950 */ /* 0x000fea0003c3ffff */
.L_x_9489:
        /* <DEDUP_REMOVED lines=15> */
.L_x_11575:


//--------------------- .text._ZN2at6native29vectorized_elementwise_kernelILi4EN48_GLOBAL__N__08322988_15_IGammaKernel_cu_cb51a28d10CalcIgammaIdEESt5arrayIPcLm3EEEEviT0_T1_ --------------------------
	.section	.text._ZN2at6native29vectorized_elementwise_kernelILi4EN48_GLOBAL__N__08322988_15_IGammaKernel_cu_cb51a28d10CalcIgammaIdEESt5arrayIPcLm3EEEEviT0_T1_,"ax",@progbits
	.align	128
.text._ZN2at6native29vectorized_elementwise_kernelILi4EN48_GLOBAL__N__08322988_15_IGammaKernel_cu_cb51a28d10CalcIgammaIdEESt5arrayIPcLm3EEEEviT0_T1_:
        .type           _ZN2at6native29vectorized_elementwise_kernelILi4EN48_GLOBAL__N__08322988_15_IGammaKernel_cu_cb51a28d10CalcIgammaIdEESt5arrayIPcLm3EEEEviT0_T1_,@function
        .size           _ZN2at6native29vectorized_elementwise_kernelILi4EN48_GLOBAL__N__08322988_15_IGammaKernel_cu_cb51a28d10CalcIgammaIdEESt5arrayIPcLm3EEEEviT0_T1_,(.L_x_11583 - _ZN2at6native29vectorized_elementwise_kernelILi4EN48_GLOBAL__N__08322988_15_IGammaKernel_cu_cb51a28d10CalcIgammaIdEESt5arrayIPcLm3EEEEviT0_T1_)
        .other          _ZN2at6native29vectorized_elementwise_kernelILi4EN48_GLOBAL__N__08322988_15_IGammaKernel_cu_cb51a28d10CalcIgammaIdEESt5arrayIPcLm3EEEEviT0_T1_,@"STO_CUDA_ENTRY STV_DEFAULT"
_ZN2at6native29vectorized_elementwise_kernelILi4EN48_GLOBAL__N__08322988_15_IGammaKernel_cu_cb51a28d10CalcIgammaIdEESt5arrayIPcLm3EEEEviT0_T1_:
        /* <DEDUP_REMOVED lines=109> */
[----:B0----5:R-:W-:Y:S05]  /*06d0*/  CALL.REL.NOINC `($_ZN2at6native29vectorized_elementwise_kernelILi4EN48_GLOBAL__N__08322988_15_IGammaKernel_cu_cb51a28d10CalcIgammaIdEESt5arrayIPcLm3EEEEviT0_T1_$_ZN46_INTERNAL_08322988_15_IGammaKernel_cu_cb51a28d48_GLOBAL__N__08322988_15_IGammaKernel_cu_cb51a28d11calc_igammaIdEET_S2_S2_) ;  /* 0x0000002000447944 */ /* 0x021fea0003c00000 */
[----:B------:R-:W-:Y:S02]  /*06e0*/  IMAD.MOV.U32 R2, RZ, RZ, R0 ;  /* 0x000000ffff027224 */ /* 0x000fe400078e0000 */
[----:B------:R-:W-:-:S05]  /*06f0*/  IMAD.MOV.U32 R3, RZ, RZ, R7 ;  /* 0x000000ffff037224 */ /* 0x000fca00078e0007 */
[----:B------:R1:W-:Y:S02]  /*0700*/  STL.64 [R1+0x28b8], R2 ;  /* 0x0028b80201007387 */ /* 0x0003e40000100a00 */
.L_x_9494:
[----:B------:R-:W-:Y:S05]  /*0710*/  BSYNC.RECONVERGENT B10 ;  /* 0x00000000000a7941 */ /* 0x000fea0003800200 */
.L_x_9493:
        /* <DEDUP_REMOVED lines=15> */
[----:B------:R-:W-:Y:S05]  /*0810*/  CALL.REL.NOINC `($_ZN2at6native29vectorized_elementwise_kernelILi4EN48_GLOBAL__N__08322988_15_IGammaKernel_cu_cb51a28d10CalcIgammaIdEESt5arrayIPcLm3EEEEviT0_T1_$_ZN46_INTERNAL_08322988_15_IGammaKernel_cu_cb51a28d48_GLOBAL__N__08322988_15_IGammaKernel_cu_cb51a28d11calc_igammaIdEET_S2_S2_) ;  /* 0x0000001c00f47944 */ /* 0x000fea0003c00000 */
[----:B------:R-:W-:Y:S01]  /*0820*/  MOV R2, R0 ;  /* 0x0000000000027202 */ /* 0x000fe20000000f00 */
[----:B------:R-:W-:-:S05]  /*0830*/  IMAD.MOV.U32 R3, RZ, RZ, R7 ;  /* 0x000000ffff037224 */ /* 0x000fca00078e0007 */
[----:B------:R1:W-:Y:S02]  /*0840*/  STL.64 [R1+0x28a8], R2 ;  /* 0x0028a80201007387 */ /* 0x0003e40000100a00 */
.L_x_9496:
[----:B------:R-:W-:Y:S05]  /*0850*/  BSYNC.RECONVERGENT B10 ;  /* 0x00000000000a7941 */ /* 0x000fea0003800200 */
.L_x_9495:
        /* <DEDUP_REMOVED lines=14> */
[----:B0-----:R-:W-:Y:S05]  /*0940*/  CALL.REL.NOINC `($_ZN2at6native29vectorized_elementwise_kernelILi4EN48_GLOBAL__N__08322988_15_IGammaKernel_cu_cb51a28d10CalcIgammaIdEESt5arrayIPcLm3EEEEviT0_T1_$_ZN46_INTERNAL_08322988_15_IGammaKernel_cu_cb51a28d48_GLOBAL__N__08322988_15_IGammaKernel_cu_cb51a28d11calc_igammaIdEET_S2_S2_) ;  /* 0x0000001c00a87944 */ /* 0x001fea0003c00000 */
[----:B------:R-:W-:Y:S01]  /*0950*/  IMAD.MOV.U32 R74, RZ, RZ, R0 ;  /* 0x000000ffff4a7224 */ /* 0x000fe200078e0000 */
[----:B------:R-:W-:-:S07]  /*0960*/  MOV R75, R7 ;  /* 0x00000007004b7202 */ /* 0x000fce0000000f00 */
.L_x_9498:
[----:B------:R-:W-:Y:S05]  /*0970*/  BSYNC.RECONVERGENT B10 ;  /* 0x00000000000a7941 */ /* 0x000fea0003800200 */
.L_x_9497:
        /* <DEDUP_REMOVED lines=13> */
[----:B0-----:R-:W-:Y:S05]  /*0a50*/  CALL.REL.NOINC `($_ZN2at6native29vectorized_elementwise_kernelILi4EN48_GLOBAL__N__08322988_15_IGammaKernel_cu_cb51a28d10CalcIgammaIdEESt5arrayIPcLm3EEEEviT0_T1_$_ZN46_INTERNAL_08322988_15_IGammaKernel_cu_cb51a28d48_GLOBAL__N__08322988_15_IGammaKernel_cu_cb51a28d11calc_igammaIdEET_S2_S2_) ;  /* 0x0000001c00647944 */ /* 0x001fea0003c00000 */
[----:B------:R-:W-:Y:S02]  /*0a60*/  IMAD.MOV.U32 R70, RZ, RZ, R0 ;  /* 0x000000ffff467224 */ /* 0x000fe400078e0000 */
[----:B------:R-:W-:-:S07]  /*0a70*/  IMAD.MOV.U32 R71, RZ, RZ, R7 ;  /* 0x000000ffff477224 */ /* 0x000fce00078e0007 */
.L_x_9500:
[----:B------:R-:W-:Y:S05]  /*0a80*/  BSYNC.RECONVERGENT B10 ;  /* 0x00000000000a7941 */ /* 0x000fea0003800200 */
.L_x_9499:
        /* <DEDUP_REMOVED lines=13> */
[----:B0-----:R-:W-:Y:S05]  /*0b60*/  CALL.REL.NOINC `($_ZN2at6native29vectorized_elementwise_kernelILi4EN48_GLOBAL__N__08322988_15_IGammaKernel_cu_cb51a28d10CalcIgammaIdEESt5arrayIPcLm3EEEEviT0_T1_$_ZN46_INTERNAL_08322988_15_IGammaKernel_cu_cb51a28d48_GLOBAL__N__08322988_15_IGammaKernel_cu_cb51a28d11calc_igammaIdEET_S2_S2_) ;  /* 0x0000001c00207944 */ /* 0x001fea0003c00000 */
[----:B------:R-:W-:Y:S01]  /*0b70*/  MOV R66, R0 ;  /* 0x0000000000427202 */ /* 0x000fe20000000f00 */
[----:B------:R-:W-:-:S07]  /*0b80*/  IMAD.MOV.U32 R67, RZ, RZ, R7 ;  /* 0x000000ffff437224 */ /* 0x000fce00078e0007 */
.L_x_9502:
[----:B------:R-:W-:Y:S05]  /*0b90*/  BSYNC.RECONVERGENT B10 ;  /* 0x00000000000a7941 */ /* 0x000fea0003800200 */
.L_x_9501:
        /* <DEDUP_REMOVED lines=14> */
[----:B------:R-:W-:Y:S01]  /*0c80*/  IMAD.MOV.U32 R60, RZ, RZ, R0 ;  /* 0x000000ffff3c7224 */ /* 0x000fe200078e0000 */
[----:B------:R-:W-:-:S07]  /*0c90*/  MOV R61, R7 ;  /* 0x00000007003d7202 */ /* 0x000fce0000000f00 */
.L_x_9504:
[----:B------:R-:W-:Y:S05]  /*0ca0*/  BSYNC.RECONVERGENT B10 ;  /* 0x00000000000a7941 */ /* 0x000fea0003800200 */
.L_x_9503:
        /* <DEDUP_REMOVED lines=16> */
.L_x_9506:
[----:B------:R-:W-:Y:S05]  /*0db0*/  BSYNC.RECONVERGENT B10 ;  /* 0x00000000000a7941 */ /* 0x000fea0003800200 */
.L_x_9505:
        /* <DEDUP_REMOVED lines=13> */
[----:B0-----:R-:W-:Y:S05]  /*0e90*/  CALL.REL.NOINC `($_ZN2at6native29vectorized_elementwise_kernelILi4EN48_GLOBAL__N__08322988_15_IGammaKernel_cu_cb51a28d10CalcIgammaIdEESt5arrayIPcLm3EEEEviT0_T1_$_ZN46_INTERNAL_08322988_15_IGammaKernel_cu_cb51a28d48_GLOBAL__N__08322988_15_IGammaKernel_cu_cb51a28d11calc_igammaIdEET_S2_S2_) ;  /* 0x0000001800547944 */ /* 0x001fea0003c00000 */
[----:B------:R-:W-:Y:S05]  /*0ea0*/  BSYNC.RECONVERGENT B10 ;  /* 0x00000000000a7941 */ /* 0x000fea0003800200 */
.L_x_9508:
[----:B------:R-:W-:Y:S01]  /*0eb0*/  MOV R6, R0 ;  /* 0x0000000000067202 */ /* 0x000fe20000000f00 */
[----:B------:R-:W-:Y:S06]  /*0ec0*/  BRA `(.L_x_9507) ;  /* 0x0000000800207947 */ /* 0x000fec0003800000 */
.L_x_9492:
        /* <DEDUP_REMOVED lines=10> */
[----:B------:R-:W-:Y:S05]  /*0f70*/  CALL.REL.NOINC `($_ZN2at6native29vectorized_elementwise_kernelILi4EN48_GLOBAL__N__08322988_15_IGammaKernel_cu_cb51a28d10CalcIgammaIdEESt5arrayIPcLm3EEEEviT0_T1_$_ZN46_INTERNAL_08322988_15_IGammaKernel_cu_cb51a28d48_GLOBAL__N__08322988_15_IGammaKernel_cu_cb51a28d12calc_igammacIdEET_S2_S2_) ;  /* 0x0000024c00f87944 */ /* 0x000fea0003c00000 */
[----:B------:R-:W-:Y:S02]  /*0f80*/  IMAD.MOV.U32 R2, RZ, RZ, R0 ;  /* 0x000000ffff027224 */ /* 0x000fe400078e0000 */
[----:B------:R-:W-:-:S05]  /*0f90*/  IMAD.MOV.U32 R3, RZ, RZ, R19 ;  /* 0x000000ffff037224 */ /* 0x000fca00078e0013 */
[----:B------:R0:W-:Y:S02]  /*0fa0*/  STL.64 [R1+0x28b8], R2 ;  /* 0x0028b80201007387 */ /* 0x0001e40000100a00 */
.L_x_9510:
[----:B------:R-:W-:Y:S05]  /*0fb0*/  BSYNC.RECONVERGENT B8 ;  /* 0x0000000000087941 */ /* 0x000fea0003800200 */
.L_x_9509:
        /* <DEDUP_REMOVED lines=15> */
[----:B------:R-:W-:Y:S05]  /*10b0*/  CALL.REL.NOINC `($_ZN2at6native29vectorized_elementwise_kernelILi4EN48_GLOBAL__N__08322988_15_IGammaKernel_cu_cb51a28d10CalcIgammaIdEESt5arrayIPcLm3EEEEviT0_T1_$_ZN46_INTERNAL_08322988_15_IGammaKernel_cu_cb51a28d48_GLOBAL__N__08322988_15_IGammaKernel_cu_cb51a28d12calc_igammacIdEET_S2_S2_) ;  /* 0x0000024c00a87944 */ /* 0x000fea0003c00000 */
[----:B------:R-:W-:Y:S01]  /*10c0*/  MOV R2, R0 ;  /* 0x0000000000027202 */ /* 0x000fe20000000f00 */
[----:B------:R-:W-:-:S05]  /*10d0*/  IMAD.MOV.U32 R3, RZ, RZ, R19 ;  /* 0x000000ffff037224 */ /* 0x000fca00078e0013 */
[----:B------:R0:W-:Y:S02]  /*10e0*/  STL.64 [R1+0x28a8], R2 ;  /* 0x0028a80201007387 */ /* 0x0001e40000100a00 */
.L_x_9512:
[----:B------:R-:W-:Y:S05]  /*10f0*/  BSYNC.RECONVERGENT B8 ;  /* 0x0000000000087941 */ /* 0x000fea0003800200 */
.L_x_9511:
        /* <DEDUP_REMOVED lines=14> */
[----:B------:R-:W-:Y:S05]  /*11e0*/  CALL.REL.NOINC `($_ZN2at6native29vectorized_elementwise_kernelILi4EN48_GLOBAL__N__08322988_15_IGammaKernel_cu_cb51a28d10CalcIgammaIdEESt5arrayIPcLm3EEEEviT0_T1_$_ZN46_INTERNAL_08322988_15_IGammaKernel_cu_cb51a28d48_GLOBAL__N__08322988_15_IGammaKernel_cu_cb51a28d12calc_igammacIdEET_S2_S2_) ;  /* 0x0000024c005c7944 */ /* 0x000fea0003c00000 */
[----:B------:R-:W-:Y:S01]  /*11f0*/  IMAD.MOV.U32 R74, RZ, RZ, R0 ;  /* 0x000000ffff4a7224 */ /* 0x000fe200078e0000 */
[----:B------:R-:W-:-:S07]  /*1200*/  MOV R75, R19 ;  /* 0x00000013004b7202 */ /* 0x000fce0000000f00 */
.L_x_9514:
[----:B------:R-:W-:Y:S05]  /*1210*/  BSYNC.RECONVERGENT B8 ;  /* 0x0000000000087941 */ /* 0x000fea0003800200 */
.L_x_9513:
        /* <DEDUP_REMOVED lines=13> */
[----:B------:R-:W-:Y:S05]  /*12f0*/  CALL.REL.NOINC `($_ZN2at6native29vectorized_elementwise_kernelILi4EN48_GLOBAL__N__08322988_15_IGammaKernel_cu_cb51a28d10CalcIgammaIdEESt5arrayIPcLm3EEEEviT0_T1_$_ZN46_INTERNAL_08322988_15_IGammaKernel_cu_cb51a28d48_GLOBAL__N__08322988_15_IGammaKernel_cu_cb51a28d12calc_igammacIdEET_S2_S2_) ;  /* 0x0000024c00187944 */ /* 0x000fea0003c00000 */
[----:B------:R-:W-:Y:S02]  /*1300*/  IMAD.MOV.U32 R70, RZ, RZ, R0 ;  /* 0x000000ffff467224 */ /* 0x000fe400078e0000 */
[----:B------:R-:W-:-:S07]  /*1310*/  IMAD.MOV.U32 R71, RZ, RZ, R19 ;  /* 0x000000ffff477224 */ /* 0x000fce00078e0013 */
.L_x_9516:
[----:B------:R-:W-:Y:S05]  /*1320*/  BSYNC.RECONVERGENT B8 ;  /* 0x0000000000087941 */ /* 0x000fea0003800200 */
.L_x_9515:
        /* <DEDUP_REMOVED lines=13> */
[----:B------:R-:W-:Y:S05]  /*1400*/  CALL.REL.NOINC `($_ZN2at6native29vectorized_elementwise_kernelILi4EN48_GLOBAL__N__08322988_15_IGammaKernel_cu_cb51a28d10CalcIgammaIdEESt5arrayIPcLm3EEEEviT0_T1_$_ZN46_INTERNAL_08322988_15_IGammaKernel_cu_cb51a28d48_GLOBAL__N__08322988_15_IGammaKernel_cu_cb51a28d12calc_igammacIdEET_S2_S2_) ;  /* 0x0000024800d47944 */ /* 0x000fea0003c00000 */
[----:B------:R-:W-:Y:S01]  /*1410*/  MOV R66, R0 ;  /* 0x0000000000427202 */ /* 0x000fe20000000f00 */
[----:B------:R-:W-:-:S07]  /*1420*/  IMAD.MOV.U32 R67, RZ, RZ, R19 ;  /* 0x000000ffff437224 */ /* 0x000fce00078e0013 */
.L_x_9518:
[----:B------:R-:W-:Y:S05]  /*1430*/  BSYNC.RECONVERGENT B8 ;  /* 0x0000000000087941 */ /* 0x000fea0003800200 */
.L_x_9517:
        /* <DEDUP_REMOVED lines=14> */
[----:B------:R-:W-:Y:S01]  /*1520*/  IMAD.MOV.U32 R60, RZ, RZ, R0 ;  /* 0x000000ffff3c7224 */ /* 0x000fe200078e0000 */
[----:B------:R-:W-:-:S07]  /*1530*/  MOV R61, R19 ;  /* 0x00000013003d7202 */ /* 0x000fce0000000f00 */
.L_x_9520:
[----:B------:R-:W-:Y:S05]  /*1540*/  BSYNC.RECONVERGENT B8 ;  /* 0x0000000000087941 */ /* 0x000fea0003800200 */
.L_x_9519:
        /* <DEDUP_REMOVED lines=16> */
.L_x_9522:
[----:B------:R-:W-:Y:S05]  /*1650*/  BSYNC.RECONVERGENT B8 ;  /* 0x0000000000087941 */ /* 0x000fea0003800200 */
.L_x_9521:
        /* <DEDUP_REMOVED lines=15> */
.L_x_9507:
[----:B------:R-:W-:Y:S05]  /*1750*/  BSYNC.RECONVERGENT B2 ;  /* 0x0000000000027941 */ /* 0x000fea0003800200 */
.L_x_9491:
        /* <DEDUP_REMOVED lines=22> */
.L_x_9525:
[----:B------:R-:W-:-:S13]  /*18c0*/  ISETP.GE.U32.AND P0, PT, R42, R0, PT ;  /* 0x000000002a00720c */ /* 0x000fda0003f06070 */
[----:B------:R-:W-:Y:S05]  /*18d0*/  @P0 BRA `(.L_x_9527) ;  /* 0x0000000000300947 */ /* 0x000fea0003800000 */
[----:B0-----:R-:W0:Y:S01]  /*18e0*/  LDC.64 R2, c[0x0][0x388] ;  /* 0x0000e200ff027b82 */ /* 0x001e220000000a00 */
[----:B------:R-:W-:Y:S02]  /*18f0*/  IMAD.IADD R5, R4, 0x1, R42 ;  /* 0x0000000104057824 */ /* 0x000fe400078e022a */
[----:B------:R-:W-:Y:S02]  /*1900*/  VIADD R42, R42, 0x80 ;  /* 0x000000802a2a7836 */ /* 0x000fe40000000000 */
[----:B0-----:R-:W-:-:S05]  /*1910*/  IMAD.WIDE.U32 R2, R5, 0x8, R2 ;  /* 0x0000000805027825 */ /* 0x001fca00078e0002 */
[----:B------:R1:W-:Y:S02]  /*1920*/  STG.E.64 desc[UR4][R2.64], R74 ;  /* 0x0000004a02007986 */ /* 0x0003e4000c101b04 */
.L_x_9526:
[----:B------:R-:W-:-:S13]  /*1930*/  ISETP.GE.U32.AND P0, PT, R42, R0, PT ;  /* 0x000000002a00720c */ /* 0x000fda0003f06070 */
[----:B------:R-:W-:Y:S05]  /*1940*/  @P0 BRA `(.L_x_9528) ;  /* 0x0000000000300947 */ /* 0x000fea0003800000 */
[----:B01----:R-:W0:Y:S01]  /*1950*/  LDC.64 R2, c[0x0][0x388] ;  /* 0x0000e200ff027b82 */ /* 0x003e220000000a00 */
[----:B------:R-:W-:Y:S01]  /*1960*/  IADD3 R5, PT, PT, R4, R42, RZ ;  /* 0x0000002a04057210 */ /* 0x000fe20007ffe0ff */
[----:B------:R-:W-:-:S04]  /*1970*/  VIADD R42, R42, 0x80 ;  /* 0x000000802a2a7836 */ /* 0x000fc80000000000 */
[----:B0-----:R-:W-:-:S05]  /*1980*/  IMAD.WIDE.U32 R2, R5, 0x8, R2 ;  /* 0x0000000805027825 */ /* 0x001fca00078e0002 */
[----:B------:R1:W-:Y:S02]  /*1990*/  STG.E.64 desc[UR4][R2.64], R70 ;  /* 0x0000004602007986 */ /* 0x0003e4000c101b04 */
.L_x_9527:
[----:B------:R-:W-:-:S13]  /*19a0*/  ISETP.GE.U32.AND P0, PT, R42, R0, PT ;  /* 0x000000002a00720c */ /* 0x000fda0003f06070 */
[----:B------:R-:W-:Y:S05]  /*19b0*/  @P0 BRA `(.L_x_9529) ;  /* 0x0000000000340947 */ /* 0x000fea0003800000 */
[----:B01----:R-:W0:Y:S01]  /*19c0*/  LDC.64 R2, c[0x0][0x388] ;  /* 0x0000e200ff027b82 */ /* 0x003e220000000a00 */
[----:B------:R-:W-:Y:S01]  /*19d0*/  IMAD.IADD R5, R4, 0x1, R42 ;  /* 0x0000000104057824 */ /* 0x000fe200078e022a */
[----:B------:R-:W-:-:S03]  /*19e0*/  IADD3 R42, PT, PT, R42, 0x80, RZ ;  /* 0x000000802a2a7810 */ /* 0x000fc60007ffe0ff */
[----:B0-----:R-:W-:-:S05]  /*19f0*/  IMAD.WIDE.U32 R2, R5, 0x8, R2 ;  /* 0x0000000805027825 */ /* 0x001fca00078e0002 */
[----:B------:R2:W-:Y:S02]  /*1a00*/  STG.E.64 desc[UR4][R2.64], R66 ;  /* 0x0000004202007986 */ /* 0x0005e4000c101b04 */
.L_x_9528:
        /* <DEDUP_REMOVED lines=8> */
.L_x_9529:
[----:B------:R-:W-:Y:S05]  /*1a90*/  BSYNC.RELIABLE B1 ;  /* 0x0000000000017941 */ /* 0x000fea0003800100 */
.L_x_9524:
[----:B------:R-:W-:-:S13]  /*1aa0*/  ISETP.GE.U32.AND P0, PT, R42, R0, PT ;  /* 0x000000002a00720c */ /* 0x000fda0003f06070 */
[----:B012---:R-:W0:Y:S01]  /*1ab0*/  @!P0 LDC.64 R2, c[0x0][0x388] ;  /* 0x0000e200ff028b82 */ /* 0x007e220000000a00 */
[----:B------:R-:W-:Y:S01]  /*1ac0*/  @!P0 IADD3 R5, PT, PT, R4, R42, RZ ;  /* 0x0000002a04058210 */ /* 0x000fe20007ffe0ff */
[----:B------:R-:W-:-:S04]  /*1ad0*/  @!P0 VIADD R42, R42, 0x80 ;  /* 0x000000802a2a8836 */ /* 0x000fc80000000000 */
[----:B0-----:R-:W-:-:S05]  /*1ae0*/  @!P0 IMAD.WIDE.U32 R2, R5, 0x8, R2 ;  /* 0x0000000805028825 */ /* 0x001fca00078e0002 */
[----:B------:R3:W-:Y:S02]  /*1af0*/  @!P0 STG.E.64 desc[UR4][R2.64], R56 ;  /* 0x0000003802008986 */ /* 0x0007e4000c101b04 */
.L_x_9530:
[----:B------:R-:W-:Y:S05]  /*1b00*/  BSYNC.RECONVERGENT B0 ;  /* 0x0000000000007941 */ /* 0x000fea0003800200 */
.L_x_9523:
        /* <DEDUP_REMOVED lines=10> */
.L_x_9490:
        /* <DEDUP_REMOVED lines=9> */
[----:B------:R-:W2:Y:S04]  /*1c40*/  LDG.E.ENL2.256 R16, R12, desc[UR4][R2.64] ;  /* 0xfe000004020c797e */ /* 0x000ea80008121910 */
[----:B------:R0:W5:Y:S04]  /*1c50*/  LDG.E.ENL2.256 R68, R72, desc[UR4][R2.64+0x1000] ;  /* 0xfe0080040248797e */ /* 0x0001680008121944 */
[----:B------:R0:W5:Y:S04]  /*1c60*/  LDG.E.ENL2.256 R60, R64, desc[UR4][R4.64] ;  /* 0xfe0000040440797e */ /* 0x000168000812193c */
[----:B------:R0:W5:Y:S01]  /*1c70*/  LDG.E.ENL2.256 R52, R56, desc[UR4][R4.64+0x1000] ;  /* 0xfe0080040438797e */ /* 0x0001620008121934 */
[----:B------:R-:W-:-:S03]  /*1c80*/  UISETP.NE.AND UP0, UPT, UR6, URZ, UPT ;  /* 0x000000ff0600728c */ /* 0x000fc6000bf05270 */
[----:B--2---:R0:W-:Y:S01]  /*1c90*/  STL.64 [R1+0x28b0], R12 ;  /* 0x0028b00c01007387 */ /* 0x0041e20000100a00 */
[----:B------:R-:W-:Y:S01]  /*1ca0*/  IMAD.MOV.U32 R8, RZ, RZ, R12 ;  /* 0x000000ffff087224 */ /* 0x000fe200078e000c */
[----:B------:R-:W-:Y:S02]  /*1cb0*/  MOV R6, R13 ;  /* 0x0000000d00067202 */ /* 0x000fe40000000f00 */
[----:B------:R0:W-:Y:S04]  /*1cc0*/  STL.64 [R1+0x28b8], R14 ;  /* 0x0028b80e01007387 */ /* 0x0001e80000100a00 */
[----:B------:R0:W-:Y:S04]  /*1cd0*/  STL.64 [R1+0x28a0], R16 ;  /* 0x0028a01001007387 */ /* 0x0001e80000100a00 */
[----:B------:R0:W-:Y:S01]  /*1ce0*/  STL.64 [R1+0x28a8], R18 ;  /* 0x0028a81201007387 */ /* 0x0001e20000100a00 */
[----:B------:R-:W-:Y:S05]  /*1cf0*/  BRA.U UP0, `(.L_x_9531) ;  /* 0x00000005004c7547 */ /* 0x000fea000b800000 */
[----:B------:R-:W-:Y:S01]  /*1d00*/  BSSY.RECONVERGENT B2, `(.L_x_9532) ;  /* 0x0000007000027945 */ /* 0x000fe20003800200 */
[----:B------:R-:W-:Y:S01]  /*1d10*/  IMAD.MOV.U32 R10, RZ, RZ, R8 ;  /* 0x000000ffff0a7224 */ /* 0x000fe200078e0008 */
[----:B0----5:R-:W-:Y:S01]  /*1d20*/  MOV R2, R64 ;  /* 0x0000004000027202 */ /* 0x021fe20000000f00 */
[----:B------:R-:W-:Y:S01]  /*1d30*/  IMAD.MOV.U32 R11, RZ, RZ, R6 ;  /* 0x000000ffff0b7224 */ /* 0x000fe200078e0006 */
[----:B------:R-:W-:Y:S01]  /*1d40*/  MOV R46, 0x1d70 ;  /* 0x00001d70002e7802 */ /* 0x000fe20000000f00 */
[----:B------:R-:W-:-:S07]  /*1d50*/  IMAD.MOV.U32 R3, RZ, RZ, R65 ;  /* 0x000000ffff037224 */ /* 0x000fce00078e0041 */
[----:B------:R-:W-:Y:S05]  /*1d60*/  CALL.REL.NOINC `($_ZN2at6native29vectorized_elementwise_kernelILi4EN48_GLOBAL__N__08322988_15_IGammaKernel_cu_cb51a28d10CalcIgammaIdEESt5arrayIPcLm3EEEEviT0_T1_$_ZN46_INTERNAL_08322988_15_IGammaKernel_cu_cb51a28d48_GLOBAL__N__08322988_15_IGammaKernel_cu_cb51a28d11calc_igammaIdEET_S2_S2_) ;  /* 0x0000000800a07944 */ /* 0x000fea0003c00000 */
[----:B------:R-:W-:Y:S05]  /*1d70*/  BSYNC.RECONVERGENT B2 ;  /* 0x0000000000027941 */ /* 0x000fea0003800200 */
.L_x_9532:
        /* <DEDUP_REMOVED lines=9> */
[----:B0----5:R-:W-:Y:S05]  /*1e10*/  CALL.REL.NOINC `($_ZN2at6native29vectorized_elementwise_kernelILi4EN48_GLOBAL__N__08322988_15_IGammaKernel_cu_cb51a28d10CalcIgammaIdEESt5arrayIPcLm3EEEEviT0_T1_$_ZN46_INTERNAL_08322988_15_IGammaKernel_cu_cb51a28d48_GLOBAL__N__08322988_15_IGammaKernel_cu_cb51a28d11calc_igammaIdEET_S2_S2_) ;  /* 0x0000000800747944 */ /* 0x021fea0003c00000 */
[----:B------:R-:W-:Y:S05]  /*1e20*/  BSYNC.RECONVERGENT B2 ;  /* 0x0000000000027941 */ /* 0x000fea0003800200 */
.L_x_9533:
        /* <DEDUP_REMOVED lines=9> */
[----:B0----5:R-:W-:Y:S05]  /*1ec0*/  CALL.REL.NOINC `($_ZN2at6native29vectorized_elementwise_kernelILi4EN48_GLOBAL__N__08322988_15_IGammaKernel_cu_cb51a28d10CalcIgammaIdEESt5arrayIPcLm3EEEEviT0_T1_$_ZN46_INTERNAL_08322988_15_IGammaKernel_cu_cb51a28d48_GLOBAL__N__08322988_15_IGammaKernel_cu_cb51a28d11calc_igammaIdEET_S2_S2_) ;  /* 0x0000000800487944 */ /* 0x021fea0003c00000 */
[----:B------:R-:W-:Y:S05]  /*1ed0*/  BSYNC.RECONVERGENT B2 ;  /* 0x0000000000027941 */ /* 0x000fea0003800200 */
.L_x_9534:
        /* <DEDUP_REMOVED lines=8> */
[----:B0----5:R-:W-:Y:S05]  /*1f60*/  CALL.REL.NOINC `($_ZN2at6native29vectorized_elementwise_kernelILi4EN48_GLOBAL__N__08322988_15_IGammaKernel_cu_cb51a28d10CalcIgammaIdEESt5arrayIPcLm3EEEEviT0_T1_$_ZN46_INTERNAL_08322988_15_IGammaKernel_cu_cb51a28d48_GLOBAL__N__08322988_15_IGammaKernel_cu_cb51a28d11calc_igammaIdEET_S2_S2_) ;  /* 0x0000000800207944 */ /* 0x021fea0003c00000 */
[----:B------:R-:W-:Y:S05]  /*1f70*/  BSYNC.RECONVERGENT B2 ;  /* 0x0000000000027941 */ /* 0x000fea0003800200 */
.L_x_9535:
        /* <DEDUP_REMOVED lines=8> */
[----:B------:R-:W-:Y:S05]  /*2000*/  CALL.REL.NOINC `($_ZN2at6native29vectorized_elementwise_kernelILi4EN48_GLOBAL__N__08322988_15_IGammaKernel_cu_cb51a28d10CalcIgammaIdEESt5arrayIPcLm3EEEEviT0_T1_$_ZN46_INTERNAL_08322988_15_IGammaKernel_cu_cb51a28d48_GLOBAL__N__08322988_15_IGammaKernel_cu_cb51a28d11calc_igammaIdEET_S2_S2_) ;  /* 0x0000000400f87944 */ /* 0x000fea0003c00000 */
[----:B------:R-:W-:Y:S05]  /*2010*/  BSYNC.RECONVERGENT B2 ;  /* 0x0000000000027941 */ /* 0x000fea0003800200 */
.L_x_9536:
        /* <DEDUP_REMOVED lines=10> */
.L_x_9537:
        /* <DEDUP_REMOVED lines=10> */
.L_x_9538:
        /* <DEDUP_REMOVED lines=10> */
.L_x_9539:
[----:B------:R-:W-:Y:S01]  /*2200*/  IMAD.MOV.U32 R54, RZ, RZ, R0 ;  /* 0x000000ffff367224 */ /* 0x000fe200078e0000 */
[----:B------:R-:W-:Y:S01]  /*2210*/  MOV R55, R7 ;  /* 0x0000000700377202 */ /* 0x000fe20000000f00 */
[----:B------:R-:W-:Y:S06]  /*2220*/  BRA `(.L_x_9540) ;  /* 0x0000000400487947 */ /* 0x000fec0003800000 */
.L_x_9531:
[----:B------:R1:W5:Y:S04]  /*2230*/  LDL.LU R10, [R1+0x28b0] ;  /* 0x0028b000010a7983 */ /* 0x0003680000300800 */
[----:B------:R1:W5:Y:S01]  /*2240*/  LDL.LU R11, [R1+0x28b4] ;  /* 0x0028b400010b7983 */ /* 0x0003620000300800 */
[----:B------:R-:W-:Y:S01]  /*2250*/  BSSY.RECONVERGENT B2, `(.L_x_9541) ;  /* 0x0000005000027945 */ /* 0x000fe20003800200 */
[----:B-----5:R-:W-:Y:S01]  /*2260*/  IMAD.MOV.U32 R26, RZ, RZ, R64 ;  /* 0x000000ffff1a7224 */ /* 0x020fe200078e0040 */
[----:B------:R-:W-:Y:S01]  /*2270*/  MOV R45, 0x22a0 ;  /* 0x000022a0002d7802 */ /* 0x000fe20000000f00 */
[----:B0-----:R-:W-:-:S07]  /*2280*/  IMAD.MOV.U32 R2, RZ, RZ, R65 ;  /* 0x000000ffff027224 */ /* 0x001fce00078e0041 */
[----:B-1----:R-:W-:Y:S05]  /*2290*/  CALL.REL.NOINC `($_ZN2at6native29vectorized_elementwise_kernelILi4EN48_GLOBAL__N__08322988_15_IGammaKernel_cu_cb51a28d10CalcIgammaIdEESt5arrayIPcLm3EEEEviT0_T1_$_ZN46_INTERNAL_08322988_15_IGammaKernel_cu_cb51a28d48_GLOBAL__N__08322988_15_IGammaKernel_cu_cb51a28d12calc_igammacIdEET_S2_S2_) ;  /* 0x0000023c00307944 */ /* 0x002fea0003c00000 */
[----:B------:R-:W-:Y:S05]  /*22a0*/  BSYNC.RECONVERGENT B2 ;  /* 0x0000000000027941 */ /* 0x000fea0003800200 */
.L_x_9541:
        /* <DEDUP_REMOVED lines=9> */
[----:B0----5:R-:W-:Y:S05]  /*2340*/  CALL.REL.NOINC `($_ZN2at6native29vectorized_elementwise_kernelILi4EN48_GLOBAL__N__08322988_15_IGammaKernel_cu_cb51a28d10CalcIgammaIdEESt5arrayIPcLm3EEEEviT0_T1_$_ZN46_INTERNAL_08322988_15_IGammaKernel_cu_cb51a28d48_GLOBAL__N__08322988_15_IGammaKernel_cu_cb51a28d12calc_igammacIdEET_S2_S2_) ;  /* 0x0000023c00047944 */ /* 0x021fea0003c00000 */
[----:B------:R-:W-:Y:S05]  /*2350*/  BSYNC.RECONVERGENT B2 ;  /* 0x0000000000027941 */ /* 0x000fea0003800200 */
.L_x_9542:
        /* <DEDUP_REMOVED lines=9> */
[----:B0----5:R-:W-:Y:S05]  /*23f0*/  CALL.REL.NOINC `($_ZN2at6native29vectorized_elementwise_kernelILi4EN48_GLOBAL__N__08322988_15_IGammaKernel_cu_cb51a28d10CalcIgammaIdEESt5arrayIPcLm3EEEEviT0_T1_$_ZN46_INTERNAL_08322988_15_IGammaKernel_cu_cb51a28d48_GLOBAL__N__08322988_15_IGammaKernel_cu_cb51a28d12calc_igammacIdEET_S2_S2_) ;  /* 0x0000023800d87944 */ /* 0x021fea0003c00000 */
[----:B------:R-:W-:Y:S05]  /*2400*/  BSYNC.RECONVERGENT B2 ;  /* 0x0000000000027941 */ /* 0x000fea0003800200 */
.L_x_9543:
        /* <DEDUP_REMOVED lines=8> */
[----:B0----5:R-:W-:Y:S05]  /*2490*/  CALL.REL.NOINC `($_ZN2at6native29vectorized_elementwise_kernelILi4EN48_GLOBAL__N__08322988_15_IGammaKernel_cu_cb51a28d10CalcIgammaIdEESt5arrayIPcLm3EEEEviT0_T1_$_ZN46_INTERNAL_08322988_15_IGammaKernel_cu_cb51a28d48_GLOBAL__N__08322988_15_IGammaKernel_cu_cb51a28d12calc_igammacIdEET_S2_S2_) ;  /* 0x0000023800b07944 */ /* 0x021fea0003c00000 */
[----:B------:R-:W-:Y:S05]  /*24a0*/  BSYNC.RECONVERGENT B2 ;  /* 0x0000000000027941 */ /* 0x000fea0003800200 */
.L_x_9544:
        /* <DEDUP_REMOVED lines=8> */
[----:B------:R-:W-:Y:S05]  /*2530*/  CALL.REL.NOINC `($_ZN2at6native29vectorized_elementwise_kernelILi4EN48_GLOBAL__N__08322988_15_IGammaKernel_cu_cb51a28d10CalcIgammaIdEESt5arrayIPcLm3EEEEviT0_T1_$_ZN46_INTERNAL_08322988_15_IGammaKernel_cu_cb51a28d48_GLOBAL__N__08322988_15_IGammaKernel_cu_cb51a28d12calc_igammacIdEET_S2_S2_) ;  /* 0x0000023800887944 */ /* 0x000fea0003c00000 */
[----:B------:R-:W-:Y:S05]  /*2540*/  BSYNC.RECONVERGENT B2 ;  /* 0x0000000000027941 */ /* 0x000fea0003800200 */
.L_x_9545:
        /* <DEDUP_REMOVED lines=10> */
.L_x_9546:
        /* <DEDUP_REMOVED lines=10> */
.L_x_9547:
        /* <DEDUP_REMOVED lines=10> */
.L_x_9548:
[----:B------:R-:W-:Y:S01]  /*2730*/  MOV R54, R0 ;  /* 0x0000000000367202 */ /* 0x000fe20000000f00 */
[----:B------:R-:W-:-:S07]  /*2740*/  IMAD.MOV.U32 R55, RZ, RZ, R19 ;  /* 0x000000ffff377224 */ /* 0x000fce00078e0013 */
.L_x_9540:
[----:B------:R-:W2:Y:S01]  /*2750*/  LDL.LU.64 R4, [R1+0x28b0] ;  /* 0x0028b00001047983 */ /* 0x000ea20000300a00 */
[----:B------:R-:W0:Y:S03]  /*2760*/  LDC.64 R2, c[0x0][0x388] ;  /* 0x0000e200ff027b82 */ /* 0x000e260000000a00 */
[----:B------:R-:W2:Y:S01]  /*2770*/  LDL.LU.64 R6, [R1+0x28b8] ;  /* 0x0028b80001067983 */ /* 0x000ea20000300a00 */
[----:B------:R-:W1:Y:S02]  /*2780*/  S2R R0, SR_CTAID.X ;  /* 0x0000000000007919 */ /* 0x000e640000002500 */
[----:B-1----:R-:W-:-:S04]  /*2790*/  IMAD.SHL.U32 R0, R0, 0x400, RZ ;  /* 0x0000040000007824 */ /* 0x002fc800078e00ff */
[----:B0-----:R-:W-:-:S04]  /*27a0*/  IMAD.WIDE.U32 R2, R0, 0x8, R2 ;  /* 0x0000000800027825 */ /* 0x001fc800078e0002 */
[----:B------:R-:W-:-:S05]  /*27b0*/  IMAD.WIDE.U32 R2, R42, 0x20, R2 ;  /* 0x000000202a027825 */ /* 0x000fca00078e0002 */
[----:B------:R-:W-:Y:S04]  /*27c0*/  STG.E.ENL2.256 desc[UR4][R2.64+0x1000], R56, R52 ;  /* 0xf80080380234797f */ /* 0x000fe8000f121804 */
[----:B--2---:R-:W-:Y:S01]  /*27d0*/  STG.E.ENL2.256 desc[UR4][R2.64], R4, R60 ;  /* 0xf8000004023c797f */ /* 0x004fe2000f121804 */
[----:B------:R-:W-:Y:S05]  /*27e0*/  EXIT ;  /* 0x000000000000794d */ /* 0x000fea0003800000 */
        .type           $_ZN2at6native29vectorized_elementwise_kernelILi4EN48_GLOBAL__N__08322988_15_IGammaKernel_cu_cb51a28d10CalcIgammaIdEESt5arrayIPcLm3EEEEviT0_T1_$_ZN46_INTERNAL_08322988_15_IGammaKernel_cu_cb51a28d48_GLOBAL__N__08322988_15_IGammaKernel_cu_cb51a28d11calc_igammaIdEET_S2_S2_,@function
        .size           $_ZN2at6native29vectorized_elementwise_kernelILi4EN48_GLOBAL__N__08322988_15_IGammaKernel_cu_cb51a28d10CalcIgammaIdEESt5arrayIPcLm3EEEEviT0_T1_$_ZN46_INTERNAL_08322988_15_IGammaKernel_cu_cb51a28d48_GLOBAL__N__08322988_15_IGammaKernel_cu_cb51a28d11calc_igammaIdEET_S2_S2_,($_ZN2at6native29vectorized_elementwise_kernelILi4EN48_GLOBAL__N__08322988_15_IGammaKernel_cu_cb51a28d10CalcIgammaIdEESt5arrayIPcLm3EEEEviT0_T1_$_ZN46_INTERNAL_08322988_15_IGammaKernel_cu_cb51a28d48_GLOBAL__N__08322988_15_IGammaKernel_cu_cb51a28d12calc_igammacIdEET_S2_S2_ - $_ZN2at6native29vectorized_elementwise_kernelILi4EN48_GLOBAL__N__08322988_15_IGammaKernel_cu_cb51a28d10CalcIgammaIdEESt5arrayIPcLm3EEEEviT0_T1_$_ZN46_INTERNAL_08322988_15_IGammaKernel_cu_cb51a28d48_GLOBAL__N__08322988_15_IGammaKernel_cu_cb51a28d11calc_igammaIdEET_S2_S2_)
$_ZN2at6native29vectorized_elementwise_kernelILi4EN48_GLOBAL__N__08322988_15_IGammaKernel_cu_cb51a28d10CalcIgammaIdEESt5arrayIPcLm3EEEEviT0_T1_$_ZN46_INTERNAL_08322988_15_IGammaKernel_cu_cb51a28d48_GLOBAL__N__08322988_15_IGammaKernel_cu_cb51a28d11calc_igammaIdEET_S2_S2_:
        /* <DEDUP_REMOVED lines=54> */
[----:B------:R-:W-:Y:S05]  /*2b50*/  CALL.REL.NOINC `($__internal_30_$__cuda_sm20_div_rn_f64_full) ;  /* 0x0000059c00cc7944 */ /* 0x000fea0003c00000 */
[----:B------:R-:W-:Y:S02]  /*2b60*/  IMAD.MOV.U32 R14, RZ, RZ, R6 ;  /* 0x000000ffff0e7224 */ /* 0x000fe400078e0006 */
[----:B------:R-:W-:-:S07]  /*2b70*/  IMAD.MOV.U32 R15, RZ, RZ, R5 ;  /* 0x000000ffff0f7224 */ /* 0x000fce00078e0005 */
.L_x_9552:
[----:B------:R-:W-:Y:S05]  /*2b80*/  BSYNC.RECONVERGENT B0 ;  /* 0x0000000000007941 */ /* 0x000fea0003800200 */
.L_x_9551:
        /* <DEDUP_REMOVED lines=1901> */
[----:B------:R-:W-:Y:S05]  /*a260*/  CALL.REL.NOINC `($__internal_30_$__cuda_sm20_div_rn_f64_full) ;  /* 0x0000052800087944 */ /* 0x000fea0003c00000 */
[----:B------:R-:W-:Y:S02]  /*a270*/  IMAD.MOV.U32 R12, RZ, RZ, R6 ;  /* 0x000000ffff0c7224 */ /* 0x000fe400078e0006 */
[----:B------:R-:W-:-:S07]  /*a280*/  IMAD.MOV.U32 R13, RZ, RZ, R5 ;  /* 0x000000ffff0d7224 */ /* 0x000fce00078e0005 */
.L_x_9555:
[----:B------:R-:W-:Y:S05]  /*a290*/  BSYNC.RECONVERGENT B0 ;  /* 0x0000000000007941 */ /* 0x000fea0003800200 */
.L_x_9554:
        /* <DEDUP_REMOVED lines=21> */
[----:B------:R-:W-:Y:S05]  /*a3f0*/  CALL.REL.NOINC `($__internal_30_$__cuda_sm20_div_rn_f64_full) ;  /* 0x0000052400a47944 */ /* 0x000fea0003c00000 */
[----:B------:R-:W-:Y:S01]  /*a400*/  MOV R2, R6 ;  /* 0x0000000600027202 */ /* 0x000fe20000000f00 */
[----:B------:R-:W-:-:S07]  /*a410*/  IMAD.MOV.U32 R3, RZ, RZ, R5 ;  /* 0x000000ffff037224 */ /* 0x000fce00078e0005 */
.L_x_9557:
[----:B------:R-:W-:Y:S05]  /*a420*/  BSYNC.RECONVERGENT B0 ;  /* 0x0000000000007941 */ /* 0x000fea0003800200 */
.L_x_9556:
        /* <DEDUP_REMOVED lines=59> */
.L_x_9563:
[----:B------:R-:W-:Y:S05]  /*a7e0*/  BSYNC.RECONVERGENT B3 ;  /* 0x0000000000037941 */ /* 0x000fea0003800200 */
.L_x_9562:
        /* <DEDUP_REMOVED lines=30> */
.L_x_9561:
        /* <DEDUP_REMOVED lines=79> */
.L_x_9565:
[----:B------:R-:W-:Y:S01]  /*aec0*/  MOV R8, 0x0 ;  /* 0x0000000000087802 */ /* 0x000fe20000000f00 */
[----:B------:R-:W-:Y:S01]  /*aed0*/  IMAD.MOV.U32 R9, RZ, RZ, 0x7ff00000 ;  /* 0x7ff00000ff097424 */ /* 0x000fe200078e00ff */
[----:B------:R-:W-:-:S05]  /*aee0*/  LOP3.LUT P0, RZ, R7, 0x7fffffff, RZ, 0xc0, !PT ;  /* 0x7fffffff07ff7812 */ /* 0x000fca000780c0ff */
[----:B------:R-:W-:-:S10]  /*aef0*/  DFMA R8, R6, R8, +INF ;  /* 0x7ff000000608742b */ /* 0x000fd40000000008 */
[----:B------:R-:W-:Y:S02]  /*af00*/  FSEL R6, R8, RZ, P0 ;  /* 0x000000ff08067208 */ /* 0x000fe40000000000 */
[----:B------:R-:W-:-:S07]  /*af10*/  FSEL R7, R9, -QNAN , P0 ;  /* 0xfff0000009077808 */ /* 0x000fce0000000000 */
.L_x_9564:
[----:B------:R-:W-:Y:S05]  /*af20*/  BSYNC.RECONVERGENT B0 ;  /* 0x0000000000007941 */ /* 0x000fea0003800200 */
.L_x_9560:
        /* <DEDUP_REMOVED lines=27> */
[----:B------:R-:W-:Y:S05]  /*b0e0*/  CALL.REL.NOINC `($__internal_31_$__cuda_sm20_dsqrt_rn_f64_mediumpath_v1) ;  /* 0x0000052000087944 */ /* 0x000fea0003c00000 */
[----:B------:R-:W-:Y:S01]  /*b0f0*/  IMAD.MOV.U32 R18, RZ, RZ, R8 ;  /* 0x000000ffff127224 */ /* 0x000fe200078e0008 */
[----:B------:R-:W-:-:S07]  /*b100*/  MOV R19, R9 ;  /* 0x0000000900137202 */ /* 0x000fce0000000f00 */
.L_x_9567:
[----:B------:R-:W-:Y:S05]  /*b110*/  BSYNC.RECONVERGENT B3 ;  /* 0x0000000000037941 */ /* 0x000fea0003800200 */
.L_x_9566:
[----:B------:R-:W-:Y:S02]  /*b120*/  IMAD.MOV.U32 R12, RZ, RZ, R18 ;  /* 0x000000ffff0c7224 */ /* 0x000fe400078e0012 */
[----:B------:R-:W-:Y:S01]  /*b130*/  IMAD.MOV.U32 R13, RZ, RZ, R19 ;  /* 0x000000ffff0d7224 */ /* 0x000fe200078e0013 */
[----:B------:R-:W-:Y:S06]  /*b140*/  BRA `(.L_x_9568) ;  /* 0x0000000800d47947 */ /* 0x000fec0003800000 */
.L_x_9559:
        /* <DEDUP_REMOVED lines=30> */
[----:B------:R-:W-:Y:S01]  /*b330*/  IMAD.MOV.U32 R8, RZ, RZ, R6 ;  /* 0x000000ffff087224 */ /* 0x000fe200078e0006 */
[----:B------:R-:W-:-:S07]  /*b340*/  MOV R9, R5 ;  /* 0x0000000500097202 */ /* 0x000fce0000000f00 */
.L_x_9572:
[----:B------:R-:W-:Y:S05]  /*b350*/  BSYNC.RECONVERGENT B3 ;  /* 0x0000000000037941 */ /* 0x000fea0003800200 */
.L_x_9571:
        /* <DEDUP_REMOVED lines=30> */
.L_x_9570:
        /* <DEDUP_REMOVED lines=79> */
.L_x_9574:
[----:B------:R-:W-:Y:S01]  /*ba30*/  IMAD.MOV.U32 R8, RZ, RZ, 0x0 ;  /* 0x00000000ff087424 */ /* 0x000fe200078e00ff */
[----:B------:R-:W-:Y:S02]  /*ba40*/  MOV R9, 0x7ff00000 ;  /* 0x7ff0000000097802 */ /* 0x000fe40000000f00 */
[----:B------:R-:W-:-:S04]  /*ba50*/  LOP3.LUT P0, RZ, R7, 0x7fffffff, RZ, 0xc0, !PT ;  /* 0x7fffffff07ff7812 */ /* 0x000fc8000780c0ff */
[----:B------:R-:W-:-:S10]  /*ba60*/  DFMA R8, R6, R8, +INF ;  /* 0x7ff000000608742b */ /* 0x000fd40000000008 */
[----:B------:R-:W-:Y:S02]  /*ba70*/  FSEL R6, R8, RZ, P0 ;  /* 0x000000ff08067208 */ /* 0x000fe40000000000 */
[----:B------:R-:W-:-:S07]  /*ba80*/  FSEL R7, R9, -QNAN , P0 ;  /* 0xfff0000009077808 */ /* 0x000fce0000000000 */
.L_x_9573:
[----:B------:R-:W-:Y:S05]  /*ba90*/  BSYNC.RECONVERGENT B0 ;  /* 0x0000000000007941 */ /* 0x000fea0003800200 */
.L_x_9569:
        /* <DEDUP_REMOVED lines=27> */
[----:B------:R-:W-:Y:S05]  /*bc50*/  CALL.REL.NOINC `($__internal_31_$__cuda_sm20_dsqrt_rn_f64_mediumpath_v1) ;  /* 0x00000514002c7944 */ /* 0x000fea0003c00000 */
[----:B------:R-:W-:Y:S02]  /*bc60*/  IMAD.MOV.U32 R18, RZ, RZ, R8 ;  /* 0x000000ffff127224 */ /* 0x000fe400078e0008 */
[----:B------:R-:W-:-:S07]  /*bc70*/  IMAD.MOV.U32 R19, RZ, RZ, R9 ;  /* 0x000000ffff137224 */ /* 0x000fce00078e0009 */
.L_x_9576:
[----:B------:R-:W-:Y:S05]  /*bc80*/  BSYNC.RECONVERGENT B3 ;  /* 0x0000000000037941 */ /* 0x000fea0003800200 */
.L_x_9575:
[----:B------:R-:W-:-:S11]  /*bc90*/  DADD R12, -RZ, -R18 ;  /* 0x00000000ff0c7229 */ /* 0x000fd60000000912 */
.L_x_9568:
[----:B------:R-:W-:Y:S05]  /*bca0*/  BSYNC.RECONVERGENT B1 ;  /* 0x0000000000017941 */ /* 0x000fea0003800200 */
.L_x_9558:
        /* <DEDUP_REMOVED lines=27> */
[----:B------:R-:W-:Y:S01]  /*be60*/  MOV R22, R8 ;  /* 0x0000000800167202 */ /* 0x000fe20000000f00 */
[----:B------:R-:W-:-:S07]  /*be70*/  IMAD.MOV.U32 R23, RZ, RZ, R9 ;  /* 0x000000ffff177224 */ /* 0x000fce00078e0009 */
.L_x_9578:
[----:B------:R-:W-:Y:S05]  /*be80*/  BSYNC.RECONVERGENT B1 ;  /* 0x0000000000017941 */ /* 0x000fea0003800200 */
.L_x_9577:
[----:B------:R-:W-:Y:S01]  /*be90*/  DMUL R22, R22, -R12 ;  /* 0x8000000c16167228 */ /* 0x000fe20000000000 */
[----:B------:R-:W-:Y:S01]  /*bea0*/  BSSY.RECONVERGENT B0, `(.L_x_9579) ;  /* 0x0000019000007945 */ /* 0x000fe20003800200 */
[----:B------:R-:W-:Y:S01]  /*beb0*/  IMAD.MOV.U32 R16, RZ, RZ, RZ ;  /* 0x000000ffff107224 */ /* 0x000fe200078e00ff */
[----:B------:R-:W-:Y:S01]  /*bec0*/  MOV R0, 0x1 ;  /* 0x0000000100007802 */ /* 0x000fe20000000f00 */
[----:B------:R-:W-:Y:S02]  /*bed0*/  IMAD.MOV.U32 R6, RZ, RZ, 0x55555555 ;  /* 0x55555555ff067424 */ /* 0x000fe400078e00ff */
[----:B------:R-:W-:-:S07]  /*bee0*/  IMAD.MOV.U32 R7, RZ, RZ, -0x402aaaab ;  /* 0xbfd55555ff077424 */ /* 0x000fce00078e00ff */
.L_x_9580:
        /* <DEDUP_REMOVED lines=21> */
.L_x_9579:
        /* <DEDUP_REMOVED lines=20> */
[----:B------:R-:W-:Y:S05]  /*c180*/  CALL.REL.NOINC `($__internal_29_$__cuda_sm20_dblrcp_rn_slowpath_v3) ;  /* 0x0000050400947944 */ /* 0x000fea0003c00000 */
[----:B------:R-:W-:Y:S01]  /*c190*/  MOV R6, R5 ;  /* 0x0000000500067202 */ /* 0x000fe20000000f00 */
[----:B------:R-:W-:-:S07]  /*c1a0*/  IMAD.MOV.U32 R7, RZ, RZ, R0 ;  /* 0x000000ffff077224 */ /* 0x000fce00078e0000 */
.L_x_9584:
[----:B------:R-:W-:Y:S05]  /*c1b0*/  BSYNC.RECONVERGENT B3 ;  /* 0x0000000000037941 */ /* 0x000fea0003800200 */
.L_x_9583:
[----:B------:R-:W-:Y:S01]  /*c1c0*/  HFMA2 R8, -RZ, RZ, -10.0078125, -1396 ;  /* 0xc901e574ff087431 */ /* 0x000fe200000001ff */
[----:B------:R-:W-:Y:S01]  /*c1d0*/  BSSY.RECONVERGENT B0, `(.L_x_9585) ;  /* 0x0000015000007945 */ /* 0x000fe20003800200 */
[----:B------:R-:W-:Y:S02]  /*c1e0*/  IMAD.MOV.U32 R0, RZ, RZ, 0x1 ;  /* 0x00000001ff007424 */ /* 0x000fe400078e00ff */
[----:B------:R-:W-:-:S07]  /*c1f0*/  IMAD.MOV.U32 R9, RZ, RZ, -0x40a1a8c6 ;  /* 0xbf5e573aff097424 */ /* 0x000fce00078e00ff */
.L_x_9586:
        /* <DEDUP_REMOVED lines=19> */
.L_x_9585:
        /* <DEDUP_REMOVED lines=25> */
[----:B------:R-:W-:Y:S05]  /*c4c0*/  CALL.REL.NOINC `($__internal_30_$__cuda_sm20_div_rn_f64_full) ;  /* 0x0000050400707944 */ /* 0x000fea0003c00000 */
[----:B------:R-:W-:Y:S01]  /*c4d0*/  IMAD.MOV.U32 R8, RZ, RZ, R6 ;  /* 0x000000ffff087224 */ /* 0x000fe200078e0006 */
[----:B------:R-:W-:-:S07]  /*c4e0*/  MOV R9, R5 ;  /* 0x0000000500097202 */ /* 0x000fce0000000f00 */
.L_x_9588:
[----:B------:R-:W-:Y:S05]  /*c4f0*/  BSYNC.RECONVERGENT B0 ;  /* 0x0000000000007941 */ /* 0x000fea0003800200 */
.L_x_9587:
[----:B------:R-:W-:Y:S01]  /*c500*/  HFMA2 R7, -RZ, RZ, 1.859375, -6544 ;  /* 0x3f70ee64ff077431 */ /* 0x000fe200000001ff */
[----:B------:R-:W-:Y:S01]  /*c510*/  BSSY.RECONVERGENT B0, `(.L_x_9589) ;  /* 0x0000015000007945 */ /* 0x000fe20003800200 */
[----:B------:R-:W-:Y:S02]  /*c520*/  IMAD.MOV.U32 R0, RZ, RZ, 0x1 ;  /* 0x00000001ff007424 */ /* 0x000fe400078e00ff */
[----:B------:R-:W-:-:S07]  /*c530*/  IMAD.MOV.U32 R6, RZ, RZ, 0x3b990ee6 ;  /* 0x3b990ee6ff067424 */ /* 0x000fce00078e00ff */
.L_x_9590:
        /* <DEDUP_REMOVED lines=19> */
.L_x_9589:
        /* <DEDUP_REMOVED lines=28> */
[----:B------:R-:W-:-:S07]  /*c830*/  MOV R7, R5 ;  /* 0x0000000500077202 */ /* 0x000fce0000000f00 */
.L_x_9592:
[----:B------:R-:W-:Y:S05]  /*c840*/  BSYNC.RECONVERGENT B0 ;  /* 0x0000000000007941 */ /* 0x000fea0003800200 */
.L_x_9591:
[----:B------:R-:W-:Y:S01]  /*c850*/  HFMA2 R9, -RZ, RZ, 1.8173828125, 7.84765625 ;  /* 0x3f4547d9ff097431 */ /* 0x000fe200000001ff */
[----:B------:R-:W-:Y:S01]  /*c860*/  BSSY.RECONVERGENT B0, `(.L_x_9593) ;  /* 0x0000015000007945 */ /* 0x000fe20003800200 */
[----:B------:R-:W-:Y:S02]  /*c870*/  IMAD.MOV.U32 R0, RZ, RZ, 0x1 ;  /* 0x00000001ff007424 */ /* 0x000fe400078e00ff */
[----:B------:R-:W-:-:S07]  /*c880*/  IMAD.MOV.U32 R8, RZ, RZ, 0x3b34e2b6 ;  /* 0x3b34e2b6ff087424 */ /* 0x000fce00078e00ff */
.L_x_9594:
        /* <DEDUP_REMOVED lines=19> */
.L_x_9593:
        /* <DEDUP_REMOVED lines=25> */
[----:B------:R-:W-:Y:S05]  /*cb50*/  CALL.REL.NOINC `($__internal_30_$__cuda_sm20_div_rn_f64_full) ;  /* 0x000004fc00cc7944 */ /* 0x000fea0003c00000 */
[----:B------:R-:W-:Y:S02]  /*cb60*/  IMAD.MOV.U32 R8, RZ, RZ, R6 ;  /* 0x000000ffff087224 */ /* 0x000fe400078e0006 */
[----:B------:R-:W-:-:S07]  /*cb70*/  IMAD.MOV.U32 R9, RZ, RZ, R5 ;  /* 0x000000ffff097224 */ /* 0x000fce00078e0005 */
.L_x_9596:
[----:B------:R-:W-:Y:S05]  /*cb80*/  BSYNC.RECONVERGENT B0 ;  /* 0x0000000000007941 */ /* 0x000fea0003800200 */
.L_x_9595:
[----:B------:R-:W-:Y:S01]  /*cb90*/  BSSY.RECONVERGENT B0, `(.L_x_9597) ;  /* 0x0000016000007945 */ /* 0x000fe20003800200 */
[----:B------:R-:W-:Y:S01]  /*cba0*/  MOV R0, 0x1 ;  /* 0x0000000100007802 */ /* 0x000fe20000000f00 */
[----:B------:R-:W-:Y:S02]  /*cbb0*/  IMAD.MOV.U32 R6, RZ, RZ, 0x2da7bf9 ;  /* 0x02da7bf9ff067424 */ /* 0x000fe400078e00ff */
[----:B------:R-:W-:-:S07]  /*cbc0*/  IMAD.MOV.U32 R7, RZ, RZ, -0x40b3c1f5 ;  /* 0xbf4c3e0bff077424 */ /* 0x000fce00078e00ff */
.L_x_9598:
        /* <DEDUP_REMOVED lines=19> */
.L_x_9597:
        /* <DEDUP_REMOVED lines=28> */
[----:B------:R-:W-:-:S07]  /*cec0*/  IMAD.MOV.U32 R7, RZ, RZ, R5 ;  /* 0x000000ffff077224 */ /* 0x000fce00078e0005 */
.L_x_9600:
[----:B------:R-:W-:Y:S05]  /*ced0*/  BSYNC.RECONVERGENT B0 ;  /* 0x0000000000007941 */ /* 0x000fea0003800200 */
.L_x_9599:
[----:B------:R-:W-:Y:S01]  /*cee0*/  BSSY.RECONVERGENT B0, `(.L_x_9601) ;  /* 0x0000016000007945 */ /* 0x000fe20003800200 */
[----:B------:R-:W-:Y:S01]  /*cef0*/  MOV R0, 0x1 ;  /* 0x0000000100007802 */ /* 0x000fe20000000f00 */
[----:B------:R-:W-:Y:S02]  /*cf00*/  IMAD.MOV.U32 R8, RZ, RZ, -0x3a5b058f ;  /* 0xc5a4fa71ff087424 */ /* 0x000fe400078e00ff */
[----:B------:R-:W-:-:S07]  /*cf10*/  IMAD.MOV.U32 R9, RZ, RZ, -0x40c9ed76 ;  /* 0xbf36128aff097424 */ /* 0x000fce00078e00ff */
.L_x_9602:
        /* <DEDUP_REMOVED lines=19> */
.L_x_9601:
        /* <DEDUP_REMOVED lines=25> */
[----:B------:R-:W-:Y:S05]  /*d1e0*/  CALL.REL.NOINC `($__internal_30_$__cuda_sm20_div_rn_f64_full) ;  /* 0x000004f800287944 */ /* 0x000fea0003c00000 */
[----:B------:R-:W-:Y:S01]  /*d1f0*/  MOV R8, R6 ;  /* 0x0000000600087202 */ /* 0x000fe20000000f00 */
[----:B------:R-:W-:-:S07]  /*d200*/  IMAD.MOV.U32 R9, RZ, RZ, R5 ;  /* 0x000000ffff097224 */ /* 0x000fce00078e0005 */
.L_x_9604:
[----:B------:R-:W-:Y:S05]  /*d210*/  BSYNC.RECONVERGENT B0 ;  /* 0x0000000000007941 */ /* 0x000fea0003800200 */
.L_x_9603:
[----:B------:R-:W-:Y:S01]  /*d220*/  HFMA2 R6, -RZ, RZ, 0.0034351348876953125, 0.1806640625 ;  /* 0x1b0931c8ff067431 */ /* 0x000fe200000001ff */
[----:B------:R-:W-:Y:S01]  /*d230*/  BSSY.RECONVERGENT B0, `(.L_x_9605) ;  /* 0x0000015000007945 */ /* 0x000fe20003800200 */
[----:B------:R-:W-:Y:S02]  /*d240*/  IMAD.MOV.U32 R0, RZ, RZ, 0x1 ;  /* 0x00000001ff007424 */ /* 0x000fe400078e00ff */
[----:B------:R-:W-:-:S07]  /*d250*/  IMAD.MOV.U32 R7, RZ, RZ, 0x3f4168ef ;  /* 0x3f4168efff077424 */ /* 0x000fce00078e00ff */
.L_x_9606:
        /* <DEDUP_REMOVED lines=19> */
.L_x_9605:
        /* <DEDUP_REMOVED lines=27> */
[----:B------:R-:W-:Y:S05]  /*d540*/  CALL.REL.NOINC `($__internal_30_$__cuda_sm20_div_rn_f64_full) ;  /* 0x000004f400507944 */ /* 0x000fea0003c00000 */
[----:B------:R-:W-:-:S07]  /*d550*/  IMAD.MOV.U32 R7, RZ, RZ, R5 ;  /* 0x000000ffff077224 */ /* 0x000fce00078e0005 */
.L_x_9608:
[----:B------:R-:W-:Y:S05]  /*d560*/  BSYNC.RECONVERGENT B0 ;  /* 0x0000000000007941 */ /* 0x000fea0003800200 */
.L_x_9607:
[----:B------:R-:W-:Y:S01]  /*d570*/  BSSY.RECONVERGENT B0, `(.L_x_9609) ;  /* 0x0000016000007945 */ /* 0x000fe20003800200 */
[----:B------:R-:W-:Y:S01]  /*d580*/  IMAD.MOV.U32 R0, RZ, RZ, 0x1 ;  /* 0x00000001ff007424 */ /* 0x000fe200078e00ff */
[----:B------:R-:W-:Y:S01]  /*d590*/  MOV R8, 0x9c01efb4 ;  /* 0x9c01efb400087802 */ /* 0x000fe20000000f00 */
[----:B------:R-:W-:-:S07]  /*d5a0*/  IMAD.MOV.U32 R9, RZ, RZ, 0x3f369187 ;  /* 0x3f369187ff097424 */ /* 0x000fce00078e00ff */
.L_x_9610:
        /* <DEDUP_REMOVED lines=19> */
.L_x_9609:
        /* <DEDUP_REMOVED lines=28> */
.L_x_9612:
[----:B------:R-:W-:Y:S05]  /*d8a0*/  BSYNC.RECONVERGENT B0 ;  /* 0x0000000000007941 */ /* 0x000fea0003800200 */
.L_x_9611:
[----:B------:R-:W-:Y:S01]  /*d8b0*/  HFMA2 R7, -RZ, RZ, -1.8173828125, 845.5 ;  /* 0xbf45629bff077431 */ /* 0x000fe200000001ff */
[----:B------:R-:W-:Y:S01]  /*d8c0*/  BSSY.RECONVERGENT B0, `(.L_x_9613) ;  /* 0x0000015000007945 */ /* 0x000fe20003800200 */
[----:B------:R-:W-:Y:S02]  /*d8d0*/  IMAD.MOV.U32 R0, RZ, RZ, 0x1 ;  /* 0x00000001ff007424 */ /* 0x000fe400078e00ff */
[----:B------:R-:W-:-:S07]  /*d8e0*/  IMAD.MOV.U32 R6, RZ, RZ, 0x3187b744 ;  /* 0x3187b744ff067424 */ /* 0x000fce00078e00ff */
.L_x_9614:
        /* <DEDUP_REMOVED lines=19> */
.L_x_9613:
        /* <DEDUP_REMOVED lines=29> */
.L_x_9616:
[----:B------:R-:W-:Y:S05]  /*dbf0*/  BSYNC.RECONVERGENT B0 ;  /* 0x0000000000007941 */ /* 0x000fea0003800200 */
.L_x_9615:
[----:B------:R-:W-:Y:S01]  /*dc00*/  HFMA2 R9, -RZ, RZ, -1.8154296875, -0.0003659725189208984375 ;  /* 0xbf438dffff097431 */ /* 0x000fe200000001ff */
[----:B------:R-:W-:Y:S01]  /*dc10*/  BSSY.RECONVERGENT B0, `(.L_x_9617) ;  /* 0x0000015000007945 */ /* 0x000fe20003800200 */
[----:B------:R-:W-:Y:S02]  /*dc20*/  IMAD.MOV.U32 R0, RZ, RZ, 0x1 ;  /* 0x00000001ff007424 */ /* 0x000fe400078e00ff */
[----:B------:R-:W-:-:S07]  /*dc30*/  IMAD.MOV.U32 R8, RZ, RZ, 0x1cc96982 ;  /* 0x1cc96982ff087424 */ /* 0x000fce00078e00ff */
.L_x_9618:
        /* <DEDUP_REMOVED lines=19> */
.L_x_9617:
        /* <DEDUP_REMOVED lines=28> */
.L_x_9620:
[----:B------:R-:W-:Y:S05]  /*df30*/  BSYNC.RECONVERGENT B0 ;  /* 0x0000000000007941 */ /* 0x000fea0003800200 */
.L_x_9619:
[----:B------:R-:W-:Y:S01]  /*df40*/  BSSY.RECONVERGENT B0, `(.L_x_9621) ;  /* 0x0000016000007945 */ /* 0x000fe20003800200 */
[----:B------:R-:W-:Y:S01]  /*df50*/  MOV R0, 0x1 ;  /* 0x0000000100007802 */ /* 0x000fe20000000f00 */
[----:B------:R-:W-:Y:S02]  /*df60*/  IMAD.MOV.U32 R6, RZ, RZ, 0x684527bf ;  /* 0x684527bfff067424 */ /* 0x000fe400078e00ff */
[----:B------:R-:W-:-:S07]  /*df70*/  IMAD.MOV.U32 R7, RZ, RZ, 0x3f55d4ae ;  /* 0x3f55d4aeff077424 */ /* 0x000fce00078e00ff */
.L_x_9622:
        /* <DEDUP_REMOVED lines=19> */
.L_x_9621:
        /* <DEDUP_REMOVED lines=29> */
.L_x_9624:
[----:B------:R-:W-:Y:S05]  /*e280*/  BSYNC.RECONVERGENT B0 ;  /* 0x0000000000007941 */ /* 0x000fea0003800200 */
.L_x_9623:
[----:B------:R-:W-:Y:S01]  /*e290*/  BSSY.RECONVERGENT B0, `(.L_x_9625) ;  /* 0x0000016000007945 */ /* 0x000fe20003800200 */
[----:B------:R-:W-:Y:S01]  /*e2a0*/  MOV R0, 0x1 ;  /* 0x0000000100007802 */ /* 0x000fe20000000f00 */
[----:B------:R-:W-:Y:S02]  /*e2b0*/  IMAD.MOV.U32 R8, RZ, RZ, -0x5713a6fc ;  /* 0xa8ec5904ff087424 */ /* 0x000fe400078e00ff */
[----:B------:R-:W-:-:S07]  /*e2c0*/  IMAD.MOV.U32 R9, RZ, RZ, 0x3f59e1db ;  /* 0x3f59e1dbff097424 */ /* 0x000fce00078e00ff */
.L_x_9626:
        /* <DEDUP_REMOVED lines=19> */
.L_x_9625:
        /* <DEDUP_REMOVED lines=28> */
.L_x_9628:
[----:B------:R-:W-:Y:S05]  /*e5c0*/  BSYNC.RECONVERGENT B0 ;  /* 0x0000000000007941 */ /* 0x000fea0003800200 */
.L_x_9627:
[----:B------:R-:W-:Y:S01]  /*e5d0*/  HFMA2 R6, -RZ, RZ, -0.022857666015625, -0.01006317138671875 ;  /* 0xa5daa127ff067431 */ /* 0x000fe200000001ff */
[----:B------:R-:W-:Y:S01]  /*e5e0*/  BSSY.RECONVERGENT B0, `(.L_x_9629) ;  /* 0x0000015000007945 */ /* 0x000fe20003800200 */
[----:B------:R-:W-:Y:S02]  /*e5f0*/  IMAD.MOV.U32 R0, RZ, RZ, 0x1 ;  /* 0x00000001ff007424 */ /* 0x000fe400078e00ff */
[----:B------:R-:W-:-:S07]  /*e600*/  IMAD.MOV.U32 R7, RZ, RZ, -0x408f51aa ;  /* 0xbf70ae56ff077424 */ /* 0x000fce00078e00ff */
.L_x_9630:
        /* <DEDUP_REMOVED lines=19> */
.L_x_9629:
        /* <DEDUP_REMOVED lines=29> */
.L_x_9632:
[----:B------:R-:W-:Y:S05]  /*e910*/  BSYNC.RECONVERGENT B0 ;  /* 0x0000000000007941 */ /* 0x000fea0003800200 */
.L_x_9631:
[----:B------:R-:W-:Y:S01]  /*e920*/  BSSY.RECONVERGENT B0, `(.L_x_9633) ;  /* 0x0000016000007945 */ /* 0x000fe20003800200 */
[----:B------:R-:W-:Y:S01]  /*e930*/  IMAD.MOV.U32 R0, RZ, RZ, 0x1 ;  /* 0x00000001ff007424 */ /* 0x000fe200078e00ff */
[----:B------:R-:W-:Y:S01]  /*e940*/  MOV R8, 0xcbc5fc12 ;  /* 0xcbc5fc1200087802 */ /* 0x000fe20000000f00 */
[----:B------:R-:W-:-:S07]  /*e950*/  IMAD.MOV.U32 R9, RZ, RZ, -0x4087a384 ;  /* 0xbf785c7cff097424 */ /* 0x000fce00078e00ff */
.L_x_9634:
        /* <DEDUP_REMOVED lines=19> */
.L_x_9633:
        /* <DEDUP_REMOVED lines=28> */
.L_x_9636:
[----:B------:R-:W-:Y:S05]  /*ec50*/  BSYNC.RECONVERGENT B0 ;  /* 0x0000000000007941 */ /* 0x000fea0003800200 */
.L_x_9635:
[----:B------:R-:W-:Y:S01]  /*ec60*/  HFMA2 R7, -RZ, RZ, 1.8916015625, -46.6875 ;  /* 0x3f91d1d6ff077431 */ /* 0x000fe200000001ff */
[----:B------:R-:W-:Y:S01]  /*ec70*/  BSSY.RECONVERGENT B0, `(.L_x_9637) ;  /* 0x0000015000007945 */ /* 0x000fe20003800200 */
[----:B------:R-:W-:Y:S02]  /*ec80*/  IMAD.MOV.U32 R0, RZ, RZ, 0x1 ;  /* 0x00000001ff007424 */ /* 0x000fe400078e00ff */
[----:B------:R-:W-:-:S07]  /*ec90*/  IMAD.MOV.U32 R6, RZ, RZ, 0x50ed0c93 ;  /* 0x50ed0c93ff067424 */ /* 0x000fce00078e00ff */
.L_x_9638:
        /* <DEDUP_REMOVED lines=19> */
.L_x_9637:
        /* <DEDUP_REMOVED lines=29> */
.L_x_9640:
[----:B------:R-:W-:Y:S05]  /*efa0*/  BSYNC.RECONVERGENT B0 ;  /* 0x0000000000007941 */ /* 0x000fea0003800200 */
.L_x_9639:
[----:B------:R-:W-:Y:S01]  /*efb0*/  HFMA2 R9, -RZ, RZ, 1.904296875, -46080 ;  /* 0x3f9ef9a0ff097431 */ /* 0x000fe200000001ff */
[----:B------:R-:W-:Y:S01]  /*efc0*/  BSSY.RECONVERGENT B0, `(.L_x_9641) ;  /* 0x0000015000007945 */ /* 0x000fe20003800200 */
[----:B------:R-:W-:Y:S02]  /*efd0*/  IMAD.MOV.U32 R0, RZ, RZ, 0x1 ;  /* 0x00000001ff007424 */ /* 0x000fe400078e00ff */
[----:B------:R-:W-:-:S07]  /*efe0*/  IMAD.MOV.U32 R8, RZ, RZ, 0x5c03d2e9 ;  /* 0x5c03d2e9ff087424 */ /* 0x000fce00078e00ff */
.L_x_9642:
        /* <DEDUP_REMOVED lines=19> */
.L_x_9641:
        /* <DEDUP_REMOVED lines=28> */
.L_x_9644:
[----:B------:R-:W-:Y:S05]  /*f2e0*/  BSYNC.RECONVERGENT B0 ;  /* 0x0000000000007941 */ /* 0x000fea0003800200 */
.L_x_9643:
[----:B------:R-:W-:Y:S01]  /*f2f0*/  BSSY.RECONVERGENT B0, `(.L_x_9645) ;  /* 0x0000016000007945 */ /* 0x000fe20003800200 */
[----:B------:R-:W-:Y:S01]  /*f300*/  MOV R0, 0x1 ;  /* 0x0000000100007802 */ /* 0x000fe20000000f00 */
[----:B------:R-:W-:Y:S02]  /*f310*/  IMAD.MOV.U32 R6, RZ, RZ, 0x5f50d178 ;  /* 0x5f50d178ff067424 */ /* 0x000fe400078e00ff */
[----:B------:R-:W-:-:S07]  /*f320*/  IMAD.MOV.U32 R7, RZ, RZ, -0x4046a498 ;  /* 0xbfb95b68ff077424 */ /* 0x000fce00078e00ff */
.L_x_9646:
        /* <DEDUP_REMOVED lines=19> */
.L_x_9645:
        /* <DEDUP_REMOVED lines=29> */
.L_x_9648:
[----:B------:R-:W-:Y:S05]  /*f630*/  BSYNC.RECONVERGENT B0 ;  /* 0x0000000000007941 */ /* 0x000fea0003800200 */
.L_x_9647:
[----:B------:R-:W-:Y:S01]  /*f640*/  BSSY.RECONVERGENT B0, `(.L_x_9649) ;  /* 0x0000016000007945 */ /* 0x000fe20003800200 */
[----:B------:R-:W-:Y:S01]  /*f650*/  MOV R0, 0x1 ;  /* 0x0000000100007802 */ /* 0x000fe20000000f00 */
[----:B------:R-:W-:Y:S02]  /*f660*/  IMAD.MOV.U32 R8, RZ, RZ, -0x3bccff5e ;  /* 0xc43300a2ff087424 */ /* 0x000fe400078e00ff */
[----:B------:R-:W-:-:S07]  /*f670*/  IMAD.MOV.U32 R9, RZ, RZ, -0x40366831 ;  /* 0xbfc997cfff097424 */ /* 0x000fce00078e00ff */
.L_x_9650:
        /* <DEDUP_REMOVED lines=19> */
.L_x_9649:
        /* <DEDUP_REMOVED lines=28> */
.L_x_9652:
[----:B------:R-:W-:Y:S05]  /*f970*/  BSYNC.RECONVERGENT B0 ;  /* 0x0000000000007941 */ /* 0x000fea0003800200 */
.L_x_9651:
[----:B------:R-:W-:Y:S01]  /*f980*/  HFMA2 R6, -RZ, RZ, -0.76416015625, -0.0058746337890625 ;  /* 0xba1d9e04ff067431 */ /* 0x000fe200000001ff */
[----:B------:R-:W-:Y:S01]  /*f990*/  BSSY.RECONVERGENT B0, `(.L_x_9653) ;  /* 0x0000015000007945 */ /* 0x000fe20003800200 */
[----:B------:R-:W-:Y:S02]  /*f9a0*/  IMAD.MOV.U32 R0, RZ, RZ, 0x1 ;  /* 0x00000001ff007424 */ /* 0x000fe400078e00ff */
[----:B------:R-:W-:-:S07]  /*f9b0*/  IMAD.MOV.U32 R7, RZ, RZ, 0x3fe72e2b ;  /* 0x3fe72e2bff077424 */ /* 0x000fce00078e00ff */
.L_x_9654:
        /* <DEDUP_REMOVED lines=19> */
.L_x_9653:
        /* <DEDUP_REMOVED lines=29> */
.L_x_9656:
[----:B------:R-:W-:Y:S05]  /*fcc0*/  BSYNC.RECONVERGENT B0 ;  /* 0x0000000000007941 */ /* 0x000fea0003800200 */
.L_x_9655:
[----:B------:R-:W-:Y:S01]  /*fcd0*/  BSSY.RECONVERGENT B0, `(.L_x_9657) ;  /* 0x0000016000007945 */ /* 0x000fe20003800200 */
[----:B------:R-:W-:Y:S01]  /*fce0*/  IMAD.MOV.U32 R0, RZ, RZ, 0x1 ;  /* 0x00000001ff007424 */ /* 0x000fe200078e00ff */
[----:B------:R-:W-:Y:S01]  /*fcf0*/  MOV R8, 0x101bb71a ;  /* 0x101bb71a00087802 */ /* 0x000fe20000000f00 */
[----:B------:R-:W-:-:S07]  /*fd00*/  IMAD.MOV.U32 R9, RZ, RZ, 0x3ffaab9a ;  /* 0x3ffaab9aff097424 */ /* 0x000fce00078e00ff */
.L_x_9658:
        /* <DEDUP_REMOVED lines=19> */
.L_x_9657:
        /* <DEDUP_REMOVED lines=28> */
.L_x_9660:
[----:B------:R-:W-:Y:S05]  /*10000*/  BSYNC.RECONVERGENT B0 ;  /* 0x0000000000007941 */ /* 0x000fea0003800200 */
.L_x_9659:
[----:B------:R-:W-:Y:S01]  /*10010*/  HFMA2 R7, -RZ, RZ, -2.05078125, 46528 ;  /* 0xc01a79aeff077431 */ /* 0x000fe200000001ff */
[----:B------:R-:W-:Y:S01]  /*10020*/  BSSY.RECONVERGENT B0, `(.L_x_9661) ;  /* 0x0000015000007945 */ /* 0x000fe20003800200 */
[----:B------:R-:W-:Y:S02]  /*10030*/  IMAD.MOV.U32 R0, RZ, RZ, 0x1 ;  /* 0x00000001ff007424 */ /* 0x000fe400078e00ff */
[----:B------:R-:W-:-:S07]  /*10040*/  IMAD.MOV.U32 R6, RZ, RZ, -0x755502fe ;  /* 0x8aaafd02ff067424 */ /* 0x000fce00078e00ff */
.L_x_9662:
        /* <DEDUP_REMOVED lines=19> */
.L_x_9661:
        /* <DEDUP_REMOVED lines=29> */
.L_x_9664:
[----:B------:R-:W-:Y:S05]  /*10350*/  BSYNC.RECONVERGENT B0 ;  /* 0x0000000000007941 */ /* 0x000fea0003800200 */
.L_x_9663:
[----:B------:R-:W-:Y:S01]  /*10360*/  HFMA2 R9, -RZ, RZ, -2.095703125, 0.00473785400390625 ;  /* 0xc0311cdaff097431 */ /* 0x000fe200000001ff */
[----:B------:R-:W-:Y:S01]  /*10370*/  BSSY.RECONVERGENT B0, `(.L_x_9665) ;  /* 0x0000015000007945 */ /* 0x000fe20003800200 */
[----:B------:R-:W-:Y:S02]  /*10380*/  IMAD.MOV.U32 R0, RZ, RZ, 0x1 ;  /* 0x00000001ff007424 */ /* 0x000fe400078e00ff */
[----:B------:R-:W-:-:S07]  /*10390*/  IMAD.MOV.U32 R8, RZ, RZ, 0x4df23f8f ;  /* 0x4df23f8fff087424 */ /* 0x000fce00078e00ff */
.L_x_9666:
        /* <DEDUP_REMOVED lines=19> */
.L_x_9665:
        /* <DEDUP_REMOVED lines=28> */
.L_x_9668:
[----:B------:R-:W-:Y:S05]  /*10690*/  BSYNC.RECONVERGENT B0 ;  /* 0x0000000000007941 */ /* 0x000fea0003800200 */
.L_x_9667:
[----:B------:R-:W-:Y:S01]  /*106a0*/  BSSY.RECONVERGENT B0, `(.L_x_9669) ;  /* 0x0000016000007945 */ /* 0x000fe20003800200 */
[----:B------:R-:W-:Y:S01]  /*106b0*/  MOV R0, 0x1 ;  /* 0x0000000100007802 */ /* 0x000fe20000000f00 */
[----:B------:R-:W-:Y:S02]  /*106c0*/  IMAD.MOV.U32 R6, RZ, RZ, 0x311f1460 ;  /* 0x311f1460ff067424 */ /* 0x000fe400078e00ff */
[----:B------:R-:W-:-:S07]  /*106d0*/  IMAD.MOV.U32 R7, RZ, RZ, 0x405278fb ;  /* 0x405278fbff077424 */ /* 0x000fce00078e00ff */
.L_x_9670:
        /* <DEDUP_REMOVED lines=19> */
.L_x_9669:
        /* <DEDUP_REMOVED lines=29> */
.L_x_9672:
[----:B------:R-:W-:Y:S05]  /*109e0*/  BSYNC.RECONVERGENT B0 ;  /* 0x0000000000007941 */ /* 0x000fea0003800200 */
.L_x_9671:
[----:B------:R-:W-:Y:S01]  /*109f0*/  BSSY.RECONVERGENT B0, `(.L_x_9673) ;  /* 0x0000016000007945 */ /* 0x000fe20003800200 */
[----:B------:R-:W-:Y:S01]  /*10a00*/  MOV R0, 0x1 ;  /* 0x0000000100007802 */ /* 0x000fe20000000f00 */
[----:B------:R-:W-:Y:S02]  /*10a10*/  IMAD.MOV.U32 R8, RZ, RZ, 0x4b8ba3fd ;  /* 0x4b8ba3fdff087424 */ /* 0x000fe400078e00ff */
[----:B------:R-:W-:-:S07]  /*10a20*/  IMAD.MOV.U32 R9, RZ, RZ, 0x406a8563 ;  /* 0x406a8563ff097424 */ /* 0x000fce00078e00ff */
.L_x_9674:
        /* <DEDUP_REMOVED lines=19> */
.L_x_9673:
        /* <DEDUP_REMOVED lines=11> */
.L_x_9676:
        /* <DEDUP_REMOVED lines=19> */
.L_x_9675:
        /* <DEDUP_REMOVED lines=19> */
[----:B------:R-:W-:-:S07]  /*10e70*/  MOV R4, R6 ;  /* 0x0000000600047202 */ /* 0x000fce0000000f00 */
.L_x_9678:
[----:B------:R-:W-:Y:S05]  /*10e80*/  BSYNC.RECONVERGENT B0 ;  /* 0x0000000000007941 */ /* 0x000fea0003800200 */
.L_x_9677:
[----:B------:R-:W-:-:S08]  /*10e90*/  DMUL R4, R14, R4 ;  /* 0x000000040e047228 */ /* 0x000fd00000000000 */
[----:B------:R-:W-:-:S14]  /*10ea0*/  DSETP.GT.AND P0, PT, |R4|, |R18|, PT ;  /* 0x400000120400722a */ /* 0x000fdc0003f04200 */
[----:B------:R-:W-:-:S11]  /*10eb0*/  @!P0 DADD R2, R2, R4 ;  /* 0x0000000002028229 */ /* 0x000fd60000000004 */
.L_x_9582:
[----:B------:R-:W-:Y:S05]  /*10ec0*/  BSYNC.RECONVERGENT B1 ;  /* 0x0000000000017941 */ /* 0x000fea0003800200 */
.L_x_9581:
        /* <DEDUP_REMOVED lines=158> */
.L_x_9680:
        /* <DEDUP_REMOVED lines=9> */
.L_x_9681:
[----:B------:R-:W-:Y:S05]  /*11940*/  BSYNC.RECONVERGENT B0 ;  /* 0x0000000000007941 */ /* 0x000fea0003800200 */
.L_x_9679:
        /* <DEDUP_REMOVED lines=61> */
.L_x_9683:
[----:B------:R-:W-:Y:S05]  /*11d20*/  BSYNC.RECONVERGENT B0 ;  /* 0x0000000000007941 */ /* 0x000fea0003800200 */
.L_x_9682:
        /* <DEDUP_REMOVED lines=30> */
.L_x_9685:
[----:B------:R-:W-:Y:S05]  /*11f10*/  BSYNC.RECONVERGENT B1 ;  /* 0x0000000000017941 */ /* 0x000fea0003800200 */
.L_x_9684:
        /* <DEDUP_REMOVED lines=19> */
[----:B------:R-:W-:Y:S05]  /*12050*/  CALL.REL.NOINC `($__internal_30_$__cuda_sm20_div_rn_f64_full) ;  /* 0x000004a8008c7944 */ /* 0x000fea0003c00000 */
[----:B------:R-:W-:-:S07]  /*12060*/  IMAD.MOV.U32 R7, RZ, RZ, R5 ;  /* 0x000000ffff077224 */ /* 0x000fce00078e0005 */
.L_x_9687:
[----:B------:R-:W-:Y:S05]  /*12070*/  BSYNC.RECONVERGENT B0 ;  /* 0x0000000000007941 */ /* 0x000fea0003800200 */
.L_x_9686:
[----:B------:R-:W-:Y:S01]  /*12080*/  DFMA R6, R14, 0.5, -R6 ;  /* 0x3fe000000e06782b */ /* 0x000fe20000000806 */
[----:B------:R-:W-:Y:S10]  /*12090*/  BRA `(.L_x_9550) ;  /* 0x0000013c009c7947 */ /* 0x000ff40003800000 */
.L_x_9553:
        /* <DEDUP_REMOVED lines=31> */
.L_x_9691:
[----:B------:R-:W-:Y:S05]  /*12290*/  BSYNC.RECONVERGENT B3 ;  /* 0x0000000000037941 */ /* 0x000fea0003800200 */
.L_x_9690:
        /* <DEDUP_REMOVED lines=18> */
[----:B------:R-:W-:Y:S05]  /*123c0*/  CALL.REL.NOINC `($__internal_30_$__cuda_sm20_div_rn_f64_full) ;  /* 0x000004a400b07944 */ /* 0x000fea0003c00000 */
[----:B------:R-:W-:-:S07]  /*123d0*/  IMAD.MOV.U32 R4, RZ, RZ, R6 ;  /* 0x000000ffff047224 */ /* 0x000fce00078e0006 */
.L_x_9693:
[----:B------:R-:W-:Y:S05]  /*123e0*/  BSYNC.RECONVERGENT B0 ;  /* 0x0000000000007941 */ /* 0x000fea0003800200 */
.L_x_9692:
        /* <DEDUP_REMOVED lines=1901> */
.L_x_9695:
[----:B------:R-:W-:Y:S05]  /*19ac0*/  BSYNC.RECONVERGENT B0 ;  /* 0x0000000000007941 */ /* 0x000fea0003800200 */
.L_x_9694:
        /* <DEDUP_REMOVED lines=24> */
.L_x_9697:
[----:B------:R-:W-:Y:S05]  /*19c50*/  BSYNC.RECONVERGENT B0 ;  /* 0x0000000000007941 */ /* 0x000fea0003800200 */
.L_x_9696:
        /* <DEDUP_REMOVED lines=59> */
.L_x_9703:
[----:B------:R-:W-:Y:S05]  /*1a010*/  BSYNC.RECONVERGENT B4 ;  /* 0x0000000000047941 */ /* 0x000fea0003800200 */
.L_x_9702:
        /* <DEDUP_REMOVED lines=30> */
.L_x_9701:
        /* <DEDUP_REMOVED lines=79> */
.L_x_9705:
[----:B------:R-:W-:Y:S01]  /*1a6f0*/  MOV R8, 0x0 ;  /* 0x0000000000087802 */ /* 0x000fe20000000f00 */
[----:B------:R-:W-:Y:S01]  /*1a700*/  IMAD.MOV.U32 R9, RZ, RZ, 0x7ff00000 ;  /* 0x7ff00000ff097424 */ /* 0x000fe200078e00ff */
[----:B------:R-:W-:-:S05]  /*1a710*/  LOP3.LUT P0, RZ, R7, 0x7fffffff, RZ, 0xc0, !PT ;  /* 0x7fffffff07ff7812 */ /* 0x000fca000780c0ff */
[----:B------:R-:W-:-:S10]  /*1a720*/  DFMA R8, R6, R8, +INF ;  /* 0x7ff000000608742b */ /* 0x000fd40000000008 */
[----:B------:R-:W-:Y:S02]  /*1a730*/  FSEL R6, R8, RZ, P0 ;  /* 0x000000ff08067208 */ /* 0x000fe40000000000 */
[----:B------:R-:W-:-:S07]  /*1a740*/  FSEL R7, R9, -QNAN , P0 ;  /* 0xfff0000009077808 */ /* 0x000fce0000000000 */
.L_x_9704:
[----:B------:R-:W-:Y:S05]  /*1a750*/  BSYNC.RECONVERGENT B0 ;  /* 0x0000000000007941 */ /* 0x000fea0003800200 */
.L_x_9700:
        /* <DEDUP_REMOVED lines=30> */
.L_x_9707:
[----:B------:R-:W-:Y:S05]  /*1a940*/  BSYNC.RECONVERGENT B4 ;  /* 0x0000000000047941 */ /* 0x000fea0003800200 */
.L_x_9706:
[----:B------:R-:W-:Y:S02]  /*1a950*/  IMAD.MOV.U32 R12, RZ, RZ, R18 ;  /* 0x000000ffff0c7224 */ /* 0x000fe400078e0012 */
[----:B------:R-:W-:Y:S01]  /*1a960*/  IMAD.MOV.U32 R13, RZ, RZ, R19 ;  /* 0x000000ffff0d7224 */ /* 0x000fe200078e0013 */
[----:B------:R-:W-:Y:S06]  /*1a970*/  BRA `(.L_x_9708) ;  /* 0x0000000800d47947 */ /* 0x000fec0003800000 */
.L_x_9699:
        /* <DEDUP_REMOVED lines=32> */
.L_x_9712:
[----:B------:R-:W-:Y:S05]  /*1ab80*/  BSYNC.RECONVERGENT B4 ;  /* 0x0000000000047941 */ /* 0x000fea0003800200 */
.L_x_9711:
        /* <DEDUP_REMOVED lines=30> */
.L_x_9710:
        /* <DEDUP_REMOVED lines=79> */
.L_x_9714:
[----:B------:R-:W-:Y:S01]  /*1b260*/  IMAD.MOV.U32 R8, RZ, RZ, 0x0 ;  /* 0x00000000ff087424 */ /* 0x000fe200078e00ff */
[----:B------:R-:W-:Y:S02]  /*1b270*/  MOV R9, 0x7ff00000 ;  /* 0x7ff0000000097802 */ /* 0x000fe40000000f00 */
[----:B------:R-:W-:-:S04]  /*1b280*/  LOP3.LUT P0, RZ, R7, 0x7fffffff, RZ, 0xc0, !PT ;  /* 0x7fffffff07ff7812 */ /* 0x000fc8000780c0ff */
[----:B------:R-:W-:-:S10]  /*1b290*/  DFMA R8, R6, R8, +INF ;  /* 0x7ff000000608742b */ /* 0x000fd40000000008 */
[----:B------:R-:W-:Y:S02]  /*1b2a0*/  FSEL R6, R8, RZ, P0 ;  /* 0x000000ff08067208 */ /* 0x000fe40000000000 */
[----:B------:R-:W-:-:S07]  /*1b2b0*/  FSEL R7, R9, -QNAN , P0 ;  /* 0xfff0000009077808 */ /* 0x000fce0000000000 */
.L_x_9713:
[----:B------:R-:W-:Y:S05]  /*1b2c0*/  BSYNC.RECONVERGENT B0 ;  /* 0x0000000000007941 */ /* 0x000fea0003800200 */
.L_x_9709:
        /* <DEDUP_REMOVED lines=30> */
.L_x_9716:
[----:B------:R-:W-:Y:S05]  /*1b4b0*/  BSYNC.RECONVERGENT B4 ;  /* 0x0000000000047941 */ /* 0x000fea0003800200 */
.L_x_9715:
[----:B------:R-:W-:-:S11]  /*1b4c0*/  DADD R12, -RZ, -R18 ;  /* 0x00000000ff0c7229 */ /* 0x000fd60000000912 */
.L_x_9708:
[----:B------:R-:W-:Y:S05]  /*1b4d0*/  BSYNC.RECONVERGENT B3 ;  /* 0x0000000000037941 */ /* 0x000fea0003800200 */
.L_x_9698:
        /* <DEDUP_REMOVED lines=29> */
.L_x_9718:
[----:B------:R-:W-:Y:S05]  /*1b6b0*/  BSYNC.RECONVERGENT B3 ;  /* 0x0000000000037941 */ /* 0x000fea0003800200 */
.L_x_9717:
[----:B------:R-:W-:Y:S01]  /*1b6c0*/  DMUL R22, R22, -R12 ;  /* 0x8000000c16167228 */ /* 0x000fe20000000000 */
[----:B------:R-:W-:Y:S01]  /*1b6d0*/  BSSY.RECONVERGENT B0, `(.L_x_9719) ;  /* 0x0000019000007945 */ /* 0x000fe20003800200 */
[----:B------:R-:W-:Y:S01]  /*1b6e0*/  IMAD.MOV.U32 R16, RZ, RZ, RZ ;  /* 0x000000ffff107224 */ /* 0x000fe200078e00ff */
[----:B------:R-:W-:Y:S01]  /*1b6f0*/  MOV R0, 0x1 ;  /* 0x0000000100007802 */ /* 0x000fe20000000f00 */
[----:B------:R-:W-:Y:S02]  /*1b700*/  IMAD.MOV.U32 R6, RZ, RZ, 0x55555555 ;  /* 0x55555555ff067424 */ /* 0x000fe400078e00ff */
[----:B------:R-:W-:-:S07]  /*1b710*/  IMAD.MOV.U32 R7, RZ, RZ, -0x402aaaab ;  /* 0xbfd55555ff077424 */ /* 0x000fce00078e00ff */
.L_x_9720:
        /* <DEDUP_REMOVED lines=21> */
.L_x_9719:
        /* <DEDUP_REMOVED lines=23> */
.L_x_9724:
[----:B------:R-:W-:Y:S05]  /*1b9e0*/  BSYNC.RECONVERGENT B4 ;  /* 0x0000000000047941 */ /* 0x000fea0003800200 */
.L_x_9723:
[----:B------:R-:W-:Y:S01]  /*1b9f0*/  HFMA2 R8, -RZ, RZ, -10.0078125, -1396 ;  /* 0xc901e574ff087431 */ /* 0x000fe200000001ff */
[----:B------:R-:W-:Y:S01]  /*1ba00*/  BSSY.RECONVERGENT B0, `(.L_x_9725) ;  /* 0x0000015000007945 */ /* 0x000fe20003800200 */
[----:B------:R-:W-:Y:S02]  /*1ba10*/  IMAD.MOV.U32 R0, RZ, RZ, 0x1 ;  /* 0x00000001ff007424 */ /* 0x000fe400078e00ff */
[----:B------:R-:W-:-:S07]  /*1ba20*/  IMAD.MOV.U32 R9, RZ, RZ, -0x40a1a8c6 ;  /* 0xbf5e573aff097424 */ /* 0x000fce00078e00ff */
.L_x_9726:
        /* <DEDUP_REMOVED lines=19> */
.L_x_9725:
        /* <DEDUP_REMOVED lines=28> */
.L_x_9728:
[----:B------:R-:W-:Y:S05]  /*1bd20*/  BSYNC.RECONVERGENT B0 ;  /* 0x0000000000007941 */ /* 0x000fea0003800200 */
.L_x_9727:
[----:B------:R-:W-:Y:S01]  /*1bd30*/  HFMA2 R7, -RZ, RZ, 1.859375, -6544 ;  /* 0x3f70ee64ff077431 */ /* 0x000fe200000001ff */
[----:B------:R-:W-:Y:S01]  /*1bd40*/  BSSY.RECONVERGENT B0, `(.L_x_9729) ;  /* 0x0000015000007945 */ /* 0x000fe20003800200 */
[----:B------:R-:W-:Y:S02]  /*1bd50*/  IMAD.MOV.U32 R0, RZ, RZ, 0x1 ;  /* 0x00000001ff007424 */ /* 0x000fe400078e00ff */
[----:B------:R-:W-:-:S07]  /*1bd60*/  IMAD.MOV.U32 R6, RZ, RZ, 0x3b990ee6 ;  /* 0x3b990ee6ff067424 */ /* 0x000fce00078e00ff */
.L_x_9730:
        /* <DEDUP_REMOVED lines=19> */
.L_x_9729:
        /* <DEDUP_REMOVED lines=29> */
.L_x_9732:
[----:B------:R-:W-:Y:S05]  /*1c070*/  BSYNC.RECONVERGENT B0 ;  /* 0x0000000000007941 */ /* 0x000fea0003800200 */
.L_x_9731:
[----:B------:R-:W-:Y:S01]  /*1c080*/  HFMA2 R9, -RZ, RZ, 1.8173828125, 7.84765625 ;  /* 0x3f4547d9ff097431 */ /* 0x000fe200000001ff */
[----:B------:R-:W-:Y:S01]  /*1c090*/  BSSY.RECONVERGENT B0, `(.L_x_9733) ;  /* 0x0000015000007945 */ /* 0x000fe20003800200 */
[----:B------:R-:W-:Y:S02]  /*1c0a0*/  IMAD.MOV.U32 R0, RZ, RZ, 0x1 ;  /* 0x00000001ff007424 */ /* 0x000fe400078e00ff */
[----:B------:R-:W-:-:S07]  /*1c0b0*/  IMAD.MOV.U32 R8, RZ, RZ, 0x3b34e2b6 ;  /* 0x3b34e2b6ff087424 */ /* 0x000fce00078e00ff */
.L_x_9734:
        /* <DEDUP_REMOVED lines=19> */
.L_x_9733:
        /* <DEDUP_REMOVED lines=28> */
.L_x_9736:
[----:B------:R-:W-:Y:S05]  /*1c3b0*/  BSYNC.RECONVERGENT B0 ;  /* 0x0000000000007941 */ /* 0x000fea0003800200 */
.L_x_9735:
[----:B------:R-:W-:Y:S01]  /*1c3c0*/  BSSY.RECONVERGENT B0, `(.L_x_9737) ;  /* 0x0000016000007945 */ /* 0x000fe20003800200 */
[----:B------:R-:W-:Y:S01]  /*1c3d0*/  MOV R0, 0x1 ;  /* 0x0000000100007802 */ /* 0x000fe20000000f00 */
[----:B------:R-:W-:Y:S02]  /*1c3e0*/  IMAD.MOV.U32 R6, RZ, RZ, 0x2da7bf9 ;  /* 0x02da7bf9ff067424 */ /* 0x000fe400078e00ff */
[----:B------:R-:W-:-:S07]  /*1c3f0*/  IMAD.MOV.U32 R7, RZ, RZ, -0x40b3c1f5 ;  /* 0xbf4c3e0bff077424 */ /* 0x000fce00078e00ff */
.L_x_9738:
        /* <DEDUP_REMOVED lines=19> */
.L_x_9737:
        /* <DEDUP_REMOVED lines=29> */
.L_x_9740:
[----:B------:R-:W-:Y:S05]  /*1c700*/  BSYNC.RECONVERGENT B0 ;  /* 0x0000000000007941 */ /* 0x000fea0003800200 */
.L_x_9739:
[----:B------:R-:W-:Y:S01]  /*1c710*/  BSSY.RECONVERGENT B0, `(.L_x_9741) ;  /* 0x0000016000007945 */ /* 0x000fe20003800200 */
[----:B------:R-:W-:Y:S01]  /*1c720*/  MOV R0, 0x1 ;  /* 0x0000000100007802 */ /* 0x000fe20000000f00 */
[----:B------:R-:W-:Y:S02]  /*1c730*/  IMAD.MOV.U32 R8, RZ, RZ, -0x3a5b058f ;  /* 0xc5a4fa71ff087424 */ /* 0x000fe400078e00ff */
[----:B------:R-:W-:-:S07]  /*1c740*/  IMAD.MOV.U32 R9, RZ, RZ, -0x40c9ed76 ;  /* 0xbf36128aff097424 */ /* 0x000fce00078e00ff */
.L_x_9742:
        /* <DEDUP_REMOVED lines=19> */
.L_x_9741:
        /* <DEDUP_REMOVED lines=28> */
.L_x_9744:
[----:B------:R-:W-:Y:S05]  /*1ca40*/  BSYNC.RECONVERGENT B0 ;  /* 0x0000000000007941 */ /* 0x000fea0003800200 */
.L_x_9743:
[----:B------:R-:W-:Y:S01]  /*1ca50*/  HFMA2 R6, -RZ, RZ, 0.0034351348876953125, 0.1806640625 ;  /* 0x1b0931c8ff067431 */ /* 0x000fe200000001ff */
[----:B------:R-:W-:Y:S01]  /*1ca60*/  BSSY.RECONVERGENT B0, `(.L_x_9745) ;  /* 0x0000015000007945 */ /* 0x000fe20003800200 */
[----:B------:R-:W-:Y:S02]  /*1ca70*/  IMAD.MOV.U32 R0, RZ, RZ, 0x1 ;  /* 0x00000001ff007424 */ /* 0x000fe400078e00ff */
[----:B------:R-:W-:-:S07]  /*1ca80*/  IMAD.MOV.U32 R7, RZ, RZ, 0x3f4168ef ;  /* 0x3f4168efff077424 */ /* 0x000fce00078e00ff */
.L_x_9746:
        /* <DEDUP_REMOVED lines=19> */
.L_x_9745:
        /* <DEDUP_REMOVED lines=29> */
.L_x_9748:
[----:B------:R-:W-:Y:S05]  /*1cd90*/  BSYNC.RECONVERGENT B0 ;  /* 0x0000000000007941 */ /* 0x000fea0003800200 */
.L_x_9747:
[----:B------:R-:W-:Y:S01]  /*1cda0*/  BSSY.RECONVERGENT B0, `(.L_x_9749) ;  /* 0x0000016000007945 */ /* 0x000fe20003800200 */
[----:B------:R-:W-:Y:S01]  /*1cdb0*/  IMAD.MOV.U32 R0, RZ, RZ, 0x1 ;  /* 0x00000001ff007424 */ /* 0x000fe200078e00ff */
[----:B------:R-:W-:Y:S01]  /*1cdc0*/  MOV R8, 0x9c01efb4 ;  /* 0x9c01efb400087802 */ /* 0x000fe20000000f00 */
[----:B------:R-:W-:-:S07]  /*1cdd0*/  IMAD.MOV.U32 R9, RZ, RZ, 0x3f369187 ;  /* 0x3f369187ff097424 */ /* 0x000fce00078e00ff */
.L_x_9750:
        /* <DEDUP_REMOVED lines=19> */
.L_x_9749:
        /* <DEDUP_REMOVED lines=28> */
.L_x_9752:
[----:B------:R-:W-:Y:S05]  /*1d0d0*/  BSYNC.RECONVERGENT B0 ;  /* 0x0000000000007941 */ /* 0x000fea0003800200 */
.L_x_9751:
[----:B------:R-:W-:Y:S01]  /*1d0e0*/  HFMA2 R7, -RZ, RZ, -1.8173828125, 845.5 ;  /* 0xbf45629bff077431 */ /* 0x000fe200000001ff */
[----:B------:R-:W-:Y:S01]  /*1d0f0*/  BSSY.RECONVERGENT B0, `(.L_x_9753) ;  /* 0x0000015000007945 */ /* 0x000fe20003800200 */
[----:B------:R-:W-:Y:S02]  /*1d100*/  IMAD.MOV.U32 R0, RZ, RZ, 0x1 ;  /* 0x00000001ff007424 */ /* 0x000fe400078e00ff */
[----:B------:R-:W-:-:S07]  /*1d110*/  IMAD.MOV.U32 R6, RZ, RZ, 0x3187b744 ;  /* 0x3187b744ff067424 */ /* 0x000fce00078e00ff */
.L_x_9754:
        /* <DEDUP_REMOVED lines=19> */
.L_x_9753:
        /* <DEDUP_REMOVED lines=29> */
.L_x_9756:
[----:B------:R-:W-:Y:S05]  /*1d420*/  BSYNC.RECONVERGENT B0 ;  /* 0x0000000000007941 */ /* 0x000fea0003800200 */
.L_x_9755:
[----:B------:R-:W-:Y:S01]  /*1d430*/  HFMA2 R9, -RZ, RZ, -1.8154296875, -0.0003659725189208984375 ;  /* 0xbf438dffff097431 */ /* 0x000fe200000001ff */
[----:B------:R-:W-:Y:S01]  /*1d440*/  BSSY.RECONVERGENT B0, `(.L_x_9757) ;  /* 0x0000015000007945 */ /* 0x000fe20003800200 */
[----:B------:R-:W-:Y:S02]  /*1d450*/  IMAD.MOV.U32 R0, RZ, RZ, 0x1 ;  /* 0x00000001ff007424 */ /* 0x000fe400078e00ff */
[----:B------:R-:W-:-:S07]  /*1d460*/  IMAD.MOV.U32 R8, RZ, RZ, 0x1cc96982 ;  /* 0x1cc96982ff087424 */ /* 0x000fce00078e00ff */
.L_x_9758:
        /* <DEDUP_REMOVED lines=19> */
.L_x_9757:
        /* <DEDUP_REMOVED lines=28> */
.L_x_9760:
[----:B------:R-:W-:Y:S05]  /*1d760*/  BSYNC.RECONVERGENT B0 ;  /* 0x0000000000007941 */ /* 0x000fea0003800200 */
.L_x_9759:
[----:B------:R-:W-:Y:S01]  /*1d770*/  BSSY.RECONVERGENT B0, `(.L_x_9761) ;  /* 0x0000016000007945 */ /* 0x000fe20003800200 */
[----:B------:R-:W-:Y:S01]  /*1d780*/  MOV R0, 0x1 ;  /* 0x0000000100007802 */ /* 0x000fe20000000f00 */
[----:B------:R-:W-:Y:S02]  /*1d790*/  IMAD.MOV.U32 R6, RZ, RZ, 0x684527bf ;  /* 0x684527bfff067424 */ /* 0x000fe400078e00ff */
[----:B------:R-:W-:-:S07]  /*1d7a0*/  IMAD.MOV.U32 R7, RZ, RZ, 0x3f55d4ae ;  /* 0x3f55d4aeff077424 */ /* 0x000fce00078e00ff */
.L_x_9762:
        /* <DEDUP_REMOVED lines=19> */
.L_x_9761:
        /* <DEDUP_REMOVED lines=29> */
.L_x_9764:
[----:B------:R-:W-:Y:S05]  /*1dab0*/  BSYNC.RECONVERGENT B0 ;  /* 0x0000000000007941 */ /* 0x000fea0003800200 */
.L_x_9763:
[----:B------:R-:W-:Y:S01]  /*1dac0*/  BSSY.RECONVERGENT B0, `(.L_x_9765) ;  /* 0x0000016000007945 */ /* 0x000fe20003800200 */
[----:B------:R-:W-:Y:S01]  /*1dad0*/  MOV R0, 0x1 ;  /* 0x0000000100007802 */ /* 0x000fe20000000f00 */
[----:B------:R-:W-:Y:S02]  /*1dae0*/  IMAD.MOV.U32 R8, RZ, RZ, -0x5713a6fc ;  /* 0xa8ec5904ff087424 */ /* 0x000fe400078e00ff */
[----:B------:R-:W-:-:S07]  /*1daf0*/  IMAD.MOV.U32 R9, RZ, RZ, 0x3f59e1db ;  /* 0x3f59e1dbff097424 */ /* 0x000fce00078e00ff */
.L_x_9766:
        /* <DEDUP_REMOVED lines=19> */
.L_x_9765:
        /* <DEDUP_REMOVED lines=28> */
.L_x_9768:
[----:B------:R-:W-:Y:S05]  /*1ddf0*/  BSYNC.RECONVERGENT B0 ;  /* 0x0000000000007941 */ /* 0x000fea0003800200 */
.L_x_9767:
[----:B------:R-:W-:Y:S01]  /*1de00*/  HFMA2 R6, -RZ, RZ, -0.022857666015625, -0.01006317138671875 ;  /* 0xa5daa127ff067431 */ /* 0x000fe200000001ff */
[----:B------:R-:W-:Y:S01]  /*1de10*/  BSSY.RECONVERGENT B0, `(.L_x_9769) ;  /* 0x0000015000007945 */ /* 0x000fe20003800200 */
[----:B------:R-:W-:Y:S02]  /*1de20*/  IMAD.MOV.U32 R0, RZ, RZ, 0x1 ;  /* 0x00000001ff007424 */ /* 0x000fe400078e00ff */
[----:B------:R-:W-:-:S07]  /*1de30*/  IMAD.MOV.U32 R7, RZ, RZ, -0x408f51aa ;  /* 0xbf70ae56ff077424 */ /* 0x000fce00078e00ff */
.L_x_9770:
        /* <DEDUP_REMOVED lines=19> */
.L_x_9769:
        /* <DEDUP_REMOVED lines=29> */
.L_x_9772:
[----:B------:R-:W-:Y:S05]  /*1e140*/  BSYNC.RECONVERGENT B0 ;  /* 0x0000000000007941 */ /* 0x000fea0003800200 */
.L_x_9771:
[----:B------:R-:W-:Y:S01]  /*1e150*/  BSSY.RECONVERGENT B0, `(.L_x_9773) ;  /* 0x0000016000007945 */ /* 0x000fe20003800200 */
[----:B------:R-:W-:Y:S01]  /*1e160*/  IMAD.MOV.U32 R0, RZ, RZ, 0x1 ;  /* 0x00000001ff007424 */ /* 0x000fe200078e00ff */
[----:B------:R-:W-:Y:S01]  /*1e170*/  MOV R8, 0xcbc5fc12 ;  /* 0xcbc5fc1200087802 */ /* 0x000fe20000000f00 */
[----:B------:R-:W-:-:S07]  /*1e180*/  IMAD.MOV.U32 R9, RZ, RZ, -0x4087a384 ;  /* 0xbf785c7cff097424 */ /* 0x000fce00078e00ff */
.L_x_9774:
        /* <DEDUP_REMOVED lines=19> */
.L_x_9773:
        /* <DEDUP_REMOVED lines=28> */
.L_x_9776:
[----:B------:R-:W-:Y:S05]  /*1e480*/  BSYNC.RECONVERGENT B0 ;  /* 0x0000000000007941 */ /* 0x000fea0003800200 */
.L_x_9775:
[----:B------:R-:W-:Y:S01]  /*1e490*/  HFMA2 R7, -RZ, RZ, 1.8916015625, -46.6875 ;  /* 0x3f91d1d6ff077431 */ /* 0x000fe200000001ff */
[----:B------:R-:W-:Y:S01]  /*1e4a0*/  BSSY.RECONVERGENT B0, `(.L_x_9777) ;  /* 0x0000015000007945 */ /* 0x000fe20003800200 */
[----:B------:R-:W-:Y:S02]  /*1e4b0*/  IMAD.MOV.U32 R0, RZ, RZ, 0x1 ;  /* 0x00000001ff007424 */ /* 0x000fe400078e00ff */
[----:B------:R-:W-:-:S07]  /*1e4c0*/  IMAD.MOV.U32 R6, RZ, RZ, 0x50ed0c93 ;  /* 0x50ed0c93ff067424 */ /* 0x000fce00078e00ff */
.L_x_9778:
        /* <DEDUP_REMOVED lines=19> */
.L_x_9777:
        /* <DEDUP_REMOVED lines=29> */
.L_x_9780:
[----:B------:R-:W-:Y:S05]  /*1e7d0*/  BSYNC.RECONVERGENT B0 ;  /* 0x0000000000007941 */ /* 0x000fea0003800200 */
.L_x_9779:
[----:B------:R-:W-:Y:S01]  /*1e7e0*/  HFMA2 R9, -RZ, RZ, 1.904296875, -46080 ;  /* 0x3f9ef9a0ff097431 */ /* 0x000fe200000001ff */
[----:B------:R-:W-:Y:S01]  /*1e7f0*/  BSSY.RECONVERGENT B0, `(.L_x_9781) ;  /* 0x0000015000007945 */ /* 0x000fe20003800200 */
[----:B------:R-:W-:Y:S02]  /*1e800*/  IMAD.MOV.U32 R0, RZ, RZ, 0x1 ;  /* 0x00000001ff007424 */ /* 0x000fe400078e00ff */
[----:B------:R-:W-:-:S07]  /*1e810*/  IMAD.MOV.U32 R8, RZ, RZ, 0x5c03d2e9 ;  /* 0x5c03d2e9ff087424 */ /* 0x000fce00078e00ff */
.L_x_9782:
        /* <DEDUP_REMOVED lines=19> */
.L_x_9781:
        /* <DEDUP_REMOVED lines=28> */
.L_x_9784:
[----:B------:R-:W-:Y:S05]  /*1eb10*/  BSYNC.RECONVERGENT B0 ;  /* 0x0000000000007941 */ /* 0x000fea0003800200 */
.L_x_9783:
[----:B------:R-:W-:Y:S01]  /*1eb20*/  BSSY.RECONVERGENT B0, `(.L_x_9785) ;  /* 0x0000016000007945 */ /* 0x000fe20003800200 */
[----:B------:R-:W-:Y:S01]  /*1eb30*/  MOV R0, 0x1 ;  /* 0x0000000100007802 */ /* 0x000fe20000000f00 */
[----:B------:R-:W-:Y:S02]  /*1eb40*/  IMAD.MOV.U32 R6, RZ, RZ, 0x5f50d178 ;  /* 0x5f50d178ff067424 */ /* 0x000fe400078e00ff */
[----:B------:R-:W-:-:S07]  /*1eb50*/  IMAD.MOV.U32 R7, RZ, RZ, -0x4046a498 ;  /* 0xbfb95b68ff077424 */ /* 0x000fce00078e00ff */
.L_x_9786:
        /* <DEDUP_REMOVED lines=19> */
.L_x_9785:
        /* <DEDUP_REMOVED lines=29> */
.L_x_9788:
[----:B------:R-:W-:Y:S05]  /*1ee60*/  BSYNC.RECONVERGENT B0 ;  /* 0x0000000000007941 */ /* 0x000fea0003800200 */
.L_x_9787:
[----:B------:R-:W-:Y:S01]  /*1ee70*/  BSSY.RECONVERGENT B0, `(.L_x_9789) ;  /* 0x0000016000007945 */ /* 0x000fe20003800200 */
[----:B------:R-:W-:Y:S01]  /*1ee80*/  MOV R0, 0x1 ;  /* 0x0000000100007802 */ /* 0x000fe20000000f00 */
[----:B------:R-:W-:Y:S02]  /*1ee90*/  IMAD.MOV.U32 R8, RZ, RZ, -0x3bccff5e ;  /* 0xc43300a2ff087424 */ /* 0x000fe400078e00ff */
[----:B------:R-:W-:-:S07]  /*1eea0*/  IMAD.MOV.U32 R9, RZ, RZ, -0x40366831 ;  /* 0xbfc997cfff097424 */ /* 0x000fce00078e00ff */
.L_x_9790:
        /* <DEDUP_REMOVED lines=19> */
.L_x_9789:
        /* <DEDUP_REMOVED lines=28> */
.L_x_9792:
[----:B------:R-:W-:Y:S05]  /*1f1a0*/  BSYNC.RECONVERGENT B0 ;  /* 0x0000000000007941 */ /* 0x000fea0003800200 */
.L_x_9791:
[----:B------:R-:W-:Y:S01]  /*1f1b0*/  HFMA2 R6, -RZ, RZ, -0.76416015625, -0.0058746337890625 ;  /* 0xba1d9e04ff067431 */ /* 0x000fe200000001ff */
[----:B------:R-:W-:Y:S01]  /*1f1c0*/  BSSY.RECONVERGENT B0, `(.L_x_9793) ;  /* 0x0000015000007945 */ /* 0x000fe20003800200 */
[----:B------:R-:W-:Y:S02]  /*1f1d0*/  IMAD.MOV.U32 R0, RZ, RZ, 0x1 ;  /* 0x00000001ff007424 */ /* 0x000fe400078e00ff */
[----:B------:R-:W-:-:S07]  /*1f1e0*/  IMAD.MOV.U32 R7, RZ, RZ, 0x3fe72e2b ;  /* 0x3fe72e2bff077424 */ /* 0x000fce00078e00ff */
.L_x_9794:
        /* <DEDUP_REMOVED lines=19> */
.L_x_9793:
        /* <DEDUP_REMOVED lines=29> */
.L_x_9796:
[----:B------:R-:W-:Y:S05]  /*1f4f0*/  BSYNC.RECONVERGENT B0 ;  /* 0x0000000000007941 */ /* 0x000fea0003800200 */
.L_x_9795:
[----:B------:R-:W-:Y:S01]  /*1f500*/  BSSY.RECONVERGENT B0, `(.L_x_9797) ;  /* 0x0000016000007945 */ /* 0x000fe20003800200 */
[----:B------:R-:W-:Y:S01]  /*1f510*/  IMAD.MOV.U32 R0, RZ, RZ, 0x1 ;  /* 0x00000001ff007424 */ /* 0x000fe200078e00ff */
[----:B------:R-:W-:Y:S01]  /*1f520*/  MOV R8, 0x101bb71a ;  /* 0x101bb71a00087802 */ /* 0x000fe20000000f00 */
[----:B------:R-:W-:-:S07]  /*1f530*/  IMAD.MOV.U32 R9, RZ, RZ, 0x3ffaab9a ;  /* 0x3ffaab9aff097424 */ /* 0x000fce00078e00ff */
.L_x_9798:
        /* <DEDUP_REMOVED lines=19> */
.L_x_9797:
        /* <DEDUP_REMOVED lines=28> */
.L_x_9800:
[----:B------:R-:W-:Y:S05]  /*1f830*/  BSYNC.RECONVERGENT B0 ;  /* 0x0000000000007941 */ /* 0x000fea0003800200 */
.L_x_9799:
[----:B------:R-:W-:Y:S01]  /*1f840*/  HFMA2 R7, -RZ, RZ, -2.05078125, 46528 ;  /* 0xc01a79aeff077431 */ /* 0x000fe200000001ff */
[----:B------:R-:W-:Y:S01]  /*1f850*/  BSSY.RECONVERGENT B0, `(.L_x_9801) ;  /* 0x0000015000007945 */ /* 0x000fe20003800200 */
[----:B------:R-:W-:Y:S02]  /*1f860*/  IMAD.MOV.U32 R0, RZ, RZ, 0x1 ;  /* 0x00000001ff007424 */ /* 0x000fe400078e00ff */
[----:B------:R-:W-:-:S07]  /*1f870*/  IMAD.MOV.U32 R6, RZ, RZ, -0x755502fe ;  /* 0x8aaafd02ff067424 */ /* 0x000fce00078e00ff */
.L_x_9802:
        /* <DEDUP_REMOVED lines=19> */
.L_x_9801:
        /* <DEDUP_REMOVED lines=29> */
.L_x_9804:
[----:B------:R-:W-:Y:S05]  /*1fb80*/  BSYNC.RECONVERGENT B0 ;  /* 0x0000000000007941 */ /* 0x000fea0003800200 */
.L_x_9803:
[----:B------:R-:W-:Y:S01]  /*1fb90*/  HFMA2 R9, -RZ, RZ, -2.095703125, 0.00473785400390625 ;  /* 0xc0311cdaff097431 */ /* 0x000fe200000001ff */
[----:B------:R-:W-:Y:S01]  /*1fba0*/  BSSY.RECONVERGENT B0, `(.L_x_9805) ;  /* 0x0000015000007945 */ /* 0x000fe20003800200 */
[----:B------:R-:W-:Y:S02]  /*1fbb0*/  IMAD.MOV.U32 R0, RZ, RZ, 0x1 ;  /* 0x00000001ff007424 */ /* 0x000fe400078e00ff */
[----:B------:R-:W-:-:S07]  /*1fbc0*/  IMAD.MOV.U32 R8, RZ, RZ, 0x4df23f8f ;  /* 0x4df23f8fff087424 */ /* 0x000fce00078e00ff */
.L_x_9806:
        /* <DEDUP_REMOVED lines=19> */
.L_x_9805:
        /* <DEDUP_REMOVED lines=28> */
.L_x_9808:
[----:B------:R-:W-:Y:S05]  /*1fec0*/  BSYNC.RECONVERGENT B0 ;  /* 0x0000000000007941 */ /* 0x000fea0003800200 */
.L_x_9807:
[----:B------:R-:W-:Y:S01]  /*1fed0*/  BSSY.RECONVERGENT B0, `(.L_x_9809) ;  /* 0x0000016000007945 */ /* 0x000fe20003800200 */
[----:B------:R-:W-:Y:S01]  /*1fee0*/  MOV R0, 0x1 ;  /* 0x0000000100007802 */ /* 0x000fe20000000f00 */
[----:B------:R-:W-:Y:S02]  /*1fef0*/  IMAD.MOV.U32 R6, RZ, RZ, 0x311f1460 ;  /* 0x311f1460ff067424 */ /* 0x000fe400078e00ff */
[----:B------:R-:W-:-:S07]  /*1ff00*/  IMAD.MOV.U32 R7, RZ, RZ, 0x405278fb ;  /* 0x405278fbff077424 */ /* 0x000fce00078e00ff */
.L_x_9810:
        /* <DEDUP_REMOVED lines=19> */
.L_x_9809:
        /* <DEDUP_REMOVED lines=29> */
.L_x_9812:
[----:B------:R-:W-:Y:S05]  /*20210*/  BSYNC.RECONVERGENT B0 ;  /* 0x0000000000007941 */ /* 0x000fea0003800200 */
.L_x_9811:
[----:B------:R-:W-:Y:S01]  /*20220*/  BSSY.RECONVERGENT B0, `(.L_x_9813) ;  /* 0x0000016000007945 */ /* 0x000fe20003800200 */
[----:B------:R-:W-:Y:S01]  /*20230*/  MOV R0, 0x1 ;  /* 0x0000000100007802 */ /* 0x000fe20000000f00 */
[----:B------:R-:W-:Y:S02]  /*20240*/  IMAD.MOV.U32 R8, RZ, RZ, 0x4b8ba3fd ;  /* 0x4b8ba3fdff087424 */ /* 0x000fe400078e00ff */
[----:B------:R-:W-:-:S07]  /*20250*/  IMAD.MOV.U32 R9, RZ, RZ, 0x406a8563 ;  /* 0x406a8563ff097424 */ /* 0x000fce00078e00ff */
.L_x_9814:
        /* <DEDUP_REMOVED lines=19> */
.L_x_9813:
        /* <DEDUP_REMOVED lines=11> */
.L_x_9816:
        /* <DEDUP_REMOVED lines=19> */
.L_x_9815:
        /* <DEDUP_REMOVED lines=20> */
.L_x_9818:
[----:B------:R-:W-:Y:S05]  /*206b0*/  BSYNC.RECONVERGENT B0 ;  /* 0x0000000000007941 */ /* 0x000fea0003800200 */
.L_x_9817:
[----:B------:R-:W-:-:S08]  /*206c0*/  DMUL R4, R14, R4 ;  /* 0x000000040e047228 */ /* 0x000fd00000000000 */
[----:B------:R-:W-:-:S14]  /*206d0*/  DSETP.GT.AND P0, PT, |R4|, |R18|, PT ;  /* 0x400000120400722a */ /* 0x000fdc0003f04200 */
[----:B------:R-:W-:-:S11]  /*206e0*/  @!P0 DADD R2, R2, R4 ;  /* 0x0000000002028229 */ /* 0x000fd60000000004 */
.L_x_9722:
[----:B------:R-:W-:Y:S05]  /*206f0*/  BSYNC.RECONVERGENT B3 ;  /* 0x0000000000037941 */ /* 0x000fea0003800200 */
.L_x_9721:
        /* <DEDUP_REMOVED lines=158> */
.L_x_9820:
        /* <DEDUP_REMOVED lines=9> */
.L_x_9821:
[----:B------:R-:W-:Y:S05]  /*21170*/  BSYNC.RECONVERGENT B0 ;  /* 0x0000000000007941 */ /* 0x000fea0003800200 */
.L_x_9819:
        /* <DEDUP_REMOVED lines=61> */
.L_x_9823:
[----:B------:R-:W-:Y:S05]  /*21550*/  BSYNC.RECONVERGENT B0 ;  /* 0x0000000000007941 */ /* 0x000fea0003800200 */
.L_x_9822:
        /* <DEDUP_REMOVED lines=30> */
.L_x_9825:
[----:B------:R-:W-:Y:S05]  /*21740*/  BSYNC.RECONVERGENT B3 ;  /* 0x0000000000037941 */ /* 0x000fea0003800200 */
.L_x_9824:
        /* <DEDUP_REMOVED lines=21> */
.L_x_9827:
[----:B------:R-:W-:Y:S05]  /*218a0*/  BSYNC.RECONVERGENT B0 ;  /* 0x0000000000007941 */ /* 0x000fea0003800200 */
.L_x_9826:
[----:B------:R-:W-:Y:S01]  /*218b0*/  DFMA R6, R14, 0.5, -R6 ;  /* 0x3fe000000e06782b */ /* 0x000fe20000000806 */
[----:B------:R-:W-:Y:S10]  /*218c0*/  BRA `(.L_x_9550) ;  /* 0x0000004400907947 */ /* 0x000ff40003800000 */
.L_x_9689:
[----:B------:R-:W-:Y:S05]  /*218d0*/  BSYNC.RELIABLE B1 ;  /* 0x0000000000017941 */ /* 0x000fea0003800100 */
.L_x_9688:
[----:B------:R-:W-:-:S06]  /*218e0*/  DSETP.GT.AND P0, PT, R2, R10, PT ;  /* 0x0000000a0200722a */ /* 0x000fcc0003f04000 */
[----:B------:R-:W-:-:S14]  /*218f0*/  DSETP.LEU.OR P0, PT, R2, 1, !P0 ;  /* 0x3ff000000200742a */ /* 0x000fdc000470b400 */
[----:B------:R-:W-:Y:S05]  /*21900*/  @P0 BRA `(.L_x_9828) ;  /* 0x0000000000280947 */ /* 0x000fea0003800000 */
[----:B------:R-:W-:Y:S01]  /*21910*/  BSSY.RECONVERGENT B8, `(.L_x_9829) ;  /* 0x0000005000087945 */ /* 0x000fe20003800200 */
[----:B------:R-:W-:Y:S01]  /*21920*/  IMAD.MOV.U32 R26, RZ, RZ, R2 ;  /* 0x000000ffff1a7224 */ /* 0x000fe200078e0002 */
[----:B------:R-:W-:Y:S02]  /*21930*/  MOV R2, R3 ;  /* 0x0000000300027202 */ /* 0x000fe40000000f00 */
[----:B------:R-:W-:-:S07]  /*21940*/  MOV R45, 0x21960 ;  /* 0x00021960002d7802 */ /* 0x000fce0000000f00 */
[----:B------:R-:W-:Y:S05]  /*21950*/  CALL.REL.NOINC `($_ZN2at6native29vectorized_elementwise_kernelILi4EN48_GLOBAL__N__08322988_15_IGammaKernel_cu_cb51a28d10CalcIgammaIdEESt5arrayIPcLm3EEEEviT0_T1_$_ZN46_INTERNAL_08322988_15_IGammaKernel_cu_cb51a28d48_GLOBAL__N__08322988_15_IGammaKernel_cu_cb51a28d12calc_igammacIdEET_S2_S2_) ;  /* 0x0000004400807944 */ /* 0x000fea0003c00000 */
[----:B------:R-:W-:Y:S05]  /*21960*/  BSYNC.RECONVERGENT B8 ;  /* 0x0000000000087941 */ /* 0x000fea0003800200 */
.L_x_9829:
[----:B------:R-:W-:Y:S02]  /*21970*/  IMAD.MOV.U32 R6, RZ, RZ, R0 ;  /* 0x000000ffff067224 */ /* 0x000fe400078e0000 */
[----:B------:R-:W-:-:S06]  /*21980*/  IMAD.MOV.U32 R7, RZ, RZ, R19 ;  /* 0x000000ffff077224 */ /* 0x000fcc00078e0013 */
[----:B------:R-:W-:Y:S01]  /*21990*/  DADD R6, -R6, 1 ;  /* 0x3ff0000006067429 */ /* 0x000fe20000000100 */
[----:B------:R-:W-:Y:S10]  /*219a0*/  BRA `(.L_x_9550) ;  /* 0x0000004400587947 */ /* 0x000ff40003800000 */
.L_x_9828:
        /* <DEDUP_REMOVED lines=87> */
.L_x_9833:
[----:B------:R-:W-:Y:S01]  /*21f20*/  MOV R6, 0x0 ;  /* 0x0000000000067802 */ /* 0x000fe20000000f00 */
[----:B------:R-:W-:Y:S01]  /*21f30*/  IMAD.MOV.U32 R7, RZ, RZ, 0x7ff00000 ;  /* 0x7ff00000ff077424 */ /* 0x000fe200078e00ff */
[----:B------:R-:W-:-:S05]  /*21f40*/  LOP3.LUT P0, RZ, R5, 0x7fffffff, RZ, 0xc0, !PT ;  /* 0x7fffffff05ff7812 */ /* 0x000fca000780c0ff */
[----:B------:R-:W-:-:S10]  /*21f50*/  DFMA R6, R4, R6, +INF ;  /* 0x7ff000000406742b */ /* 0x000fd40000000006 */
[----:B------:R-:W-:Y:S02]  /*21f60*/  FSEL R4, R6, RZ, P0 ;  /* 0x000000ff06047208 */ /* 0x000fe40000000000 */
[----:B------:R-:W-:-:S07]  /*21f70*/  FSEL R5, R7, -QNAN , P0 ;  /* 0xfff0000007057808 */ /* 0x000fce0000000000 */
.L_x_9834:
[----:B------:R-:W-:Y:S05]  /*21f80*/  BSYNC.RECONVERGENT B0 ;  /* 0x0000000000007941 */ /* 0x000fea0003800200 */
.L_x_9832:
        /* <DEDUP_REMOVED lines=8> */
[----:B------:R-:W-:Y:S05]  /*22010*/  CALL.REL.NOINC `($_ZN2at6native29vectorized_elementwise_kernelILi4EN48_GLOBAL__N__08322988_15_IGammaKernel_cu_cb51a28d10CalcIgammaIdEESt5arrayIPcLm3EEEEviT0_T1_$__internal_lgamma_pos) ;  /* 0x000003bc00c47944 */ /* 0x000fea0003c00000 */
[----:B------:R-:W-:Y:S05]  /*22020*/  BSYNC.RECONVERGENT B4 ;  /* 0x0000000000047941 */ /* 0x000fea0003800200 */
.L_x_9837:
        /* <DEDUP_REMOVED lines=76> */
[----:B------:R-:W-:Y:S05]  /*224f0*/  CALL.REL.NOINC `($__internal_30_$__cuda_sm20_div_rn_f64_full) ;  /* 0x000003a400647944 */ /* 0x000fea0003c00000 */
[----:B------:R-:W-:Y:S01]  /*22500*/  IMAD.MOV.U32 R8, RZ, RZ, R6 ;  /* 0x000000ffff087224 */ /* 0x000fe200078e0006 */
[----:B------:R-:W-:-:S07]  /*22510*/  MOV R9, R5 ;  /* 0x0000000500097202 */ /* 0x000fce0000000f00 */
.L_x_9842:
[----:B------:R-:W-:Y:S05]  /*22520*/  BSYNC.RECONVERGENT B4 ;  /* 0x0000000000047941 */ /* 0x000fea0003800200 */
.L_x_9841:
[----:B------:R-:W-:Y:S02]  /*22530*/  IMAD.MOV.U32 R12, RZ, RZ, R8 ;  /* 0x000000ffff0c7224 */ /* 0x000fe400078e0008 */
[----:B------:R-:W-:-:S07]  /*22540*/  IMAD.MOV.U32 R13, RZ, RZ, R9 ;  /* 0x000000ffff0d7224 */ /* 0x000fce00078e0009 */
.L_x_9840:
[----:B------:R-:W-:Y:S05]  /*22550*/  BSYNC.RECONVERGENT B0 ;  /* 0x0000000000007941 */ /* 0x000fea0003800200 */
.L_x_9839:
        /* <DEDUP_REMOVED lines=78> */
.L_x_9844:
[----:B------:R-:W-:Y:S01]  /*22a40*/  IMAD.MOV.U32 R6, RZ, RZ, 0x0 ;  /* 0x00000000ff067424 */ /* 0x000fe200078e00ff */
[----:B------:R-:W-:Y:S01]  /*22a50*/  LOP3.LUT P0, RZ, R13, 0x7fffffff, RZ, 0xc0, !PT ;  /* 0x7fffffff0dff7812 */ /* 0x000fe2000780c0ff */
[----:B------:R-:W-:-:S06]  /*22a60*/  IMAD.MOV.U32 R7, RZ, RZ, 0x7ff00000 ;  /* 0x7ff00000ff077424 */ /* 0x000fcc00078e00ff */
[----:B------:R-:W-:-:S10]  /*22a70*/  DFMA R6, R12, R6, +INF ;  /* 0x7ff000000c06742b */ /* 0x000fd40000000006 */
[----:B------:R-:W-:Y:S02]  /*22a80*/  FSEL R6, R6, RZ, P0 ;  /* 0x000000ff06067208 */ /* 0x000fe40000000000 */
[----:B------:R-:W-:-:S07]  /*22a90*/  FSEL R7, R7, -QNAN , P0 ;  /* 0xfff0000007077808 */ /* 0x000fce0000000000 */
.L_x_9845:
[----:B------:R-:W-:Y:S05]  /*22aa0*/  BSYNC.RECONVERGENT B0 ;  /* 0x0000000000007941 */ /* 0x000fea0003800200 */
.L_x_9843:
[--C-:B------:R-:W-:Y:S01]  /*22ab0*/  DADD R8, -R14, R6.reuse ;  /* 0x000000000e087229 */ /* 0x100fe20000000106 */
[----:B------:R-:W-:Y:S01]  /*22ac0*/  ISETP.GE.AND P0, PT, R4, 0x3c000000, PT ;  /* 0x3c0000000400780c */ /* 0x000fe20003f06270 */
[----:B------:R-:W-:-:S10]  /*22ad0*/  DADD R6, -RZ, -R6 ;  /* 0x00000000ff067229 */ /* 0x000fd40000000906 */
[----:B------:R-:W-:Y:S02]  /*22ae0*/  FSEL R4, R6, R8, !P0 ;  /* 0x0000000806047208 */ /* 0x000fe40004000000 */
[----:B------:R-:W-:Y:S01]  /*22af0*/  FSEL R5, R7, R9, !P0 ;  /* 0x0000000907057208 */ /* 0x000fe20004000000 */
[----:B------:R-:W-:Y:S06]  /*22b00*/  BRA `(.L_x_9838) ;  /* 0x0000000000047947 */ /* 0x000fec0003800000 */
.L_x_9836:
[----:B------:R-:W-:-:S11]  /*22b10*/  DADD R4, R10, R10 ;  /* 0x000000000a047229 */ /* 0x000fd6000000000a */
.L_x_9838:
[----:B------:R-:W-:Y:S05]  /*22b20*/  BSYNC.RECONVERGENT B3 ;  /* 0x0000000000037941 */ /* 0x000fea0003800200 */
.L_x_9835:
        /* <DEDUP_REMOVED lines=67> */
.L_x_9831:
        /* <DEDUP_REMOVED lines=26> */
[----:B------:R-:W-:Y:S05]  /*23100*/  CALL.REL.NOINC `($__internal_30_$__cuda_sm20_div_rn_f64_full) ;  /* 0x0000039800607944 */ /* 0x000fea0003c00000 */
[----:B------:R-:W-:-:S07]  /*23110*/  IMAD.MOV.U32 R7, RZ, RZ, R5 ;  /* 0x000000ffff077224 */ /* 0x000fce00078e0005 */
.L_x_9848:
[----:B------:R-:W-:Y:S05]  /*23120*/  BSYNC.RECONVERGENT B0 ;  /* 0x0000000000007941 */ /* 0x000fea0003800200 */
.L_x_9847:
        /* <DEDUP_REMOVED lines=25> */
[----:B------:R-:W-:Y:S05]  /*232c0*/  CALL.REL.NOINC `($__internal_31_$__cuda_sm20_dsqrt_rn_f64_mediumpath_v1) ;  /* 0x0000039c00907944 */ /* 0x000fea0003c00000 */
[----:B------:R-:W-:Y:S01]  /*232d0*/  MOV R20, R8 ;  /* 0x0000000800147202 */ /* 0x000fe20000000f00 */
[----:B------:R-:W-:-:S07]  /*232e0*/  IMAD.MOV.U32 R21, RZ, RZ, R9 ;  /* 0x000000ffff157224 */ /* 0x000fce00078e0009 */
.L_x_9850:
[----:B------:R-:W-:Y:S05]  /*232f0*/  BSYNC.RECONVERGENT B3 ;  /* 0x0000000000037941 */ /* 0x000fea0003800200 */
.L_x_9849:
        /* <DEDUP_REMOVED lines=96> */
.L_x_9852:
[----:B------:R-:W-:Y:S05]  /*23900*/  BSYNC.RECONVERGENT B3 ;  /* 0x0000000000037941 */ /* 0x000fea0003800200 */
.L_x_9851:
        /* <DEDUP_REMOVED lines=102> */
.L_x_9854:
[----:B------:R-:W-:Y:S05]  /*23f70*/  BSYNC.RECONVERGENT B0 ;  /* 0x0000000000007941 */ /* 0x000fea0003800200 */
.L_x_9853:
        /* <DEDUP_REMOVED lines=20> */
[----:B------:R-:W-:Y:S02]  /*240c0*/  IMAD.MOV.U32 R22, RZ, RZ, R6 ;  /* 0x000000ffff167224 */ /* 0x000fe400078e0006 */
[----:B------:R-:W-:-:S07]  /*240d0*/  IMAD.MOV.U32 R23, RZ, RZ, R5 ;  /* 0x000000ffff177224 */ /* 0x000fce00078e0005 */
.L_x_9856:
[----:B------:R-:W-:Y:S05]  /*240e0*/  BSYNC.RECONVERGENT B0 ;  /* 0x0000000000007941 */ /* 0x000fea0003800200 */
.L_x_9855:
        /* <DEDUP_REMOVED lines=74> */
.L_x_9859:
[----:B------:R-:W-:Y:S05]  /*24590*/  BSYNC.RECONVERGENT B0 ;  /* 0x0000000000007941 */ /* 0x000fea0003800200 */
.L_x_9858:
[----:B------:R-:W-:Y:S04]  /*245a0*/  BSSY.RECONVERGENT B0, `(.L_x_9860) ;  /* 0x0000009000007945 */ /* 0x000fe80003800200 */
        /* <DEDUP_REMOVED lines=8> */
.L_x_9861:
[----:B------:R-:W-:Y:S05]  /*24630*/  BSYNC.RECONVERGENT B0 ;  /* 0x0000000000007941 */ /* 0x000fea0003800200 */
.L_x_9860:
        /* <DEDUP_REMOVED lines=24> */
[----:B------:R-:W-:Y:S05]  /*247c0*/  CALL.REL.NOINC `($_ZN2at6native29vectorized_elementwise_kernelILi4EN48_GLOBAL__N__08322988_15_IGammaKernel_cu_cb51a28d10CalcIgammaIdEESt5arrayIPcLm3EEEEviT0_T1_$__internal_accurate_pow) ;  /* 0x0000038c00087944 */ /* 0x000fea0003c00000 */
[----:B------:R-:W-:Y:S05]  /*247d0*/  BSYNC.RECONVERGENT B3 ;  /* 0x0000000000037941 */ /* 0x000fea0003800200 */
.L_x_9864:
        /* <DEDUP_REMOVED lines=11> */
.L_x_9863:
[----:B------:R-:W-:Y:S05]  /*24890*/  BSYNC.RECONVERGENT B0 ;  /* 0x0000000000007941 */ /* 0x000fea0003800200 */
.L_x_9862:
        /* <DEDUP_REMOVED lines=20> */
.L_x_9866:
[----:B------:R-:W-:Y:S05]  /*249e0*/  BSYNC.RECONVERGENT B0 ;  /* 0x0000000000007941 */ /* 0x000fea0003800200 */
.L_x_9865:
[----:B------:R-:W-:-:S06]  /*249f0*/  DSETP.NEU.AND P0, PT, R4, 1, PT ;  /* 0x3ff000000400742a */ /* 0x000fcc0003f0d000 */
[----:B------:R-:W-:Y:S02]  /*24a00*/  FSEL R4, R6, RZ, P0 ;  /* 0x000000ff06047208 */ /* 0x000fe40000000000 */
[----:B------:R-:W-:-:S06]  /*24a10*/  FSEL R5, R7, 1.875, P0 ;  /* 0x3ff0000007057808 */ /* 0x000fcc0000000000 */
[----:B------:R-:W-:-:S08]  /*24a20*/  DMUL R4, R16, R4 ;  /* 0x0000000410047228 */ /* 0x000fd00000000000 */
[----:B------:R-:W-:Y:S01]  /*24a30*/  DMUL R18, R4, R22 ;  /* 0x0000001604127228 */ /* 0x000fe20000000000 */
[----:B------:R-:W-:Y:S10]  /*24a40*/  BRA `(.L_x_9846) ;  /* 0x0000001000147947 */ /* 0x000ff40003800000 */
.L_x_9857:
        /* <DEDUP_REMOVED lines=27> */
.L_x_9868:
[----:B------:R-:W-:Y:S05]  /*24c00*/  BSYNC.RECONVERGENT B0 ;  /* 0x0000000000007941 */ /* 0x000fea0003800200 */
.L_x_9867:
        /* <DEDUP_REMOVED lines=27> */
.L_x_9872:
[----:B------:R-:W-:Y:S05]  /*24dc0*/  BSYNC.RECONVERGENT B3 ;  /* 0x0000000000037941 */ /* 0x000fea0003800200 */
.L_x_9871:
        /* <DEDUP_REMOVED lines=30> */
.L_x_9870:
        /* <DEDUP_REMOVED lines=79> */
.L_x_9874:
[----:B------:R-:W-:Y:S01]  /*254a0*/  MOV R6, 0x0 ;  /* 0x0000000000067802 */ /* 0x000fe20000000f00 */
[----:B------:R-:W-:Y:S01]  /*254b0*/  IMAD.MOV.U32 R7, RZ, RZ, 0x7ff00000 ;  /* 0x7ff00000ff077424 */ /* 0x000fe200078e00ff */
[----:B------:R-:W-:-:S05]  /*254c0*/  LOP3.LUT P0, RZ, R5, 0x7fffffff, RZ, 0xc0, !PT ;  /* 0x7fffffff05ff7812 */ /* 0x000fca000780c0ff */
[----:B------:R-:W-:-:S10]  /*254d0*/  DFMA R6, R4, R6, +INF ;  /* 0x7ff000000406742b */ /* 0x000fd40000000006 */
[----:B------:R-:W-:Y:S02]  /*254e0*/  FSEL R6, R6, RZ, P0 ;  /* 0x000000ff06067208 */ /* 0x000fe40000000000 */
[----:B------:R-:W-:-:S07]  /*254f0*/  FSEL R7, R7, -QNAN , P0 ;  /* 0xfff0000007077808 */ /* 0x000fce0000000000 */
.L_x_9873:
[----:B------:R-:W-:Y:S05]  /*25500*/  BSYNC.RECONVERGENT B0 ;  /* 0x0000000000007941 */ /* 0x000fea0003800200 */
.L_x_9869:
        /* <DEDUP_REMOVED lines=27> */
.L_x_9876:
[----:B------:R-:W-:Y:S05]  /*256c0*/  BSYNC.RECONVERGENT B0 ;  /* 0x0000000000007941 */ /* 0x000fea0003800200 */
.L_x_9875:
        /* <DEDUP_REMOVED lines=59> */
.L_x_9878:
[----:B------:R-:W-:Y:S05]  /*25a80*/  BSYNC.RECONVERGENT B0 ;  /* 0x0000000000007941 */ /* 0x000fea0003800200 */
.L_x_9877:
[----:B------:R-:W-:-:S11]  /*25a90*/  DMUL R18, R12, R22 ;  /* 0x000000160c127228 */ /* 0x000fd60000000000 */
.L_x_9846:
[----:B------:R-:W-:Y:S05]  /*25aa0*/  BSYNC.RECONVERGENT B1 ;  /* 0x0000000000017941 */ /* 0x000fea0003800200 */
.L_x_9830:
        /* <DEDUP_REMOVED lines=11> */
.L_x_9882:
        /* <DEDUP_REMOVED lines=26> */
.L_x_9881:
[----:B------:R-:W-:Y:S05]  /*25d00*/  BSYNC.RECONVERGENT B1 ;  /* 0x0000000000017941 */ /* 0x000fea0003800200 */
.L_x_9880:
        /* <DEDUP_REMOVED lines=9> */
.L_x_9879:
        /* <DEDUP_REMOVED lines=21> */
.L_x_9883:
[----:B------:R-:W-:Y:S01]  /*25ef0*/  IMAD.MOV.U32 R6, RZ, RZ, R2 ;  /* 0x000000ffff067224 */ /* 0x000fe200078e0002 */
[----:B------:R-:W-:-:S07]  /*25f00*/  MOV R7, R3 ;  /* 0x0000000300077202 */ /* 0x000fce0000000f00 */
.L_x_9550:
[----:B------:R-:W-:Y:S05]  /*25f10*/  BSYNC.RECONVERGENT B9 ;  /* 0x0000000000097941 */ /* 0x000fea0003800200 */
.L_x_9549:
[----:B------:R-:W-:Y:S02]  /*25f20*/  HFMA2 R3, -RZ, RZ, 0, 0 ;  /* 0x00000000ff037431 */ /* 0x000fe400000001ff */
[----:B------:R-:W-:Y:S02]  /*25f30*/  IMAD.MOV.U32 R2, RZ, RZ, R46 ;  /* 0x000000ffff027224 */ /* 0x000fe400078e002e */
[----:B------:R-:W-:Y:S02]  /*25f40*/  IMAD.MOV.U32 R0, RZ, RZ, R6 ;  /* 0x000000ffff007224 */ /* 0x000fe400078e0006 */
[----:B------:R-:W-:Y:S05]  /*25f50*/  RET.REL.NODEC R2 `(_ZN2at6native29vectorized_elementwise_kernelILi4EN48_GLOBAL__N__08322988_15_IGammaKernel_cu_cb51a28d10CalcIgammaIdEESt5arrayIPcLm3EEEEviT0_T1_) ;  /* 0xfffffda002287950 */ /* 0x000fea0003c3ffff */
        .type           $_ZN2at6native29vectorized_elementwise_kernelILi4EN48_GLOBAL__N__08322988_15_IGammaKernel_cu_cb51a28d10CalcIgammaIdEESt5arrayIPcLm3EEEEviT0_T1_$_ZN46_INTERNAL_08322988_15_IGammaKernel_cu_cb51a28d48_GLOBAL__N__08322988_15_IGammaKernel_cu_cb51a28d12calc_igammacIdEET_S2_S2_,@function
        .size           $_ZN2at6native29vectorized_elementwise_kernelILi4EN48_GLOBAL__N__08322988_15_IGammaKernel_cu_cb51a28d10CalcIgammaIdEESt5arrayIPcLm3EEEEviT0_T1_$_ZN46_INTERNAL_08322988_15_IGammaKernel_cu_cb51a28d48_GLOBAL__N__08322988_15_IGammaKernel_cu_cb51a28d12calc_igammacIdEET_S2_S2_,($__internal_29_$__cuda_sm20_dblrcp_rn_slowpath_v3 - $_ZN2at6native29vectorized_elementwise_kernelILi4EN48_GLOBAL__N__08322988_15_IGammaKernel_cu_cb51a28d10CalcIgammaIdEESt5arrayIPcLm3EEEEviT0_T1_$_ZN46_INTERNAL_08322988_15_IGammaKernel_cu_cb51a28d48_GLOBAL__N__08322988_15_IGammaKernel_cu_cb51a28d12calc_igammacIdEET_S2_S2_)
$_ZN2at6native29vectorized_elementwise_kernelILi4EN48_GLOBAL__N__08322988_15_IGammaKernel_cu_cb51a28d10CalcIgammaIdEESt5arrayIPcLm3EEEEviT0_T1_$_ZN46_INTERNAL_08322988_15_IGammaKernel_cu_cb51a28d48_GLOBAL__N__08322988_15_IGammaKernel_cu_cb51a28d12calc_igammacIdEET_S2_S2_:
        /* <DEDUP_REMOVED lines=60> */
.L_x_9887:
[----:B------:R-:W-:Y:S05]  /*26320*/  BSYNC.RECONVERGENT B0 ;  /* 0x0000000000007941 */ /* 0x000fea0003800200 */
.L_x_9886:
        /* <DEDUP_REMOVED lines=1904> */
[----:B------:R-:W-:Y:S05]  /*2da30*/  CALL.REL.NOINC `($__internal_30_$__cuda_sm20_div_rn_f64_full) ;  /* 0x000002f000147944 */ /* 0x000fea0003c00000 */
[----:B------:R-:W-:Y:S01]  /*2da40*/  IMAD.MOV.U32 R18, RZ, RZ, R6 ;  /* 0x000000ffff127224 */ /* 0x000fe200078e0006 */
[----:B------:R-:W-:-:S07]  /*2da50*/  MOV R19, R5 ;  /* 0x0000000500137202 */ /* 0x000fce0000000f00 */
.L_x_9890:
[----:B------:R-:W-:Y:S05]  /*2da60*/  BSYNC.RECONVERGENT B0 ;  /* 0x0000000000007941 */ /* 0x000fea0003800200 */
.L_x_9889:
        /* <DEDUP_REMOVED lines=24> */
.L_x_9892:
[----:B------:R-:W-:Y:S05]  /*2dbf0*/  BSYNC.RECONVERGENT B0 ;  /* 0x0000000000007941 */ /* 0x000fea0003800200 */
.L_x_9891:
        /* <DEDUP_REMOVED lines=57> */
[----:B------:R-:W-:-:S07]  /*2df90*/  MOV R7, R5 ;  /* 0x0000000500077202 */ /* 0x000fce0000000f00 */
.L_x_9898:
[----:B------:R-:W-:Y:S05]  /*2dfa0*/  BSYNC.RECONVERGENT B0 ;  /* 0x0000000000007941 */ /* 0x000fea0003800200 */
.L_x_9897:
        /* <DEDUP_REMOVED lines=30> */
.L_x_9896:
        /* <DEDUP_REMOVED lines=79> */
.L_x_9900:
[----:B------:R-:W-:Y:S01]  /*2e680*/  MOV R6, 0x0 ;  /* 0x0000000000067802 */ /* 0x000fe20000000f00 */
[----:B------:R-:W-:Y:S01]  /*2e690*/  IMAD.MOV.U32 R7, RZ, RZ, 0x7ff00000 ;  /* 0x7ff00000ff077424 */ /* 0x000fe200078e00ff */
[----:B------:R-:W-:-:S05]  /*2e6a0*/  LOP3.LUT P0, RZ, R3, 0x7fffffff, RZ, 0xc0, !PT ;  /* 0x7fffffff03ff7812 */ /* 0x000fca000780c0ff */
[----:B------:R-:W-:-:S10]  /*2e6b0*/  DFMA R6, R2, R6, +INF ;  /* 0x7ff000000206742b */ /* 0x000fd40000000006 */
[----:B------:R-:W-:Y:S02]  /*2e6c0*/  FSEL R2, R6, RZ, P0 ;  /* 0x000000ff06027208 */ /* 0x000fe40000000000 */
[----:B------:R-:W-:-:S07]  /*2e6d0*/  FSEL R3, R7, -QNAN , P0 ;  /* 0xfff0000007037808 */ /* 0x000fce0000000000 */
.L_x_9899:
[----:B------:R-:W-:Y:S05]  /*2e6e0*/  BSYNC.RECONVERGENT B3 ;  /* 0x0000000000037941 */ /* 0x000fea0003800200 */
.L_x_9895:
        /* <DEDUP_REMOVED lines=27> */
[----:B------:R-:W-:Y:S05]  /*2e8a0*/  CALL.REL.NOINC `($__internal_31_$__cuda_sm20_dsqrt_rn_f64_mediumpath_v1) ;  /* 0x000002e800187944 */ /* 0x000fea0003c00000 */
[----:B------:R-:W-:Y:S01]  /*2e8b0*/  MOV R20, R8 ;  /* 0x0000000800147202 */ /* 0x000fe20000000f00 */
[----:B------:R-:W-:-:S07]  /*2e8c0*/  IMAD.MOV.U32 R21, RZ, RZ, R9 ;  /* 0x000000ffff157224 */ /* 0x000fce00078e0009 */
.L_x_9902:
[----:B------:R-:W-:Y:S05]  /*2e8d0*/  BSYNC.RECONVERGENT B3 ;  /* 0x0000000000037941 */ /* 0x000fea0003800200 */
.L_x_9901:
[----:B------:R-:W-:Y:S01]  /*2e8e0*/  MOV R2, R20 ;  /* 0x0000001400027202 */ /* 0x000fe20000000f00 */
[----:B------:R-:W-:Y:S01]  /*2e8f0*/  IMAD.MOV.U32 R3, RZ, RZ, R21 ;  /* 0x000000ffff037224 */ /* 0x000fe200078e0015 */
[----:B------:R-:W-:Y:S06]  /*2e900*/  BRA `(.L_x_9903) ;  /* 0x0000000800d07947 */ /* 0x000fec0003800000 */
.L_x_9894:
        /* <DEDUP_REMOVED lines=30> */
[----:B------:R-:W-:-:S07]  /*2eaf0*/  IMAD.MOV.U32 R7, RZ, RZ, R5 ;  /* 0x000000ffff077224 */ /* 0x000fce00078e0005 */
.L_x_9907:
[----:B------:R-:W-:Y:S05]  /*2eb00*/  BSYNC.RECONVERGENT B0 ;  /* 0x0000000000007941 */ /* 0x000fea0003800200 */
.L_x_9906:
        /* <DEDUP_REMOVED lines=30> */
.L_x_9905:
        /* <DEDUP_REMOVED lines=79> */
.L_x_9909:
[----:B------:R-:W-:Y:S01]  /*2f1e0*/  IMAD.MOV.U32 R6, RZ, RZ, 0x0 ;  /* 0x00000000ff067424 */ /* 0x000fe200078e00ff */
[----:B------:R-:W-:Y:S02]  /*2f1f0*/  MOV R7, 0x7ff00000 ;  /* 0x7ff0000000077802 */ /* 0x000fe40000000f00 */
[----:B------:R-:W-:-:S04]  /*2f200*/  LOP3.LUT P0, RZ, R3, 0x7fffffff, RZ, 0xc0, !PT ;  /* 0x7fffffff03ff7812 */ /* 0x000fc8000780c0ff */
[----:B------:R-:W-:-:S10]  /*2f210*/  DFMA R6, R2, R6, +INF ;  /* 0x7ff000000206742b */ /* 0x000fd40000000006 */
[----:B------:R-:W-:Y:S02]  /*2f220*/  FSEL R2, R6, RZ, P0 ;  /* 0x000000ff06027208 */ /* 0x000fe40000000000 */
[----:B------:R-:W-:-:S07]  /*2f230*/  FSEL R3, R7, -QNAN , P0 ;  /* 0xfff0000007037808 */ /* 0x000fce0000000000 */
.L_x_9908:
[----:B------:R-:W-:Y:S05]  /*2f240*/  BSYNC.RECONVERGENT B3 ;  /* 0x0000000000037941 */ /* 0x000fea0003800200 */
.L_x_9904:
        /* <DEDUP_REMOVED lines=27> */
[----:B------:R-:W-:Y:S05]  /*2f400*/  CALL.REL.NOINC `($__internal_31_$__cuda_sm20_dsqrt_rn_f64_mediumpath_v1) ;  /* 0x000002dc00407944 */ /* 0x000fea0003c00000 */
[----:B------:R-:W-:Y:S01]  /*2f410*/  IMAD.MOV.U32 R20, RZ, RZ, R8 ;  /* 0x000000ffff147224 */ /* 0x000fe200078e0008 */
[----:B------:R-:W-:-:S07]  /*2f420*/  MOV R21, R9 ;  /* 0x0000000900157202 */ /* 0x000fce0000000f00 */
.L_x_9911:
[----:B------:R-:W-:Y:S05]  /*2f430*/  BSYNC.RECONVERGENT B3 ;  /* 0x0000000000037941 */ /* 0x000fea0003800200 */
.L_x_9910:
[----:B------:R-:W-:-:S11]  /*2f440*/  DADD R2, -RZ, -R20 ;  /* 0x00000000ff027229 */ /* 0x000fd60000000914 */
.L_x_9903:
[----:B------:R-:W-:Y:S05]  /*2f450*/  BSYNC.RECONVERGENT B1 ;  /* 0x0000000000017941 */ /* 0x000fea0003800200 */
.L_x_9893:
        /* <DEDUP_REMOVED lines=29> */
.L_x_9913:
[----:B------:R-:W-:Y:S05]  /*2f630*/  BSYNC.RECONVERGENT B1 ;  /* 0x0000000000017941 */ /* 0x000fea0003800200 */
.L_x_9912:
[----:B------:R-:W-:Y:S01]  /*2f640*/  DMUL R22, R22, R2 ;  /* 0x0000000216167228 */ /* 0x000fe20000000000 */
[----:B------:R-:W-:Y:S01]  /*2f650*/  HFMA2 R9, -RZ, RZ, -1.9580078125, 85.3125 ;  /* 0xbfd55555ff097431 */ /* 0x000fe200000001ff */
[----:B------:R-:W-:Y:S01]  /*2f660*/  BSSY.RECONVERGENT B0, `(.L_x_9914) ;  /* 0x0000018000007945 */ /* 0x000fe20003800200 */
[----:B------:R-:W-:Y:S01]  /*2f670*/  IMAD.MOV.U32 R17, RZ, RZ, RZ ;  /* 0x000000ffff117224 */ /* 0x000fe200078e00ff */
[----:B------:R-:W-:Y:S01]  /*2f680*/  MOV R0, 0x1 ;  /* 0x0000000100007802 */ /* 0x000fe20000000f00 */
[----:B------:R-:W-:-:S07]  /*2f690*/  IMAD.MOV.U32 R8, RZ, RZ, 0x55555555 ;  /* 0x55555555ff087424 */ /* 0x000fce00078e00ff */
.L_x_9915:
        /* <DEDUP_REMOVED lines=21> */
.L_x_9914:
        /* <DEDUP_REMOVED lines=20> */
[----:B------:R-:W-:Y:S05]  /*2f930*/  CALL.REL.NOINC `($__internal_29_$__cuda_sm20_dblrcp_rn_slowpath_v3) ;  /* 0x000002cc00a87944 */ /* 0x000fea0003c00000 */
[----:B------:R-:W-:Y:S01]  /*2f940*/  IMAD.MOV.U32 R6, RZ, RZ, R5 ;  /* 0x000000ffff067224 */ /* 0x000fe200078e0005 */
[----:B------:R-:W-:-:S07]  /*2f950*/  MOV R7, R0 ;  /* 0x0000000000077202 */ /* 0x000fce0000000f00 */
.L_x_9919:
[----:B------:R-:W-:Y:S05]  /*2f960*/  BSYNC.RECONVERGENT B3 ;  /* 0x0000000000037941 */ /* 0x000fea0003800200 */
.L_x_9918:
[----:B------:R-:W-:Y:S01]  /*2f970*/  HFMA2 R8, -RZ, RZ, -10.0078125, -1396 ;  /* 0xc901e574ff087431 */ /* 0x000fe200000001ff */
[----:B------:R-:W-:Y:S01]  /*2f980*/  BSSY.RECONVERGENT B0, `(.L_x_9920) ;  /* 0x0000015000007945 */ /* 0x000fe20003800200 */
[----:B------:R-:W-:Y:S02]  /*2f990*/  IMAD.MOV.U32 R0, RZ, RZ, 0x1 ;  /* 0x00000001ff007424 */ /* 0x000fe400078e00ff */
[----:B------:R-:W-:-:S07]  /*2f9a0*/  IMAD.MOV.U32 R9, RZ, RZ, -0x40a1a8c6 ;  /* 0xbf5e573aff097424 */ /* 0x000fce00078e00ff */
.L_x_9921:
        /* <DEDUP_REMOVED lines=19> */
.L_x_9920:
        /* <DEDUP_REMOVED lines=26> */
[----:B------:R-:W-:Y:S01]  /*2fc80*/  IMAD.MOV.U32 R8, RZ, RZ, R6 ;  /* 0x000000ffff087224 */ /* 0x000fe200078e0006 */
[----:B------:R-:W-:-:S07]  /*2fc90*/  MOV R9, R5 ;  /* 0x0000000500097202 */ /* 0x000fce0000000f00 */
.L_x_9923:
[----:B------:R-:W-:Y:S05]  /*2fca0*/  BSYNC.RECONVERGENT B0 ;  /* 0x0000000000007941 */ /* 0x000fea0003800200 */
.L_x_9922:
[----:B------:R-:W-:Y:S01]  /*2fcb0*/  HFMA2 R6, -RZ, RZ, 0.94970703125, 0.000421047210693359375 ;  /* 0x3b990ee6ff067431 */ /* 0x000fe200000001ff */
[----:B------:R-:W-:Y:S01]  /*2fcc0*/  BSSY.RECONVERGENT B0, `(.L_x_9924) ;  /* 0x0000015000007945 */ /* 0x000fe20003800200 */
[----:B------:R-:W-:Y:S02]  /*2fcd0*/  IMAD.MOV.U32 R0, RZ, RZ, 0x1 ;  /* 0x00000001ff007424 */ /* 0x000fe400078e00ff */
[----:B------:R-:W-:-:S07]  /*2fce0*/  IMAD.MOV.U32 R7, RZ, RZ, 0x3f70ee64 ;  /* 0x3f70ee64ff077424 */ /* 0x000fce00078e00ff */
.L_x_9925:
        /* <DEDUP_REMOVED lines=19> */
.L_x_9924:
        /* <DEDUP_REMOVED lines=29> */
.L_x_9927:
[----:B------:R-:W-:Y:S05]  /*2fff0*/  BSYNC.RECONVERGENT B0 ;  /* 0x0000000000007941 */ /* 0x000fea0003800200 */
.L_x_9926:
[----:B------:R-:W-:Y:S01]  /*30000*/  HFMA2 R9, -RZ, RZ, 1.8173828125, 7.84765625 ;  /* 0x3f4547d9ff097431 */ /* 0x000fe200000001ff */
[----:B------:R-:W-:Y:S01]  /*30010*/  BSSY.RECONVERGENT B0, `(.L_x_9928) ;  /* 0x0000015000007945 */ /* 0x000fe20003800200 */
[----:B------:R-:W-:Y:S01]  /*30020*/  MOV R0, 0x1 ;  /* 0x0000000100007802 */ /* 0x000fe20000000f00 */
[----:B------:R-:W-:-:S07]  /*30030*/  IMAD.MOV.U32 R8, RZ, RZ, 0x3b34e2b6 ;  /* 0x3b34e2b6ff087424 */ /* 0x000fce00078e00ff */
.L_x_9929:
        /* <DEDUP_REMOVED lines=19> */
.L_x_9928:
        /* <DEDUP_REMOVED lines=26> */
[----:B------:R-:W-:Y:S01]  /*30310*/  MOV R8, R6 ;  /* 0x0000000600087202 */ /* 0x000fe20000000f00 */
[----:B------:R-:W-:-:S07]  /*30320*/  IMAD.MOV.U32 R9, RZ, RZ, R5 ;  /* 0x000000ffff097224 */ /* 0x000fce00078e0005 */
.L_x_9931:
[----:B------:R-:W-:Y:S05]  /*30330*/  BSYNC.RECONVERGENT B0 ;  /* 0x0000000000007941 */ /* 0x000fea0003800200 */
.L_x_9930:
[----:B------:R-:W-:Y:S01]  /*30340*/  HFMA2 R0, -RZ, RZ, 0, 5.9604644775390625e-08 ;  /* 0x00000001ff007431 */ /* 0x000fe200000001ff */
[----:B------:R-:W-:Y:S01]  /*30350*/  BSSY.RECONVERGENT B0, `(.L_x_9932) ;  /* 0x0000015000007945 */ /* 0x000fe20003800200 */
[----:B------:R-:W-:Y:S01]  /*30360*/  IMAD.MOV.U32 R6, RZ, RZ, 0x2da7bf9 ;  /* 0x02da7bf9ff067424 */ /* 0x000fe200078e00ff */
[----:B------:R-:W-:-:S07]  /*30370*/  MOV R7, 0xbf4c3e0b ;  /* 0xbf4c3e0b00077802 */ /* 0x000fce0000000f00 */
.L_x_9933:
        /* <DEDUP_REMOVED lines=19> */
.L_x_9932:
        /* <DEDUP_REMOVED lines=29> */
.L_x_9935:
[----:B------:R-:W-:Y:S05]  /*30680*/  BSYNC.RECONVERGENT B0 ;  /* 0x0000000000007941 */ /* 0x000fea0003800200 */
.L_x_9934:
[----:B------:R-:W-:Y:S01]  /*30690*/  HFMA2 R8, -RZ, RZ, -5.640625, -52768 ;  /* 0xc5a4fa71ff087431 */ /* 0x000fe200000001ff */
[----:B------:R-:W-:Y:S01]  /*306a0*/  BSSY.RECONVERGENT B0, `(.L_x_9936) ;  /* 0x0000015000007945 */ /* 0x000fe20003800200 */
[----:B------:R-:W-:Y:S02]  /*306b0*/  IMAD.MOV.U32 R0, RZ, RZ, 0x1 ;  /* 0x00000001ff007424 */ /* 0x000fe400078e00ff */
[----:B------:R-:W-:-:S07]  /*306c0*/  IMAD.MOV.U32 R9, RZ, RZ, -0x40c9ed76 ;  /* 0xbf36128aff097424 */ /* 0x000fce00078e00ff */
.L_x_9937:
        /* <DEDUP_REMOVED lines=19> */
.L_x_9936:
        /* <DEDUP_REMOVED lines=28> */
.L_x_9939:
[----:B------:R-:W-:Y:S05]  /*309c0*/  BSYNC.RECONVERGENT B0 ;  /* 0x0000000000007941 */ /* 0x000fea0003800200 */
.L_x_9938:
[----:B------:R-:W-:Y:S01]  /*309d0*/  HFMA2 R6, -RZ, RZ, 0.0034351348876953125, 0.1806640625 ;  /* 0x1b0931c8ff067431 */ /* 0x000fe200000001ff */
[----:B------:R-:W-:Y:S01]  /*309e0*/  BSSY.RECONVERGENT B0, `(.L_x_9940) ;  /* 0x0000015000007945 */ /* 0x000fe20003800200 */
[----:B------:R-:W-:Y:S02]  /*309f0*/  IMAD.MOV.U32 R0, RZ, RZ, 0x1 ;  /* 0x00000001ff007424 */ /* 0x000fe400078e00ff */
[----:B------:R-:W-:-:S07]  /*30a00*/  IMAD.MOV.U32 R7, RZ, RZ, 0x3f4168ef ;  /* 0x3f4168efff077424 */ /* 0x000fce00078e00ff */
.L_x_9941:
        /* <DEDUP_REMOVED lines=19> */
.L_x_9940:
        /* <DEDUP_REMOVED lines=29> */
.L_x_9943:
[----:B------:R-:W-:Y:S05]  /*30d10*/  BSYNC.RECONVERGENT B0 ;  /* 0x0000000000007941 */ /* 0x000fea0003800200 */
.L_x_9942:
[----:B------:R-:W-:Y:S01]  /*30d20*/  HFMA2 R9, -RZ, RZ, 1.802734375, -0.000674724578857421875 ;  /* 0x3f369187ff097431 */ /* 0x000fe200000001ff */
[----:B------:R-:W-:Y:S01]  /*30d30*/  BSSY.RECONVERGENT B0, `(.L_x_9944) ;  /* 0x0000015000007945 */ /* 0x000fe20003800200 */
[----:B------:R-:W-:Y:S01]  /*30d40*/  MOV R0, 0x1 ;  /* 0x0000000100007802 */ /* 0x000fe20000000f00 */
[----:B------:R-:W-:-:S07]  /*30d50*/  IMAD.MOV.U32 R8, RZ, RZ, -0x63fe104c ;  /* 0x9c01efb4ff087424 */ /* 0x000fce00078e00ff */
.L_x_9945:
        /* <DEDUP_REMOVED lines=19> */
.L_x_9944:
        /* <DEDUP_REMOVED lines=28> */
.L_x_9947:
[----:B------:R-:W-:Y:S05]  /*31050*/  BSYNC.RECONVERGENT B0 ;  /* 0x0000000000007941 */ /* 0x000fea0003800200 */
.L_x_9946:
[----:B------:R-:W-:Y:S01]  /*31060*/  HFMA2 R0, -RZ, RZ, 0, 5.9604644775390625e-08 ;  /* 0x00000001ff007431 */ /* 0x000fe200000001ff */
[----:B------:R-:W-:Y:S01]  /*31070*/  BSSY.RECONVERGENT B0, `(.L_x_9948) ;  /* 0x0000015000007945 */ /* 0x000fe20003800200 */
[----:B------:R-:W-:Y:S01]  /*31080*/  IMAD.MOV.U32 R6, RZ, RZ, 0x3187b744 ;  /* 0x3187b744ff067424 */ /* 0x000fe200078e00ff */
[----:B------:R-:W-:-:S07]  /*31090*/  MOV R7, 0xbf45629b ;  /* 0xbf45629b00077802 */ /* 0x000fce0000000f00 */
.L_x_9949:
        /* <DEDUP_REMOVED lines=19> */
.L_x_9948:
        /* <DEDUP_REMOVED lines=29> */
.L_x_9951:
[----:B------:R-:W-:Y:S05]  /*313a0*/  BSYNC.RECONVERGENT B0 ;  /* 0x0000000000007941 */ /* 0x000fea0003800200 */
.L_x_9950:
[----:B------:R-:W-:Y:S01]  /*313b0*/  HFMA2 R8, -RZ, RZ, 0.004673004150390625, 2820 ;  /* 0x1cc96982ff087431 */ /* 0x000fe200000001ff */
[----:B------:R-:W-:Y:S01]  /*313c0*/  BSSY.RECONVERGENT B0, `(.L_x_9952) ;  /* 0x0000015000007945 */ /* 0x000fe20003800200 */
[----:B------:R-:W-:Y:S02]  /*313d0*/  IMAD.MOV.U32 R0, RZ, RZ, 0x1 ;  /* 0x00000001ff007424 */ /* 0x000fe400078e00ff */
[----:B------:R-:W-:-:S07]  /*313e0*/  IMAD.MOV.U32 R9, RZ, RZ, -0x40bc7201 ;  /* 0xbf438dffff097424 */ /* 0x000fce00078e00ff */
.L_x_9953:
        /* <DEDUP_REMOVED lines=19> */
.L_x_9952:
        /* <DEDUP_REMOVED lines=28> */
.L_x_9955:
[----:B------:R-:W-:Y:S05]  /*316e0*/  BSYNC.RECONVERGENT B0 ;  /* 0x0000000000007941 */ /* 0x000fea0003800200 */
.L_x_9954:
[----:B------:R-:W-:Y:S01]  /*316f0*/  HFMA2 R6, -RZ, RZ, 2186, 0.0302581787109375 ;  /* 0x684527bfff067431 */ /* 0x000fe200000001ff */
[----:B------:R-:W-:Y:S01]  /*31700*/  BSSY.RECONVERGENT B0, `(.L_x_9956) ;  /* 0x0000015000007945 */ /* 0x000fe20003800200 */
[----:B------:R-:W-:Y:S02]  /*31710*/  IMAD.MOV.U32 R0, RZ, RZ, 0x1 ;  /* 0x00000001ff007424 */ /* 0x000fe400078e00ff */
[----:B------:R-:W-:-:S07]  /*31720*/  IMAD.MOV.U32 R7, RZ, RZ, 0x3f55d4ae ;  /* 0x3f55d4aeff077424 */ /* 0x000fce00078e00ff */
.L_x_9957:
        /* <DEDUP_REMOVED lines=19> */
.L_x_9956:
        /* <DEDUP_REMOVED lines=29> */
.L_x_9959:
[----:B------:R-:W-:Y:S05]  /*31a30*/  BSYNC.RECONVERGENT B0 ;  /* 0x0000000000007941 */ /* 0x000fea0003800200 */
.L_x_9958:
[----:B------:R-:W-:Y:S01]  /*31a40*/  HFMA2 R9, -RZ, RZ, 1.8369140625, -749.5 ;  /* 0x3f59e1dbff097431 */ /* 0x000fe200000001ff */
[----:B------:R-:W-:Y:S01]  /*31a50*/  BSSY.RECONVERGENT B0, `(.L_x_9960) ;  /* 0x0000015000007945 */ /* 0x000fe20003800200 */
[----:B------:R-:W-:Y:S01]  /*31a60*/  MOV R0, 0x1 ;  /* 0x0000000100007802 */ /* 0x000fe20000000f00 */
[----:B------:R-:W-:-:S07]  /*31a70*/  IMAD.MOV.U32 R8, RZ, RZ, -0x5713a6fc ;  /* 0xa8ec5904ff087424 */ /* 0x000fce00078e00ff */
.L_x_9961:
        /* <DEDUP_REMOVED lines=19> */
.L_x_9960:
        /* <DEDUP_REMOVED lines=28> */
.L_x_9963:
[----:B------:R-:W-:Y:S05]  /*31d70*/  BSYNC.RECONVERGENT B0 ;  /* 0x0000000000007941 */ /* 0x000fea0003800200 */
.L_x_9962:
[----:B------:R-:W-:Y:S01]  /*31d80*/  HFMA2 R0, -RZ, RZ, 0, 5.9604644775390625e-08 ;  /* 0x00000001ff007431 */ /* 0x000fe200000001ff */
[----:B------:R-:W-:Y:S01]  /*31d90*/  BSSY.RECONVERGENT B0, `(.L_x_9964) ;  /* 0x0000015000007945 */ /* 0x000fe20003800200 */
[----:B------:R-:W-:Y:S01]  /*31da0*/  IMAD.MOV.U32 R6, RZ, RZ, -0x5a255ed9 ;  /* 0xa5daa127ff067424 */ /* 0x000fe200078e00ff */
[----:B------:R-:W-:-:S07]  /*31db0*/  MOV R7, 0xbf70ae56 ;  /* 0xbf70ae5600077802 */ /* 0x000fce0000000f00 */
.L_x_9965:
        /* <DEDUP_REMOVED lines=19> */
.L_x_9964:
        /* <DEDUP_REMOVED lines=29> */
.L_x_9967:
[----:B------:R-:W-:Y:S05]  /*320c0*/  BSYNC.RECONVERGENT B0 ;  /* 0x0000000000007941 */ /* 0x000fea0003800200 */
.L_x_9966:
[----:B------:R-:W-:Y:S01]  /*320d0*/  BSSY.RECONVERGENT B0, `(.L_x_9968) ;  /* 0x0000016000007945 */ /* 0x000fe20003800200 */
[----:B------:R-:W-:Y:S01]  /*320e0*/  IMAD.MOV.U32 R0, RZ, RZ, 0x1 ;  /* 0x00000001ff007424 */ /* 0x000fe200078e00ff */
[----:B------:R-:W-:Y:S01]  /*320f0*/  MOV R8, 0xcbc5fc12 ;  /* 0xcbc5fc1200087802 */ /* 0x000fe20000000f00 */
[----:B------:R-:W-:-:S07]  /*32100*/  IMAD.MOV.U32 R9, RZ, RZ, -0x4087a384 ;  /* 0xbf785c7cff097424 */ /* 0x000fce00078e00ff */
.L_x_9969:
        /* <DEDUP_REMOVED lines=19> */
.L_x_9968:
        /* <DEDUP_REMOVED lines=28> */
.L_x_9971:
[----:B------:R-:W-:Y:S05]  /*32400*/  BSYNC.RECONVERGENT B0 ;  /* 0x0000000000007941 */ /* 0x000fea0003800200 */
.L_x_9970:
[----:B------:R-:W-:Y:S01]  /*32410*/  HFMA2 R6, -RZ, RZ, 39.40625, 0.0002791881561279296875 ;  /* 0x50ed0c93ff067431 */ /* 0x000fe200000001ff */
[----:B------:R-:W-:Y:S01]  /*32420*/  BSSY.RECONVERGENT B0, `(.L_x_9972) ;  /* 0x0000015000007945 */ /* 0x000fe20003800200 */
[----:B------:R-:W-:Y:S02]  /*32430*/  IMAD.MOV.U32 R0, RZ, RZ, 0x1 ;  /* 0x00000001ff007424 */ /* 0x000fe400078e00ff */
[----:B------:R-:W-:-:S07]  /*32440*/  IMAD.MOV.U32 R7, RZ, RZ, 0x3f91d1d6 ;  /* 0x3f91d1d6ff077424 */ /* 0x000fce00078e00ff */
.L_x_9973:
        /* <DEDUP_REMOVED lines=19> */
.L_x_9972:
        /* <DEDUP_REMOVED lines=29> */
.L_x_9975:
[----:B------:R-:W-:Y:S05]  /*32750*/  BSYNC.RECONVERGENT B0 ;  /* 0x0000000000007941 */ /* 0x000fea0003800200 */
.L_x_9974:
[----:B------:R-:W-:Y:S01]  /*32760*/  HFMA2 R9, -RZ, RZ, 1.904296875, -46080 ;  /* 0x3f9ef9a0ff097431 */ /* 0x000fe200000001ff */
[----:B------:R-:W-:Y:S01]  /*32770*/  BSSY.RECONVERGENT B0, `(.L_x_9976) ;  /* 0x0000015000007945 */ /* 0x000fe20003800200 */
[----:B------:R-:W-:Y:S01]  /*32780*/  MOV R0, 0x1 ;  /* 0x0000000100007802 */ /* 0x000fe20000000f00 */
[----:B------:R-:W-:-:S07]  /*32790*/  IMAD.MOV.U32 R8, RZ, RZ, 0x5c03d2e9 ;  /* 0x5c03d2e9ff087424 */ /* 0x000fce00078e00ff */
.L_x_9977:
        /* <DEDUP_REMOVED lines=19> */
.L_x_9976:
        /* <DEDUP_REMOVED lines=28> */
.L_x_9979:
[----:B------:R-:W-:Y:S05]  /*32a90*/  BSYNC.RECONVERGENT B0 ;  /* 0x0000000000007941 */ /* 0x000fea0003800200 */
.L_x_9978:
[----:B------:R-:W-:Y:S01]  /*32aa0*/  HFMA2 R0, -RZ, RZ, 0, 5.9604644775390625e-08 ;  /* 0x00000001ff007431 */ /* 0x000fe200000001ff */
[----:B------:R-:W-:Y:S01]  /*32ab0*/  BSSY.RECONVERGENT B0, `(.L_x_9980) ;  /* 0x0000015000007945 */ /* 0x000fe20003800200 */
[----:B------:R-:W-:Y:S01]  /*32ac0*/  IMAD.MOV.U32 R6, RZ, RZ, 0x5f50d178 ;  /* 0x5f50d178ff067424 */ /* 0x000fe200078e00ff */
[----:B------:R-:W-:-:S07]  /*32ad0*/  MOV R7, 0xbfb95b68 ;  /* 0xbfb95b6800077802 */ /* 0x000fce0000000f00 */
.L_x_9981:
        /* <DEDUP_REMOVED lines=19> */
.L_x_9980:
        /* <DEDUP_REMOVED lines=29> */
.L_x_9983:
[----:B------:R-:W-:Y:S05]  /*32de0*/  BSYNC.RECONVERGENT B0 ;  /* 0x0000000000007941 */ /* 0x000fea0003800200 */
.L_x_9982:
[----:B------:R-:W-:Y:S01]  /*32df0*/  HFMA2 R8, -RZ, RZ, -4.19921875, 9.65595245361328125e-06 ;  /* 0xc43300a2ff087431 */ /* 0x000fe200000001ff */
[----:B------:R-:W-:Y:S01]  /*32e00*/  BSSY.RECONVERGENT B0, `(.L_x_9984) ;  /* 0x0000015000007945 */ /* 0x000fe20003800200 */
[----:B------:R-:W-:Y:S02]  /*32e10*/  IMAD.MOV.U32 R0, RZ, RZ, 0x1 ;  /* 0x00000001ff007424 */ /* 0x000fe400078e00ff */
[----:B------:R-:W-:-:S07]  /*32e20*/  IMAD.MOV.U32 R9, RZ, RZ, -0x40366831 ;  /* 0xbfc997cfff097424 */ /* 0x000fce00078e00ff */
.L_x_9985:
        /* <DEDUP_REMOVED lines=19> */
.L_x_9984:
        /* <DEDUP_REMOVED lines=28> */
.L_x_9987:
[----:B------:R-:W-:Y:S05]  /*33120*/  BSYNC.RECONVERGENT B0 ;  /* 0x0000000000007941 */ /* 0x000fea0003800200 */
.L_x_9986:
[----:B------:R-:W-:Y:S01]  /*33130*/  HFMA2 R6, -RZ, RZ, -0.76416015625, -0.0058746337890625 ;  /* 0xba1d9e04ff067431 */ /* 0x000fe200000001ff */
[----:B------:R-:W-:Y:S01]  /*33140*/  BSSY.RECONVERGENT B0, `(.L_x_9988) ;  /* 0x0000015000007945 */ /* 0x000fe20003800200 */
[----:B------:R-:W-:Y:S02]  /*33150*/  IMAD.MOV.U32 R0, RZ, RZ, 0x1 ;  /* 0x00000001ff007424 */ /* 0x000fe400078e00ff */
[----:B------:R-:W-:-:S07]  /*33160*/  IMAD.MOV.U32 R7, RZ, RZ, 0x3fe72e2b ;  /* 0x3fe72e2bff077424 */ /* 0x000fce00078e00ff */
.L_x_9989:
        /* <DEDUP_REMOVED lines=19> */
.L_x_9988:
        /* <DEDUP_REMOVED lines=29> */
.L_x_9991:
[----:B------:R-:W-:Y:S05]  /*33470*/  BSYNC.RECONVERGENT B0 ;  /* 0x0000000000007941 */ /* 0x000fea0003800200 */
.L_x_9990:
[----:B------:R-:W-:Y:S01]  /*33480*/  HFMA2 R9, -RZ, RZ, 1.994140625, -0.05938720703125 ;  /* 0x3ffaab9aff097431 */ /* 0x000fe200000001ff */
[----:B------:R-:W-:Y:S01]  /*33490*/  BSSY.RECONVERGENT B0, `(.L_x_9992) ;  /* 0x0000015000007945 */ /* 0x000fe20003800200 */
[----:B------:R-:W-:Y:S01]  /*334a0*/  MOV R0, 0x1 ;  /* 0x0000000100007802 */ /* 0x000fe20000000f00 */
[----:B------:R-:W-:-:S07]  /*334b0*/  IMAD.MOV.U32 R8, RZ, RZ, 0x101bb71a ;  /* 0x101bb71aff087424 */ /* 0x000fce00078e00ff */
.L_x_9993:
        /* <DEDUP_REMOVED lines=19> */
.L_x_9992:
        /* <DEDUP_REMOVED lines=28> */
.L_x_9995:
[----:B------:R-:W-:Y:S05]  /*337b0*/  BSYNC.RECONVERGENT B0 ;  /* 0x0000000000007941 */ /* 0x000fea0003800200 */
.L_x_9994:
[----:B------:R-:W-:Y:S01]  /*337c0*/  HFMA2 R0, -RZ, RZ, 0, 5.9604644775390625e-08 ;  /* 0x00000001ff007431 */ /* 0x000fe200000001ff */
[----:B------:R-:W-:Y:S01]  /*337d0*/  BSSY.RECONVERGENT B0, `(.L_x_9996) ;  /* 0x0000015000007945 */ /* 0x000fe20003800200 */
[----:B------:R-:W-:Y:S01]  /*337e0*/  IMAD.MOV.U32 R6, RZ, RZ, -0x755502fe ;  /* 0x8aaafd02ff067424 */ /* 0x000fe200078e00ff */
[----:B------:R-:W-:-:S07]  /*337f0*/  MOV R7, 0xc01a79ae ;  /* 0xc01a79ae00077802 */ /* 0x000fce0000000f00 */
.L_x_9997:
        /* <DEDUP_REMOVED lines=19> */
.L_x_9996:
        /* <DEDUP_REMOVED lines=29> */
.L_x_9999:
[----:B------:R-:W-:Y:S05]  /*33b00*/  BSYNC.RECONVERGENT B0 ;  /* 0x0000000000007941 */ /* 0x000fea0003800200 */
.L_x_9998:
[----:B------:R-:W-:Y:S01]  /*33b10*/  HFMA2 R8, -RZ, RZ, 23.78125, 1.8896484375 ;  /* 0x4df23f8fff087431 */ /* 0x000fe200000001ff */
[----:B------:R-:W-:Y:S01]  /*33b20*/  BSSY.RECONVERGENT B0, `(.L_x_10000) ;  /* 0x0000015000007945 */ /* 0x000fe20003800200 */
[----:B------:R-:W-:Y:S02]  /*33b30*/  IMAD.MOV.U32 R0, RZ, RZ, 0x1 ;  /* 0x00000001ff007424 */ /* 0x000fe400078e00ff */
[----:B------:R-:W-:-:S07]  /*33b40*/  IMAD.MOV.U32 R9, RZ, RZ, -0x3fcee326 ;  /* 0xc0311cdaff097424 */ /* 0x000fce00078e00ff */
.L_x_10001:
        /* <DEDUP_REMOVED lines=19> */
.L_x_10000:
        /* <DEDUP_REMOVED lines=28> */
.L_x_10003:
[----:B------:R-:W-:Y:S05]  /*33e40*/  BSYNC.RECONVERGENT B0 ;  /* 0x0000000000007941 */ /* 0x000fea0003800200 */
.L_x_10002:
[----:B------:R-:W-:Y:S01]  /*33e50*/  HFMA2 R6, -RZ, RZ, 0.1600341796875, 0.001068115234375 ;  /* 0x311f1460ff067431 */ /* 0x000fe200000001ff */
[----:B------:R-:W-:Y:S01]  /*33e60*/  BSSY.RECONVERGENT B0, `(.L_x_10004) ;  /* 0x0000015000007945 */ /* 0x000fe20003800200 */
[----:B------:R-:W-:Y:S02]  /*33e70*/  IMAD.MOV.U32 R0, RZ, RZ, 0x1 ;  /* 0x00000001ff007424 */ /* 0x000fe400078e00ff */
[----:B------:R-:W-:-:S07]  /*33e80*/  IMAD.MOV.U32 R7, RZ, RZ, 0x405278fb ;  /* 0x405278fbff077424 */ /* 0x000fce00078e00ff */
.L_x_10005:
        /* <DEDUP_REMOVED lines=19> */
.L_x_10004:
        /* <DEDUP_REMOVED lines=29> */
.L_x_10007:
[----:B------:R-:W-:Y:S05]  /*34190*/  BSYNC.RECONVERGENT B0 ;  /* 0x0000000000007941 */ /* 0x000fea0003800200 */
.L_x_10006:
[----:B------:R-:W-:Y:S01]  /*341a0*/  HFMA2 R9, -RZ, RZ, 2.20703125, -8.2194805145263671875e-05 ;  /* 0x406a8563ff097431 */ /* 0x000fe200000001ff */
[----:B------:R-:W-:Y:S01]  /*341b0*/  BSSY.RECONVERGENT B0, `(.L_x_10008) ;  /* 0x0000015000007945 */ /* 0x000fe20003800200 */
[----:B------:R-:W-:Y:S01]  /*341c0*/  MOV R0, 0x1 ;  /* 0x0000000100007802 */ /* 0x000fe20000000f00 */
[----:B------:R-:W-:-:S07]  /*341d0*/  IMAD.MOV.U32 R8, RZ, RZ, 0x4b8ba3fd ;  /* 0x4b8ba3fdff087424 */ /* 0x000fce00078e00ff */
.L_x_10009:
        /* <DEDUP_REMOVED lines=19> */
.L_x_10008:
        /* <DEDUP_REMOVED lines=11> */
.L_x_10011:
        /* <DEDUP_REMOVED lines=19> */
.L_x_10010:
        /* <DEDUP_REMOVED lines=19> */
[----:B------:R-:W-:-:S07]  /*34620*/  IMAD.MOV.U32 R4, RZ, RZ, R6 ;  /* 0x000000ffff047224 */ /* 0x000fce00078e0006 */
.L_x_10013:
[----:B------:R-:W-:Y:S05]  /*34630*/  BSYNC.RECONVERGENT B0 ;  /* 0x0000000000007941 */ /* 0x000fea0003800200 */
.L_x_10012:
[----:B------:R-:W-:-:S08]  /*34640*/  DMUL R4, R14, R4 ;  /* 0x000000040e047228 */ /* 0x000fd00000000000 */
[----:B------:R-:W-:-:S14]  /*34650*/  DSETP.GT.AND P0, PT, |R4|, |R18|, PT ;  /* 0x400000120400722a */ /* 0x000fdc0003f04200 */
[----:B------:R-:W-:-:S11]  /*34660*/  @!P0 DADD R12, R12, R4 ;  /* 0x000000000c0c8229 */ /* 0x000fd60000000004 */
.L_x_9917:
[----:B------:R-:W-:Y:S05]  /*34670*/  BSYNC.RECONVERGENT B1 ;  /* 0x0000000000017941 */ /* 0x000fea0003800200 */
.L_x_9916:
        /* <DEDUP_REMOVED lines=158> */
.L_x_10015:
        /* <DEDUP_REMOVED lines=9> */
.L_x_10016:
[----:B------:R-:W-:Y:S05]  /*350f0*/  BSYNC.RECONVERGENT B0 ;  /* 0x0000000000007941 */ /* 0x000fea0003800200 */
.L_x_10014:
        /* <DEDUP_REMOVED lines=62> */
.L_x_10018:
[----:B------:R-:W-:Y:S05]  /*354e0*/  BSYNC.RECONVERGENT B0 ;  /* 0x0000000000007941 */ /* 0x000fea0003800200 */
.L_x_10017:
        /* <DEDUP_REMOVED lines=30> */
.L_x_10020:
[----:B------:R-:W-:Y:S05]  /*356d0*/  BSYNC.RECONVERGENT B1 ;  /* 0x0000000000017941 */ /* 0x000fea0003800200 */
.L_x_10019:
        /* <DEDUP_REMOVED lines=20> */
[----:B------:R-:W-:-:S07]  /*35820*/  MOV R7, R5 ;  /* 0x0000000500077202 */ /* 0x000fce0000000f00 */
.L_x_10022:
[----:B------:R-:W-:Y:S05]  /*35830*/  BSYNC.RECONVERGENT B0 ;  /* 0x0000000000007941 */ /* 0x000fea0003800200 */
.L_x_10021:
[----:B------:R-:W-:Y:S01]  /*35840*/  DFMA R18, R14, 0.5, R6 ;  /* 0x3fe000000e12782b */ /* 0x000fe20000000006 */
[----:B------:R-:W-:Y:S10]  /*35850*/  BRA `(.L_x_9885) ;  /* 0x0000026c00cc7947 */ /* 0x000ff40003800000 */
.L_x_9888:
        /* <DEDUP_REMOVED lines=31> */
.L_x_10026:
[----:B------:R-:W-:Y:S05]  /*35a50*/  BSYNC.RECONVERGENT B3 ;  /* 0x0000000000037941 */ /* 0x000fea0003800200 */
.L_x_10025:
        /* <DEDUP_REMOVED lines=18> */
[----:B------:R-:W-:Y:S05]  /*35b80*/  CALL.REL.NOINC `($__internal_30_$__cuda_sm20_div_rn_f64_full) ;  /* 0x0000026c00c07944 */ /* 0x000fea0003c00000 */
[----:B------:R-:W-:-:S07]  /*35b90*/  IMAD.MOV.U32 R7, RZ, RZ, R5 ;  /* 0x000000ffff077224 */ /* 0x000fce00078e0005 */
.L_x_10028:
[----:B------:R-:W-:Y:S05]  /*35ba0*/  BSYNC.RECONVERGENT B0 ;  /* 0x0000000000007941 */ /* 0x000fea0003800200 */
.L_x_10027:
        /* <DEDUP_REMOVED lines=1900> */
[----:B------:R-:W-:Y:S05]  /*3d270*/  CALL.REL.NOINC `($__internal_30_$__cuda_sm20_div_rn_f64_full) ;  /* 0x000001f800047944 */ /* 0x000fea0003c00000 */
[----:B------:R-:W-:Y:S01]  /*3d280*/  IMAD.MOV.U32 R14, RZ, RZ, R6 ;  /* 0x000000ffff0e7224 */ /* 0x000fe200078e0006 */
[----:B------:R-:W-:-:S07]  /*3d290*/  MOV R15, R5 ;  /* 0x00000005000f7202 */ /* 0x000fce0000000f00 */
.L_x_10030:
[----:B------:R-:W-:Y:S05]  /*3d2a0*/  BSYNC.RECONVERGENT B0 ;  /* 0x0000000000007941 */ /* 0x000fea0003800200 */
.L_x_10029:
        /* <DEDUP_REMOVED lines=25> */
.L_x_10032:
[----:B------:R-:W-:Y:S05]  /*3d440*/  BSYNC.RECONVERGENT B0 ;  /* 0x0000000000007941 */ /* 0x000fea0003800200 */
.L_x_10031:
        /* <DEDUP_REMOVED lines=58> */
.L_x_10038:
[----:B------:R-:W-:Y:S05]  /*3d7f0*/  BSYNC.RECONVERGENT B4 ;  /* 0x0000000000047941 */ /* 0x000fea0003800200 */
.L_x_10037:
        /* <DEDUP_REMOVED lines=30> */
.L_x_10036:
        /* <DEDUP_REMOVED lines=79> */
.L_x_10040:
[----:B------:R-:W-:Y:S01]  /*3ded0*/  MOV R6, 0x0 ;  /* 0x0000000000067802 */ /* 0x000fe20000000f00 */
[----:B------:R-:W-:Y:S01]  /*3dee0*/  IMAD.MOV.U32 R7, RZ, RZ, 0x7ff00000 ;  /* 0x7ff00000ff077424 */ /* 0x000fe200078e00ff */
[----:B------:R-:W-:-:S05]  /*3def0*/  LOP3.LUT P0, RZ, R3, 0x7fffffff, RZ, 0xc0, !PT ;  /* 0x7fffffff03ff7812 */ /* 0x000fca000780c0ff */
[----:B------:R-:W-:-:S10]  /*3df00*/  DFMA R6, R2, R6, +INF ;  /* 0x7ff000000206742b */ /* 0x000fd40000000006 */
[----:B------:R-:W-:Y:S02]  /*3df10*/  FSEL R2, R6, RZ, P0 ;  /* 0x000000ff06027208 */ /* 0x000fe40000000000 */
[----:B------:R-:W-:-:S07]  /*3df20*/  FSEL R3, R7, -QNAN , P0 ;  /* 0xfff0000007037808 */ /* 0x000fce0000000000 */
.L_x_10039:
[----:B------:R-:W-:Y:S05]  /*3df30*/  BSYNC.RECONVERGENT B0 ;  /* 0x0000000000007941 */ /* 0x000fea0003800200 */
.L_x_10035:
        /* <DEDUP_REMOVED lines=30> */
.L_x_10042:
[----:B------:R-:W-:Y:S05]  /*3e120*/  BSYNC.RECONVERGENT B4 ;  /* 0x0000000000047941 */ /* 0x000fea0003800200 */
.L_x_10041:
[----:B------:R-:W-:Y:S01]  /*3e130*/  MOV R2, R20 ;  /* 0x0000001400027202 */ /* 0x000fe20000000f00 */
[----:B------:R-:W-:Y:S01]  /*3e140*/  IMAD.MOV.U32 R3, RZ, RZ, R21 ;  /* 0x000000ffff037224 */ /* 0x000fe200078e0015 */
[----:B------:R-:W-:Y:S06]  /*3e150*/  BRA `(.L_x_10043) ;  /* 0x0000000800d07947 */ /* 0x000fec0003800000 */
.L_x_10034:
        /* <DEDUP_REMOVED lines=31> */
.L_x_10047:
[----:B------:R-:W-:Y:S05]  /*3e350*/  BSYNC.RECONVERGENT B4 ;  /* 0x0000000000047941 */ /* 0x000fea0003800200 */
.L_x_10046:
        /* <DEDUP_REMOVED lines=30> */
.L_x_10045:
        /* <DEDUP_REMOVED lines=79> */
.L_x_10049:
[----:B------:R-:W-:Y:S01]  /*3ea30*/  IMAD.MOV.U32 R6, RZ, RZ, 0x0 ;  /* 0x00000000ff067424 */ /* 0x000fe200078e00ff */
[----:B------:R-:W-:Y:S02]  /*3ea40*/  MOV R7, 0x7ff00000 ;  /* 0x7ff0000000077802 */ /* 0x000fe40000000f00 */
[----:B------:R-:W-:-:S04]  /*3ea50*/  LOP3.LUT P0, RZ, R3, 0x7fffffff, RZ, 0xc0, !PT ;  /* 0x7fffffff03ff7812 */ /* 0x000fc8000780c0ff */
[----:B------:R-:W-:-:S10]  /*3ea60*/  DFMA R6, R2, R6, +INF ;  /* 0x7ff000000206742b */ /* 0x000fd40000000006 */
[----:B------:R-:W-:Y:S02]  /*3ea70*/  FSEL R2, R6, RZ, P0 ;  /* 0x000000ff06027208 */ /* 0x000fe40000000000 */
[----:B------:R-:W-:-:S07]  /*3ea80*/  FSEL R3, R7, -QNAN , P0 ;  /* 0xfff0000007037808 */ /* 0x000fce0000000000 */
.L_x_10048:
[----:B------:R-:W-:Y:S05]  /*3ea90*/  BSYNC.RECONVERGENT B0 ;  /* 0x0000000000007941 */ /* 0x000fea0003800200 */
.L_x_10044:
        /* <DEDUP_REMOVED lines=30> */
.L_x_10051:
[----:B------:R-:W-:Y:S05]  /*3ec80*/  BSYNC.RECONVERGENT B4 ;  /* 0x0000000000047941 */ /* 0x000fea0003800200 */
.L_x_10050:
[----:B------:R-:W-:-:S11]  /*3ec90*/  DADD R2, -RZ, -R20 ;  /* 0x00000000ff027229 */ /* 0x000fd60000000914 */
.L_x_10043:
[----:B------:R-:W-:Y:S05]  /*3eca0*/  BSYNC.RECONVERGENT B3 ;  /* 0x0000000000037941 */ /* 0x000fea0003800200 */
.L_x_10033:
        /* <DEDUP_REMOVED lines=29> */
.L_x_10053:
[----:B------:R-:W-:Y:S05]  /*3ee80*/  BSYNC.RECONVERGENT B3 ;  /* 0x0000000000037941 */ /* 0x000fea0003800200 */
.L_x_10052:
[----:B------:R-:W-:Y:S01]  /*3ee90*/  DMUL R22, R22, R2 ;  /* 0x0000000216167228 */ /* 0x000fe20000000000 */
[----:B------:R-:W-:Y:S01]  /*3eea0*/  HFMA2 R9, -RZ, RZ, -1.9580078125, 85.3125 ;  /* 0xbfd55555ff097431 */ /* 0x000fe200000001ff */
[----:B------:R-:W-:Y:S01]  /*3eeb0*/  BSSY.RECONVERGENT B0, `(.L_x_10054) ;  /* 0x0000018000007945 */ /* 0x000fe20003800200 */
[----:B------:R-:W-:Y:S01]  /*3eec0*/  IMAD.MOV.U32 R17, RZ, RZ, RZ ;  /* 0x000000ffff117224 */ /* 0x000fe200078e00ff */
[----:B------:R-:W-:Y:S01]  /*3eed0*/  MOV R0, 0x1 ;  /* 0x0000000100007802 */ /* 0x000fe20000000f00 */
[----:B------:R-:W-:-:S07]  /*3eee0*/  IMAD.MOV.U32 R8, RZ, RZ, 0x55555555 ;  /* 0x55555555ff087424 */ /* 0x000fce00078e00ff */
.L_x_10055:
        /* <DEDUP_REMOVED lines=21> */
.L_x_10054:
        /* <DEDUP_REMOVED lines=23> */
.L_x_10059:
[----:B------:R-:W-:Y:S05]  /*3f1b0*/  BSYNC.RECONVERGENT B4 ;  /* 0x0000000000047941 */ /* 0x000fea0003800200 */
.L_x_10058:
[----:B------:R-:W-:Y:S01]  /*3f1c0*/  HFMA2 R8, -RZ, RZ, -10.0078125, -1396 ;  /* 0xc901e574ff087431 */ /* 0x000fe200000001ff */
[----:B------:R-:W-:Y:S01]  /*3f1d0*/  BSSY.RECONVERGENT B0, `(.L_x_10060) ;  /* 0x0000015000007945 */ /* 0x000fe20003800200 */
[----:B------:R-:W-:Y:S02]  /*3f1e0*/  IMAD.MOV.U32 R0, RZ, RZ, 0x1 ;  /* 0x00000001ff007424 */ /* 0x000fe400078e00ff */
[----:B------:R-:W-:-:S07]  /*3f1f0*/  IMAD.MOV.U32 R9, RZ, RZ, -0x40a1a8c6 ;  /* 0xbf5e573aff097424 */ /* 0x000fce00078e00ff */
.L_x_10061:
        /* <DEDUP_REMOVED lines=19> */
.L_x_10060:
        /* <DEDUP_REMOVED lines=28> */
.L_x_10063:
[----:B------:R-:W-:Y:S05]  /*3f4f0*/  BSYNC.RECONVERGENT B0 ;  /* 0x0000000000007941 */ /* 0x000fea0003800200 */
.L_x_10062:
[----:B------:R-:W-:Y:S01]  /*3f500*/  HFMA2 R6, -RZ, RZ, 0.94970703125, 0.000421047210693359375 ;  /* 0x3b990ee6ff067431 */ /* 0x000fe200000001ff */
[----:B------:R-:W-:Y:S01]  /*3f510*/  BSSY.RECONVERGENT B0, `(.L_x_10064) ;  /* 0x0000015000007945 */ /* 0x000fe20003800200 */
[----:B------:R-:W-:Y:S02]  /*3f520*/  IMAD.MOV.U32 R0, RZ, RZ, 0x1 ;  /* 0x00000001ff007424 */ /* 0x000fe400078e00ff */
[----:B------:R-:W-:-:S07]  /*3f530*/  IMAD.MOV.U32 R7, RZ, RZ, 0x3f70ee64 ;  /* 0x3f70ee64ff077424 */ /* 0x000fce00078e00ff */
.L_x_10065:
        /* <DEDUP_REMOVED lines=19> */
.L_x_10064:
        /* <DEDUP_REMOVED lines=29> */
.L_x_10067:
[----:B------:R-:W-:Y:S05]  /*3f840*/  BSYNC.RECONVERGENT B0 ;  /* 0x0000000000007941 */ /* 0x000fea0003800200 */
.L_x_10066:
[----:B------:R-:W-:Y:S01]  /*3f850*/  HFMA2 R9, -RZ, RZ, 1.8173828125, 7.84765625 ;  /* 0x3f4547d9ff097431 */ /* 0x000fe200000001ff */
[----:B------:R-:W-:Y:S01]  /*3f860*/  BSSY.RECONVERGENT B0, `(.L_x_10068) ;  /* 0x0000015000007945 */ /* 0x000fe20003800200 */
[----:B------:R-:W-:Y:S01]  /*3f870*/  MOV R0, 0x1 ;  /* 0x0000000100007802 */ /* 0x000fe20000000f00 */
[----:B------:R-:W-:-:S07]  /*3f880*/  IMAD.MOV.U32 R8, RZ, RZ, 0x3b34e2b6 ;  /* 0x3b34e2b6ff087424 */ /* 0x000fce00078e00ff */
.L_x_10069:
        /* <DEDUP_REMOVED lines=19> */
.L_x_10068:
        /* <DEDUP_REMOVED lines=28> */
.L_x_10071:
[----:B------:R-:W-:Y:S05]  /*3fb80*/  BSYNC.RECONVERGENT B0 ;  /* 0x0000000000007941 */ /* 0x000fea0003800200 */
.L_x_10070:
[----:B------:R-:W-:Y:S01]  /*3fb90*/  HFMA2 R0, -RZ, RZ, 0, 5.9604644775390625e-08 ;  /* 0x00000001ff007431 */ /* 0x000fe200000001ff */
[----:B------:R-:W-:Y:S01]  /*3fba0*/  BSSY.RECONVERGENT B0, `(.L_x_10072) ;  /* 0x0000015000007945 */ /* 0x000fe20003800200 */
[----:B------:R-:W-:Y:S01]  /*3fbb0*/  IMAD.MOV.U32 R6, RZ, RZ, 0x2da7bf9 ;  /* 0x02da7bf9ff067424 */ /* 0x000fe200078e00ff */
[----:B------:R-:W-:-:S07]  /*3fbc0*/  MOV R7, 0xbf4c3e0b ;  /* 0xbf4c3e0b00077802 */ /* 0x000fce0000000f00 */
.L_x_10073:
        /* <DEDUP_REMOVED lines=19> */
.L_x_10072:
        /* <DEDUP_REMOVED lines=29> */
.L_x_10075:
[----:B------:R-:W-:Y:S05]  /*3fed0*/  BSYNC.RECONVERGENT B0 ;  /* 0x0000000000007941 */ /* 0x000fea0003800200 */
.L_x_10074:
[----:B------:R-:W-:Y:S01]  /*3fee0*/  HFMA2 R8, -RZ, RZ, -5.640625, -52768 ;  /* 0xc5a4fa71ff087431 */ /* 0x000fe200000001ff */
[----:B------:R-:W-:Y:S01]  /*3fef0*/  BSSY.RECONVERGENT B0, `(.L_x_10076) ;  /* 0x0000015000007945 */ /* 0x000fe20003800200 */
[----:B------:R-:W-:Y:S02]  /*3ff00*/  IMAD.MOV.U32 R0, RZ, RZ, 0x1 ;  /* 0x00000001ff007424 */ /* 0x000fe400078e00ff */
[----:B------:R-:W-:-:S07]  /*3ff10*/  IMAD.MOV.U32 R9, RZ, RZ, -0x40c9ed76 ;  /* 0xbf36128aff097424 */ /* 0x000fce00078e00ff */
.L_x_10077:
        /* <DEDUP_REMOVED lines=19> */
.L_x_10076:
        /* <DEDUP_REMOVED lines=28> */
.L_x_10079:
[----:B------:R-:W-:Y:S05]  /*40210*/  BSYNC.RECONVERGENT B0 ;  /* 0x0000000000007941 */ /* 0x000fea0003800200 */
.L_x_10078:
[----:B------:R-:W-:Y:S01]  /*40220*/  HFMA2 R6, -RZ, RZ, 0.0034351348876953125, 0.1806640625 ;  /* 0x1b0931c8ff067431 */ /* 0x000fe200000001ff */
[----:B------:R-:W-:Y:S01]  /*40230*/  BSSY.RECONVERGENT B0, `(.L_x_10080) ;  /* 0x0000015000007945 */ /* 0x000fe20003800200 */
[----:B------:R-:W-:Y:S02]  /*40240*/  IMAD.MOV.U32 R0, RZ, RZ, 0x1 ;  /* 0x00000001ff007424 */ /* 0x000fe400078e00ff */
[----:B------:R-:W-:-:S07]  /*40250*/  IMAD.MOV.U32 R7, RZ, RZ, 0x3f4168ef ;  /* 0x3f4168efff077424 */ /* 0x000fce00078e00ff */
.L_x_10081:
        /* <DEDUP_REMOVED lines=19> */
.L_x_10080:
        /* <DEDUP_REMOVED lines=29> */
.L_x_10083:
[----:B------:R-:W-:Y:S05]  /*40560*/  BSYNC.RECONVERGENT B0 ;  /* 0x0000000000007941 */ /* 0x000fea0003800200 */
.L_x_10082:
[----:B------:R-:W-:Y:S01]  /*40570*/  HFMA2 R9, -RZ, RZ, 1.802734375, -0.000674724578857421875 ;  /* 0x3f369187ff097431 */ /* 0x000fe200000001ff */
[----:B------:R-:W-:Y:S01]  /*40580*/  BSSY.RECONVERGENT B0, `(.L_x_10084) ;  /* 0x0000015000007945 */ /* 0x000fe20003800200 */
[----:B------:R-:W-:Y:S01]  /*40590*/  MOV R0, 0x1 ;  /* 0x0000000100007802 */ /* 0x000fe20000000f00 */
[----:B------:R-:W-:-:S07]  /*405a0*/  IMAD.MOV.U32 R8, RZ, RZ, -0x63fe104c ;  /* 0x9c01efb4ff087424 */ /* 0x000fce00078e00ff */
.L_x_10085:
        /* <DEDUP_REMOVED lines=19> */
.L_x_10084:
        /* <DEDUP_REMOVED lines=28> */
.L_x_10087:
[----:B------:R-:W-:Y:S05]  /*408a0*/  BSYNC.RECONVERGENT B0 ;  /* 0x0000000000007941 */ /* 0x000fea0003800200 */
.L_x_10086:
[----:B------:R-:W-:Y:S01]  /*408b0*/  HFMA2 R0, -RZ, RZ, 0, 5.9604644775390625e-08 ;  /* 0x00000001ff007431 */ /* 0x000fe200000001ff */
[----:B------:R-:W-:Y:S01]  /*408c0*/  BSSY.RECONVERGENT B0, `(.L_x_10088) ;  /* 0x0000015000007945 */ /* 0x000fe20003800200 */
[----:B------:R-:W-:Y:S01]  /*408d0*/  IMAD.MOV.U32 R6, RZ, RZ, 0x3187b744 ;  /* 0x3187b744ff067424 */ /* 0x000fe200078e00ff */
[----:B------:R-:W-:-:S07]  /*408e0*/  MOV R7, 0xbf45629b ;  /* 0xbf45629b00077802 */ /* 0x000fce0000000f00 */
.L_x_10089:
        /* <DEDUP_REMOVED lines=19> */
.L_x_10088:
        /* <DEDUP_REMOVED lines=29> */
.L_x_10091:
[----:B------:R-:W-:Y:S05]  /*40bf0*/  BSYNC.RECONVERGENT B0 ;  /* 0x0000000000007941 */ /* 0x000fea0003800200 */
.L_x_10090:
[----:B------:R-:W-:Y:S01]  /*40c00*/  HFMA2 R8, -RZ, RZ, 0.004673004150390625, 2820 ;  /* 0x1cc96982ff087431 */ /* 0x000fe200000001ff */
[----:B------:R-:W-:Y:S01]  /*40c10*/  BSSY.RECONVERGENT B0, `(.L_x_10092) ;  /* 0x0000015000007945 */ /* 0x000fe20003800200 */
[----:B------:R-:W-:Y:S02]  /*40c20*/  IMAD.MOV.U32 R0, RZ, RZ, 0x1 ;  /* 0x00000001ff007424 */ /* 0x000fe400078e00ff */
[----:B------:R-:W-:-:S07]  /*40c30*/  IMAD.MOV.U32 R9, RZ, RZ, -0x40bc7201 ;  /* 0xbf438dffff097424 */ /* 0x000fce00078e00ff */
.L_x_10093:
        /* <DEDUP_REMOVED lines=19> */
.L_x_10092:
        /* <DEDUP_REMOVED lines=28> */
.L_x_10095:
[----:B------:R-:W-:Y:S05]  /*40f30*/  BSYNC.RECONVERGENT B0 ;  /* 0x0000000000007941 */ /* 0x000fea0003800200 */
.L_x_10094:
[----:B------:R-:W-:Y:S01]  /*40f40*/  HFMA2 R6, -RZ, RZ, 2186, 0.0302581787109375 ;  /* 0x684527bfff067431 */ /* 0x000fe200000001ff */
[----:B------:R-:W-:Y:S01]  /*40f50*/  BSSY.RECONVERGENT B0, `(.L_x_10096) ;  /* 0x0000015000007945 */ /* 0x000fe20003800200 */
[----:B------:R-:W-:Y:S02]  /*40f60*/  IMAD.MOV.U32 R0, RZ, RZ, 0x1 ;  /* 0x00000001ff007424 */ /* 0x000fe400078e00ff */
[----:B------:R-:W-:-:S07]  /*40f70*/  IMAD.MOV.U32 R7, RZ, RZ, 0x3f55d4ae ;  /* 0x3f55d4aeff077424 */ /* 0x000fce00078e00ff */
.L_x_10097:
        /* <DEDUP_REMOVED lines=19> */
.L_x_10096:
        /* <DEDUP_REMOVED lines=29> */
.L_x_10099:
[----:B------:R-:W-:Y:S05]  /*41280*/  BSYNC.RECONVERGENT B0 ;  /* 0x0000000000007941 */ /* 0x000fea0003800200 */
.L_x_10098:
[----:B------:R-:W-:Y:S01]  /*41290*/  HFMA2 R9, -RZ, RZ, 1.8369140625, -749.5 ;  /* 0x3f59e1dbff097431 */ /* 0x000fe200000001ff */
[----:B------:R-:W-:Y:S01]  /*412a0*/  BSSY.RECONVERGENT B0, `(.L_x_10100) ;  /* 0x0000015000007945 */ /* 0x000fe20003800200 */
[----:B------:R-:W-:Y:S01]  /*412b0*/  MOV R0, 0x1 ;  /* 0x0000000100007802 */ /* 0x000fe20000000f00 */
[----:B------:R-:W-:-:S07]  /*412c0*/  IMAD.MOV.U32 R8, RZ, RZ, -0x5713a6fc ;  /* 0xa8ec5904ff087424 */ /* 0x000fce00078e00ff */
.L_x_10101:
        /* <DEDUP_REMOVED lines=19> */
.L_x_10100:
        /* <DEDUP_REMOVED lines=28> */
.L_x_10103:
[----:B------:R-:W-:Y:S05]  /*415c0*/  BSYNC.RECONVERGENT B0 ;  /* 0x0000000000007941 */ /* 0x000fea0003800200 */
.L_x_10102:
[----:B------:R-:W-:Y:S01]  /*415d0*/  HFMA2 R0, -RZ, RZ, 0, 5.9604644775390625e-08 ;  /* 0x00000001ff007431 */ /* 0x000fe200000001ff */
[----:B------:R-:W-:Y:S01]  /*415e0*/  BSSY.RECONVERGENT B0, `(.L_x_10104) ;  /* 0x0000015000007945 */ /* 0x000fe20003800200 */
[----:B------:R-:W-:Y:S01]  /*415f0*/  IMAD.MOV.U32 R6, RZ, RZ, -0x5a255ed9 ;  /* 0xa5daa127ff067424 */ /* 0x000fe200078e00ff */
[----:B------:R-:W-:-:S07]  /*41600*/  MOV R7, 0xbf70ae56 ;  /* 0xbf70ae5600077802 */ /* 0x000fce0000000f00 */
.L_x_10105:
        /* <DEDUP_REMOVED lines=19> */
.L_x_10104:
        /* <DEDUP_REMOVED lines=29> */
.L_x_10107:
[----:B------:R-:W-:Y:S05]  /*41910*/  BSYNC.RECONVERGENT B0 ;  /* 0x0000000000007941 */ /* 0x000fea0003800200 */
.L_x_10106:
[----:B------:R-:W-:Y:S01]  /*41920*/  BSSY.RECONVERGENT B0, `(.L_x_10108) ;  /* 0x0000016000007945 */ /* 0x000fe20003800200 */
[----:B------:R-:W-:Y:S01]  /*41930*/  IMAD.MOV.U32 R0, RZ, RZ, 0x1 ;  /* 0x00000001ff007424 */ /* 0x000fe200078e00ff */
[----:B------:R-:W-:Y:S01]  /*41940*/  MOV R8, 0xcbc5fc12 ;  /* 0xcbc5fc1200087802 */ /* 0x000fe20000000f00 */
[----:B------:R-:W-:-:S07]  /*41950*/  IMAD.MOV.U32 R9, RZ, RZ, -0x4087a384 ;  /* 0xbf785c7cff097424 */ /* 0x000fce00078e00ff */
.L_x_10109:
        /* <DEDUP_REMOVED lines=19> */
.L_x_10108:
        /* <DEDUP_REMOVED lines=28> */
.L_x_10111:
[----:B------:R-:W-:Y:S05]  /*41c50*/  BSYNC.RECONVERGENT B0 ;  /* 0x0000000000007941 */ /* 0x000fea0003800200 */
.L_x_10110:
[----:B------:R-:W-:Y:S01]  /*41c60*/  HFMA2 R6, -RZ, RZ, 39.40625, 0.0002791881561279296875 ;  /* 0x50ed0c93ff067431 */ /* 0x000fe200000001ff */
[----:B------:R-:W-:Y:S01]  /*41c70*/  BSSY.RECONVERGENT B0, `(.L_x_10112) ;  /* 0x0000015000007945 */ /* 0x000fe20003800200 */
[----:B------:R-:W-:Y:S02]  /*41c80*/  IMAD.MOV.U32 R0, RZ, RZ, 0x1 ;  /* 0x00000001ff007424 */ /* 0x000fe400078e00ff */
[----:B------:R-:W-:-:S07]  /*41c90*/  IMAD.MOV.U32 R7, RZ, RZ, 0x3f91d1d6 ;  /* 0x3f91d1d6ff077424 */ /* 0x000fce00078e00ff */
.L_x_10113:
        /* <DEDUP_REMOVED lines=19> */
.L_x_10112:
        /* <DEDUP_REMOVED lines=29> */
.L_x_10115:
[----:B------:R-:W-:Y:S05]  /*41fa0*/  BSYNC.RECONVERGENT B0 ;  /* 0x0000000000007941 */ /* 0x000fea0003800200 */
.L_x_10114:
[----:B------:R-:W-:Y:S01]  /*41fb0*/  HFMA2 R9, -RZ, RZ, 1.904296875, -46080 ;  /* 0x3f9ef9a0ff097431 */ /* 0x000fe200000001ff */
[----:B------:R-:W-:Y:S01]  /*41fc0*/  BSSY.RECONVERGENT B0, `(.L_x_10116) ;  /* 0x0000015000007945 */ /* 0x000fe20003800200 */
[----:B------:R-:W-:Y:S01]  /*41fd0*/  MOV R0, 0x1 ;  /* 0x0000000100007802 */ /* 0x000fe20000000f00 */
[----:B------:R-:W-:-:S07]  /*41fe0*/  IMAD.MOV.U32 R8, RZ, RZ, 0x5c03d2e9 ;  /* 0x5c03d2e9ff087424 */ /* 0x000fce00078e00ff */
.L_x_10117:
        /* <DEDUP_REMOVED lines=19> */
.L_x_10116:
        /* <DEDUP_REMOVED lines=28> */
.L_x_10119:
[----:B------:R-:W-:Y:S05]  /*422e0*/  BSYNC.RECONVERGENT B0 ;  /* 0x0000000000007941 */ /* 0x000fea0003800200 */
.L_x_10118:
[----:B------:R-:W-:Y:S01]  /*422f0*/  HFMA2 R0, -RZ, RZ, 0, 5.9604644775390625e-08 ;  /* 0x00000001ff007431 */ /* 0x000fe200000001ff */
[----:B------:R-:W-:Y:S01]  /*42300*/  BSSY.RECONVERGENT B0, `(.L_x_10120) ;  /* 0x0000015000007945 */ /* 0x000fe20003800200 */
[----:B------:R-:W-:Y:S01]  /*42310*/  IMAD.MOV.U32 R6, RZ, RZ, 0x5f50d178 ;  /* 0x5f50d178ff067424 */ /* 0x000fe200078e00ff */
[----:B------:R-:W-:-:S07]  /*42320*/  MOV R7, 0xbfb95b68 ;  /* 0xbfb95b6800077802 */ /* 0x000fce0000000f00 */
.L_x_10121:
        /* <DEDUP_REMOVED lines=19> */
.L_x_10120:
        /* <DEDUP_REMOVED lines=29> */
.L_x_10123:
[----:B------:R-:W-:Y:S05]  /*42630*/  BSYNC.RECONVERGENT B0 ;  /* 0x0000000000007941 */ /* 0x000fea0003800200 */
.L_x_10122:
[----:B------:R-:W-:Y:S01]  /*42640*/  HFMA2 R8, -RZ, RZ, -4.19921875, 9.65595245361328125e-06 ;  /* 0xc43300a2ff087431 */ /* 0x000fe200000001ff */
[----:B------:R-:W-:Y:S01]  /*42650*/  BSSY.RECONVERGENT B0, `(.L_x_10124) ;  /* 0x0000015000007945 */ /* 0x000fe20003800200 */
[----:B------:R-:W-:Y:S02]  /*42660*/  IMAD.MOV.U32 R0, RZ, RZ, 0x1 ;  /* 0x00000001ff007424 */ /* 0x000fe400078e00ff */
[----:B------:R-:W-:-:S07]  /*42670*/  IMAD.MOV.U32 R9, RZ, RZ, -0x40366831 ;  /* 0xbfc997cfff097424 */ /* 0x000fce00078e00ff */
.L_x_10125:
        /* <DEDUP_REMOVED lines=19> */
.L_x_10124:
        /* <DEDUP_REMOVED lines=28> */
.L_x_10127:
[----:B------:R-:W-:Y:S05]  /*42970*/  BSYNC.RECONVERGENT B0 ;  /* 0x0000000000007941 */ /* 0x000fea0003800200 */
.L_x_10126:
[----:B------:R-:W-:Y:S01]  /*42980*/  HFMA2 R6, -RZ, RZ, -0.76416015625, -0.0058746337890625 ;  /* 0xba1d9e04ff067431 */ /* 0x000fe200000001ff */
[----:B------:R-:W-:Y:S01]  /*42990*/  BSSY.RECONVERGENT B0, `(.L_x_10128) ;  /* 0x0000015000007945 */ /* 0x000fe20003800200 */
[----:B------:R-:W-:Y:S02]  /*429a0*/  IMAD.MOV.U32 R0, RZ, RZ, 0x1 ;  /* 0x00000001ff007424 */ /* 0x000fe400078e00ff */
[----:B------:R-:W-:-:S07]  /*429b0*/  IMAD.MOV.U32 R7, RZ, RZ, 0x3fe72e2b ;  /* 0x3fe72e2bff077424 */ /* 0x000fce00078e00ff */
.L_x_10129:
        /* <DEDUP_REMOVED lines=19> */
.L_x_10128:
        /* <DEDUP_REMOVED lines=29> */
.L_x_10131:
[----:B------:R-:W-:Y:S05]  /*42cc0*/  BSYNC.RECONVERGENT B0 ;  /* 0x0000000000007941 */ /* 0x000fea0003800200 */
.L_x_10130:
[----:B------:R-:W-:Y:S01]  /*42cd0*/  HFMA2 R9, -RZ, RZ, 1.994140625, -0.05938720703125 ;  /* 0x3ffaab9aff097431 */ /* 0x000fe200000001ff */
[----:B------:R-:W-:Y:S01]  /*42ce0*/  BSSY.RECONVERGENT B0, `(.L_x_10132) ;  /* 0x0000015000007945 */ /* 0x000fe20003800200 */
[----:B------:R-:W-:Y:S01]  /*42cf0*/  MOV R0, 0x1 ;  /* 0x0000000100007802 */ /* 0x000fe20000000f00 */
[----:B------:R-:W-:-:S07]  /*42d00*/  IMAD.MOV.U32 R8, RZ, RZ, 0x101bb71a ;  /* 0x101bb71aff087424 */ /* 0x000fce00078e00ff */
.L_x_10133:
        /* <DEDUP_REMOVED lines=19> */
.L_x_10132:
        /* <DEDUP_REMOVED lines=28> */
.L_x_10135:
[----:B------:R-:W-:Y:S05]  /*43000*/  BSYNC.RECONVERGENT B0 ;  /* 0x0000000000007941 */ /* 0x000fea0003800200 */
.L_x_10134:
[----:B------:R-:W-:Y:S01]  /*43010*/  HFMA2 R0, -RZ, RZ, 0, 5.9604644775390625e-08 ;  /* 0x00000001ff007431 */ /* 0x000fe200000001ff */
[----:B------:R-:W-:Y:S01]  /*43020*/  BSSY.RECONVERGENT B0, `(.L_x_10136) ;  /* 0x0000015000007945 */ /* 0x000fe20003800200 */
[----:B------:R-:W-:Y:S01]  /*43030*/  IMAD.MOV.U32 R6, RZ, RZ, -0x755502fe ;  /* 0x8aaafd02ff067424 */ /* 0x000fe200078e00ff */
[----:B------:R-:W-:-:S07]  /*43040*/  MOV R7, 0xc01a79ae ;  /* 0xc01a79ae00077802 */ /* 0x000fce0000000f00 */
.L_x_10137:
        /* <DEDUP_REMOVED lines=19> */
.L_x_10136:
        /* <DEDUP_REMOVED lines=29> */
.L_x_10139:
[----:B------:R-:W-:Y:S05]  /*43350*/  BSYNC.RECONVERGENT B0 ;  /* 0x0000000000007941 */ /* 0x000fea0003800200 */
.L_x_10138:
[----:B------:R-:W-:Y:S01]  /*43360*/  HFMA2 R8, -RZ, RZ, 23.78125, 1.8896484375 ;  /* 0x4df23f8fff087431 */ /* 0x000fe200000001ff */
[----:B------:R-:W-:Y:S01]  /*43370*/  BSSY.RECONVERGENT B0, `(.L_x_10140) ;  /* 0x0000015000007945 */ /* 0x000fe20003800200 */
[----:B------:R-:W-:Y:S02]  /*43380*/  IMAD.MOV.U32 R0, RZ, RZ, 0x1 ;  /* 0x00000001ff007424 */ /* 0x000fe400078e00ff */
[----:B------:R-:W-:-:S07]  /*43390*/  IMAD.MOV.U32 R9, RZ, RZ, -0x3fcee326 ;  /* 0xc0311cdaff097424 */ /* 0x000fce00078e00ff */
.L_x_10141:
        /* <DEDUP_REMOVED lines=19> */
.L_x_10140:
        /* <DEDUP_REMOVED lines=28> */
.L_x_10143:
[----:B------:R-:W-:Y:S05]  /*43690*/  BSYNC.RECONVERGENT B0 ;  /* 0x0000000000007941 */ /* 0x000fea0003800200 */
.L_x_10142:
[----:B------:R-:W-:Y:S01]  /*436a0*/  HFMA2 R6, -RZ, RZ, 0.1600341796875, 0.001068115234375 ;  /* 0x311f1460ff067431 */ /* 0x000fe200000001ff */
[----:B------:R-:W-:Y:S01]  /*436b0*/  BSSY.RECONVERGENT B0, `(.L_x_10144) ;  /* 0x0000015000007945 */ /* 0x000fe20003800200 */
[----:B------:R-:W-:Y:S02]  /*436c0*/  IMAD.MOV.U32 R0, RZ, RZ, 0x1 ;  /* 0x00000001ff007424 */ /* 0x000fe400078e00ff */
[----:B------:R-:W-:-:S07]  /*436d0*/  IMAD.MOV.U32 R7, RZ, RZ, 0x405278fb ;  /* 0x405278fbff077424 */ /* 0x000fce00078e00ff */
.L_x_10145:
        /* <DEDUP_REMOVED lines=19> */
.L_x_10144:
        /* <DEDUP_REMOVED lines=29> */
.L_x_10147:
[----:B------:R-:W-:Y:S05]  /*439e0*/  BSYNC.RECONVERGENT B0 ;  /* 0x0000000000007941 */ /* 0x000fea0003800200 */
.L_x_10146:
[----:B------:R-:W-:Y:S01]  /*439f0*/  HFMA2 R9, -RZ, RZ, 2.20703125, -8.2194805145263671875e-05 ;  /* 0x406a8563ff097431 */ /* 0x000fe200000001ff */
[----:B------:R-:W-:Y:S01]  /*43a00*/  BSSY.RECONVERGENT B0, `(.L_x_10148) ;  /* 0x0000015000007945 */ /* 0x000fe20003800200 */
[----:B------:R-:W-:Y:S01]  /*43a10*/  MOV R0, 0x1 ;  /* 0x0000000100007802 */ /* 0x000fe20000000f00 */
[----:B------:R-:W-:-:S07]  /*43a20*/  IMAD.MOV.U32 R8, RZ, RZ, 0x4b8ba3fd ;  /* 0x4b8ba3fdff087424 */ /* 0x000fce00078e00ff */
.L_x_10149:
        /* <DEDUP_REMOVED lines=19> */
.L_x_10148:
        /* <DEDUP_REMOVED lines=11> */
.L_x_10151:
        /* <DEDUP_REMOVED lines=19> */
.L_x_10150:
        /* <DEDUP_REMOVED lines=20> */
.L_x_10153:
[----:B------:R-:W-:Y:S05]  /*43e80*/  BSYNC.RECONVERGENT B0 ;  /* 0x0000000000007941 */ /* 0x000fea0003800200 */
.L_x_10152:
[----:B------:R-:W-:-:S08]  /*43e90*/  DMUL R4, R14, R4 ;  /* 0x000000040e047228 */ /* 0x000fd00000000000 */
[----:B------:R-:W-:-:S14]  /*43ea0*/  DSETP.GT.AND P0, PT, |R4|, |R18|, PT ;  /* 0x400000120400722a */ /* 0x000fdc0003f04200 */
[----:B------:R-:W-:-:S11]  /*43eb0*/  @!P0 DADD R12, R12, R4 ;  /* 0x000000000c0c8229 */ /* 0x000fd60000000004 */
.L_x_10057:
[----:B------:R-:W-:Y:S05]  /*43ec0*/  BSYNC.RECONVERGENT B3 ;  /* 0x0000000000037941 */ /* 0x000fea0003800200 */
.L_x_10056:
        /* <DEDUP_REMOVED lines=158> */
.L_x_10155:
        /* <DEDUP_REMOVED lines=9> */
.L_x_10156:
[----:B------:R-:W-:Y:S05]  /*44940*/  BSYNC.RECONVERGENT B0 ;  /* 0x0000000000007941 */ /* 0x000fea0003800200 */
.L_x_10154:
        /* <DEDUP_REMOVED lines=62> */
.L_x_10158:
[----:B------:R-:W-:Y:S05]  /*44d30*/  BSYNC.RECONVERGENT B0 ;  /* 0x0000000000007941 */ /* 0x000fea0003800200 */
.L_x_10157:
        /* <DEDUP_REMOVED lines=30> */
.L_x_10160:
[----:B------:R-:W-:Y:S05]  /*44f20*/  BSYNC.RECONVERGENT B3 ;  /* 0x0000000000037941 */ /* 0x000fea0003800200 */
.L_x_10159:
        /* <DEDUP_REMOVED lines=21> */
.L_x_10162:
[----:B------:R-:W-:Y:S05]  /*45080*/  BSYNC.RECONVERGENT B0 ;  /* 0x0000000000007941 */ /* 0x000fea0003800200 */
.L_x_10161:
[----:B------:R-:W-:Y:S01]  /*45090*/  DFMA R18, R14, 0.5, R6 ;  /* 0x3fe000000e12782b */ /* 0x000fe20000000006 */
[----:B------:R-:W-:Y:S10]  /*450a0*/  BRA `(.L_x_9885) ;  /* 0x0000017400b87947 */ /* 0x000ff40003800000 */
.L_x_10024:
[----:B------:R-:W-:Y:S05]  /*450b0*/  BSYNC.RELIABLE B1 ;  /* 0x0000000000017941 */ /* 0x000fea0003800100 */
.L_x_10023:
        /* <DEDUP_REMOVED lines=96> */
.L_x_10168:
[----:B------:R-:W-:Y:S01]  /*456c0*/  IMAD.MOV.U32 R6, RZ, RZ, 0x0 ;  /* 0x00000000ff067424 */ /* 0x000fe200078e00ff */
[----:B------:R-:W-:Y:S02]  /*456d0*/  MOV R7, 0x7ff00000 ;  /* 0x7ff0000000077802 */ /* 0x000fe40000000f00 */
[----:B------:R-:W-:-:S04]  /*456e0*/  LOP3.LUT P0, RZ, R5, 0x7fffffff, RZ, 0xc0, !PT ;  /* 0x7fffffff05ff7812 */ /* 0x000fc8000780c0ff */
[----:B------:R-:W-:-:S10]  /*456f0*/  DFMA R6, R4, R6, +INF ;  /* 0x7ff000000406742b */ /* 0x000fd40000000006 */
[----:B------:R-:W-:Y:S02]  /*45700*/  FSEL R4, R6, RZ, P0 ;  /* 0x000000ff06047208 */ /* 0x000fe40000000000 */
[----:B------:R-:W-:-:S07]  /*45710*/  FSEL R5, R7, -QNAN , P0 ;  /* 0xfff0000007057808 */ /* 0x000fce0000000000 */
.L_x_10169:
[----:B------:R-:W-:Y:S05]  /*45720*/  BSYNC.RECONVERGENT B0 ;  /* 0x0000000000007941 */ /* 0x000fea0003800200 */
.L_x_10167:
        /* <DEDUP_REMOVED lines=8> */
[----:B0-----:R-:W-:Y:S05]  /*457b0*/  CALL.REL.NOINC `($_ZN2at6native29vectorized_elementwise_kernelILi4EN48_GLOBAL__N__08322988_15_IGammaKernel_cu_cb51a28d10CalcIgammaIdEESt5arrayIPcLm3EEEEviT0_T1_$__internal_lgamma_pos) ;  /* 0x0000018400dc7944 */ /* 0x001fea0003c00000 */
[----:B------:R-:W-:Y:S05]  /*457c0*/  BSYNC.RECONVERGENT B4 ;  /* 0x0000000000047941 */ /* 0x000fea0003800200 */
.L_x_10172:
        /* <DEDUP_REMOVED lines=78> */
[----:B------:R-:W-:Y:S05]  /*45cb0*/  CALL.REL.NOINC `($__internal_30_$__cuda_sm20_div_rn_f64_full) ;  /* 0x0000016c00747944 */ /* 0x000fea0003c00000 */
[----:B------:R-:W-:-:S07]  /*45cc0*/  MOV R7, R5 ;  /* 0x0000000500077202 */ /* 0x000fce0000000f00 */
.L_x_10177:
[----:B------:R-:W-:Y:S05]  /*45cd0*/  BSYNC.RECONVERGENT B4 ;  /* 0x0000000000047941 */ /* 0x000fea0003800200 */
.L_x_10176:
[----:B------:R-:W-:Y:S01]  /*45ce0*/  IMAD.MOV.U32 R12, RZ, RZ, R6 ;  /* 0x000000ffff0c7224 */ /* 0x000fe200078e0006 */
[----:B------:R-:W-:-:S07]  /*45cf0*/  MOV R13, R7 ;  /* 0x00000007000d7202 */ /* 0x000fce0000000f00 */
.L_x_10175:
[----:B------:R-:W-:Y:S05]  /*45d00*/  BSYNC.RECONVERGENT B0 ;  /* 0x0000000000007941 */ /* 0x000fea0003800200 */
.L_x_10174:
        /* <DEDUP_REMOVED lines=78> */
.L_x_10179:
[----:B------:R-:W-:Y:S01]  /*461f0*/  IMAD.MOV.U32 R4, RZ, RZ, 0x0 ;  /* 0x00000000ff047424 */ /* 0x000fe200078e00ff */
[----:B------:R-:W-:Y:S02]  /*46200*/  MOV R5, 0x7ff00000 ;  /* 0x7ff0000000057802 */ /* 0x000fe40000000f00 */
[----:B------:R-:W-:-:S04]  /*46210*/  LOP3.LUT P0, RZ, R13, 0x7fffffff, RZ, 0xc0, !PT ;  /* 0x7fffffff0dff7812 */ /* 0x000fc8000780c0ff */
[----:B------:R-:W-:-:S10]  /*46220*/  DFMA R4, R12, R4, +INF ;  /* 0x7ff000000c04742b */ /* 0x000fd40000000004 */
[----:B------:R-:W-:Y:S02]  /*46230*/  FSEL R4, R4, RZ, P0 ;  /* 0x000000ff04047208 */ /* 0x000fe40000000000 */
[----:B------:R-:W-:-:S07]  /*46240*/  FSEL R5, R5, -QNAN , P0 ;  /* 0xfff0000005057808 */ /* 0x000fce0000000000 */
.L_x_10180:
[----:B------:R-:W-:Y:S05]  /*46250*/  BSYNC.RECONVERGENT B0 ;  /* 0x0000000000007941 */ /* 0x000fea0003800200 */
.L_x_10178:
[--C-:B------:R-:W-:Y:S01]  /*46260*/  DADD R6, -R14, R4.reuse ;  /* 0x000000000e067229 */ /* 0x100fe20000000104 */
[----:B------:R-:W-:Y:S01]  /*46270*/  ISETP.GE.AND P0, PT, R3, 0x3c000000, PT ;  /* 0x3c0000000300780c */ /* 0x000fe20003f06270 */
[----:B------:R-:W-:-:S10]  /*46280*/  DADD R4, -RZ, -R4 ;  /* 0x00000000ff047229 */ /* 0x000fd40000000904 */
[----:B------:R-:W-:Y:S02]  /*46290*/  FSEL R4, R4, R6, !P0 ;  /* 0x0000000604047208 */ /* 0x000fe40004000000 */
[----:B------:R-:W-:Y:S01]  /*462a0*/  FSEL R5, R5, R7, !P0 ;  /* 0x0000000705057208 */ /* 0x000fe20004000000 */
[----:B------:R-:W-:Y:S06]  /*462b0*/  BRA `(.L_x_10173) ;  /* 0x0000000000047947 */ /* 0x000fec0003800000 */
.L_x_10171:
[----:B------:R-:W-:-:S11]  /*462c0*/  DADD R4, R10, R10 ;  /* 0x000000000a047229 */ /* 0x000fd6000000000a */
.L_x_10173:
[----:B------:R-:W-:Y:S05]  /*462d0*/  BSYNC.RECONVERGENT B3 ;  /* 0x0000000000037941 */ /* 0x000fea0003800200 */
.L_x_10170:
        /* <DEDUP_REMOVED lines=69> */
.L_x_10166:
        /* <DEDUP_REMOVED lines=26> */
[----:B0-----:R-:W-:Y:S05]  /*468d0*/  CALL.REL.NOINC `($__internal_30_$__cuda_sm20_div_rn_f64_full) ;  /* 0x00000160006c7944 */ /* 0x001fea0003c00000 */
[----:B------:R-:W-:-:S07]  /*468e0*/  MOV R7, R5 ;  /* 0x0000000500077202 */ /* 0x000fce0000000f00 */
.L_x_10183:
[----:B------:R-:W-:Y:S05]  /*468f0*/  BSYNC.RECONVERGENT B0 ;  /* 0x0000000000007941 */ /* 0x000fea0003800200 */
.L_x_10182:
        /* <DEDUP_REMOVED lines=25> */
[----:B0-----:R-:W-:Y:S05]  /*46a90*/  CALL.REL.NOINC `($__internal_31_$__cuda_sm20_dsqrt_rn_f64_mediumpath_v1) ;  /* 0x00000164009c7944 */ /* 0x001fea0003c00000 */
[----:B------:R-:W-:Y:S01]  /*46aa0*/  IMAD.MOV.U32 R20, RZ, RZ, R8 ;  /* 0x000000ffff147224 */ /* 0x000fe200078e0008 */
[----:B------:R-:W-:-:S07]  /*46ab0*/  MOV R21, R9 ;  /* 0x0000000900157202 */ /* 0x000fce0000000f00 */
.L_x_10185:
[----:B------:R-:W-:Y:S05]  /*46ac0*/  BSYNC.RECONVERGENT B3 ;  /* 0x0000000000037941 */ /* 0x000fea0003800200 */
.L_x_10184:
        /* <DEDUP_REMOVED lines=93> */
[----:B0-----:R-:W-:Y:S05]  /*470a0*/  CALL.REL.NOINC `($__internal_29_$__cuda_sm20_dblrcp_rn_slowpath_v3) ;  /* 0x0000015400cc7944 */ /* 0x001fea0003c00000 */
[----:B------:R-:W-:Y:S01]  /*470b0*/  MOV R6, R5 ;  /* 0x0000000500067202 */ /* 0x000fe20000000f00 */
[----:B------:R-:W-:-:S07]  /*470c0*/  IMAD.MOV.U32 R7, RZ, RZ, R0 ;  /* 0x000000ffff077224 */ /* 0x000fce00078e0000 */
.L_x_10187:
[----:B------:R-:W-:Y:S05]  /*470d0*/  BSYNC.RECONVERGENT B3 ;  /* 0x0000000000037941 */ /* 0x000fea0003800200 */
.L_x_10186:
        /* <DEDUP_REMOVED lines=98> */
[----:B------:R-:W-:Y:S05]  /*47700*/  CALL.REL.NOINC `($__internal_30_$__cuda_sm20_div_rn_f64_full) ;  /* 0x0000015000e07944 */ /* 0x000fea0003c00000 */
[----:B------:R-:W-:Y:S01]  /*47710*/  MOV R8, R6 ;  /* 0x0000000600087202 */ /* 0x000fe20000000f00 */
[----:B------:R-:W-:-:S07]  /*47720*/  IMAD.MOV.U32 R9, RZ, RZ, R5 ;  /* 0x000000ffff097224 */ /* 0x000fce00078e0005 */
.L_x_10189:
[----:B------:R-:W-:Y:S05]  /*47730*/  BSYNC.RECONVERGENT B0 ;  /* 0x0000000000007941 */ /* 0x000fea0003800200 */
.L_x_10188:
        /* <DEDUP_REMOVED lines=20> */
[----:B------:R-:W-:Y:S01]  /*47880*/  MOV R22, R6 ;  /* 0x0000000600167202 */ /* 0x000fe20000000f00 */
[----:B------:R-:W-:-:S07]  /*47890*/  IMAD.MOV.U32 R23, RZ, RZ, R5 ;  /* 0x000000ffff177224 */ /* 0x000fce00078e0005 */
.L_x_10191:
[----:B------:R-:W-:Y:S05]  /*478a0*/  BSYNC.RECONVERGENT B0 ;  /* 0x0000000000007941 */ /* 0x000fea0003800200 */
.L_x_10190:
        /* <DEDUP_REMOVED lines=77> */
.L_x_10194:
[----:B------:R-:W-:Y:S05]  /*47d80*/  BSYNC.RECONVERGENT B0 ;  /* 0x0000000000007941 */ /* 0x000fea0003800200 */
.L_x_10193:
[----:B------:R-:W-:Y:S04]  /*47d90*/  BSSY.RECONVERGENT B0, `(.L_x_10195) ;  /* 0x0000007000007945 */ /* 0x000fe80003800200 */
[----:B------:R-:W-:Y:S05]  /*47da0*/  @P2 BRA P3, `(.L_x_10196) ;  /* 0x0000000000142947 */ /* 0x000fea0001800000 */
[----:B------:R-:W-:Y:S01]  /*47db0*/  IMAD.MOV.U32 R8, RZ, RZ, R16 ;  /* 0x000000ffff087224 */ /* 0x000fe200078e0010 */
[----:B------:R-:W-:Y:S02]  /*47dc0*/  MOV R5, R17 ;  /* 0x0000001100057202 */ /* 0x000fe40000000f00 */
[----:B------:R-:W-:-:S07]  /*47dd0*/  MOV R0, 0x47df0 ;  /* 0x00047df000007802 */ /* 0x000fce0000000f00 */
[----:B------:R-:W-:Y:S05]  /*47de0*/  CALL.REL.NOINC `($__internal_30_$__cuda_sm20_div_rn_f64_full) ;  /* 0x0000014c00287944 */ /* 0x000fea0003c00000 */
[----:B------:R-:W-:-:S07]  /*47df0*/  IMAD.MOV.U32 R4, RZ, RZ, R6 ;  /* 0x000000ffff047224 */ /* 0x000fce00078e0006 */
.L_x_10196:
[----:B------:R-:W-:Y:S05]  /*47e00*/  BSYNC.RECONVERGENT B0 ;  /* 0x0000000000007941 */ /* 0x000fea0003800200 */
.L_x_10195:
        /* <DEDUP_REMOVED lines=24> */
[----:B------:R-:W-:Y:S05]  /*47f90*/  CALL.REL.NOINC `($_ZN2at6native29vectorized_elementwise_kernelILi4EN48_GLOBAL__N__08322988_15_IGammaKernel_cu_cb51a28d10CalcIgammaIdEESt5arrayIPcLm3EEEEviT0_T1_$__internal_accurate_pow) ;  /* 0x0000015400147944 */ /* 0x000fea0003c00000 */
[----:B------:R-:W-:Y:S05]  /*47fa0*/  BSYNC.RECONVERGENT B3 ;  /* 0x0000000000037941 */ /* 0x000fea0003800200 */
.L_x_10199:
        /* <DEDUP_REMOVED lines=12> */
.L_x_10198:
[----:B------:R-:W-:Y:S05]  /*48070*/  BSYNC.RECONVERGENT B0 ;  /* 0x0000000000007941 */ /* 0x000fea0003800200 */
.L_x_10197:
        /* <DEDUP_REMOVED lines=17> */
.L_x_10201:
[----:B------:R-:W-:Y:S05]  /*48190*/  BSYNC.RECONVERGENT B0 ;  /* 0x0000000000007941 */ /* 0x000fea0003800200 */
.L_x_10200:
[----:B------:R-:W-:Y:S02]  /*481a0*/  FSEL R4, R6, RZ, P2 ;  /* 0x000000ff06047208 */ /* 0x000fe40001000000 */
[----:B------:R-:W-:-:S06]  /*481b0*/  FSEL R5, R7, 1.875, P2 ;  /* 0x3ff0000007057808 */ /* 0x000fcc0001000000 */
[----:B------:R-:W-:-:S08]  /*481c0*/  DMUL R4, R14, R4 ;  /* 0x000000040e047228 */ /* 0x000fd00000000000 */
[----:B------:R-:W-:Y:S01]  /*481d0*/  DMUL R18, R4, R22 ;  /* 0x0000001604127228 */ /* 0x000fe20000000000 */
[----:B------:R-:W-:Y:S10]  /*481e0*/  BRA `(.L_x_10181) ;  /* 0x00000010002c7947 */ /* 0x000ff40003800000 */
.L_x_10192:
        /* <DEDUP_REMOVED lines=28> */
[----:B------:R-:W-:Y:S01]  /*483b0*/  IMAD.MOV.U32 R12, RZ, RZ, R6 ;  /* 0x000000ffff0c7224 */ /* 0x000fe200078e0006 */
[----:B------:R-:W-:-:S07]  /*483c0*/  MOV R13, R5 ;  /* 0x00000005000d7202 */ /* 0x000fce0000000f00 */
.L_x_10203:
[----:B------:R-:W-:Y:S05]  /*483d0*/  BSYNC.RECONVERGENT B0 ;  /* 0x0000000000007941 */ /* 0x000fea0003800200 */
.L_x_10202:
        /* <DEDUP_REMOVED lines=25> */
[----:B------:R-:W-:Y:S05]  /*48570*/  CALL.REL.NOINC `($__internal_30_$__cuda_sm20_div_rn_f64_full) ;  /* 0x0000014400447944 */ /* 0x000fea0003c00000 */
[----:B------:R-:W-:-:S07]  /*48580*/  IMAD.MOV.U32 R7, RZ, RZ, R5 ;  /* 0x000000ffff077224 */ /* 0x000fce00078e0005 */
.L_x_10207:
[----:B------:R-:W-:Y:S05]  /*48590*/  BSYNC.RECONVERGENT B0 ;  /* 0x0000000000007941 */ /* 0x000fea0003800200 */
.L_x_10206:
        /* <DEDUP_REMOVED lines=30> */
.L_x_10205:
        /* <DEDUP_REMOVED lines=79> */
.L_x_10209:
[----:B------:R-:W-:Y:S01]  /*48c70*/  IMAD.MOV.U32 R6, RZ, RZ, 0x0 ;  /* 0x00000000ff067424 */ /* 0x000fe200078e00ff */
[----:B------:R-:W-:Y:S02]  /*48c80*/  MOV R7, 0x7ff00000 ;  /* 0x7ff0000000077802 */ /* 0x000fe40000000f00 */
[----:B------:R-:W-:-:S04]  /*48c90*/  LOP3.LUT P0, RZ, R5, 0x7fffffff, RZ, 0xc0, !PT ;  /* 0x7fffffff05ff7812 */ /* 0x000fc8000780c0ff */
[----:B------:R-:W-:-:S10]  /*48ca0*/  DFMA R6, R4, R6, +INF ;  /* 0x7ff000000406742b */ /* 0x000fd40000000006 */
[----:B------:R-:W-:Y:S02]  /*48cb0*/  FSEL R6, R6, RZ, P0 ;  /* 0x000000ff06067208 */ /* 0x000fe40000000000 */
[----:B------:R-:W-:-:S07]  /*48cc0*/  FSEL R7, R7, -QNAN , P0 ;  /* 0xfff0000007077808 */ /* 0x000fce0000000000 */
.L_x_10208:
[----:B------:R-:W-:Y:S05]  /*48cd0*/  BSYNC.RECONVERGENT B3 ;  /* 0x0000000000037941 */ /* 0x000fea0003800200 */
.L_x_10204:
        /* <DEDUP_REMOVED lines=27> */
[----:B------:R-:W-:Y:S01]  /*48e90*/  MOV R8, R6 ;  /* 0x0000000600087202 */ /* 0x000fe20000000f00 */
[----:B------:R-:W-:-:S07]  /*48ea0*/  IMAD.MOV.U32 R9, RZ, RZ, R5 ;  /* 0x000000ffff097224 */ /* 0x000fce00078e0005 */
.L_x_10211:
[----:B------:R-:W-:Y:S05]  /*48eb0*/  BSYNC.RECONVERGENT B0 ;  /* 0x0000000000007941 */ /* 0x000fea0003800200 */
.L_x_10210:
        /* <DEDUP_REMOVED lines=60> */
.L_x_10213:
[----:B------:R-:W-:Y:S05]  /*49280*/  BSYNC.RECONVERGENT B0 ;  /* 0x0000000000007941 */ /* 0x000fea0003800200 */
.L_x_10212:
[----:B------:R-:W-:-:S11]  /*49290*/  DMUL R18, R12, R22 ;  /* 0x000000160c127228 */ /* 0x000fd60000000000 */
.L_x_10181:
[----:B------:R-:W-:Y:S05]  /*492a0*/  BSYNC.RECONVERGENT B1 ;  /* 0x0000000000017941 */ /* 0x000fea0003800200 */
.L_x_10165:
        /* <DEDUP_REMOVED lines=14> */
.L_x_10219:
        /* <DEDUP_REMOVED lines=23> */
[----:B0-----:R-:W-:Y:S05]  /*49500*/  CALL.REL.NOINC `($__internal_30_$__cuda_sm20_div_rn_f64_full) ;  /* 0x0000013400607944 */ /* 0x001fea0003c00000 */
[----:B------:R-:W-:Y:S01]  /*49510*/  MOV R8, R6 ;  /* 0x0000000600087202 */ /* 0x000fe20000000f00 */
[----:B------:R-:W-:-:S07]  /*49520*/  IMAD.MOV.U32 R9, RZ, RZ, R5 ;  /* 0x000000ffff097224 */ /* 0x000fce00078e0005 */
.L_x_10218:
[----:B------:R-:W-:Y:S05]  /*49530*/  BSYNC.RECONVERGENT B0 ;  /* 0x0000000000007941 */ /* 0x000fea0003800200 */
.L_x_10217:
        /* <DEDUP_REMOVED lines=9> */
.L_x_10216:
        /* <DEDUP_REMOVED lines=19> */
[----:B0-----:R-:W-:Y:S05]  /*49700*/  CALL.REL.NOINC `($__internal_30_$__cuda_sm20_div_rn_f64_full) ;  /* 0x0000013000e07944 */ /* 0x001fea0003c00000 */
[----:B------:R-:W-:Y:S01]  /*49710*/  IMAD.MOV.U32 R2, RZ, RZ, R6 ;  /* 0x000000ffff027224 */ /* 0x000fe200078e0006 */
[----:B------:R-:W-:-:S07]  /*49720*/  MOV R3, R5 ;  /* 0x0000000500037202 */ /* 0x000fce0000000f00 */
.L_x_10221:
[----:B------:R-:W-:Y:S05]  /*49730*/  BSYNC.RECONVERGENT B0 ;  /* 0x0000000000007941 */ /* 0x000fea0003800200 */
.L_x_10220:
[----:B------:R-:W-:Y:S01]  /*49740*/  IMAD.MOV.U32 R4, RZ, RZ, R2 ;  /* 0x000000ffff047224 */ /* 0x000fe200078e0002 */
[----:B------:R-:W-:-:S07]  /*49750*/  MOV R5, R3 ;  /* 0x0000000300057202 */ /* 0x000fce0000000f00 */
.L_x_10215:
[----:B------:R-:W-:Y:S05]  /*49760*/  BSYNC.RECONVERGENT B3 ;  /* 0x0000000000037941 */ /* 0x000fea0003800200 */
.L_x_10214:
[----:B------:R-:W-:Y:S01]  /*49770*/  DADD R18, -R4, 1 ;  /* 0x3ff0000004127429 */ /* 0x000fe20000000100 */
[----:B------:R-:W-:Y:S10]  /*49780*/  BRA `(.L_x_9885) ;  /* 0x0000013000007947 */ /* 0x000ff40003800000 */
.L_x_10164:
        /* <DEDUP_REMOVED lines=87> */
.L_x_10225:
[----:B------:R-:W-:Y:S01]  /*49d00*/  IMAD.MOV.U32 R6, RZ, RZ, 0x0 ;  /* 0x00000000ff067424 */ /* 0x000fe200078e00ff */
[----:B------:R-:W-:Y:S02]  /*49d10*/  MOV R7, 0x7ff00000 ;  /* 0x7ff0000000077802 */ /* 0x000fe40000000f00 */
[----:B------:R-:W-:-:S04]  /*49d20*/  LOP3.LUT P0, RZ, R5, 0x7fffffff, RZ, 0xc0, !PT ;  /* 0x7fffffff05ff7812 */ /* 0x000fc8000780c0ff */
[----:B------:R-:W-:-:S10]  /*49d30*/  DFMA R6, R4, R6, +INF ;  /* 0x7ff000000406742b */ /* 0x000fd40000000006 */
[----:B------:R-:W-:Y:S02]  /*49d40*/  FSEL R4, R6, RZ, P0 ;  /* 0x000000ff06047208 */ /* 0x000fe40000000000 */
[----:B------:R-:W-:-:S07]  /*49d50*/  FSEL R5, R7, -QNAN , P0 ;  /* 0xfff0000007057808 */ /* 0x000fce0000000000 */
.L_x_10226:
[----:B------:R-:W-:Y:S05]  /*49d60*/  BSYNC.RECONVERGENT B0 ;  /* 0x0000000000007941 */ /* 0x000fea0003800200 */
.L_x_10224:
        /* <DEDUP_REMOVED lines=10> */
.L_x_10229:
        /* <DEDUP_REMOVED lines=80> */
.L_x_10234:
[----:B------:R-:W-:Y:S05]  /*4a310*/  BSYNC.RECONVERGENT B4 ;  /* 0x0000000000047941 */ /* 0x000fea0003800200 */
.L_x_10233:
[----:B------:R-:W-:Y:S01]  /*4a320*/  IMAD.MOV.U32 R12, RZ, RZ, R6 ;  /* 0x000000ffff0c7224 */ /* 0x000fe200078e0006 */
[----:B------:R-:W-:-:S07]  /*4a330*/  MOV R13, R7 ;  /* 0x00000007000d7202 */ /* 0x000fce0000000f00 */
.L_x_10232:
[----:B------:R-:W-:Y:S05]  /*4a340*/  BSYNC.RECONVERGENT B0 ;  /* 0x0000000000007941 */ /* 0x000fea0003800200 */
.L_x_10231:
        /* <DEDUP_REMOVED lines=78> */
.L_x_10236:
[----:B------:R-:W-:Y:S01]  /*4a830*/  IMAD.MOV.U32 R4, RZ, RZ, 0x0 ;  /* 0x00000000ff047424 */ /* 0x000fe200078e00ff */
[----:B------:R-:W-:Y:S02]  /*4a840*/  MOV R5, 0x7ff00000 ;  /* 0x7ff0000000057802 */ /* 0x000fe40000000f00 */
[----:B------:R-:W-:-:S04]  /*4a850*/  LOP3.LUT P0, RZ, R13, 0x7fffffff, RZ, 0xc0, !PT ;  /* 0x7fffffff0dff7812 */ /* 0x000fc8000780c0ff */
[----:B------:R-:W-:-:S10]  /*4a860*/  DFMA R4, R12, R4, +INF ;  /* 0x7ff000000c04742b */ /* 0x000fd40000000004 */
[----:B------:R-:W-:Y:S02]  /*4a870*/  FSEL R4, R4, RZ, P0 ;  /* 0x000000ff04047208 */ /* 0x000fe40000000000 */
[----:B------:R-:W-:-:S07]  /*4a880*/  FSEL R5, R5, -QNAN , P0 ;  /* 0xfff0000005057808 */ /* 0x000fce0000000000 */
.L_x_10237:
[----:B------:R-:W-:Y:S05]  /*4a890*/  BSYNC.RECONVERGENT B0 ;  /* 0x0000000000007941 */ /* 0x000fea0003800200 */
.L_x_10235:
[--C-:B------:R-:W-:Y:S01]  /*4a8a0*/  DADD R6, -R14, R4.reuse ;  /* 0x000000000e067229 */ /* 0x100fe20000000104 */
[----:B------:R-:W-:Y:S01]  /*4a8b0*/  ISETP.GE.AND P0, PT, R3, 0x3c000000, PT ;  /* 0x3c0000000300780c */ /* 0x000fe20003f06270 */
[----:B------:R-:W-:-:S10]  /*4a8c0*/  DADD R4, -RZ, -R4 ;  /* 0x00000000ff047229 */ /* 0x000fd40000000904 */
[----:B------:R-:W-:Y:S02]  /*4a8d0*/  FSEL R4, R4, R6, !P0 ;  /* 0x0000000604047208 */ /* 0x000fe40004000000 */
[----:B------:R-:W-:Y:S01]  /*4a8e0*/  FSEL R5, R5, R7, !P0 ;  /* 0x0000000705057208 */ /* 0x000fe20004000000 */
[----:B------:R-:W-:Y:S06]  /*4a8f0*/  BRA `(.L_x_10230) ;  /* 0x0000000000047947 */ /* 0x000fec0003800000 */
.L_x_10228:
[----:B------:R-:W-:-:S11]  /*4a900*/  DADD R4, R10, R10 ;  /* 0x000000000a047229 */ /* 0x000fd6000000000a */
.L_x_10230:
[----:B------:R-:W-:Y:S05]  /*4a910*/  BSYNC.RECONVERGENT B3 ;  /* 0x0000000000037941 */ /* 0x000fea0003800200 */
.L_x_10227:
        /* <DEDUP_REMOVED lines=69> */
.L_x_10223:
        /* <DEDUP_REMOVED lines=28> */
.L_x_10240:
[----:B------:R-:W-:Y:S05]  /*4af30*/  BSYNC.RECONVERGENT B0 ;  /* 0x0000000000007941 */ /* 0x000fea0003800200 */
.L_x_10239:
        /* <DEDUP_REMOVED lines=28> */
.L_x_10242:
[----:B------:R-:W-:Y:S05]  /*4b100*/  BSYNC.RECONVERGENT B3 ;  /* 0x0000000000037941 */ /* 0x000fea0003800200 */
.L_x_10241:
        /* <DEDUP_REMOVED lines=96> */
.L_x_10244:
[----:B------:R-:W-:Y:S05]  /*4b710*/  BSYNC.RECONVERGENT B3 ;  /* 0x0000000000037941 */ /* 0x000fea0003800200 */
.L_x_10243:
        /* <DEDUP_REMOVED lines=101> */
.L_x_10246:
[----:B------:R-:W-:Y:S05]  /*4bd70*/  BSYNC.RECONVERGENT B0 ;  /* 0x0000000000007941 */ /* 0x000fea0003800200 */
.L_x_10245:
        /* <DEDUP_REMOVED lines=22> */
.L_x_10248:
[----:B------:R-:W-:Y:S05]  /*4bee0*/  BSYNC.RECONVERGENT B0 ;  /* 0x0000000000007941 */ /* 0x000fea0003800200 */
.L_x_10247:
        /* <DEDUP_REMOVED lines=76> */
.L_x_10251:
[----:B------:R-:W-:Y:S05]  /*4c3b0*/  BSYNC.RECONVERGENT B0 ;  /* 0x0000000000007941 */ /* 0x000fea0003800200 */
.L_x_10250:
[----:B------:R-:W-:Y:S04]  /*4c3c0*/  BSSY.RECONVERGENT B0, `(.L_x_10252) ;  /* 0x0000007000007945 */ /* 0x000fe80003800200 */
[----:B------:R-:W-:Y:S05]  /*4c3d0*/  @P2 BRA P3, `(.L_x_10253) ;  /* 0x0000000000142947 */ /* 0x000fea0001800000 */
[----:B------:R-:W-:Y:S01]  /*4c3e0*/  MOV R8, R16 ;  /* 0x0000001000087202 */ /* 0x000fe20000000f00 */
[----:B------:R-:W-:Y:S01]  /*4c3f0*/  IMAD.MOV.U32 R5, RZ, RZ, R17 ;  /* 0x000000ffff057224 */ /* 0x000fe200078e0011 */
[----:B------:R-:W-:-:S07]  /*4c400*/  MOV R0, 0x4c420 ;  /* 0x0004c42000007802 */ /* 0x000fce0000000f00 */
[----:B------:R-:W-:Y:S05]  /*4c410*/  CALL.REL.NOINC `($__internal_30_$__cuda_sm20_div_rn_f64_full) ;  /* 0x00000104009c7944 */ /* 0x000fea0003c00000 */
[----:B------:R-:W-:-:S07]  /*4c420*/  MOV R4, R6 ;  /* 0x0000000600047202 */ /* 0x000fce0000000f00 */
.L_x_10253:
[----:B------:R-:W-:Y:S05]  /*4c430*/  BSYNC.RECONVERGENT B0 ;  /* 0x0000000000007941 */ /* 0x000fea0003800200 */
.L_x_10252:
        /* <DEDUP_REMOVED lines=24> */
[----:B------:R-:W-:Y:S05]  /*4c5c0*/  CALL.REL.NOINC `($_ZN2at6native29vectorized_elementwise_kernelILi4EN48_GLOBAL__N__08322988_15_IGammaKernel_cu_cb51a28d10CalcIgammaIdEESt5arrayIPcLm3EEEEviT0_T1_$__internal_accurate_pow) ;  /* 0x0000010c00887944 */ /* 0x000fea0003c00000 */
[----:B------:R-:W-:Y:S05]  /*4c5d0*/  BSYNC.RECONVERGENT B3 ;  /* 0x0000000000037941 */ /* 0x000fea0003800200 */
.L_x_10256:
        /* <DEDUP_REMOVED lines=12> */
.L_x_10255:
[----:B------:R-:W-:Y:S05]  /*4c6a0*/  BSYNC.RECONVERGENT B0 ;  /* 0x0000000000007941 */ /* 0x000fea0003800200 */
.L_x_10254:
        /* <DEDUP_REMOVED lines=17> */
.L_x_10258:
[----:B------:R-:W-:Y:S05]  /*4c7c0*/  BSYNC.RECONVERGENT B0 ;  /* 0x0000000000007941 */ /* 0x000fea0003800200 */
.L_x_10257:
[----:B------:R-:W-:Y:S02]  /*4c7d0*/  FSEL R4, R6, RZ, P2 ;  /* 0x000000ff06047208 */ /* 0x000fe40001000000 */
[----:B------:R-:W-:-:S06]  /*4c7e0*/  FSEL R5, R7, 1.875, P2 ;  /* 0x3ff0000007057808 */ /* 0x000fcc0001000000 */
[----:B------:R-:W-:-:S08]  /*4c7f0*/  DMUL R4, R14, R4 ;  /* 0x000000040e047228 */ /* 0x000fd00000000000 */
[----:B------:R-:W-:Y:S01]  /*4c800*/  DMUL R40, R4, R24 ;  /* 0x0000001804287228 */ /* 0x000fe20000000000 */
[----:B------:R-:W-:Y:S10]  /*4c810*/  BRA `(.L_x_10238) ;  /* 0x00000010002c7947 */ /* 0x000ff40003800000 */
.L_x_10249:
        /* <DEDUP_REMOVED lines=30> */
.L_x_10260:
[----:B------:R-:W-:Y:S05]  /*4ca00*/  BSYNC.RECONVERGENT B0 ;  /* 0x0000000000007941 */ /* 0x000fea0003800200 */
.L_x_10259:
        /* <DEDUP_REMOVED lines=27> */
.L_x_10264:
[----:B------:R-:W-:Y:S05]  /*4cbc0*/  BSYNC.RECONVERGENT B0 ;  /* 0x0000000000007941 */ /* 0x000fea0003800200 */
.L_x_10263:
        /* <DEDUP_REMOVED lines=30> */
.L_x_10262:
        /* <DEDUP_REMOVED lines=79> */
.L_x_10266:
[----:B------:R-:W-:Y:S01]  /*4d2a0*/  MOV R6, 0x0 ;  /* 0x0000000000067802 */ /* 0x000fe20000000f00 */
[----:B------:R-:W-:Y:S01]  /*4d2b0*/  IMAD.MOV.U32 R7, RZ, RZ, 0x7ff00000 ;  /* 0x7ff00000ff077424 */ /* 0x000fe200078e00ff */
[----:B------:R-:W-:-:S05]  /*4d2c0*/  LOP3.LUT P0, RZ, R5, 0x7fffffff, RZ, 0xc0, !PT ;  /* 0x7fffffff05ff7812 */ /* 0x000fca000780c0ff */
[----:B------:R-:W-:-:S10]  /*4d2d0*/  DFMA R6, R4, R6, +INF ;  /* 0x7ff000000406742b */ /* 0x000fd40000000006 */
[----:B------:R-:W-:Y:S02]  /*4d2e0*/  FSEL R6, R6, RZ, P0 ;  /* 0x000000ff06067208 */ /* 0x000fe40000000000 */
[----:B------:R-:W-:-:S07]  /*4d2f0*/  FSEL R7, R7, -QNAN , P0 ;  /* 0xfff0000007077808 */ /* 0x000fce0000000000 */
.L_x_10265:
[----:B------:R-:W-:Y:S05]  /*4d300*/  BSYNC.RECONVERGENT B3 ;  /* 0x0000000000037941 */ /* 0x000fea0003800200 */
.L_x_10261:
        /* <DEDUP_REMOVED lines=29> */
.L_x_10268:
[----:B------:R-:W-:Y:S05]  /*4d4e0*/  BSYNC.RECONVERGENT B0 ;  /* 0x0000000000007941 */ /* 0x000fea0003800200 */
.L_x_10267:
        /* <DEDUP_REMOVED lines=60> */
.L_x_10270:
[----:B------:R-:W-:Y:S05]  /*4d8b0*/  BSYNC.RECONVERGENT B0 ;  /* 0x0000000000007941 */ /* 0x000fea0003800200 */
.L_x_10269:
[----:B------:R-:W-:-:S11]  /*4d8c0*/  DMUL R40, R12, R24 ;  /* 0x000000180c287228 */ /* 0x000fd60000000000 */
.L_x_10238:
[----:B------:R-:W-:Y:S05]  /*4d8d0*/  BSYNC.RECONVERGENT B1 ;  /* 0x0000000000017941 */ /* 0x000fea0003800200 */
.L_x_10222:
        /* <DEDUP_REMOVED lines=33> */
[----:B0-----:R-:W-:Y:S05]  /*4daf0*/  CALL.REL.NOINC `($__internal_30_$__cuda_sm20_div_rn_f64_full) ;  /* 0x000000ec00e47944 */ /* 0x001fea0003c00000 */
[----:B------:R-:W-:-:S07]  /*4db00*/  MOV R7, R5 ;  /* 0x0000000500077202 */ /* 0x000fce0000000f00 */
.L_x_10272:
[----:B------:R-:W-:Y:S05]  /*4db10*/  BSYNC.RECONVERGENT B0 ;  /* 0x0000000000007941 */ /* 0x000fea0003800200 */
.L_x_10271:
[----:B------:R-:W-:Y:S01]  /*4db20*/  BSSY.RECONVERGENT B1, `(.L_x_10273) ;  /* 0x0000055000017945 */ /* 0x000fe20003800200 */
[----:B------:R-:W-:Y:S01]  /*4db30*/  IMAD.MOV.U32 R18, RZ, RZ, R6 ;  /* 0x000000ffff127224 */ /* 0x000fe200078e0006 */
[----:B------:R-:W-:Y:S01]  /*4db40*/  MOV R19, R7 ;  /* 0x0000000700137202 */ /* 0x000fe20000000f00 */
[----:B------:R-:W-:Y:S01]  /*4db50*/  IMAD.MOV.U32 R4, RZ, RZ, RZ ;  /* 0x000000ffff047224 */ /* 0x000fe200078e00ff */
[----:B------:R-:W-:-:S07]  /*4db60*/  CS2R R20, SRZ ;  /* 0x0000000000147805 */ /* 0x000fce000001ff00 */
.L_x_10280:
        /* <DEDUP_REMOVED lines=32> */
[----:B0-----:R-:W-:Y:S05]  /*4dd70*/  CALL.REL.NOINC `($__internal_30_$__cuda_sm20_div_rn_f64_full) ;  /* 0x000000ec00447944 */ /* 0x001fea0003c00000 */
[----:B------:R-:W-:Y:S01]  /*4dd80*/  IMAD.MOV.U32 R2, RZ, RZ, R6 ;  /* 0x000000ffff027224 */ /* 0x000fe200078e0006 */
[----:B------:R-:W-:-:S07]  /*4dd90*/  MOV R3, R5 ;  /* 0x0000000500037202 */ /* 0x000fce0000000f00 */
.L_x_10277:
[----:B------:R-:W-:Y:S05]  /*4dda0*/  BSYNC.RECONVERGENT B3 ;  /* 0x0000000000037941 */ /* 0x000fea0003800200 */
.L_x_10276:
        /* <DEDUP_REMOVED lines=19> */
[----:B0-----:R-:W-:Y:S05]  /*4dee0*/  CALL.REL.NOINC `($__internal_30_$__cuda_sm20_div_rn_f64_full) ;  /* 0x000000e800e87944 */ /* 0x001fea0003c00000 */
[----:B------:R-:W-:Y:S01]  /*4def0*/  MOV R8, R6 ;  /* 0x0000000600087202 */ /* 0x000fe20000000f00 */
[----:B------:R-:W-:-:S07]  /*4df00*/  IMAD.MOV.U32 R9, RZ, RZ, R5 ;  /* 0x000000ffff097224 */ /* 0x000fce00078e0005 */
.L_x_10279:
[----:B------:R-:W-:Y:S05]  /*4df10*/  BSYNC.RECONVERGENT B3 ;  /* 0x0000000000037941 */ /* 0x000fea0003800200 */
.L_x_10278:
[----:B------:R-:W-:Y:S01]  /*4df20*/  DSETP.GTU.AND P0, PT, |R8|, 1.1102230246251565404e-16, PT ;  /* 0x3ca000000800742a */ /* 0x000fe20003f0c200 */
[----:B------:R-:W-:Y:S01]  /*4df30*/  MOV R18, R2 ;  /* 0x0000000200127202 */ /* 0x000fe20000000f00 */
[----:B------:R-:W-:-:S12]  /*4df40*/  IMAD.MOV.U32 R19, RZ, RZ, R3 ;  /* 0x000000ffff137224 */ /* 0x000fd800078e0003 */
.L_x_10275:
[----:B------:R-:W-:Y:S05]  /*4df50*/  BSYNC.RECONVERGENT B0 ;  /* 0x0000000000007941 */ /* 0x000fea0003800200 */
.L_x_10274:
        /* <DEDUP_REMOVED lines=18> */
.L_x_10273:
[----:B------:R-:W-:Y:S01]  /*4e080*/  DMUL R18, R18, R40 ;  /* 0x0000002812127228 */ /* 0x000fe20000000000 */
[----:B------:R-:W-:Y:S10]  /*4e090*/  BRA `(.L_x_9885) ;  /* 0x000000e400bc7947 */ /* 0x000ff40003800000 */
.L_x_10163:
        /* <DEDUP_REMOVED lines=84> */
.L_x_10283:
[----:B------:R-:W-:Y:S01]  /*4e5e0*/  MOV R8, 0x0 ;  /* 0x0000000000087802 */ /* 0x000fe20000000f00 */
[----:B------:R-:W-:Y:S01]  /*4e5f0*/  IMAD.MOV.U32 R9, RZ, RZ, 0x7ff00000 ;  /* 0x7ff00000ff097424 */ /* 0x000fe200078e00ff */
[----:B------:R-:W-:-:S05]  /*4e600*/  LOP3.LUT P0, RZ, R7, 0x7fffffff, RZ, 0xc0, !PT ;  /* 0x7fffffff07ff7812 */ /* 0x000fca000780c0ff */
[----:B------:R-:W-:-:S10]  /*4e610*/  DFMA R8, R6, R8, +INF ;  /* 0x7ff000000608742b */ /* 0x000fd40000000008 */
[----:B------:R-:W-:Y:S02]  /*4e620*/  FSEL R6, R8, RZ, P0 ;  /* 0x000000ff08067208 */ /* 0x000fe40000000000 */
[----:B------:R-:W-:-:S07]  /*4e630*/  FSEL R7, R9, -QNAN , P0 ;  /* 0xfff0000009077808 */ /* 0x000fce0000000000 */
.L_x_10284:
[----:B------:R-:W-:Y:S05]  /*4e640*/  BSYNC.RECONVERGENT B0 ;  /* 0x0000000000007941 */ /* 0x000fea0003800200 */
.L_x_10282:
        /* <DEDUP_REMOVED lines=21> */
[----:B0-----:R-:W-:Y:S05]  /*4e7a0*/  CALL.REL.NOINC `($__internal_30_$__cuda_sm20_div_rn_f64_full) ;  /* 0x000000e000b87944 */ /* 0x001fea0003c00000 */
[----:B------:R-:W-:Y:S01]  /*4e7b0*/  IMAD.MOV.U32 R8, RZ, RZ, R6 ;  /* 0x000000ffff087224 */ /* 0x000fe200078e0006 */
[----:B------:R-:W-:-:S07]  /*4e7c0*/  MOV R9, R5 ;  /* 0x0000000500097202 */ /* 0x000fce0000000f00 */
.L_x_10286:
[----:B------:R-:W-:Y:S05]  /*4e7d0*/  BSYNC.RECONVERGENT B0 ;  /* 0x0000000000007941 */ /* 0x000fea0003800200 */
.L_x_10285:
        /* <DEDUP_REMOVED lines=9> */
.L_x_10293:
        /* <DEDUP_REMOVED lines=23> */
[----:B------:R-:W-:-:S07]  /*4e9e0*/  IMAD.MOV.U32 R7, RZ, RZ, R5 ;  /* 0x000000ffff077224 */ /* 0x000fce00078e0005 */
.L_x_10290:
[----:B------:R-:W-:Y:S05]  /*4e9f0*/  BSYNC.RECONVERGENT B1 ;  /* 0x0000000000017941 */ /* 0x000fea0003800200 */
.L_x_10289:
        /* <DEDUP_REMOVED lines=21> */
[----:B0-----:R-:W-:Y:S05]  /*4eb50*/  CALL.REL.NOINC `($__internal_30_$__cuda_sm20_div_rn_f64_full) ;  /* 0x000000dc00cc7944 */ /* 0x001fea0003c00000 */
[----:B------:R-:W-:Y:S01]  /*4eb60*/  MOV R20, R6 ;  /* 0x0000000600147202 */ /* 0x000fe20000000f00 */
[----:B------:R-:W-:-:S07]  /*4eb70*/  IMAD.MOV.U32 R21, RZ, RZ, R5 ;  /* 0x000000ffff157224 */ /* 0x000fce00078e0005 */
.L_x_10292:
[----:B------:R-:W-:Y:S05]  /*4eb80*/  BSYNC.RECONVERGENT B1 ;  /* 0x0000000000017941 */ /* 0x000fea0003800200 */
.L_x_10291:
        /* <DEDUP_REMOVED lines=8> */
.L_x_10288:
        /* <DEDUP_REMOVED lines=78> */
.L_x_10295:
[----:B------:R-:W-:Y:S01]  /*4f0f0*/  MOV R2, 0x0 ;  /* 0x0000000000027802 */ /* 0x000fe20000000f00 */
[----:B------:R-:W-:Y:S01]  /*4f100*/  IMAD.MOV.U32 R3, RZ, RZ, 0x7ff00000 ;  /* 0x7ff00000ff037424 */ /* 0x000fe200078e00ff */
[----:B------:R-:W-:-:S05]  /*4f110*/  LOP3.LUT P0, RZ, R5, 0x7fffffff, RZ, 0xc0, !PT ;  /* 0x7fffffff05ff7812 */ /* 0x000fca000780c0ff */
[----:B------:R-:W-:-:S10]  /*4f120*/  DFMA R2, R4, R2, +INF ;  /* 0x7ff000000402742b */ /* 0x000fd40000000002 */
[----:B------:R-:W-:Y:S02]  /*4f130*/  FSEL R2, R2, RZ, P0 ;  /* 0x000000ff02027208 */ /* 0x000fe40000000000 */
[----:B------:R-:W-:-:S07]  /*4f140*/  FSEL R3, R3, -QNAN , P0 ;  /* 0xfff0000003037808 */ /* 0x000fce0000000000 */
.L_x_10296:
[----:B------:R-:W-:Y:S05]  /*4f150*/  BSYNC.RECONVERGENT B0 ;  /* 0x0000000000007941 */ /* 0x000fea0003800200 */
.L_x_10294:
        /* <DEDUP_REMOVED lines=10> */
[----:B0-----:R-:W-:Y:S05]  /*4f200*/  CALL.REL.NOINC `($_ZN2at6native29vectorized_elementwise_kernelILi4EN48_GLOBAL__N__08322988_15_IGammaKernel_cu_cb51a28d10CalcIgammaIdEESt5arrayIPcLm3EEEEviT0_T1_$__internal_lgamma_pos) ;  /* 0x000000ec00487944 */ /* 0x001fea0003c00000 */
[----:B------:R-:W-:Y:S05]  /*4f210*/  BSYNC.RECONVERGENT B1 ;  /* 0x0000000000017941 */ /* 0x000fea0003800200 */
.L_x_10299:
        /* <DEDUP_REMOVED lines=79> */
[----:B------:R-:W-:Y:S05]  /*4f710*/  CALL.REL.NOINC `($__internal_30_$__cuda_sm20_div_rn_f64_full) ;  /* 0x000000d000dc7944 */ /* 0x000fea0003c00000 */
[----:B------:R-:W-:-:S07]  /*4f720*/  MOV R7, R5 ;  /* 0x0000000500077202 */ /* 0x000fce0000000f00 */
.L_x_10304:
[----:B------:R-:W-:Y:S05]  /*4f730*/  BSYNC.RECONVERGENT B0 ;  /* 0x0000000000007941 */ /* 0x000fea0003800200 */
.L_x_10303:
[----:B------:R-:W-:Y:S01]  /*4f740*/  IMAD.MOV.U32 R2, RZ, RZ, R6 ;  /* 0x000000ffff027224 */ /* 0x000fe200078e0006 */
[----:B------:R-:W-:-:S07]  /*4f750*/  MOV R3, R7 ;  /* 0x0000000700037202 */ /* 0x000fce0000000f00 */
.L_x_10302:
[----:B------:R-:W-:Y:S05]  /*4f760*/  BSYNC.RECONVERGENT B1 ;  /* 0x0000000000017941 */ /* 0x000fea0003800200 */
.L_x_10301:
        /* <DEDUP_REMOVED lines=78> */
.L_x_10306:
[----:B------:R-:W-:Y:S01]  /*4fc50*/  IMAD.MOV.U32 R6, RZ, RZ, 0x0 ;  /* 0x00000000ff067424 */ /* 0x000fe200078e00ff */
[----:B------:R-:W-:Y:S02]  /*4fc60*/  MOV R7, 0x7ff00000 ;  /* 0x7ff0000000077802 */ /* 0x000fe40000000f00 */
[----:B------:R-:W-:-:S04]  /*4fc70*/  LOP3.LUT P0, RZ, R3, 0x7fffffff, RZ, 0xc0, !PT ;  /* 0x7fffffff03ff7812 */ /* 0x000fc8000780c0ff */
[----:B------:R-:W-:-:S10]  /*4fc80*/  DFMA R6, R2, R6, +INF ;  /* 0x7ff000000206742b */ /* 0x000fd40000000006 */
[----:B------:R-:W-:Y:S02]  /*4fc90*/  FSEL R2, R6, RZ, P0 ;  /* 0x000000ff06027208 */ /* 0x000fe40000000000 */
[----:B------:R-:W-:-:S07]  /*4fca0*/  FSEL R3, R7, -QNAN , P0 ;  /* 0xfff0000007037808 */ /* 0x000fce0000000000 */
.L_x_10307:
[----:B------:R-:W-:Y:S05]  /*4fcb0*/  BSYNC.RECONVERGENT B0 ;  /* 0x0000000000007941 */ /* 0x000fea0003800200 */
.L_x_10305:
[--C-:B------:R-:W-:Y:S01]  /*4fcc0*/  DADD R6, -R14, R2.reuse ;  /* 0x000000000e067229 */ /* 0x100fe20000000102 */
[----:B------:R-:W-:Y:S01]  /*4fcd0*/  ISETP.GE.AND P0, PT, R4, 0x3c000000, PT ;  /* 0x3c0000000400780c */ /* 0x000fe20003f06270 */
[----:B------:R-:W-:-:S10]  /*4fce0*/  DADD R2, -RZ, -R2 ;  /* 0x00000000ff027229 */ /* 0x000fd40000000902 */
[----:B------:R-:W-:Y:S02]  /*4fcf0*/  FSEL R4, R2, R6, !P0 ;  /* 0x0000000602047208 */ /* 0x000fe40004000000 */
[----:B------:R-:W-:Y:S01]  /*4fd00*/  FSEL R5, R3, R7, !P0 ;  /* 0x0000000703057208 */ /* 0x000fe20004000000 */
[----:B------:R-:W-:Y:S06]  /*4fd10*/  BRA `(.L_x_10300) ;  /* 0x0000000000047947 */ /* 0x000fec0003800000 */
.L_x_10298:
[----:B------:R-:W-:-:S11]  /*4fd20*/  DADD R4, R18, R18 ;  /* 0x0000000012047229 */ /* 0x000fd60000000012 */
.L_x_10300:
[----:B------:R-:W-:Y:S05]  /*4fd30*/  BSYNC.RECONVERGENT B3 ;  /* 0x0000000000037941 */ /* 0x000fea0003800200 */
.L_x_10297:
        /* <DEDUP_REMOVED lines=66> */
.L_x_10309:
[C-C-:B------:R-:W-:Y:S01]  /*50160*/  DADD R4, R2.reuse, R2.reuse ;  /* 0x0000000002047229 */ /* 0x140fe20000000002 */
[----:B------:R-:W-:Y:S01]  /*50170*/  IMAD.MOV.U32 R0, RZ, RZ, 0x3ff00000 ;  /* 0x3ff00000ff007424 */ /* 0x000fe200078e00ff */
[----:B------:R-:W-:Y:S01]  /*50180*/  ISETP.GE.AND P1, PT, R3, RZ, PT ;  /* 0x000000ff0300720c */ /* 0x000fe20003f26270 */
[----:B------:R-:W-:-:S03]  /*50190*/  DSETP.NAN.AND P0, PT, R2, R2, PT ;  /* 0x000000020200722a */ /* 0x000fc60003f08000 */
[----:B------:R-:W-:-:S04]  /*501a0*/  FSEL R0, -R0, +QNAN , !P1 ;  /* 0x7ff0000000007808 */ /* 0x000fc80004800100 */
[----:B------:R-:W-:Y:S02]  /*501b0*/  FSEL R2, R4, RZ, P0 ;  /* 0x000000ff04027208 */ /* 0x000fe40000000000 */
[----:B------:R-:W-:-:S07]  /*501c0*/  FSEL R3, R5, R0, P0 ;  /* 0x0000000005037208 */ /* 0x000fce0000000000 */
.L_x_10310:
[----:B------:R-:W-:Y:S05]  /*501d0*/  BSYNC.RECONVERGENT B0 ;  /* 0x0000000000007941 */ /* 0x000fea0003800200 */
.L_x_10308:
[----:B------:R-:W-:Y:S01]  /*501e0*/  DSETP.NAN.AND P0, PT, R10, R10, PT ;  /* 0x0000000a0a00722a */ /* 0x000fe20003f08000 */
[----:B------:R-:W-:-:S13]  /*501f0*/  BSSY.RECONVERGENT B3, `(.L_x_10311) ;  /* 0x00000ba000037945 */ /* 0x000fda0003800200 */
[----:B------:R-:W-:Y:S05]  /*50200*/  @P0 BRA `(.L_x_10312) ;  /* 0x0000000800dc0947 */ /* 0x000fea0003800000 */
[----:B------:R-:W-:Y:S01]  /*50210*/  BSSY.RECONVERGENT B1, `(.L_x_10313) ;  /* 0x0000005000017945 */ /* 0x000fe20003800200 */
[----:B------:R-:W-:Y:S01]  /*50220*/  MOV R6, R12 ;  /* 0x0000000c00067202 */ /* 0x000fe20000000f00 */
[----:B------:R-:W-:Y:S01]  /*50230*/  IMAD.MOV.U32 R7, RZ, RZ, R13 ;  /* 0x000000ffff077224 */ /* 0x000fe200078e000d */
[----:B------:R-:W-:-:S07]  /*50240*/  MOV R4, 0x50260 ;  /* 0x0005026000047802 */ /* 0x000fce0000000f00 */
[----:B0-----:R-:W-:Y:S05]  /*50250*/  CALL.REL.NOINC `($_ZN2at6native29vectorized_elementwise_kernelILi4EN48_GLOBAL__N__08322988_15_IGammaKernel_cu_cb51a28d10CalcIgammaIdEESt5arrayIPcLm3EEEEviT0_T1_$__internal_lgamma_pos) ;  /* 0x000000dc00347944 */ /* 0x001fea0003c00000 */
[----:B------:R-:W-:Y:S05]  /*50260*/  BSYNC.RECONVERGENT B1 ;  /* 0x0000000000017941 */ /* 0x000fea0003800200 */
.L_x_10313:
        /* <DEDUP_REMOVED lines=80> */
[----:B------:R-:W-:Y:S01]  /*50770*/  MOV R8, R6 ;  /* 0x0000000600087202 */ /* 0x000fe20000000f00 */
[----:B------:R-:W-:-:S07]  /*50780*/  IMAD.MOV.U32 R9, RZ, RZ, R5 ;  /* 0x000000ffff097224 */ /* 0x000fce00078e0005 */
.L_x_10318:
[----:B------:R-:W-:Y:S05]  /*50790*/  BSYNC.RECONVERGENT B0 ;  /* 0x0000000000007941 */ /* 0x000fea0003800200 */
.L_x_10317:
[----:B------:R-:W-:Y:S01]  /*507a0*/  MOV R12, R8 ;  /* 0x00000008000c7202 */ /* 0x000fe20000000f00 */
[----:B------:R-:W-:-:S07]  /*507b0*/  IMAD.MOV.U32 R13, RZ, RZ, R9 ;  /* 0x000000ffff0d7224 */ /* 0x000fce00078e0009 */
.L_x_10316:
[----:B------:R-:W-:Y:S05]  /*507c0*/  BSYNC.RECONVERGENT B1 ;  /* 0x0000000000017941 */ /* 0x000fea0003800200 */
.L_x_10315:
        /* <DEDUP_REMOVED lines=78> */
.L_x_10320:
[----:B------:R-:W-:Y:S01]  /*50cb0*/  MOV R6, 0x0 ;  /* 0x0000000000067802 */ /* 0x000fe20000000f00 */
[----:B------:R-:W-:Y:S01]  /*50cc0*/  IMAD.MOV.U32 R7, RZ, RZ, 0x7ff00000 ;  /* 0x7ff00000ff077424 */ /* 0x000fe200078e00ff */
[----:B------:R-:W-:-:S05]  /*50cd0*/  LOP3.LUT P0, RZ, R13, 0x7fffffff, RZ, 0xc0, !PT ;  /* 0x7fffffff0dff7812 */ /* 0x000fca000780c0ff */
[----:B------:R-:W-:-:S10]  /*50ce0*/  DFMA R6, R12, R6, +INF ;  /* 0x7ff000000c06742b */ /* 0x000fd40000000006 */
[----:B------:R-:W-:Y:S02]  /*50cf0*/  FSEL R6, R6, RZ, P0 ;  /* 0x000000ff06067208 */ /* 0x000fe40000000000 */
[----:B------:R-:W-:-:S07]  /*50d00*/  FSEL R7, R7, -QNAN , P0 ;  /* 0xfff0000007077808 */ /* 0x000fce0000000000 */
.L_x_10321:
[----:B------:R-:W-:Y:S05]  /*50d10*/  BSYNC.RECONVERGENT B0 ;  /* 0x0000000000007941 */ /* 0x000fea0003800200 */
.L_x_10319:
[--C-:B------:R-:W-:Y:S01]  /*50d20*/  DADD R8, -R14, R6.reuse ;  /* 0x000000000e087229 */ /* 0x100fe20000000106 */
[----:B------:R-:W-:Y:S01]  /*50d30*/  ISETP.GE.AND P0, PT, R4, 0x3c000000, PT ;  /* 0x3c0000000400780c */ /* 0x000fe20003f06270 */
[----:B------:R-:W-:-:S10]  /*50d40*/  DADD R6, -RZ, -R6 ;  /* 0x00000000ff067229 */ /* 0x000fd40000000906 */
[----:B------:R-:W-:Y:S02]  /*50d50*/  FSEL R4, R6, R8, !P0 ;  /* 0x0000000806047208 */ /* 0x000fe40004000000 */
[----:B------:R-:W-:Y:S01]  /*50d60*/  FSEL R5, R7, R9, !P0 ;  /* 0x0000000907057208 */ /* 0x000fe20004000000 */
[----:B------:R-:W-:Y:S06]  /*50d70*/  BRA `(.L_x_10314) ;  /* 0x0000000000047947 */ /* 0x000fec0003800000 */
.L_x_10312:
[----:B------:R-:W-:-:S11]  /*50d80*/  DADD R4, R10, R10 ;  /* 0x000000000a047229 */ /* 0x000fd6000000000a */
.L_x_10314:
[----:B------:R-:W-:Y:S05]  /*50d90*/  BSYNC.RECONVERGENT B3 ;  /* 0x0000000000037941 */ /* 0x000fea0003800200 */
.L_x_10311:
        /* <DEDUP_REMOVED lines=60> */
.L_x_10323:
[----:B------:R-:W-:Y:S05]  /*51160*/  BSYNC.RECONVERGENT B0 ;  /* 0x0000000000007941 */ /* 0x000fea0003800200 */
.L_x_10322:
[----:B------:R-:W-:Y:S01]  /*51170*/  DFMA R18, -R16, R4, -R2 ;  /* 0x000000041012722b */ /* 0x000fe20000000902 */
[----:B------:R-:W-:Y:S10]  /*51180*/  BRA `(.L_x_9885) ;  /* 0x000000b400807947 */ /* 0x000ff40003800000 */
.L_x_10287:
        /* <DEDUP_REMOVED lines=86> */
.L_x_10327:
[----:B------:R-:W-:Y:S01]  /*516f0*/  IMAD.MOV.U32 R6, RZ, RZ, 0x0 ;  /* 0x00000000ff067424 */ /* 0x000fe200078e00ff */
[----:B------:R-:W-:Y:S02]  /*51700*/  MOV R7, 0x7ff00000 ;  /* 0x7ff0000000077802 */ /* 0x000fe40000000f00 */
[----:B------:R-:W-:-:S04]  /*51710*/  LOP3.LUT P0, RZ, R5, 0x7fffffff, RZ, 0xc0, !PT ;  /* 0x7fffffff05ff7812 */ /* 0x000fc8000780c0ff */
[----:B------:R-:W-:-:S10]  /*51720*/  DFMA R6, R4, R6, +INF ;  /* 0x7ff000000406742b */ /* 0x000fd40000000006 */
[----:B------:R-:W-:Y:S02]  /*51730*/  FSEL R6, R6, RZ, P0 ;  /* 0x000000ff06067208 */ /* 0x000fe40000000000 */
[----:B------:R-:W-:-:S07]  /*51740*/  FSEL R7, R7, -QNAN , P0 ;  /* 0xfff0000007077808 */ /* 0x000fce0000000000 */
.L_x_10328:
[----:B------:R-:W-:Y:S05]  /*51750*/  BSYNC.RECONVERGENT B0 ;  /* 0x0000000000007941 */ /* 0x000fea0003800200 */
.L_x_10326:
        /* <DEDUP_REMOVED lines=10> */
.L_x_10331:
        /* <DEDUP_REMOVED lines=80> */
.L_x_10336:
[----:B------:R-:W-:Y:S05]  /*51d00*/  BSYNC.RECONVERGENT B4 ;  /* 0x0000000000047941 */ /* 0x000fea0003800200 */
.L_x_10335:
[----:B------:R-:W-:Y:S01]  /*51d10*/  IMAD.MOV.U32 R12, RZ, RZ, R6 ;  /* 0x000000ffff0c7224 */ /* 0x000fe200078e0006 */
[----:B------:R-:W-:-:S07]  /*51d20*/  MOV R13, R7 ;  /* 0x00000007000d7202 */ /* 0x000fce0000000f00 */
.L_x_10334:
[----:B------:R-:W-:Y:S05]  /*51d30*/  BSYNC.RECONVERGENT B0 ;  /* 0x0000000000007941 */ /* 0x000fea0003800200 */
.L_x_10333:
        /* <DEDUP_REMOVED lines=78> */
.L_x_10338:
[----:B------:R-:W-:Y:S01]  /*52220*/  IMAD.MOV.U32 R4, RZ, RZ, 0x0 ;  /* 0x00000000ff047424 */ /* 0x000fe200078e00ff */
[----:B------:R-:W-:Y:S02]  /*52230*/  MOV R5, 0x7ff00000 ;  /* 0x7ff0000000057802 */ /* 0x000fe40000000f00 */
[----:B------:R-:W-:-:S04]  /*52240*/  LOP3.LUT P0, RZ, R13, 0x7fffffff, RZ, 0xc0, !PT ;  /* 0x7fffffff0dff7812 */ /* 0x000fc8000780c0ff */
[----:B------:R-:W-:-:S10]  /*52250*/  DFMA R4, R12, R4, +INF ;  /* 0x7ff000000c04742b */ /* 0x000fd40000000004 */
[----:B------:R-:W-:Y:S02]  /*52260*/  FSEL R4, R4, RZ, P0 ;  /* 0x000000ff04047208 */ /* 0x000fe40000000000 */
[----:B------:R-:W-:-:S07]  /*52270*/  FSEL R5, R5, -QNAN , P0 ;  /* 0xfff0000005057808 */ /* 0x000fce0000000000 */
.L_x_10339:
[----:B------:R-:W-:Y:S05]  /*52280*/  BSYNC.RECONVERGENT B0 ;  /* 0x0000000000007941 */ /* 0x000fea0003800200 */
.L_x_10337:
[--C-:B------:R-:W-:Y:S01]  /*52290*/  DADD R6, -R14, R4.reuse ;  /* 0x000000000e067229 */ /* 0x100fe20000000104 */
[----:B------:R-:W-:Y:S01]  /*522a0*/  ISETP.GE.AND P0, PT, R3, 0x3c000000, PT ;  /* 0x3c0000000300780c */ /* 0x000fe20003f06270 */
[----:B------:R-:W-:-:S10]  /*522b0*/  DADD R4, -RZ, -R4 ;  /* 0x00000000ff047229 */ /* 0x000fd40000000904 */
[----:B------:R-:W-:Y:S02]  /*522c0*/  FSEL R4, R4, R6, !P0 ;  /* 0x0000000604047208 */ /* 0x000fe40004000000 */
[----:B------:R-:W-:Y:S01]  /*522d0*/  FSEL R5, R5, R7, !P0 ;  /* 0x0000000705057208 */ /* 0x000fe20004000000 */
[----:B------:R-:W-:Y:S06]  /*522e0*/  BRA `(.L_x_10332) ;  /* 0x0000000000047947 */ /* 0x000fec0003800000 */
.L_x_10330:
[----:B------:R-:W-:-:S11]  /*522f0*/  DADD R4, R10, R10 ;  /* 0x000000000a047229 */ /* 0x000fd6000000000a */
.L_x_10332:
[----:B------:R-:W-:Y:S05]  /*52300*/  BSYNC.RECONVERGENT B3 ;  /* 0x0000000000037941 */ /* 0x000fea0003800200 */
.L_x_10329:
        /* <DEDUP_REMOVED lines=69> */
.L_x_10325:
        /* <DEDUP_REMOVED lines=28> */
.L_x_10342:
[----:B------:R-:W-:Y:S05]  /*52920*/  BSYNC.RECONVERGENT B0 ;  /* 0x0000000000007941 */ /* 0x000fea0003800200 */
.L_x_10341:
        /* <DEDUP_REMOVED lines=28> */
.L_x_10344:
[----:B------:R-:W-:Y:S05]  /*52af0*/  BSYNC.RECONVERGENT B3 ;  /* 0x0000000000037941 */ /* 0x000fea0003800200 */
.L_x_10343:
        /* <DEDUP_REMOVED lines=96> */
.L_x_10346:
[----:B------:R-:W-:Y:S05]  /*53100*/  BSYNC.RECONVERGENT B3 ;  /* 0x0000000000037941 */ /* 0x000fea0003800200 */
.L_x_10345:
        /* <DEDUP_REMOVED lines=101> */
.L_x_10348:
[----:B------:R-:W-:Y:S05]  /*53760*/  BSYNC.RECONVERGENT B0 ;  /* 0x0000000000007941 */ /* 0x000fea0003800200 */
.L_x_10347:
        /* <DEDUP_REMOVED lines=22> */
.L_x_10350:
[----:B------:R-:W-:Y:S05]  /*538d0*/  BSYNC.RECONVERGENT B0 ;  /* 0x0000000000007941 */ /* 0x000fea0003800200 */
.L_x_10349:
        /* <DEDUP_REMOVED lines=76> */
.L_x_10353:
[----:B------:R-:W-:Y:S05]  /*53da0*/  BSYNC.RECONVERGENT B0 ;  /* 0x0000000000007941 */ /* 0x000fea0003800200 */
.L_x_10352:
[----:B------:R-:W-:Y:S04]  /*53db0*/  BSSY.RECONVERGENT B0, `(.L_x_10354) ;  /* 0x0000007000007945 */ /* 0x000fe80003800200 */
[----:B------:R-:W-:Y:S05]  /*53dc0*/  @P2 BRA P3, `(.L_x_10355) ;  /* 0x0000000000142947 */ /* 0x000fea0001800000 */
[----:B------:R-:W-:Y:S01]  /*53dd0*/  MOV R8, R14 ;  /* 0x0000000e00087202 */ /* 0x000fe20000000f00 */
[----:B------:R-:W-:Y:S01]  /*53de0*/  IMAD.MOV.U32 R5, RZ, RZ, R15 ;  /* 0x000000ffff057224 */ /* 0x000fe200078e000f */
[----:B------:R-:W-:-:S07]  /*53df0*/  MOV R0, 0x53e10 ;  /* 0x00053e1000007802 */ /* 0x000fce0000000f00 */
[----:B------:R-:W-:Y:S05]  /*53e00*/  CALL.REL.NOINC `($__internal_30_$__cuda_sm20_div_rn_f64_full) ;  /* 0x0000008c00207944 */ /* 0x000fea0003c00000 */
[----:B------:R-:W-:-:S07]  /*53e10*/  MOV R4, R6 ;  /* 0x0000000600047202 */ /* 0x000fce0000000f00 */
.L_x_10355:
[----:B------:R-:W-:Y:S05]  /*53e20*/  BSYNC.RECONVERGENT B0 ;  /* 0x0000000000007941 */ /* 0x000fea0003800200 */
.L_x_10354:
        /* <DEDUP_REMOVED lines=26> */
.L_x_10358:
        /* <DEDUP_REMOVED lines=12> */
.L_x_10357:
[----:B------:R-:W-:Y:S05]  /*54090*/  BSYNC.RECONVERGENT B0 ;  /* 0x0000000000007941 */ /* 0x000fea0003800200 */
.L_x_10356:
        /* <DEDUP_REMOVED lines=20> */
.L_x_10360:
[----:B------:R-:W-:Y:S05]  /*541e0*/  BSYNC.RECONVERGENT B0 ;  /* 0x0000000000007941 */ /* 0x000fea0003800200 */
.L_x_10359:
[----:B------:R-:W-:-:S06]  /*541f0*/  DSETP.NEU.AND P0, PT, R4, 1, PT ;  /* 0x3ff000000400742a */ /* 0x000fcc0003f0d000 */
[----:B------:R-:W-:Y:S02]  /*54200*/  FSEL R4, R6, RZ, P0 ;  /* 0x000000ff06047208 */ /* 0x000fe40000000000 */
[----:B------:R-:W-:-:S06]  /*54210*/  FSEL R5, R7, 1.875, P0 ;  /* 0x3ff0000007057808 */ /* 0x000fcc0000000000 */
[----:B------:R-:W-:-:S08]  /*54220*/  DMUL R4, R18, R4 ;  /* 0x0000000412047228 */ /* 0x000fd00000000000 */
[----:B------:R-:W-:Y:S01]  /*54230*/  DMUL R18, R4, R20 ;  /* 0x0000001404127228 */ /* 0x000fe20000000000 */
[----:B------:R-:W-:Y:S10]  /*54240*/  BRA `(.L_x_10340) ;  /* 0x00000010002c7947 */ /* 0x000ff40003800000 */
.L_x_10351:
        /* <DEDUP_REMOVED lines=30> */
.L_x_10362:
[----:B------:R-:W-:Y:S05]  /*54430*/  BSYNC.RECONVERGENT B0 ;  /* 0x0000000000007941 */ /* 0x000fea0003800200 */
.L_x_10361:
        /* <DEDUP_REMOVED lines=27> */
.L_x_10366:
[----:B------:R-:W-:Y:S05]  /*545f0*/  BSYNC.RECONVERGENT B0 ;  /* 0x0000000000007941 */ /* 0x000fea0003800200 */
.L_x_10365:
        /* <DEDUP_REMOVED lines=30> */
.L_x_10364:
        /* <DEDUP_REMOVED lines=79> */
.L_x_10368:
[----:B------:R-:W-:Y:S01]  /*54cd0*/  MOV R6, 0x0 ;  /* 0x0000000000067802 */ /* 0x000fe20000000f00 */
[----:B------:R-:W-:Y:S01]  /*54ce0*/  IMAD.MOV.U32 R7, RZ, RZ, 0x7ff00000 ;  /* 0x7ff00000ff077424 */ /* 0x000fe200078e00ff */
[----:B------:R-:W-:-:S05]  /*54cf0*/  LOP3.LUT P0, RZ, R5, 0x7fffffff, RZ, 0xc0, !PT ;  /* 0x7fffffff05ff7812 */ /* 0x000fca000780c0ff */
[----:B------:R-:W-:-:S10]  /*54d00*/  DFMA R6, R4, R6, +INF ;  /* 0x7ff000000406742b */ /* 0x000fd40000000006 */
[----:B------:R-:W-:Y:S02]  /*54d10*/  FSEL R6, R6, RZ, P0 ;  /* 0x000000ff06067208 */ /* 0x000fe40000000000 */
[----:B------:R-:W-:-:S07]  /*54d20*/  FSEL R7, R7, -QNAN , P0 ;  /* 0xfff0000007077808 */ /* 0x000fce0000000000 */
.L_x_10367:
[----:B------:R-:W-:Y:S05]  /*54d30*/  BSYNC.RECONVERGENT B3 ;  /* 0x0000000000037941 */ /* 0x000fea0003800200 */
.L_x_10363:
        /* <DEDUP_REMOVED lines=29> */
.L_x_10370:
[----:B------:R-:W-:Y:S05]  /*54f10*/  BSYNC.RECONVERGENT B0 ;  /* 0x0000000000007941 */ /* 0x000fea0003800200 */
.L_x_10369:
        /* <DEDUP_REMOVED lines=60> */
.L_x_10372:
[----:B------:R-:W-:Y:S05]  /*552e0*/  BSYNC.RECONVERGENT B0 ;  /* 0x0000000000007941 */ /* 0x000fea0003800200 */
.L_x_10371:
[----:B------:R-:W-:-:S11]  /*552f0*/  DMUL R18, R12, R20 ;  /* 0x000000140c127228 */ /* 0x000fd60000000000 */
.L_x_10340:
[----:B------:R-:W-:Y:S05]  /*55300*/  BSYNC.RECONVERGENT B1 ;  /* 0x0000000000017941 */ /* 0x000fea0003800200 */
.L_x_10324:
        /* <DEDUP_REMOVED lines=14> */
.L_x_10378:
        /* <DEDUP_REMOVED lines=26> */
.L_x_10377:
[----:B------:R-:W-:Y:S05]  /*55590*/  BSYNC.RECONVERGENT B0 ;  /* 0x0000000000007941 */ /* 0x000fea0003800200 */
.L_x_10376:
        /* <DEDUP_REMOVED lines=9> */
.L_x_10375:
        /* <DEDUP_REMOVED lines=22> */
.L_x_10380:
[----:B------:R-:W-:Y:S05]  /*55790*/  BSYNC.RECONVERGENT B0 ;  /* 0x0000000000007941 */ /* 0x000fea0003800200 */
.L_x_10379:
[----:B------:R-:W-:Y:S01]  /*557a0*/  MOV R4, R2 ;  /* 0x0000000200047202 */ /* 0x000fe20000000f00 */
[----:B------:R-:W-:-:S07]  /*557b0*/  IMAD.MOV.U32 R5, RZ, RZ, R3 ;  /* 0x000000ffff057224 */ /* 0x000fce00078e0003 */
.L_x_10374:
[----:B------:R-:W-:Y:S05]  /*557c0*/  BSYNC.RECONVERGENT B3 ;  /* 0x0000000000037941 */ /* 0x000fea0003800200 */
.L_x_10373:
[----:B------:R-:W-:Y:S01]  /*557d0*/  DADD R18, -R4, 1 ;  /* 0x3ff0000004127429 */ /* 0x000fe20000000100 */
[----:B------:R-:W-:Y:S10]  /*557e0*/  BRA `(.L_x_9885) ;  /* 0x0000006c00e87947 */ /* 0x000ff40003800000 */
.L_x_10281:
        /* <DEDUP_REMOVED lines=8> */
.L_x_10387:
        /* <DEDUP_REMOVED lines=23> */
[----:B------:R-:W-:-:S07]  /*559e0*/  MOV R7, R5 ;  /* 0x0000000500077202 */ /* 0x000fce0000000f00 */
.L_x_10384:
[----:B------:R-:W-:Y:S05]  /*559f0*/  BSYNC.RECONVERGENT B1 ;  /* 0x0000000000017941 */ /* 0x000fea0003800200 */
.L_x_10383:
        /* <DEDUP_REMOVED lines=21> */
[----:B0-----:R-:W-:Y:S05]  /*55b50*/  CALL.REL.NOINC `($__internal_30_$__cuda_sm20_div_rn_f64_full) ;  /* 0x0000006c00cc7944 */ /* 0x001fea0003c00000 */
[----:B------:R-:W-:Y:S01]  /*55b60*/  IMAD.MOV.U32 R8, RZ, RZ, R6 ;  /* 0x000000ffff087224 */ /* 0x000fe200078e0006 */
[----:B------:R-:W-:-:S07]  /*55b70*/  MOV R9, R5 ;  /* 0x0000000500097202 */ /* 0x000fce0000000f00 */
.L_x_10386:
[----:B------:R-:W-:Y:S05]  /*55b80*/  BSYNC.RECONVERGENT B1 ;  /* 0x0000000000017941 */ /* 0x000fea0003800200 */
.L_x_10385:
[----:B------:R-:W-:Y:S01]  /*55b90*/  DADD R18, R8, R18 ;  /* 0x0000000008127229 */ /* 0x000fe20000000012 */
[C---:B------:R-:W-:Y:S01]  /*55ba0*/  ISETP.GE.U32.AND P0, PT, R3.reuse, 0x7cf, PT ;  /* 0x000007cf0300780c */ /* 0x040fe20003f06070 */
[----:B------:R-:W-:-:S06]  /*55bb0*/  VIADD R3, R3, 0x1 ;  /* 0x0000000103037836 */ /* 0x000fcc0000000000 */
[----:B------:R-:W-:-:S08]  /*55bc0*/  DMUL R4, |R18|, 1.1102230246251565404e-16 ;  /* 0x3ca0000012047828 */ /* 0x000fd00000000200 */
[----:B------:R-:W-:-:S14]  /*55bd0*/  DSETP.GTU.AND P1, PT, |R8|, R4, PT ;  /* 0x000000040800722a */ /* 0x000fdc0003f2c200 */
[----:B------:R-:W-:Y:S05]  /*55be0*/  @!P0 BRA P1, `(.L_x_10387) ;  /* 0xfffffffc00208947 */ /* 0x000fea000083ffff */
[----:B------:R-:W-:Y:S05]  /*55bf0*/  BSYNC.RECONVERGENT B0 ;  /* 0x0000000000007941 */ /* 0x000fea0003800200 */
.L_x_10382:
        /* <DEDUP_REMOVED lines=80> */
.L_x_10389:
[----:B------:R-:W-:Y:S01]  /*56100*/  MOV R2, 0x0 ;  /* 0x0000000000027802 */ /* 0x000fe20000000f00 */
[----:B------:R-:W-:Y:S01]  /*56110*/  IMAD.MOV.U32 R3, RZ, RZ, 0x7ff00000 ;  /* 0x7ff00000ff037424 */ /* 0x000fe200078e00ff */
[----:B------:R-:W-:-:S05]  /*56120*/  LOP3.LUT P0, RZ, R5, 0x7fffffff, RZ, 0xc0, !PT ;  /* 0x7fffffff05ff7812 */ /* 0x000fca000780c0ff */
[----:B------:R-:W-:-:S10]  /*56130*/  DFMA R2, R4, R2, +INF ;  /* 0x7ff000000402742b */ /* 0x000fd40000000002 */
[----:B------:R-:W-:Y:S02]  /*56140*/  FSEL R2, R2, RZ, P0 ;  /* 0x000000ff02027208 */ /* 0x000fe40000000000 */
[----:B------:R-:W-:-:S07]  /*56150*/  FSEL R3, R3, -QNAN , P0 ;  /* 0xfff0000003037808 */ /* 0x000fce0000000000 */
.L_x_10390:
[----:B------:R-:W-:Y:S05]  /*56160*/  BSYNC.RECONVERGENT B0 ;  /* 0x0000000000007941 */ /* 0x000fea0003800200 */
.L_x_10388:
        /* <DEDUP_REMOVED lines=12> */
.L_x_10393:
        /* <DEDUP_REMOVED lines=81> */
.L_x_10398:
[----:B------:R-:W-:Y:S05]  /*56740*/  BSYNC.RECONVERGENT B0 ;  /* 0x0000000000007941 */ /* 0x000fea0003800200 */
.L_x_10397:
[----:B------:R-:W-:Y:S01]  /*56750*/  IMAD.MOV.U32 R2, RZ, RZ, R6 ;  /* 0x000000ffff027224 */ /* 0x000fe200078e0006 */
[----:B------:R-:W-:-:S07]  /*56760*/  MOV R3, R7 ;  /* 0x0000000700037202 */ /* 0x000fce0000000f00 */
.L_x_10396:
[----:B------:R-:W-:Y:S05]  /*56770*/  BSYNC.RECONVERGENT B1 ;  /* 0x0000000000017941 */ /* 0x000fea0003800200 */
.L_x_10395:
        /* <DEDUP_REMOVED lines=78> */
.L_x_10400:
[----:B------:R-:W-:Y:S01]  /*56c60*/  IMAD.MOV.U32 R6, RZ, RZ, 0x0 ;  /* 0x00000000ff067424 */ /* 0x000fe200078e00ff */
[----:B------:R-:W-:Y:S02]  /*56c70*/  MOV R7, 0x7ff00000 ;  /* 0x7ff0000000077802 */ /* 0x000fe40000000f00 */
[----:B------:R-:W-:-:S04]  /*56c80*/  LOP3.LUT P0, RZ, R3, 0x7fffffff, RZ, 0xc0, !PT ;  /* 0x7fffffff03ff7812 */ /* 0x000fc8000780c0ff */
[----:B------:R-:W-:-:S10]  /*56c90*/  DFMA R6, R2, R6, +INF ;  /* 0x7ff000000206742b */ /* 0x000fd40000000006 */
[----:B------:R-:W-:Y:S02]  /*56ca0*/  FSEL R2, R6, RZ, P0 ;  /* 0x000000ff06027208 */ /* 0x000fe40000000000 */
[----:B------:R-:W-:-:S07]  /*56cb0*/  FSEL R3, R7, -QNAN , P0 ;  /* 0xfff0000007037808 */ /* 0x000fce0000000000 */
.L_x_10401:
[----:B------:R-:W-:Y:S05]  /*56cc0*/  BSYNC.RECONVERGENT B0 ;  /* 0x0000000000007941 */ /* 0x000fea0003800200 */
.L_x_10399:
[--C-:B------:R-:W-:Y:S01]  /*56cd0*/  DADD R6, -R14, R2.reuse ;  /* 0x000000000e067229 */ /* 0x100fe20000000102 */
[----:B------:R-:W-:Y:S01]  /*56ce0*/  ISETP.GE.AND P0, PT, R4, 0x3c000000, PT ;  /* 0x3c0000000400780c */ /* 0x000fe20003f06270 */
[----:B------:R-:W-:-:S10]  /*56cf0*/  DADD R2, -RZ, -R2 ;  /* 0x00000000ff027229 */ /* 0x000fd40000000902 */
[----:B------:R-:W-:Y:S02]  /*56d00*/  FSEL R4, R2, R6, !P0 ;  /* 0x0000000602047208 */ /* 0x000fe40004000000 */
[----:B------:R-:W-:Y:S01]  /*56d10*/  FSEL R5, R3, R7, !P0 ;  /* 0x0000000703057208 */ /* 0x000fe20004000000 */
[----:B------:R-:W-:Y:S06]  /*56d20*/  BRA `(.L_x_10394) ;  /* 0x0000000000047947 */ /* 0x000fec0003800000 */
.L_x_10392:
[----:B------:R-:W-:-:S11]  /*56d30*/  DADD R4, R16, R16 ;  /* 0x0000000010047229 */ /* 0x000fd60000000010 */
.L_x_10394:
[----:B------:R-:W-:Y:S05]  /*56d40*/  BSYNC.RECONVERGENT B3 ;  /* 0x0000000000037941 */ /* 0x000fea0003800200 */
.L_x_10391:
        /* <DEDUP_REMOVED lines=66> */
.L_x_10403:
[C-C-:B------:R-:W-:Y:S01]  /*57170*/  DADD R4, R2.reuse, R2.reuse ;  /* 0x0000000002047229 */ /* 0x140fe20000000002 */
[----:B------:R-:W-:Y:S01]  /*57180*/  IMAD.MOV.U32 R0, RZ, RZ, 0x3ff00000 ;  /* 0x3ff00000ff007424 */ /* 0x000fe200078e00ff */
[----:B------:R-:W-:Y:S01]  /*57190*/  ISETP.GE.AND P1, PT, R3, RZ, PT ;  /* 0x000000ff0300720c */ /* 0x000fe20003f26270 */
[----:B------:R-:W-:-:S03]  /*571a0*/  DSETP.NAN.AND P0, PT, R2, R2, PT ;  /* 0x000000020200722a */ /* 0x000fc60003f08000 */
[----:B------:R-:W-:-:S04]  /*571b0*/  FSEL R0, -R0, +QNAN , !P1 ;  /* 0x7ff0000000007808 */ /* 0x000fc80004800100 */
[----:B------:R-:W-:Y:S02]  /*571c0*/  FSEL R2, R4, RZ, P0 ;  /* 0x000000ff04027208 */ /* 0x000fe40000000000 */
[----:B------:R-:W-:-:S07]  /*571d0*/  FSEL R3, R5, R0, P0 ;  /* 0x0000000005037208 */ /* 0x000fce0000000000 */
.L_x_10404:
[----:B------:R-:W-:Y:S05]  /*571e0*/  BSYNC.RECONVERGENT B0 ;  /* 0x0000000000007941 */ /* 0x000fea0003800200 */
.L_x_10402:
        /* <DEDUP_REMOVED lines=9> */
.L_x_10407:
        /* <DEDUP_REMOVED lines=82> */
.L_x_10412:
[----:B------:R-:W-:Y:S05]  /*577a0*/  BSYNC.RECONVERGENT B0 ;  /* 0x0000000000007941 */ /* 0x000fea0003800200 */
.L_x_10411:
[----:B------:R-:W-:Y:S01]  /*577b0*/  MOV R12, R8 ;  /* 0x00000008000c7202 */ /* 0x000fe20000000f00 */
[----:B------:R-:W-:-:S07]  /*577c0*/  IMAD.MOV.U32 R13, RZ, RZ, R9 ;  /* 0x000000ffff0d7224 */ /* 0x000fce00078e0009 */
.L_x_10410:
[----:B------:R-:W-:Y:S05]  /*577d0*/  BSYNC.RECONVERGENT B1 ;  /* 0x0000000000017941 */ /* 0x000fea0003800200 */
.L_x_10409:
        /* <DEDUP_REMOVED lines=78> */
.L_x_10414:
[----:B------:R-:W-:Y:S01]  /*57cc0*/  MOV R6, 0x0 ;  /* 0x0000000000067802 */ /* 0x000fe20000000f00 */
[----:B------:R-:W-:Y:S01]  /*57cd0*/  IMAD.MOV.U32 R7, RZ, RZ, 0x7ff00000 ;  /* 0x7ff00000ff077424 */ /* 0x000fe200078e00ff */
[----:B------:R-:W-:-:S05]  /*57ce0*/  LOP3.LUT P0, RZ, R13, 0x7fffffff, RZ, 0xc0, !PT ;  /* 0x7fffffff0dff7812 */ /* 0x000fca000780c0ff */
[----:B------:R-:W-:-:S10]  /*57cf0*/  DFMA R6, R12, R6, +INF ;  /* 0x7ff000000c06742b */ /* 0x000fd40000000006 */
[----:B------:R-:W-:Y:S02]  /*57d00*/  FSEL R6, R6, RZ, P0 ;  /* 0x000000ff06067208 */ /* 0x000fe40000000000 */
[----:B------:R-:W-:-:S07]  /*57d10*/  FSEL R7, R7, -QNAN , P0 ;  /* 0xfff0000007077808 */ /* 0x000fce0000000000 */
.L_x_10415:
[----:B------:R-:W-:Y:S05]  /*57d20*/  BSYNC.RECONVERGENT B0 ;  /* 0x0000000000007941 */ /* 0x000fea0003800200 */
.L_x_10413:
[--C-:B------:R-:W-:Y:S01]  /*57d30*/  DADD R8, -R14, R6.reuse ;  /* 0x000000000e087229 */ /* 0x100fe20000000106 */
[----:B------:R-:W-:Y:S01]  /*57d40*/  ISETP.GE.AND P0, PT, R4, 0x3c000000, PT ;  /* 0x3c0000000400780c */ /* 0x000fe20003f06270 */
[----:B------:R-:W-:-:S10]  /*57d50*/  DADD R6, -RZ, -R6 ;  /* 0x00000000ff067229 */ /* 0x000fd40000000906 */
[----:B------:R-:W-:Y:S02]  /*57d60*/  FSEL R4, R6, R8, !P0 ;  /* 0x0000000806047208 */ /* 0x000fe40004000000 */
[----:B------:R-:W-:Y:S01]  /*57d70*/  FSEL R5, R7, R9, !P0 ;  /* 0x0000000907057208 */ /* 0x000fe20004000000 */
[----:B------:R-:W-:Y:S06]  /*57d80*/  BRA `(.L_x_10408) ;  /* 0x0000000000047947 */ /* 0x000fec0003800000 */
.L_x_10406:
[----:B------:R-:W-:-:S11]  /*57d90*/  DADD R4, R10, R10 ;  /* 0x000000000a047229 */ /* 0x000fd6000000000a */
.L_x_10408:
[----:B------:R-:W-:Y:S05]  /*57da0*/  BSYNC.RECONVERGENT B3 ;  /* 0x0000000000037941 */ /* 0x000fea0003800200 */
.L_x_10405:
        /* <DEDUP_REMOVED lines=60> */
.L_x_10417:
[----:B------:R-:W-:Y:S05]  /*58170*/  BSYNC.RECONVERGENT B0 ;  /* 0x0000000000007941 */ /* 0x000fea0003800200 */
.L_x_10416:
[----:B------:R-:W-:Y:S01]  /*58180*/  DFMA R18, -R18, R4, -R2 ;  /* 0x000000041212722b */ /* 0x000fe20000000902 */
[----:B------:R-:W-:Y:S10]  /*58190*/  BRA `(.L_x_9885) ;  /* 0x00000044007c7947 */ /* 0x000ff40003800000 */
.L_x_10381:
        /* <DEDUP_REMOVED lines=87> */
.L_x_10421:
[----:B------:R-:W-:Y:S01]  /*58710*/  MOV R6, 0x0 ;  /* 0x0000000000067802 */ /* 0x000fe20000000f00 */
[----:B------:R-:W-:Y:S01]  /*58720*/  IMAD.MOV.U32 R7, RZ, RZ, 0x7ff00000 ;  /* 0x7ff00000ff077424 */ /* 0x000fe200078e00ff */
[----:B------:R-:W-:-:S05]  /*58730*/  LOP3.LUT P0, RZ, R5, 0x7fffffff, RZ, 0xc0, !PT ;  /* 0x7fffffff05ff7812 */ /* 0x000fca000780c0ff */
[----:B------:R-:W-:-:S10]  /*58740*/  DFMA R6, R4, R6, +INF ;  /* 0x7ff000000406742b */ /* 0x000fd40000000006 */
[----:B------:R-:W-:Y:S02]  /*58750*/  FSEL R4, R6, RZ, P0 ;  /* 0x000000ff06047208 */ /* 0x000fe40000000000 */
[----:B------:R-:W-:-:S07]  /*58760*/  FSEL R5, R7, -QNAN , P0 ;  /* 0xfff0000007057808 */ /* 0x000fce0000000000 */
.L_x_10422:
[----:B------:R-:W-:Y:S05]  /*58770*/  BSYNC.RECONVERGENT B0 ;  /* 0x0000000000007941 */ /* 0x000fea0003800200 */
.L_x_10420:
        /* <DEDUP_REMOVED lines=8> */
[----:B0-----:R-:W-:Y:S05]  /*58800*/  CALL.REL.NOINC `($_ZN2at6native29vectorized_elementwise_kernelILi4EN48_GLOBAL__N__08322988_15_IGammaKernel_cu_cb51a28d10CalcIgammaIdEESt5arrayIPcLm3EEEEviT0_T1_$__internal_lgamma_pos) ;  /* 0x0000005400c87944 */ /* 0x001fea0003c00000 */
[----:B------:R-:W-:Y:S05]  /*58810*/  BSYNC.RECONVERGENT B4 ;  /* 0x0000000000047941 */ /* 0x000fea0003800200 */
.L_x_10425:
        /* <DEDUP_REMOVED lines=78> */
[----:B------:R-:W-:Y:S05]  /*58d00*/  CALL.REL.NOINC `($__internal_30_$__cuda_sm20_div_rn_f64_full) ;  /* 0x0000003c00607944 */ /* 0x000fea0003c00000 */
[----:B------:R-:W-:-:S07]  /*58d10*/  IMAD.MOV.U32 R7, RZ, RZ, R5 ;  /* 0x000000ffff077224 */ /* 0x000fce00078e0005 */
.L_x_10430:
[----:B------:R-:W-:Y:S05]  /*58d20*/  BSYNC.RECONVERGENT B4 ;  /* 0x0000000000047941 */ /* 0x000fea0003800200 */
.L_x_10429:
[----:B------:R-:W-:Y:S01]  /*58d30*/  MOV R12, R6 ;  /* 0x00000006000c7202 */ /* 0x000fe20000000f00 */
[----:B------:R-:W-:-:S07]  /*58d40*/  IMAD.MOV.U32 R13, RZ, RZ, R7 ;  /* 0x000000ffff0d7224 */ /* 0x000fce00078e0007 */
.L_x_10428:
[----:B------:R-:W-:Y:S05]  /*58d50*/  BSYNC.RECONVERGENT B0 ;  /* 0x0000000000007941 */ /* 0x000fea0003800200 */
.L_x_10427:
        /* <DEDUP_REMOVED lines=78> */
.L_x_10432:
[----:B------:R-:W-:Y:S01]  /*59240*/  MOV R4, 0x0 ;  /* 0x0000000000047802 */ /* 0x000fe20000000f00 */
[----:B------:R-:W-:Y:S01]  /*59250*/  IMAD.MOV.U32 R5, RZ, RZ, 0x7ff00000 ;  /* 0x7ff00000ff057424 */ /* 0x000fe200078e00ff */
[----:B------:R-:W-:-:S05]  /*59260*/  LOP3.LUT P0, RZ, R13, 0x7fffffff, RZ, 0xc0, !PT ;  /* 0x7fffffff0dff7812 */ /* 0x000fca000780c0ff */
[----:B------:R-:W-:-:S10]  /*59270*/  DFMA R4, R12, R4, +INF ;  /* 0x7ff000000c04742b */ /* 0x000fd40000000004 */
[----:B------:R-:W-:Y:S02]  /*59280*/  FSEL R4, R4, RZ, P0 ;  /* 0x000000ff04047208 */ /* 0x000fe40000000000 */
[----:B------:R-:W-:-:S07]  /*59290*/  FSEL R5, R5, -QNAN , P0 ;  /* 0xfff0000005057808 */ /* 0x000fce0000000000 */
.L_x_10433:
[----:B------:R-:W-:Y:S05]  /*592a0*/  BSYNC.RECONVERGENT B0 ;  /* 0x0000000000007941 */ /* 0x000fea0003800200 */
.L_x_10431:
[--C-:B------:R-:W-:Y:S01]  /*592b0*/  DADD R6, -R14, R4.reuse ;  /* 0x000000000e067229 */ /* 0x100fe20000000104 */
[----:B------:R-:W-:Y:S01]  /*592c0*/  ISETP.GE.AND P0, PT, R3, 0x3c000000, PT ;  /* 0x3c0000000300780c */ /* 0x000fe20003f06270 */
[----:B------:R-:W-:-:S10]  /*592d0*/  DADD R4, -RZ, -R4 ;  /* 0x00000000ff047229 */ /* 0x000fd40000000904 */
[----:B------:R-:W-:Y:S02]  /*592e0*/  FSEL R4, R4, R6, !P0 ;  /* 0x0000000604047208 */ /* 0x000fe40004000000 */
[----:B------:R-:W-:Y:S01]  /*592f0*/  FSEL R5, R5, R7, !P0 ;  /* 0x0000000705057208 */ /* 0x000fe20004000000 */
[----:B------:R-:W-:Y:S06]  /*59300*/  BRA `(.L_x_10426) ;  /* 0x0000000000047947 */ /* 0x000fec0003800000 */
.L_x_10424:
[----:B------:R-:W-:-:S11]  /*59310*/  DADD R4, R10, R10 ;  /* 0x000000000a047229 */ /* 0x000fd6000000000a */
.L_x_10426:
[----:B------:R-:W-:Y:S05]  /*59320*/  BSYNC.RECONVERGENT B3 ;  /* 0x0000000000037941 */ /* 0x000fea0003800200 */
.L_x_10423:
        /* <DEDUP_REMOVED lines=69> */
.L_x_10419:
        /* <DEDUP_REMOVED lines=26> */
[----:B0-----:R-:W-:Y:S05]  /*59920*/  CALL.REL.NOINC `($__internal_30_$__cuda_sm20_div_rn_f64_full) ;  /* 0x0000003000587944 */ /* 0x001fea0003c00000 */
[----:B------:R-:W-:-:S07]  /*59930*/  IMAD.MOV.U32 R7, RZ, RZ, R5 ;  /* 0x000000ffff077224 */ /* 0x000fce00078e0005 */
.L_x_10436:
[----:B------:R-:W-:Y:S05]  /*59940*/  BSYNC.RECONVERGENT B0 ;  /* 0x0000000000007941 */ /* 0x000fea0003800200 */
.L_x_10435:
        /* <DEDUP_REMOVED lines=25> */
[----:B0-----:R-:W-:Y:S05]  /*59ae0*/  CALL.REL.NOINC `($__internal_31_$__cuda_sm20_dsqrt_rn_f64_mediumpath_v1) ;  /* 0x0000003400887944 */ /* 0x001fea0003c00000 */
[----:B------:R-:W-:Y:S01]  /*59af0*/  MOV R20, R8 ;  /* 0x0000000800147202 */ /* 0x000fe20000000f00 */
[----:B------:R-:W-:-:S07]  /*59b00*/  IMAD.MOV.U32 R21, RZ, RZ, R9 ;  /* 0x000000ffff157224 */ /* 0x000fce00078e0009 */
.L_x_10438:
[----:B------:R-:W-:Y:S05]  /*59b10*/  BSYNC.RECONVERGENT B3 ;  /* 0x0000000000037941 */ /* 0x000fea0003800200 */
.L_x_10437:
        /* <DEDUP_REMOVED lines=93> */
[----:B0-----:R-:W-:Y:S05]  /*5a0f0*/  CALL.REL.NOINC `($__internal_29_$__cuda_sm20_dblrcp_rn_slowpath_v3) ;  /* 0x0000002400b87944 */ /* 0x001fea0003c00000 */
[----:B------:R-:W-:Y:S01]  /*5a100*/  IMAD.MOV.U32 R6, RZ, RZ, R5 ;  /* 0x000000ffff067224 */ /* 0x000fe200078e0005 */
[----:B------:R-:W-:-:S07]  /*5a110*/  MOV R7, R0 ;  /* 0x0000000000077202 */ /* 0x000fce0000000f00 */
.L_x_10440:
[----:B------:R-:W-:Y:S05]  /*5a120*/  BSYNC.RECONVERGENT B3 ;  /* 0x0000000000037941 */ /* 0x000fea0003800200 */
.L_x_10439:
        /* <DEDUP_REMOVED lines=98> */
[----:B------:R-:W-:Y:S05]  /*5a750*/  CALL.REL.NOINC `($__internal_30_$__cuda_sm20_div_rn_f64_full) ;  /* 0x0000002000cc7944 */ /* 0x000fea0003c00000 */
[----:B------:R-:W-:Y:S01]  /*5a760*/  IMAD.MOV.U32 R8, RZ, RZ, R6 ;  /* 0x000000ffff087224 */ /* 0x000fe200078e0006 */
[----:B------:R-:W-:-:S07]  /*5a770*/  MOV R9, R5 ;  /* 0x0000000500097202 */ /* 0x000fce0000000f00 */
.L_x_10442:
[----:B------:R-:W-:Y:S05]  /*5a780*/  BSYNC.RECONVERGENT B0 ;  /* 0x0000000000007941 */ /* 0x000fea0003800200 */
.L_x_10441:
        /* <DEDUP_REMOVED lines=20> */
[----:B------:R-:W-:Y:S01]  /*5a8d0*/  IMAD.MOV.U32 R22, RZ, RZ, R6 ;  /* 0x000000ffff167224 */ /* 0x000fe200078e0006 */
[----:B------:R-:W-:-:S07]  /*5a8e0*/  MOV R23, R5 ;  /* 0x0000000500177202 */ /* 0x000fce0000000f00 */
.L_x_10444:
[----:B------:R-:W-:Y:S05]  /*5a8f0*/  BSYNC.RECONVERGENT B0 ;  /* 0x0000000000007941 */ /* 0x000fea0003800200 */
.L_x_10443:
        /* <DEDUP_REMOVED lines=77> */
.L_x_10447:
[----:B------:R-:W-:Y:S05]  /*5add0*/  BSYNC.RECONVERGENT B0 ;  /* 0x0000000000007941 */ /* 0x000fea0003800200 */
.L_x_10446:
[----:B------:R-:W-:Y:S04]  /*5ade0*/  BSSY.RECONVERGENT B0, `(.L_x_10448) ;  /* 0x0000007000007945 */ /* 0x000fe80003800200 */
[----:B------:R-:W-:Y:S05]  /*5adf0*/  @P2 BRA P3, `(.L_x_10449) ;  /* 0x0000000000142947 */ /* 0x000fea0001800000 */
[----:B------:R-:W-:Y:S01]  /*5ae00*/  MOV R8, R16 ;  /* 0x0000001000087202 */ /* 0x000fe20000000f00 */
[----:B------:R-:W-:Y:S01]  /*5ae10*/  IMAD.MOV.U32 R5, RZ, RZ, R17 ;  /* 0x000000ffff057224 */ /* 0x000fe200078e0011 */
[----:B------:R-:W-:-:S07]  /*5ae20*/  MOV R0, 0x5ae40 ;  /* 0x0005ae4000007802 */ /* 0x000fce0000000f00 */
[----:B------:R-:W-:Y:S05]  /*5ae30*/  CALL.REL.NOINC `($__internal_30_$__cuda_sm20_div_rn_f64_full) ;  /* 0x0000001c00147944 */ /* 0x000fea0003c00000 */
[----:B------:R-:W-:-:S07]  /*5ae40*/  MOV R4, R6 ;  /* 0x0000000600047202 */ /* 0x000fce0000000f00 */
.L_x_10449:
[----:B------:R-:W-:Y:S05]  /*5ae50*/  BSYNC.RECONVERGENT B0 ;  /* 0x0000000000007941 */ /* 0x000fea0003800200 */
.L_x_10448:
        /* <DEDUP_REMOVED lines=26> */
.L_x_10452:
        /* <DEDUP_REMOVED lines=12> */
.L_x_10451:
[----:B------:R-:W-:Y:S05]  /*5b0c0*/  BSYNC.RECONVERGENT B0 ;  /* 0x0000000000007941 */ /* 0x000fea0003800200 */
.L_x_10450:
        /* <DEDUP_REMOVED lines=17> */
.L_x_10454:
[----:B------:R-:W-:Y:S05]  /*5b1e0*/  BSYNC.RECONVERGENT B0 ;  /* 0x0000000000007941 */ /* 0x000fea0003800200 */
.L_x_10453:
[----:B------:R-:W-:Y:S02]  /*5b1f0*/  FSEL R4, R6, RZ, P2 ;  /* 0x000000ff06047208 */ /* 0x000fe40001000000 */
[----:B------:R-:W-:-:S06]  /*5b200*/  FSEL R5, R7, 1.875, P2 ;  /* 0x3ff0000007057808 */ /* 0x000fcc0001000000 */
[----:B------:R-:W-:-:S08]  /*5b210*/  DMUL R4, R14, R4 ;  /* 0x000000040e047228 */ /* 0x000fd00000000000 */
[----:B------:R-:W-:Y:S01]  /*5b220*/  DMUL R18, R4, R22 ;  /* 0x0000001604127228 */ /* 0x000fe20000000000 */
[----:B------:R-:W-:Y:S10]  /*5b230*/  BRA `(.L_x_10434) ;  /* 0x00000010002c7947 */ /* 0x000ff40003800000 */
.L_x_10445:
        /* <DEDUP_REMOVED lines=30> */
.L_x_10456:
[----:B------:R-:W-:Y:S05]  /*5b420*/  BSYNC.RECONVERGENT B0 ;  /* 0x0000000000007941 */ /* 0x000fea0003800200 */
.L_x_10455:
        /* <DEDUP_REMOVED lines=27> */
.L_x_10460:
[----:B------:R-:W-:Y:S05]  /*5b5e0*/  BSYNC.RECONVERGENT B0 ;  /* 0x0000000000007941 */ /* 0x000fea0003800200 */
.L_x_10459:
        /* <DEDUP_REMOVED lines=30> */
.L_x_10458:
        /* <DEDUP_REMOVED lines=79> */
.L_x_10462:
[----:B------:R-:W-:Y:S01]  /*5bcc0*/  MOV R6, 0x0 ;  /* 0x0000000000067802 */ /* 0x000fe20000000f00 */
[----:B------:R-:W-:Y:S01]  /*5bcd0*/  IMAD.MOV.U32 R7, RZ, RZ, 0x7ff00000 ;  /* 0x7ff00000ff077424 */ /* 0x000fe200078e00ff */
[----:B------:R-:W-:-:S05]  /*5bce0*/  LOP3.LUT P0, RZ, R5, 0x7fffffff, RZ, 0xc0, !PT ;  /* 0x7fffffff05ff7812 */ /* 0x000fca000780c0ff */
[----:B------:R-:W-:-:S10]  /*5bcf0*/  DFMA R6, R4, R6, +INF ;  /* 0x7ff000000406742b */ /* 0x000fd40000000006 */
[----:B------:R-:W-:Y:S02]  /*5bd00*/  FSEL R6, R6, RZ, P0 ;  /* 0x000000ff06067208 */ /* 0x000fe40000000000 */
[----:B------:R-:W-:-:S07]  /*5bd10*/  FSEL R7, R7, -QNAN , P0 ;  /* 0xfff0000007077808 */ /* 0x000fce0000000000 */
.L_x_10461:
[----:B------:R-:W-:Y:S05]  /*5bd20*/  BSYNC.RECONVERGENT B3 ;  /* 0x0000000000037941 */ /* 0x000fea0003800200 */
.L_x_10457:
        /* <DEDUP_REMOVED lines=29> */
.L_x_10464:
[----:B------:R-:W-:Y:S05]  /*5bf00*/  BSYNC.RECONVERGENT B0 ;  /* 0x0000000000007941 */ /* 0x000fea0003800200 */
.L_x_10463:
        /* <DEDUP_REMOVED lines=60> */
.L_x_10466:
[----:B------:R-:W-:Y:S05]  /*5c2d0*/  BSYNC.RECONVERGENT B0 ;  /* 0x0000000000007941 */ /* 0x000fea0003800200 */
.L_x_10465:
[----:B------:R-:W-:-:S11]  /*5c2e0*/  DMUL R18, R12, R22 ;  /* 0x000000160c127228 */ /* 0x000fd60000000000 */
.L_x_10434:
[----:B------:R-:W-:Y:S05]  /*5c2f0*/  BSYNC.RECONVERGENT B1 ;  /* 0x0000000000017941 */ /* 0x000fea0003800200 */
.L_x_10418:
        /* <DEDUP_REMOVED lines=13> */
.L_x_10471:
        /* <DEDUP_REMOVED lines=26> */
.L_x_10470:
[----:B------:R-:W-:Y:S05]  /*5c570*/  BSYNC.RECONVERGENT B1 ;  /* 0x0000000000017941 */ /* 0x000fea0003800200 */
.L_x_10469:
        /* <DEDUP_REMOVED lines=9> */
.L_x_10468:
        /* <DEDUP_REMOVED lines=21> */
.L_x_10472:
[----:B------:R-:W-:Y:S01]  /*5c760*/  MOV R4, R2 ;  /* 0x0000000200047202 */ /* 0x000fe20000000f00 */
[----:B------:R-:W-:-:S07]  /*5c770*/  IMAD.MOV.U32 R5, RZ, RZ, R3 ;  /* 0x000000ffff057224 */ /* 0x000fce00078e0003 */
.L_x_10467:
[----:B------:R-:W-:-:S11]  /*5c780*/  DADD R18, -R4, 1 ;  /* 0x3ff0000004127429 */ /* 0x000fd60000000100 */
.L_x_9885:
[----:B------:R-:W-:Y:S05]  /*5c790*/  BSYNC.RECONVERGENT B7 ;  /* 0x0000000000077941 */ /* 0x000fea0003800200 */
.L_x_9884:
[----:B------:R-:W-:Y:S02]  /*5c7a0*/  HFMA2 R3, -RZ, RZ, 0, 0 ;  /* 0x00000000ff037431 */ /* 0x000fe400000001ff */
[----:B------:R-:W-:Y:S01]  /*5c7b0*/  IMAD.MOV.U32 R2, RZ, RZ, R45 ;  /* 0x000000ffff027224 */ /* 0x000fe200078e002d */
[----:B------:R-:W-:-:S03]  /*5c7c0*/  MOV R0, R18 ;  /* 0x0000001200007202 */ /* 0x000fc60000000f00 */
[----:B0-----:R-:W-:Y:S05]  /*5c7d0*/  RET.REL.NODEC R2 `(_ZN2at6native29vectorized_elementwise_kernelILi4EN48_GLOBAL__N__08322988_15_IGammaKernel_cu_cb51a28d10CalcIgammaIdEESt5arrayIPcLm3EEEEviT0_T1_) ;  /* 0xfffffa3802087950 */ /* 0x001fea0003c3ffff */
        .weak           $__internal_29_$__cuda_sm20_dblrcp_rn_slowpath_v3
        .type           $__internal_29_$__cuda_sm20_dblrcp_rn_slowpath_v3,@function
        .size           $__internal_29_$__cuda_sm20_dblrcp_rn_slowpath_v3,($__internal_30_$__cuda_sm20_div_rn_f64_full - $__internal_29_$__cuda_sm20_dblrcp_rn_slowpath_v3)
$__internal_29_$__cuda_sm20_dblrcp_rn_slowpath_v3:
        /* <DEDUP_REMOVED lines=25> */
.L_x_10476:
        /* <DEDUP_REMOVED lines=10> */
.L_x_10474:
[----:B------:R-:W-:Y:S01]  /*5ca10*/  LOP3.LUT R9, R7, 0x80000, RZ, 0xfc, !PT ;  /* 0x0008000007097812 */ /* 0x000fe200078efcff */
[----:B------:R-:W-:-:S07]  /*5ca20*/  IMAD.MOV.U32 R8, RZ, RZ, R6 ;  /* 0x000000ffff087224 */ /* 0x000fce00078e0006 */
.L_x_10475:
[----:B------:R-:W-:Y:S05]  /*5ca30*/  BSYNC.RECONVERGENT B0 ;  /* 0x0000000000007941 */ /* 0x000fea0003800200 */
.L_x_10473:
[----:B------:R-:W-:Y:S01]  /*5ca40*/  MOV R6, R24 ;  /* 0x0000001800067202 */ /* 0x000fe20000000f00 */
[----:B------:R-:W-:Y:S01]  /*5ca50*/  IMAD.MOV.U32 R7, RZ, RZ, 0x0 ;  /* 0x00000000ff077424 */ /* 0x000fe200078e00ff */
[----:B------:R-:W-:Y:S01]  /*5ca60*/  MOV R5, R8 ;  /* 0x0000000800057202 */ /* 0x000fe20000000f00 */
[----:B------:R-:W-:Y:S02]  /*5ca70*/  IMAD.MOV.U32 R0, RZ, RZ, R9 ;  /* 0x000000ffff007224 */ /* 0x000fe400078e0009 */
[----:B------:R-:W-:Y:S05]  /*5ca80*/  RET.REL.NODEC R6 `(_ZN2at6native29vectorized_elementwise_kernelILi4EN48_GLOBAL__N__08322988_15_IGammaKernel_cu_cb51a28d10CalcIgammaIdEESt5arrayIPcLm3EEEEviT0_T1_) ;  /* 0xfffffa34065c7950 */ /* 0x000fea0003c3ffff */
        .weak           $__internal_30_$__cuda_sm20_div_rn_f64_full
        .type           $__internal_30_$__cuda_sm20_div_rn_f64_full,@function
        .size           $__internal_30_$__cuda_sm20_div_rn_f64_full,($__internal_31_$__cuda_sm20_dsqrt_rn_f64_mediumpath_v1 - $__internal_30_$__cuda_sm20_div_rn_f64_full)
$__internal_30_$__cuda_sm20_div_rn_f64_full:
        /* <DEDUP_REMOVED lines=72> */
.L_x_10478:
        /* <DEDUP_REMOVED lines=17> */
.L_x_10481:
[----:B------:R-:W-:Y:S02]  /*5d020*/  LOP3.LUT R5, R29, 0x80000, RZ, 0xfc, !PT ;  /* 0x000800001d057812 */ /* 0x000fe400078efcff */
[----:B------:R-:W-:-:S03]  /*5d030*/  MOV R30, R28 ;  /* 0x0000001c001e7202 */ /* 0x000fc60000000f00 */
[----:B------:R-:W-:Y:S01]  /*5d040*/  IMAD.MOV.U32 R31, RZ, RZ, R5 ;  /* 0x000000ffff1f7224 */ /* 0x000fe200078e0005 */
[----:B------:R-:W-:Y:S06]  /*5d050*/  BRA `(.L_x_10479) ;  /* 0x00000000000c7947 */ /* 0x000fec0003800000 */
.L_x_10480:
[----:B------:R-:W-:Y:S02]  /*5d060*/  LOP3.LUT R5, R33, 0x80000, RZ, 0xfc, !PT ;  /* 0x0008000021057812 */ /* 0x000fe400078efcff */
[----:B------:R-:W-:-:S03]  /*5d070*/  MOV R30, R32 ;  /* 0x00000020001e7202 */ /* 0x000fc60000000f00 */
[----:B------:R-:W-:-:S07]  /*5d080*/  IMAD.MOV.U32 R31, RZ, RZ, R5 ;  /* 0x000000ffff1f7224 */ /* 0x000fce00078e0005 */
.L_x_10479:
[----:B------:R-:W-:Y:S05]  /*5d090*/  BSYNC.RECONVERGENT B6 ;  /* 0x0000000000067941 */ /* 0x000fea0003800200 */
.L_x_10477:
[----:B------:R-:W-:Y:S01]  /*5d0a0*/  MOV R8, R0 ;  /* 0x0000000000087202 */ /* 0x000fe20000000f00 */
[----:B------:R-:W-:Y:S01]  /*5d0b0*/  IMAD.MOV.U32 R9, RZ, RZ, 0x0 ;  /* 0x00000000ff097424 */ /* 0x000fe200078e00ff */
[-C--:B------:R-:W-:Y:S01]  /*5d0c0*/  MOV R6, R30.reuse ;  /* 0x0000001e00067202 */ /* 0x080fe20000000f00 */
[--C-:B------:R-:W-:Y:S01]  /*5d0d0*/  IMAD.MOV.U32 R5, RZ, RZ, R31.reuse ;  /* 0x000000ffff057224 */ /* 0x100fe200078e001f */
[----:B------:R-:W-:Y:S01]  /*5d0e0*/  MOV R28, R30 ;  /* 0x0000001e001c7202 */ /* 0x000fe20000000f00 */
[----:B------:R-:W-:Y:S01]  /*5d0f0*/  IMAD.MOV.U32 R29, RZ, RZ, R31 ;  /* 0x000000ffff1d7224 */ /* 0x000fe200078e001f */
[----:B------:R-:W-:Y:S06]  /*5d100*/  RET.REL.NODEC R8 `(_ZN2at6native29vectorized_elementwise_kernelILi4EN48_GLOBAL__N__08322988_15_IGammaKernel_cu_cb51a28d10CalcIgammaIdEESt5arrayIPcLm3EEEEviT0_T1_) ;  /* 0xfffffa2c08bc7950 */ /* 0x000fec0003c3ffff */
        .weak           $__internal_31_$__cuda_sm20_dsqrt_rn_f64_mediumpath_v1
        .type           $__internal_31_$__cuda_sm20_dsqrt_rn_f64_mediumpath_v1,@function
        .size           $__internal_31_$__cuda_sm20_dsqrt_rn_f64_mediumpath_v1,($_ZN2at6native29vectorized_elementwise_kernelILi4EN48_GLOBAL__N__08322988_15_IGammaKernel_cu_cb51a28d10CalcIgammaIdEESt5arrayIPcLm3EEEEviT0_T1_$__internal_accurate_pow - $__internal_31_$__cuda_sm20_dsqrt_rn_f64_mediumpath_v1)
$__internal_31_$__cuda_sm20_dsqrt_rn_f64_mediumpath_v1:
        /* <DEDUP_REMOVED lines=16> */
.L_x_10483:
        /* <DEDUP_REMOVED lines=25> */
.L_x_10485:
[----:B------:R-:W-:-:S11]  /*5d3a0*/  DADD R8, R6, R6 ;  /* 0x0000000006087229 */ /* 0x000fd60000000006 */
.L_x_10484:
[----:B------:R-:W-:Y:S05]  /*5d3b0*/  BSYNC.RECONVERGENT B0 ;  /* 0x0000000000007941 */ /* 0x000fea0003800200 */
.L_x_10482:
[----:B------:R-:W-:Y:S01]  /*5d3c0*/  MOV R6, R0 ;  /* 0x0000000000067202 */ /* 0x000fe20000000f00 */
[----:B------:R-:W-:-:S04]  /*5d3d0*/  IMAD.MOV.U32 R7, RZ, RZ, 0x0 ;  /* 0x00000000ff077424 */ /* 0x000fc800078e00ff */
[----:B------:R-:W-:Y:S05]  /*5d3e0*/  RET.REL.NODEC R6 `(_ZN2at6native29vectorized_elementwise_kernelILi4EN48_GLOBAL__N__08322988_15_IGammaKernel_cu_cb51a28d10CalcIgammaIdEESt5arrayIPcLm3EEEEviT0_T1_) ;  /* 0xfffffa2c06047950 */ /* 0x000fea0003c3ffff */
        .type           $_ZN2at6native29vectorized_elementwise_kernelILi4EN48_GLOBAL__N__08322988_15_IGammaKernel_cu_cb51a28d10CalcIgammaIdEESt5arrayIPcLm3EEEEviT0_T1_$__internal_accurate_pow,@function
        .size           $_ZN2at6native29vectorized_elementwise_kernelILi4EN48_GLOBAL__N__08322988_15_IGammaKernel_cu_cb51a28d10CalcIgammaIdEESt5arrayIPcLm3EEEEviT0_T1_$__internal_accurate_pow,($_ZN2at6native29vectorized_elementwise_kernelILi4EN48_GLOBAL__N__08322988_15_IGammaKernel_cu_cb51a28d10CalcIgammaIdEESt5arrayIPcLm3EEEEviT0_T1_$__internal_lgamma_pos - $_ZN2at6native29vectorized_elementwise_kernelILi4EN48_GLOBAL__N__08322988_15_IGammaKernel_cu_cb51a28d10CalcIgammaIdEESt5arrayIPcLm3EEEEviT0_T1_$__internal_accurate_pow)
$_ZN2at6native29vectorized_elementwise_kernelILi4EN48_GLOBAL__N__08322988_15_IGammaKernel_cu_cb51a28d10CalcIgammaIdEESt5arrayIPcLm3EEEEviT0_T1_$__internal_accurate_pow:
        /* <DEDUP_REMOVED lines=173> */
.L_x_10486:
[----:B------:R-:W-:Y:S01]  /*5dec0*/  DFMA R6, R12, R28, R28 ;  /* 0x0000001c0c06722b */ /* 0x000fe2000000001c */
[----:B------:R-:W-:Y:S01]  /*5ded0*/  IMAD.MOV.U32 R8, RZ, RZ, R0 ;  /* 0x000000ffff087224 */ /* 0x000fe200078e0000 */
[----:B------:R-:W-:Y:S01]  /*5dee0*/  DSETP.NEU.AND P0, PT, |R28|, +INF , PT ;  /* 0x7ff000001c00742a */ /* 0x000fe20003f0d200 */
[----:B------:R-:W-:-:S07]  /*5def0*/  MOV R9, 0x0 ;  /* 0x0000000000097802 */ /* 0x000fce0000000f00 */
[----:B------:R-:W-:Y:S02]  /*5df00*/  FSEL R6, R28, R6, !P0 ;  /* 0x000000061c067208 */ /* 0x000fe40004000000 */
[----:B------:R-:W-:Y:S01]  /*5df10*/  FSEL R7, R29, R7, !P0 ;  /* 0x000000071d077208 */ /* 0x000fe20004000000 */
[----:B------:R-:W-:Y:S06]  /*5df20*/  RET.REL.NODEC R8 `(_ZN2at6native29vectorized_elementwise_kernelILi4EN48_GLOBAL__N__08322988_15_IGammaKernel_cu_cb51a28d10CalcIgammaIdEESt5arrayIPcLm3EEEEviT0_T1_) ;  /* 0xfffffa2008347950 */ /* 0x000fec0003c3ffff */
        .type           $_ZN2at6native29vectorized_elementwise_kernelILi4EN48_GLOBAL__N__08322988_15_IGammaKernel_cu_cb51a28d10CalcIgammaIdEESt5arrayIPcLm3EEEEviT0_T1_$__internal_lgamma_pos,@function
        .size           $_ZN2at6native29vectorized_elementwise_kernelILi4EN48_GLOBAL__N__08322988_15_IGammaKernel_cu_cb51a28d10CalcIgammaIdEESt5arrayIPcLm3EEEEviT0_T1_$__internal_lgamma_pos,(.L_x_11583 - $_ZN2at6native29vectorized_elementwise_kernelILi4EN48_GLOBAL__N__08322988_15_IGammaKernel_cu_cb51a28d10CalcIgammaIdEESt5arrayIPcLm3EEEEviT0_T1_$__internal_lgamma_pos)
$_ZN2at6native29vectorized_elementwise_kernelILi4EN48_GLOBAL__N__08322988_15_IGammaKernel_cu_cb51a28d10CalcIgammaIdEESt5arrayIPcLm3EEEEviT0_T1_$__internal_lgamma_pos:
        /* <DEDUP_REMOVED lines=74> */
.L_x_10491:
[----:B------:R-:W-:Y:S01]  /*5e3d0*/  IMAD.MOV.U32 R8, RZ, RZ, 0x0 ;  /* 0x00000000ff087424 */ /* 0x000fe200078e00ff */
[----:B------:R-:W-:-:S06]  /*5e3e0*/  MOV R9, 0x7ff00000 ;  /* 0x7ff0000000097802 */ /* 0x000fcc0000000f00 */
[----:B------:R-:W-:-:S11]  /*5e3f0*/  DFMA R8, R6, R8, +INF ;  /* 0x7ff000000608742b */ /* 0x000fd60000000008 */
.L_x_10492:
[----:B------:R-:W-:Y:S05]  /*5e400*/  BSYNC.RECONVERGENT B5 ;  /* 0x0000000000057941 */ /* 0x000fea0003800200 */
.L_x_10490:
        /* <DEDUP_REMOVED lines=35> */
.L_x_10489:
        /* <DEDUP_REMOVED lines=65> */
.L_x_10495:
[----:B------:R-:W-:Y:S05]  /*5ea50*/  BSYNC.RECONVERGENT B5 ;  /* 0x0000000000057941 */ /* 0x000fea0003800200 */
.L_x_10494:
[----:B------:R-:W-:Y:S01]  /*5ea60*/  DADD R6, R14, R22 ;  /* 0x000000000e067229 */ /* 0x000fe20000000016 */
[----:B------:R-:W-:Y:S10]  /*5ea70*/  BRA `(.L_x_10493) ;  /* 0x0000001000187947 */ /* 0x000ff40003800000 */
.L_x_10488:
        /* <DEDUP_REMOVED lines=64> */
.L_x_10496:
        /* <DEDUP_REMOVED lines=70> */
.L_x_10497:
        /* <DEDUP_REMOVED lines=121> */
.L_x_10498:
[----:B------:R-:W-:Y:S01]  /*5fa70*/  MOV R8, 0x0 ;  /* 0x0000000000087802 */ /* 0x000fe20000000f00 */
[----:B------:R-:W-:Y:S01]  /*5fa80*/  IMAD.MOV.U32 R9, RZ, RZ, 0x7ff00000 ;  /* 0x7ff00000ff097424 */ /* 0x000fe200078e00ff */
[----:B------:R-:W-:-:S05]  /*5fa90*/  LOP3.LUT P0, RZ, R7, 0x7fffffff, RZ, 0xc0, !PT ;  /* 0x7fffffff07ff7812 */ /* 0x000fca000780c0ff */
[----:B------:R-:W-:-:S10]  /*5faa0*/  DFMA R8, R6, R8, +INF ;  /* 0x7ff000000608742b */ /* 0x000fd40000000008 */
[----:B------:R-:W-:Y:S02]  /*5fab0*/  FSEL R6, R8, RZ, P0 ;  /* 0x000000ff08067208 */ /* 0x000fe40000000000 */
[----:B------:R-:W-:-:S07]  /*5fac0*/  FSEL R7, R9, -QNAN , P0 ;  /* 0xfff0000009077808 */ /* 0x000fce0000000000 */
.L_x_10499:
[----:B------:R-:W-:-:S11]  /*5fad0*/  DADD R6, -RZ, -R6 ;  /* 0x00000000ff067229 */ /* 0x000fd60000000906 */
.L_x_10493:
[----:B------:R-:W-:Y:S05]  /*5fae0*/  BSYNC.RECONVERGENT B0 ;  /* 0x0000000000007941 */ /* 0x000fea0003800200 */
.L_x_10487:
[----:B------:R-:W-:Y:S01]  /*5faf0*/  HFMA2 R5, -RZ, RZ, 0, 0 ;  /* 0x00000000ff057431 */ /* 0x000fe200000001ff */
[----:B------:R-:W-:Y:S01]  /*5fb00*/  MOV R14, R6 ;  /* 0x00000006000e7202 */ /* 0x000fe20000000f00 */
[----:B------:R-:W-:Y:S02]  /*5fb10*/  IMAD.MOV.U32 R15, RZ, RZ, R7 ;  /* 0x000000ffff0f7224 */ /* 0x000fe400078e0007 */
[----:B------:R-:W-:Y:S05]  /*5fb20*/  RET.REL.NODEC R4 `(_ZN2at6native29vectorized_elementwise_kernelILi4EN48_GLOBAL__N__08322988_15_IGammaKernel_cu_cb51a28d10CalcIgammaIdEESt5arrayIPcLm3EEEEviT0_T1_) ;  /* 0xfffffa0404347950 */ /* 0x000fea0003c3ffff */
.L_x_10500:
        /* <DEDUP_REMOVED lines=13> */
.L_x_11583:


//--------------------- .text._ZN2at6native29vectorized_elementwise_kernelILi8EN48_GLOBAL__N__08322988_15_IGammaKernel_cu_cb51a28d10CalcIgammaIdEESt5arrayIPcLm3EEEEviT0_T1_ --------------------------
	.section	.text._ZN2at6native29vectorized_elementwise_kernelILi8EN48_GLOBAL__N__08322988_15_IGammaKernel_cu_cb51a28d10CalcIgammaIdEESt5arrayIPcLm3EEEEviT0_T1_,"ax",@progbits
	.align	128
.text._ZN2at6native29vectorized_elementwise_kernelILi8EN48_GLOBAL__N__08322988_15_IGammaKernel_cu_cb51a28d10CalcIgammaIdEESt5arrayIPcLm3EEEEviT0_T1_:
        .type           _ZN2at6native29vectorized_elementwise_kernelILi8EN48_GLOBAL__N__08322988_15_IGammaKernel_cu_cb51a28d10CalcIgammaIdEESt5arrayIPcLm3EEEEviT0_T1_,@function
        .size           _ZN2at6native29vectorized_elementwise_kernelILi8EN48_GLOBAL__N__08322988_15_IGammaKernel_cu_cb51a28d10CalcIgammaIdEESt5arrayIPcLm3EEEEviT0_T1_,(.L_x_11591 - _ZN2at6native29vectorized_elementwise_kernelILi8EN48_GLOBAL__N__08322988_15_IGammaKernel_cu_cb51a28d10CalcIgammaIdEESt5arrayIPcLm3EEEEviT0_T1_)
        .other          _ZN2at6native29vectorized_elementwise_kernelILi8EN48_GLOBAL__N__08322988_15_IGammaKernel_cu_cb51a28d10CalcIgammaIdEESt5arrayIPcLm3EEEEviT0_T1_,@"STO_CUDA_ENTRY STV_DEFAULT"
_ZN2at6native29vectorized_elementwise_kernelILi8EN48_GLOBAL__N__08322988_15_IGammaKernel_cu_cb51a28d10CalcIgammaIdEESt5arrayIPcLm3EEEEviT0_T1_:
        /* <DEDUP_REMOVED lines=109> */
[----:B0----5:R-:W-:Y:S05]  /*06d0*/  CALL.REL.NOINC `($_ZN2at6native29vectorized_elementwise_kernelILi8EN48_GLOBAL__N__08322988_15_IGammaKernel_cu_cb51a28d10CalcIgammaIdEESt5arrayIPcLm3EEEEviT0_T1_$_ZN46_INTERNAL_08322988_15_IGammaKernel_cu_cb51a28d48_GLOBAL__N__08322988_15_IGammaKernel_cu_cb51a28d11calc_igammaIdEET_S2_S2_) ;  /* 0x0000002000447944 */ /* 0x021fea0003c00000 */
[----:B------:R-:W-:Y:S02]  /*06e0*/  IMAD.MOV.U32 R2, RZ, RZ, R0 ;  /* 0x000000ffff027224 */ /* 0x000fe400078e0000 */
[----:B------:R-:W-:-:S05]  /*06f0*/  IMAD.MOV.U32 R3, RZ, RZ, R7 ;  /* 0x000000ffff037224 */ /* 0x000fca00078e0007 */
[----:B------:R1:W-:Y:S02]  /*0700*/  STL.64 [R1+0x28b8], R2 ;  /* 0x0028b80201007387 */ /* 0x0003e40000100a00 */
.L_x_10505:
[----:B------:R-:W-:Y:S05]  /*0710*/  BSYNC.RECONVERGENT B10 ;  /* 0x00000000000a7941 */ /* 0x000fea0003800200 */
.L_x_10504:
        /* <DEDUP_REMOVED lines=15> */
[----:B------:R-:W-:Y:S05]  /*0810*/  CALL.REL.NOINC `($_ZN2at6native29vectorized_elementwise_kernelILi8EN48_GLOBAL__N__08322988_15_IGammaKernel_cu_cb51a28d10CalcIgammaIdEESt5arrayIPcLm3EEEEviT0_T1_$_ZN46_INTERNAL_08322988_15_IGammaKernel_cu_cb51a28d48_GLOBAL__N__08322988_15_IGammaKernel_cu_cb51a28d11calc_igammaIdEET_S2_S2_) ;  /* 0x0000001c00f47944 */ /* 0x000fea0003c00000 */
[----:B------:R-:W-:Y:S01]  /*0820*/  MOV R2, R0 ;  /* 0x0000000000027202 */ /* 0x000fe20000000f00 */
[----:B------:R-:W-:-:S05]  /*0830*/  IMAD.MOV.U32 R3, RZ, RZ, R7 ;  /* 0x000000ffff037224 */ /* 0x000fca00078e0007 */
[----:B------:R1:W-:Y:S02]  /*0840*/  STL.64 [R1+0x28a8], R2 ;  /* 0x0028a80201007387 */ /* 0x0003e40000100a00 */
.L_x_10507:
[----:B------:R-:W-:Y:S05]  /*0850*/  BSYNC.RECONVERGENT B10 ;  /* 0x00000000000a7941 */ /* 0x000fea0003800200 */
.L_x_10506:
        /* <DEDUP_REMOVED lines=14> */
[----:B0-----:R-:W-:Y:S05]  /*0940*/  CALL.REL.NOINC `($_ZN2at6native29vectorized_elementwise_kernelILi8EN48_GLOBAL__N__08322988_15_IGammaKernel_cu_cb51a28d10CalcIgammaIdEESt5arrayIPcLm3EEEEviT0_T1_$_ZN46_INTERNAL_08322988_15_IGammaKernel_cu_cb51a28d48_GLOBAL__N__08322988_15_IGammaKernel_cu_cb51a28d11calc_igammaIdEET_S2_S2_) ;  /* 0x0000001c00a87944 */ /* 0x001fea0003c00000 */
[----:B------:R-:W-:Y:S01]  /*0950*/  IMAD.MOV.U32 R74, RZ, RZ, R0 ;  /* 0x000000ffff4a7224 */ /* 0x000fe200078e0000 */
[----:B------:R-:W-:-:S07]  /*0960*/  MOV R75, R7 ;  /* 0x00000007004b7202 */ /* 0x000fce0000000f00 */
.L_x_10509:
[----:B------:R-:W-:Y:S05]  /*0970*/  BSYNC.RECONVERGENT B10 ;  /* 0x00000000000a7941 */ /* 0x000fea0003800200 */
.L_x_10508:
        /* <DEDUP_REMOVED lines=13> */
[----:B0-----:R-:W-:Y:S05]  /*0a50*/  CALL.REL.NOINC `($_ZN2at6native29vectorized_elementwise_kernelILi8EN48_GLOBAL__N__08322988_15_IGammaKernel_cu_cb51a28d10CalcIgammaIdEESt5arrayIPcLm3EEEEviT0_T1_$_ZN46_INTERNAL_08322988_15_IGammaKernel_cu_cb51a28d48_GLOBAL__N__08322988_15_IGammaKernel_cu_cb51a28d11calc_igammaIdEET_S2_S2_) ;  /* 0x0000001c00647944 */ /* 0x001fea0003c00000 */
[----:B------:R-:W-:Y:S02]  /*0a60*/  IMAD.MOV.U32 R70, RZ, RZ, R0 ;  /* 0x000000ffff467224 */ /* 0x000fe400078e0000 */
[----:B------:R-:W-:-:S07]  /*0a70*/  IMAD.MOV.U32 R71, RZ, RZ, R7 ;  /* 0x000000ffff477224 */ /* 0x000fce00078e0007 */
.L_x_10511:
[----:B------:R-:W-:Y:S05]  /*0a80*/  BSYNC.RECONVERGENT B10 ;  /* 0x00000000000a7941 */ /* 0x000fea0003800200 */
.L_x_10510:
        /* <DEDUP_REMOVED lines=13> */
[----:B0-----:R-:W-:Y:S05]  /*0b60*/  CALL.REL.NOINC `($_ZN2at6native29vectorized_elementwise_kernelILi8EN48_GLOBAL__N__08322988_15_IGammaKernel_cu_cb51a28d10CalcIgammaIdEESt5arrayIPcLm3EEEEviT0_T1_$_ZN46_INTERNAL_08322988_15_IGammaKernel_cu_cb51a28d48_GLOBAL__N__08322988_15_IGammaKernel_cu_cb51a28d11calc_igammaIdEET_S2_S2_) ;  /* 0x0000001c00207944 */ /* 0x001fea0003c00000 */
[----:B------:R-:W-:Y:S01]  /*0b70*/  MOV R66, R0 ;  /* 0x0000000000427202 */ /* 0x000fe20000000f00 */
[----:B------:R-:W-:-:S07]  /*0b80*/  IMAD.MOV.U32 R67, RZ, RZ, R7 ;  /* 0x000000ffff437224 */ /* 0x000fce00078e0007 */
.L_x_10513:
[----:B------:R-:W-:Y:S05]  /*0b90*/  BSYNC.RECONVERGENT B10 ;  /* 0x00000000000a7941 */ /* 0x000fea0003800200 */
.L_x_10512:
        /* <DEDUP_REMOVED lines=14> */
[----:B------:R-:W-:Y:S01]  /*0c80*/  IMAD.MOV.U32 R60, RZ, RZ, R0 ;  /* 0x000000ffff3c7224 */ /* 0x000fe200078e0000 */
[----:B------:R-:W-:-:S07]  /*0c90*/  MOV R61, R7 ;  /* 0x00000007003d7202 */ /* 0x000fce0000000f00 */
.L_x_10515:
[----:B------:R-:W-:Y:S05]  /*0ca0*/  BSYNC.RECONVERGENT B10 ;  /* 0x00000000000a7941 */ /* 0x000fea0003800200 */
.L_x_10514:
        /* <DEDUP_REMOVED lines=16> */
.L_x_10517:
[----:B------:R-:W-:Y:S05]  /*0db0*/  BSYNC.RECONVERGENT B10 ;  /* 0x00000000000a7941 */ /* 0x000fea0003800200 */
.L_x_10516:
        /* <DEDUP_REMOVED lines=13> */
[----:B0-----:R-:W-:Y:S05]  /*0e90*/  CALL.REL.NOINC `($_ZN2at6native29vectorized_elementwise_kernelILi8EN48_GLOBAL__N__08322988_15_IGammaKernel_cu_cb51a28d10CalcIgammaIdEESt5arrayIPcLm3EEEEviT0_T1_$_ZN46_INTERNAL_08322988_15_IGammaKernel_cu_cb51a28d48_GLOBAL__N__08322988_15_IGammaKernel_cu_cb51a28d11calc_igammaIdEET_S2_S2_) ;  /* 0x0000001800547944 */ /* 0x001fea0003c00000 */
[----:B------:R-:W-:Y:S05]  /*0ea0*/  BSYNC.RECONVERGENT B10 ;  /* 0x00000000000a7941 */ /* 0x000fea0003800200 */
.L_x_10519:
[----:B------:R-:W-:Y:S01]  /*0eb0*/  MOV R6, R0 ;  /* 0x0000000000067202 */ /* 0x000fe20000000f00 */
[----:B------:R-:W-:Y:S06]  /*0ec0*/  BRA `(.L_x_10518) ;  /* 0x0000000800207947 */ /* 0x000fec0003800000 */
.L_x_10503:
        /* <DEDUP_REMOVED lines=10> */
[----:B------:R-:W-:Y:S05]  /*0f70*/  CALL.REL.NOINC `($_ZN2at6native29vectorized_elementwise_kernelILi8EN48_GLOBAL__N__08322988_15_IGammaKernel_cu_cb51a28d10CalcIgammaIdEESt5arrayIPcLm3EEEEviT0_T1_$_ZN46_INTERNAL_08322988_15_IGammaKernel_cu_cb51a28d48_GLOBAL__N__08322988_15_IGammaKernel_cu_cb51a28d12calc_igammacIdEET_S2_S2_) ;  /* 0x0000024c00f87944 */ /* 0x000fea0003c00000 */
[----:B------:R-:W-:Y:S02]  /*0f80*/  IMAD.MOV.U32 R2, RZ, RZ, R0 ;  /* 0x000000ffff027224 */ /* 0x000fe400078e0000 */
[----:B------:R-:W-:-:S05]  /*0f90*/  IMAD.MOV.U32 R3, RZ, RZ, R19 ;  /* 0x000000ffff037224 */ /* 0x000fca00078e0013 */
[----:B------:R0:W-:Y:S02]  /*0fa0*/  STL.64 [R1+0x28b8], R2 ;  /* 0x0028b80201007387 */ /* 0x0001e40000100a00 */
.L_x_10521:
[----:B------:R-:W-:Y:S05]  /*0fb0*/  BSYNC.RECONVERGENT B8 ;  /* 0x0000000000087941 */ /* 0x000fea0003800200 */
.L_x_10520:
        /* <DEDUP_REMOVED lines=15> */
[----:B------:R-:W-:Y:S05]  /*10b0*/  CALL.REL.NOINC `($_ZN2at6native29vectorized_elementwise_kernelILi8EN48_GLOBAL__N__08322988_15_IGammaKernel_cu_cb51a28d10CalcIgammaIdEESt5arrayIPcLm3EEEEviT0_T1_$_ZN46_INTERNAL_08322988_15_IGammaKernel_cu_cb51a28d48_GLOBAL__N__08322988_15_IGammaKernel_cu_cb51a28d12calc_igammacIdEET_S2_S2_) ;  /* 0x0000024c00a87944 */ /* 0x000fea0003c00000 */
[----:B------:R-:W-:Y:S01]  /*10c0*/  MOV R2, R0 ;  /* 0x0000000000027202 */ /* 0x000fe20000000f00 */
[----:B------:R-:W-:-:S05]  /*10d0*/  IMAD.MOV.U32 R3, RZ, RZ, R19 ;  /* 0x000000ffff037224 */ /* 0x000fca00078e0013 */
[----:B------:R0:W-:Y:S02]  /*10e0*/  STL.64 [R1+0x28a8], R2 ;  /* 0x0028a80201007387 */ /* 0x0001e40000100a00 */
.L_x_10523:
[----:B------:R-:W-:Y:S05]  /*10f0*/  BSYNC.RECONVERGENT B8 ;  /* 0x0000000000087941 */ /* 0x000fea0003800200 */
.L_x_10522:
        /* <DEDUP_REMOVED lines=14> */
[----:B------:R-:W-:Y:S05]  /*11e0*/  CALL.REL.NOINC `($_ZN2at6native29vectorized_elementwise_kernelILi8EN48_GLOBAL__N__08322988_15_IGammaKernel_cu_cb51a28d10CalcIgammaIdEESt5arrayIPcLm3EEEEviT0_T1_$_ZN46_INTERNAL_08322988_15_IGammaKernel_cu_cb51a28d48_GLOBAL__N__08322988_15_IGammaKernel_cu_cb51a28d12calc_igammacIdEET_S2_S2_) ;  /* 0x0000024c005c7944 */ /* 0x000fea0003c00000 */
[----:B------:R-:W-:Y:S01]  /*11f0*/  IMAD.MOV.U32 R74, RZ, RZ, R0 ;  /* 0x000000ffff4a7224 */ /* 0x000fe200078e0000 */
[----:B------:R-:W-:-:S07]  /*1200*/  MOV R75, R19 ;  /* 0x00000013004b7202 */ /* 0x000fce0000000f00 */
.L_x_10525:
[----:B------:R-:W-:Y:S05]  /*1210*/  BSYNC.RECONVERGENT B8 ;  /* 0x0000000000087941 */ /* 0x000fea0003800200 */
.L_x_10524:
        /* <DEDUP_REMOVED lines=13> */
[----:B------:R-:W-:Y:S05]  /*12f0*/  CALL.REL.NOINC `($_ZN2at6native29vectorized_elementwise_kernelILi8EN48_GLOBAL__N__08322988_15_IGammaKernel_cu_cb51a28d10CalcIgammaIdEESt5arrayIPcLm3EEEEviT0_T1_$_ZN46_INTERNAL_08322988_15_IGammaKernel_cu_cb51a28d48_GLOBAL__N__08322988_15_IGammaKernel_cu_cb51a28d12calc_igammacIdEET_S2_S2_) ;  /* 0x0000024c00187944 */ /* 0x000fea0003c00000 */
[----:B------:R-:W-:Y:S02]  /*1300*/  IMAD.MOV.U32 R70, RZ, RZ, R0 ;  /* 0x000000ffff467224 */ /* 0x000fe400078e0000 */
[----:B------:R-:W-:-:S07]  /*1310*/  IMAD.MOV.U32 R71, RZ, RZ, R19 ;  /* 0x000000ffff477224 */ /* 0x000fce00078e0013 */
.L_x_10527:
[----:B------:R-:W-:Y:S05]  /*1320*/  BSYNC.RECONVERGENT B8 ;  /* 0x0000000000087941 */ /* 0x000fea0003800200 */
.L_x_10526:
        /* <DEDUP_REMOVED lines=13> */
[----:B------:R-:W-:Y:S05]  /*1400*/  CALL.REL.NOINC `($_ZN2at6native29vectorized_elementwise_kernelILi8EN48_GLOBAL__N__08322988_15_IGammaKernel_cu_cb51a28d10CalcIgammaIdEESt5arrayIPcLm3EEEEviT0_T1_$_ZN46_INTERNAL_08322988_15_IGammaKernel_cu_cb51a28d48_GLOBAL__N__08322988_15_IGammaKernel_cu_cb51a28d12calc_igammacIdEET_S2_S2_) ;  /* 0x0000024800d47944 */ /* 0x000fea0003c00000 */
[----:B------:R-:W-:Y:S01]  /*1410*/  MOV R66, R0 ;  /* 0x0000000000427202 */ /* 0x000fe20000000f00 */
[----:B------:R-:W-:-:S07]  /*1420*/  IMAD.MOV.U32 R67, RZ, RZ, R19 ;  /* 0x000000ffff437224 */ /* 0x000fce00078e0013 */
.L_x_10529:
[----:B------:R-:W-:Y:S05]  /*1430*/  BSYNC.RECONVERGENT B8 ;  /* 0x0000000000087941 */ /* 0x000fea0003800200 */
.L_x_10528:
        /* <DEDUP_REMOVED lines=14> */
[----:B------:R-:W-:Y:S01]  /*1520*/  IMAD.MOV.U32 R60, RZ, RZ, R0 ;  /* 0x000000ffff3c7224 */ /* 0x000fe200078e0000 */
[----:B------:R-:W-:-:S07]  /*1530*/  MOV R61, R19 ;  /* 0x00000013003d7202 */ /* 0x000fce0000000f00 */
.L_x_10531:
[----:B------:R-:W-:Y:S05]  /*1540*/  BSYNC.RECONVERGENT B8 ;  /* 0x0000000000087941 */ /* 0x000fea0003800200 */
.L_x_10530:
        /* <DEDUP_REMOVED lines=16> */
.L_x_10533:
[----:B------:R-:W-:Y:S05]  /*1650*/  BSYNC.RECONVERGENT B8 ;  /* 0x0000000000087941 */ /* 0x000fea0003800200 */
.L_x_10532:
        /* <DEDUP_REMOVED lines=15> */
.L_x_10518:
[----:B------:R-:W-:Y:S05]  /*1750*/  BSYNC.RECONVERGENT B2 ;  /* 0x0000000000027941 */ /* 0x000fea0003800200 */
.L_x_10502:
        /* <DEDUP_REMOVED lines=22> */
.L_x_10536:
[----:B------:R-:W-:-:S13]  /*18c0*/  ISETP.GE.U32.AND P0, PT, R42, R0, PT ;  /* 0x000000002a00720c */ /* 0x000fda0003f06070 */
[----:B------:R-:W-:Y:S05]  /*18d0*/  @P0 BRA `(.L_x_10538) ;  /* 0x0000000000300947 */ /* 0x000fea0003800000 */
[----:B0-----:R-:W0:Y:S01]  /*18e0*/  LDC.64 R2, c[0x0][0x388] ;  /* 0x0000e200ff027b82 */ /* 0x001e220000000a00 */
[----:B------:R-:W-:Y:S02]  /*18f0*/  IMAD.IADD R5, R4, 0x1, R42 ;  /* 0x0000000104057824 */ /* 0x000fe400078e022a */
[----:B------:R-:W-:Y:S02]  /*1900*/  VIADD R42, R42, 0x80 ;  /* 0x000000802a2a7836 */ /* 0x000fe40000000000 */
[----:B0-----:R-:W-:-:S05]  /*1910*/  IMAD.WIDE.U32 R2, R5, 0x8, R2 ;  /* 0x0000000805027825 */ /* 0x001fca00078e0002 */
[----:B------:R1:W-:Y:S02]  /*1920*/  STG.E.64 desc[UR4][R2.64], R74 ;  /* 0x0000004a02007986 */ /* 0x0003e4000c101b04 */
.L_x_10537:
[----:B------:R-:W-:-:S13]  /*1930*/  ISETP.GE.U32.AND P0, PT, R42, R0, PT ;  /* 0x000000002a00720c */ /* 0x000fda0003f06070 */
[----:B------:R-:W-:Y:S05]  /*1940*/  @P0 BRA `(.L_x_10539) ;  /* 0x0000000000300947 */ /* 0x000fea0003800000 */
[----:B01----:R-:W0:Y:S01]  /*1950*/  LDC.64 R2, c[0x0][0x388] ;  /* 0x0000e200ff027b82 */ /* 0x003e220000000a00 */
[----:B------:R-:W-:Y:S01]  /*1960*/  IADD3 R5, PT, PT, R4, R42, RZ ;  /* 0x0000002a04057210 */ /* 0x000fe20007ffe0ff */
[----:B------:R-:W-:-:S04]  /*1970*/  VIADD R42, R42, 0x80 ;  /* 0x000000802a2a7836 */ /* 0x000fc80000000000 */
[----:B0-----:R-:W-:-:S05]  /*1980*/  IMAD.WIDE.U32 R2, R5, 0x8, R2 ;  /* 0x0000000805027825 */ /* 0x001fca00078e0002 */
[----:B------:R1:W-:Y:S02]  /*1990*/  STG.E.64 desc[UR4][R2.64], R70 ;  /* 0x0000004602007986 */ /* 0x0003e4000c101b04 */
.L_x_10538:
[----:B------:R-:W-:-:S13]  /*19a0*/  ISETP.GE.U32.AND P0, PT, R42, R0, PT ;  /* 0x000000002a00720c */ /* 0x000fda0003f06070 */
[----:B------:R-:W-:Y:S05]  /*19b0*/  @P0 BRA `(.L_x_10540) ;  /* 0x0000000000340947 */ /* 0x000fea0003800000 */
[----:B01----:R-:W0:Y:S01]  /*19c0*/  LDC.64 R2, c[0x0][0x388] ;  /* 0x0000e200ff027b82 */ /* 0x003e220000000a00 */
[----:B------:R-:W-:Y:S01]  /*19d0*/  IMAD.IADD R5, R4, 0x1, R42 ;  /* 0x0000000104057824 */ /* 0x000fe200078e022a */
[----:B------:R-:W-:-:S03]  /*19e0*/  IADD3 R42, PT, PT, R42, 0x80, RZ ;  /* 0x000000802a2a7810 */ /* 0x000fc60007ffe0ff */
[----:B0-----:R-:W-:-:S05]  /*19f0*/  IMAD.WIDE.U32 R2, R5, 0x8, R2 ;  /* 0x0000000805027825 */ /* 0x001fca00078e0002 */
[----:B------:R2:W-:Y:S02]  /*1a00*/  STG.E.64 desc[UR4][R2.64], R66 ;  /* 0x0000004202007986 */ /* 0x0005e4000c101b04 */
.L_x_10539:
        /* <DEDUP_REMOVED lines=8> */
.L_x_10540:
[----:B------:R-:W-:Y:S05]  /*1a90*/  BSYNC.RELIABLE B1 ;  /* 0x0000000000017941 */ /* 0x000fea0003800100 */
.L_x_10535:
[----:B------:R-:W-:-:S13]  /*1aa0*/  ISETP.GE.U32.AND P0, PT, R42, R0, PT ;  /* 0x000000002a00720c */ /* 0x000fda0003f06070 */
[----:B012---:R-:W0:Y:S01]  /*1ab0*/  @!P0 LDC.64 R2, c[0x0][0x388] ;  /* 0x0000e200ff028b82 */ /* 0x007e220000000a00 */
[----:B------:R-:W-:Y:S01]  /*1ac0*/  @!P0 IADD3 R5, PT, PT, R4, R42, RZ ;  /* 0x0000002a04058210 */ /* 0x000fe20007ffe0ff */
[----:B------:R-:W-:-:S04]  /*1ad0*/  @!P0 VIADD R42, R42, 0x80 ;  /* 0x000000802a2a8836 */ /* 0x000fc80000000000 */
[----:B0-----:R-:W-:-:S05]  /*1ae0*/  @!P0 IMAD.WIDE.U32 R2, R5, 0x8, R2 ;  /* 0x0000000805028825 */ /* 0x001fca00078e0002 */
[----:B------:R3:W-:Y:S02]  /*1af0*/  @!P0 STG.E.64 desc[UR4][R2.64], R56 ;  /* 0x0000003802008986 */ /* 0x0007e4000c101b04 */
.L_x_10541:
[----:B------:R-:W-:Y:S05]  /*1b00*/  BSYNC.RECONVERGENT B0 ;  /* 0x0000000000007941 */ /* 0x000fea0003800200 */
.L_x_10534:
        /* <DEDUP_REMOVED lines=10> */
.L_x_10501:
        /* <DEDUP_REMOVED lines=27> */
[----:B------:R-:W-:Y:S05]  /*1d60*/  CALL.REL.NOINC `($_ZN2at6native29vectorized_elementwise_kernelILi8EN48_GLOBAL__N__08322988_15_IGammaKernel_cu_cb51a28d10CalcIgammaIdEESt5arrayIPcLm3EEEEviT0_T1_$_ZN46_INTERNAL_08322988_15_IGammaKernel_cu_cb51a28d48_GLOBAL__N__08322988_15_IGammaKernel_cu_cb51a28d11calc_igammaIdEET_S2_S2_) ;  /* 0x0000000800a07944 */ /* 0x000fea0003c00000 */
[----:B------:R-:W-:Y:S05]  /*1d70*/  BSYNC.RECONVERGENT B2 ;  /* 0x0000000000027941 */ /* 0x000fea0003800200 */
.L_x_10543:
        /* <DEDUP_REMOVED lines=9> */
[----:B0----5:R-:W-:Y:S05]  /*1e10*/  CALL.REL.NOINC `($_ZN2at6native29vectorized_elementwise_kernelILi8EN48_GLOBAL__N__08322988_15_IGammaKernel_cu_cb51a28d10CalcIgammaIdEESt5arrayIPcLm3EEEEviT0_T1_$_ZN46_INTERNAL_08322988_15_IGammaKernel_cu_cb51a28d48_GLOBAL__N__08322988_15_IGammaKernel_cu_cb51a28d11calc_igammaIdEET_S2_S2_) ;  /* 0x0000000800747944 */ /* 0x021fea0003c00000 */
[----:B------:R-:W-:Y:S05]  /*1e20*/  BSYNC.RECONVERGENT B2 ;  /* 0x0000000000027941 */ /* 0x000fea0003800200 */
.L_x_10544:
        /* <DEDUP_REMOVED lines=9> */
[----:B0----5:R-:W-:Y:S05]  /*1ec0*/  CALL.REL.NOINC `($_ZN2at6native29vectorized_elementwise_kernelILi8EN48_GLOBAL__N__08322988_15_IGammaKernel_cu_cb51a28d10CalcIgammaIdEESt5arrayIPcLm3EEEEviT0_T1_$_ZN46_INTERNAL_08322988_15_IGammaKernel_cu_cb51a28d48_GLOBAL__N__08322988_15_IGammaKernel_cu_cb51a28d11calc_igammaIdEET_S2_S2_) ;  /* 0x0000000800487944 */ /* 0x021fea0003c00000 */
[----:B------:R-:W-:Y:S05]  /*1ed0*/  BSYNC.RECONVERGENT B2 ;  /* 0x0000000000027941 */ /* 0x000fea0003800200 */
.L_x_10545:
        /* <DEDUP_REMOVED lines=8> */
[----:B0----5:R-:W-:Y:S05]  /*1f60*/  CALL.REL.NOINC `($_ZN2at6native29vectorized_elementwise_kernelILi8EN48_GLOBAL__N__08322988_15_IGammaKernel_cu_cb51a28d10CalcIgammaIdEESt5arrayIPcLm3EEEEviT0_T1_$_ZN46_INTERNAL_08322988_15_IGammaKernel_cu_cb51a28d48_GLOBAL__N__08322988_15_IGammaKernel_cu_cb51a28d11calc_igammaIdEET_S2_S2_) ;  /* 0x0000000800207944 */ /* 0x021fea0003c00000 */
[----:B------:R-:W-:Y:S05]  /*1f70*/  BSYNC.RECONVERGENT B2 ;  /* 0x0000000000027941 */ /* 0x000fea0003800200 */
.L_x_10546:
        /* <DEDUP_REMOVED lines=8> */
[----:B------:R-:W-:Y:S05]  /*2000*/  CALL.REL.NOINC `($_ZN2at6native29vectorized_elementwise_kernelILi8EN48_GLOBAL__N__08322988_15_IGammaKernel_cu_cb51a28d10CalcIgammaIdEESt5arrayIPcLm3EEEEviT0_T1_$_ZN46_INTERNAL_08322988_15_IGammaKernel_cu_cb51a28d48_GLOBAL__N__08322988_15_IGammaKernel_cu_cb51a28d11calc_igammaIdEET_S2_S2_) ;  /* 0x0000000400f87944 */ /* 0x000fea0003c00000 */
[----:B------:R-:W-:Y:S05]  /*2010*/  BSYNC.RECONVERGENT B2 ;  /* 0x0000000000027941 */ /* 0x000fea0003800200 */
.L_x_10547:
        /* <DEDUP_REMOVED lines=10> */
.L_x_10548:
        /* <DEDUP_REMOVED lines=10> */
.L_x_10549:
        /* <DEDUP_REMOVED lines=10> */
.L_x_10550:
[----:B------:R-:W-:Y:S01]  /*2200*/  IMAD.MOV.U32 R54, RZ, RZ, R0 ;  /* 0x000000ffff367224 */ /* 0x000fe200078e0000 */
[----:B------:R-:W-:Y:S01]  /*2210*/  MOV R55, R7 ;  /* 0x0000000700377202 */ /* 0x000fe20000000f00 */
[----:B------:R-:W-:Y:S06]  /*2220*/  BRA `(.L_x_10551) ;  /* 0x0000000400487947 */ /* 0x000fec0003800000 */
.L_x_10542:
[----:B------:R1:W5:Y:S04]  /*2230*/  LDL.LU R10, [R1+0x28b0] ;  /* 0x0028b000010a7983 */ /* 0x0003680000300800 */
[----:B------:R1:W5:Y:S01]  /*2240*/  LDL.LU R11, [R1+0x28b4] ;  /* 0x0028b400010b7983 */ /* 0x0003620000300800 */
[----:B------:R-:W-:Y:S01]  /*2250*/  BSSY.RECONVERGENT B2, `(.L_x_10552) ;  /* 0x0000005000027945 */ /* 0x000fe20003800200 */
[----:B-----5:R-:W-:Y:S01]  /*2260*/  IMAD.MOV.U32 R26, RZ, RZ, R64 ;  /* 0x000000ffff1a7224 */ /* 0x020fe200078e0040 */
[----:B------:R-:W-:Y:S01]  /*2270*/  MOV R45, 0x22a0 ;  /* 0x000022a0002d7802 */ /* 0x000fe20000000f00 */
[----:B0-----:R-:W-:-:S07]  /*2280*/  IMAD.MOV.U32 R2, RZ, RZ, R65 ;  /* 0x000000ffff027224 */ /* 0x001fce00078e0041 */
[----:B-1----:R-:W-:Y:S05]  /*2290*/  CALL.REL.NOINC `($_ZN2at6native29vectorized_elementwise_kernelILi8EN48_GLOBAL__N__08322988_15_IGammaKernel_cu_cb51a28d10CalcIgammaIdEESt5arrayIPcLm3EEEEviT0_T1_$_ZN46_INTERNAL_08322988_15_IGammaKernel_cu_cb51a28d48_GLOBAL__N__08322988_15_IGammaKernel_cu_cb51a28d12calc_igammacIdEET_S2_S2_) ;  /* 0x0000023c00307944 */ /* 0x002fea0003c00000 */
[----:B------:R-:W-:Y:S05]  /*22a0*/  BSYNC.RECONVERGENT B2 ;  /* 0x0000000000027941 */ /* 0x000fea0003800200 */
.L_x_10552:
        /* <DEDUP_REMOVED lines=9> */
[----:B0----5:R-:W-:Y:S05]  /*2340*/  CALL.REL.NOINC `($_ZN2at6native29vectorized_elementwise_kernelILi8EN48_GLOBAL__N__08322988_15_IGammaKernel_cu_cb51a28d10CalcIgammaIdEESt5arrayIPcLm3EEEEviT0_T1_$_ZN46_INTERNAL_08322988_15_IGammaKernel_cu_cb51a28d48_GLOBAL__N__08322988_15_IGammaKernel_cu_cb51a28d12calc_igammacIdEET_S2_S2_) ;  /* 0x0000023c00047944 */ /* 0x021fea0003c00000 */
[----:B------:R-:W-:Y:S05]  /*2350*/  BSYNC.RECONVERGENT B2 ;  /* 0x0000000000027941 */ /* 0x000fea0003800200 */
.L_x_10553:
        /* <DEDUP_REMOVED lines=9> */
[----:B0----5:R-:W-:Y:S05]  /*23f0*/  CALL.REL.NOINC `($_ZN2at6native29vectorized_elementwise_kernelILi8EN48_GLOBAL__N__08322988_15_IGammaKernel_cu_cb51a28d10CalcIgammaIdEESt5arrayIPcLm3EEEEviT0_T1_$_ZN46_INTERNAL_08322988_15_IGammaKernel_cu_cb51a28d48_GLOBAL__N__08322988_15_IGammaKernel_cu_cb51a28d12calc_igammacIdEET_S2_S2_) ;  /* 0x0000023800d87944 */ /* 0x021fea0003c00000 */
[----:B------:R-:W-:Y:S05]  /*2400*/  BSYNC.RECONVERGENT B2 ;  /* 0x0000000000027941 */ /* 0x000fea0003800200 */
.L_x_10554:
        /* <DEDUP_REMOVED lines=8> */
[----:B0----5:R-:W-:Y:S05]  /*2490*/  CALL.REL.NOINC `($_ZN2at6native29vectorized_elementwise_kernelILi8EN48_GLOBAL__N__08322988_15_IGammaKernel_cu_cb51a28d10CalcIgammaIdEESt5arrayIPcLm3EEEEviT0_T1_$_ZN46_INTERNAL_08322988_15_IGammaKernel_cu_cb51a28d48_GLOBAL__N__08322988_15_IGammaKernel_cu_cb51a28d12calc_igammacIdEET_S2_S2_) ;  /* 0x0000023800b07944 */ /* 0x021fea0003c00000 */
[----:B------:R-:W-:Y:S05]  /*24a0*/  BSYNC.RECONVERGENT B2 ;  /* 0x0000000000027941 */ /* 0x000fea0003800200 */
.L_x_10555:
        /* <DEDUP_REMOVED lines=8> */
[----:B------:R-:W-:Y:S05]  /*2530*/  CALL.REL.NOINC `($_ZN2at6native29vectorized_elementwise_kernelILi8EN48_GLOBAL__N__08322988_15_IGammaKernel_cu_cb51a28d10CalcIgammaIdEESt5arrayIPcLm3EEEEviT0_T1_$_ZN46_INTERNAL_08322988_15_IGammaKernel_cu_cb51a28d48_GLOBAL__N__08322988_15_IGammaKernel_cu_cb51a28d12calc_igammacIdEET_S2_S2_) ;  /* 0x0000023800887944 */ /* 0x000fea0003c00000 */
[----:B------:R-:W-:Y:S05]  /*2540*/  BSYNC.RECONVERGENT B2 ;  /* 0x0000000000027941 */ /* 0x000fea0003800200 */
.L_x_10556:
        /* <DEDUP_REMOVED lines=10> */
.L_x_10557:
        /* <DEDUP_REMOVED lines=10> */
.L_x_10558:
        /* <DEDUP_REMOVED lines=10> */
.L_x_10559:
[----:B------:R-:W-:Y:S01]  /*2730*/  MOV R54, R0 ;  /* 0x0000000000367202 */ /* 0x000fe20000000f00 */
[----:B------:R-:W-:-:S07]  /*2740*/  IMAD.MOV.U32 R55, RZ, RZ, R19 ;  /* 0x000000ffff377224 */ /* 0x000fce00078e0013 */
.L_x_10551:
        /* <DEDUP_REMOVED lines=10> */
        .type           $_ZN2at6native29vectorized_elementwise_kernelILi8EN48_GLOBAL__N__08322988_15_IGammaKernel_cu_cb51a28d10CalcIgammaIdEESt5arrayIPcLm3EEEEviT0_T1_$_ZN46_INTERNAL_08322988_15_IGammaKernel_cu_cb51a28d48_GLOBAL__N__08322988_15_IGammaKernel_cu_cb51a28d11calc_igammaIdEET_S2_S2_,@function
        .size           $_ZN2at6native29vectorized_elementwise_kernelILi8EN48_GLOBAL__N__08322988_15_IGammaKernel_cu_cb51a28d10CalcIgammaIdEESt5arrayIPcLm3EEEEviT0_T1_$_ZN46_INTERNAL_08322988_15_IGammaKernel_cu_cb51a28d48_GLOBAL__N__08322988_15_IGammaKernel_cu_cb51a28d11calc_igammaIdEET_S2_S2_,($_ZN2at6native29vectorized_elementwise_kernelILi8EN48_GLOBAL__N__08322988_15_IGammaKernel_cu_cb51a28d10CalcIgammaIdEESt5arrayIPcLm3EEEEviT0_T1_$_ZN46_INTERNAL_08322988_15_IGammaKernel_cu_cb51a28d48_GLOBAL__N__08322988_15_IGammaKernel_cu_cb51a28d12calc_igammacIdEET_S2_S2_ - $_ZN2at6native29vectorized_elementwise_kernelILi8EN48_GLOBAL__N__08322988_15_IGammaKernel_cu_cb51a28d10CalcIgammaIdEESt5arrayIPcLm3EEEEviT0_T1_$_ZN46_INTERNAL_08322988_15_IGammaKernel_cu_cb51a28d48_GLOBAL__N__08322988_15_IGammaKernel_cu_cb51a28d11calc_igammaIdEET_S2_S2_)
$_ZN2at6native29vectorized_elementwise_kernelILi8EN48_GLOBAL__N__08322988_15_IGammaKernel_cu_cb51a28d10CalcIgammaIdEESt5arrayIPcLm3EEEEviT0_T1_$_ZN46_INTERNAL_08322988_15_IGammaKernel_cu_cb51a28d48_GLOBAL__N__08322988_15_IGammaKernel_cu_cb51a28d11calc_igammaIdEET_S2_S2_:
        /* <DEDUP_REMOVED lines=54> */
[----:B------:R-:W-:Y:S05]  /*2b50*/  CALL.REL.NOINC `($__internal_33_$__cuda_sm20_div_rn_f64_full) ;  /* 0x0000059c00cc7944 */ /* 0x000fea0003c00000 */
[----:B------:R-:W-:Y:S02]  /*2b60*/  IMAD.MOV.U32 R14, RZ, RZ, R6 ;  /* 0x000000ffff0e7224 */ /* 0x000fe400078e0006 */
[----:B------:R-:W-:-:S07]  /*2b70*/  IMAD.MOV.U32 R15, RZ, RZ, R5 ;  /* 0x000000ffff0f7224 */ /* 0x000fce00078e0005 */
.L_x_10563:
[----:B------:R-:W-:Y:S05]  /*2b80*/  BSYNC.RECONVERGENT B0 ;  /* 0x0000000000007941 */ /* 0x000fea0003800200 */
.L_x_10562:
        /* <DEDUP_REMOVED lines=1901> */
[----:B------:R-:W-:Y:S05]  /*a260*/  CALL.REL.NOINC `($__internal_33_$__cuda_sm20_div_rn_f64_full) ;  /* 0x0000052800087944 */ /* 0x000fea0003c00000 */
[----:B------:R-:W-:Y:S02]  /*a270*/  IMAD.MOV.U32 R12, RZ, RZ, R6 ;  /* 0x000000ffff0c7224 */ /* 0x000fe400078e0006 */
[----:B------:R-:W-:-:S07]  /*a280*/  IMAD.MOV.U32 R13, RZ, RZ, R5 ;  /* 0x000000ffff0d7224 */ /* 0x000fce00078e0005 */
.L_x_10566:
[----:B------:R-:W-:Y:S05]  /*a290*/  BSYNC.RECONVERGENT B0 ;  /* 0x0000000000007941 */ /* 0x000fea0003800200 */
.L_x_10565:
        /* <DEDUP_REMOVED lines=21> */
[----:B------:R-:W-:Y:S05]  /*a3f0*/  CALL.REL.NOINC `($__internal_33_$__cuda_sm20_div_rn_f64_full) ;  /* 0x0000052400a47944 */ /* 0x000fea0003c00000 */
[----:B------:R-:W-:Y:S01]  /*a400*/  MOV R2, R6 ;  /* 0x0000000600027202 */ /* 0x000fe20000000f00 */
[----:B------:R-:W-:-:S07]  /*a410*/  IMAD.MOV.U32 R3, RZ, RZ, R5 ;  /* 0x000000ffff037224 */ /* 0x000fce00078e0005 */
.L_x_10568:
[----:B------:R-:W-:Y:S05]  /*a420*/  BSYNC.RECONVERGENT B0 ;  /* 0x0000000000007941 */ /* 0x000fea0003800200 */
.L_x_10567:
        /* <DEDUP_REMOVED lines=59> */
.L_x_10574:
[----:B------:R-:W-:Y:S05]  /*a7e0*/  BSYNC.RECONVERGENT B3 ;  /* 0x0000000000037941 */ /* 0x000fea0003800200 */
.L_x_10573:
        /* <DEDUP_REMOVED lines=30> */
.L_x_10572:
        /* <DEDUP_REMOVED lines=79> */
.L_x_10576:
[----:B------:R-:W-:Y:S01]  /*aec0*/  MOV R8, 0x0 ;  /* 0x0000000000087802 */ /* 0x000fe20000000f00 */
[----:B------:R-:W-:Y:S01]  /*aed0*/  IMAD.MOV.U32 R9, RZ, RZ, 0x7ff00000 ;  /* 0x7ff00000ff097424 */ /* 0x000fe200078e00ff */
[----:B------:R-:W-:-:S05]  /*aee0*/  LOP3.LUT P0, RZ, R7, 0x7fffffff, RZ, 0xc0, !PT ;  /* 0x7fffffff07ff7812 */ /* 0x000fca000780c0ff */
[----:B------:R-:W-:-:S10]  /*aef0*/  DFMA R8, R6, R8, +INF ;  /* 0x7ff000000608742b */ /* 0x000fd40000000008 */
[----:B------:R-:W-:Y:S02]  /*af00*/  FSEL R6, R8, RZ, P0 ;  /* 0x000000ff08067208 */ /* 0x000fe40000000000 */
[----:B------:R-:W-:-:S07]  /*af10*/  FSEL R7, R9, -QNAN , P0 ;  /* 0xfff0000009077808 */ /* 0x000fce0000000000 */
.L_x_10575:
[----:B------:R-:W-:Y:S05]  /*af20*/  BSYNC.RECONVERGENT B0 ;  /* 0x0000000000007941 */ /* 0x000fea0003800200 */
.L_x_10571:
        /* <DEDUP_REMOVED lines=27> */
[----:B------:R-:W-:Y:S05]  /*b0e0*/  CALL.REL.NOINC `($__internal_34_$__cuda_sm20_dsqrt_rn_f64_mediumpath_v1) ;  /* 0x0000052000087944 */ /* 0x000fea0003c00000 */
[----:B------:R-:W-:Y:S01]  /*b0f0*/  IMAD.MOV.U32 R18, RZ, RZ, R8 ;  /* 0x000000ffff127224 */ /* 0x000fe200078e0008 */
[----:B------:R-:W-:-:S07]  /*b100*/  MOV R19, R9 ;  /* 0x0000000900137202 */ /* 0x000fce0000000f00 */
.L_x_10578:
[----:B------:R-:W-:Y:S05]  /*b110*/  BSYNC.RECONVERGENT B3 ;  /* 0x0000000000037941 */ /* 0x000fea0003800200 */
.L_x_10577:
[----:B------:R-:W-:Y:S02]  /*b120*/  IMAD.MOV.U32 R12, RZ, RZ, R18 ;  /* 0x000000ffff0c7224 */ /* 0x000fe400078e0012 */
[----:B------:R-:W-:Y:S01]  /*b130*/  IMAD.MOV.U32 R13, RZ, RZ, R19 ;  /* 0x000000ffff0d7224 */ /* 0x000fe200078e0013 */
[----:B------:R-:W-:Y:S06]  /*b140*/  BRA `(.L_x_10579) ;  /* 0x0000000800d47947 */ /* 0x000fec0003800000 */
.L_x_10570:
        /* <DEDUP_REMOVED lines=30> */
[----:B------:R-:W-:Y:S01]  /*b330*/  IMAD.MOV.U32 R8, RZ, RZ, R6 ;  /* 0x000000ffff087224 */ /* 0x000fe200078e0006 */
[----:B------:R-:W-:-:S07]  /*b340*/  MOV R9, R5 ;  /* 0x0000000500097202 */ /* 0x000fce0000000f00 */
.L_x_10583:
[----:B------:R-:W-:Y:S05]  /*b350*/  BSYNC.RECONVERGENT B3 ;  /* 0x0000000000037941 */ /* 0x000fea0003800200 */
.L_x_10582:
        /* <DEDUP_REMOVED lines=30> */
.L_x_10581:
        /* <DEDUP_REMOVED lines=79> */
.L_x_10585:
[----:B------:R-:W-:Y:S01]  /*ba30*/  IMAD.MOV.U32 R8, RZ, RZ, 0x0 ;  /* 0x00000000ff087424 */ /* 0x000fe200078e00ff */
[----:B------:R-:W-:Y:S02]  /*ba40*/  MOV R9, 0x7ff00000 ;  /* 0x7ff0000000097802 */ /* 0x000fe40000000f00 */
[----:B------:R-:W-:-:S04]  /*ba50*/  LOP3.LUT P0, RZ, R7, 0x7fffffff, RZ, 0xc0, !PT ;  /* 0x7fffffff07ff7812 */ /* 0x000fc8000780c0ff */
[----:B------:R-:W-:-:S10]  /*ba60*/  DFMA R8, R6, R8, +INF ;  /* 0x7ff000000608742b */ /* 0x000fd40000000008 */
[----:B------:R-:W-:Y:S02]  /*ba70*/  FSEL R6, R8, RZ, P0 ;  /* 0x000000ff08067208 */ /* 0x000fe40000000000 */
[----:B------:R-:W-:-:S07]  /*ba80*/  FSEL R7, R9, -QNAN , P0 ;  /* 0xfff0000009077808 */ /* 0x000fce0000000000 */
.L_x_10584:
[----:B------:R-:W-:Y:S05]  /*ba90*/  BSYNC.RECONVERGENT B0 ;  /* 0x0000000000007941 */ /* 0x000fea0003800200 */
.L_x_10580:
        /* <DEDUP_REMOVED lines=27> */
[----:B------:R-:W-:Y:S05]  /*bc50*/  CALL.REL.NOINC `($__internal_34_$__cuda_sm20_dsqrt_rn_f64_mediumpath_v1) ;  /* 0x00000514002c7944 */ /* 0x000fea0003c00000 */
[----:B------:R-:W-:Y:S02]  /*bc60*/  IMAD.MOV.U32 R18, RZ, RZ, R8 ;  /* 0x000000ffff127224 */ /* 0x000fe400078e0008 */
[----:B------:R-:W-:-:S07]  /*bc70*/  IMAD.MOV.U32 R19, RZ, RZ, R9 ;  /* 0x000000ffff137224 */ /* 0x000fce00078e0009 */
.L_x_10587:
[----:B------:R-:W-:Y:S05]  /*bc80*/  BSYNC.RECONVERGENT B3 ;  /* 0x0000000000037941 */ /* 0x000fea0003800200 */
.L_x_10586:
[----:B------:R-:W-:-:S11]  /*bc90*/  DADD R12, -RZ, -R18 ;  /* 0x00000000ff0c7229 */ /* 0x000fd60000000912 */
.L_x_10579:
[----:B------:R-:W-:Y:S05]  /*bca0*/  BSYNC.RECONVERGENT B1 ;  /* 0x0000000000017941 */ /* 0x000fea0003800200 */
.L_x_10569:
        /* <DEDUP_REMOVED lines=27> */
[----:B------:R-:W-:Y:S01]  /*be60*/  MOV R22, R8 ;  /* 0x0000000800167202 */ /* 0x000fe20000000f00 */
[----:B------:R-:W-:-:S07]  /*be70*/  IMAD.MOV.U32 R23, RZ, RZ, R9 ;  /* 0x000000ffff177224 */ /* 0x000fce00078e0009 */
.L_x_10589:
[----:B------:R-:W-:Y:S05]  /*be80*/  BSYNC.RECONVERGENT B1 ;  /* 0x0000000000017941 */ /* 0x000fea0003800200 */
.L_x_10588:
[----:B------:R-:W-:Y:S01]  /*be90*/  DMUL R22, R22, -R12 ;  /* 0x8000000c16167228 */ /* 0x000fe20000000000 */
[----:B------:R-:W-:Y:S01]  /*bea0*/  BSSY.RECONVERGENT B0, `(.L_x_10590) ;  /* 0x0000019000007945 */ /* 0x000fe20003800200 */
[----:B------:R-:W-:Y:S01]  /*beb0*/  IMAD.MOV.U32 R16, RZ, RZ, RZ ;  /* 0x000000ffff107224 */ /* 0x000fe200078e00ff */
[----:B------:R-:W-:Y:S01]  /*bec0*/  MOV R0, 0x1 ;  /* 0x0000000100007802 */ /* 0x000fe20000000f00 */
[----:B------:R-:W-:Y:S02]  /*bed0*/  IMAD.MOV.U32 R6, RZ, RZ, 0x55555555 ;  /* 0x55555555ff067424 */ /* 0x000fe400078e00ff */
[----:B------:R-:W-:-:S07]  /*bee0*/  IMAD.MOV.U32 R7, RZ, RZ, -0x402aaaab ;  /* 0xbfd55555ff077424 */ /* 0x000fce00078e00ff */
.L_x_10591:
        /* <DEDUP_REMOVED lines=21> */
.L_x_10590:
        /* <DEDUP_REMOVED lines=20> */
[----:B------:R-:W-:Y:S05]  /*c180*/  CALL.REL.NOINC `($__internal_32_$__cuda_sm20_dblrcp_rn_slowpath_v3) ;  /* 0x0000050400947944 */ /* 0x000fea0003c00000 */
[----:B------:R-:W-:Y:S01]  /*c190*/  MOV R6, R5 ;  /* 0x0000000500067202 */ /* 0x000fe20000000f00 */
[----:B------:R-:W-:-:S07]  /*c1a0*/  IMAD.MOV.U32 R7, RZ, RZ, R0 ;  /* 0x000000ffff077224 */ /* 0x000fce00078e0000 */
.L_x_10595:
[----:B------:R-:W-:Y:S05]  /*c1b0*/  BSYNC.RECONVERGENT B3 ;  /* 0x0000000000037941 */ /* 0x000fea0003800200 */
.L_x_10594:
[----:B------:R-:W-:Y:S01]  /*c1c0*/  HFMA2 R8, -RZ, RZ, -10.0078125, -1396 ;  /* 0xc901e574ff087431 */ /* 0x000fe200000001ff */
[----:B------:R-:W-:Y:S01]  /*c1d0*/  BSSY.RECONVERGENT B0, `(.L_x_10596) ;  /* 0x0000015000007945 */ /* 0x000fe20003800200 */
[----:B------:R-:W-:Y:S02]  /*c1e0*/  IMAD.MOV.U32 R0, RZ, RZ, 0x1 ;  /* 0x00000001ff007424 */ /* 0x000fe400078e00ff */
[----:B------:R-:W-:-:S07]  /*c1f0*/  IMAD.MOV.U32 R9, RZ, RZ, -0x40a1a8c6 ;  /* 0xbf5e573aff097424 */ /* 0x000fce00078e00ff */
.L_x_10597:
        /* <DEDUP_REMOVED lines=19> */
.L_x_10596:
        /* <DEDUP_REMOVED lines=25> */
[----:B------:R-:W-:Y:S05]  /*c4c0*/  CALL.REL.NOINC `($__internal_33_$__cuda_sm20_div_rn_f64_full) ;  /* 0x0000050400707944 */ /* 0x000fea0003c00000 */
[----:B------:R-:W-:Y:S01]  /*c4d0*/  IMAD.MOV.U32 R8, RZ, RZ, R6 ;  /* 0x000000ffff087224 */ /* 0x000fe200078e0006 */
[----:B------:R-:W-:-:S07]  /*c4e0*/  MOV R9, R5 ;  /* 0x0000000500097202 */ /* 0x000fce0000000f00 */
.L_x_10599:
[----:B------:R-:W-:Y:S05]  /*c4f0*/  BSYNC.RECONVERGENT B0 ;  /* 0x0000000000007941 */ /* 0x000fea0003800200 */
.L_x_10598:
[----:B------:R-:W-:Y:S01]  /*c500*/  HFMA2 R7, -RZ, RZ, 1.859375, -6544 ;  /* 0x3f70ee64ff077431 */ /* 0x000fe200000001ff */
[----:B------:R-:W-:Y:S01]  /*c510*/  BSSY.RECONVERGENT B0, `(.L_x_10600) ;  /* 0x0000015000007945 */ /* 0x000fe20003800200 */
[----:B------:R-:W-:Y:S02]  /*c520*/  IMAD.MOV.U32 R0, RZ, RZ, 0x1 ;  /* 0x00000001ff007424 */ /* 0x000fe400078e00ff */
[----:B------:R-:W-:-:S07]  /*c530*/  IMAD.MOV.U32 R6, RZ, RZ, 0x3b990ee6 ;  /* 0x3b990ee6ff067424 */ /* 0x000fce00078e00ff */
.L_x_10601:
        /* <DEDUP_REMOVED lines=19> */
.L_x_10600:
        /* <DEDUP_REMOVED lines=28> */
[----:B------:R-:W-:-:S07]  /*c830*/  MOV R7, R5 ;  /* 0x0000000500077202 */ /* 0x000fce0000000f00 */
.L_x_10603:
[----:B------:R-:W-:Y:S05]  /*c840*/  BSYNC.RECONVERGENT B0 ;  /* 0x0000000000007941 */ /* 0x000fea0003800200 */
.L_x_10602:
[----:B------:R-:W-:Y:S01]  /*c850*/  HFMA2 R9, -RZ, RZ, 1.8173828125, 7.84765625 ;  /* 0x3f4547d9ff097431 */ /* 0x000fe200000001ff */
[----:B------:R-:W-:Y:S01]  /*c860*/  BSSY.RECONVERGENT B0, `(.L_x_10604) ;  /* 0x0000015000007945 */ /* 0x000fe20003800200 */
[----:B------:R-:W-:Y:S02]  /*c870*/  IMAD.MOV.U32 R0, RZ, RZ, 0x1 ;  /* 0x00000001ff007424 */ /* 0x000fe400078e00ff */
[----:B------:R-:W-:-:S07]  /*c880*/  IMAD.MOV.U32 R8, RZ, RZ, 0x3b34e2b6 ;  /* 0x3b34e2b6ff087424 */ /* 0x000fce00078e00ff */
.L_x_10605:
        /* <DEDUP_REMOVED lines=19> */
.L_x_10604:
        /* <DEDUP_REMOVED lines=25> */
[----:B------:R-:W-:Y:S05]  /*cb50*/  CALL.REL.NOINC `($__internal_33_$__cuda_sm20_div_rn_f64_full) ;  /* 0x000004fc00cc7944 */ /* 0x000fea0003c00000 */
[----:B------:R-:W-:Y:S02]  /*cb60*/  IMAD.MOV.U32 R8, RZ, RZ, R6 ;  /* 0x000000ffff087224 */ /* 0x000fe400078e0006 */
[----:B------:R-:W-:-:S07]  /*cb70*/  IMAD.MOV.U32 R9, RZ, RZ, R5 ;  /* 0x000000ffff097224 */ /* 0x000fce00078e0005 */
.L_x_10607:
[----:B------:R-:W-:Y:S05]  /*cb80*/  BSYNC.RECONVERGENT B0 ;  /* 0x0000000000007941 */ /* 0x000fea0003800200 */
.L_x_10606:
[----:B------:R-:W-:Y:S01]  /*cb90*/  BSSY.RECONVERGENT B0, `(.L_x_10608) ;  /* 0x0000016000007945 */ /* 0x000fe20003800200 */
[----:B------:R-:W-:Y:S01]  /*cba0*/  MOV R0, 0x1 ;  /* 0x0000000100007802 */ /* 0x000fe20000000f00 */
[----:B------:R-:W-:Y:S02]  /*cbb0*/  IMAD.MOV.U32 R6, RZ, RZ, 0x2da7bf9 ;  /* 0x02da7bf9ff067424 */ /* 0x000fe400078e00ff */
[----:B------:R-:W-:-:S07]  /*cbc0*/  IMAD.MOV.U32 R7, RZ, RZ, -0x40b3c1f5 ;  /* 0xbf4c3e0bff077424 */ /* 0x000fce00078e00ff */
.L_x_10609:
        /* <DEDUP_REMOVED lines=19> */
.L_x_10608:
        /* <DEDUP_REMOVED lines=28> */
[----:B------:R-:W-:-:S07]  /*cec0*/  IMAD.MOV.U32 R7, RZ, RZ, R5 ;  /* 0x000000ffff077224 */ /* 0x000fce00078e0005 */
.L_x_10611:
[----:B------:R-:W-:Y:S05]  /*ced0*/  BSYNC.RECONVERGENT B0 ;  /* 0x0000000000007941 */ /* 0x000fea0003800200 */
.L_x_10610:
[----:B------:R-:W-:Y:S01]  /*cee0*/  BSSY.RECONVERGENT B0, `(.L_x_10612) ;  /* 0x0000016000007945 */ /* 0x000fe20003800200 */
[----:B------:R-:W-:Y:S01]  /*cef0*/  MOV R0, 0x1 ;  /* 0x0000000100007802 */ /* 0x000fe20000000f00 */
[----:B------:R-:W-:Y:S02]  /*cf00*/  IMAD.MOV.U32 R8, RZ, RZ, -0x3a5b058f ;  /* 0xc5a4fa71ff087424 */ /* 0x000fe400078e00ff */
[----:B------:R-:W-:-:S07]  /*cf10*/  IMAD.MOV.U32 R9, RZ, RZ, -0x40c9ed76 ;  /* 0xbf36128aff097424 */ /* 0x000fce00078e00ff */
.L_x_10613:
        /* <DEDUP_REMOVED lines=19> */
.L_x_10612:
        /* <DEDUP_REMOVED lines=25> */
[----:B------:R-:W-:Y:S05]  /*d1e0*/  CALL.REL.NOINC `($__internal_33_$__cuda_sm20_div_rn_f64_full) ;  /* 0x000004f800287944 */ /* 0x000fea0003c00000 */
[----:B------:R-:W-:Y:S01]  /*d1f0*/  MOV R8, R6 ;  /* 0x0000000600087202 */ /* 0x000fe20000000f00 */
[----:B------:R-:W-:-:S07]  /*d200*/  IMAD.MOV.U32 R9, RZ, RZ, R5 ;  /* 0x000000ffff097224 */ /* 0x000fce00078e0005 */
.L_x_10615:
[----:B------:R-:W-:Y:S05]  /*d210*/  BSYNC.RECONVERGENT B0 ;  /* 0x0000000000007941 */ /* 0x000fea0003800200 */
.L_x_10614:
[----:B------:R-:W-:Y:S01]  /*d220*/  HFMA2 R6, -RZ, RZ, 0.0034351348876953125, 0.1806640625 ;  /* 0x1b0931c8ff067431 */ /* 0x000fe200000001ff */
[----:B------:R-:W-:Y:S01]  /*d230*/  BSSY.RECONVERGENT B0, `(.L_x_10616) ;  /* 0x0000015000007945 */ /* 0x000fe20003800200 */
[----:B------:R-:W-:Y:S02]  /*d240*/  IMAD.MOV.U32 R0, RZ, RZ, 0x1 ;  /* 0x00000001ff007424 */ /* 0x000fe400078e00ff */
[----:B------:R-:W-:-:S07]  /*d250*/  IMAD.MOV.U32 R7, RZ, RZ, 0x3f4168ef ;  /* 0x3f4168efff077424 */ /* 0x000fce00078e00ff */
.L_x_10617:
        /* <DEDUP_REMOVED lines=19> */
.L_x_10616:
        /* <DEDUP_REMOVED lines=27> */
[----:B------:R-:W-:Y:S05]  /*d540*/  CALL.REL.NOINC `($__internal_33_$__cuda_sm20_div_rn_f64_full) ;  /* 0x000004f400507944 */ /* 0x000fea0003c00000 */
[----:B------:R-:W-:-:S07]  /*d550*/  IMAD.MOV.U32 R7, RZ, RZ, R5 ;  /* 0x000000ffff077224 */ /* 0x000fce00078e0005 */
.L_x_10619:
[----:B------:R-:W-:Y:S05]  /*d560*/  BSYNC.RECONVERGENT B0 ;  /* 0x0000000000007941 */ /* 0x000fea0003800200 */
.L_x_10618:
[----:B------:R-:W-:Y:S01]  /*d570*/  BSSY.RECONVERGENT B0, `(.L_x_10620) ;  /* 0x0000016000007945 */ /* 0x000fe20003800200 */
[----:B------:R-:W-:Y:S01]  /*d580*/  IMAD.MOV.U32 R0, RZ, RZ, 0x1 ;  /* 0x00000001ff007424 */ /* 0x000fe200078e00ff */
[----:B------:R-:W-:Y:S01]  /*d590*/  MOV R8, 0x9c01efb4 ;  /* 0x9c01efb400087802 */ /* 0x000fe20000000f00 */
[----:B------:R-:W-:-:S07]  /*d5a0*/  IMAD.MOV.U32 R9, RZ, RZ, 0x3f369187 ;  /* 0x3f369187ff097424 */ /* 0x000fce00078e00ff */
.L_x_10621:
        /* <DEDUP_REMOVED lines=19> */
.L_x_10620:
        /* <DEDUP_REMOVED lines=28> */
.L_x_10623:
[----:B------:R-:W-:Y:S05]  /*d8a0*/  BSYNC.RECONVERGENT B0 ;  /* 0x0000000000007941 */ /* 0x000fea0003800200 */
.L_x_10622:
[----:B------:R-:W-:Y:S01]  /*d8b0*/  HFMA2 R7, -RZ, RZ, -1.8173828125, 845.5 ;  /* 0xbf45629bff077431 */ /* 0x000fe200000001ff */
[----:B------:R-:W-:Y:S01]  /*d8c0*/  BSSY.RECONVERGENT B0, `(.L_x_10624) ;  /* 0x0000015000007945 */ /* 0x000fe20003800200 */
[----:B------:R-:W-:Y:S02]  /*d8d0*/  IMAD.MOV.U32 R0, RZ, RZ, 0x1 ;  /* 0x00000001ff007424 */ /* 0x000fe400078e00ff */
[----:B------:R-:W-:-:S07]  /*d8e0*/  IMAD.MOV.U32 R6, RZ, RZ, 0x3187b744 ;  /* 0x3187b744ff067424 */ /* 0x000fce00078e00ff */
.L_x_10625:
        /* <DEDUP_REMOVED lines=19> */
.L_x_10624:
        /* <DEDUP_REMOVED lines=29> */
.L_x_10627:
[----:B------:R-:W-:Y:S05]  /*dbf0*/  BSYNC.RECONVERGENT B0 ;  /* 0x0000000000007941 */ /* 0x000fea0003800200 */
.L_x_10626:
[----:B------:R-:W-:Y:S01]  /*dc00*/  HFMA2 R9, -RZ, RZ, -1.8154296875, -0.0003659725189208984375 ;  /* 0xbf438dffff097431 */ /* 0x000fe200000001ff */
[----:B------:R-:W-:Y:S01]  /*dc10*/  BSSY.RECONVERGENT B0, `(.L_x_10628) ;  /* 0x0000015000007945 */ /* 0x000fe20003800200 */
[----:B------:R-:W-:Y:S02]  /*dc20*/  IMAD.MOV.U32 R0, RZ, RZ, 0x1 ;  /* 0x00000001ff007424 */ /* 0x000fe400078e00ff */
[----:B------:R-:W-:-:S07]  /*dc30*/  IMAD.MOV.U32 R8, RZ, RZ, 0x1cc96982 ;  /* 0x1cc96982ff087424 */ /* 0x000fce00078e00ff */
.L_x_10629:
        /* <DEDUP_REMOVED lines=19> */
.L_x_10628:
        /* <DEDUP_REMOVED lines=28> */
.L_x_10631:
[----:B------:R-:W-:Y:S05]  /*df30*/  BSYNC.RECONVERGENT B0 ;  /* 0x0000000000007941 */ /* 0x000fea0003800200 */
.L_x_10630:
[----:B------:R-:W-:Y:S01]  /*df40*/  BSSY.RECONVERGENT B0, `(.L_x_10632) ;  /* 0x0000016000007945 */ /* 0x000fe20003800200 */
[----:B------:R-:W-:Y:S01]  /*df50*/  MOV R0, 0x1 ;  /* 0x0000000100007802 */ /* 0x000fe20000000f00 */
[----:B------:R-:W-:Y:S02]  /*df60*/  IMAD.MOV.U32 R6, RZ, RZ, 0x684527bf ;  /* 0x684527bfff067424 */ /* 0x000fe400078e00ff */
[----:B------:R-:W-:-:S07]  /*df70*/  IMAD.MOV.U32 R7, RZ, RZ, 0x3f55d4ae ;  /* 0x3f55d4aeff077424 */ /* 0x000fce00078e00ff */
.L_x_10633:
        /* <DEDUP_REMOVED lines=19> */
.L_x_10632:
        /* <DEDUP_REMOVED lines=29> */
.L_x_10635:
[----:B------:R-:W-:Y:S05]  /*e280*/  BSYNC.RECONVERGENT B0 ;  /* 0x0000000000007941 */ /* 0x000fea0003800200 */
.L_x_10634:
[----:B------:R-:W-:Y:S01]  /*e290*/  BSSY.RECONVERGENT B0, `(.L_x_10636) ;  /* 0x0000016000007945 */ /* 0x000fe20003800200 */
[----:B------:R-:W-:Y:S01]  /*e2a0*/  MOV R0, 0x1 ;  /* 0x0000000100007802 */ /* 0x000fe20000000f00 */
[----:B------:R-:W-:Y:S02]  /*e2b0*/  IMAD.MOV.U32 R8, RZ, RZ, -0x5713a6fc ;  /* 0xa8ec5904ff087424 */ /* 0x000fe400078e00ff */
[----:B------:R-:W-:-:S07]  /*e2c0*/  IMAD.MOV.U32 R9, RZ, RZ, 0x3f59e1db ;  /* 0x3f59e1dbff097424 */ /* 0x000fce00078e00ff */
.L_x_10637:
        /* <DEDUP_REMOVED lines=19> */
.L_x_10636:
        /* <DEDUP_REMOVED lines=28> */
.L_x_10639:
[----:B------:R-:W-:Y:S05]  /*e5c0*/  BSYNC.RECONVERGENT B0 ;  /* 0x0000000000007941 */ /* 0x000fea0003800200 */
.L_x_10638:
[----:B------:R-:W-:Y:S01]  /*e5d0*/  HFMA2 R6, -RZ, RZ, -0.022857666015625, -0.01006317138671875 ;  /* 0xa5daa127ff067431 */ /* 0x000fe200000001ff */
[----:B------:R-:W-:Y:S01]  /*e5e0*/  BSSY.RECONVERGENT B0, `(.L_x_10640) ;  /* 0x0000015000007945 */ /* 0x000fe20003800200 */
[----:B------:R-:W-:Y:S02]  /*e5f0*/  IMAD.MOV.U32 R0, RZ, RZ, 0x1 ;  /* 0x00000001ff007424 */ /* 0x000fe400078e00ff */
[----:B------:R-:W-:-:S07]  /*e600*/  IMAD.MOV.U32 R7, RZ, RZ, -0x408f51aa ;  /* 0xbf70ae56ff077424 */ /* 0x000fce00078e00ff */
.L_x_10641:
        /* <DEDUP_REMOVED lines=19> */
.L_x_10640:
        /* <DEDUP_REMOVED lines=29> */
.L_x_10643:
[----:B------:R-:W-:Y:S05]  /*e910*/  BSYNC.RECONVERGENT B0 ;  /* 0x0000000000007941 */ /* 0x000fea0003800200 */
.L_x_10642:
[----:B------:R-:W-:Y:S01]  /*e920*/  BSSY.RECONVERGENT B0, `(.L_x_10644) ;  /* 0x0000016000007945 */ /* 0x000fe20003800200 */
[----:B------:R-:W-:Y:S01]  /*e930*/  IMAD.MOV.U32 R0, RZ, RZ, 0x1 ;  /* 0x00000001ff007424 */ /* 0x000fe200078e00ff */
[----:B------:R-:W-:Y:S01]  /*e940*/  MOV R8, 0xcbc5fc12 ;  /* 0xcbc5fc1200087802 */ /* 0x000fe20000000f00 */
[----:B------:R-:W-:-:S07]  /*e950*/  IMAD.MOV.U32 R9, RZ, RZ, -0x4087a384 ;  /* 0xbf785c7cff097424 */ /* 0x000fce00078e00ff */
.L_x_10645:
        /* <DEDUP_REMOVED lines=19> */
.L_x_10644:
        /* <DEDUP_REMOVED lines=28> */
.L_x_10647:
[----:B------:R-:W-:Y:S05]  /*ec50*/  BSYNC.RECONVERGENT B0 ;  /* 0x0000000000007941 */ /* 0x000fea0003800200 */
.L_x_10646:
[----:B------:R-:W-:Y:S01]  /*ec60*/  HFMA2 R7, -RZ, RZ, 1.8916015625, -46.6875 ;  /* 0x3f91d1d6ff077431 */ /* 0x000fe200000001ff */
[----:B------:R-:W-:Y:S01]  /*ec70*/  BSSY.RECONVERGENT B0, `(.L_x_10648) ;  /* 0x0000015000007945 */ /* 0x000fe20003800200 */
[----:B------:R-:W-:Y:S02]  /*ec80*/  IMAD.MOV.U32 R0, RZ, RZ, 0x1 ;  /* 0x00000001ff007424 */ /* 0x000fe400078e00ff */
[----:B------:R-:W-:-:S07]  /*ec90*/  IMAD.MOV.U32 R6, RZ, RZ, 0x50ed0c93 ;  /* 0x50ed0c93ff067424 */ /* 0x000fce00078e00ff */
.L_x_10649:
        /* <DEDUP_REMOVED lines=19> */
.L_x_10648:
        /* <DEDUP_REMOVED lines=29> */
.L_x_10651:
[----:B------:R-:W-:Y:S05]  /*efa0*/  BSYNC.RECONVERGENT B0 ;  /* 0x0000000000007941 */ /* 0x000fea0003800200 */
.L_x_10650:
[----:B------:R-:W-:Y:S01]  /*efb0*/  HFMA2 R9, -RZ, RZ, 1.904296875, -46080 ;  /* 0x3f9ef9a0ff097431 */ /* 0x000fe200000001ff */
[----:B------:R-:W-:Y:S01]  /*efc0*/  BSSY.RECONVERGENT B0, `(.L_x_10652) ;  /* 0x0000015000007945 */ /* 0x000fe20003800200 */
[----:B------:R-:W-:Y:S02]  /*efd0*/  IMAD.MOV.U32 R0, RZ, RZ, 0x1 ;  /* 0x00000001ff007424 */ /* 0x000fe400078e00ff */
[----:B------:R-:W-:-:S07]  /*efe0*/  IMAD.MOV.U32 R8, RZ, RZ, 0x5c03d2e9 ;  /* 0x5c03d2e9ff087424 */ /* 0x000fce00078e00ff */
.L_x_10653:
        /* <DEDUP_REMOVED lines=19> */
.L_x_10652:
        /* <DEDUP_REMOVED lines=28> */
.L_x_10655:
[----:B------:R-:W-:Y:S05]  /*f2e0*/  BSYNC.RECONVERGENT B0 ;  /* 0x0000000000007941 */ /* 0x000fea0003800200 */
.L_x_10654:
[----:B------:R-:W-:Y:S01]  /*f2f0*/  BSSY.RECONVERGENT B0, `(.L_x_10656) ;  /* 0x0000016000007945 */ /* 0x000fe20003800200 */
[----:B------:R-:W-:Y:S01]  /*f300*/  MOV R0, 0x1 ;  /* 0x0000000100007802 */ /* 0x000fe20000000f00 */
[----:B------:R-:W-:Y:S02]  /*f310*/  IMAD.MOV.U32 R6, RZ, RZ, 0x5f50d178 ;  /* 0x5f50d178ff067424 */ /* 0x000fe400078e00ff */
[----:B------:R-:W-:-:S07]  /*f320*/  IMAD.MOV.U32 R7, RZ, RZ, -0x4046a498 ;  /* 0xbfb95b68ff077424 */ /* 0x000fce00078e00ff */
.L_x_10657:
        /* <DEDUP_REMOVED lines=19> */
.L_x_10656:
        /* <DEDUP_REMOVED lines=29> */
.L_x_10659:
[----:B------:R-:W-:Y:S05]  /*f630*/  BSYNC.RECONVERGENT B0 ;  /* 0x0000000000007941 */ /* 0x000fea0003800200 */
.L_x_10658:
[----:B------:R-:W-:Y:S01]  /*f640*/  BSSY.RECONVERGENT B0, `(.L_x_10660) ;  /* 0x0000016000007945 */ /* 0x000fe20003800200 */
[----:B------:R-:W-:Y:S01]  /*f650*/  MOV R0, 0x1 ;  /* 0x0000000100007802 */ /* 0x000fe20000000f00 */
[----:B------:R-:W-:Y:S02]  /*f660*/  IMAD.MOV.U32 R8, RZ, RZ, -0x3bccff5e ;  /* 0xc43300a2ff087424 */ /* 0x000fe400078e00ff */
[----:B------:R-:W-:-:S07]  /*f670*/  IMAD.MOV.U32 R9, RZ, RZ, -0x40366831 ;  /* 0xbfc997cfff097424 */ /* 0x000fce00078e00ff */
.L_x_10661:
        /* <DEDUP_REMOVED lines=19> */
.L_x_10660:
        /* <DEDUP_REMOVED lines=28> */
.L_x_10663:
[----:B------:R-:W-:Y:S05]  /*f970*/  BSYNC.RECONVERGENT B0 ;  /* 0x0000000000007941 */ /* 0x000fea0003800200 */
.L_x_10662:
[----:B------:R-:W-:Y:S01]  /*f980*/  HFMA2 R6, -RZ, RZ, -0.76416015625, -0.0058746337890625 ;  /* 0xba1d9e04ff067431 */ /* 0x000fe200000001ff */
[----:B------:R-:W-:Y:S01]  /*f990*/  BSSY.RECONVERGENT B0, `(.L_x_10664) ;  /* 0x0000015000007945 */ /* 0x000fe20003800200 */
[----:B------:R-:W-:Y:S02]  /*f9a0*/  IMAD.MOV.U32 R0, RZ, RZ, 0x1 ;  /* 0x00000001ff007424 */ /* 0x000fe400078e00ff */
[----:B------:R-:W-:-:S07]  /*f9b0*/  IMAD.MOV.U32 R7, RZ, RZ, 0x3fe72e2b ;  /* 0x3fe72e2bff077424 */ /* 0x000fce00078e00ff */
.L_x_10665:
        /* <DEDUP_REMOVED lines=19> */
.L_x_10664:
        /* <DEDUP_REMOVED lines=29> */
.L_x_10667:
[----:B------:R-:W-:Y:S05]  /*fcc0*/  BSYNC.RECONVERGENT B0 ;  /* 0x0000000000007941 */ /* 0x000fea0003800200 */
.L_x_10666:
[----:B------:R-:W-:Y:S01]  /*fcd0*/  BSSY.RECONVERGENT B0, `(.L_x_10668) ;  /* 0x0000016000007945 */ /* 0x000fe20003800200 */
[----:B------:R-:W-:Y:S01]  /*fce0*/  IMAD.MOV.U32 R0, RZ, RZ, 0x1 ;  /* 0x00000001ff007424 */ /* 0x000fe200078e00ff */
[----:B------:R-:W-:Y:S01]  /*fcf0*/  MOV R8, 0x101bb71a ;  /* 0x101bb71a00087802 */ /* 0x000fe20000000f00 */
[----:B------:R-:W-:-:S07]  /*fd00*/  IMAD.MOV.U32 R9, RZ, RZ, 0x3ffaab9a ;  /* 0x3ffaab9aff097424 */ /* 0x000fce00078e00ff */
.L_x_10669:
        /* <DEDUP_REMOVED lines=19> */
.L_x_10668:
        /* <DEDUP_REMOVED lines=28> */
.L_x_10671:
[----:B------:R-:W-:Y:S05]  /*10000*/  BSYNC.RECONVERGENT B0 ;  /* 0x0000000000007941 */ /* 0x000fea0003800200 */
.L_x_10670:
[----:B------:R-:W-:Y:S01]  /*10010*/  HFMA2 R7, -RZ, RZ, -2.05078125, 46528 ;  /* 0xc01a79aeff077431 */ /* 0x000fe200000001ff */
[----:B------:R-:W-:Y:S01]  /*10020*/  BSSY.RECONVERGENT B0, `(.L_x_10672) ;  /* 0x0000015000007945 */ /* 0x000fe20003800200 */
[----:B------:R-:W-:Y:S02]  /*10030*/  IMAD.MOV.U32 R0, RZ, RZ, 0x1 ;  /* 0x00000001ff007424 */ /* 0x000fe400078e00ff */
[----:B------:R-:W-:-:S07]  /*10040*/  IMAD.MOV.U32 R6, RZ, RZ, -0x755502fe ;  /* 0x8aaafd02ff067424 */ /* 0x000fce00078e00ff */
.L_x_10673:
        /* <DEDUP_REMOVED lines=19> */
.L_x_10672:
        /* <DEDUP_REMOVED lines=29> */
.L_x_10675:
[----:B------:R-:W-:Y:S05]  /*10350*/  BSYNC.RECONVERGENT B0 ;  /* 0x0000000000007941 */ /* 0x000fea0003800200 */
.L_x_10674:
[----:B------:R-:W-:Y:S01]  /*10360*/  HFMA2 R9, -RZ, RZ, -2.095703125, 0.00473785400390625 ;  /* 0xc0311cdaff097431 */ /* 0x000fe200000001ff */
[----:B------:R-:W-:Y:S01]  /*10370*/  BSSY.RECONVERGENT B0, `(.L_x_10676) ;  /* 0x0000015000007945 */ /* 0x000fe20003800200 */
[----:B------:R-:W-:Y:S02]  /*10380*/  IMAD.MOV.U32 R0, RZ, RZ, 0x1 ;  /* 0x00000001ff007424 */ /* 0x000fe400078e00ff */
[----:B------:R-:W-:-:S07]  /*10390*/  IMAD.MOV.U32 R8, RZ, RZ, 0x4df23f8f ;  /* 0x4df23f8fff087424 */ /* 0x000fce00078e00ff */
.L_x_10677:
        /* <DEDUP_REMOVED lines=19> */
.L_x_10676:
        /* <DEDUP_REMOVED lines=28> */
.L_x_10679:
[----:B------:R-:W-:Y:S05]  /*10690*/  BSYNC.RECONVERGENT B0 ;  /* 0x0000000000007941 */ /* 0x000fea0003800200 */
.L_x_10678:
[----:B------:R-:W-:Y:S01]  /*106a0*/  BSSY.RECONVERGENT B0, `(.L_x_10680) ;  /* 0x0000016000007945 */ /* 0x000fe20003800200 */
[----:B------:R-:W-:Y:S01]  /*106b0*/  MOV R0, 0x1 ;  /* 0x0000000100007802 */ /* 0x000fe20000000f00 */
[----:B------:R-:W-:Y:S02]  /*106c0*/  IMAD.MOV.U32 R6, RZ, RZ, 0x311f1460 ;  /* 0x311f1460ff067424 */ /* 0x000fe400078e00ff */
[----:B------:R-:W-:-:S07]  /*106d0*/  IMAD.MOV.U32 R7, RZ, RZ, 0x405278fb ;  /* 0x405278fbff077424 */ /* 0x000fce00078e00ff */
.L_x_10681:
        /* <DEDUP_REMOVED lines=19> */
.L_x_10680:
        /* <DEDUP_REMOVED lines=29> */
.L_x_10683:
[----:B------:R-:W-:Y:S05]  /*109e0*/  BSYNC.RECONVERGENT B0 ;  /* 0x0000000000007941 */ /* 0x000fea0003800200 */
.L_x_10682:
[----:B------:R-:W-:Y:S01]  /*109f0*/  BSSY.RECONVERGENT B0, `(.L_x_10684) ;  /* 0x0000016000007945 */ /* 0x000fe20003800200 */
[----:B------:R-:W-:Y:S01]  /*10a00*/  MOV R0, 0x1 ;  /* 0x0000000100007802 */ /* 0x000fe20000000f00 */
[----:B------:R-:W-:Y:S02]  /*10a10*/  IMAD.MOV.U32 R8, RZ, RZ, 0x4b8ba3fd ;  /* 0x4b8ba3fdff087424 */ /* 0x000fe400078e00ff */
[----:B------:R-:W-:-:S07]  /*10a20*/  IMAD.MOV.U32 R9, RZ, RZ, 0x406a8563 ;  /* 0x406a8563ff097424 */ /* 0x000fce00078e00ff */
.L_x_10685:
        /* <DEDUP_REMOVED lines=19> */
.L_x_10684:
        /* <DEDUP_REMOVED lines=11> */
.L_x_10687:
        /* <DEDUP_REMOVED lines=19> */
.L_x_10686:
        /* <DEDUP_REMOVED lines=19> */
[----:B------:R-:W-:-:S07]  /*10e70*/  MOV R4, R6 ;  /* 0x0000000600047202 */ /* 0x000fce0000000f00 */
.L_x_10689:
[----:B------:R-:W-:Y:S05]  /*10e80*/  BSYNC.RECONVERGENT B0 ;  /* 0x0000000000007941 */ /* 0x000fea0003800200 */
.L_x_10688:
[----:B------:R-:W-:-:S08]  /*10e90*/  DMUL R4, R14, R4 ;  /* 0x000000040e047228 */ /* 0x000fd00000000000 */
[----:B------:R-:W-:-:S14]  /*10ea0*/  DSETP.GT.AND P0, PT, |R4|, |R18|, PT ;  /* 0x400000120400722a */ /* 0x000fdc0003f04200 */
[----:B------:R-:W-:-:S11]  /*10eb0*/  @!P0 DADD R2, R2, R4 ;  /* 0x0000000002028229 */ /* 0x000fd60000000004 */
.L_x_10593:
[----:B------:R-:W-:Y:S05]  /*10ec0*/  BSYNC.RECONVERGENT B1 ;  /* 0x0000000000017941 */ /* 0x000fea0003800200 */
.L_x_10592:
        /* <DEDUP_REMOVED lines=158> */
.L_x_10691:
        /* <DEDUP_REMOVED lines=9> */
.L_x_10692:
[----:B------:R-:W-:Y:S05]  /*11940*/  BSYNC.RECONVERGENT B0 ;  /* 0x0000000000007941 */ /* 0x000fea0003800200 */
.L_x_10690:
        /* <DEDUP_REMOVED lines=61> */
.L_x_10694:
[----:B------:R-:W-:Y:S05]  /*11d20*/  BSYNC.RECONVERGENT B0 ;  /* 0x0000000000007941 */ /* 0x000fea0003800200 */
.L_x_10693:
        /* <DEDUP_REMOVED lines=30> */
.L_x_10696:
[----:B------:R-:W-:Y:S05]  /*11f10*/  BSYNC.RECONVERGENT B1 ;  /* 0x0000000000017941 */ /* 0x000fea0003800200 */
.L_x_10695:
        /* <DEDUP_REMOVED lines=19> */
[----:B------:R-:W-:Y:S05]  /*12050*/  CALL.REL.NOINC `($__internal_33_$__cuda_sm20_div_rn_f64_full) ;  /* 0x000004a8008c7944 */ /* 0x000fea0003c00000 */
[----:B------:R-:W-:-:S07]  /*12060*/  IMAD.MOV.U32 R7, RZ, RZ, R5 ;  /* 0x000000ffff077224 */ /* 0x000fce00078e0005 */
.L_x_10698:
[----:B------:R-:W-:Y:S05]  /*12070*/  BSYNC.RECONVERGENT B0 ;  /* 0x0000000000007941 */ /* 0x000fea0003800200 */
.L_x_10697:
[----:B------:R-:W-:Y:S01]  /*12080*/  DFMA R6, R14, 0.5, -R6 ;  /* 0x3fe000000e06782b */ /* 0x000fe20000000806 */
[----:B------:R-:W-:Y:S10]  /*12090*/  BRA `(.L_x_10561) ;  /* 0x0000013c009c7947 */ /* 0x000ff40003800000 */
.L_x_10564:
        /* <DEDUP_REMOVED lines=31> */
.L_x_10702:
[----:B------:R-:W-:Y:S05]  /*12290*/  BSYNC.RECONVERGENT B3 ;  /* 0x0000000000037941 */ /* 0x000fea0003800200 */
.L_x_10701:
        /* <DEDUP_REMOVED lines=18> */
[----:B------:R-:W-:Y:S05]  /*123c0*/  CALL.REL.NOINC `($__internal_33_$__cuda_sm20_div_rn_f64_full) ;  /* 0x000004a400b07944 */ /* 0x000fea0003c00000 */
[----:B------:R-:W-:-:S07]  /*123d0*/  IMAD.MOV.U32 R4, RZ, RZ, R6 ;  /* 0x000000ffff047224 */ /* 0x000fce00078e0006 */
.L_x_10704:
[----:B------:R-:W-:Y:S05]  /*123e0*/  BSYNC.RECONVERGENT B0 ;  /* 0x0000000000007941 */ /* 0x000fea0003800200 */
.L_x_10703:
        /* <DEDUP_REMOVED lines=1901> */
.L_x_10706:
[----:B------:R-:W-:Y:S05]  /*19ac0*/  BSYNC.RECONVERGENT B0 ;  /* 0x0000000000007941 */ /* 0x000fea0003800200 */
.L_x_10705:
        /* <DEDUP_REMOVED lines=24> */
.L_x_10708:
[----:B------:R-:W-:Y:S05]  /*19c50*/  BSYNC.RECONVERGENT B0 ;  /* 0x0000000000007941 */ /* 0x000fea0003800200 */
.L_x_10707:
        /* <DEDUP_REMOVED lines=59> */
.L_x_10714:
[----:B------:R-:W-:Y:S05]  /*1a010*/  BSYNC.RECONVERGENT B4 ;  /* 0x0000000000047941 */ /* 0x000fea0003800200 */
.L_x_10713:
        /* <DEDUP_REMOVED lines=30> */
.L_x_10712:
        /* <DEDUP_REMOVED lines=79> */
.L_x_10716:
[----:B------:R-:W-:Y:S01]  /*1a6f0*/  MOV R8, 0x0 ;  /* 0x0000000000087802 */ /* 0x000fe20000000f00 */
[----:B------:R-:W-:Y:S01]  /*1a700*/  IMAD.MOV.U32 R9, RZ, RZ, 0x7ff00000 ;  /* 0x7ff00000ff097424 */ /* 0x000fe200078e00ff */
[----:B------:R-:W-:-:S05]  /*1a710*/  LOP3.LUT P0, RZ, R7, 0x7fffffff, RZ, 0xc0, !PT ;  /* 0x7fffffff07ff7812 */ /* 0x000fca000780c0ff */
[----:B------:R-:W-:-:S10]  /*1a720*/  DFMA R8, R6, R8, +INF ;  /* 0x7ff000000608742b */ /* 0x000fd40000000008 */
[----:B------:R-:W-:Y:S02]  /*1a730*/  FSEL R6, R8, RZ, P0 ;  /* 0x000000ff08067208 */ /* 0x000fe40000000000 */
[----:B------:R-:W-:-:S07]  /*1a740*/  FSEL R7, R9, -QNAN , P0 ;  /* 0xfff0000009077808 */ /* 0x000fce0000000000 */
.L_x_10715:
[----:B------:R-:W-:Y:S05]  /*1a750*/  BSYNC.RECONVERGENT B0 ;  /* 0x0000000000007941 */ /* 0x000fea0003800200 */
.L_x_10711:
        /* <DEDUP_REMOVED lines=30> */
.L_x_10718:
[----:B------:R-:W-:Y:S05]  /*1a940*/  BSYNC.RECONVERGENT B4 ;  /* 0x0000000000047941 */ /* 0x000fea0003800200 */
.L_x_10717:
[----:B------:R-:W-:Y:S02]  /*1a950*/  IMAD.MOV.U32 R12, RZ, RZ, R18 ;  /* 0x000000ffff0c7224 */ /* 0x000fe400078e0012 */
[----:B------:R-:W-:Y:S01]  /*1a960*/  IMAD.MOV.U32 R13, RZ, RZ, R19 ;  /* 0x000000ffff0d7224 */ /* 0x000fe200078e0013 */
[----:B------:R-:W-:Y:S06]  /*1a970*/  BRA `(.L_x_10719) ;  /* 0x0000000800d47947 */ /* 0x000fec0003800000 */
.L_x_10710:
        /* <DEDUP_REMOVED lines=32> */
.L_x_10723:
[----:B------:R-:W-:Y:S05]  /*1ab80*/  BSYNC.RECONVERGENT B4 ;  /* 0x0000000000047941 */ /* 0x000fea0003800200 */
.L_x_10722:
        /* <DEDUP_REMOVED lines=30> */
.L_x_10721:
        /* <DEDUP_REMOVED lines=79> */
.L_x_10725:
[----:B------:R-:W-:Y:S01]  /*1b260*/  IMAD.MOV.U32 R8, RZ, RZ, 0x0 ;  /* 0x00000000ff087424 */ /* 0x000fe200078e00ff */
[----:B------:R-:W-:Y:S02]  /*1b270*/  MOV R9, 0x7ff00000 ;  /* 0x7ff0000000097802 */ /* 0x000fe40000000f00 */
[----:B------:R-:W-:-:S04]  /*1b280*/  LOP3.LUT P0, RZ, R7, 0x7fffffff, RZ, 0xc0, !PT ;  /* 0x7fffffff07ff7812 */ /* 0x000fc8000780c0ff */
[----:B------:R-:W-:-:S10]  /*1b290*/  DFMA R8, R6, R8, +INF ;  /* 0x7ff000000608742b */ /* 0x000fd40000000008 */
[----:B------:R-:W-:Y:S02]  /*1b2a0*/  FSEL R6, R8, RZ, P0 ;  /* 0x000000ff08067208 */ /* 0x000fe40000000000 */
[----:B------:R-:W-:-:S07]  /*1b2b0*/  FSEL R7, R9, -QNAN , P0 ;  /* 0xfff0000009077808 */ /* 0x000fce0000000000 */
.L_x_10724:
[----:B------:R-:W-:Y:S05]  /*1b2c0*/  BSYNC.RECONVERGENT B0 ;  /* 0x0000000000007941 */ /* 0x000fea0003800200 */
.L_x_10720:
        /* <DEDUP_REMOVED lines=30> */
.L_x_10727:
[----:B------:R-:W-:Y:S05]  /*1b4b0*/  BSYNC.RECONVERGENT B4 ;  /* 0x0000000000047941 */ /* 0x000fea0003800200 */
.L_x_10726:
[----:B------:R-:W-:-:S11]  /*1b4c0*/  DADD R12, -RZ, -R18 ;  /* 0x00000000ff0c7229 */ /* 0x000fd60000000912 */
.L_x_10719:
[----:B------:R-:W-:Y:S05]  /*1b4d0*/  BSYNC.RECONVERGENT B3 ;  /* 0x0000000000037941 */ /* 0x000fea0003800200 */
.L_x_10709:
        /* <DEDUP_REMOVED lines=29> */
.L_x_10729:
[----:B------:R-:W-:Y:S05]  /*1b6b0*/  BSYNC.RECONVERGENT B3 ;  /* 0x0000000000037941 */ /* 0x000fea0003800200 */
.L_x_10728:
[----:B------:R-:W-:Y:S01]  /*1b6c0*/  DMUL R22, R22, -R12 ;  /* 0x8000000c16167228 */ /* 0x000fe20000000000 */
[----:B------:R-:W-:Y:S01]  /*1b6d0*/  BSSY.RECONVERGENT B0, `(.L_x_10730) ;  /* 0x0000019000007945 */ /* 0x000fe20003800200 */
[----:B------:R-:W-:Y:S01]  /*1b6e0*/  IMAD.MOV.U32 R16, RZ, RZ, RZ ;  /* 0x000000ffff107224 */ /* 0x000fe200078e00ff */
[----:B------:R-:W-:Y:S01]  /*1b6f0*/  MOV R0, 0x1 ;  /* 0x0000000100007802 */ /* 0x000fe20000000f00 */
[----:B------:R-:W-:Y:S02]  /*1b700*/  IMAD.MOV.U32 R6, RZ, RZ, 0x55555555 ;  /* 0x55555555ff067424 */ /* 0x000fe400078e00ff */
[----:B------:R-:W-:-:S07]  /*1b710*/  IMAD.MOV.U32 R7, RZ, RZ, -0x402aaaab ;  /* 0xbfd55555ff077424 */ /* 0x000fce00078e00ff */
.L_x_10731:
        /* <DEDUP_REMOVED lines=21> */
.L_x_10730:
        /* <DEDUP_REMOVED lines=23> */
.L_x_10735:
[----:B------:R-:W-:Y:S05]  /*1b9e0*/  BSYNC.RECONVERGENT B4 ;  /* 0x0000000000047941 */ /* 0x000fea0003800200 */
.L_x_10734:
[----:B------:R-:W-:Y:S01]  /*1b9f0*/  HFMA2 R8, -RZ, RZ, -10.0078125, -1396 ;  /* 0xc901e574ff087431 */ /* 0x000fe200000001ff */
[----:B------:R-:W-:Y:S01]  /*1ba00*/  BSSY.RECONVERGENT B0, `(.L_x_10736) ;  /* 0x0000015000007945 */ /* 0x000fe20003800200 */
[----:B------:R-:W-:Y:S02]  /*1ba10*/  IMAD.MOV.U32 R0, RZ, RZ, 0x1 ;  /* 0x00000001ff007424 */ /* 0x000fe400078e00ff */
[----:B------:R-:W-:-:S07]  /*1ba20*/  IMAD.MOV.U32 R9, RZ, RZ, -0x40a1a8c6 ;  /* 0xbf5e573aff097424 */ /* 0x000fce00078e00ff */
.L_x_10737:
        /* <DEDUP_REMOVED lines=19> */
.L_x_10736:
        /* <DEDUP_REMOVED lines=28> */
.L_x_10739:
[----:B------:R-:W-:Y:S05]  /*1bd20*/  BSYNC.RECONVERGENT B0 ;  /* 0x0000000000007941 */ /* 0x000fea0003800200 */
.L_x_10738:
[----:B------:R-:W-:Y:S01]  /*1bd30*/  HFMA2 R7, -RZ, RZ, 1.859375, -6544 ;  /* 0x3f70ee64ff077431 */ /* 0x000fe200000001ff */
[----:B------:R-:W-:Y:S01]  /*1bd40*/  BSSY.RECONVERGENT B0, `(.L_x_10740) ;  /* 0x0000015000007945 */ /* 0x000fe20003800200 */
[----:B------:R-:W-:Y:S02]  /*1bd50*/  IMAD.MOV.U32 R0, RZ, RZ, 0x1 ;  /* 0x00000001ff007424 */ /* 0x000fe400078e00ff */
[----:B------:R-:W-:-:S07]  /*1bd60*/  IMAD.MOV.U32 R6, RZ, RZ, 0x3b990ee6 ;  /* 0x3b990ee6ff067424 */ /* 0x000fce00078e00ff */
.L_x_10741:
        /* <DEDUP_REMOVED lines=19> */
.L_x_10740:
        /* <DEDUP_REMOVED lines=29> */
.L_x_10743:
[----:B------:R-:W-:Y:S05]  /*1c070*/  BSYNC.RECONVERGENT B0 ;  /* 0x0000000000007941 */ /* 0x000fea0003800200 */
.L_x_10742:
[----:B------:R-:W-:Y:S01]  /*1c080*/  HFMA2 R9, -RZ, RZ, 1.8173828125, 7.84765625 ;  /* 0x3f4547d9ff097431 */ /* 0x000fe200000001ff */
[----:B------:R-:W-:Y:S01]  /*1c090*/  BSSY.RECONVERGENT B0, `(.L_x_10744) ;  /* 0x0000015000007945 */ /* 0x000fe20003800200 */
[----:B------:R-:W-:Y:S02]  /*1c0a0*/  IMAD.MOV.U32 R0, RZ, RZ, 0x1 ;  /* 0x00000001ff007424 */ /* 0x000fe400078e00ff */
[----:B------:R-:W-:-:S07]  /*1c0b0*/  IMAD.MOV.U32 R8, RZ, RZ, 0x3b34e2b6 ;  /* 0x3b34e2b6ff087424 */ /* 0x000fce00078e00ff */
.L_x_10745:
        /* <DEDUP_REMOVED lines=19> */
.L_x_10744:
        /* <DEDUP_REMOVED lines=28> */
.L_x_10747:
[----:B------:R-:W-:Y:S05]  /*1c3b0*/  BSYNC.RECONVERGENT B0 ;  /* 0x0000000000007941 */ /* 0x000fea0003800200 */
.L_x_10746:
[----:B------:R-:W-:Y:S01]  /*1c3c0*/  BSSY.RECONVERGENT B0, `(.L_x_10748) ;  /* 0x0000016000007945 */ /* 0x000fe20003800200 */
[----:B------:R-:W-:Y:S01]  /*1c3d0*/  MOV R0, 0x1 ;  /* 0x0000000100007802 */ /* 0x000fe20000000f00 */
[----:B------:R-:W-:Y:S02]  /*1c3e0*/  IMAD.MOV.U32 R6, RZ, RZ, 0x2da7bf9 ;  /* 0x02da7bf9ff067424 */ /* 0x000fe400078e00ff */
[----:B------:R-:W-:-:S07]  /*1c3f0*/  IMAD.MOV.U32 R7, RZ, RZ, -0x40b3c1f5 ;  /* 0xbf4c3e0bff077424 */ /* 0x000fce00078e00ff */
.L_x_10749:
        /* <DEDUP_REMOVED lines=19> */
.L_x_10748:
        /* <DEDUP_REMOVED lines=29> */
.L_x_10751:
[----:B------:R-:W-:Y:S05]  /*1c700*/  BSYNC.RECONVERGENT B0 ;  /* 0x0000000000007941 */ /* 0x000fea0003800200 */
.L_x_10750:
[----:B------:R-:W-:Y:S01]  /*1c710*/  BSSY.RECONVERGENT B0, `(.L_x_10752) ;  /* 0x0000016000007945 */ /* 0x000fe20003800200 */
[----:B------:R-:W-:Y:S01]  /*1c720*/  MOV R0, 0x1 ;  /* 0x0000000100007802 */ /* 0x000fe20000000f00 */
[----:B------:R-:W-:Y:S02]  /*1c730*/  IMAD.MOV.U32 R8, RZ, RZ, -0x3a5b058f ;  /* 0xc5a4fa71ff087424 */ /* 0x000fe400078e00ff */
[----:B------:R-:W-:-:S07]  /*1c740*/  IMAD.MOV.U32 R9, RZ, RZ, -0x40c9ed76 ;  /* 0xbf36128aff097424 */ /* 0x000fce00078e00ff */
.L_x_10753:
        /* <DEDUP_REMOVED lines=19> */
.L_x_10752:
        /* <DEDUP_REMOVED lines=28> */
.L_x_10755:
[----:B------:R-:W-:Y:S05]  /*1ca40*/  BSYNC.RECONVERGENT B0 ;  /* 0x0000000000007941 */ /* 0x000fea0003800200 */
.L_x_10754:
[----:B------:R-:W-:Y:S01]  /*1ca50*/  HFMA2 R6, -RZ, RZ, 0.0034351348876953125, 0.1806640625 ;  /* 0x1b0931c8ff067431 */ /* 0x000fe200000001ff */
[----:B------:R-:W-:Y:S01]  /*1ca60*/  BSSY.RECONVERGENT B0, `(.L_x_10756) ;  /* 0x0000015000007945 */ /* 0x000fe20003800200 */
[----:B------:R-:W-:Y:S02]  /*1ca70*/  IMAD.MOV.U32 R0, RZ, RZ, 0x1 ;  /* 0x00000001ff007424 */ /* 0x000fe400078e00ff */
[----:B------:R-:W-:-:S07]  /*1ca80*/  IMAD.MOV.U32 R7, RZ, RZ, 0x3f4168ef ;  /* 0x3f4168efff077424 */ /* 0x000fce00078e00ff */
.L_x_10757:
        /* <DEDUP_REMOVED lines=19> */
.L_x_10756:
        /* <DEDUP_REMOVED lines=29> */
.L_x_10759:
[----:B------:R-:W-:Y:S05]  /*1cd90*/  BSYNC.RECONVERGENT B0 ;  /* 0x0000000000007941 */ /* 0x000fea0003800200 */
.L_x_10758:
[----:B------:R-:W-:Y:S01]  /*1cda0*/  BSSY.RECONVERGENT B0, `(.L_x_10760) ;  /* 0x0000016000007945 */ /* 0x000fe20003800200 */
[----:B------:R-:W-:Y:S01]  /*1cdb0*/  IMAD.MOV.U32 R0, RZ, RZ, 0x1 ;  /* 0x00000001ff007424 */ /* 0x000fe200078e00ff */
[----:B------:R-:W-:Y:S01]  /*1cdc0*/  MOV R8, 0x9c01efb4 ;  /* 0x9c01efb400087802 */ /* 0x000fe20000000f00 */
[----:B------:R-:W-:-:S07]  /*1cdd0*/  IMAD.MOV.U32 R9, RZ, RZ, 0x3f369187 ;  /* 0x3f369187ff097424 */ /* 0x000fce00078e00ff */
.L_x_10761:
        /* <DEDUP_REMOVED lines=19> */
.L_x_10760:
        /* <DEDUP_REMOVED lines=28> */
.L_x_10763:
[----:B------:R-:W-:Y:S05]  /*1d0d0*/  BSYNC.RECONVERGENT B0 ;  /* 0x0000000000007941 */ /* 0x000fea0003800200 */
.L_x_10762:
[----:B------:R-:W-:Y:S01]  /*1d0e0*/  HFMA2 R7, -RZ, RZ, -1.8173828125, 845.5 ;  /* 0xbf45629bff077431 */ /* 0x000fe200000001ff */
[----:B------:R-:W-:Y:S01]  /*1d0f0*/  BSSY.RECONVERGENT B0, `(.L_x_10764) ;  /* 0x0000015000007945 */ /* 0x000fe20003800200 */
[----:B------:R-:W-:Y:S02]  /*1d100*/  IMAD.MOV.U32 R0, RZ, RZ, 0x1 ;  /* 0x00000001ff007424 */ /* 0x000fe400078e00ff */
[----:B------:R-:W-:-:S07]  /*1d110*/  IMAD.MOV.U32 R6, RZ, RZ, 0x3187b744 ;  /* 0x3187b744ff067424 */ /* 0x000fce00078e00ff */
.L_x_10765:
        /* <DEDUP_REMOVED lines=19> */
.L_x_10764:
        /* <DEDUP_REMOVED lines=29> */
.L_x_10767:
[----:B------:R-:W-:Y:S05]  /*1d420*/  BSYNC.RECONVERGENT B0 ;  /* 0x0000000000007941 */ /* 0x000fea0003800200 */
.L_x_10766:
[----:B------:R-:W-:Y:S01]  /*1d430*/  HFMA2 R9, -RZ, RZ, -1.8154296875, -0.0003659725189208984375 ;  /* 0xbf438dffff097431 */ /* 0x000fe200000001ff */
[----:B------:R-:W-:Y:S01]  /*1d440*/  BSSY.RECONVERGENT B0, `(.L_x_10768) ;  /* 0x0000015000007945 */ /* 0x000fe20003800200 */
[----:B------:R-:W-:Y:S02]  /*1d450*/  IMAD.MOV.U32 R0, RZ, RZ, 0x1 ;  /* 0x00000001ff007424 */ /* 0x000fe400078e00ff */
[----:B------:R-:W-:-:S07]  /*1d460*/  IMAD.MOV.U32 R8, RZ, RZ, 0x1cc96982 ;  /* 0x1cc96982ff087424 */ /* 0x000fce00078e00ff */
.L_x_10769:
        /* <DEDUP_REMOVED lines=19> */
.L_x_10768:
        /* <DEDUP_REMOVED lines=28> */
.L_x_10771:
[----:B------:R-:W-:Y:S05]  /*1d760*/  BSYNC.RECONVERGENT B0 ;  /* 0x0000000000007941 */ /* 0x000fea0003800200 */
.L_x_10770:
[----:B------:R-:W-:Y:S01]  /*1d770*/  BSSY.RECONVERGENT B0, `(.L_x_10772) ;  /* 0x0000016000007945 */ /* 0x000fe20003800200 */
[----:B------:R-:W-:Y:S01]  /*1d780*/  MOV R0, 0x1 ;  /* 0x0000000100007802 */ /* 0x000fe20000000f00 */
[----:B------:R-:W-:Y:S02]  /*1d790*/  IMAD.MOV.U32 R6, RZ, RZ, 0x684527bf ;  /* 0x684527bfff067424 */ /* 0x000fe400078e00ff */
[----:B------:R-:W-:-:S07]  /*1d7a0*/  IMAD.MOV.U32 R7, RZ, RZ, 0x3f55d4ae ;  /* 0x3f55d4aeff077424 */ /* 0x000fce00078e00ff */
.L_x_10773:
        /* <DEDUP_REMOVED lines=19> */
.L_x_10772:
        /* <DEDUP_REMOVED lines=29> */
.L_x_10775:
[----:B------:R-:W-:Y:S05]  /*1dab0*/  BSYNC.RECONVERGENT B0 ;  /* 0x0000000000007941 */ /* 0x000fea0003800200 */
.L_x_10774:
[----:B------:R-:W-:Y:S01]  /*1dac0*/  BSSY.RECONVERGENT B0, `(.L_x_10776) ;  /* 0x0000016000007945 */ /* 0x000fe20003800200 */
[----:B------:R-:W-:Y:S01]  /*1dad0*/  MOV R0, 0x1 ;  /* 0x0000000100007802 */ /* 0x000fe20000000f00 */
[----:B------:R-:W-:Y:S02]  /*1dae0*/  IMAD.MOV.U32 R8, RZ, RZ, -0x5713a6fc ;  /* 0xa8ec5904ff087424 */ /* 0x000fe400078e00ff */
[----:B------:R-:W-:-:S07]  /*1daf0*/  IMAD.MOV.U32 R9, RZ, RZ, 0x3f59e1db ;  /* 0x3f59e1dbff097424 */ /* 0x000fce00078e00ff */
.L_x_10777:
        /* <DEDUP_REMOVED lines=19> */
.L_x_10776:
        /* <DEDUP_REMOVED lines=28> */
.L_x_10779:
[----:B------:R-:W-:Y:S05]  /*1ddf0*/  BSYNC.RECONVERGENT B0 ;  /* 0x0000000000007941 */ /* 0x000fea0003800200 */
.L_x_10778:
[----:B------:R-:W-:Y:S01]  /*1de00*/  HFMA2 R6, -RZ, RZ, -0.022857666015625, -0.01006317138671875 ;  /* 0xa5daa127ff067431 */ /* 0x000fe200000001ff */
[----:B------:R-:W-:Y:S01]  /*1de10*/  BSSY.RECONVERGENT B0, `(.L_x_10780) ;  /* 0x0000015000007945 */ /* 0x000fe20003800200 */
[----:B------:R-:W-:Y:S02]  /*1de20*/  IMAD.MOV.U32 R0, RZ, RZ, 0x1 ;  /* 0x00000001ff007424 */ /* 0x000fe400078e00ff */
[----:B------:R-:W-:-:S07]  /*1de30*/  IMAD.MOV.U32 R7, RZ, RZ, -0x408f51aa ;  /* 0xbf70ae56ff077424 */ /* 0x000fce00078e00ff */
.L_x_10781:
        /* <DEDUP_REMOVED lines=19> */
.L_x_10780:
        /* <DEDUP_REMOVED lines=29> */
.L_x_10783:
[----:B------:R-:W-:Y:S05]  /*1e140*/  BSYNC.RECONVERGENT B0 ;  /* 0x0000000000007941 */ /* 0x000fea0003800200 */
.L_x_10782:
[----:B------:R-:W-:Y:S01]  /*1e150*/  BSSY.RECONVERGENT B0, `(.L_x_10784) ;  /* 0x0000016000007945 */ /* 0x000fe20003800200 */
[----:B------:R-:W-:Y:S01]  /*1e160*/  IMAD.MOV.U32 R0, RZ, RZ, 0x1 ;  /* 0x00000001ff007424 */ /* 0x000fe200078e00ff */
[----:B------:R-:W-:Y:S01]  /*1e170*/  MOV R8, 0xcbc5fc12 ;  /* 0xcbc5fc1200087802 */ /* 0x000fe20000000f00 */
[----:B------:R-:W-:-:S07]  /*1e180*/  IMAD.MOV.U32 R9, RZ, RZ, -0x4087a384 ;  /* 0xbf785c7cff097424 */ /* 0x000fce00078e00ff */
.L_x_10785:
        /* <DEDUP_REMOVED lines=19> */
.L_x_10784:
        /* <DEDUP_REMOVED lines=28> */
.L_x_10787:
[----:B------:R-:W-:Y:S05]  /*1e480*/  BSYNC.RECONVERGENT B0 ;  /* 0x0000000000007941 */ /* 0x000fea0003800200 */
.L_x_10786:
[----:B------:R-:W-:Y:S01]  /*1e490*/  HFMA2 R7, -RZ, RZ, 1.8916015625, -46.6875 ;  /* 0x3f91d1d6ff077431 */ /* 0x000fe200000001ff */
[----:B------:R-:W-:Y:S01]  /*1e4a0*/  BSSY.RECONVERGENT B0, `(.L_x_10788) ;  /* 0x0000015000007945 */ /* 0x000fe20003800200 */
[----:B------:R-:W-:Y:S02]  /*1e4b0*/  IMAD.MOV.U32 R0, RZ, RZ, 0x1 ;  /* 0x00000001ff007424 */ /* 0x000fe400078e00ff */
[----:B------:R-:W-:-:S07]  /*1e4c0*/  IMAD.MOV.U32 R6, RZ, RZ, 0x50ed0c93 ;  /* 0x50ed0c93ff067424 */ /* 0x000fce00078e00ff */
.L_x_10789:
        /* <DEDUP_REMOVED lines=19> */
.L_x_10788:
        /* <DEDUP_REMOVED lines=29> */
.L_x_10791:
[----:B------:R-:W-:Y:S05]  /*1e7d0*/  BSYNC.RECONVERGENT B0 ;  /* 0x0000000000007941 */ /* 0x000fea0003800200 */
.L_x_10790:
[----:B------:R-:W-:Y:S01]  /*1e7e0*/  HFMA2 R9, -RZ, RZ, 1.904296875, -46080 ;  /* 0x3f9ef9a0ff097431 */ /* 0x000fe200000001ff */
[----:B------:R-:W-:Y:S01]  /*1e7f0*/  BSSY.RECONVERGENT B0, `(.L_x_10792) ;  /* 0x0000015000007945 */ /* 0x000fe20003800200 */
[----:B------:R-:W-:Y:S02]  /*1e800*/  IMAD.MOV.U32 R0, RZ, RZ, 0x1 ;  /* 0x00000001ff007424 */ /* 0x000fe400078e00ff */
[----:B------:R-:W-:-:S07]  /*1e810*/  IMAD.MOV.U32 R8, RZ, RZ, 0x5c03d2e9 ;  /* 0x5c03d2e9ff087424 */ /* 0x000fce00078e00ff */
.L_x_10793:
        /* <DEDUP_REMOVED lines=19> */
.L_x_10792:
        /* <DEDUP_REMOVED lines=28> */
.L_x_10795:
[----:B------:R-:W-:Y:S05]  /*1eb10*/  BSYNC.RECONVERGENT B0 ;  /* 0x0000000000007941 */ /* 0x000fea0003800200 */
.L_x_10794:
[----:B------:R-:W-:Y:S01]  /*1eb20*/  BSSY.RECONVERGENT B0, `(.L_x_10796) ;  /* 0x0000016000007945 */ /* 0x000fe20003800200 */
[----:B------:R-:W-:Y:S01]  /*1eb30*/  MOV R0, 0x1 ;  /* 0x0000000100007802 */ /* 0x000fe20000000f00 */
[----:B------:R-:W-:Y:S02]  /*1eb40*/  IMAD.MOV.U32 R6, RZ, RZ, 0x5f50d178 ;  /* 0x5f50d178ff067424 */ /* 0x000fe400078e00ff */
[----:B------:R-:W-:-:S07]  /*1eb50*/  IMAD.MOV.U32 R7, RZ, RZ, -0x4046a498 ;  /* 0xbfb95b68ff077424 */ /* 0x000fce00078e00ff */
.L_x_10797:
        /* <DEDUP_REMOVED lines=19> */
.L_x_10796:
        /* <DEDUP_REMOVED lines=29> */
.L_x_10799:
[----:B------:R-:W-:Y:S05]  /*1ee60*/  BSYNC.RECONVERGENT B0 ;  /* 0x0000000000007941 */ /* 0x000fea0003800200 */
.L_x_10798:
[----:B------:R-:W-:Y:S01]  /*1ee70*/  BSSY.RECONVERGENT B0, `(.L_x_10800) ;  /* 0x0000016000007945 */ /* 0x000fe20003800200 */
[----:B------:R-:W-:Y:S01]  /*1ee80*/  MOV R0, 0x1 ;  /* 0x0000000100007802 */ /* 0x000fe20000000f00 */
[----:B------:R-:W-:Y:S02]  /*1ee90*/  IMAD.MOV.U32 R8, RZ, RZ, -0x3bccff5e ;  /* 0xc43300a2ff087424 */ /* 0x000fe400078e00ff */
[----:B------:R-:W-:-:S07]  /*1eea0*/  IMAD.MOV.U32 R9, RZ, RZ, -0x40366831 ;  /* 0xbfc997cfff097424 */ /* 0x000fce00078e00ff */
.L_x_10801:
        /* <DEDUP_REMOVED lines=19> */
.L_x_10800:
        /* <DEDUP_REMOVED lines=28> */
.L_x_10803:
[----:B------:R-:W-:Y:S05]  /*1f1a0*/  BSYNC.RECONVERGENT B0 ;  /* 0x0000000000007941 */ /* 0x000fea0003800200 */
.L_x_10802:
[----:B------:R-:W-:Y:S01]  /*1f1b0*/  HFMA2 R6, -RZ, RZ, -0.76416015625, -0.0058746337890625 ;  /* 0xba1d9e04ff067431 */ /* 0x000fe200000001ff */
[----:B------:R-:W-:Y:S01]  /*1f1c0*/  BSSY.RECONVERGENT B0, `(.L_x_10804) ;  /* 0x0000015000007945 */ /* 0x000fe20003800200 */
[----:B------:R-:W-:Y:S02]  /*1f1d0*/  IMAD.MOV.U32 R0, RZ, RZ, 0x1 ;  /* 0x00000001ff007424 */ /* 0x000fe400078e00ff */
[----:B------:R-:W-:-:S07]  /*1f1e0*/  IMAD.MOV.U32 R7, RZ, RZ, 0x3fe72e2b ;  /* 0x3fe72e2bff077424 */ /* 0x000fce00078e00ff */
.L_x_10805:
        /* <DEDUP_REMOVED lines=19> */
.L_x_10804:
        /* <DEDUP_REMOVED lines=29> */
.L_x_10807:
[----:B------:R-:W-:Y:S05]  /*1f4f0*/  BSYNC.RECONVERGENT B0 ;  /* 0x0000000000007941 */ /* 0x000fea0003800200 */
.L_x_10806:
[----:B------:R-:W-:Y:S01]  /*1f500*/  BSSY.RECONVERGENT B0, `(.L_x_10808) ;  /* 0x0000016000007945 */ /* 0x000fe20003800200 */
[----:B------:R-:W-:Y:S01]  /*1f510*/  IMAD.MOV.U32 R0, RZ, RZ, 0x1 ;  /* 0x00000001ff007424 */ /* 0x000fe200078e00ff */
[----:B------:R-:W-:Y:S01]  /*1f520*/  MOV R8, 0x101bb71a ;  /* 0x101bb71a00087802 */ /* 0x000fe20000000f00 */
[----:B------:R-:W-:-:S07]  /*1f530*/  IMAD.MOV.U32 R9, RZ, RZ, 0x3ffaab9a ;  /* 0x3ffaab9aff097424 */ /* 0x000fce00078e00ff */
.L_x_10809:
        /* <DEDUP_REMOVED lines=19> */
.L_x_10808:
        /* <DEDUP_REMOVED lines=28> */
.L_x_10811:
[----:B------:R-:W-:Y:S05]  /*1f830*/  BSYNC.RECONVERGENT B0 ;  /* 0x0000000000007941 */ /* 0x000fea0003800200 */
.L_x_10810:
[----:B------:R-:W-:Y:S01]  /*1f840*/  HFMA2 R7, -RZ, RZ, -2.05078125, 46528 ;  /* 0xc01a79aeff077431 */ /* 0x000fe200000001ff */
[----:B------:R-:W-:Y:S01]  /*1f850*/  BSSY.RECONVERGENT B0, `(.L_x_10812) ;  /* 0x0000015000007945 */ /* 0x000fe20003800200 */
[----:B------:R-:W-:Y:S02]  /*1f860*/  IMAD.MOV.U32 R0, RZ, RZ, 0x1 ;  /* 0x00000001ff007424 */ /* 0x000fe400078e00ff */
[----:B------:R-:W-:-:S07]  /*1f870*/  IMAD.MOV.U32 R6, RZ, RZ, -0x755502fe ;  /* 0x8aaafd02ff067424 */ /* 0x000fce00078e00ff */
.L_x_10813:
        /* <DEDUP_REMOVED lines=19> */
.L_x_10812:
        /* <DEDUP_REMOVED lines=29> */
.L_x_10815:
[----:B------:R-:W-:Y:S05]  /*1fb80*/  BSYNC.RECONVERGENT B0 ;  /* 0x0000000000007941 */ /* 0x000fea0003800200 */
.L_x_10814:
[----:B------:R-:W-:Y:S01]  /*1fb90*/  HFMA2 R9, -RZ, RZ, -2.095703125, 0.00473785400390625 ;  /* 0xc0311cdaff097431 */ /* 0x000fe200000001ff */
[----:B------:R-:W-:Y:S01]  /*1fba0*/  BSSY.RECONVERGENT B0, `(.L_x_10816) ;  /* 0x0000015000007945 */ /* 0x000fe20003800200 */
[----:B------:R-:W-:Y:S02]  /*1fbb0*/  IMAD.MOV.U32 R0, RZ, RZ, 0x1 ;  /* 0x00000001ff007424 */ /* 0x000fe400078e00ff */
[----:B------:R-:W-:-:S07]  /*1fbc0*/  IMAD.MOV.U32 R8, RZ, RZ, 0x4df23f8f ;  /* 0x4df23f8fff087424 */ /* 0x000fce00078e00ff */
.L_x_10817:
        /* <DEDUP_REMOVED lines=19> */
.L_x_10816:
        /* <DEDUP_REMOVED lines=28> */
.L_x_10819:
[----:B------:R-:W-:Y:S05]  /*1fec0*/  BSYNC.RECONVERGENT B0 ;  /* 0x0000000000007941 */ /* 0x000fea0003800200 */
.L_x_10818:
[----:B------:R-:W-:Y:S01]  /*1fed0*/  BSSY.RECONVERGENT B0, `(.L_x_10820) ;  /* 0x0000016000007945 */ /* 0x000fe20003800200 */
[----:B------:R-:W-:Y:S01]  /*1fee0*/  MOV R0, 0x1 ;  /* 0x0000000100007802 */ /* 0x000fe20000000f00 */
[----:B------:R-:W-:Y:S02]  /*1fef0*/  IMAD.MOV.U32 R6, RZ, RZ, 0x311f1460 ;  /* 0x311f1460ff067424 */ /* 0x000fe400078e00ff */
[----:B------:R-:W-:-:S07]  /*1ff00*/  IMAD.MOV.U32 R7, RZ, RZ, 0x405278fb ;  /* 0x405278fbff077424 */ /* 0x000fce00078e00ff */
.L_x_10821:
        /* <DEDUP_REMOVED lines=19> */
.L_x_10820:
        /* <DEDUP_REMOVED lines=29> */
.L_x_10823:
[----:B------:R-:W-:Y:S05]  /*20210*/  BSYNC.RECONVERGENT B0 ;  /* 0x0000000000007941 */ /* 0x000fea0003800200 */
.L_x_10822:
[----:B------:R-:W-:Y:S01]  /*20220*/  BSSY.RECONVERGENT B0, `(.L_x_10824) ;  /* 0x0000016000007945 */ /* 0x000fe20003800200 */
[----:B------:R-:W-:Y:S01]  /*20230*/  MOV R0, 0x1 ;  /* 0x0000000100007802 */ /* 0x000fe20000000f00 */
[----:B------:R-:W-:Y:S02]  /*20240*/  IMAD.MOV.U32 R8, RZ, RZ, 0x4b8ba3fd ;  /* 0x4b8ba3fdff087424 */ /* 0x000fe400078e00ff */
[----:B------:R-:W-:-:S07]  /*20250*/  IMAD.MOV.U32 R9, RZ, RZ, 0x406a8563 ;  /* 0x406a8563ff097424 */ /* 0x000fce00078e00ff */
.L_x_10825:
        /* <DEDUP_REMOVED lines=19> */
.L_x_10824:
        /* <DEDUP_REMOVED lines=11> */
.L_x_10827:
        /* <DEDUP_REMOVED lines=19> */
.L_x_10826:
        /* <DEDUP_REMOVED lines=20> */
.L_x_10829:
[----:B------:R-:W-:Y:S05]  /*206b0*/  BSYNC.RECONVERGENT B0 ;  /* 0x0000000000007941 */ /* 0x000fea0003800200 */
.L_x_10828:
[----:B------:R-:W-:-:S08]  /*206c0*/  DMUL R4, R14, R4 ;  /* 0x000000040e047228 */ /* 0x000fd00000000000 */
[----:B------:R-:W-:-:S14]  /*206d0*/  DSETP.GT.AND P0, PT, |R4|, |R18|, PT ;  /* 0x400000120400722a */ /* 0x000fdc0003f04200 */
[----:B------:R-:W-:-:S11]  /*206e0*/  @!P0 DADD R2, R2, R4 ;  /* 0x0000000002028229 */ /* 0x000fd60000000004 */
.L_x_10733:
[----:B------:R-:W-:Y:S05]  /*206f0*/  BSYNC.RECONVERGENT B3 ;  /* 0x0000000000037941 */ /* 0x000fea0003800200 */
.L_x_10732:
        /* <DEDUP_REMOVED lines=158> */
.L_x_10831:
        /* <DEDUP_REMOVED lines=9> */
.L_x_10832:
[----:B------:R-:W-:Y:S05]  /*21170*/  BSYNC.RECONVERGENT B0 ;  /* 0x0000000000007941 */ /* 0x000fea0003800200 */
.L_x_10830:
        /* <DEDUP_REMOVED lines=61> */
.L_x_10834:
[----:B------:R-:W-:Y:S05]  /*21550*/  BSYNC.RECONVERGENT B0 ;  /* 0x0000000000007941 */ /* 0x000fea0003800200 */
.L_x_10833:
        /* <DEDUP_REMOVED lines=30> */
.L_x_10836:
[----:B------:R-:W-:Y:S05]  /*21740*/  BSYNC.RECONVERGENT B3 ;  /* 0x0000000000037941 */ /* 0x000fea0003800200 */
.L_x_10835:
        /* <DEDUP_REMOVED lines=21> */
.L_x_10838:
[----:B------:R-:W-:Y:S05]  /*218a0*/  BSYNC.RECONVERGENT B0 ;  /* 0x0000000000007941 */ /* 0x000fea0003800200 */
.L_x_10837:
[----:B------:R-:W-:Y:S01]  /*218b0*/  DFMA R6, R14, 0.5, -R6 ;  /* 0x3fe000000e06782b */ /* 0x000fe20000000806 */
[----:B------:R-:W-:Y:S10]  /*218c0*/  BRA `(.L_x_10561) ;  /* 0x0000004400907947 */ /* 0x000ff40003800000 */
.L_x_10700:
[----:B------:R-:W-:Y:S05]  /*218d0*/  BSYNC.RELIABLE B1 ;  /* 0x0000000000017941 */ /* 0x000fea0003800100 */
.L_x_10699:
[----:B------:R-:W-:-:S06]  /*218e0*/  DSETP.GT.AND P0, PT, R2, R10, PT ;  /* 0x0000000a0200722a */ /* 0x000fcc0003f04000 */
[----:B------:R-:W-:-:S14]  /*218f0*/  DSETP.LEU.OR P0, PT, R2, 1, !P0 ;  /* 0x3ff000000200742a */ /* 0x000fdc000470b400 */
[----:B------:R-:W-:Y:S05]  /*21900*/  @P0 BRA `(.L_x_10839) ;  /* 0x0000000000280947 */ /* 0x000fea0003800000 */
[----:B------:R-:W-:Y:S01]  /*21910*/  BSSY.RECONVERGENT B8, `(.L_x_10840) ;  /* 0x0000005000087945 */ /* 0x000fe20003800200 */
[----:B------:R-:W-:Y:S01]  /*21920*/  IMAD.MOV.U32 R26, RZ, RZ, R2 ;  /* 0x000000ffff1a7224 */ /* 0x000fe200078e0002 */
[----:B------:R-:W-:Y:S02]  /*21930*/  MOV R2, R3 ;  /* 0x0000000300027202 */ /* 0x000fe40000000f00 */
[----:B------:R-:W-:-:S07]  /*21940*/  MOV R45, 0x21960 ;  /* 0x00021960002d7802 */ /* 0x000fce0000000f00 */
[----:B------:R-:W-:Y:S05]  /*21950*/  CALL.REL.NOINC `($_ZN2at6native29vectorized_elementwise_kernelILi8EN48_GLOBAL__N__08322988_15_IGammaKernel_cu_cb51a28d10CalcIgammaIdEESt5arrayIPcLm3EEEEviT0_T1_$_ZN46_INTERNAL_08322988_15_IGammaKernel_cu_cb51a28d48_GLOBAL__N__08322988_15_IGammaKernel_cu_cb51a28d12calc_igammacIdEET_S2_S2_) ;  /* 0x0000004400807944 */ /* 0x000fea0003c00000 */
[----:B------:R-:W-:Y:S05]  /*21960*/  BSYNC.RECONVERGENT B8 ;  /* 0x0000000000087941 */ /* 0x000fea0003800200 */
.L_x_10840:
[----:B------:R-:W-:Y:S02]  /*21970*/  IMAD.MOV.U32 R6, RZ, RZ, R0 ;  /* 0x000000ffff067224 */ /* 0x000fe400078e0000 */
[----:B------:R-:W-:-:S06]  /*21980*/  IMAD.MOV.U32 R7, RZ, RZ, R19 ;  /* 0x000000ffff077224 */ /* 0x000fcc00078e0013 */
[----:B------:R-:W-:Y:S01]  /*21990*/  DADD R6, -R6, 1 ;  /* 0x3ff0000006067429 */ /* 0x000fe20000000100 */
[----:B------:R-:W-:Y:S10]  /*219a0*/  BRA `(.L_x_10561) ;  /* 0x0000004400587947 */ /* 0x000ff40003800000 */
.L_x_10839:
        /* <DEDUP_REMOVED lines=87> */
.L_x_10844:
[----:B------:R-:W-:Y:S01]  /*21f20*/  MOV R6, 0x0 ;  /* 0x0000000000067802 */ /* 0x000fe20000000f00 */
[----:B------:R-:W-:Y:S01]  /*21f30*/  IMAD.MOV.U32 R7, RZ, RZ, 0x7ff00000 ;  /* 0x7ff00000ff077424 */ /* 0x000fe200078e00ff */
[----:B------:R-:W-:-:S05]  /*21f40*/  LOP3.LUT P0, RZ, R5, 0x7fffffff, RZ, 0xc0, !PT ;  /* 0x7fffffff05ff7812 */ /* 0x000fca000780c0ff */
[----:B------:R-:W-:-:S10]  /*21f50*/  DFMA R6, R4, R6, +INF ;  /* 0x7ff000000406742b */ /* 0x000fd40000000006 */
[----:B------:R-:W-:Y:S02]  /*21f60*/  FSEL R4, R6, RZ, P0 ;  /* 0x000000ff06047208 */ /* 0x000fe40000000000 */
[----:B------:R-:W-:-:S07]  /*21f70*/  FSEL R5, R7, -QNAN , P0 ;  /* 0xfff0000007057808 */ /* 0x000fce0000000000 */
.L_x_10845:
[----:B------:R-:W-:Y:S05]  /*21f80*/  BSYNC.RECONVERGENT B0 ;  /* 0x0000000000007941 */ /* 0x000fea0003800200 */
.L_x_10843:
        /* <DEDUP_REMOVED lines=8> */
[----:B------:R-:W-:Y:S05]  /*22010*/  CALL.REL.NOINC `($_ZN2at6native29vectorized_elementwise_kernelILi8EN48_GLOBAL__N__08322988_15_IGammaKernel_cu_cb51a28d10CalcIgammaIdEESt5arrayIPcLm3EEEEviT0_T1_$__internal_lgamma_pos) ;  /* 0x000003bc00c47944 */ /* 0x000fea0003c00000 */
[----:B------:R-:W-:Y:S05]  /*22020*/  BSYNC.RECONVERGENT B4 ;  /* 0x0000000000047941 */ /* 0x000fea0003800200 */
.L_x_10848:
        /* <DEDUP_REMOVED lines=76> */
[----:B------:R-:W-:Y:S05]  /*224f0*/  CALL.REL.NOINC `($__internal_33_$__cuda_sm20_div_rn_f64_full) ;  /* 0x000003a400647944 */ /* 0x000fea0003c00000 */
[----:B------:R-:W-:Y:S01]  /*22500*/  IMAD.MOV.U32 R8, RZ, RZ, R6 ;  /* 0x000000ffff087224 */ /* 0x000fe200078e0006 */
[----:B------:R-:W-:-:S07]  /*22510*/  MOV R9, R5 ;  /* 0x0000000500097202 */ /* 0x000fce0000000f00 */
.L_x_10853:
[----:B------:R-:W-:Y:S05]  /*22520*/  BSYNC.RECONVERGENT B4 ;  /* 0x0000000000047941 */ /* 0x000fea0003800200 */
.L_x_10852:
[----:B------:R-:W-:Y:S02]  /*22530*/  IMAD.MOV.U32 R12, RZ, RZ, R8 ;  /* 0x000000ffff0c7224 */ /* 0x000fe400078e0008 */
[----:B------:R-:W-:-:S07]  /*22540*/  IMAD.MOV.U32 R13, RZ, RZ, R9 ;  /* 0x000000ffff0d7224 */ /* 0x000fce00078e0009 */
.L_x_10851:
[----:B------:R-:W-:Y:S05]  /*22550*/  BSYNC.RECONVERGENT B0 ;  /* 0x0000000000007941 */ /* 0x000fea0003800200 */
.L_x_10850:
        /* <DEDUP_REMOVED lines=78> */
.L_x_10855:
[----:B------:R-:W-:Y:S01]  /*22a40*/  IMAD.MOV.U32 R6, RZ, RZ, 0x0 ;  /* 0x00000000ff067424 */ /* 0x000fe200078e00ff */
[----:B------:R-:W-:Y:S01]  /*22a50*/  LOP3.LUT P0, RZ, R13, 0x7fffffff, RZ, 0xc0, !PT ;  /* 0x7fffffff0dff7812 */ /* 0x000fe2000780c0ff */
[----:B------:R-:W-:-:S06]  /*22a60*/  IMAD.MOV.U32 R7, RZ, RZ, 0x7ff00000 ;  /* 0x7ff00000ff077424 */ /* 0x000fcc00078e00ff */
[----:B------:R-:W-:-:S10]  /*22a70*/  DFMA R6, R12, R6, +INF ;  /* 0x7ff000000c06742b */ /* 0x000fd40000000006 */
[----:B------:R-:W-:Y:S02]  /*22a80*/  FSEL R6, R6, RZ, P0 ;  /* 0x000000ff06067208 */ /* 0x000fe40000000000 */
[----:B------:R-:W-:-:S07]  /*22a90*/  FSEL R7, R7, -QNAN , P0 ;  /* 0xfff0000007077808 */ /* 0x000fce0000000000 */
.L_x_10856:
[----:B------:R-:W-:Y:S05]  /*22aa0*/  BSYNC.RECONVERGENT B0 ;  /* 0x0000000000007941 */ /* 0x000fea0003800200 */
.L_x_10854:
[--C-:B------:R-:W-:Y:S01]  /*22ab0*/  DADD R8, -R14, R6.reuse ;  /* 0x000000000e087229 */ /* 0x100fe20000000106 */
[----:B------:R-:W-:Y:S01]  /*22ac0*/  ISETP.GE.AND P0, PT, R4, 0x3c000000, PT ;  /* 0x3c0000000400780c */ /* 0x000fe20003f06270 */
[----:B------:R-:W-:-:S10]  /*22ad0*/  DADD R6, -RZ, -R6 ;  /* 0x00000000ff067229 */ /* 0x000fd40000000906 */
[----:B------:R-:W-:Y:S02]  /*22ae0*/  FSEL R4, R6, R8, !P0 ;  /* 0x0000000806047208 */ /* 0x000fe40004000000 */
[----:B------:R-:W-:Y:S01]  /*22af0*/  FSEL R5, R7, R9, !P0 ;  /* 0x0000000907057208 */ /* 0x000fe20004000000 */
[----:B------:R-:W-:Y:S06]  /*22b00*/  BRA `(.L_x_10849) ;  /* 0x0000000000047947 */ /* 0x000fec0003800000 */
.L_x_10847:
[----:B------:R-:W-:-:S11]  /*22b10*/  DADD R4, R10, R10 ;  /* 0x000000000a047229 */ /* 0x000fd6000000000a */
.L_x_10849:
[----:B------:R-:W-:Y:S05]  /*22b20*/  BSYNC.RECONVERGENT B3 ;  /* 0x0000000000037941 */ /* 0x000fea0003800200 */
.L_x_10846:
        /* <DEDUP_REMOVED lines=67> */
.L_x_10842:
        /* <DEDUP_REMOVED lines=26> */
[----:B------:R-:W-:Y:S05]  /*23100*/  CALL.REL.NOINC `($__internal_33_$__cuda_sm20_div_rn_f64_full) ;  /* 0x0000039800607944 */ /* 0x000fea0003c00000 */
[----:B------:R-:W-:-:S07]  /*23110*/  IMAD.MOV.U32 R7, RZ, RZ, R5 ;  /* 0x000000ffff077224 */ /* 0x000fce00078e0005 */
.L_x_10859:
[----:B------:R-:W-:Y:S05]  /*23120*/  BSYNC.RECONVERGENT B0 ;  /* 0x0000000000007941 */ /* 0x000fea0003800200 */
.L_x_10858:
        /* <DEDUP_REMOVED lines=25> */
[----:B------:R-:W-:Y:S05]  /*232c0*/  CALL.REL.NOINC `($__internal_34_$__cuda_sm20_dsqrt_rn_f64_mediumpath_v1) ;  /* 0x0000039c00907944 */ /* 0x000fea0003c00000 */
[----:B------:R-:W-:Y:S01]  /*232d0*/  MOV R20, R8 ;  /* 0x0000000800147202 */ /* 0x000fe20000000f00 */
[----:B------:R-:W-:-:S07]  /*232e0*/  IMAD.MOV.U32 R21, RZ, RZ, R9 ;  /* 0x000000ffff157224 */ /* 0x000fce00078e0009 */
.L_x_10861:
[----:B------:R-:W-:Y:S05]  /*232f0*/  BSYNC.RECONVERGENT B3 ;  /* 0x0000000000037941 */ /* 0x000fea0003800200 */
.L_x_10860:
        /* <DEDUP_REMOVED lines=96> */
.L_x_10863:
[----:B------:R-:W-:Y:S05]  /*23900*/  BSYNC.RECONVERGENT B3 ;  /* 0x0000000000037941 */ /* 0x000fea0003800200 */
.L_x_10862:
        /* <DEDUP_REMOVED lines=102> */
.L_x_10865:
[----:B------:R-:W-:Y:S05]  /*23f70*/  BSYNC.RECONVERGENT B0 ;  /* 0x0000000000007941 */ /* 0x000fea0003800200 */
.L_x_10864:
        /* <DEDUP_REMOVED lines=20> */
[----:B------:R-:W-:Y:S02]  /*240c0*/  IMAD.MOV.U32 R22, RZ, RZ, R6 ;  /* 0x000000ffff167224 */ /* 0x000fe400078e0006 */
[----:B------:R-:W-:-:S07]  /*240d0*/  IMAD.MOV.U32 R23, RZ, RZ, R5 ;  /* 0x000000ffff177224 */ /* 0x000fce00078e0005 */
.L_x_10867:
[----:B------:R-:W-:Y:S05]  /*240e0*/  BSYNC.RECONVERGENT B0 ;  /* 0x0000000000007941 */ /* 0x000fea0003800200 */
.L_x_10866:
        /* <DEDUP_REMOVED lines=74> */
.L_x_10870:
[----:B------:R-:W-:Y:S05]  /*24590*/  BSYNC.RECONVERGENT B0 ;  /* 0x0000000000007941 */ /* 0x000fea0003800200 */
.L_x_10869:
[----:B------:R-:W-:Y:S04]  /*245a0*/  BSSY.RECONVERGENT B0, `(.L_x_10871) ;  /* 0x0000009000007945 */ /* 0x000fe80003800200 */
        /* <DEDUP_REMOVED lines=8> */
.L_x_10872:
[----:B------:R-:W-:Y:S05]  /*24630*/  BSYNC.RECONVERGENT B0 ;  /* 0x0000000000007941 */ /* 0x000fea0003800200 */
.L_x_10871:
        /* <DEDUP_REMOVED lines=24> */
[----:B------:R-:W-:Y:S05]  /*247c0*/  CALL.REL.NOINC `($_ZN2at6native29vectorized_elementwise_kernelILi8EN48_GLOBAL__N__08322988_15_IGammaKernel_cu_cb51a28d10CalcIgammaIdEESt5arrayIPcLm3EEEEviT0_T1_$__internal_accurate_pow) ;  /* 0x0000038c00087944 */ /* 0x000fea0003c00000 */
[----:B------:R-:W-:Y:S05]  /*247d0*/  BSYNC.RECONVERGENT B3 ;  /* 0x0000000000037941 */ /* 0x000fea0003800200 */
.L_x_10875:
        /* <DEDUP_REMOVED lines=11> */
.L_x_10874:
[----:B------:R-:W-:Y:S05]  /*24890*/  BSYNC.RECONVERGENT B0 ;  /* 0x0000000000007941 */ /* 0x000fea0003800200 */
.L_x_10873:
        /* <DEDUP_REMOVED lines=20> */
.L_x_10877:
[----:B------:R-:W-:Y:S05]  /*249e0*/  BSYNC.RECONVERGENT B0 ;  /* 0x0000000000007941 */ /* 0x000fea0003800200 */
.L_x_10876:
[----:B------:R-:W-:-:S06]  /*249f0*/  DSETP.NEU.AND P0, PT, R4, 1, PT ;  /* 0x3ff000000400742a */ /* 0x000fcc0003f0d000 */
[----:B------:R-:W-:Y:S02]  /*24a00*/  FSEL R4, R6, RZ, P0 ;  /* 0x000000ff06047208 */ /* 0x000fe40000000000 */
[----:B------:R-:W-:-:S06]  /*24a10*/  FSEL R5, R7, 1.875, P0 ;  /* 0x3ff0000007057808 */ /* 0x000fcc0000000000 */
[----:B------:R-:W-:-:S08]  /*24a20*/  DMUL R4, R16, R4 ;  /* 0x0000000410047228 */ /* 0x000fd00000000000 */
[----:B------:R-:W-:Y:S01]  /*24a30*/  DMUL R18, R4, R22 ;  /* 0x0000001604127228 */ /* 0x000fe20000000000 */
[----:B------:R-:W-:Y:S10]  /*24a40*/  BRA `(.L_x_10857) ;  /* 0x0000001000147947 */ /* 0x000ff40003800000 */
.L_x_10868:
        /* <DEDUP_REMOVED lines=27> */
.L_x_10879:
[----:B------:R-:W-:Y:S05]  /*24c00*/  BSYNC.RECONVERGENT B0 ;  /* 0x0000000000007941 */ /* 0x000fea0003800200 */
.L_x_10878:
        /* <DEDUP_REMOVED lines=27> */
.L_x_10883:
[----:B------:R-:W-:Y:S05]  /*24dc0*/  BSYNC.RECONVERGENT B3 ;  /* 0x0000000000037941 */ /* 0x000fea0003800200 */
.L_x_10882:
        /* <DEDUP_REMOVED lines=30> */
.L_x_10881:
        /* <DEDUP_REMOVED lines=79> */
.L_x_10885:
[----:B------:R-:W-:Y:S01]  /*254a0*/  MOV R6, 0x0 ;  /* 0x0000000000067802 */ /* 0x000fe20000000f00 */
[----:B------:R-:W-:Y:S01]  /*254b0*/  IMAD.MOV.U32 R7, RZ, RZ, 0x7ff00000 ;  /* 0x7ff00000ff077424 */ /* 0x000fe200078e00ff */
[----:B------:R-:W-:-:S05]  /*254c0*/  LOP3.LUT P0, RZ, R5, 0x7fffffff, RZ, 0xc0, !PT ;  /* 0x7fffffff05ff7812 */ /* 0x000fca000780c0ff */
[----:B------:R-:W-:-:S10]  /*254d0*/  DFMA R6, R4, R6, +INF ;  /* 0x7ff000000406742b */ /* 0x000fd40000000006 */
[----:B------:R-:W-:Y:S02]  /*254e0*/  FSEL R6, R6, RZ, P0 ;  /* 0x000000ff06067208 */ /* 0x000fe40000000000 */
[----:B------:R-:W-:-:S07]  /*254f0*/  FSEL R7, R7, -QNAN , P0 ;  /* 0xfff0000007077808 */ /* 0x000fce0000000000 */
.L_x_10884:
[----:B------:R-:W-:Y:S05]  /*25500*/  BSYNC.RECONVERGENT B0 ;  /* 0x0000000000007941 */ /* 0x000fea0003800200 */
.L_x_10880:
        /* <DEDUP_REMOVED lines=27> */
.L_x_10887:
[----:B------:R-:W-:Y:S05]  /*256c0*/  BSYNC.RECONVERGENT B0 ;  /* 0x0000000000007941 */ /* 0x000fea0003800200 */
.L_x_10886:
        /* <DEDUP_REMOVED lines=59> */
.L_x_10889:
[----:B------:R-:W-:Y:S05]  /*25a80*/  BSYNC.RECONVERGENT B0 ;  /* 0x0000000000007941 */ /* 0x000fea0003800200 */
.L_x_10888:
[----:B------:R-:W-:-:S11]  /*25a90*/  DMUL R18, R12, R22 ;  /* 0x000000160c127228 */ /* 0x000fd60000000000 */
.L_x_10857:
[----:B------:R-:W-:Y:S05]  /*25aa0*/  BSYNC.RECONVERGENT B1 ;  /* 0x0000000000017941 */ /* 0x000fea0003800200 */
.L_x_10841:
        /* <DEDUP_REMOVED lines=11> */
.L_x_10893:
        /* <DEDUP_REMOVED lines=26> */
.L_x_10892:
[----:B------:R-:W-:Y:S05]  /*25d00*/  BSYNC.RECONVERGENT B1 ;  /* 0x0000000000017941 */ /* 0x000fea0003800200 */
.L_x_10891:
        /* <DEDUP_REMOVED lines=9> */
.L_x_10890:
        /* <DEDUP_REMOVED lines=21> */
.L_x_10894:
[----:B------:R-:W-:Y:S01]  /*25ef0*/  IMAD.MOV.U32 R6, RZ, RZ, R2 ;  /* 0x000000ffff067224 */ /* 0x000fe200078e0002 */
[----:B------:R-:W-:-:S07]  /*25f00*/  MOV R7, R3 ;  /* 0x0000000300077202 */ /* 0x000fce0000000f00 */
.L_x_10561:
[----:B------:R-:W-:Y:S05]  /*25f10*/  BSYNC.RECONVERGENT B9 ;  /* 0x0000000000097941 */ /* 0x000fea0003800200 */
.L_x_10560:
[----:B------:R-:W-:Y:S02]  /*25f20*/  HFMA2 R3, -RZ, RZ, 0, 0 ;  /* 0x00000000ff037431 */ /* 0x000fe400000001ff */
[----:B------:R-:W-:Y:S02]  /*25f30*/  IMAD.MOV.U32 R2, RZ, RZ, R46 ;  /* 0x000000ffff027224 */ /* 0x000fe400078e002e */
[----:B------:R-:W-:Y:S02]  /*25f40*/  IMAD.MOV.U32 R0, RZ, RZ, R6 ;  /* 0x000000ffff007224 */ /* 0x000fe400078e0006 */
[----:B------:R-:W-:Y:S05]  /*25f50*/  RET.REL.NODEC R2 `(_ZN2at6native29vectorized_elementwise_kernelILi8EN48_GLOBAL__N__08322988_15_IGammaKernel_cu_cb51a28d10CalcIgammaIdEESt5arrayIPcLm3EEEEviT0_T1_) ;  /* 0xfffffda002287950 */ /* 0x000fea0003c3ffff */
        .type           $_ZN2at6native29vectorized_elementwise_kernelILi8EN48_GLOBAL__N__08322988_15_IGammaKernel_cu_cb51a28d10CalcIgammaIdEESt5arrayIPcLm3EEEEviT0_T1_$_ZN46_INTERNAL_08322988_15_IGammaKernel_cu_cb51a28d48_GLOBAL__N__08322988_15_IGammaKernel_cu_cb51a28d12calc_igammacIdEET_S2_S2_,@function
        .size           $_ZN2at6native29vectorized_elementwise_kernelILi8EN48_GLOBAL__N__08322988_15_IGammaKernel_cu_cb51a28d10CalcIgammaIdEESt5arrayIPcLm3EEEEviT0_T1_$_ZN46_INTERNAL_08322988_15_IGammaKernel_cu_cb51a28d48_GLOBAL__N__08322988_15_IGammaKernel_cu_cb51a28d12calc_igammacIdEET_S2_S2_,($__internal_32_$__cuda_sm20_dblrcp_rn_slowpath_v3 - $_ZN2at6native29vectorized_elementwise_kernelILi8EN48_GLOBAL__N__08322988_15_IGammaKernel_cu_cb51a28d10CalcIgammaIdEESt5arrayIPcLm3EEEEviT0_T1_$_ZN46_INTERNAL_08322988_15_IGammaKernel_cu_cb51a28d48_GLOBAL__N__08322988_15_IGammaKernel_cu_cb51a28d12calc_igammacIdEET_S2_S2_)
$_ZN2at6native29vectorized_elementwise_kernelILi8EN48_GLOBAL__N__08322988_15_IGammaKernel_cu_cb51a28d10CalcIgammaIdEESt5arrayIPcLm3EEEEviT0_T1_$_ZN46_INTERNAL_08322988_15_IGammaKernel_cu_cb51a28d48_GLOBAL__N__08322988_15_IGammaKernel_cu_cb51a28d12calc_igammacIdEET_S2_S2_:
        /* <DEDUP_REMOVED lines=60> */
.L_x_10898:
[----:B------:R-:W-:Y:S05]  /*26320*/  BSYNC.RECONVERGENT B0 ;  /* 0x0000000000007941 */ /* 0x000fea0003800200 */
.L_x_10897:
        /* <DEDUP_REMOVED lines=1904> */
[----:B------:R-:W-:Y:S05]  /*2da30*/  CALL.REL.NOINC `($__internal_33_$__cuda_sm20_div_rn_f64_full) ;  /* 0x000002f000147944 */ /* 0x000fea0003c00000 */
[----:B------:R-:W-:Y:S01]  /*2da40*/  IMAD.MOV.U32 R18, RZ, RZ, R6 ;  /* 0x000000ffff127224 */ /* 0x000fe200078e0006 */
[----:B------:R-:W-:-:S07]  /*2da50*/  MOV R19, R5 ;  /* 0x0000000500137202 */ /* 0x000fce0000000f00 */
.L_x_10901:
[----:B------:R-:W-:Y:S05]  /*2da60*/  BSYNC.RECONVERGENT B0 ;  /* 0x0000000000007941 */ /* 0x000fea0003800200 */
.L_x_10900:
        /* <DEDUP_REMOVED lines=24> */
.L_x_10903:
[----:B------:R-:W-:Y:S05]  /*2dbf0*/  BSYNC.RECONVERGENT B0 ;  /* 0x0000000000007941 */ /* 0x000fea0003800200 */
.L_x_10902:
        /* <DEDUP_REMOVED lines=57> */
[----:B------:R-:W-:-:S07]  /*2df90*/  MOV R7, R5 ;  /* 0x0000000500077202 */ /* 0x000fce0000000f00 */
.L_x_10909:
[----:B------:R-:W-:Y:S05]  /*2dfa0*/  BSYNC.RECONVERGENT B0 ;  /* 0x0000000000007941 */ /* 0x000fea0003800200 */
.L_x_10908:
        /* <DEDUP_REMOVED lines=30> */
.L_x_10907:
        /* <DEDUP_REMOVED lines=79> */
.L_x_10911:
[----:B------:R-:W-:Y:S01]  /*2e680*/  MOV R6, 0x0 ;  /* 0x0000000000067802 */ /* 0x000fe20000000f00 */
[----:B------:R-:W-:Y:S01]  /*2e690*/  IMAD.MOV.U32 R7, RZ, RZ, 0x7ff00000 ;  /* 0x7ff00000ff077424 */ /* 0x000fe200078e00ff */
[----:B------:R-:W-:-:S05]  /*2e6a0*/  LOP3.LUT P0, RZ, R3, 0x7fffffff, RZ, 0xc0, !PT ;  /* 0x7fffffff03ff7812 */ /* 0x000fca000780c0ff */
[----:B------:R-:W-:-:S10]  /*2e6b0*/  DFMA R6, R2, R6, +INF ;  /* 0x7ff000000206742b */ /* 0x000fd40000000006 */
[----:B------:R-:W-:Y:S02]  /*2e6c0*/  FSEL R2, R6, RZ, P0 ;  /* 0x000000ff06027208 */ /* 0x000fe40000000000 */
[----:B------:R-:W-:-:S07]  /*2e6d0*/  FSEL R3, R7, -QNAN , P0 ;  /* 0xfff0000007037808 */ /* 0x000fce0000000000 */
.L_x_10910:
[----:B------:R-:W-:Y:S05]  /*2e6e0*/  BSYNC.RECONVERGENT B3 ;  /* 0x0000000000037941 */ /* 0x000fea0003800200 */
.L_x_10906:
        /* <DEDUP_REMOVED lines=27> */
[----:B------:R-:W-:Y:S05]  /*2e8a0*/  CALL.REL.NOINC `($__internal_34_$__cuda_sm20_dsqrt_rn_f64_mediumpath_v1) ;  /* 0x000002e800187944 */ /* 0x000fea0003c00000 */
[----:B------:R-:W-:Y:S01]  /*2e8b0*/  MOV R20, R8 ;  /* 0x0000000800147202 */ /* 0x000fe20000000f00 */
[----:B------:R-:W-:-:S07]  /*2e8c0*/  IMAD.MOV.U32 R21, RZ, RZ, R9 ;  /* 0x000000ffff157224 */ /* 0x000fce00078e0009 */
.L_x_10913:
[----:B------:R-:W-:Y:S05]  /*2e8d0*/  BSYNC.RECONVERGENT B3 ;  /* 0x0000000000037941 */ /* 0x000fea0003800200 */
.L_x_10912:
[----:B------:R-:W-:Y:S01]  /*2e8e0*/  MOV R2, R20 ;  /* 0x0000001400027202 */ /* 0x000fe20000000f00 */
[----:B------:R-:W-:Y:S01]  /*2e8f0*/  IMAD.MOV.U32 R3, RZ, RZ, R21 ;  /* 0x000000ffff037224 */ /* 0x000fe200078e0015 */
[----:B------:R-:W-:Y:S06]  /*2e900*/  BRA `(.L_x_10914) ;  /* 0x0000000800d07947 */ /* 0x000fec0003800000 */
.L_x_10905:
        /* <DEDUP_REMOVED lines=30> */
[----:B------:R-:W-:-:S07]  /*2eaf0*/  IMAD.MOV.U32 R7, RZ, RZ, R5 ;  /* 0x000000ffff077224 */ /* 0x000fce00078e0005 */
.L_x_10918:
[----:B------:R-:W-:Y:S05]  /*2eb00*/  BSYNC.RECONVERGENT B0 ;  /* 0x0000000000007941 */ /* 0x000fea0003800200 */
.L_x_10917:
        /* <DEDUP_REMOVED lines=30> */
.L_x_10916:
        /* <DEDUP_REMOVED lines=79> */
.L_x_10920:
[----:B------:R-:W-:Y:S01]  /*2f1e0*/  IMAD.MOV.U32 R6, RZ, RZ, 0x0 ;  /* 0x00000000ff067424 */ /* 0x000fe200078e00ff */
[----:B------:R-:W-:Y:S02]  /*2f1f0*/  MOV R7, 0x7ff00000 ;  /* 0x7ff0000000077802 */ /* 0x000fe40000000f00 */
[----:B------:R-:W-:-:S04]  /*2f200*/  LOP3.LUT P0, RZ, R3, 0x7fffffff, RZ, 0xc0, !PT ;  /* 0x7fffffff03ff7812 */ /* 0x000fc8000780c0ff */
[----:B------:R-:W-:-:S10]  /*2f210*/  DFMA R6, R2, R6, +INF ;  /* 0x7ff000000206742b */ /* 0x000fd40000000006 */
[----:B------:R-:W-:Y:S02]  /*2f220*/  FSEL R2, R6, RZ, P0 ;  /* 0x000000ff06027208 */ /* 0x000fe40000000000 */
[----:B------:R-:W-:-:S07]  /*2f230*/  FSEL R3, R7, -QNAN , P0 ;  /* 0xfff0000007037808 */ /* 0x000fce0000000000 */
.L_x_10919:
[----:B------:R-:W-:Y:S05]  /*2f240*/  BSYNC.RECONVERGENT B3 ;  /* 0x0000000000037941 */ /* 0x000fea0003800200 */
.L_x_10915:
        /* <DEDUP_REMOVED lines=27> */
[----:B------:R-:W-:Y:S05]  /*2f400*/  CALL.REL.NOINC `($__internal_34_$__cuda_sm20_dsqrt_rn_f64_mediumpath_v1) ;  /* 0x000002dc00407944 */ /* 0x000fea0003c00000 */
[----:B------:R-:W-:Y:S01]  /*2f410*/  IMAD.MOV.U32 R20, RZ, RZ, R8 ;  /* 0x000000ffff147224 */ /* 0x000fe200078e0008 */
[----:B------:R-:W-:-:S07]  /*2f420*/  MOV R21, R9 ;  /* 0x0000000900157202 */ /* 0x000fce0000000f00 */
.L_x_10922:
[----:B------:R-:W-:Y:S05]  /*2f430*/  BSYNC.RECONVERGENT B3 ;  /* 0x0000000000037941 */ /* 0x000fea0003800200 */
.L_x_10921:
[----:B------:R-:W-:-:S11]  /*2f440*/  DADD R2, -RZ, -R20 ;  /* 0x00000000ff027229 */ /* 0x000fd60000000914 */
.L_x_10914:
[----:B------:R-:W-:Y:S05]  /*2f450*/  BSYNC.RECONVERGENT B1 ;  /* 0x0000000000017941 */ /* 0x000fea0003800200 */
.L_x_10904:
        /* <DEDUP_REMOVED lines=29> */
.L_x_10924:
[----:B------:R-:W-:Y:S05]  /*2f630*/  BSYNC.RECONVERGENT B1 ;  /* 0x0000000000017941 */ /* 0x000fea0003800200 */
.L_x_10923:
[----:B------:R-:W-:Y:S01]  /*2f640*/  DMUL R22, R22, R2 ;  /* 0x0000000216167228 */ /* 0x000fe20000000000 */
[----:B------:R-:W-:Y:S01]  /*2f650*/  HFMA2 R9, -RZ, RZ, -1.9580078125, 85.3125 ;  /* 0xbfd55555ff097431 */ /* 0x000fe200000001ff */
[----:B------:R-:W-:Y:S01]  /*2f660*/  BSSY.RECONVERGENT B0, `(.L_x_10925) ;  /* 0x0000018000007945 */ /* 0x000fe20003800200 */
[----:B------:R-:W-:Y:S01]  /*2f670*/  IMAD.MOV.U32 R17, RZ, RZ, RZ ;  /* 0x000000ffff117224 */ /* 0x000fe200078e00ff */
[----:B------:R-:W-:Y:S01]  /*2f680*/  MOV R0, 0x1 ;  /* 0x0000000100007802 */ /* 0x000fe20000000f00 */
[----:B------:R-:W-:-:S07]  /*2f690*/  IMAD.MOV.U32 R8, RZ, RZ, 0x55555555 ;  /* 0x55555555ff087424 */ /* 0x000fce00078e00ff */
.L_x_10926:
        /* <DEDUP_REMOVED lines=21> */
.L_x_10925:
        /* <DEDUP_REMOVED lines=20> */
[----:B------:R-:W-:Y:S05]  /*2f930*/  CALL.REL.NOINC `($__internal_32_$__cuda_sm20_dblrcp_rn_slowpath_v3) ;  /* 0x000002cc00a87944 */ /* 0x000fea0003c00000 */
[----:B------:R-:W-:Y:S01]  /*2f940*/  IMAD.MOV.U32 R6, RZ, RZ, R5 ;  /* 0x000000ffff067224 */ /* 0x000fe200078e0005 */
[----:B------:R-:W-:-:S07]  /*2f950*/  MOV R7, R0 ;  /* 0x0000000000077202 */ /* 0x000fce0000000f00 */
.L_x_10930:
[----:B------:R-:W-:Y:S05]  /*2f960*/  BSYNC.RECONVERGENT B3 ;  /* 0x0000000000037941 */ /* 0x000fea0003800200 */
.L_x_10929:
[----:B------:R-:W-:Y:S01]  /*2f970*/  HFMA2 R8, -RZ, RZ, -10.0078125, -1396 ;  /* 0xc901e574ff087431 */ /* 0x000fe200000001ff */
[----:B------:R-:W-:Y:S01]  /*2f980*/  BSSY.RECONVERGENT B0, `(.L_x_10931) ;  /* 0x0000015000007945 */ /* 0x000fe20003800200 */
[----:B------:R-:W-:Y:S02]  /*2f990*/  IMAD.MOV.U32 R0, RZ, RZ, 0x1 ;  /* 0x00000001ff007424 */ /* 0x000fe400078e00ff */
[----:B------:R-:W-:-:S07]  /*2f9a0*/  IMAD.MOV.U32 R9, RZ, RZ, -0x40a1a8c6 ;  /* 0xbf5e573aff097424 */ /* 0x000fce00078e00ff */
.L_x_10932:
        /* <DEDUP_REMOVED lines=19> */
.L_x_10931:
        /* <DEDUP_REMOVED lines=26> */
[----:B------:R-:W-:Y:S01]  /*2fc80*/  IMAD.MOV.U32 R8, RZ, RZ, R6 ;  /* 0x000000ffff087224 */ /* 0x000fe200078e0006 */
[----:B------:R-:W-:-:S07]  /*2fc90*/  MOV R9, R5 ;  /* 0x0000000500097202 */ /* 0x000fce0000000f00 */
.L_x_10934:
[----:B------:R-:W-:Y:S05]  /*2fca0*/  BSYNC.RECONVERGENT B0 ;  /* 0x0000000000007941 */ /* 0x000fea0003800200 */
.L_x_10933:
[----:B------:R-:W-:Y:S01]  /*2fcb0*/  HFMA2 R6, -RZ, RZ, 0.94970703125, 0.000421047210693359375 ;  /* 0x3b990ee6ff067431 */ /* 0x000fe200000001ff */
[----:B------:R-:W-:Y:S01]  /*2fcc0*/  BSSY.RECONVERGENT B0, `(.L_x_10935) ;  /* 0x0000015000007945 */ /* 0x000fe20003800200 */
[----:B------:R-:W-:Y:S02]  /*2fcd0*/  IMAD.MOV.U32 R0, RZ, RZ, 0x1 ;  /* 0x00000001ff007424 */ /* 0x000fe400078e00ff */
[----:B------:R-:W-:-:S07]  /*2fce0*/  IMAD.MOV.U32 R7, RZ, RZ, 0x3f70ee64 ;  /* 0x3f70ee64ff077424 */ /* 0x000fce00078e00ff */
.L_x_10936:
        /* <DEDUP_REMOVED lines=19> */
.L_x_10935:
        /* <DEDUP_REMOVED lines=29> */
.L_x_10938:
[----:B------:R-:W-:Y:S05]  /*2fff0*/  BSYNC.RECONVERGENT B0 ;  /* 0x0000000000007941 */ /* 0x000fea0003800200 */
.L_x_10937:
[----:B------:R-:W-:Y:S01]  /*30000*/  HFMA2 R9, -RZ, RZ, 1.8173828125, 7.84765625 ;  /* 0x3f4547d9ff097431 */ /* 0x000fe200000001ff */
[----:B------:R-:W-:Y:S01]  /*30010*/  BSSY.RECONVERGENT B0, `(.L_x_10939) ;  /* 0x0000015000007945 */ /* 0x000fe20003800200 */
[----:B------:R-:W-:Y:S01]  /*30020*/  MOV R0, 0x1 ;  /* 0x0000000100007802 */ /* 0x000fe20000000f00 */
[----:B------:R-:W-:-:S07]  /*30030*/  IMAD.MOV.U32 R8, RZ, RZ, 0x3b34e2b6 ;  /* 0x3b34e2b6ff087424 */ /* 0x000fce00078e00ff */
.L_x_10940:
        /* <DEDUP_REMOVED lines=19> */
.L_x_10939:
        /* <DEDUP_REMOVED lines=26> */
[----:B------:R-:W-:Y:S01]  /*30310*/  MOV R8, R6 ;  /* 0x0000000600087202 */ /* 0x000fe20000000f00 */
[----:B------:R-:W-:-:S07]  /*30320*/  IMAD.MOV.U32 R9, RZ, RZ, R5 ;  /* 0x000000ffff097224 */ /* 0x000fce00078e0005 */
.L_x_10942:
[----:B------:R-:W-:Y:S05]  /*30330*/  BSYNC.RECONVERGENT B0 ;  /* 0x0000000000007941 */ /* 0x000fea0003800200 */
.L_x_10941:
[----:B------:R-:W-:Y:S01]  /*30340*/  HFMA2 R0, -RZ, RZ, 0, 5.9604644775390625e-08 ;  /* 0x00000001ff007431 */ /* 0x000fe200000001ff */
[----:B------:R-:W-:Y:S01]  /*30350*/  BSSY.RECONVERGENT B0, `(.L_x_10943) ;  /* 0x0000015000007945 */ /* 0x000fe20003800200 */
[----:B------:R-:W-:Y:S01]  /*30360*/  IMAD.MOV.U32 R6, RZ, RZ, 0x2da7bf9 ;  /* 0x02da7bf9ff067424 */ /* 0x000fe200078e00ff */
[----:B------:R-:W-:-:S07]  /*30370*/  MOV R7, 0xbf4c3e0b ;  /* 0xbf4c3e0b00077802 */ /* 0x000fce0000000f00 */
.L_x_10944:
        /* <DEDUP_REMOVED lines=19> */
.L_x_10943:
        /* <DEDUP_REMOVED lines=29> */
.L_x_10946:
[----:B------:R-:W-:Y:S05]  /*30680*/  BSYNC.RECONVERGENT B0 ;  /* 0x0000000000007941 */ /* 0x000fea0003800200 */
.L_x_10945:
[----:B------:R-:W-:Y:S01]  /*30690*/  HFMA2 R8, -RZ, RZ, -5.640625, -52768 ;  /* 0xc5a4fa71ff087431 */ /* 0x000fe200000001ff */
[----:B------:R-:W-:Y:S01]  /*306a0*/  BSSY.RECONVERGENT B0, `(.L_x_10947) ;  /* 0x0000015000007945 */ /* 0x000fe20003800200 */
[----:B------:R-:W-:Y:S02]  /*306b0*/  IMAD.MOV.U32 R0, RZ, RZ, 0x1 ;  /* 0x00000001ff007424 */ /* 0x000fe400078e00ff */
[----:B------:R-:W-:-:S07]  /*306c0*/  IMAD.MOV.U32 R9, RZ, RZ, -0x40c9ed76 ;  /* 0xbf36128aff097424 */ /* 0x000fce00078e00ff */
.L_x_10948:
        /* <DEDUP_REMOVED lines=19> */
.L_x_10947:
        /* <DEDUP_REMOVED lines=28> */
.L_x_10950:
[----:B------:R-:W-:Y:S05]  /*309c0*/  BSYNC.RECONVERGENT B0 ;  /* 0x0000000000007941 */ /* 0x000fea0003800200 */
.L_x_10949:
[----:B------:R-:W-:Y:S01]  /*309d0*/  HFMA2 R6, -RZ, RZ, 0.0034351348876953125, 0.1806640625 ;  /* 0x1b0931c8ff067431 */ /* 0x000fe200000001ff */
[----:B------:R-:W-:Y:S01]  /*309e0*/  BSSY.RECONVERGENT B0, `(.L_x_10951) ;  /* 0x0000015000007945 */ /* 0x000fe20003800200 */
[----:B------:R-:W-:Y:S02]  /*309f0*/  IMAD.MOV.U32 R0, RZ, RZ, 0x1 ;  /* 0x00000001ff007424 */ /* 0x000fe400078e00ff */
[----:B------:R-:W-:-:S07]  /*30a00*/  IMAD.MOV.U32 R7, RZ, RZ, 0x3f4168ef ;  /* 0x3f4168efff077424 */ /* 0x000fce00078e00ff */
.L_x_10952:
        /* <DEDUP_REMOVED lines=19> */
.L_x_10951:
        /* <DEDUP_REMOVED lines=29> */
.L_x_10954:
[----:B------:R-:W-:Y:S05]  /*30d10*/  BSYNC.RECONVERGENT B0 ;  /* 0x0000000000007941 */ /* 0x000fea0003800200 */
.L_x_10953:
[----:B------:R-:W-:Y:S01]  /*30d20*/  HFMA2 R9, -RZ, RZ, 1.802734375, -0.000674724578857421875 ;  /* 0x3f369187ff097431 */ /* 0x000fe200000001ff */
[----:B------:R-:W-:Y:S01]  /*30d30*/  BSSY.RECONVERGENT B0, `(.L_x_10955) ;  /* 0x0000015000007945 */ /* 0x000fe20003800200 */
[----:B------:R-:W-:Y:S01]  /*30d40*/  MOV R0, 0x1 ;  /* 0x0000000100007802 */ /* 0x000fe20000000f00 */
[----:B------:R-:W-:-:S07]  /*30d50*/  IMAD.MOV.U32 R8, RZ, RZ, -0x63fe104c ;  /* 0x9c01efb4ff087424 */ /* 0x000fce00078e00ff */
.L_x_10956:
        /* <DEDUP_REMOVED lines=19> */
.L_x_10955:
        /* <DEDUP_REMOVED lines=28> */
.L_x_10958:
[----:B------:R-:W-:Y:S05]  /*31050*/  BSYNC.RECONVERGENT B0 ;  /* 0x0000000000007941 */ /* 0x000fea0003800200 */
.L_x_10957:
[----:B------:R-:W-:Y:S01]  /*31060*/  HFMA2 R0, -RZ, RZ, 0, 5.9604644775390625e-08 ;  /* 0x00000001ff007431 */ /* 0x000fe200000001ff */
[----:B------:R-:W-:Y:S01]  /*31070*/  BSSY.RECONVERGENT B0, `(.L_x_10959) ;  /* 0x0000015000007945 */ /* 0x000fe20003800200 */
[----:B------:R-:W-:Y:S01]  /*31080*/  IMAD.MOV.U32 R6, RZ, RZ, 0x3187b744 ;  /* 0x3187b744ff067424 */ /* 0x000fe200078e00ff */
[----:B------:R-:W-:-:S07]  /*31090*/  MOV R7, 0xbf45629b ;  /* 0xbf45629b00077802 */ /* 0x000fce0000000f00 */
.L_x_10960:
        /* <DEDUP_REMOVED lines=19> */
.L_x_10959:
        /* <DEDUP_REMOVED lines=29> */
.L_x_10962:
[----:B------:R-:W-:Y:S05]  /*313a0*/  BSYNC.RECONVERGENT B0 ;  /* 0x0000000000007941 */ /* 0x000fea0003800200 */
.L_x_10961:
[----:B------:R-:W-:Y:S01]  /*313b0*/  HFMA2 R8, -RZ, RZ, 0.004673004150390625, 2820 ;  /* 0x1cc96982ff087431 */ /* 0x000fe200000001ff */
[----:B------:R-:W-:Y:S01]  /*313c0*/  BSSY.RECONVERGENT B0, `(.L_x_10963) ;  /* 0x0000015000007945 */ /* 0x000fe20003800200 */
[----:B------:R-:W-:Y:S02]  /*313d0*/  IMAD.MOV.U32 R0, RZ, RZ, 0x1 ;  /* 0x00000001ff007424 */ /* 0x000fe400078e00ff */
[----:B------:R-:W-:-:S07]  /*313e0*/  IMAD.MOV.U32 R9, RZ, RZ, -0x40bc7201 ;  /* 0xbf438dffff097424 */ /* 0x000fce00078e00ff */
.L_x_10964:
        /* <DEDUP_REMOVED lines=19> */
.L_x_10963:
        /* <DEDUP_REMOVED lines=28> */
.L_x_10966:
[----:B------:R-:W-:Y:S05]  /*316e0*/  BSYNC.RECONVERGENT B0 ;  /* 0x0000000000007941 */ /* 0x000fea0003800200 */
.L_x_10965:
[----:B------:R-:W-:Y:S01]  /*316f0*/  HFMA2 R6, -RZ, RZ, 2186, 0.0302581787109375 ;  /* 0x684527bfff067431 */ /* 0x000fe200000001ff */
[----:B------:R-:W-:Y:S01]  /*31700*/  BSSY.RECONVERGENT B0, `(.L_x_10967) ;  /* 0x0000015000007945 */ /* 0x000fe20003800200 */
[----:B------:R-:W-:Y:S02]  /*31710*/  IMAD.MOV.U32 R0, RZ, RZ, 0x1 ;  /* 0x00000001ff007424 */ /* 0x000fe400078e00ff */
[----:B------:R-:W-:-:S07]  /*31720*/  IMAD.MOV.U32 R7, RZ, RZ, 0x3f55d4ae ;  /* 0x3f55d4aeff077424 */ /* 0x000fce00078e00ff */
.L_x_10968:
        /* <DEDUP_REMOVED lines=19> */
.L_x_10967:
        /* <DEDUP_REMOVED lines=29> */
.L_x_10970:
[----:B------:R-:W-:Y:S05]  /*31a30*/  BSYNC.RECONVERGENT B0 ;  /* 0x0000000000007941 */ /* 0x000fea0003800200 */
.L_x_10969:
[----:B------:R-:W-:Y:S01]  /*31a40*/  HFMA2 R9, -RZ, RZ, 1.8369140625, -749.5 ;  /* 0x3f59e1dbff097431 */ /* 0x000fe200000001ff */
[----:B------:R-:W-:Y:S01]  /*31a50*/  BSSY.RECONVERGENT B0, `(.L_x_10971) ;  /* 0x0000015000007945 */ /* 0x000fe20003800200 */
[----:B------:R-:W-:Y:S01]  /*31a60*/  MOV R0, 0x1 ;  /* 0x0000000100007802 */ /* 0x000fe20000000f00 */
[----:B------:R-:W-:-:S07]  /*31a70*/  IMAD.MOV.U32 R8, RZ, RZ, -0x5713a6fc ;  /* 0xa8ec5904ff087424 */ /* 0x000fce00078e00ff */
.L_x_10972:
        /* <DEDUP_REMOVED lines=19> */
.L_x_10971:
        /* <DEDUP_REMOVED lines=28> */
.L_x_10974:
[----:B------:R-:W-:Y:S05]  /*31d70*/  BSYNC.RECONVERGENT B0 ;  /* 0x0000000000007941 */ /* 0x000fea0003800200 */
.L_x_10973:
[----:B------:R-:W-:Y:S01]  /*31d80*/  HFMA2 R0, -RZ, RZ, 0, 5.9604644775390625e-08 ;  /* 0x00000001ff007431 */ /* 0x000fe200000001ff */
[----:B------:R-:W-:Y:S01]  /*31d90*/  BSSY.RECONVERGENT B0, `(.L_x_10975) ;  /* 0x0000015000007945 */ /* 0x000fe20003800200 */
[----:B------:R-:W-:Y:S01]  /*31da0*/  IMAD.MOV.U32 R6, RZ, RZ, -0x5a255ed9 ;  /* 0xa5daa127ff067424 */ /* 0x000fe200078e00ff */
[----:B------:R-:W-:-:S07]  /*31db0*/  MOV R7, 0xbf70ae56 ;  /* 0xbf70ae5600077802 */ /* 0x000fce0000000f00 */
.L_x_10976:
        /* <DEDUP_REMOVED lines=19> */
.L_x_10975:
        /* <DEDUP_REMOVED lines=29> */
.L_x_10978:
[----:B------:R-:W-:Y:S05]  /*320c0*/  BSYNC.RECONVERGENT B0 ;  /* 0x0000000000007941 */ /* 0x000fea0003800200 */
.L_x_10977:
[----:B------:R-:W-:Y:S01]  /*320d0*/  BSSY.RECONVERGENT B0, `(.L_x_10979) ;  /* 0x0000016000007945 */ /* 0x000fe20003800200 */
[----:B------:R-:W-:Y:S01]  /*320e0*/  IMAD.MOV.U32 R0, RZ, RZ, 0x1 ;  /* 0x00000001ff007424 */ /* 0x000fe200078e00ff */
[----:B------:R-:W-:Y:S01]  /*320f0*/  MOV R8, 0xcbc5fc12 ;  /* 0xcbc5fc1200087802 */ /* 0x000fe20000000f00 */
[----:B------:R-:W-:-:S07]  /*32100*/  IMAD.MOV.U32 R9, RZ, RZ, -0x4087a384 ;  /* 0xbf785c7cff097424 */ /* 0x000fce00078e00ff */
.L_x_10980:
        /* <DEDUP_REMOVED lines=19> */
.L_x_10979:
        /* <DEDUP_REMOVED lines=28> */
.L_x_10982:
[----:B------:R-:W-:Y:S05]  /*32400*/  BSYNC.RECONVERGENT B0 ;  /* 0x0000000000007941 */ /* 0x000fea0003800200 */
.L_x_10981:
[----:B------:R-:W-:Y:S01]  /*32410*/  HFMA2 R6, -RZ, RZ, 39.40625, 0.0002791881561279296875 ;  /* 0x50ed0c93ff067431 */ /* 0x000fe200000001ff */
[----:B------:R-:W-:Y:S01]  /*32420*/  BSSY.RECONVERGENT B0, `(.L_x_10983) ;  /* 0x0000015000007945 */ /* 0x000fe20003800200 */
[----:B------:R-:W-:Y:S02]  /*32430*/  IMAD.MOV.U32 R0, RZ, RZ, 0x1 ;  /* 0x00000001ff007424 */ /* 0x000fe400078e00ff */
[----:B------:R-:W-:-:S07]  /*32440*/  IMAD.MOV.U32 R7, RZ, RZ, 0x3f91d1d6 ;  /* 0x3f91d1d6ff077424 */ /* 0x000fce00078e00ff */
.L_x_10984:
        /* <DEDUP_REMOVED lines=19> */
.L_x_10983:
        /* <DEDUP_REMOVED lines=29> */
.L_x_10986:
[----:B------:R-:W-:Y:S05]  /*32750*/  BSYNC.RECONVERGENT B0 ;  /* 0x0000000000007941 */ /* 0x000fea0003800200 */
.L_x_10985:
[----:B------:R-:W-:Y:S01]  /*32760*/  HFMA2 R9, -RZ, RZ, 1.904296875, -46080 ;  /* 0x3f9ef9a0ff097431 */ /* 0x000fe200000001ff */
[----:B------:R-:W-:Y:S01]  /*32770*/  BSSY.RECONVERGENT B0, `(.L_x_10987) ;  /* 0x0000015000007945 */ /* 0x000fe20003800200 */
[----:B------:R-:W-:Y:S01]  /*32780*/  MOV R0, 0x1 ;  /* 0x0000000100007802 */ /* 0x000fe20000000f00 */
[----:B------:R-:W-:-:S07]  /*32790*/  IMAD.MOV.U32 R8, RZ, RZ, 0x5c03d2e9 ;  /* 0x5c03d2e9ff087424 */ /* 0x000fce00078e00ff */
.L_x_10988:
        /* <DEDUP_REMOVED lines=19> */
.L_x_10987:
        /* <DEDUP_REMOVED lines=28> */
.L_x_10990:
[----:B------:R-:W-:Y:S05]  /*32a90*/  BSYNC.RECONVERGENT B0 ;  /* 0x0000000000007941 */ /* 0x000fea0003800200 */
.L_x_10989:
[----:B------:R-:W-:Y:S01]  /*32aa0*/  HFMA2 R0, -RZ, RZ, 0, 5.9604644775390625e-08 ;  /* 0x00000001ff007431 */ /* 0x000fe200000001ff */
[----:B------:R-:W-:Y:S01]  /*32ab0*/  BSSY.RECONVERGENT B0, `(.L_x_10991) ;  /* 0x0000015000007945 */ /* 0x000fe20003800200 */
[----:B------:R-:W-:Y:S01]  /*32ac0*/  IMAD.MOV.U32 R6, RZ, RZ, 0x5f50d178 ;  /* 0x5f50d178ff067424 */ /* 0x000fe200078e00ff */
[----:B------:R-:W-:-:S07]  /*32ad0*/  MOV R7, 0xbfb95b68 ;  /* 0xbfb95b6800077802 */ /* 0x000fce0000000f00 */
.L_x_10992:
        /* <DEDUP_REMOVED lines=19> */
.L_x_10991:
        /* <DEDUP_REMOVED lines=29> */
.L_x_10994:
[----:B------:R-:W-:Y:S05]  /*32de0*/  BSYNC.RECONVERGENT B0 ;  /* 0x0000000000007941 */ /* 0x000fea0003800200 */
.L_x_10993:
[----:B------:R-:W-:Y:S01]  /*32df0*/  HFMA2 R8, -RZ, RZ, -4.19921875, 9.65595245361328125e-06 ;  /* 0xc43300a2ff087431 */ /* 0x000fe200000001ff */
[----:B------:R-:W-:Y:S01]  /*32e00*/  BSSY.RECONVERGENT B0, `(.L_x_10995) ;  /* 0x0000015000007945 */ /* 0x000fe20003800200 */
[----:B------:R-:W-:Y:S02]  /*32e10*/  IMAD.MOV.U32 R0, RZ, RZ, 0x1 ;  /* 0x00000001ff007424 */ /* 0x000fe400078e00ff */
[----:B------:R-:W-:-:S07]  /*32e20*/  IMAD.MOV.U32 R9, RZ, RZ, -0x40366831 ;  /* 0xbfc997cfff097424 */ /* 0x000fce00078e00ff */
.L_x_10996:
        /* <DEDUP_REMOVED lines=19> */
.L_x_10995:
        /* <DEDUP_REMOVED lines=28> */
.L_x_10998:
[----:B------:R-:W-:Y:S05]  /*33120*/  BSYNC.RECONVERGENT B0 ;  /* 0x0000000000007941 */ /* 0x000fea0003800200 */
.L_x_10997:
[----:B------:R-:W-:Y:S01]  /*33130*/  HFMA2 R6, -RZ, RZ, -0.76416015625, -0.0058746337890625 ;  /* 0xba1d9e04ff067431 */ /* 0x000fe200000001ff */
[----:B------:R-:W-:Y:S01]  /*33140*/  BSSY.RECONVERGENT B0, `(.L_x_10999) ;  /* 0x0000015000007945 */ /* 0x000fe20003800200 */
[----:B------:R-:W-:Y:S02]  /*33150*/  IMAD.MOV.U32 R0, RZ, RZ, 0x1 ;  /* 0x00000001ff007424 */ /* 0x000fe400078e00ff */
[----:B------:R-:W-:-:S07]  /*33160*/  IMAD.MOV.U32 R7, RZ, RZ, 0x3fe72e2b ;  /* 0x3fe72e2bff077424 */ /* 0x000fce00078e00ff */
.L_x_11000:
        /* <DEDUP_REMOVED lines=19> */
.L_x_10999:
        /* <DEDUP_REMOVED lines=29> */
.L_x_11002:
[----:B------:R-:W-:Y:S05]  /*33470*/  BSYNC.RECONVERGENT B0 ;  /* 0x0000000000007941 */ /* 0x000fea0003800200 */
.L_x_11001:
[----:B------:R-:W-:Y:S01]  /*33480*/  HFMA2 R9, -RZ, RZ, 1.994140625, -0.05938720703125 ;  /* 0x3ffaab9aff097431 */ /* 0x000fe200000001ff */
[----:B------:R-:W-:Y:S01]  /*33490*/  BSSY.RECONVERGENT B0, `(.L_x_11003) ;  /* 0x0000015000007945 */ /* 0x000fe20003800200 */
[----:B------:R-:W-:Y:S01]  /*334a0*/  MOV R0, 0x1 ;  /* 0x0000000100007802 */ /* 0x000fe20000000f00 */
[----:B------:R-:W-:-:S07]  /*334b0*/  IMAD.MOV.U32 R8, RZ, RZ, 0x101bb71a ;  /* 0x101bb71aff087424 */ /* 0x000fce00078e00ff */
.L_x_11004:
        /* <DEDUP_REMOVED lines=19> */
.L_x_11003:
        /* <DEDUP_REMOVED lines=28> */
.L_x_11006:
[----:B------:R-:W-:Y:S05]  /*337b0*/  BSYNC.RECONVERGENT B0 ;  /* 0x0000000000007941 */ /* 0x000fea0003800200 */
.L_x_11005:
[----:B------:R-:W-:Y:S01]  /*337c0*/  HFMA2 R0, -RZ, RZ, 0, 5.9604644775390625e-08 ;  /* 0x00000001ff007431 */ /* 0x000fe200000001ff */
[----:B------:R-:W-:Y:S01]  /*337d0*/  BSSY.RECONVERGENT B0, `(.L_x_11007) ;  /* 0x0000015000007945 */ /* 0x000fe20003800200 */
[----:B------:R-:W-:Y:S01]  /*337e0*/  IMAD.MOV.U32 R6, RZ, RZ, -0x755502fe ;  /* 0x8aaafd02ff067424 */ /* 0x000fe200078e00ff */
[----:B------:R-:W-:-:S07]  /*337f0*/  MOV R7, 0xc01a79ae ;  /* 0xc01a79ae00077802 */ /* 0x000fce0000000f00 */
.L_x_11008:
        /* <DEDUP_REMOVED lines=19> */
.L_x_11007:
        /* <DEDUP_REMOVED lines=29> */
.L_x_11010:
[----:B------:R-:W-:Y:S05]  /*33b00*/  BSYNC.RECONVERGENT B0 ;  /* 0x0000000000007941 */ /* 0x000fea0003800200 */
.L_x_11009:
[----:B------:R-:W-:Y:S01]  /*33b10*/  HFMA2 R8, -RZ, RZ, 23.78125, 1.8896484375 ;  /* 0x4df23f8fff087431 */ /* 0x000fe200000001ff */
[----:B------:R-:W-:Y:S01]  /*33b20*/  BSSY.RECONVERGENT B0, `(.L_x_11011) ;  /* 0x0000015000007945 */ /* 0x000fe20003800200 */
[----:B------:R-:W-:Y:S02]  /*33b30*/  IMAD.MOV.U32 R0, RZ, RZ, 0x1 ;  /* 0x00000001ff007424 */ /* 0x000fe400078e00ff */
[----:B------:R-:W-:-:S07]  /*33b40*/  IMAD.MOV.U32 R9, RZ, RZ, -0x3fcee326 ;  /* 0xc0311cdaff097424 */ /* 0x000fce00078e00ff */
.L_x_11012:
        /* <DEDUP_REMOVED lines=19> */
.L_x_11011:
        /* <DEDUP_REMOVED lines=28> */
.L_x_11014:
[----:B------:R-:W-:Y:S05]  /*33e40*/  BSYNC.RECONVERGENT B0 ;  /* 0x0000000000007941 */ /* 0x000fea0003800200 */
.L_x_11013:
[----:B------:R-:W-:Y:S01]  /*33e50*/  HFMA2 R6, -RZ, RZ, 0.1600341796875, 0.001068115234375 ;  /* 0x311f1460ff067431 */ /* 0x000fe200000001ff */
[----:B------:R-:W-:Y:S01]  /*33e60*/  BSSY.RECONVERGENT B0, `(.L_x_11015) ;  /* 0x0000015000007945 */ /* 0x000fe20003800200 */
[----:B------:R-:W-:Y:S02]  /*33e70*/  IMAD.MOV.U32 R0, RZ, RZ, 0x1 ;  /* 0x00000001ff007424 */ /* 0x000fe400078e00ff */
[----:B------:R-:W-:-:S07]  /*33e80*/  IMAD.MOV.U32 R7, RZ, RZ, 0x405278fb ;  /* 0x405278fbff077424 */ /* 0x000fce00078e00ff */
.L_x_11016:
        /* <DEDUP_REMOVED lines=19> */
.L_x_11015:
        /* <DEDUP_REMOVED lines=29> */
.L_x_11018:
[----:B------:R-:W-:Y:S05]  /*34190*/  BSYNC.RECONVERGENT B0 ;  /* 0x0000000000007941 */ /* 0x000fea0003800200 */
.L_x_11017:
[----:B------:R-:W-:Y:S01]  /*341a0*/  HFMA2 R9, -RZ, RZ, 2.20703125, -8.2194805145263671875e-05 ;  /* 0x406a8563ff097431 */ /* 0x000fe200000001ff */
[----:B------:R-:W-:Y:S01]  /*341b0*/  BSSY.RECONVERGENT B0, `(.L_x_11019) ;  /* 0x0000015000007945 */ /* 0x000fe20003800200 */
[----:B------:R-:W-:Y:S01]  /*341c0*/  MOV R0, 0x1 ;  /* 0x0000000100007802 */ /* 0x000fe20000000f00 */
[----:B------:R-:W-:-:S07]  /*341d0*/  IMAD.MOV.U32 R8, RZ, RZ, 0x4b8ba3fd ;  /* 0x4b8ba3fdff087424 */ /* 0x000fce00078e00ff */
.L_x_11020:
        /* <DEDUP_REMOVED lines=19> */
.L_x_11019:
        /* <DEDUP_REMOVED lines=11> */
.L_x_11022:
        /* <DEDUP_REMOVED lines=19> */
.L_x_11021:
        /* <DEDUP_REMOVED lines=19> */
[----:B------:R-:W-:-:S07]  /*34620*/  IMAD.MOV.U32 R4, RZ, RZ, R6 ;  /* 0x000000ffff047224 */ /* 0x000fce00078e0006 */
.L_x_11024:
[----:B------:R-:W-:Y:S05]  /*34630*/  BSYNC.RECONVERGENT B0 ;  /* 0x0000000000007941 */ /* 0x000fea0003800200 */
.L_x_11023:
[----:B------:R-:W-:-:S08]  /*34640*/  DMUL R4, R14, R4 ;  /* 0x000000040e047228 */ /* 0x000fd00000000000 */
[----:B------:R-:W-:-:S14]  /*34650*/  DSETP.GT.AND P0, PT, |R4|, |R18|, PT ;  /* 0x400000120400722a */ /* 0x000fdc0003f04200 */
[----:B------:R-:W-:-:S11]  /*34660*/  @!P0 DADD R12, R12, R4 ;  /* 0x000000000c0c8229 */ /* 0x000fd60000000004 */
.L_x_10928:
[----:B------:R-:W-:Y:S05]  /*34670*/  BSYNC.RECONVERGENT B1 ;  /* 0x0000000000017941 */ /* 0x000fea0003800200 */
.L_x_10927:
        /* <DEDUP_REMOVED lines=158> */
.L_x_11026:
        /* <DEDUP_REMOVED lines=9> */
.L_x_11027:
[----:B------:R-:W-:Y:S05]  /*350f0*/  BSYNC.RECONVERGENT B0 ;  /* 0x0000000000007941 */ /* 0x000fea0003800200 */
.L_x_11025:
        /* <DEDUP_REMOVED lines=62> */
.L_x_11029:
[----:B------:R-:W-:Y:S05]  /*354e0*/  BSYNC.RECONVERGENT B0 ;  /* 0x0000000000007941 */ /* 0x000fea0003800200 */
.L_x_11028:
        /* <DEDUP_REMOVED lines=30> */
.L_x_11031:
[----:B------:R-:W-:Y:S05]  /*356d0*/  BSYNC.RECONVERGENT B1 ;  /* 0x0000000000017941 */ /* 0x000fea0003800200 */
.L_x_11030:
        /* <DEDUP_REMOVED lines=20> */
[----:B------:R-:W-:-:S07]  /*35820*/  MOV R7, R5 ;  /* 0x0000000500077202 */ /* 0x000fce0000000f00 */
.L_x_11033:
[----:B------:R-:W-:Y:S05]  /*35830*/  BSYNC.RECONVERGENT B0 ;  /* 0x0000000000007941 */ /* 0x000fea0003800200 */
.L_x_11032:
[----:B------:R-:W-:Y:S01]  /*35840*/  DFMA R18, R14, 0.5, R6 ;  /* 0x3fe000000e12782b */ /* 0x000fe20000000006 */
[----:B------:R-:W-:Y:S10]  /*35850*/  BRA `(.L_x_10896) ;  /* 0x0000026c00cc7947 */ /* 0x000ff40003800000 */
.L_x_10899:
        /* <DEDUP_REMOVED lines=31> */
.L_x_11037:
[----:B------:R-:W-:Y:S05]  /*35a50*/  BSYNC.RECONVERGENT B3 ;  /* 0x0000000000037941 */ /* 0x000fea0003800200 */
.L_x_11036:
        /* <DEDUP_REMOVED lines=18> */
[----:B------:R-:W-:Y:S05]  /*35b80*/  CALL.REL.NOINC `($__internal_33_$__cuda_sm20_div_rn_f64_full) ;  /* 0x0000026c00c07944 */ /* 0x000fea0003c00000 */
[----:B------:R-:W-:-:S07]  /*35b90*/  IMAD.MOV.U32 R7, RZ, RZ, R5 ;  /* 0x000000ffff077224 */ /* 0x000fce00078e0005 */
.L_x_11039:
[----:B------:R-:W-:Y:S05]  /*35ba0*/  BSYNC.RECONVERGENT B0 ;  /* 0x0000000000007941 */ /* 0x000fea0003800200 */
.L_x_11038:
        /* <DEDUP_REMOVED lines=1900> */
[----:B------:R-:W-:Y:S05]  /*3d270*/  CALL.REL.NOINC `($__internal_33_$__cuda_sm20_div_rn_f64_full) ;  /* 0x000001f800047944 */ /* 0x000fea0003c00000 */
[----:B------:R-:W-:Y:S01]  /*3d280*/  IMAD.MOV.U32 R14, RZ, RZ, R6 ;  /* 0x000000ffff0e7224 */ /* 0x000fe200078e0006 */
[----:B------:R-:W-:-:S07]  /*3d290*/  MOV R15, R5 ;  /* 0x00000005000f7202 */ /* 0x000fce0000000f00 */
.L_x_11041:
[----:B------:R-:W-:Y:S05]  /*3d2a0*/  BSYNC.RECONVERGENT B0 ;  /* 0x0000000000007941 */ /* 0x000fea0003800200 */
.L_x_11040:
        /* <DEDUP_REMOVED lines=25> */
.L_x_11043:
[----:B------:R-:W-:Y:S05]  /*3d440*/  BSYNC.RECONVERGENT B0 ;  /* 0x0000000000007941 */ /* 0x000fea0003800200 */
.L_x_11042:
        /* <DEDUP_REMOVED lines=58> */
.L_x_11049:
[----:B------:R-:W-:Y:S05]  /*3d7f0*/  BSYNC.RECONVERGENT B4 ;  /* 0x0000000000047941 */ /* 0x000fea0003800200 */
.L_x_11048:
        /* <DEDUP_REMOVED lines=30> */
.L_x_11047:
        /* <DEDUP_REMOVED lines=79> */
.L_x_11051:
[----:B------:R-:W-:Y:S01]  /*3ded0*/  MOV R6, 0x0 ;  /* 0x0000000000067802 */ /* 0x000fe20000000f00 */
[----:B------:R-:W-:Y:S01]  /*3dee0*/  IMAD.MOV.U32 R7, RZ, RZ, 0x7ff00000 ;  /* 0x7ff00000ff077424 */ /* 0x000fe200078e00ff */
[----:B------:R-:W-:-:S05]  /*3def0*/  LOP3.LUT P0, RZ, R3, 0x7fffffff, RZ, 0xc0, !PT ;  /* 0x7fffffff03ff7812 */ /* 0x000fca000780c0ff */
[----:B------:R-:W-:-:S10]  /*3df00*/  DFMA R6, R2, R6, +INF ;  /* 0x7ff000000206742b */ /* 0x000fd40000000006 */
[----:B------:R-:W-:Y:S02]  /*3df10*/  FSEL R2, R6, RZ, P0 ;  /* 0x000000ff06027208 */ /* 0x000fe40000000000 */
[----:B------:R-:W-:-:S07]  /*3df20*/  FSEL R3, R7, -QNAN , P0 ;  /* 0xfff0000007037808 */ /* 0x000fce0000000000 */
.L_x_11050:
[----:B------:R-:W-:Y:S05]  /*3df30*/  BSYNC.RECONVERGENT B0 ;  /* 0x0000000000007941 */ /* 0x000fea0003800200 */
.L_x_11046:
        /* <DEDUP_REMOVED lines=30> */
.L_x_11053:
[----:B------:R-:W-:Y:S05]  /*3e120*/  BSYNC.RECONVERGENT B4 ;  /* 0x0000000000047941 */ /* 0x000fea0003800200 */
.L_x_11052:
[----:B------:R-:W-:Y:S01]  /*3e130*/  MOV R2, R20 ;  /* 0x0000001400027202 */ /* 0x000fe20000000f00 */
[----:B------:R-:W-:Y:S01]  /*3e140*/  IMAD.MOV.U32 R3, RZ, RZ, R21 ;  /* 0x000000ffff037224 */ /* 0x000fe200078e0015 */
[----:B------:R-:W-:Y:S06]  /*3e150*/  BRA `(.L_x_11054) ;  /* 0x0000000800d07947 */ /* 0x000fec0003800000 */
.L_x_11045:
        /* <DEDUP_REMOVED lines=31> */
.L_x_11058:
[----:B------:R-:W-:Y:S05]  /*3e350*/  BSYNC.RECONVERGENT B4 ;  /* 0x0000000000047941 */ /* 0x000fea0003800200 */
.L_x_11057:
        /* <DEDUP_REMOVED lines=30> */
.L_x_11056:
        /* <DEDUP_REMOVED lines=79> */
.L_x_11060:
[----:B------:R-:W-:Y:S01]  /*3ea30*/  IMAD.MOV.U32 R6, RZ, RZ, 0x0 ;  /* 0x00000000ff067424 */ /* 0x000fe200078e00ff */
[----:B------:R-:W-:Y:S02]  /*3ea40*/  MOV R7, 0x7ff00000 ;  /* 0x7ff0000000077802 */ /* 0x000fe40000000f00 */
[----:B------:R-:W-:-:S04]  /*3ea50*/  LOP3.LUT P0, RZ, R3, 0x7fffffff, RZ, 0xc0, !PT ;  /* 0x7fffffff03ff7812 */ /* 0x000fc8000780c0ff */
[----:B------:R-:W-:-:S10]  /*3ea60*/  DFMA R6, R2, R6, +INF ;  /* 0x7ff000000206742b */ /* 0x000fd40000000006 */
[----:B------:R-:W-:Y:S02]  /*3ea70*/  FSEL R2, R6, RZ, P0 ;  /* 0x000000ff06027208 */ /* 0x000fe40000000000 */
[----:B------:R-:W-:-:S07]  /*3ea80*/  FSEL R3, R7, -QNAN , P0 ;  /* 0xfff0000007037808 */ /* 0x000fce0000000000 */
.L_x_11059:
[----:B------:R-:W-:Y:S05]  /*3ea90*/  BSYNC.RECONVERGENT B0 ;  /* 0x0000000000007941 */ /* 0x000fea0003800200 */
.L_x_11055:
        /* <DEDUP_REMOVED lines=30> */
.L_x_11062:
[----:B------:R-:W-:Y:S05]  /*3ec80*/  BSYNC.RECONVERGENT B4 ;  /* 0x0000000000047941 */ /* 0x000fea0003800200 */
.L_x_11061:
[----:B------:R-:W-:-:S11]  /*3ec90*/  DADD R2, -RZ, -R20 ;  /* 0x00000000ff027229 */ /* 0x000fd60000000914 */
.L_x_11054:
[----:B------:R-:W-:Y:S05]  /*3eca0*/  BSYNC.RECONVERGENT B3 ;  /* 0x0000000000037941 */ /* 0x000fea0003800200 */
.L_x_11044:
        /* <DEDUP_REMOVED lines=29> */
.L_x_11064:
[----:B------:R-:W-:Y:S05]  /*3ee80*/  BSYNC.RECONVERGENT B3 ;  /* 0x0000000000037941 */ /* 0x000fea0003800200 */
.L_x_11063:
[----:B------:R-:W-:Y:S01]  /*3ee90*/  DMUL R22, R22, R2 ;  /* 0x0000000216167228 */ /* 0x000fe20000000000 */
[----:B------:R-:W-:Y:S01]  /*3eea0*/  HFMA2 R9, -RZ, RZ, -1.9580078125, 85.3125 ;  /* 0xbfd55555ff097431 */ /* 0x000fe200000001ff */
[----:B------:R-:W-:Y:S01]  /*3eeb0*/  BSSY.RECONVERGENT B0, `(.L_x_11065) ;  /* 0x0000018000007945 */ /* 0x000fe20003800200 */
[----:B------:R-:W-:Y:S01]  /*3eec0*/  IMAD.MOV.U32 R17, RZ, RZ, RZ ;  /* 0x000000ffff117224 */ /* 0x000fe200078e00ff */
[----:B------:R-:W-:Y:S01]  /*3eed0*/  MOV R0, 0x1 ;  /* 0x0000000100007802 */ /* 0x000fe20000000f00 */
[----:B------:R-:W-:-:S07]  /*3eee0*/  IMAD.MOV.U32 R8, RZ, RZ, 0x55555555 ;  /* 0x55555555ff087424 */ /* 0x000fce00078e00ff */
.L_x_11066:
        /* <DEDUP_REMOVED lines=21> */
.L_x_11065:
        /* <DEDUP_REMOVED lines=23> */
.L_x_11070:
[----:B------:R-:W-:Y:S05]  /*3f1b0*/  BSYNC.RECONVERGENT B4 ;  /* 0x0000000000047941 */ /* 0x000fea0003800200 */
.L_x_11069:
[----:B------:R-:W-:Y:S01]  /*3f1c0*/  HFMA2 R8, -RZ, RZ, -10.0078125, -1396 ;  /* 0xc901e574ff087431 */ /* 0x000fe200000001ff */
[----:B------:R-:W-:Y:S01]  /*3f1d0*/  BSSY.RECONVERGENT B0, `(.L_x_11071) ;  /* 0x0000015000007945 */ /* 0x000fe20003800200 */
[----:B------:R-:W-:Y:S02]  /*3f1e0*/  IMAD.MOV.U32 R0, RZ, RZ, 0x1 ;  /* 0x00000001ff007424 */ /* 0x000fe400078e00ff */
[----:B------:R-:W-:-:S07]  /*3f1f0*/  IMAD.MOV.U32 R9, RZ, RZ, -0x40a1a8c6 ;  /* 0xbf5e573aff097424 */ /* 0x000fce00078e00ff */
.L_x_11072:
        /* <DEDUP_REMOVED lines=19> */
.L_x_11071:
        /* <DEDUP_REMOVED lines=28> */
.L_x_11074:
[----:B------:R-:W-:Y:S05]  /*3f4f0*/  BSYNC.RECONVERGENT B0 ;  /* 0x0000000000007941 */ /* 0x000fea0003800200 */
.L_x_11073:
[----:B------:R-:W-:Y:S01]  /*3f500*/  HFMA2 R6, -RZ, RZ, 0.94970703125, 0.000421047210693359375 ;  /* 0x3b990ee6ff067431 */ /* 0x000fe200000001ff */
[----:B------:R-:W-:Y:S01]  /*3f510*/  BSSY.RECONVERGENT B0, `(.L_x_11075) ;  /* 0x0000015000007945 */ /* 0x000fe20003800200 */
[----:B------:R-:W-:Y:S02]  /*3f520*/  IMAD.MOV.U32 R0, RZ, RZ, 0x1 ;  /* 0x00000001ff007424 */ /* 0x000fe400078e00ff */
[----:B------:R-:W-:-:S07]  /*3f530*/  IMAD.MOV.U32 R7, RZ, RZ, 0x3f70ee64 ;  /* 0x3f70ee64ff077424 */ /* 0x000fce00078e00ff */
.L_x_11076:
        /* <DEDUP_REMOVED lines=19> */
.L_x_11075:
        /* <DEDUP_REMOVED lines=29> */
.L_x_11078:
[----:B------:R-:W-:Y:S05]  /*3f840*/  BSYNC.RECONVERGENT B0 ;  /* 0x0000000000007941 */ /* 0x000fea0003800200 */
.L_x_11077:
[----:B------:R-:W-:Y:S01]  /*3f850*/  HFMA2 R9, -RZ, RZ, 1.8173828125, 7.84765625 ;  /* 0x3f4547d9ff097431 */ /* 0x000fe200000001ff */
[----:B------:R-:W-:Y:S01]  /*3f860*/  BSSY.RECONVERGENT B0, `(.L_x_11079) ;  /* 0x0000015000007945 */ /* 0x000fe20003800200 */
[----:B------:R-:W-:Y:S01]  /*3f870*/  MOV R0, 0x1 ;  /* 0x0000000100007802 */ /* 0x000fe20000000f00 */
[----:B------:R-:W-:-:S07]  /*3f880*/  IMAD.MOV.U32 R8, RZ, RZ, 0x3b34e2b6 ;  /* 0x3b34e2b6ff087424 */ /* 0x000fce00078e00ff */
.L_x_11080:
        /* <DEDUP_REMOVED lines=19> */
.L_x_11079:
        /* <DEDUP_REMOVED lines=28> */
.L_x_11082:
[----:B------:R-:W-:Y:S05]  /*3fb80*/  BSYNC.RECONVERGENT B0 ;  /* 0x0000000000007941 */ /* 0x000fea0003800200 */
.L_x_11081:
[----:B------:R-:W-:Y:S01]  /*3fb90*/  HFMA2 R0, -RZ, RZ, 0, 5.9604644775390625e-08 ;  /* 0x00000001ff007431 */ /* 0x000fe200000001ff */
[----:B------:R-:W-:Y:S01]  /*3fba0*/  BSSY.RECONVERGENT B0, `(.L_x_11083) ;  /* 0x0000015000007945 */ /* 0x000fe20003800200 */
[----:B------:R-:W-:Y:S01]  /*3fbb0*/  IMAD.MOV.U32 R6, RZ, RZ, 0x2da7bf9 ;  /* 0x02da7bf9ff067424 */ /* 0x000fe200078e00ff */
[----:B------:R-:W-:-:S07]  /*3fbc0*/  MOV R7, 0xbf4c3e0b ;  /* 0xbf4c3e0b00077802 */ /* 0x000fce0000000f00 */
.L_x_11084:
        /* <DEDUP_REMOVED lines=19> */
.L_x_11083:
        /* <DEDUP_REMOVED lines=29> */
.L_x_11086:
[----:B------:R-:W-:Y:S05]  /*3fed0*/  BSYNC.RECONVERGENT B0 ;  /* 0x0000000000007941 */ /* 0x000fea0003800200 */
.L_x_11085:
[----:B------:R-:W-:Y:S01]  /*3fee0*/  HFMA2 R8, -RZ, RZ, -5.640625, -52768 ;  /* 0xc5a4fa71ff087431 */ /* 0x000fe200000001ff */
[----:B------:R-:W-:Y:S01]  /*3fef0*/  BSSY.RECONVERGENT B0, `(.L_x_11087) ;  /* 0x0000015000007945 */ /* 0x000fe20003800200 */
[----:B------:R-:W-:Y:S02]  /*3ff00*/  IMAD.MOV.U32 R0, RZ, RZ, 0x1 ;  /* 0x00000001ff007424 */ /* 0x000fe400078e00ff */
[----:B------:R-:W-:-:S07]  /*3ff10*/  IMAD.MOV.U32 R9, RZ, RZ, -0x40c9ed76 ;  /* 0xbf36128aff097424 */ /* 0x000fce00078e00ff */
.L_x_11088:
        /* <DEDUP_REMOVED lines=19> */
.L_x_11087:
        /* <DEDUP_REMOVED lines=28> */
.L_x_11090:
[----:B------:R-:W-:Y:S05]  /*40210*/  BSYNC.RECONVERGENT B0 ;  /* 0x0000000000007941 */ /* 0x000fea0003800200 */
.L_x_11089:
[----:B------:R-:W-:Y:S01]  /*40220*/  HFMA2 R6, -RZ, RZ, 0.0034351348876953125, 0.1806640625 ;  /* 0x1b0931c8ff067431 */ /* 0x000fe200000001ff */
[----:B------:R-:W-:Y:S01]  /*40230*/  BSSY.RECONVERGENT B0, `(.L_x_11091) ;  /* 0x0000015000007945 */ /* 0x000fe20003800200 */
[----:B------:R-:W-:Y:S02]  /*40240*/  IMAD.MOV.U32 R0, RZ, RZ, 0x1 ;  /* 0x00000001ff007424 */ /* 0x000fe400078e00ff */
[----:B------:R-:W-:-:S07]  /*40250*/  IMAD.MOV.U32 R7, RZ, RZ, 0x3f4168ef ;  /* 0x3f4168efff077424 */ /* 0x000fce00078e00ff */
.L_x_11092:
        /* <DEDUP_REMOVED lines=19> */
.L_x_11091:
        /* <DEDUP_REMOVED lines=29> */
.L_x_11094:
[----:B------:R-:W-:Y:S05]  /*40560*/  BSYNC.RECONVERGENT B0 ;  /* 0x0000000000007941 */ /* 0x000fea0003800200 */
.L_x_11093:
[----:B------:R-:W-:Y:S01]  /*40570*/  HFMA2 R9, -RZ, RZ, 1.802734375, -0.000674724578857421875 ;  /* 0x3f369187ff097431 */ /* 0x000fe200000001ff */
[----:B------:R-:W-:Y:S01]  /*40580*/  BSSY.RECONVERGENT B0, `(.L_x_11095) ;  /* 0x0000015000007945 */ /* 0x000fe20003800200 */
[----:B------:R-:W-:Y:S01]  /*40590*/  MOV R0, 0x1 ;  /* 0x0000000100007802 */ /* 0x000fe20000000f00 */
[----:B------:R-:W-:-:S07]  /*405a0*/  IMAD.MOV.U32 R8, RZ, RZ, -0x63fe104c ;  /* 0x9c01efb4ff087424 */ /* 0x000fce00078e00ff */
.L_x_11096:
        /* <DEDUP_REMOVED lines=19> */
.L_x_11095:
        /* <DEDUP_REMOVED lines=28> */
.L_x_11098:
[----:B------:R-:W-:Y:S05]  /*408a0*/  BSYNC.RECONVERGENT B0 ;  /* 0x0000000000007941 */ /* 0x000fea0003800200 */
.L_x_11097:
[----:B------:R-:W-:Y:S01]  /*408b0*/  HFMA2 R0, -RZ, RZ, 0, 5.9604644775390625e-08 ;  /* 0x00000001ff007431 */ /* 0x000fe200000001ff */
[----:B------:R-:W-:Y:S01]  /*408c0*/  BSSY.RECONVERGENT B0, `(.L_x_11099) ;  /* 0x0000015000007945 */ /* 0x000fe20003800200 */
[----:B------:R-:W-:Y:S01]  /*408d0*/  IMAD.MOV.U32 R6, RZ, RZ, 0x3187b744 ;  /* 0x3187b744ff067424 */ /* 0x000fe200078e00ff */
[----:B------:R-:W-:-:S07]  /*408e0*/  MOV R7, 0xbf45629b ;  /* 0xbf45629b00077802 */ /* 0x000fce0000000f00 */
.L_x_11100:
        /* <DEDUP_REMOVED lines=19> */
.L_x_11099:
        /* <DEDUP_REMOVED lines=29> */
.L_x_11102:
[----:B------:R-:W-:Y:S05]  /*40bf0*/  BSYNC.RECONVERGENT B0 ;  /* 0x0000000000007941 */ /* 0x000fea0003800200 */
.L_x_11101:
[----:B------:R-:W-:Y:S01]  /*40c00*/  HFMA2 R8, -RZ, RZ, 0.004673004150390625, 2820 ;  /* 0x1cc96982ff087431 */ /* 0x000fe200000001ff */
[----:B------:R-:W-:Y:S01]  /*40c10*/  BSSY.RECONVERGENT B0, `(.L_x_11103) ;  /* 0x0000015000007945 */ /* 0x000fe20003800200 */
[----:B------:R-:W-:Y:S02]  /*40c20*/  IMAD.MOV.U32 R0, RZ, RZ, 0x1 ;  /* 0x00000001ff007424 */ /* 0x000fe400078e00ff */
[----:B------:R-:W-:-:S07]  /*40c30*/  IMAD.MOV.U32 R9, RZ, RZ, -0x40bc7201 ;  /* 0xbf438dffff097424 */ /* 0x000fce00078e00ff */
.L_x_11104:
        /* <DEDUP_REMOVED lines=19> */
.L_x_11103:
        /* <DEDUP_REMOVED lines=28> */
.L_x_11106:
[----:B------:R-:W-:Y:S05]  /*40f30*/  BSYNC.RECONVERGENT B0 ;  /* 0x0000000000007941 */ /* 0x000fea0003800200 */
.L_x_11105:
[----:B------:R-:W-:Y:S01]  /*40f40*/  HFMA2 R6, -RZ, RZ, 2186, 0.0302581787109375 ;  /* 0x684527bfff067431 */ /* 0x000fe200000001ff */
[----:B------:R-:W-:Y:S01]  /*40f50*/  BSSY.RECONVERGENT B0, `(.L_x_11107) ;  /* 0x0000015000007945 */ /* 0x000fe20003800200 */
[----:B------:R-:W-:Y:S02]  /*40f60*/  IMAD.MOV.U32 R0, RZ, RZ, 0x1 ;  /* 0x00000001ff007424 */ /* 0x000fe400078e00ff */
[----:B------:R-:W-:-:S07]  /*40f70*/  IMAD.MOV.U32 R7, RZ, RZ, 0x3f55d4ae ;  /* 0x3f55d4aeff077424 */ /* 0x000fce00078e00ff */
.L_x_11108:
        /* <DEDUP_REMOVED lines=19> */
.L_x_11107:
        /* <DEDUP_REMOVED lines=29> */
.L_x_11110:
[----:B------:R-:W-:Y:S05]  /*41280*/  BSYNC.RECONVERGENT B0 ;  /* 0x0000000000007941 */ /* 0x000fea0003800200 */
.L_x_11109:
[----:B------:R-:W-:Y:S01]  /*41290*/  HFMA2 R9, -RZ, RZ, 1.8369140625, -749.5 ;  /* 0x3f59e1dbff097431 */ /* 0x000fe200000001ff */
[----:B------:R-:W-:Y:S01]  /*412a0*/  BSSY.RECONVERGENT B0, `(.L_x_11111) ;  /* 0x0000015000007945 */ /* 0x000fe20003800200 */
[----:B------:R-:W-:Y:S01]  /*412b0*/  MOV R0, 0x1 ;  /* 0x0000000100007802 */ /* 0x000fe20000000f00 */
[----:B------:R-:W-:-:S07]  /*412c0*/  IMAD.MOV.U32 R8, RZ, RZ, -0x5713a6fc ;  /* 0xa8ec5904ff087424 */ /* 0x000fce00078e00ff */
.L_x_11112:
        /* <DEDUP_REMOVED lines=19> */
.L_x_11111:
        /* <DEDUP_REMOVED lines=28> */
.L_x_11114:
[----:B------:R-:W-:Y:S05]  /*415c0*/  BSYNC.RECONVERGENT B0 ;  /* 0x0000000000007941 */ /* 0x000fea0003800200 */
.L_x_11113:
[----:B------:R-:W-:Y:S01]  /*415d0*/  HFMA2 R0, -RZ, RZ, 0, 5.9604644775390625e-08 ;  /* 0x00000001ff007431 */ /* 0x000fe200000001ff */
[----:B------:R-:W-:Y:S01]  /*415e0*/  BSSY.RECONVERGENT B0, `(.L_x_11115) ;  /* 0x0000015000007945 */ /* 0x000fe20003800200 */
[----:B------:R-:W-:Y:S01]  /*415f0*/  IMAD.MOV.U32 R6, RZ, RZ, -0x5a255ed9 ;  /* 0xa5daa127ff067424 */ /* 0x000fe200078e00ff */
[----:B------:R-:W-:-:S07]  /*41600*/  MOV R7, 0xbf70ae56 ;  /* 0xbf70ae5600077802 */ /* 0x000fce0000000f00 */
.L_x_11116:
        /* <DEDUP_REMOVED lines=19> */
.L_x_11115:
        /* <DEDUP_REMOVED lines=29> */
.L_x_11118:
[----:B------:R-:W-:Y:S05]  /*41910*/  BSYNC.RECONVERGENT B0 ;  /* 0x0000000000007941 */ /* 0x000fea0003800200 */
.L_x_11117:
[----:B------:R-:W-:Y:S01]  /*41920*/  BSSY.RECONVERGENT B0, `(.L_x_11119) ;  /* 0x0000016000007945 */ /* 0x000fe20003800200 */
[----:B------:R-:W-:Y:S01]  /*41930*/  IMAD.MOV.U32 R0, RZ, RZ, 0x1 ;  /* 0x00000001ff007424 */ /* 0x000fe200078e00ff */
[----:B------:R-:W-:Y:S01]  /*41940*/  MOV R8, 0xcbc5fc12 ;  /* 0xcbc5fc1200087802 */ /* 0x000fe20000000f00 */
[----:B------:R-:W-:-:S07]  /*41950*/  IMAD.MOV.U32 R9, RZ, RZ, -0x4087a384 ;  /* 0xbf785c7cff097424 */ /* 0x000fce00078e00ff */
.L_x_11120:
        /* <DEDUP_REMOVED lines=19> */
.L_x_11119:
        /* <DEDUP_REMOVED lines=28> */
.L_x_11122:
[----:B------:R-:W-:Y:S05]  /*41c50*/  BSYNC.RECONVERGENT B0 ;  /* 0x0000000000007941 */ /* 0x000fea0003800200 */
.L_x_11121:
[----:B------:R-:W-:Y:S01]  /*41c60*/  HFMA2 R6, -RZ, RZ, 39.40625, 0.0002791881561279296875 ;  /* 0x50ed0c93ff067431 */ /* 0x000fe200000001ff */
[----:B------:R-:W-:Y:S01]  /*41c70*/  BSSY.RECONVERGENT B0, `(.L_x_11123) ;  /* 0x0000015000007945 */ /* 0x000fe20003800200 */
[----:B------:R-:W-:Y:S02]  /*41c80*/  IMAD.MOV.U32 R0, RZ, RZ, 0x1 ;  /* 0x00000001ff007424 */ /* 0x000fe400078e00ff */
[----:B------:R-:W-:-:S07]  /*41c90*/  IMAD.MOV.U32 R7, RZ, RZ, 0x3f91d1d6 ;  /* 0x3f91d1d6ff077424 */ /* 0x000fce00078e00ff */
.L_x_11124:
        /* <DEDUP_REMOVED lines=19> */
.L_x_11123:
        /* <DEDUP_REMOVED lines=29> */
.L_x_11126:
[----:B------:R-:W-:Y:S05]  /*41fa0*/  BSYNC.RECONVERGENT B0 ;  /* 0x0000000000007941 */ /* 0x000fea0003800200 */
.L_x_11125:
[----:B------:R-:W-:Y:S01]  /*41fb0*/  HFMA2 R9, -RZ, RZ, 1.904296875, -46080 ;  /* 0x3f9ef9a0ff097431 */ /* 0x000fe200000001ff */
[----:B------:R-:W-:Y:S01]  /*41fc0*/  BSSY.RECONVERGENT B0, `(.L_x_11127) ;  /* 0x0000015000007945 */ /* 0x000fe20003800200 */
[----:B------:R-:W-:Y:S01]  /*41fd0*/  MOV R0, 0x1 ;  /* 0x0000000100007802 */ /* 0x000fe20000000f00 */
[----:B------:R-:W-:-:S07]  /*41fe0*/  IMAD.MOV.U32 R8, RZ, RZ, 0x5c03d2e9 ;  /* 0x5c03d2e9ff087424 */ /* 0x000fce00078e00ff */
.L_x_11128:
        /* <DEDUP_REMOVED lines=19> */
.L_x_11127:
        /* <DEDUP_REMOVED lines=28> */
.L_x_11130:
[----:B------:R-:W-:Y:S05]  /*422e0*/  BSYNC.RECONVERGENT B0 ;  /* 0x0000000000007941 */ /* 0x000fea0003800200 */
.L_x_11129:
[----:B------:R-:W-:Y:S01]  /*422f0*/  HFMA2 R0, -RZ, RZ, 0, 5.9604644775390625e-08 ;  /* 0x00000001ff007431 */ /* 0x000fe200000001ff */
[----:B------:R-:W-:Y:S01]  /*42300*/  BSSY.RECONVERGENT B0, `(.L_x_11131) ;  /* 0x0000015000007945 */ /* 0x000fe20003800200 */
[----:B------:R-:W-:Y:S01]  /*42310*/  IMAD.MOV.U32 R6, RZ, RZ, 0x5f50d178 ;  /* 0x5f50d178ff067424 */ /* 0x000fe200078e00ff */
[----:B------:R-:W-:-:S07]  /*42320*/  MOV R7, 0xbfb95b68 ;  /* 0xbfb95b6800077802 */ /* 0x000fce0000000f00 */
.L_x_11132:
        /* <DEDUP_REMOVED lines=19> */
.L_x_11131:
        /* <DEDUP_REMOVED lines=29> */
.L_x_11134:
[----:B------:R-:W-:Y:S05]  /*42630*/  BSYNC.RECONVERGENT B0 ;  /* 0x0000000000007941 */ /* 0x000fea0003800200 */
.L_x_11133:
[----:B------:R-:W-:Y:S01]  /*42640*/  HFMA2 R8, -RZ, RZ, -4.19921875, 9.65595245361328125e-06 ;  /* 0xc43300a2ff087431 */ /* 0x000fe200000001ff */
[----:B------:R-:W-:Y:S01]  /*42650*/  BSSY.RECONVERGENT B0, `(.L_x_11135) ;  /* 0x0000015000007945 */ /* 0x000fe20003800200 */
[----:B------:R-:W-:Y:S02]  /*42660*/  IMAD.MOV.U32 R0, RZ, RZ, 0x1 ;  /* 0x00000001ff007424 */ /* 0x000fe400078e00ff */
[----:B------:R-:W-:-:S07]  /*42670*/  IMAD.MOV.U32 R9, RZ, RZ, -0x40366831 ;  /* 0xbfc997cfff097424 */ /* 0x000fce00078e00ff */
.L_x_11136:
        /* <DEDUP_REMOVED lines=19> */
.L_x_11135:
        /* <DEDUP_REMOVED lines=28> */
.L_x_11138:
[----:B------:R-:W-:Y:S05]  /*42970*/  BSYNC.RECONVERGENT B0 ;  /* 0x0000000000007941 */ /* 0x000fea0003800200 */
.L_x_11137:
[----:B------:R-:W-:Y:S01]  /*42980*/  HFMA2 R6, -RZ, RZ, -0.76416015625, -0.0058746337890625 ;  /* 0xba1d9e04ff067431 */ /* 0x000fe200000001ff */
[----:B------:R-:W-:Y:S01]  /*42990*/  BSSY.RECONVERGENT B0, `(.L_x_11139) ;  /* 0x0000015000007945 */ /* 0x000fe20003800200 */
[----:B------:R-:W-:Y:S02]  /*429a0*/  IMAD.MOV.U32 R0, RZ, RZ, 0x1 ;  /* 0x00000001ff007424 */ /* 0x000fe400078e00ff */
[----:B------:R-:W-:-:S07]  /*429b0*/  IMAD.MOV.U32 R7, RZ, RZ, 0x3fe72e2b ;  /* 0x3fe72e2bff077424 */ /* 0x000fce00078e00ff */
.L_x_11140:
        /* <DEDUP_REMOVED lines=19> */
.L_x_11139:
        /* <DEDUP_REMOVED lines=29> */
.L_x_11142:
[----:B------:R-:W-:Y:S05]  /*42cc0*/  BSYNC.RECONVERGENT B0 ;  /* 0x0000000000007941 */ /* 0x000fea0003800200 */
.L_x_11141:
[----:B------:R-:W-:Y:S01]  /*42cd0*/  HFMA2 R9, -RZ, RZ, 1.994140625, -0.05938720703125 ;  /* 0x3ffaab9aff097431 */ /* 0x000fe200000001ff */
[----:B------:R-:W-:Y:S01]  /*42ce0*/  BSSY.RECONVERGENT B0, `(.L_x_11143) ;  /* 0x0000015000007945 */ /* 0x000fe20003800200 */
[----:B------:R-:W-:Y:S01]  /*42cf0*/  MOV R0, 0x1 ;  /* 0x0000000100007802 */ /* 0x000fe20000000f00 */
[----:B------:R-:W-:-:S07]  /*42d00*/  IMAD.MOV.U32 R8, RZ, RZ, 0x101bb71a ;  /* 0x101bb71aff087424 */ /* 0x000fce00078e00ff */
.L_x_11144:
        /* <DEDUP_REMOVED lines=19> */
.L_x_11143:
        /* <DEDUP_REMOVED lines=28> */
.L_x_11146:
[----:B------:R-:W-:Y:S05]  /*43000*/  BSYNC.RECONVERGENT B0 ;  /* 0x0000000000007941 */ /* 0x000fea0003800200 */
.L_x_11145:
[----:B------:R-:W-:Y:S01]  /*43010*/  HFMA2 R0, -RZ, RZ, 0, 5.9604644775390625e-08 ;  /* 0x00000001ff007431 */ /* 0x000fe200000001ff */
[----:B------:R-:W-:Y:S01]  /*43020*/  BSSY.RECONVERGENT B0, `(.L_x_11147) ;  /* 0x0000015000007945 */ /* 0x000fe20003800200 */
[----:B------:R-:W-:Y:S01]  /*43030*/  IMAD.MOV.U32 R6, RZ, RZ, -0x755502fe ;  /* 0x8aaafd02ff067424 */ /* 0x000fe200078e00ff */
[----:B------:R-:W-:-:S07]  /*43040*/  MOV R7, 0xc01a79ae ;  /* 0xc01a79ae00077802 */ /* 0x000fce0000000f00 */
.L_x_11148:
        /* <DEDUP_REMOVED lines=19> */
.L_x_11147:
        /* <DEDUP_REMOVED lines=29> */
.L_x_11150:
[----:B------:R-:W-:Y:S05]  /*43350*/  BSYNC.RECONVERGENT B0 ;  /* 0x0000000000007941 */ /* 0x000fea0003800200 */
.L_x_11149:
[----:B------:R-:W-:Y:S01]  /*43360*/  HFMA2 R8, -RZ, RZ, 23.78125, 1.8896484375 ;  /* 0x4df23f8fff087431 */ /* 0x000fe200000001ff */
[----:B------:R-:W-:Y:S01]  /*43370*/  BSSY.RECONVERGENT B0, `(.L_x_11151) ;  /* 0x0000015000007945 */ /* 0x000fe20003800200 */
[----:B------:R-:W-:Y:S02]  /*43380*/  IMAD.MOV.U32 R0, RZ, RZ, 0x1 ;  /* 0x00000001ff007424 */ /* 0x000fe400078e00ff */
[----:B------:R-:W-:-:S07]  /*43390*/  IMAD.MOV.U32 R9, RZ, RZ, -0x3fcee326 ;  /* 0xc0311cdaff097424 */ /* 0x000fce00078e00ff */
.L_x_11152:
        /* <DEDUP_REMOVED lines=19> */
.L_x_11151:
        /* <DEDUP_REMOVED lines=28> */
.L_x_11154:
[----:B------:R-:W-:Y:S05]  /*43690*/  BSYNC.RECONVERGENT B0 ;  /* 0x0000000000007941 */ /* 0x000fea0003800200 */
.L_x_11153:
[----:B------:R-:W-:Y:S01]  /*436a0*/  HFMA2 R6, -RZ, RZ, 0.1600341796875, 0.001068115234375 ;  /* 0x311f1460ff067431 */ /* 0x000fe200000001ff */
[----:B------:R-:W-:Y:S01]  /*436b0*/  BSSY.RECONVERGENT B0, `(.L_x_11155) ;  /* 0x0000015000007945 */ /* 0x000fe20003800200 */
[----:B------:R-:W-:Y:S02]  /*436c0*/  IMAD.MOV.U32 R0, RZ, RZ, 0x1 ;  /* 0x00000001ff007424 */ /* 0x000fe400078e00ff */
[----:B------:R-:W-:-:S07]  /*436d0*/  IMAD.MOV.U32 R7, RZ, RZ, 0x405278fb ;  /* 0x405278fbff077424 */ /* 0x000fce00078e00ff */
.L_x_11156:
        /* <DEDUP_REMOVED lines=19> */
.L_x_11155:
        /* <DEDUP_REMOVED lines=29> */
.L_x_11158:
[----:B------:R-:W-:Y:S05]  /*439e0*/  BSYNC.RECONVERGENT B0 ;  /* 0x0000000000007941 */ /* 0x000fea0003800200 */
.L_x_11157:
[----:B------:R-:W-:Y:S01]  /*439f0*/  HFMA2 R9, -RZ, RZ, 2.20703125, -8.2194805145263671875e-05 ;  /* 0x406a8563ff097431 */ /* 0x000fe200000001ff */
[----:B------:R-:W-:Y:S01]  /*43a00*/  BSSY.RECONVERGENT B0, `(.L_x_11159) ;  /* 0x0000015000007945 */ /* 0x000fe20003800200 */
[----:B------:R-:W-:Y:S01]  /*43a10*/  MOV R0, 0x1 ;  /* 0x0000000100007802 */ /* 0x000fe20000000f00 */
[----:B------:R-:W-:-:S07]  /*43a20*/  IMAD.MOV.U32 R8, RZ, RZ, 0x4b8ba3fd ;  /* 0x4b8ba3fdff087424 */ /* 0x000fce00078e00ff */
.L_x_11160:
        /* <DEDUP_REMOVED lines=19> */
.L_x_11159:
        /* <DEDUP_REMOVED lines=11> */
.L_x_11162:
        /* <DEDUP_REMOVED lines=19> */
.L_x_11161:
        /* <DEDUP_REMOVED lines=20> */
.L_x_11164:
[----:B------:R-:W-:Y:S05]  /*43e80*/  BSYNC.RECONVERGENT B0 ;  /* 0x0000000000007941 */ /* 0x000fea0003800200 */
.L_x_11163:
[----:B------:R-:W-:-:S08]  /*43e90*/  DMUL R4, R14, R4 ;  /* 0x000000040e047228 */ /* 0x000fd00000000000 */
[----:B------:R-:W-:-:S14]  /*43ea0*/  DSETP.GT.AND P0, PT, |R4|, |R18|, PT ;  /* 0x400000120400722a */ /* 0x000fdc0003f04200 */
[----:B------:R-:W-:-:S11]  /*43eb0*/  @!P0 DADD R12, R12, R4 ;  /* 0x000000000c0c8229 */ /* 0x000fd60000000004 */
.L_x_11068:
[----:B------:R-:W-:Y:S05]  /*43ec0*/  BSYNC.RECONVERGENT B3 ;  /* 0x0000000000037941 */ /* 0x000fea0003800200 */
.L_x_11067:
        /* <DEDUP_REMOVED lines=158> */
.L_x_11166:
        /* <DEDUP_REMOVED lines=9> */
.L_x_11167:
[----:B------:R-:W-:Y:S05]  /*44940*/  BSYNC.RECONVERGENT B0 ;  /* 0x0000000000007941 */ /* 0x000fea0003800200 */
.L_x_11165:
        /* <DEDUP_REMOVED lines=62> */
.L_x_11169:
[----:B------:R-:W-:Y:S05]  /*44d30*/  BSYNC.RECONVERGENT B0 ;  /* 0x0000000000007941 */ /* 0x000fea0003800200 */
.L_x_11168:
        /* <DEDUP_REMOVED lines=30> */
.L_x_11171:
[----:B------:R-:W-:Y:S05]  /*44f20*/  BSYNC.RECONVERGENT B3 ;  /* 0x0000000000037941 */ /* 0x000fea0003800200 */
.L_x_11170:
        /* <DEDUP_REMOVED lines=21> */
.L_x_11173:
[----:B------:R-:W-:Y:S05]  /*45080*/  BSYNC.RECONVERGENT B0 ;  /* 0x0000000000007941 */ /* 0x000fea0003800200 */
.L_x_11172:
[----:B------:R-:W-:Y:S01]  /*45090*/  DFMA R18, R14, 0.5, R6 ;  /* 0x3fe000000e12782b */ /* 0x000fe20000000006 */
[----:B------:R-:W-:Y:S10]  /*450a0*/  BRA `(.L_x_10896) ;  /* 0x0000017400b87947 */ /* 0x000ff40003800000 */
.L_x_11035:
[----:B------:R-:W-:Y:S05]  /*450b0*/  BSYNC.RELIABLE B1 ;  /* 0x0000000000017941 */ /* 0x000fea0003800100 */
.L_x_11034:
        /* <DEDUP_REMOVED lines=96> */
.L_x_11179:
[----:B------:R-:W-:Y:S01]  /*456c0*/  IMAD.MOV.U32 R6, RZ, RZ, 0x0 ;  /* 0x00000000ff067424 */ /* 0x000fe200078e00ff */
[----:B------:R-:W-:Y:S02]  /*456d0*/  MOV R7, 0x7ff00000 ;  /* 0x7ff0000000077802 */ /* 0x000fe40000000f00 */
[----:B------:R-:W-:-:S04]  /*456e0*/  LOP3.LUT P0, RZ, R5, 0x7fffffff, RZ, 0xc0, !PT ;  /* 0x7fffffff05ff7812 */ /* 0x000fc8000780c0ff */
[----:B------:R-:W-:-:S10]  /*456f0*/  DFMA R6, R4, R6, +INF ;  /* 0x7ff000000406742b */ /* 0x000fd40000000006 */
[----:B------:R-:W-:Y:S02]  /*45700*/  FSEL R4, R6, RZ, P0 ;  /* 0x000000ff06047208 */ /* 0x000fe40000000000 */
[----:B------:R-:W-:-:S07]  /*45710*/  FSEL R5, R7, -QNAN , P0 ;  /* 0xfff0000007057808 */ /* 0x000fce0000000000 */
.L_x_11180:
[----:B------:R-:W-:Y:S05]  /*45720*/  BSYNC.RECONVERGENT B0 ;  /* 0x0000000000007941 */ /* 0x000fea0003800200 */
.L_x_11178:
        /* <DEDUP_REMOVED lines=8> */
[----:B0-----:R-:W-:Y:S05]  /*457b0*/  CALL.REL.NOINC `($_ZN2at6native29vectorized_elementwise_kernelILi8EN48_GLOBAL__N__08322988_15_IGammaKernel_cu_cb51a28d10CalcIgammaIdEESt5arrayIPcLm3EEEEviT0_T1_$__internal_lgamma_pos) ;  /* 0x0000018400dc7944 */ /* 0x001fea0003c00000 */
[----:B------:R-:W-:Y:S05]  /*457c0*/  BSYNC.RECONVERGENT B4 ;  /* 0x0000000000047941 */ /* 0x000fea0003800200 */
.L_x_11183:
        /* <DEDUP_REMOVED lines=78> */
[----:B------:R-:W-:Y:S05]  /*45cb0*/  CALL.REL.NOINC `($__internal_33_$__cuda_sm20_div_rn_f64_full) ;  /* 0x0000016c00747944 */ /* 0x000fea0003c00000 */
[----:B------:R-:W-:-:S07]  /*45cc0*/  MOV R7, R5 ;  /* 0x0000000500077202 */ /* 0x000fce0000000f00 */
.L_x_11188:
[----:B------:R-:W-:Y:S05]  /*45cd0*/  BSYNC.RECONVERGENT B4 ;  /* 0x0000000000047941 */ /* 0x000fea0003800200 */
.L_x_11187:
[----:B------:R-:W-:Y:S01]  /*45ce0*/  IMAD.MOV.U32 R12, RZ, RZ, R6 ;  /* 0x000000ffff0c7224 */ /* 0x000fe200078e0006 */
[----:B------:R-:W-:-:S07]  /*45cf0*/  MOV R13, R7 ;  /* 0x00000007000d7202 */ /* 0x000fce0000000f00 */
.L_x_11186:
[----:B------:R-:W-:Y:S05]  /*45d00*/  BSYNC.RECONVERGENT B0 ;  /* 0x0000000000007941 */ /* 0x000fea0003800200 */
.L_x_11185:
        /* <DEDUP_REMOVED lines=78> */
.L_x_11190:
[----:B------:R-:W-:Y:S01]  /*461f0*/  IMAD.MOV.U32 R4, RZ, RZ, 0x0 ;  /* 0x00000000ff047424 */ /* 0x000fe200078e00ff */
[----:B------:R-:W-:Y:S02]  /*46200*/  MOV R5, 0x7ff00000 ;  /* 0x7ff0000000057802 */ /* 0x000fe40000000f00 */
[----:B------:R-:W-:-:S04]  /*46210*/  LOP3.LUT P0, RZ, R13, 0x7fffffff, RZ, 0xc0, !PT ;  /* 0x7fffffff0dff7812 */ /* 0x000fc8000780c0ff */
[----:B------:R-:W-:-:S10]  /*46220*/  DFMA R4, R12, R4, +INF ;  /* 0x7ff000000c04742b */ /* 0x000fd40000000004 */
[----:B------:R-:W-:Y:S02]  /*46230*/  FSEL R4, R4, RZ, P0 ;  /* 0x000000ff04047208 */ /* 0x000fe40000000000 */
[----:B------:R-:W-:-:S07]  /*46240*/  FSEL R5, R5, -QNAN , P0 ;  /* 0xfff0000005057808 */ /* 0x000fce0000000000 */
.L_x_11191:
[----:B------:R-:W-:Y:S05]  /*46250*/  BSYNC.RECONVERGENT B0 ;  /* 0x0000000000007941 */ /* 0x000fea0003800200 */
.L_x_11189:
[--C-:B------:R-:W-:Y:S01]  /*46260*/  DADD R6, -R14, R4.reuse ;  /* 0x000000000e067229 */ /* 0x100fe20000000104 */
[----:B------:R-:W-:Y:S01]  /*46270*/  ISETP.GE.AND P0, PT, R3, 0x3c000000, PT ;  /* 0x3c0000000300780c */ /* 0x000fe20003f06270 */
[----:B------:R-:W-:-:S10]  /*46280*/  DADD R4, -RZ, -R4 ;  /* 0x00000000ff047229 */ /* 0x000fd40000000904 */
[----:B------:R-:W-:Y:S02]  /*46290*/  FSEL R4, R4, R6, !P0 ;  /* 0x0000000604047208 */ /* 0x000fe40004000000 */
[----:B------:R-:W-:Y:S01]  /*462a0*/  FSEL R5, R5, R7, !P0 ;  /* 0x0000000705057208 */ /* 0x000fe20004000000 */
[----:B------:R-:W-:Y:S06]  /*462b0*/  BRA `(.L_x_11184) ;  /* 0x0000000000047947 */ /* 0x000fec0003800000 */
.L_x_11182:
[----:B------:R-:W-:-:S11]  /*462c0*/  DADD R4, R10, R10 ;  /* 0x000000000a047229 */ /* 0x000fd6000000000a */
.L_x_11184:
[----:B------:R-:W-:Y:S05]  /*462d0*/  BSYNC.RECONVERGENT B3 ;  /* 0x0000000000037941 */ /* 0x000fea0003800200 */
.L_x_11181:
        /* <DEDUP_REMOVED lines=69> */
.L_x_11177:
        /* <DEDUP_REMOVED lines=26> */
[----:B0-----:R-:W-:Y:S05]  /*468d0*/  CALL.REL.NOINC `($__internal_33_$__cuda_sm20_div_rn_f64_full) ;  /* 0x00000160006c7944 */ /* 0x001fea0003c00000 */
[----:B------:R-:W-:-:S07]  /*468e0*/  MOV R7, R5 ;  /* 0x0000000500077202 */ /* 0x000fce0000000f00 */
.L_x_11194:
[----:B------:R-:W-:Y:S05]  /*468f0*/  BSYNC.RECONVERGENT B0 ;  /* 0x0000000000007941 */ /* 0x000fea0003800200 */
.L_x_11193:
        /* <DEDUP_REMOVED lines=25> */
[----:B0-----:R-:W-:Y:S05]  /*46a90*/  CALL.REL.NOINC `($__internal_34_$__cuda_sm20_dsqrt_rn_f64_mediumpath_v1) ;  /* 0x00000164009c7944 */ /* 0x001fea0003c00000 */
[----:B------:R-:W-:Y:S01]  /*46aa0*/  IMAD.MOV.U32 R20, RZ, RZ, R8 ;  /* 0x000000ffff147224 */ /* 0x000fe200078e0008 */
[----:B------:R-:W-:-:S07]  /*46ab0*/  MOV R21, R9 ;  /* 0x0000000900157202 */ /* 0x000fce0000000f00 */
.L_x_11196:
[----:B------:R-:W-:Y:S05]  /*46ac0*/  BSYNC.RECONVERGENT B3 ;  /* 0x0000000000037941 */ /* 0x000fea0003800200 */
.L_x_11195:
        /* <DEDUP_REMOVED lines=93> */
[----:B0-----:R-:W-:Y:S05]  /*470a0*/  CALL.REL.NOINC `($__internal_32_$__cuda_sm20_dblrcp_rn_slowpath_v3) ;  /* 0x0000015400cc7944 */ /* 0x001fea0003c00000 */
[----:B------:R-:W-:Y:S01]  /*470b0*/  MOV R6, R5 ;  /* 0x0000000500067202 */ /* 0x000fe20000000f00 */
[----:B------:R-:W-:-:S07]  /*470c0*/  IMAD.MOV.U32 R7, RZ, RZ, R0 ;  /* 0x000000ffff077224 */ /* 0x000fce00078e0000 */
.L_x_11198:
[----:B------:R-:W-:Y:S05]  /*470d0*/  BSYNC.RECONVERGENT B3 ;  /* 0x0000000000037941 */ /* 0x000fea0003800200 */
.L_x_11197:
        /* <DEDUP_REMOVED lines=98> */
[----:B------:R-:W-:Y:S05]  /*47700*/  CALL.REL.NOINC `($__internal_33_$__cuda_sm20_div_rn_f64_full) ;  /* 0x0000015000e07944 */ /* 0x000fea0003c00000 */
[----:B------:R-:W-:Y:S01]  /*47710*/  MOV R8, R6 ;  /* 0x0000000600087202 */ /* 0x000fe20000000f00 */
[----:B------:R-:W-:-:S07]  /*47720*/  IMAD.MOV.U32 R9, RZ, RZ, R5 ;  /* 0x000000ffff097224 */ /* 0x000fce00078e0005 */
.L_x_11200:
[----:B------:R-:W-:Y:S05]  /*47730*/  BSYNC.RECONVERGENT B0 ;  /* 0x0000000000007941 */ /* 0x000fea0003800200 */
.L_x_11199:
        /* <DEDUP_REMOVED lines=20> */
[----:B------:R-:W-:Y:S01]  /*47880*/  MOV R22, R6 ;  /* 0x0000000600167202 */ /* 0x000fe20000000f00 */
[----:B------:R-:W-:-:S07]  /*47890*/  IMAD.MOV.U32 R23, RZ, RZ, R5 ;  /* 0x000000ffff177224 */ /* 0x000fce00078e0005 */
.L_x_11202:
[----:B------:R-:W-:Y:S05]  /*478a0*/  BSYNC.RECONVERGENT B0 ;  /* 0x0000000000007941 */ /* 0x000fea0003800200 */
.L_x_11201:
        /* <DEDUP_REMOVED lines=77> */
.L_x_11205:
[----:B------:R-:W-:Y:S05]  /*47d80*/  BSYNC.RECONVERGENT B0 ;  /* 0x0000000000007941 */ /* 0x000fea0003800200 */
.L_x_11204:
[----:B------:R-:W-:Y:S04]  /*47d90*/  BSSY.RECONVERGENT B0, `(.L_x_11206) ;  /* 0x0000007000007945 */ /* 0x000fe80003800200 */
[----:B------:R-:W-:Y:S05]  /*47da0*/  @P2 BRA P3, `(.L_x_11207) ;  /* 0x0000000000142947 */ /* 0x000fea0001800000 */
[----:B------:R-:W-:Y:S01]  /*47db0*/  IMAD.MOV.U32 R8, RZ, RZ, R16 ;  /* 0x000000ffff087224 */ /* 0x000fe200078e0010 */
[----:B------:R-:W-:Y:S02]  /*47dc0*/  MOV R5, R17 ;  /* 0x0000001100057202 */ /* 0x000fe40000000f00 */
[----:B------:R-:W-:-:S07]  /*47dd0*/  MOV R0, 0x47df0 ;  /* 0x00047df000007802 */ /* 0x000fce0000000f00 */
[----:B------:R-:W-:Y:S05]  /*47de0*/  CALL.REL.NOINC `($__internal_33_$__cuda_sm20_div_rn_f64_full) ;  /* 0x0000014c00287944 */ /* 0x000fea0003c00000 */
[----:B------:R-:W-:-:S07]  /*47df0*/  IMAD.MOV.U32 R4, RZ, RZ, R6 ;  /* 0x000000ffff047224 */ /* 0x000fce00078e0006 */
.L_x_11207:
[----:B------:R-:W-:Y:S05]  /*47e00*/  BSYNC.RECONVERGENT B0 ;  /* 0x0000000000007941 */ /* 0x000fea0003800200 */
.L_x_11206:
        /* <DEDUP_REMOVED lines=24> */
[----:B------:R-:W-:Y:S05]  /*47f90*/  CALL.REL.NOINC `($_ZN2at6native29vectorized_elementwise_kernelILi8EN48_GLOBAL__N__08322988_15_IGammaKernel_cu_cb51a28d10CalcIgammaIdEESt5arrayIPcLm3EEEEviT0_T1_$__internal_accurate_pow) ;  /* 0x0000015400147944 */ /* 0x000fea0003c00000 */
[----:B------:R-:W-:Y:S05]  /*47fa0*/  BSYNC.RECONVERGENT B3 ;  /* 0x0000000000037941 */ /* 0x000fea0003800200 */
.L_x_11210:
        /* <DEDUP_REMOVED lines=12> */
.L_x_11209:
[----:B------:R-:W-:Y:S05]  /*48070*/  BSYNC.RECONVERGENT B0 ;  /* 0x0000000000007941 */ /* 0x000fea0003800200 */
.L_x_11208:
        /* <DEDUP_REMOVED lines=17> */
.L_x_11212:
[----:B------:R-:W-:Y:S05]  /*48190*/  BSYNC.RECONVERGENT B0 ;  /* 0x0000000000007941 */ /* 0x000fea0003800200 */
.L_x_11211:
[----:B------:R-:W-:Y:S02]  /*481a0*/  FSEL R4, R6, RZ, P2 ;  /* 0x000000ff06047208 */ /* 0x000fe40001000000 */
[----:B------:R-:W-:-:S06]  /*481b0*/  FSEL R5, R7, 1.875, P2 ;  /* 0x3ff0000007057808 */ /* 0x000fcc0001000000 */
[----:B------:R-:W-:-:S08]  /*481c0*/  DMUL R4, R14, R4 ;  /* 0x000000040e047228 */ /* 0x000fd00000000000 */
[----:B------:R-:W-:Y:S01]  /*481d0*/  DMUL R18, R4, R22 ;  /* 0x0000001604127228 */ /* 0x000fe20000000000 */
[----:B------:R-:W-:Y:S10]  /*481e0*/  BRA `(.L_x_11192) ;  /* 0x00000010002c7947 */ /* 0x000ff40003800000 */
.L_x_11203:
        /* <DEDUP_REMOVED lines=28> */
[----:B------:R-:W-:Y:S01]  /*483b0*/  IMAD.MOV.U32 R12, RZ, RZ, R6 ;  /* 0x000000ffff0c7224 */ /* 0x000fe200078e0006 */
[----:B------:R-:W-:-:S07]  /*483c0*/  MOV R13, R5 ;  /* 0x00000005000d7202 */ /* 0x000fce0000000f00 */
.L_x_11214:
[----:B------:R-:W-:Y:S05]  /*483d0*/  BSYNC.RECONVERGENT B0 ;  /* 0x0000000000007941 */ /* 0x000fea0003800200 */
.L_x_11213:
        /* <DEDUP_REMOVED lines=25> */
[----:B------:R-:W-:Y:S05]  /*48570*/  CALL.REL.NOINC `($__internal_33_$__cuda_sm20_div_rn_f64_full) ;  /* 0x0000014400447944 */ /* 0x000fea0003c00000 */
[----:B------:R-:W-:-:S07]  /*48580*/  IMAD.MOV.U32 R7, RZ, RZ, R5 ;  /* 0x000000ffff077224 */ /* 0x000fce00078e0005 */
.L_x_11218:
[----:B------:R-:W-:Y:S05]  /*48590*/  BSYNC.RECONVERGENT B0 ;  /* 0x0000000000007941 */ /* 0x000fea0003800200 */
.L_x_11217:
        /* <DEDUP_REMOVED lines=30> */
.L_x_11216:
        /* <DEDUP_REMOVED lines=79> */
.L_x_11220:
[----:B------:R-:W-:Y:S01]  /*48c70*/  IMAD.MOV.U32 R6, RZ, RZ, 0x0 ;  /* 0x00000000ff067424 */ /* 0x000fe200078e00ff */
[----:B------:R-:W-:Y:S02]  /*48c80*/  MOV R7, 0x7ff00000 ;  /* 0x7ff0000000077802 */ /* 0x000fe40000000f00 */
[----:B------:R-:W-:-:S04]  /*48c90*/  LOP3.LUT P0, RZ, R5, 0x7fffffff, RZ, 0xc0, !PT ;  /* 0x7fffffff05ff7812 */ /* 0x000fc8000780c0ff */
[----:B------:R-:W-:-:S10]  /*48ca0*/  DFMA R6, R4, R6, +INF ;  /* 0x7ff000000406742b */ /* 0x000fd40000000006 */
[----:B------:R-:W-:Y:S02]  /*48cb0*/  FSEL R6, R6, RZ, P0 ;  /* 0x000000ff06067208 */ /* 0x000fe40000000000 */
[----:B------:R-:W-:-:S07]  /*48cc0*/  FSEL R7, R7, -QNAN , P0 ;  /* 0xfff0000007077808 */ /* 0x000fce0000000000 */
.L_x_11219:
[----:B------:R-:W-:Y:S05]  /*48cd0*/  BSYNC.RECONVERGENT B3 ;  /* 0x0000000000037941 */ /* 0x000fea0003800200 */
.L_x_11215:
        /* <DEDUP_REMOVED lines=27> */
[----:B------:R-:W-:Y:S01]  /*48e90*/  MOV R8, R6 ;  /* 0x0000000600087202 */ /* 0x000fe20000000f00 */
[----:B------:R-:W-:-:S07]  /*48ea0*/  IMAD.MOV.U32 R9, RZ, RZ, R5 ;  /* 0x000000ffff097224 */ /* 0x000fce00078e0005 */
.L_x_11222:
[----:B------:R-:W-:Y:S05]  /*48eb0*/  BSYNC.RECONVERGENT B0 ;  /* 0x0000000000007941 */ /* 0x000fea0003800200 */
.L_x_11221:
        /* <DEDUP_REMOVED lines=60> */
.L_x_11224:
[----:B------:R-:W-:Y:S05]  /*49280*/  BSYNC.RECONVERGENT B0 ;  /* 0x0000000000007941 */ /* 0x000fea0003800200 */
.L_x_11223:
[----:B------:R-:W-:-:S11]  /*49290*/  DMUL R18, R12, R22 ;  /* 0x000000160c127228 */ /* 0x000fd60000000000 */
.L_x_11192:
[----:B------:R-:W-:Y:S05]  /*492a0*/  BSYNC.RECONVERGENT B1 ;  /* 0x0000000000017941 */ /* 0x000fea0003800200 */
.L_x_11176:
        /* <DEDUP_REMOVED lines=14> */
.L_x_11230:
        /* <DEDUP_REMOVED lines=23> */
[----:B0-----:R-:W-:Y:S05]  /*49500*/  CALL.REL.NOINC `($__internal_33_$__cuda_sm20_div_rn_f64_full) ;  /* 0x0000013400607944 */ /* 0x001fea0003c00000 */
[----:B------:R-:W-:Y:S01]  /*49510*/  MOV R8, R6 ;  /* 0x0000000600087202 */ /* 0x000fe20000000f00 */
[----:B------:R-:W-:-:S07]  /*49520*/  IMAD.MOV.U32 R9, RZ, RZ, R5 ;  /* 0x000000ffff097224 */ /* 0x000fce00078e0005 */
.L_x_11229:
[----:B------:R-:W-:Y:S05]  /*49530*/  BSYNC.RECONVERGENT B0 ;  /* 0x0000000000007941 */ /* 0x000fea0003800200 */
.L_x_11228:
        /* <DEDUP_REMOVED lines=9> */
.L_x_11227:
        /* <DEDUP_REMOVED lines=19> */
[----:B0-----:R-:W-:Y:S05]  /*49700*/  CALL.REL.NOINC `($__internal_33_$__cuda_sm20_div_rn_f64_full) ;  /* 0x0000013000e07944 */ /* 0x001fea0003c00000 */
[----:B------:R-:W-:Y:S01]  /*49710*/  IMAD.MOV.U32 R2, RZ, RZ, R6 ;  /* 0x000000ffff027224 */ /* 0x000fe200078e0006 */
[----:B------:R-:W-:-:S07]  /*49720*/  MOV R3, R5 ;  /* 0x0000000500037202 */ /* 0x000fce0000000f00 */
.L_x_11232:
[----:B------:R-:W-:Y:S05]  /*49730*/  BSYNC.RECONVERGENT B0 ;  /* 0x0000000000007941 */ /* 0x000fea0003800200 */
.L_x_11231:
[----:B------:R-:W-:Y:S01]  /*49740*/  IMAD.MOV.U32 R4, RZ, RZ, R2 ;  /* 0x000000ffff047224 */ /* 0x000fe200078e0002 */
[----:B------:R-:W-:-:S07]  /*49750*/  MOV R5, R3 ;  /* 0x0000000300057202 */ /* 0x000fce0000000f00 */
.L_x_11226:
[----:B------:R-:W-:Y:S05]  /*49760*/  BSYNC.RECONVERGENT B3 ;  /* 0x0000000000037941 */ /* 0x000fea0003800200 */
.L_x_11225:
[----:B------:R-:W-:Y:S01]  /*49770*/  DADD R18, -R4, 1 ;  /* 0x3ff0000004127429 */ /* 0x000fe20000000100 */
[----:B------:R-:W-:Y:S10]  /*49780*/  BRA `(.L_x_10896) ;  /* 0x0000013000007947 */ /* 0x000ff40003800000 */
.L_x_11175:
        /* <DEDUP_REMOVED lines=87> */
.L_x_11236:
[----:B------:R-:W-:Y:S01]  /*49d00*/  IMAD.MOV.U32 R6, RZ, RZ, 0x0 ;  /* 0x00000000ff067424 */ /* 0x000fe200078e00ff */
[----:B------:R-:W-:Y:S02]  /*49d10*/  MOV R7, 0x7ff00000 ;  /* 0x7ff0000000077802 */ /* 0x000fe40000000f00 */
[----:B------:R-:W-:-:S04]  /*49d20*/  LOP3.LUT P0, RZ, R5, 0x7fffffff, RZ, 0xc0, !PT ;  /* 0x7fffffff05ff7812 */ /* 0x000fc8000780c0ff */
[----:B------:R-:W-:-:S10]  /*49d30*/  DFMA R6, R4, R6, +INF ;  /* 0x7ff000000406742b */ /* 0x000fd40000000006 */
[----:B------:R-:W-:Y:S02]  /*49d40*/  FSEL R4, R6, RZ, P0 ;  /* 0x000000ff06047208 */ /* 0x000fe40000000000 */
[----:B------:R-:W-:-:S07]  /*49d50*/  FSEL R5, R7, -QNAN , P0 ;  /* 0xfff0000007057808 */ /* 0x000fce0000000000 */
.L_x_11237:
[----:B------:R-:W-:Y:S05]  /*49d60*/  BSYNC.RECONVERGENT B0 ;  /* 0x0000000000007941 */ /* 0x000fea0003800200 */
.L_x_11235:
        /* <DEDUP_REMOVED lines=10> */
.L_x_11240:
        /* <DEDUP_REMOVED lines=80> */
.L_x_11245:
[----:B------:R-:W-:Y:S05]  /*4a310*/  BSYNC.RECONVERGENT B4 ;  /* 0x0000000000047941 */ /* 0x000fea0003800200 */
.L_x_11244:
[----:B------:R-:W-:Y:S01]  /*4a320*/  IMAD.MOV.U32 R12, RZ, RZ, R6 ;  /* 0x000000ffff0c7224 */ /* 0x000fe200078e0006 */
[----:B------:R-:W-:-:S07]  /*4a330*/  MOV R13, R7 ;  /* 0x00000007000d7202 */ /* 0x000fce0000000f00 */
.L_x_11243:
[----:B------:R-:W-:Y:S05]  /*4a340*/  BSYNC.RECONVERGENT B0 ;  /* 0x0000000000007941 */ /* 0x000fea0003800200 */
.L_x_11242:
        /* <DEDUP_REMOVED lines=78> */
.L_x_11247:
[----:B------:R-:W-:Y:S01]  /*4a830*/  IMAD.MOV.U32 R4, RZ, RZ, 0x0 ;  /* 0x00000000ff047424 */ /* 0x000fe200078e00ff */
[----:B------:R-:W-:Y:S02]  /*4a840*/  MOV R5, 0x7ff00000 ;  /* 0x7ff0000000057802 */ /* 0x000fe40000000f00 */
[----:B------:R-:W-:-:S04]  /*4a850*/  LOP3.LUT P0, RZ, R13, 0x7fffffff, RZ, 0xc0, !PT ;  /* 0x7fffffff0dff7812 */ /* 0x000fc8000780c0ff */
[----:B------:R-:W-:-:S10]  /*4a860*/  DFMA R4, R12, R4, +INF ;  /* 0x7ff000000c04742b */ /* 0x000fd40000000004 */
[----:B------:R-:W-:Y:S02]  /*4a870*/  FSEL R4, R4, RZ, P0 ;  /* 0x000000ff04047208 */ /* 0x000fe40000000000 */
[----:B------:R-:W-:-:S07]  /*4a880*/  FSEL R5, R5, -QNAN , P0 ;  /* 0xfff0000005057808 */ /* 0x000fce0000000000 */
.L_x_11248:
[----:B------:R-:W-:Y:S05]  /*4a890*/  BSYNC.RECONVERGENT B0 ;  /* 0x0000000000007941 */ /* 0x000fea0003800200 */
.L_x_11246:
[--C-:B------:R-:W-:Y:S01]  /*4a8a0*/  DADD R6, -R14, R4.reuse ;  /* 0x000000000e067229 */ /* 0x100fe20000000104 */
[----:B------:R-:W-:Y:S01]  /*4a8b0*/  ISETP.GE.AND P0, PT, R3, 0x3c000000, PT ;  /* 0x3c0000000300780c */ /* 0x000fe20003f06270 */
[----:B------:R-:W-:-:S10]  /*4a8c0*/  DADD R4, -RZ, -R4 ;  /* 0x00000000ff047229 */ /* 0x000fd40000000904 */
[----:B------:R-:W-:Y:S02]  /*4a8d0*/  FSEL R4, R4, R6, !P0 ;  /* 0x0000000604047208 */ /* 0x000fe40004000000 */
[----:B------:R-:W-:Y:S01]  /*4a8e0*/  FSEL R5, R5, R7, !P0 ;  /* 0x0000000705057208 */ /* 0x000fe20004000000 */
[----:B------:R-:W-:Y:S06]  /*4a8f0*/  BRA `(.L_x_11241) ;  /* 0x0000000000047947 */ /* 0x000fec0003800000 */
.L_x_11239:
[----:B------:R-:W-:-:S11]  /*4a900*/  DADD R4, R10, R10 ;  /* 0x000000000a047229 */ /* 0x000fd6000000000a */
.L_x_11241:
[----:B------:R-:W-:Y:S05]  /*4a910*/  BSYNC.RECONVERGENT B3 ;  /* 0x0000000000037941 */ /* 0x000fea0003800200 */
.L_x_11238:
        /* <DEDUP_REMOVED lines=69> */
.L_x_11234:
        /* <DEDUP_REMOVED lines=28> */
.L_x_11251:
[----:B------:R-:W-:Y:S05]  /*4af30*/  BSYNC.RECONVERGENT B0 ;  /* 0x0000000000007941 */ /* 0x000fea0003800200 */
.L_x_11250:
        /* <DEDUP_REMOVED lines=28> */
.L_x_11253:
[----:B------:R-:W-:Y:S05]  /*4b100*/  BSYNC.RECONVERGENT B3 ;  /* 0x0000000000037941 */ /* 0x000fea0003800200 */
.L_x_11252:
        /* <DEDUP_REMOVED lines=96> */
.L_x_11255:
[----:B------:R-:W-:Y:S05]  /*4b710*/  BSYNC.RECONVERGENT B3 ;  /* 0x0000000000037941 */ /* 0x000fea0003800200 */
.L_x_11254:
        /* <DEDUP_REMOVED lines=101> */
.L_x_11257:
[----:B------:R-:W-:Y:S05]  /*4bd70*/  BSYNC.RECONVERGENT B0 ;  /* 0x0000000000007941 */ /* 0x000fea0003800200 */
.L_x_11256:
        /* <DEDUP_REMOVED lines=22> */
.L_x_11259:
[----:B------:R-:W-:Y:S05]  /*4bee0*/  BSYNC.RECONVERGENT B0 ;  /* 0x0000000000007941 */ /* 0x000fea0003800200 */
.L_x_11258:
        /* <DEDUP_REMOVED lines=76> */
.L_x_11262:
[----:B------:R-:W-:Y:S05]  /*4c3b0*/  BSYNC.RECONVERGENT B0 ;  /* 0x0000000000007941 */ /* 0x000fea0003800200 */
.L_x_11261:
[----:B------:R-:W-:Y:S04]  /*4c3c0*/  BSSY.RECONVERGENT B0, `(.L_x_11263) ;  /* 0x0000007000007945 */ /* 0x000fe80003800200 */
[----:B------:R-:W-:Y:S05]  /*4c3d0*/  @P2 BRA P3, `(.L_x_11264) ;  /* 0x0000000000142947 */ /* 0x000fea0001800000 */
[----:B------:R-:W-:Y:S01]  /*4c3e0*/  MOV R8, R16 ;  /* 0x0000001000087202 */ /* 0x000fe20000000f00 */
[----:B------:R-:W-:Y:S01]  /*4c3f0*/  IMAD.MOV.U32 R5, RZ, RZ, R17 ;  /* 0x000000ffff057224 */ /* 0x000fe200078e0011 */
[----:B------:R-:W-:-:S07]  /*4c400*/  MOV R0, 0x4c420 ;  /* 0x0004c42000007802 */ /* 0x000fce0000000f00 */
[----:B------:R-:W-:Y:S05]  /*4c410*/  CALL.REL.NOINC `($__internal_33_$__cuda_sm20_div_rn_f64_full) ;  /* 0x00000104009c7944 */ /* 0x000fea0003c00000 */
[----:B------:R-:W-:-:S07]  /*4c420*/  MOV R4, R6 ;  /* 0x0000000600047202 */ /* 0x000fce0000000f00 */
.L_x_11264:
[----:B------:R-:W-:Y:S05]  /*4c430*/  BSYNC.RECONVERGENT B0 ;  /* 0x0000000000007941 */ /* 0x000fea0003800200 */
.L_x_11263:
        /* <DEDUP_REMOVED lines=24> */
[----:B------:R-:W-:Y:S05]  /*4c5c0*/  CALL.REL.NOINC `($_ZN2at6native29vectorized_elementwise_kernelILi8EN48_GLOBAL__N__08322988_15_IGammaKernel_cu_cb51a28d10CalcIgammaIdEESt5arrayIPcLm3EEEEviT0_T1_$__internal_accurate_pow) ;  /* 0x0000010c00887944 */ /* 0x000fea0003c00000 */
[----:B------:R-:W-:Y:S05]  /*4c5d0*/  BSYNC.RECONVERGENT B3 ;  /* 0x0000000000037941 */ /* 0x000fea0003800200 */
.L_x_11267:
        /* <DEDUP_REMOVED lines=12> */
.L_x_11266:
[----:B------:R-:W-:Y:S05]  /*4c6a0*/  BSYNC.RECONVERGENT B0 ;  /* 0x0000000000007941 */ /* 0x000fea0003800200 */
.L_x_11265:
        /* <DEDUP_REMOVED lines=17> */
.L_x_11269:
[----:B------:R-:W-:Y:S05]  /*4c7c0*/  BSYNC.RECONVERGENT B0 ;  /* 0x0000000000007941 */ /* 0x000fea0003800200 */
.L_x_11268:
[----:B------:R-:W-:Y:S02]  /*4c7d0*/  FSEL R4, R6, RZ, P2 ;  /* 0x000000ff06047208 */ /* 0x000fe40001000000 */
[----:B------:R-:W-:-:S06]  /*4c7e0*/  FSEL R5, R7, 1.875, P2 ;  /* 0x3ff0000007057808 */ /* 0x000fcc0001000000 */
[----:B------:R-:W-:-:S08]  /*4c7f0*/  DMUL R4, R14, R4 ;  /* 0x000000040e047228 */ /* 0x000fd00000000000 */
[----:B------:R-:W-:Y:S01]  /*4c800*/  DMUL R40, R4, R24 ;  /* 0x0000001804287228 */ /* 0x000fe20000000000 */
[----:B------:R-:W-:Y:S10]  /*4c810*/  BRA `(.L_x_11249) ;  /* 0x00000010002c7947 */ /* 0x000ff40003800000 */
.L_x_11260:
        /* <DEDUP_REMOVED lines=30> */
.L_x_11271:
[----:B------:R-:W-:Y:S05]  /*4ca00*/  BSYNC.RECONVERGENT B0 ;  /* 0x0000000000007941 */ /* 0x000fea0003800200 */
.L_x_11270:
        /* <DEDUP_REMOVED lines=27> */
.L_x_11275:
[----:B------:R-:W-:Y:S05]  /*4cbc0*/  BSYNC.RECONVERGENT B0 ;  /* 0x0000000000007941 */ /* 0x000fea0003800200 */
.L_x_11274:
        /* <DEDUP_REMOVED lines=30> */
.L_x_11273:
        /* <DEDUP_REMOVED lines=79> */
.L_x_11277:
[----:B------:R-:W-:Y:S01]  /*4d2a0*/  MOV R6, 0x0 ;  /* 0x0000000000067802 */ /* 0x000fe20000000f00 */
[----:B------:R-:W-:Y:S01]  /*4d2b0*/  IMAD.MOV.U32 R7, RZ, RZ, 0x7ff00000 ;  /* 0x7ff00000ff077424 */ /* 0x000fe200078e00ff */
[----:B------:R-:W-:-:S05]  /*4d2c0*/  LOP3.LUT P0, RZ, R5, 0x7fffffff, RZ, 0xc0, !PT ;  /* 0x7fffffff05ff7812 */ /* 0x000fca000780c0ff */
[----:B------:R-:W-:-:S10]  /*4d2d0*/  DFMA R6, R4, R6, +INF ;  /* 0x7ff000000406742b */ /* 0x000fd40000000006 */
[----:B------:R-:W-:Y:S02]  /*4d2e0*/  FSEL R6, R6, RZ, P0 ;  /* 0x000000ff06067208 */ /* 0x000fe40000000000 */
[----:B------:R-:W-:-:S07]  /*4d2f0*/  FSEL R7, R7, -QNAN , P0 ;  /* 0xfff0000007077808 */ /* 0x000fce0000000000 */
.L_x_11276:
[----:B------:R-:W-:Y:S05]  /*4d300*/  BSYNC.RECONVERGENT B3 ;  /* 0x0000000000037941 */ /* 0x000fea0003800200 */
.L_x_11272:
        /* <DEDUP_REMOVED lines=29> */
.L_x_11279:
[----:B------:R-:W-:Y:S05]  /*4d4e0*/  BSYNC.RECONVERGENT B0 ;  /* 0x0000000000007941 */ /* 0x000fea0003800200 */
.L_x_11278:
        /* <DEDUP_REMOVED lines=60> */
.L_x_11281:
[----:B------:R-:W-:Y:S05]  /*4d8b0*/  BSYNC.RECONVERGENT B0 ;  /* 0x0000000000007941 */ /* 0x000fea0003800200 */
.L_x_11280:
[----:B------:R-:W-:-:S11]  /*4d8c0*/  DMUL R40, R12, R24 ;  /* 0x000000180c287228 */ /* 0x000fd60000000000 */
.L_x_11249:
[----:B------:R-:W-:Y:S05]  /*4d8d0*/  BSYNC.RECONVERGENT B1 ;  /* 0x0000000000017941 */ /* 0x000fea0003800200 */
.L_x_11233:
        /* <DEDUP_REMOVED lines=33> */
[----:B0-----:R-:W-:Y:S05]  /*4daf0*/  CALL.REL.NOINC `($__internal_33_$__cuda_sm20_div_rn_f64_full) ;  /* 0x000000ec00e47944 */ /* 0x001fea0003c00000 */
[----:B------:R-:W-:-:S07]  /*4db00*/  MOV R7, R5 ;  /* 0x0000000500077202 */ /* 0x000fce0000000f00 */
.L_x_11283:
[----:B------:R-:W-:Y:S05]  /*4db10*/  BSYNC.RECONVERGENT B0 ;  /* 0x0000000000007941 */ /* 0x000fea0003800200 */
.L_x_11282:
[----:B------:R-:W-:Y:S01]  /*4db20*/  BSSY.RECONVERGENT B1, `(.L_x_11284) ;  /* 0x0000055000017945 */ /* 0x000fe20003800200 */
[----:B------:R-:W-:Y:S01]  /*4db30*/  IMAD.MOV.U32 R18, RZ, RZ, R6 ;  /* 0x000000ffff127224 */ /* 0x000fe200078e0006 */
[----:B------:R-:W-:Y:S01]  /*4db40*/  MOV R19, R7 ;  /* 0x0000000700137202 */ /* 0x000fe20000000f00 */
[----:B------:R-:W-:Y:S01]  /*4db50*/  IMAD.MOV.U32 R4, RZ, RZ, RZ ;  /* 0x000000ffff047224 */ /* 0x000fe200078e00ff */
[----:B------:R-:W-:-:S07]  /*4db60*/  CS2R R20, SRZ ;  /* 0x0000000000147805 */ /* 0x000fce000001ff00 */
.L_x_11291:
        /* <DEDUP_REMOVED lines=32> */
[----:B0-----:R-:W-:Y:S05]  /*4dd70*/  CALL.REL.NOINC `($__internal_33_$__cuda_sm20_div_rn_f64_full) ;  /* 0x000000ec00447944 */ /* 0x001fea0003c00000 */
[----:B------:R-:W-:Y:S01]  /*4dd80*/  IMAD.MOV.U32 R2, RZ, RZ, R6 ;  /* 0x000000ffff027224 */ /* 0x000fe200078e0006 */
[----:B------:R-:W-:-:S07]  /*4dd90*/  MOV R3, R5 ;  /* 0x0000000500037202 */ /* 0x000fce0000000f00 */
.L_x_11288:
[----:B------:R-:W-:Y:S05]  /*4dda0*/  BSYNC.RECONVERGENT B3 ;  /* 0x0000000000037941 */ /* 0x000fea0003800200 */
.L_x_11287:
        /* <DEDUP_REMOVED lines=19> */
[----:B0-----:R-:W-:Y:S05]  /*4dee0*/  CALL.REL.NOINC `($__internal_33_$__cuda_sm20_div_rn_f64_full) ;  /* 0x000000e800e87944 */ /* 0x001fea0003c00000 */
[----:B------:R-:W-:Y:S01]  /*4def0*/  MOV R8, R6 ;  /* 0x0000000600087202 */ /* 0x000fe20000000f00 */
[----:B------:R-:W-:-:S07]  /*4df00*/  IMAD.MOV.U32 R9, RZ, RZ, R5 ;  /* 0x000000ffff097224 */ /* 0x000fce00078e0005 */
.L_x_11290:
[----:B------:R-:W-:Y:S05]  /*4df10*/  BSYNC.RECONVERGENT B3 ;  /* 0x0000000000037941 */ /* 0x000fea0003800200 */
.L_x_11289:
[----:B------:R-:W-:Y:S01]  /*4df20*/  DSETP.GTU.AND P0, PT, |R8|, 1.1102230246251565404e-16, PT ;  /* 0x3ca000000800742a */ /* 0x000fe20003f0c200 */
[----:B------:R-:W-:Y:S01]  /*4df30*/  MOV R18, R2 ;  /* 0x0000000200127202 */ /* 0x000fe20000000f00 */
[----:B------:R-:W-:-:S12]  /*4df40*/  IMAD.MOV.U32 R19, RZ, RZ, R3 ;  /* 0x000000ffff137224 */ /* 0x000fd800078e0003 */
.L_x_11286:
[----:B------:R-:W-:Y:S05]  /*4df50*/  BSYNC.RECONVERGENT B0 ;  /* 0x0000000000007941 */ /* 0x000fea0003800200 */
.L_x_11285:
        /* <DEDUP_REMOVED lines=18> */
.L_x_11284:
[----:B------:R-:W-:Y:S01]  /*4e080*/  DMUL R18, R18, R40 ;  /* 0x0000002812127228 */ /* 0x000fe20000000000 */
[----:B------:R-:W-:Y:S10]  /*4e090*/  BRA `(.L_x_10896) ;  /* 0x000000e400bc7947 */ /* 0x000ff40003800000 */
.L_x_11174:
        /* <DEDUP_REMOVED lines=84> */
.L_x_11294:
[----:B------:R-:W-:Y:S01]  /*4e5e0*/  MOV R8, 0x0 ;  /* 0x0000000000087802 */ /* 0x000fe20000000f00 */
[----:B------:R-:W-:Y:S01]  /*4e5f0*/  IMAD.MOV.U32 R9, RZ, RZ, 0x7ff00000 ;  /* 0x7ff00000ff097424 */ /* 0x000fe200078e00ff */
[----:B------:R-:W-:-:S05]  /*4e600*/  LOP3.LUT P0, RZ, R7, 0x7fffffff, RZ, 0xc0, !PT ;  /* 0x7fffffff07ff7812 */ /* 0x000fca000780c0ff */
[----:B------:R-:W-:-:S10]  /*4e610*/  DFMA R8, R6, R8, +INF ;  /* 0x7ff000000608742b */ /* 0x000fd40000000008 */
[----:B------:R-:W-:Y:S02]  /*4e620*/  FSEL R6, R8, RZ, P0 ;  /* 0x000000ff08067208 */ /* 0x000fe40000000000 */
[----:B------:R-:W-:-:S07]  /*4e630*/  FSEL R7, R9, -QNAN , P0 ;  /* 0xfff0000009077808 */ /* 0x000fce0000000000 */
.L_x_11295:
[----:B------:R-:W-:Y:S05]  /*4e640*/  BSYNC.RECONVERGENT B0 ;  /* 0x0000000000007941 */ /* 0x000fea0003800200 */
.L_x_11293:
        /* <DEDUP_REMOVED lines=21> */
[----:B0-----:R-:W-:Y:S05]  /*4e7a0*/  CALL.REL.NOINC `($__internal_33_$__cuda_sm20_div_rn_f64_full) ;  /* 0x000000e000b87944 */ /* 0x001fea0003c00000 */
[----:B------:R-:W-:Y:S01]  /*4e7b0*/  IMAD.MOV.U32 R8, RZ, RZ, R6 ;  /* 0x000000ffff087224 */ /* 0x000fe200078e0006 */
[----:B------:R-:W-:-:S07]  /*4e7c0*/  MOV R9, R5 ;  /* 0x0000000500097202 */ /* 0x000fce0000000f00 */
.L_x_11297:
[----:B------:R-:W-:Y:S05]  /*4e7d0*/  BSYNC.RECONVERGENT B0 ;  /* 0x0000000000007941 */ /* 0x000fea0003800200 */
.L_x_11296:
        /* <DEDUP_REMOVED lines=9> */
.L_x_11304:
        /* <DEDUP_REMOVED lines=23> */
[----:B------:R-:W-:-:S07]  /*4e9e0*/  IMAD.MOV.U32 R7, RZ, RZ, R5 ;  /* 0x000000ffff077224 */ /* 0x000fce00078e0005 */
.L_x_11301:
[----:B------:R-:W-:Y:S05]  /*4e9f0*/  BSYNC.RECONVERGENT B1 ;  /* 0x0000000000017941 */ /* 0x000fea0003800200 */
.L_x_11300:
        /* <DEDUP_REMOVED lines=21> */
[----:B0-----:R-:W-:Y:S05]  /*4eb50*/  CALL.REL.NOINC `($__internal_33_$__cuda_sm20_div_rn_f64_full) ;  /* 0x000000dc00cc7944 */ /* 0x001fea0003c00000 */
[----:B------:R-:W-:Y:S01]  /*4eb60*/  MOV R20, R6 ;  /* 0x0000000600147202 */ /* 0x000fe20000000f00 */
[----:B------:R-:W-:-:S07]  /*4eb70*/  IMAD.MOV.U32 R21, RZ, RZ, R5 ;  /* 0x000000ffff157224 */ /* 0x000fce00078e0005 */
.L_x_11303:
[----:B------:R-:W-:Y:S05]  /*4eb80*/  BSYNC.RECONVERGENT B1 ;  /* 0x0000000000017941 */ /* 0x000fea0003800200 */
.L_x_11302:
        /* <DEDUP_REMOVED lines=8> */
.L_x_11299:
        /* <DEDUP_REMOVED lines=78> */
.L_x_11306:
[----:B------:R-:W-:Y:S01]  /*4f0f0*/  MOV R2, 0x0 ;  /* 0x0000000000027802 */ /* 0x000fe20000000f00 */
[----:B------:R-:W-:Y:S01]  /*4f100*/  IMAD.MOV.U32 R3, RZ, RZ, 0x7ff00000 ;  /* 0x7ff00000ff037424 */ /* 0x000fe200078e00ff */
[----:B------:R-:W-:-:S05]  /*4f110*/  LOP3.LUT P0, RZ, R5, 0x7fffffff, RZ, 0xc0, !PT ;  /* 0x7fffffff05ff7812 */ /* 0x000fca000780c0ff */
[----:B------:R-:W-:-:S10]  /*4f120*/  DFMA R2, R4, R2, +INF ;  /* 0x7ff000000402742b */ /* 0x000fd40000000002 */
[----:B------:R-:W-:Y:S02]  /*4f130*/  FSEL R2, R2, RZ, P0 ;  /* 0x000000ff02027208 */ /* 0x000fe40000000000 */
[----:B------:R-:W-:-:S07]  /*4f140*/  FSEL R3, R3, -QNAN , P0 ;  /* 0xfff0000003037808 */ /* 0x000fce0000000000 */
.L_x_11307:
[----:B------:R-:W-:Y:S05]  /*4f150*/  BSYNC.RECONVERGENT B0 ;  /* 0x0000000000007941 */ /* 0x000fea0003800200 */
.L_x_11305:
        /* <DEDUP_REMOVED lines=10> */
[----:B0-----:R-:W-:Y:S05]  /*4f200*/  CALL.REL.NOINC `($_ZN2at6native29vectorized_elementwise_kernelILi8EN48_GLOBAL__N__08322988_15_IGammaKernel_cu_cb51a28d10CalcIgammaIdEESt5arrayIPcLm3EEEEviT0_T1_$__internal_lgamma_pos) ;  /* 0x000000ec00487944 */ /* 0x001fea0003c00000 */
[----:B------:R-:W-:Y:S05]  /*4f210*/  BSYNC.RECONVERGENT B1 ;  /* 0x0000000000017941 */ /* 0x000fea0003800200 */
.L_x_11310:
        /* <DEDUP_REMOVED lines=79> */
[----:B------:R-:W-:Y:S05]  /*4f710*/  CALL.REL.NOINC `($__internal_33_$__cuda_sm20_div_rn_f64_full) ;  /* 0x000000d000dc7944 */ /* 0x000fea0003c00000 */
[----:B------:R-:W-:-:S07]  /*4f720*/  MOV R7, R5 ;  /* 0x0000000500077202 */ /* 0x000fce0000000f00 */
.L_x_11315:
[----:B------:R-:W-:Y:S05]  /*4f730*/  BSYNC.RECONVERGENT B0 ;  /* 0x0000000000007941 */ /* 0x000fea0003800200 */
.L_x_11314:
[----:B------:R-:W-:Y:S01]  /*4f740*/  IMAD.MOV.U32 R2, RZ, RZ, R6 ;  /* 0x000000ffff027224 */ /* 0x000fe200078e0006 */
[----:B------:R-:W-:-:S07]  /*4f750*/  MOV R3, R7 ;  /* 0x0000000700037202 */ /* 0x000fce0000000f00 */
.L_x_11313:
[----:B------:R-:W-:Y:S05]  /*4f760*/  BSYNC.RECONVERGENT B1 ;  /* 0x0000000000017941 */ /* 0x000fea0003800200 */
.L_x_11312:
        /* <DEDUP_REMOVED lines=78> */
.L_x_11317:
[----:B------:R-:W-:Y:S01]  /*4fc50*/  IMAD.MOV.U32 R6, RZ, RZ, 0x0 ;  /* 0x00000000ff067424 */ /* 0x000fe200078e00ff */
[----:B------:R-:W-:Y:S02]  /*4fc60*/  MOV R7, 0x7ff00000 ;  /* 0x7ff0000000077802 */ /* 0x000fe40000000f00 */
[----:B------:R-:W-:-:S04]  /*4fc70*/  LOP3.LUT P0, RZ, R3, 0x7fffffff, RZ, 0xc0, !PT ;  /* 0x7fffffff03ff7812 */ /* 0x000fc8000780c0ff */
[----:B------:R-:W-:-:S10]  /*4fc80*/  DFMA R6, R2, R6, +INF ;  /* 0x7ff000000206742b */ /* 0x000fd40000000006 */
[----:B------:R-:W-:Y:S02]  /*4fc90*/  FSEL R2, R6, RZ, P0 ;  /* 0x000000ff06027208 */ /* 0x000fe40000000000 */
[----:B------:R-:W-:-:S07]  /*4fca0*/  FSEL R3, R7, -QNAN , P0 ;  /* 0xfff0000007037808 */ /* 0x000fce0000000000 */
.L_x_11318:
[----:B------:R-:W-:Y:S05]  /*4fcb0*/  BSYNC.RECONVERGENT B0 ;  /* 0x0000000000007941 */ /* 0x000fea0003800200 */
.L_x_11316:
[--C-:B------:R-:W-:Y:S01]  /*4fcc0*/  DADD R6, -R14, R2.reuse ;  /* 0x000000000e067229 */ /* 0x100fe20000000102 */
[----:B------:R-:W-:Y:S01]  /*4fcd0*/  ISETP.GE.AND P0, PT, R4, 0x3c000000, PT ;  /* 0x3c0000000400780c */ /* 0x000fe20003f06270 */
[----:B------:R-:W-:-:S10]  /*4fce0*/  DADD R2, -RZ, -R2 ;  /* 0x00000000ff027229 */ /* 0x000fd40000000902 */
[----:B------:R-:W-:Y:S02]  /*4fcf0*/  FSEL R4, R2, R6, !P0 ;  /* 0x0000000602047208 */ /* 0x000fe40004000000 */
[----:B------:R-:W-:Y:S01]  /*4fd00*/  FSEL R5, R3, R7, !P0 ;  /* 0x0000000703057208 */ /* 0x000fe20004000000 */
[----:B------:R-:W-:Y:S06]  /*4fd10*/  BRA `(.L_x_11311) ;  /* 0x0000000000047947 */ /* 0x000fec0003800000 */
.L_x_11309:
[----:B------:R-:W-:-:S11]  /*4fd20*/  DADD R4, R18, R18 ;  /* 0x0000000012047229 */ /* 0x000fd60000000012 */
.L_x_11311:
[----:B------:R-:W-:Y:S05]  /*4fd30*/  BSYNC.RECONVERGENT B3 ;  /* 0x0000000000037941 */ /* 0x000fea0003800200 */
.L_x_11308:
        /* <DEDUP_REMOVED lines=66> */
.L_x_11320:
[C-C-:B------:R-:W-:Y:S01]  /*50160*/  DADD R4, R2.reuse, R2.reuse ;  /* 0x0000000002047229 */ /* 0x140fe20000000002 */
[----:B------:R-:W-:Y:S01]  /*50170*/  IMAD.MOV.U32 R0, RZ, RZ, 0x3ff00000 ;  /* 0x3ff00000ff007424 */ /* 0x000fe200078e00ff */
[----:B------:R-:W-:Y:S01]  /*50180*/  ISETP.GE.AND P1, PT, R3, RZ, PT ;  /* 0x000000ff0300720c */ /* 0x000fe20003f26270 */
[----:B------:R-:W-:-:S03]  /*50190*/  DSETP.NAN.AND P0, PT, R2, R2, PT ;  /* 0x000000020200722a */ /* 0x000fc60003f08000 */
[----:B------:R-:W-:-:S04]  /*501a0*/  FSEL R0, -R0, +QNAN , !P1 ;  /* 0x7ff0000000007808 */ /* 0x000fc80004800100 */
[----:B------:R-:W-:Y:S02]  /*501b0*/  FSEL R2, R4, RZ, P0 ;  /* 0x000000ff04027208 */ /* 0x000fe40000000000 */
[----:B------:R-:W-:-:S07]  /*501c0*/  FSEL R3, R5, R0, P0 ;  /* 0x0000000005037208 */ /* 0x000fce0000000000 */
.L_x_11321:
[----:B------:R-:W-:Y:S05]  /*501d0*/  BSYNC.RECONVERGENT B0 ;  /* 0x0000000000007941 */ /* 0x000fea0003800200 */
.L_x_11319:
[----:B------:R-:W-:Y:S01]  /*501e0*/  DSETP.NAN.AND P0, PT, R10, R10, PT ;  /* 0x0000000a0a00722a */ /* 0x000fe20003f08000 */
[----:B------:R-:W-:-:S13]  /*501f0*/  BSSY.RECONVERGENT B3, `(.L_x_11322) ;  /* 0x00000ba000037945 */ /* 0x000fda0003800200 */
[----:B------:R-:W-:Y:S05]  /*50200*/  @P0 BRA `(.L_x_11323) ;  /* 0x0000000800dc0947 */ /* 0x000fea0003800000 */
[----:B------:R-:W-:Y:S01]  /*50210*/  BSSY.RECONVERGENT B1, `(.L_x_11324) ;  /* 0x0000005000017945 */ /* 0x000fe20003800200 */
[----:B------:R-:W-:Y:S01]  /*50220*/  MOV R6, R12 ;  /* 0x0000000c00067202 */ /* 0x000fe20000000f00 */
[----:B------:R-:W-:Y:S01]  /*50230*/  IMAD.MOV.U32 R7, RZ, RZ, R13 ;  /* 0x000000ffff077224 */ /* 0x000fe200078e000d */
[----:B------:R-:W-:-:S07]  /*50240*/  MOV R4, 0x50260 ;  /* 0x0005026000047802 */ /* 0x000fce0000000f00 */
[----:B0-----:R-:W-:Y:S05]  /*50250*/  CALL.REL.NOINC `($_ZN2at6native29vectorized_elementwise_kernelILi8EN48_GLOBAL__N__08322988_15_IGammaKernel_cu_cb51a28d10CalcIgammaIdEESt5arrayIPcLm3EEEEviT0_T1_$__internal_lgamma_pos) ;  /* 0x000000dc00347944 */ /* 0x001fea0003c00000 */
[----:B------:R-:W-:Y:S05]  /*50260*/  BSYNC.RECONVERGENT B1 ;  /* 0x0000000000017941 */ /* 0x000fea0003800200 */
.L_x_11324:
        /* <DEDUP_REMOVED lines=80> */
[----:B------:R-:W-:Y:S01]  /*50770*/  MOV R8, R6 ;  /* 0x0000000600087202 */ /* 0x000fe20000000f00 */
[----:B------:R-:W-:-:S07]  /*50780*/  IMAD.MOV.U32 R9, RZ, RZ, R5 ;  /* 0x000000ffff097224 */ /* 0x000fce00078e0005 */
.L_x_11329:
[----:B------:R-:W-:Y:S05]  /*50790*/  BSYNC.RECONVERGENT B0 ;  /* 0x0000000000007941 */ /* 0x000fea0003800200 */
.L_x_11328:
[----:B------:R-:W-:Y:S01]  /*507a0*/  MOV R12, R8 ;  /* 0x00000008000c7202 */ /* 0x000fe20000000f00 */
[----:B------:R-:W-:-:S07]  /*507b0*/  IMAD.MOV.U32 R13, RZ, RZ, R9 ;  /* 0x000000ffff0d7224 */ /* 0x000fce00078e0009 */
.L_x_11327:
[----:B------:R-:W-:Y:S05]  /*507c0*/  BSYNC.RECONVERGENT B1 ;  /* 0x0000000000017941 */ /* 0x000fea0003800200 */
.L_x_11326:
        /* <DEDUP_REMOVED lines=78> */
.L_x_11331:
[----:B------:R-:W-:Y:S01]  /*50cb0*/  MOV R6, 0x0 ;  /* 0x0000000000067802 */ /* 0x000fe20000000f00 */
[----:B------:R-:W-:Y:S01]  /*50cc0*/  IMAD.MOV.U32 R7, RZ, RZ, 0x7ff00000 ;  /* 0x7ff00000ff077424 */ /* 0x000fe200078e00ff */
[----:B------:R-:W-:-:S05]  /*50cd0*/  LOP3.LUT P0, RZ, R13, 0x7fffffff, RZ, 0xc0, !PT ;  /* 0x7fffffff0dff7812 */ /* 0x000fca000780c0ff */
[----:B------:R-:W-:-:S10]  /*50ce0*/  DFMA R6, R12, R6, +INF ;  /* 0x7ff000000c06742b */ /* 0x000fd40000000006 */
[----:B------:R-:W-:Y:S02]  /*50cf0*/  FSEL R6, R6, RZ, P0 ;  /* 0x000000ff06067208 */ /* 0x000fe40000000000 */
[----:B------:R-:W-:-:S07]  /*50d00*/  FSEL R7, R7, -QNAN , P0 ;  /* 0xfff0000007077808 */ /* 0x000fce0000000000 */
.L_x_11332:
[----:B------:R-:W-:Y:S05]  /*50d10*/  BSYNC.RECONVERGENT B0 ;  /* 0x0000000000007941 */ /* 0x000fea0003800200 */
.L_x_11330:
[--C-:B------:R-:W-:Y:S01]  /*50d20*/  DADD R8, -R14, R6.reuse ;  /* 0x000000000e087229 */ /* 0x100fe20000000106 */
[----:B------:R-:W-:Y:S01]  /*50d30*/  ISETP.GE.AND P0, PT, R4, 0x3c000000, PT ;  /* 0x3c0000000400780c */ /* 0x000fe20003f06270 */
[----:B------:R-:W-:-:S10]  /*50d40*/  DADD R6, -RZ, -R6 ;  /* 0x00000000ff067229 */ /* 0x000fd40000000906 */
[----:B------:R-:W-:Y:S02]  /*50d50*/  FSEL R4, R6, R8, !P0 ;  /* 0x0000000806047208 */ /* 0x000fe40004000000 */
[----:B------:R-:W-:Y:S01]  /*50d60*/  FSEL R5, R7, R9, !P0 ;  /* 0x0000000907057208 */ /* 0x000fe20004000000 */
[----:B------:R-:W-:Y:S06]  /*50d70*/  BRA `(.L_x_11325) ;  /* 0x0000000000047947 */ /* 0x000fec0003800000 */
.L_x_11323:
[----:B------:R-:W-:-:S11]  /*50d80*/  DADD R4, R10, R10 ;  /* 0x000000000a047229 */ /* 0x000fd6000000000a */
.L_x_11325:
[----:B------:R-:W-:Y:S05]  /*50d90*/  BSYNC.RECONVERGENT B3 ;  /* 0x0000000000037941 */ /* 0x000fea0003800200 */
.L_x_11322:
        /* <DEDUP_REMOVED lines=60> */
.L_x_11334:
[----:B------:R-:W-:Y:S05]  /*51160*/  BSYNC.RECONVERGENT B0 ;  /* 0x0000000000007941 */ /* 0x000fea0003800200 */
.L_x_11333:
[----:B------:R-:W-:Y:S01]  /*51170*/  DFMA R18, -R16, R4, -R2 ;  /* 0x000000041012722b */ /* 0x000fe20000000902 */
[----:B------:R-:W-:Y:S10]  /*51180*/  BRA `(.L_x_10896) ;  /* 0x000000b400807947 */ /* 0x000ff40003800000 */
.L_x_11298:
        /* <DEDUP_REMOVED lines=86> */
.L_x_11338:
[----:B------:R-:W-:Y:S01]  /*516f0*/  IMAD.MOV.U32 R6, RZ, RZ, 0x0 ;  /* 0x00000000ff067424 */ /* 0x000fe200078e00ff */
[----:B------:R-:W-:Y:S02]  /*51700*/  MOV R7, 0x7ff00000 ;  /* 0x7ff0000000077802 */ /* 0x000fe40000000f00 */
[----:B------:R-:W-:-:S04]  /*51710*/  LOP3.LUT P0, RZ, R5, 0x7fffffff, RZ, 0xc0, !PT ;  /* 0x7fffffff05ff7812 */ /* 0x000fc8000780c0ff */
[----:B------:R-:W-:-:S10]  /*51720*/  DFMA R6, R4, R6, +INF ;  /* 0x7ff000000406742b */ /* 0x000fd40000000006 */
[----:B------:R-:W-:Y:S02]  /*51730*/  FSEL R6, R6, RZ, P0 ;  /* 0x000000ff06067208 */ /* 0x000fe40000000000 */
[----:B------:R-:W-:-:S07]  /*51740*/  FSEL R7, R7, -QNAN , P0 ;  /* 0xfff0000007077808 */ /* 0x000fce0000000000 */
.L_x_11339:
[----:B------:R-:W-:Y:S05]  /*51750*/  BSYNC.RECONVERGENT B0 ;  /* 0x0000000000007941 */ /* 0x000fea0003800200 */
.L_x_11337:
        /* <DEDUP_REMOVED lines=10> */
.L_x_11342:
        /* <DEDUP_REMOVED lines=80> */
.L_x_11347:
[----:B------:R-:W-:Y:S05]  /*51d00*/  BSYNC.RECONVERGENT B4 ;  /* 0x0000000000047941 */ /* 0x000fea0003800200 */
.L_x_11346:
[----:B------:R-:W-:Y:S01]  /*51d10*/  IMAD.MOV.U32 R12, RZ, RZ, R6 ;  /* 0x000000ffff0c7224 */ /* 0x000fe200078e0006 */
[----:B------:R-:W-:-:S07]  /*51d20*/  MOV R13, R7 ;  /* 0x00000007000d7202 */ /* 0x000fce0000000f00 */
.L_x_11345:
[----:B------:R-:W-:Y:S05]  /*51d30*/  BSYNC.RECONVERGENT B0 ;  /* 0x0000000000007941 */ /* 0x000fea0003800200 */
.L_x_11344:
        /* <DEDUP_REMOVED lines=78> */
.L_x_11349:
[----:B------:R-:W-:Y:S01]  /*52220*/  IMAD.MOV.U32 R4, RZ, RZ, 0x0 ;  /* 0x00000000ff047424 */ /* 0x000fe200078e00ff */
[----:B------:R-:W-:Y:S02]  /*52230*/  MOV R5, 0x7ff00000 ;  /* 0x7ff0000000057802 */ /* 0x000fe40000000f00 */
[----:B------:R-:W-:-:S04]  /*52240*/  LOP3.LUT P0, RZ, R13, 0x7fffffff, RZ, 0xc0, !PT ;  /* 0x7fffffff0dff7812 */ /* 0x000fc8000780c0ff */
[----:B------:R-:W-:-:S10]  /*52250*/  DFMA R4, R12, R4, +INF ;  /* 0x7ff000000c04742b */ /* 0x000fd40000000004 */
[----:B------:R-:W-:Y:S02]  /*52260*/  FSEL R4, R4, RZ, P0 ;  /* 0x000000ff04047208 */ /* 0x000fe40000000000 */
[----:B------:R-:W-:-:S07]  /*52270*/  FSEL R5, R5, -QNAN , P0 ;  /* 0xfff0000005057808 */ /* 0x000fce0000000000 */
.L_x_11350:
[----:B------:R-:W-:Y:S05]  /*52280*/  BSYNC.RECONVERGENT B0 ;  /* 0x0000000000007941 */ /* 0x000fea0003800200 */
.L_x_11348:
[--C-:B------:R-:W-:Y:S01]  /*52290*/  DADD R6, -R14, R4.reuse ;  /* 0x000000000e067229 */ /* 0x100fe20000000104 */
[----:B------:R-:W-:Y:S01]  /*522a0*/  ISETP.GE.AND P0, PT, R3, 0x3c000000, PT ;  /* 0x3c0000000300780c */ /* 0x000fe20003f06270 */
[----:B------:R-:W-:-:S10]  /*522b0*/  DADD R4, -RZ, -R4 ;  /* 0x00000000ff047229 */ /* 0x000fd40000000904 */
[----:B------:R-:W-:Y:S02]  /*522c0*/  FSEL R4, R4, R6, !P0 ;  /* 0x0000000604047208 */ /* 0x000fe40004000000 */
[----:B------:R-:W-:Y:S01]  /*522d0*/  FSEL R5, R5, R7, !P0 ;  /* 0x0000000705057208 */ /* 0x000fe20004000000 */
[----:B------:R-:W-:Y:S06]  /*522e0*/  BRA `(.L_x_11343) ;  /* 0x0000000000047947 */ /* 0x000fec0003800000 */
.L_x_11341:
[----:B------:R-:W-:-:S11]  /*522f0*/  DADD R4, R10, R10 ;  /* 0x000000000a047229 */ /* 0x000fd6000000000a */
.L_x_11343:
[----:B------:R-:W-:Y:S05]  /*52300*/  BSYNC.RECONVERGENT B3 ;  /* 0x0000000000037941 */ /* 0x000fea0003800200 */
.L_x_11340:
        /* <DEDUP_REMOVED lines=69> */
.L_x_11336:
        /* <DEDUP_REMOVED lines=28> */
.L_x_11353:
[----:B------:R-:W-:Y:S05]  /*52920*/  BSYNC.RECONVERGENT B0 ;  /* 0x0000000000007941 */ /* 0x000fea0003800200 */
.L_x_11352:
        /* <DEDUP_REMOVED lines=28> */
.L_x_11355:
[----:B------:R-:W-:Y:S05]  /*52af0*/  BSYNC.RECONVERGENT B3 ;  /* 0x0000000000037941 */ /* 0x000fea0003800200 */
.L_x_11354:
        /* <DEDUP_REMOVED lines=96> */
.L_x_11357:
[----:B------:R-:W-:Y:S05]  /*53100*/  BSYNC.RECONVERGENT B3 ;  /* 0x0000000000037941 */ /* 0x000fea0003800200 */
.L_x_11356:
        /* <DEDUP_REMOVED lines=101> */
.L_x_11359:
[----:B------:R-:W-:Y:S05]  /*53760*/  BSYNC.RECONVERGENT B0 ;  /* 0x0000000000007941 */ /* 0x000fea0003800200 */
.L_x_11358:
        /* <DEDUP_REMOVED lines=22> */
.L_x_11361:
[----:B------:R-:W-:Y:S05]  /*538d0*/  BSYNC.RECONVERGENT B0 ;  /* 0x0000000000007941 */ /* 0x000fea0003800200 */
.L_x_11360:
        /* <DEDUP_REMOVED lines=76> */
.L_x_11364:
[----:B------:R-:W-:Y:S05]  /*53da0*/  BSYNC.RECONVERGENT B0 ;  /* 0x0000000000007941 */ /* 0x000fea0003800200 */
.L_x_11363:
[----:B------:R-:W-:Y:S04]  /*53db0*/  BSSY.RECONVERGENT B0, `(.L_x_11365) ;  /* 0x0000007000007945 */ /* 0x000fe80003800200 */
[----:B------:R-:W-:Y:S05]  /*53dc0*/  @P2 BRA P3, `(.L_x_11366) ;  /* 0x0000000000142947 */ /* 0x000fea0001800000 */
[----:B------:R-:W-:Y:S01]  /*53dd0*/  MOV R8, R14 ;  /* 0x0000000e00087202 */ /* 0x000fe20000000f00 */
[----:B------:R-:W-:Y:S01]  /*53de0*/  IMAD.MOV.U32 R5, RZ, RZ, R15 ;  /* 0x000000ffff057224 */ /* 0x000fe200078e000f */
[----:B------:R-:W-:-:S07]  /*53df0*/  MOV R0, 0x53e10 ;  /* 0x00053e1000007802 */ /* 0x000fce0000000f00 */
[----:B------:R-:W-:Y:S05]  /*53e00*/  CALL.REL.NOINC `($__internal_33_$__cuda_sm20_div_rn_f64_full) ;  /* 0x0000008c00207944 */ /* 0x000fea0003c00000 */
[----:B------:R-:W-:-:S07]  /*53e10*/  MOV R4, R6 ;  /* 0x0000000600047202 */ /* 0x000fce0000000f00 */
.L_x_11366:
[----:B------:R-:W-:Y:S05]  /*53e20*/  BSYNC.RECONVERGENT B0 ;  /* 0x0000000000007941 */ /* 0x000fea0003800200 */
.L_x_11365:
        /* <DEDUP_REMOVED lines=26> */
.L_x_11369:
        /* <DEDUP_REMOVED lines=12> */
.L_x_11368:
[----:B------:R-:W-:Y:S05]  /*54090*/  BSYNC.RECONVERGENT B0 ;  /* 0x0000000000007941 */ /* 0x000fea0003800200 */
.L_x_11367:
        /* <DEDUP_REMOVED lines=20> */
.L_x_11371:
[----:B------:R-:W-:Y:S05]  /*541e0*/  BSYNC.RECONVERGENT B0 ;  /* 0x0000000000007941 */ /* 0x000fea0003800200 */
.L_x_11370:
[----:B------:R-:W-:-:S06]  /*541f0*/  DSETP.NEU.AND P0, PT, R4, 1, PT ;  /* 0x3ff000000400742a */ /* 0x000fcc0003f0d000 */
[----:B------:R-:W-:Y:S02]  /*54200*/  FSEL R4, R6, RZ, P0 ;  /* 0x000000ff06047208 */ /* 0x000fe40000000000 */
[----:B------:R-:W-:-:S06]  /*54210*/  FSEL R5, R7, 1.875, P0 ;  /* 0x3ff0000007057808 */ /* 0x000fcc0000000000 */
[----:B------:R-:W-:-:S08]  /*54220*/  DMUL R4, R18, R4 ;  /* 0x0000000412047228 */ /* 0x000fd00000000000 */
[----:B------:R-:W-:Y:S01]  /*54230*/  DMUL R18, R4, R20 ;  /* 0x0000001404127228 */ /* 0x000fe20000000000 */
[----:B------:R-:W-:Y:S10]  /*54240*/  BRA `(.L_x_11351) ;  /* 0x00000010002c7947 */ /* 0x000ff40003800000 */
.L_x_11362:
        /* <DEDUP_REMOVED lines=30> */
.L_x_11373:
[----:B------:R-:W-:Y:S05]  /*54430*/  BSYNC.RECONVERGENT B0 ;  /* 0x0000000000007941 */ /* 0x000fea0003800200 */
.L_x_11372:
        /* <DEDUP_REMOVED lines=27> */
.L_x_11377:
[----:B------:R-:W-:Y:S05]  /*545f0*/  BSYNC.RECONVERGENT B0 ;  /* 0x0000000000007941 */ /* 0x000fea0003800200 */
.L_x_11376:
        /* <DEDUP_REMOVED lines=30> */
.L_x_11375:
        /* <DEDUP_REMOVED lines=79> */
.L_x_11379:
[----:B------:R-:W-:Y:S01]  /*54cd0*/  MOV R6, 0x0 ;  /* 0x0000000000067802 */ /* 0x000fe20000000f00 */
[----:B------:R-:W-:Y:S01]  /*54ce0*/  IMAD.MOV.U32 R7, RZ, RZ, 0x7ff00000 ;  /* 0x7ff00000ff077424 */ /* 0x000fe200078e00ff */
[----:B------:R-:W-:-:S05]  /*54cf0*/  LOP3.LUT P0, RZ, R5, 0x7fffffff, RZ, 0xc0, !PT ;  /* 0x7fffffff05ff7812 */ /* 0x000fca000780c0ff */
[----:B------:R-:W-:-:S10]  /*54d00*/  DFMA R6, R4, R6, +INF ;  /* 0x7ff000000406742b */ /* 0x000fd40000000006 */
[----:B------:R-:W-:Y:S02]  /*54d10*/  FSEL R6, R6, RZ, P0 ;  /* 0x000000ff06067208 */ /* 0x000fe40000000000 */
[----:B------:R-:W-:-:S07]  /*54d20*/  FSEL R7, R7, -QNAN , P0 ;  /* 0xfff0000007077808 */ /* 0x000fce0000000000 */
.L_x_11378:
[----:B------:R-:W-:Y:S05]  /*54d30*/  BSYNC.RECONVERGENT B3 ;  /* 0x0000000000037941 */ /* 0x000fea0003800200 */
.L_x_11374:
        /* <DEDUP_REMOVED lines=29> */
.L_x_11381:
[----:B------:R-:W-:Y:S05]  /*54f10*/  BSYNC.RECONVERGENT B0 ;  /* 0x0000000000007941 */ /* 0x000fea0003800200 */
.L_x_11380:
        /* <DEDUP_REMOVED lines=60> */
.L_x_11383:
[----:B------:R-:W-:Y:S05]  /*552e0*/  BSYNC.RECONVERGENT B0 ;  /* 0x0000000000007941 */ /* 0x000fea0003800200 */
.L_x_11382:
[----:B------:R-:W-:-:S11]  /*552f0*/  DMUL R18, R12, R20 ;  /* 0x000000140c127228 */ /* 0x000fd60000000000 */
.L_x_11351:
[----:B------:R-:W-:Y:S05]  /*55300*/  BSYNC.RECONVERGENT B1 ;  /* 0x0000000000017941 */ /* 0x000fea0003800200 */
.L_x_11335:
        /* <DEDUP_REMOVED lines=14> */
.L_x_11389:
        /* <DEDUP_REMOVED lines=26> */
.L_x_11388:
[----:B------:R-:W-:Y:S05]  /*55590*/  BSYNC.RECONVERGENT B0 ;  /* 0x0000000000007941 */ /* 0x000fea0003800200 */
.L_x_11387:
        /* <DEDUP_REMOVED lines=9> */
.L_x_11386:
        /* <DEDUP_REMOVED lines=22> */
.L_x_11391:
[----:B------:R-:W-:Y:S05]  /*55790*/  BSYNC.RECONVERGENT B0 ;  /* 0x0000000000007941 */ /* 0x000fea0003800200 */
.L_x_11390:
[----:B------:R-:W-:Y:S01]  /*557a0*/  MOV R4, R2 ;  /* 0x0000000200047202 */ /* 0x000fe20000000f00 */
[----:B------:R-:W-:-:S07]  /*557b0*/  IMAD.MOV.U32 R5, RZ, RZ, R3 ;  /* 0x000000ffff057224 */ /* 0x000fce00078e0003 */
.L_x_11385:
[----:B------:R-:W-:Y:S05]  /*557c0*/  BSYNC.RECONVERGENT B3 ;  /* 0x0000000000037941 */ /* 0x000fea0003800200 */
.L_x_11384:
[----:B------:R-:W-:Y:S01]  /*557d0*/  DADD R18, -R4, 1 ;  /* 0x3ff0000004127429 */ /* 0x000fe20000000100 */
[----:B------:R-:W-:Y:S10]  /*557e0*/  BRA `(.L_x_10896) ;  /* 0x0000006c00e87947 */ /* 0x000ff40003800000 */
.L_x_11292:
        /* <DEDUP_REMOVED lines=8> */
.L_x_11398:
        /* <DEDUP_REMOVED lines=23> */
[----:B------:R-:W-:-:S07]  /*559e0*/  MOV R7, R5 ;  /* 0x0000000500077202 */ /* 0x000fce0000000f00 */
.L_x_11395:
[----:B------:R-:W-:Y:S05]  /*559f0*/  BSYNC.RECONVERGENT B1 ;  /* 0x0000000000017941 */ /* 0x000fea0003800200 */
.L_x_11394:
        /* <DEDUP_REMOVED lines=21> */
[----:B0-----:R-:W-:Y:S05]  /*55b50*/  CALL.REL.NOINC `($__internal_33_$__cuda_sm20_div_rn_f64_full) ;  /* 0x0000006c00cc7944 */ /* 0x001fea0003c00000 */
[----:B------:R-:W-:Y:S01]  /*55b60*/  IMAD.MOV.U32 R8, RZ, RZ, R6 ;  /* 0x000000ffff087224 */ /* 0x000fe200078e0006 */
[----:B------:R-:W-:-:S07]  /*55b70*/  MOV R9, R5 ;  /* 0x0000000500097202 */ /* 0x000fce0000000f00 */
.L_x_11397:
[----:B------:R-:W-:Y:S05]  /*55b80*/  BSYNC.RECONVERGENT B1 ;  /* 0x0000000000017941 */ /* 0x000fea0003800200 */
.L_x_11396:
[----:B------:R-:W-:Y:S01]  /*55b90*/  DADD R18, R8, R18 ;  /* 0x0000000008127229 */ /* 0x000fe20000000012 */
[C---:B------:R-:W-:Y:S01]  /*55ba0*/  ISETP.GE.U32.AND P0, PT, R3.reuse, 0x7cf, PT ;  /* 0x000007cf0300780c */ /* 0x040fe20003f06070 */
[----:B------:R-:W-:-:S06]  /*55bb0*/  VIADD R3, R3, 0x1 ;  /* 0x0000000103037836 */ /* 0x000fcc0000000000 */
[----:B------:R-:W-:-:S08]  /*55bc0*/  DMUL R4, |R18|, 1.1102230246251565404e-16 ;  /* 0x3ca0000012047828 */ /* 0x000fd00000000200 */
[----:B------:R-:W-:-:S14]  /*55bd0*/  DSETP.GTU.AND P1, PT, |R8|, R4, PT ;  /* 0x000000040800722a */ /* 0x000fdc0003f2c200 */
[----:B------:R-:W-:Y:S05]  /*55be0*/  @!P0 BRA P1, `(.L_x_11398) ;  /* 0xfffffffc00208947 */ /* 0x000fea000083ffff */
[----:B------:R-:W-:Y:S05]  /*55bf0*/  BSYNC.RECONVERGENT B0 ;  /* 0x0000000000007941 */ /* 0x000fea0003800200 */
.L_x_11393:
        /* <DEDUP_REMOVED lines=80> */
.L_x_11400:
[----:B------:R-:W-:Y:S01]  /*56100*/  MOV R2, 0x0 ;  /* 0x0000000000027802 */ /* 0x000fe20000000f00 */
[----:B------:R-:W-:Y:S01]  /*56110*/  IMAD.MOV.U32 R3, RZ, RZ, 0x7ff00000 ;  /* 0x7ff00000ff037424 */ /* 0x000fe200078e00ff */
[----:B------:R-:W-:-:S05]  /*56120*/  LOP3.LUT P0, RZ, R5, 0x7fffffff, RZ, 0xc0, !PT ;  /* 0x7fffffff05ff7812 */ /* 0x000fca000780c0ff */
[----:B------:R-:W-:-:S10]  /*56130*/  DFMA R2, R4, R2, +INF ;  /* 0x7ff000000402742b */ /* 0x000fd40000000002 */
[----:B------:R-:W-:Y:S02]  /*56140*/  FSEL R2, R2, RZ, P0 ;  /* 0x000000ff02027208 */ /* 0x000fe40000000000 */
[----:B------:R-:W-:-:S07]  /*56150*/  FSEL R3, R3, -QNAN , P0 ;  /* 0xfff0000003037808 */ /* 0x000fce0000000000 */
.L_x_11401:
[----:B------:R-:W-:Y:S05]  /*56160*/  BSYNC.RECONVERGENT B0 ;  /* 0x0000000000007941 */ /* 0x000fea0003800200 */
.L_x_11399:
        /* <DEDUP_REMOVED lines=12> */
.L_x_11404:
        /* <DEDUP_REMOVED lines=81> */
.L_x_11409:
[----:B------:R-:W-:Y:S05]  /*56740*/  BSYNC.RECONVERGENT B0 ;  /* 0x0000000000007941 */ /* 0x000fea0003800200 */
.L_x_11408:
[----:B------:R-:W-:Y:S01]  /*56750*/  IMAD.MOV.U32 R2, RZ, RZ, R6 ;  /* 0x000000ffff027224 */ /* 0x000fe200078e0006 */
[----:B------:R-:W-:-:S07]  /*56760*/  MOV R3, R7 ;  /* 0x0000000700037202 */ /* 0x000fce0000000f00 */
.L_x_11407:
[----:B------:R-:W-:Y:S05]  /*56770*/  BSYNC.RECONVERGENT B1 ;  /* 0x0000000000017941 */ /* 0x000fea0003800200 */
.L_x_11406:
        /* <DEDUP_REMOVED lines=78> */
.L_x_11411:
[----:B------:R-:W-:Y:S01]  /*56c60*/  IMAD.MOV.U32 R6, RZ, RZ, 0x0 ;  /* 0x00000000ff067424 */ /* 0x000fe200078e00ff */
[----:B------:R-:W-:Y:S02]  /*56c70*/  MOV R7, 0x7ff00000 ;  /* 0x7ff0000000077802 */ /* 0x000fe40000000f00 */
[----:B------:R-:W-:-:S04]  /*56c80*/  LOP3.LUT P0, RZ, R3, 0x7fffffff, RZ, 0xc0, !PT ;  /* 0x7fffffff03ff7812 */ /* 0x000fc8000780c0ff */
[----:B------:R-:W-:-:S10]  /*56c90*/  DFMA R6, R2, R6, +INF ;  /* 0x7ff000000206742b */ /* 0x000fd40000000006 */
[----:B------:R-:W-:Y:S02]  /*56ca0*/  FSEL R2, R6, RZ, P0 ;  /* 0x000000ff06027208 */ /* 0x000fe40000000000 */
[----:B------:R-:W-:-:S07]  /*56cb0*/  FSEL R3, R7, -QNAN , P0 ;  /* 0xfff0000007037808 */ /* 0x000fce0000000000 */
.L_x_11412:
[----:B------:R-:W-:Y:S05]  /*56cc0*/  BSYNC.RECONVERGENT B0 ;  /* 0x0000000000007941 */ /* 0x000fea0003800200 */
.L_x_11410:
[--C-:B------:R-:W-:Y:S01]  /*56cd0*/  DADD R6, -R14, R2.reuse ;  /* 0x000000000e067229 */ /* 0x100fe20000000102 */
[----:B------:R-:W-:Y:S01]  /*56ce0*/  ISETP.GE.AND P0, PT, R4, 0x3c000000, PT ;  /* 0x3c0000000400780c */ /* 0x000fe20003f06270 */
[----:B------:R-:W-:-:S10]  /*56cf0*/  DADD R2, -RZ, -R2 ;  /* 0x00000000ff027229 */ /* 0x000fd40000000902 */
[----:B------:R-:W-:Y:S02]  /*56d00*/  FSEL R4, R2, R6, !P0 ;  /* 0x0000000602047208 */ /* 0x000fe40004000000 */
[----:B------:R-:W-:Y:S01]  /*56d10*/  FSEL R5, R3, R7, !P0 ;  /* 0x0000000703057208 */ /* 0x000fe20004000000 */
[----:B------:R-:W-:Y:S06]  /*56d20*/  BRA `(.L_x_11405) ;  /* 0x0000000000047947 */ /* 0x000fec0003800000 */
.L_x_11403:
[----:B------:R-:W-:-:S11]  /*56d30*/  DADD R4, R16, R16 ;  /* 0x0000000010047229 */ /* 0x000fd60000000010 */
.L_x_11405:
[----:B------:R-:W-:Y:S05]  /*56d40*/  BSYNC.RECONVERGENT B3 ;  /* 0x0000000000037941 */ /* 0x000fea0003800200 */
.L_x_11402:
        /* <DEDUP_REMOVED lines=66> */
.L_x_11414:
[C-C-:B------:R-:W-:Y:S01]  /*57170*/  DADD R4, R2.reuse, R2.reuse ;  /* 0x0000000002047229 */ /* 0x140fe20000000002 */
[----:B------:R-:W-:Y:S01]  /*57180*/  IMAD.MOV.U32 R0, RZ, RZ, 0x3ff00000 ;  /* 0x3ff00000ff007424 */ /* 0x000fe200078e00ff */
[----:B------:R-:W-:Y:S01]  /*57190*/  ISETP.GE.AND P1, PT, R3, RZ, PT ;  /* 0x000000ff0300720c */ /* 0x000fe20003f26270 */
[----:B------:R-:W-:-:S03]  /*571a0*/  DSETP.NAN.AND P0, PT, R2, R2, PT ;  /* 0x000000020200722a */ /* 0x000fc60003f08000 */
[----:B------:R-:W-:-:S04]  /*571b0*/  FSEL R0, -R0, +QNAN , !P1 ;  /* 0x7ff0000000007808 */ /* 0x000fc80004800100 */
[----:B------:R-:W-:Y:S02]  /*571c0*/  FSEL R2, R4, RZ, P0 ;  /* 0x000000ff04027208 */ /* 0x000fe40000000000 */
[----:B------:R-:W-:-:S07]  /*571d0*/  FSEL R3, R5, R0, P0 ;  /* 0x0000000005037208 */ /* 0x000fce0000000000 */
.L_x_11415:
[----:B------:R-:W-:Y:S05]  /*571e0*/  BSYNC.RECONVERGENT B0 ;  /* 0x0000000000007941 */ /* 0x000fea0003800200 */
.L_x_11413:
        /* <DEDUP_REMOVED lines=9> */
.L_x_11418:
        /* <DEDUP_REMOVED lines=82> */
.L_x_11423:
[----:B------:R-:W-:Y:S05]  /*577a0*/  BSYNC.RECONVERGENT B0 ;  /* 0x0000000000007941 */ /* 0x000fea0003800200 */
.L_x_11422:
[----:B------:R-:W-:Y:S01]  /*577b0*/  MOV R12, R8 ;  /* 0x00000008000c7202 */ /* 0x000fe20000000f00 */
[----:B------:R-:W-:-:S07]  /*577c0*/  IMAD.MOV.U32 R13, RZ, RZ, R9 ;  /* 0x000000ffff0d7224 */ /* 0x000fce00078e0009 */
.L_x_11421:
[----:B------:R-:W-:Y:S05]  /*577d0*/  BSYNC.RECONVERGENT B1 ;  /* 0x0000000000017941 */ /* 0x000fea0003800200 */
.L_x_11420:
        /* <DEDUP_REMOVED lines=78> */
.L_x_11425:
[----:B------:R-:W-:Y:S01]  /*57cc0*/  MOV R6, 0x0 ;  /* 0x0000000000067802 */ /* 0x000fe20000000f00 */
[----:B------:R-:W-:Y:S01]  /*57cd0*/  IMAD.MOV.U32 R7, RZ, RZ, 0x7ff00000 ;  /* 0x7ff00000ff077424 */ /* 0x000fe200078e00ff */
[----:B------:R-:W-:-:S05]  /*57ce0*/  LOP3.LUT P0, RZ, R13, 0x7fffffff, RZ, 0xc0, !PT ;  /* 0x7fffffff0dff7812 */ /* 0x000fca000780c0ff */
[----:B------:R-:W-:-:S10]  /*57cf0*/  DFMA R6, R12, R6, +INF ;  /* 0x7ff000000c06742b */ /* 0x000fd40000000006 */
[----:B------:R-:W-:Y:S02]  /*57d00*/  FSEL R6, R6, RZ, P0 ;  /* 0x000000ff06067208 */ /* 0x000fe40000000000 */
[----:B------:R-:W-:-:S07]  /*57d10*/  FSEL R7, R7, -QNAN , P0 ;  /* 0xfff0000007077808 */ /* 0x000fce0000000000 */
.L_x_11426:
[----:B------:R-:W-:Y:S05]  /*57d20*/  BSYNC.RECONVERGENT B0 ;  /* 0x0000000000007941 */ /* 0x000fea0003800200 */
.L_x_11424:
[--C-:B------:R-:W-:Y:S01]  /*57d30*/  DADD R8, -R14, R6.reuse ;  /* 0x000000000e087229 */ /* 0x100fe20000000106 */
[----:B------:R-:W-:Y:S01]  /*57d40*/  ISETP.GE.AND P0, PT, R4, 0x3c000000, PT ;  /* 0x3c0000000400780c */ /* 0x000fe20003f06270 */
[----:B------:R-:W-:-:S10]  /*57d50*/  DADD R6, -RZ, -R6 ;  /* 0x00000000ff067229 */ /* 0x000fd40000000906 */
[----:B------:R-:W-:Y:S02]  /*57d60*/  FSEL R4, R6, R8, !P0 ;  /* 0x0000000806047208 */ /* 0x000fe40004000000 */
[----:B------:R-:W-:Y:S01]  /*57d70*/  FSEL R5, R7, R9, !P0 ;  /* 0x0000000907057208 */ /* 0x000fe20004000000 */
[----:B------:R-:W-:Y:S06]  /*57d80*/  BRA `(.L_x_11419) ;  /* 0x0000000000047947 */ /* 0x000fec0003800000 */
.L_x_11417:
[----:B------:R-:W-:-:S11]  /*57d90*/  DADD R4, R10, R10 ;  /* 0x000000000a047229 */ /* 0x000fd6000000000a */
.L_x_11419:
[----:B------:R-:W-:Y:S05]  /*57da0*/  BSYNC.RECONVERGENT B3 ;  /* 0x0000000000037941 */ /* 0x000fea0003800200 */
.L_x_11416:
        /* <DEDUP_REMOVED lines=60> */
.L_x_11428:
[----:B------:R-:W-:Y:S05]  /*58170*/  BSYNC.RECONVERGENT B0 ;  /* 0x0000000000007941 */ /* 0x000fea0003800200 */
.L_x_11427:
[----:B------:R-:W-:Y:S01]  /*58180*/  DFMA R18, -R18, R4, -R2 ;  /* 0x000000041212722b */ /* 0x000fe20000000902 */
[----:B------:R-:W-:Y:S10]  /*58190*/  BRA `(.L_x_10896) ;  /* 0x00000044007c7947 */ /* 0x000ff40003800000 */
.L_x_11392:
        /* <DEDUP_REMOVED lines=87> */
.L_x_11432:
[----:B------:R-:W-:Y:S01]  /*58710*/  MOV R6, 0x0 ;  /* 0x0000000000067802 */ /* 0x000fe20000000f00 */
[----:B------:R-:W-:Y:S01]  /*58720*/  IMAD.MOV.U32 R7, RZ, RZ, 0x7ff00000 ;  /* 0x7ff00000ff077424 */ /* 0x000fe200078e00ff */
[----:B------:R-:W-:-:S05]  /*58730*/  LOP3.LUT P0, RZ, R5, 0x7fffffff, RZ, 0xc0, !PT ;  /* 0x7fffffff05ff7812 */ /* 0x000fca000780c0ff */
[----:B------:R-:W-:-:S10]  /*58740*/  DFMA R6, R4, R6, +INF ;  /* 0x7ff000000406742b */ /* 0x000fd40000000006 */
[----:B------:R-:W-:Y:S02]  /*58750*/  FSEL R4, R6, RZ, P0 ;  /* 0x000000ff06047208 */ /* 0x000fe40000000000 */
[----:B------:R-:W-:-:S07]  /*58760*/  FSEL R5, R7, -QNAN , P0 ;  /* 0xfff0000007057808 */ /* 0x000fce0000000000 */
.L_x_11433:
[----:B------:R-:W-:Y:S05]  /*58770*/  BSYNC.RECONVERGENT B0 ;  /* 0x0000000000007941 */ /* 0x000fea0003800200 */
.L_x_11431:
        /* <DEDUP_REMOVED lines=8> */
[----:B0-----:R-:W-:Y:S05]  /*58800*/  CALL.REL.NOINC `($_ZN2at6native29vectorized_elementwise_kernelILi8EN48_GLOBAL__N__08322988_15_IGammaKernel_cu_cb51a28d10CalcIgammaIdEESt5arrayIPcLm3EEEEviT0_T1_$__internal_lgamma_pos) ;  /* 0x0000005400c87944 */ /* 0x001fea0003c00000 */
[----:B------:R-:W-:Y:S05]  /*58810*/  BSYNC.RECONVERGENT B4 ;  /* 0x0000000000047941 */ /* 0x000fea0003800200 */
.L_x_11436:
        /* <DEDUP_REMOVED lines=78> */
[----:B------:R-:W-:Y:S05]  /*58d00*/  CALL.REL.NOINC `($__internal_33_$__cuda_sm20_div_rn_f64_full) ;  /* 0x0000003c00607944 */ /* 0x000fea0003c00000 */
[----:B------:R-:W-:-:S07]  /*58d10*/  IMAD.MOV.U32 R7, RZ, RZ, R5 ;  /* 0x000000ffff077224 */ /* 0x000fce00078e0005 */
.L_x_11441:
[----:B------:R-:W-:Y:S05]  /*58d20*/  BSYNC.RECONVERGENT B4 ;  /* 0x0000000000047941 */ /* 0x000fea0003800200 */
.L_x_11440:
[----:B------:R-:W-:Y:S01]  /*58d30*/  MOV R12, R6 ;  /* 0x00000006000c7202 */ /* 0x000fe20000000f00 */
[----:B------:R-:W-:-:S07]  /*58d40*/  IMAD.MOV.U32 R13, RZ, RZ, R7 ;  /* 0x000000ffff0d7224 */ /* 0x000fce00078e0007 */
.L_x_11439:
[----:B------:R-:W-:Y:S05]  /*58d50*/  BSYNC.RECONVERGENT B0 ;  /* 0x0000000000007941 */ /* 0x000fea0003800200 */
.L_x_11438:
        /* <DEDUP_REMOVED lines=78> */
.L_x_11443:
[----:B------:R-:W-:Y:S01]  /*59240*/  MOV R4, 0x0 ;  /* 0x0000000000047802 */ /* 0x000fe20000000f00 */
[----:B------:R-:W-:Y:S01]  /*59250*/  IMAD.MOV.U32 R5, RZ, RZ, 0x7ff00000 ;  /* 0x7ff00000ff057424 */ /* 0x000fe200078e00ff */
[----:B------:R-:W-:-:S05]  /*59260*/  LOP3.LUT P0, RZ, R13, 0x7fffffff, RZ, 0xc0, !PT ;  /* 0x7fffffff0dff7812 */ /* 0x000fca000780c0ff */
[----:B------:R-:W-:-:S10]  /*59270*/  DFMA R4, R12, R4, +INF ;  /* 0x7ff000000c04742b */ /* 0x000fd40000000004 */
[----:B------:R-:W-:Y:S02]  /*59280*/  FSEL R4, R4, RZ, P0 ;  /* 0x000000ff04047208 */ /* 0x000fe40000000000 */
[----:B------:R-:W-:-:S07]  /*59290*/  FSEL R5, R5, -QNAN , P0 ;  /* 0xfff0000005057808 */ /* 0x000fce0000000000 */
.L_x_11444:
[----:B------:R-:W-:Y:S05]  /*592a0*/  BSYNC.RECONVERGENT B0 ;  /* 0x0000000000007941 */ /* 0x000fea0003800200 */
.L_x_11442:
[--C-:B------:R-:W-:Y:S01]  /*592b0*/  DADD R6, -R14, R4.reuse ;  /* 0x000000000e067229 */ /* 0x100fe20000000104 */
[----:B------:R-:W-:Y:S01]  /*592c0*/  ISETP.GE.AND P0, PT, R3, 0x3c000000, PT ;  /* 0x3c0000000300780c */ /* 0x000fe20003f06270 */
[----:B------:R-:W-:-:S10]  /*592d0*/  DADD R4, -RZ, -R4 ;  /* 0x00000000ff047229 */ /* 0x000fd40000000904 */
[----:B------:R-:W-:Y:S02]  /*592e0*/  FSEL R4, R4, R6, !P0 ;  /* 0x0000000604047208 */ /* 0x000fe40004000000 */
[----:B------:R-:W-:Y:S01]  /*592f0*/  FSEL R5, R5, R7, !P0 ;  /* 0x0000000705057208 */ /* 0x000fe20004000000 */
[----:B------:R-:W-:Y:S06]  /*59300*/  BRA `(.L_x_11437) ;  /* 0x0000000000047947 */ /* 0x000fec0003800000 */
.L_x_11435:
[----:B------:R-:W-:-:S11]  /*59310*/  DADD R4, R10, R10 ;  /* 0x000000000a047229 */ /* 0x000fd6000000000a */
.L_x_11437:
[----:B------:R-:W-:Y:S05]  /*59320*/  BSYNC.RECONVERGENT B3 ;  /* 0x0000000000037941 */ /* 0x000fea0003800200 */
.L_x_11434:
        /* <DEDUP_REMOVED lines=69> */
.L_x_11430:
        /* <DEDUP_REMOVED lines=26> */
[----:B0-----:R-:W-:Y:S05]  /*59920*/  CALL.REL.NOINC `($__internal_33_$__cuda_sm20_div_rn_f64_full) ;  /* 0x0000003000587944 */ /* 0x001fea0003c00000 */
[----:B------:R-:W-:-:S07]  /*59930*/  IMAD.MOV.U32 R7, RZ, RZ, R5 ;  /* 0x000000ffff077224 */ /* 0x000fce00078e0005 */
.L_x_11447:
[----:B------:R-:W-:Y:S05]  /*59940*/  BSYNC.RECONVERGENT B0 ;  /* 0x0000000000007941 */ /* 0x000fea0003800200 */
.L_x_11446:
        /* <DEDUP_REMOVED lines=25> */
[----:B0-----:R-:W-:Y:S05]  /*59ae0*/  CALL.REL.NOINC `($__internal_34_$__cuda_sm20_dsqrt_rn_f64_mediumpath_v1) ;  /* 0x0000003400887944 */ /* 0x001fea0003c00000 */
[----:B------:R-:W-:Y:S01]  /*59af0*/  MOV R20, R8 ;  /* 0x0000000800147202 */ /* 0x000fe20000000f00 */
[----:B------:R-:W-:-:S07]  /*59b00*/  IMAD.MOV.U32 R21, RZ, RZ, R9 ;  /* 0x000000ffff157224 */ /* 0x000fce00078e0009 */
.L_x_11449:
[----:B------:R-:W-:Y:S05]  /*59b10*/  BSYNC.RECONVERGENT B3 ;  /* 0x0000000000037941 */ /* 0x000fea0003800200 */
.L_x_11448:
        /* <DEDUP_REMOVED lines=93> */
[----:B0-----:R-:W-:Y:S05]  /*5a0f0*/  CALL.REL.NOINC `($__internal_32_$__cuda_sm20_dblrcp_rn_slowpath_v3) ;  /* 0x0000002400b87944 */ /* 0x001fea0003c00000 */
[----:B------:R-:W-:Y:S01]  /*5a100*/  IMAD.MOV.U32 R6, RZ, RZ, R5 ;  /* 0x000000ffff067224 */ /* 0x000fe200078e0005 */
[----:B------:R-:W-:-:S07]  /*5a110*/  MOV R7, R0 ;  /* 0x0000000000077202 */ /* 0x000fce0000000f00 */
.L_x_11451:
[----:B------:R-:W-:Y:S05]  /*5a120*/  BSYNC.RECONVERGENT B3 ;  /* 0x0000000000037941 */ /* 0x000fea0003800200 */
.L_x_11450:
        /* <DEDUP_REMOVED lines=98> */
[----:B------:R-:W-:Y:S05]  /*5a750*/  CALL.REL.NOINC `($__internal_33_$__cuda_sm20_div_rn_f64_full) ;  /* 0x0000002000cc7944 */ /* 0x000fea0003c00000 */
[----:B------:R-:W-:Y:S01]  /*5a760*/  IMAD.MOV.U32 R8, RZ, RZ, R6 ;  /* 0x000000ffff087224 */ /* 0x000fe200078e0006 */
[----:B------:R-:W-:-:S07]  /*5a770*/  MOV R9, R5 ;  /* 0x0000000500097202 */ /* 0x000fce0000000f00 */
.L_x_11453:
[----:B------:R-:W-:Y:S05]  /*5a780*/  BSYNC.RECONVERGENT B0 ;  /* 0x0000000000007941 */ /* 0x000fea0003800200 */
.L_x_11452:
        /* <DEDUP_REMOVED lines=20> */
[----:B------:R-:W-:Y:S01]  /*5a8d0*/  IMAD.MOV.U32 R22, RZ, RZ, R6 ;  /* 0x000000ffff167224 */ /* 0x000fe200078e0006 */
[----:B------:R-:W-:-:S07]  /*5a8e0*/  MOV R23, R5 ;  /* 0x0000000500177202 */ /* 0x000fce0000000f00 */
.L_x_11455:
[----:B------:R-:W-:Y:S05]  /*5a8f0*/  BSYNC.RECONVERGENT B0 ;  /* 0x0000000000007941 */ /* 0x000fea0003800200 */
.L_x_11454:
        /* <DEDUP_REMOVED lines=77> */
.L_x_11458:
[----:B------:R-:W-:Y:S05]  /*5add0*/  BSYNC.RECONVERGENT B0 ;  /* 0x0000000000007941 */ /* 0x000fea0003800200 */
.L_x_11457:
[----:B------:R-:W-:Y:S04]  /*5ade0*/  BSSY.RECONVERGENT B0, `(.L_x_11459) ;  /* 0x0000007000007945 */ /* 0x000fe80003800200 */
[----:B------:R-:W-:Y:S05]  /*5adf0*/  @P2 BRA P3, `(.L_x_11460) ;  /* 0x0000000000142947 */ /* 0x000fea0001800000 */
[----:B------:R-:W-:Y:S01]  /*5ae00*/  MOV R8, R16 ;  /* 0x0000001000087202 */ /* 0x000fe20000000f00 */
[----:B------:R-:W-:Y:S01]  /*5ae10*/  IMAD.MOV.U32 R5, RZ, RZ, R17 ;  /* 0x000000ffff057224 */ /* 0x000fe200078e0011 */
[----:B------:R-:W-:-:S07]  /*5ae20*/  MOV R0, 0x5ae40 ;  /* 0x0005ae4000007802 */ /* 0x000fce0000000f00 */
[----:B------:R-:W-:Y:S05]  /*5ae30*/  CALL.REL.NOINC `($__internal_33_$__cuda_sm20_div_rn_f64_full) ;  /* 0x0000001c00147944 */ /* 0x000fea0003c00000 */
[----:B------:R-:W-:-:S07]  /*5ae40*/  MOV R4, R6 ;  /* 0x0000000600047202 */ /* 0x000fce0000000f00 */
.L_x_11460:
[----:B------:R-:W-:Y:S05]  /*5ae50*/  BSYNC.RECONVERGENT B0 ;  /* 0x0000000000007941 */ /* 0x000fea0003800200 */
.L_x_11459:
        /* <DEDUP_REMOVED lines=26> */
.L_x_11463:
        /* <DEDUP_REMOVED lines=12> */
.L_x_11462:
[----:B------:R-:W-:Y:S05]  /*5b0c0*/  BSYNC.RECONVERGENT B0 ;  /* 0x0000000000007941 */ /* 0x000fea0003800200 */
.L_x_11461:
        /* <DEDUP_REMOVED lines=17> */
.L_x_11465:
[----:B------:R-:W-:Y:S05]  /*5b1e0*/  BSYNC.RECONVERGENT B0 ;  /* 0x0000000000007941 */ /* 0x000fea0003800200 */
.L_x_11464:
[----:B------:R-:W-:Y:S02]  /*5b1f0*/  FSEL R4, R6, RZ, P2 ;  /* 0x000000ff06047208 */ /* 0x000fe40001000000 */
[----:B------:R-:W-:-:S06]  /*5b200*/  FSEL R5, R7, 1.875, P2 ;  /* 0x3ff0000007057808 */ /* 0x000fcc0001000000 */
[----:B------:R-:W-:-:S08]  /*5b210*/  DMUL R4, R14, R4 ;  /* 0x000000040e047228 */ /* 0x000fd00000000000 */
[----:B------:R-:W-:Y:S01]  /*5b220*/  DMUL R18, R4, R22 ;  /* 0x0000001604127228 */ /* 0x000fe20000000000 */
[----:B------:R-:W-:Y:S10]  /*5b230*/  BRA `(.L_x_11445) ;  /* 0x00000010002c7947 */ /* 0x000ff40003800000 */
.L_x_11456:
        /* <DEDUP_REMOVED lines=30> */
.L_x_11467:
[----:B------:R-:W-:Y:S05]  /*5b420*/  BSYNC.RECONVERGENT B0 ;  /* 0x0000000000007941 */ /* 0x000fea0003800200 */
.L_x_11466:
        /* <DEDUP_REMOVED lines=27> */
.L_x_11471:
[----:B------:R-:W-:Y:S05]  /*5b5e0*/  BSYNC.RECONVERGENT B0 ;  /* 0x0000000000007941 */ /* 0x000fea0003800200 */
.L_x_11470:
        /* <DEDUP_REMOVED lines=30> */
.L_x_11469:
        /* <DEDUP_REMOVED lines=79> */
.L_x_11473:
[----:B------:R-:W-:Y:S01]  /*5bcc0*/  MOV R6, 0x0 ;  /* 0x0000000000067802 */ /* 0x000fe20000000f00 */
[----:B------:R-:W-:Y:S01]  /*5bcd0*/  IMAD.MOV.U32 R7, RZ, RZ, 0x7ff00000 ;  /* 0x7ff00000ff077424 */ /* 0x000fe200078e00ff */
[----:B------:R-:W-:-:S05]  /*5bce0*/  LOP3.LUT P0, RZ, R5, 0x7fffffff, RZ, 0xc0, !PT ;  /* 0x7fffffff05ff7812 */ /* 0x000fca000780c0ff */
[----:B------:R-:W-:-:S10]  /*5bcf0*/  DFMA R6, R4, R6, +INF ;  /* 0x7ff000000406742b */ /* 0x000fd40000000006 */
[----:B------:R-:W-:Y:S02]  /*5bd00*/  FSEL R6, R6, RZ, P0 ;  /* 0x000000ff06067208 */ /* 0x000fe40000000000 */
[----:B------:R-:W-:-:S07]  /*5bd10*/  FSEL R7, R7, -QNAN , P0 ;  /* 0xfff0000007077808 */ /* 0x000fce0000000000 */
.L_x_11472:
[----:B------:R-:W-:Y:S05]  /*5bd20*/  BSYNC.RECONVERGENT B3 ;  /* 0x0000000000037941 */ /* 0x000fea0003800200 */
.L_x_11468:
        /* <DEDUP_REMOVED lines=29> */
.L_x_11475:
[----:B------:R-:W-:Y:S05]  /*5bf00*/  BSYNC.RECONVERGENT B0 ;  /* 0x0000000000007941 */ /* 0x000fea0003800200 */
.L_x_11474:
        /* <DEDUP_REMOVED lines=60> */
.L_x_11477:
[----:B------:R-:W-:Y:S05]  /*5c2d0*/  BSYNC.RECONVERGENT B0 ;  /* 0x0000000000007941 */ /* 0x000fea0003800200 */
.L_x_11476:
[----:B------:R-:W-:-:S11]  /*5c2e0*/  DMUL R18, R12, R22 ;  /* 0x000000160c127228 */ /* 0x000fd60000000000 */
.L_x_11445:
[----:B------:R-:W-:Y:S05]  /*5c2f0*/  BSYNC.RECONVERGENT B1 ;  /* 0x0000000000017941 */ /* 0x000fea0003800200 */
.L_x_11429:
        /* <DEDUP_REMOVED lines=13> */
.L_x_11482:
        /* <DEDUP_REMOVED lines=26> */
.L_x_11481:
[----:B------:R-:W-:Y:S05]  /*5c570*/  BSYNC.RECONVERGENT B1 ;  /* 0x0000000000017941 */ /* 0x000fea0003800200 */
.L_x_11480:
        /* <DEDUP_REMOVED lines=9> */
.L_x_11479:
        /* <DEDUP_REMOVED lines=21> */
.L_x_11483:
[----:B------:R-:W-:Y:S01]  /*5c760*/  MOV R4, R2 ;  /* 0x0000000200047202 */ /* 0x000fe20000000f00 */
[----:B------:R-:W-:-:S07]  /*5c770*/  IMAD.MOV.U32 R5, RZ, RZ, R3 ;  /* 0x000000ffff057224 */ /* 0x000fce00078e0003 */
.L_x_11478:
[----:B------:R-:W-:-:S11]  /*5c780*/  DADD R18, -R4, 1 ;  /* 0x3ff0000004127429 */ /* 0x000fd60000000100 */
.L_x_10896:
[----:B------:R-:W-:Y:S05]  /*5c790*/  BSYNC.RECONVERGENT B7 ;  /* 0x0000000000077941 */ /* 0x000fea0003800200 */
.L_x_10895:
[----:B------:R-:W-:Y:S02]  /*5c7a0*/  HFMA2 R3, -RZ, RZ, 0, 0 ;  /* 0x00000000ff037431 */ /* 0x000fe400000001ff */
[----:B------:R-:W-:Y:S01]  /*5c7b0*/  IMAD.MOV.U32 R2, RZ, RZ, R45 ;  /* 0x000000ffff027224 */ /* 0x000fe200078e002d */
[----:B------:R-:W-:-:S03]  /*5c7c0*/  MOV R0, R18 ;  /* 0x0000001200007202 */ /* 0x000fc60000000f00 */
[----:B0-----:R-:W-:Y:S05]  /*5c7d0*/  RET.REL.NODEC R2 `(_ZN2at6native29vectorized_elementwise_kernelILi8EN48_GLOBAL__N__08322988_15_IGammaKernel_cu_cb51a28d10CalcIgammaIdEESt5arrayIPcLm3EEEEviT0_T1_) ;  /* 0xfffffa3802087950 */ /* 0x001fea0003c3ffff */
        .weak           $__internal_32_$__cuda_sm20_dblrcp_rn_slowpath_v3
        .type           $__internal_32_$__cuda_sm20_dblrcp_rn_slowpath_v3,@function
        .size           $__internal_32_$__cuda_sm20_dblrcp_rn_slowpath_v3,($__internal_33_$__cuda_sm20_div_rn_f64_full - $__internal_32_$__cuda_sm20_dblrcp_rn_slowpath_v3)
$__internal_32_$__cuda_sm20_dblrcp_rn_slowpath_v3:
        /* <DEDUP_REMOVED lines=25> */
.L_x_11487:
        /* <DEDUP_REMOVED lines=10> */
.L_x_11485:
[----:B------:R-:W-:Y:S01]  /*5ca10*/  LOP3.LUT R9, R7, 0x80000, RZ, 0xfc, !PT ;  /* 0x0008000007097812 */ /* 0x000fe200078efcff */
[----:B------:R-:W-:-:S07]  /*5ca20*/  IMAD.MOV.U32 R8, RZ, RZ, R6 ;  /* 0x000000ffff087224 */ /* 0x000fce00078e0006 */
.L_x_11486:
[----:B------:R-:W-:Y:S05]  /*5ca30*/  BSYNC.RECONVERGENT B0 ;  /* 0x0000000000007941 */ /* 0x000fea0003800200 */
.L_x_11484:
[----:B------:R-:W-:Y:S01]  /*5ca40*/  MOV R6, R24 ;  /* 0x0000001800067202 */ /* 0x000fe20000000f00 */
[----:B------:R-:W-:Y:S01]  /*5ca50*/  IMAD.MOV.U32 R7, RZ, RZ, 0x0 ;  /* 0x00000000ff077424 */ /* 0x000fe200078e00ff */
[----:B------:R-:W-:Y:S01]  /*5ca60*/  MOV R5, R8 ;  /* 0x0000000800057202 */ /* 0x000fe20000000f00 */
[----:B------:R-:W-:Y:S02]  /*5ca70*/  IMAD.MOV.U32 R0, RZ, RZ, R9 ;  /* 0x000000ffff007224 */ /* 0x000fe400078e0009 */
[----:B------:R-:W-:Y:S05]  /*5ca80*/  RET.REL.NODEC R6 `(_ZN2at6native29vectorized_elementwise_kernelILi8EN48_GLOBAL__N__08322988_15_IGammaKernel_cu_cb51a28d10CalcIgammaIdEESt5arrayIPcLm3EEEEviT0_T1_) ;  /* 0xfffffa34065c7950 */ /* 0x000fea0003c3ffff */
        .weak           $__internal_33_$__cuda_sm20_div_rn_f64_full
        .type           $__internal_33_$__cuda_sm20_div_rn_f64_full,@function
        .size           $__internal_33_$__cuda_sm20_div_rn_f64_full,($__internal_34_$__cuda_sm20_dsqrt_rn_f64_mediumpath_v1 - $__internal_33_$__cuda_sm20_div_rn_f64_full)
$__internal_33_$__cuda_sm20_div_rn_f64_full:
        /* <DEDUP_REMOVED lines=72> */
.L_x_11489:
        /* <DEDUP_REMOVED lines=17> */
.L_x_11492:
[----:B------:R-:W-:Y:S02]  /*5d020*/  LOP3.LUT R5, R29, 0x80000, RZ, 0xfc, !PT ;  /* 0x000800001d057812 */ /* 0x000fe400078efcff */
[----:B------:R-:W-:-:S03]  /*5d030*/  MOV R30, R28 ;  /* 0x0000001c001e7202 */ /* 0x000fc60000000f00 */
[----:B------:R-:W-:Y:S01]  /*5d040*/  IMAD.MOV.U32 R31, RZ, RZ, R5 ;  /* 0x000000ffff1f7224 */ /* 0x000fe200078e0005 */
[----:B------:R-:W-:Y:S06]  /*5d050*/  BRA `(.L_x_11490) ;  /* 0x00000000000c7947 */ /* 0x000fec0003800000 */
.L_x_11491:
[----:B------:R-:W-:Y:S02]  /*5d060*/  LOP3.LUT R5, R33, 0x80000, RZ, 0xfc, !PT ;  /* 0x0008000021057812 */ /* 0x000fe400078efcff */
[----:B------:R-:W-:-:S03]  /*5d070*/  MOV R30, R32 ;  /* 0x00000020001e7202 */ /* 0x000fc60000000f00 */
[----:B------:R-:W-:-:S07]  /*5d080*/  IMAD.MOV.U32 R31, RZ, RZ, R5 ;  /* 0x000000ffff1f7224 */ /* 0x000fce00078e0005 */
.L_x_11490:
[----:B------:R-:W-:Y:S05]  /*5d090*/  BSYNC.RECONVERGENT B6 ;  /* 0x0000000000067941 */ /* 0x000fea0003800200 */
.L_x_11488:
[----:B------:R-:W-:Y:S01]  /*5d0a0*/  MOV R8, R0 ;  /* 0x0000000000087202 */ /* 0x000fe20000000f00 */
[----:B------:R-:W-:Y:S01]  /*5d0b0*/  IMAD.MOV.U32 R9, RZ, RZ, 0x0 ;  /* 0x00000000ff097424 */ /* 0x000fe200078e00ff */
[-C--:B------:R-:W-:Y:S01]  /*5d0c0*/  MOV R6, R30.reuse ;  /* 0x0000001e00067202 */ /* 0x080fe20000000f00 */
[--C-:B------:R-:W-:Y:S01]  /*5d0d0*/  IMAD.MOV.U32 R5, RZ, RZ, R31.reuse ;  /* 0x000000ffff057224 */ /* 0x100fe200078e001f */
[----:B------:R-:W-:Y:S01]  /*5d0e0*/  MOV R28, R30 ;  /* 0x0000001e001c7202 */ /* 0x000fe20000000f00 */
[----:B------:R-:W-:Y:S01]  /*5d0f0*/  IMAD.MOV.U32 R29, RZ, RZ, R31 ;  /* 0x000000ffff1d7224 */ /* 0x000fe200078e001f */
[----:B------:R-:W-:Y:S06]  /*5d100*/  RET.REL.NODEC R8 `(_ZN2at6native29vectorized_elementwise_kernelILi8EN48_GLOBAL__N__08322988_15_IGammaKernel_cu_cb51a28d10CalcIgammaIdEESt5arrayIPcLm3EEEEviT0_T1_) ;  /* 0xfffffa2c08bc7950 */ /* 0x000fec0003c3ffff */
        .weak           $__internal_34_$__cuda_sm20_dsqrt_rn_f64_mediumpath_v1
        .type           $__internal_34_$__cuda_sm20_dsqrt_rn_f64_mediumpath_v1,@function
        .size           $__internal_34_$__cuda_sm20_dsqrt_rn_f64_mediumpath_v1,($_ZN2at6native29vectorized_elementwise_kernelILi8EN48_GLOBAL__N__08322988_15_IGammaKernel_cu_cb51a28d10CalcIgammaIdEESt5arrayIPcLm3EEEEviT0_T1_$__internal_accurate_pow - $__internal_34_$__cuda_sm20_dsqrt_rn_f64_mediumpath_v1)
$__internal_34_$__cuda_sm20_dsqrt_rn_f64_mediumpath_v1:
        /* <DEDUP_REMOVED lines=16> */
.L_x_11494:
        /* <DEDUP_REMOVED lines=25> */
.L_x_11496:
[----:B------:R-:W-:-:S11]  /*5d3a0*/  DADD R8, R6, R6 ;  /* 0x0000000006087229 */ /* 0x000fd60000000006 */
.L_x_11495:
[----:B------:R-:W-:Y:S05]  /*5d3b0*/  BSYNC.RECONVERGENT B0 ;  /* 0x0000000000007941 */ /* 0x000fea0003800200 */
.L_x_11493:
[----:B------:R-:W-:Y:S01]  /*5d3c0*/  MOV R6, R0 ;  /* 0x0000000000067202 */ /* 0x000fe20000000f00 */
[----:B------:R-:W-:-:S04]  /*5d3d0*/  IMAD.MOV.U32 R7, RZ, RZ, 0x0 ;  /* 0x00000000ff077424 */ /* 0x000fc800078e00ff */
[----:B------:R-:W-:Y:S05]  /*5d3e0*/  RET.REL.NODEC R6 `(_ZN2at6native29vectorized_elementwise_kernelILi8EN48_GLOBAL__N__08322988_15_IGammaKernel_cu_cb51a28d10CalcIgammaIdEESt5arrayIPcLm3EEEEviT0_T1_) ;  /* 0xfffffa2c06047950 */ /* 0x000fea0003c3ffff */
        .type           $_ZN2at6native29vectorized_elementwise_kernelILi8EN48_GLOBAL__N__08322988_15_IGammaKernel_cu_cb51a28d10CalcIgammaIdEESt5arrayIPcLm3EEEEviT0_T1_$__internal_accurate_pow,@function
        .size           $_ZN2at6native29vectorized_elementwise_kernelILi8EN48_GLOBAL__N__08322988_15_IGammaKernel_cu_cb51a28d10CalcIgammaIdEESt5arrayIPcLm3EEEEviT0_T1_$__internal_accurate_pow,($_ZN2at6native29vectorized_elementwise_kernelILi8EN48_GLOBAL__N__08322988_15_IGammaKernel_cu_cb51a28d10CalcIgammaIdEESt5arrayIPcLm3EEEEviT0_T1_$__internal_lgamma_pos - $_ZN2at6native29vectorized_elementwise_kernelILi8EN48_GLOBAL__N__08322988_15_IGammaKernel_cu_cb51a28d10CalcIgammaIdEESt5arrayIPcLm3EEEEviT0_T1_$__internal_accurate_pow)
$_ZN2at6native29vectorized_elementwise_kernelILi8EN48_GLOBAL__N__08322988_15_IGammaKernel_cu_cb51a28d10CalcIgammaIdEESt5arrayIPcLm3EEEEviT0_T1_$__internal_accurate_pow:
        /* <DEDUP_REMOVED lines=173> */
.L_x_11497:
[----:B------:R-:W-:Y:S01]  /*5dec0*/  DFMA R6, R12, R28, R28 ;  /* 0x0000001c0c06722b */ /* 0x000fe2000000001c */
[----:B------:R-:W-:Y:S01]  /*5ded0*/  IMAD.MOV.U32 R8, RZ, RZ, R0 ;  /* 0x000000ffff087224 */ /* 0x000fe200078e0000 */
[----:B------:R-:W-:Y:S01]  /*5dee0*/  DSETP.NEU.AND P0, PT, |R28|, +INF , PT ;  /* 0x7ff000001c00742a */ /* 0x000fe20003f0d200 */
[----:B------:R-:W-:-:S07]  /*5def0*/  MOV R9, 0x0 ;  /* 0x0000000000097802 */ /* 0x000fce0000000f00 */
[----:B------:R-:W-:Y:S02]  /*5df00*/  FSEL R6, R28, R6, !P0 ;  /* 0x000000061c067208 */ /* 0x000fe40004000000 */
[----:B------:R-:W-:Y:S01]  /*5df10*/  FSEL R7, R29, R7, !P0 ;  /* 0x000000071d077208 */ /* 0x000fe20004000000 */
[----:B------:R-:W-:Y:S06]  /*5df20*/  RET.REL.NODEC R8 `(_ZN2at6native29vectorized_elementwise_kernelILi8EN48_GLOBAL__N__08322988_15_IGammaKernel_cu_cb51a28d10CalcIgammaIdEESt5arrayIPcLm3EEEEviT0_T1_) ;  /* 0xfffffa2008347950 */ /* 0x000fec0003c3ffff */
        .type           $_ZN2at6native29vectorized_elementwise_kernelILi8EN48_GLOBAL__N__08322988_15_IGammaKernel_cu_cb51a28d10CalcIgammaIdEESt5arrayIPcLm3EEEEviT0_T1_$__internal_lgamma_pos,@function
        .size           $_ZN2at6native29vectorized_elementwise_kernelILi8EN48_GLOBAL__N__08322988_15_IGammaKernel_cu_cb51a28d10CalcIgammaIdEESt5arrayIPcLm3EEEEviT0_T1_$__internal_lgamma_pos,(.L_x_11591 - $_ZN2at6native29vectorized_elementwise_kernelILi8EN48_GLOBAL__N__08322988_15_IGammaKernel_cu_cb51a28d10CalcIgammaIdEESt5arrayIPcLm3EEEEviT0_T1_$__internal_lgamma_pos)
$_ZN2at6native29vectorized_elementwise_kernelILi8EN48_GLOBAL__N__08322988_15_IGammaKernel_cu_cb51a28d10CalcIgammaIdEESt5arrayIPcLm3EEEEviT0_T1_$__internal_lgamma_pos:
        /* <DEDUP_REMOVED lines=74> */
.L_x_11502:
[----:B------:R-:W-:Y:S01]  /*5e3d0*/  IMAD.MOV.U32 R8, RZ, RZ, 0x0 ;  /* 0x00000000ff087424 */ /* 0x000fe200078e00ff */
[----:B------:R-:W-:-:S06]  /*5e3e0*/  MOV R9, 0x7ff00000 ;  /* 0x7ff0000000097802 */ /* 0x000fcc0000000f00 */
[----:B------:R-:W-:-:S11]  /*5e3f0*/  DFMA R8, R6, R8, +INF ;  /* 0x7ff000000608742b */ /* 0x000fd60000000008 */
.L_x_11503:
[----:B------:R-:W-:Y:S05]  /*5e400*/  BSYNC.RECONVERGENT B5 ;  /* 0x0000000000057941 */ /* 0x000fea0003800200 */
.L_x_11501:
        /* <DEDUP_REMOVED lines=35> */
.L_x_11500:
        /* <DEDUP_REMOVED lines=65> */
.L_x_11506:
[----:B------:R-:W-:Y:S05]  /*5ea50*/  BSYNC.RECONVERGENT B5 ;  /* 0x0000000000057941 */ /* 0x000fea0003800200 */
.L_x_11505:
[----:B------:R-:W-:Y:S01]  /*5ea60*/  DADD R6, R14, R22 ;  /* 0x000000000e067229 */ /* 0x000fe20000000016 */
[----:B------:R-:W-:Y:S10]  /*5ea70*/  BRA `(.L_x_11504) ;  /* 0x0000001000187947 */ /* 0x000ff40003800000 */
.L_x_11499:
        /* <DEDUP_REMOVED lines=64> */
.L_x_11507:
        /* <DEDUP_REMOVED lines=70> */
.L_x_11508:
        /* <DEDUP_REMOVED lines=121> */
.L_x_11509:
[----:B------:R-:W-:Y:S01]  /*5fa70*/  MOV R8, 0x0 ;  /* 0x0000000000087802 */ /* 0x000fe20000000f00 */
[----:B------:R-:W-:Y:S01]  /*5fa80*/  IMAD.MOV.U32 R9, RZ, RZ, 0x7ff00000 ;  /* 0x7ff00000ff097424 */ /* 0x000fe200078e00ff */
[----:B------:R-:W-:-:S05]  /*5fa90*/  LOP3.LUT P0, RZ, R7, 0x7fffffff, RZ, 0xc0, !PT ;  /* 0x7fffffff07ff7812 */ /* 0x000fca000780c0ff */
[----:B------:R-:W-:-:S10]  /*5faa0*/  DFMA R8, R6, R8, +INF ;  /* 0x7ff000000608742b */ /* 0x000fd40000000008 */
[----:B------:R-:W-:Y:S02]  /*5fab0*/  FSEL R6, R8, RZ, P0 ;  /* 0x000000ff08067208 */ /* 0x000fe40000000000 */
[----:B------:R-:W-:-:S07]  /*5fac0*/  FSEL R7, R9, -QNAN , P0 ;  /* 0xfff0000009077808 */ /* 0x000fce0000000000 */
.L_x_11510:
[----:B------:R-:W-:-:S11]  /*5fad0*/  DADD R6, -RZ, -R6 ;  /* 0x00000000ff067229 */ /* 0x000fd60000000906 */
.L_x_11504:
[----:B------:R-:W-:Y:S05]  /*5fae0*/  BSYNC.RECONVERGENT B0 ;  /* 0x0000000000007941 */ /* 0x000fea0003800200 */
.L_x_11498:
[----:B------:R-:W-:Y:S01]  /*5faf0*/  HFMA2 R5, -RZ, RZ, 0, 0 ;  /* 0x00000000ff057431 */ /* 0x000fe200000001ff */
[----:B------:R-:W-:Y:S01]  /*5fb00*/  MOV R14, R6 ;  /* 0x00000006000e7202 */ /* 0x000fe20000000f00 */
[----:B------:R-:W-:Y:S02]  /*5fb10*/  IMAD.MOV.U32 R15, RZ, RZ, R7 ;  /* 0x000000ffff0f7224 */ /* 0x000fe400078e0007 */
[----:B------:R-:W-:Y:S05]  /*5fb20*/  RET.REL.NODEC R4 `(_ZN2at6native29vectorized_elementwise_kernelILi8EN48_GLOBAL__N__08322988_15_IGammaKernel_cu_cb51a28d10CalcIgammaIdEESt5arrayIPcLm3EEEEviT0_T1_) ;  /* 0xfffffa0404347950 */ /* 0x000fea0003c3ffff */
.L_x_11511:
        /* <DEDUP_REMOVED lines=13> */
.L_x_11591:


//--------------------- .nv.global.init           --------------------------
	.section	.nv.global.init,"aw",@progbits
	.align	16
.nv.global.init:
	.type		__cudart_sin_cos_coeffs,@object
	.size		__cudart_sin_cos_coeffs,($str$6 - __cudart_sin_cos_coeffs)
__cudart_sin_cos_coeffs:
        /* <DEDUP_REMOVED lines=8> */
	.type		$str$6,@object
	.size		$str$6,(__unnamed_3 - $str$6)
$str$6:
        /*0080*/ 	.byte	0x66, 0x61, 0x6c, 0x73, 0x65, 0x00
	.type		__unnamed_3,@object
	.size		__unnamed_3,(__unnamed_1 - __unnamed_3)
__unnamed_3:
        /*0086*/ 	.byte	0x66, 0x65, 0x74, 0x63, 0x68, 0x5f, 0x61, 0x6e, 0x64, 0x5f, 0x63, 0x61, 0x73, 0x74, 0x00
	.type		__unnamed_1,@object
	.size		__unnamed_1,(__unnamed_2 - __unnamed_1)
__unnamed_1:
        /*0095*/ 	.byte	0x66, 0x65, 0x74, 0x63, 0x68, 0x5f, 0x61, 0x6e, 0x64, 0x5f, 0x63, 0x61, 0x73, 0x74, 0x00
	.type		__unnamed_2,@object
	.size		__unnamed_2,(__unnamed_4 - __unnamed_2)
__unnamed_2:
        /*00a4*/ 	.byte	0x63, 0x61, 0x73, 0x74, 0x5f, 0x61, 0x6e, 0x64, 0x5f, 0x73, 0x74, 0x6f, 0x72, 0x65, 0x00
	.type		__unnamed_4,@object
	.size		__unnamed_4,($str$7 - __unnamed_4)
__unnamed_4:
        /*00b3*/ 	.byte	0x63, 0x61, 0x73, 0x74, 0x5f, 0x61, 0x6e, 0x64, 0x5f, 0x73, 0x74, 0x6f, 0x72, 0x65, 0x00
	.type		$str$7,@object
	.size		$str$7,(.L_33 - $str$7)
$str$7:
        /*00c2*/ 	.byte	0x2f, 0x72, 0x6f, 0x6f, 0x74, 0x2f, 0x2e, 0x70, 0x79, 0x65, 0x6e, 0x76, 0x2f, 0x76, 0x65, 0x72
        /*00d2*/ 	.byte	0x73, 0x69, 0x6f, 0x6e, 0x73, 0x2f, 0x33, 0x2e, 0x31, 0x33, 0x2e, 0x31, 0x32, 0x2f, 0x6c, 0x69
        /*00e2*/ 	.byte	0x62, 0x2f, 0x70, 0x79, 0x74, 0x68, 0x6f, 0x6e, 0x33, 0x2e, 0x31, 0x33, 0x2f, 0x73, 0x69, 0x74
        /*00f2*/ 	.byte	0x65, 0x2d, 0x70, 0x61, 0x63, 0x6b, 0x61, 0x67, 0x65, 0x73, 0x2f, 0x74, 0x6f, 0x72, 0x63, 0x68
        /*0102*/ 	.byte	0x2f, 0x69, 0x6e, 0x63, 0x6c, 0x75, 0x64, 0x65, 0x2f, 0x63, 0x31, 0x30, 0x2f, 0x63, 0x6f, 0x72
        /*0112*/ 	.byte	0x65, 0x2f, 0x44, 0x79, 0x6e, 0x61, 0x6d, 0x69, 0x63, 0x43, 0x61, 0x73, 0x74, 0x2e, 0x68, 0x00
.L_33:


//--------------------- .nv.shared.reserved.0     --------------------------
	.section	.nv.shared.reserved.0,"aw",@nobits
	.weak		__nv_reservedSMEM_offset_0_alias
	.size		__nv_reservedSMEM_offset_0_alias, 0, 64
	.other		__nv_reservedSMEM_offset_0_alias,@"STO_CUDA_RESERVED_SHARED STV_DEFAULT"
__nv_reservedSMEM_offset_0_alias:
	.zero		0
	.zero		64


//--------------------- .nv.global                --------------------------
	.section	.nv.global,"aw",@nobits
.nv.global:
	.type		_ZN46_INTERNAL_08322988_15_IGammaKernel_cu_cb51a28d4cuda3std3__48in_placeE,@object
	.size		_ZN46_INTERNAL_08322988_15_IGammaKernel_cu_cb51a28d4cuda3std3__48in_placeE,(_ZN46_INTERNAL_08322988_15_IGammaKernel_cu_cb51a28d4cuda3std6ranges3__45__cpo8distanceE - _ZN46_INTERNAL_08322988_15_IGammaKernel_cu_cb51a28d4cuda3std3__48in_placeE)
_ZN46_INTERNAL_08322988_15_IGammaKernel_cu_cb51a28d4cuda3std3__48in_placeE:
	.zero		1
	.type		_ZN46_INTERNAL_08322988_15_IGammaKernel_cu_cb51a28d4cuda3std6ranges3__45__cpo8distanceE,@object
	.size		_ZN46_INTERNAL_08322988_15_IGammaKernel_cu_cb51a28d4cuda3std6ranges3__45__cpo8distanceE,(_ZN46_INTERNAL_08322988_15_IGammaKernel_cu_cb51a28d4cuda3std3__45__cpo6cbeginE - _ZN46_INTERNAL_08322988_15_IGammaKernel_cu_cb51a28d4cuda3std6ranges3__45__cpo8distanceE)
_ZN46_INTERNAL_08322988_15_IGammaKernel_cu_cb51a28d4cuda3std6ranges3__45__cpo8distanceE:
	.zero		1
	.type		_ZN46_INTERNAL_08322988_15_IGammaKernel_cu_cb51a28d4cuda3std3__45__cpo6cbeginE,@object
	.size		_ZN46_INTERNAL_08322988_15_IGammaKernel_cu_cb51a28d4cuda3std3__45__cpo6cbeginE,(_ZN46_INTERNAL_08322988_15_IGammaKernel_cu_cb51a28d4cuda3std6ranges3__45__cpo7advanceE - _ZN46_INTERNAL_08322988_15_IGammaKernel_cu_cb51a28d4cuda3std3__45__cpo6cbeginE)
_ZN46_INTERNAL_08322988_15_IGammaKernel_cu_cb51a28d4cuda3std3__45__cpo6cbeginE:
	.zero		1
	.type		_ZN46_INTERNAL_08322988_15_IGammaKernel_cu_cb51a28d4cuda3std6ranges3__45__cpo7advanceE,@object
	.size		_ZN46_INTERNAL_08322988_15_IGammaKernel_cu_cb51a28d4cuda3std6ranges3__45__cpo7advanceE,(_ZN46_INTERNAL_08322988_15_IGammaKernel_cu_cb51a28d4cuda3std3__45__cpo7crbeginE - _ZN46_INTERNAL_08322988_15_IGammaKernel_cu_cb51a28d4cuda3std6ranges3__45__cpo7advanceE)
_ZN46_INTERNAL_08322988_15_IGammaKernel_cu_cb51a28d4cuda3std6ranges3__45__cpo7advanceE:
	.zero		1
	.type		_ZN46_INTERNAL_08322988_15_IGammaKernel_cu_cb51a28d4cuda3std3__45__cpo7crbeginE,@object
	.size		_ZN46_INTERNAL_08322988_15_IGammaKernel_cu_cb51a28d4cuda3std3__45__cpo7crbeginE,(_ZN46_INTERNAL_08322988_15_IGammaKernel_cu_cb51a28d4cuda3std6ranges3__45__cpo4dataE - _ZN46_INTERNAL_08322988_15_IGammaKernel_cu_cb51a28d4cuda3std3__45__cpo7crbeginE)
_ZN46_INTERNAL_08322988_15_IGammaKernel_cu_cb51a28d4cuda3std3__45__cpo7crbeginE:
	.zero		1
	.type		_ZN46_INTERNAL_08322988_15_IGammaKernel_cu_cb51a28d4cuda3std6ranges3__45__cpo4dataE,@object
	.size		_ZN46_INTERNAL_08322988_15_IGammaKernel_cu_cb51a28d4cuda3std6ranges3__45__cpo4dataE,(_ZN46_INTERNAL_08322988_15_IGammaKernel_cu_cb51a28d4cuda3std6ranges3__45__cpo5beginE - _ZN46_INTERNAL_08322988_15_IGammaKernel_cu_cb51a28d4cuda3std6ranges3__45__cpo4dataE)
_ZN46_INTERNAL_08322988_15_IGammaKernel_cu_cb51a28d4cuda3std6ranges3__45__cpo4dataE:
	.zero		1
	.type		_ZN46_INTERNAL_08322988_15_IGammaKernel_cu_cb51a28d4cuda3std6ranges3__45__cpo5beginE,@object
	.size		_ZN46_INTERNAL_08322988_15_IGammaKernel_cu_cb51a28d4cuda3std6ranges3__45__cpo5beginE,(_ZN46_INTERNAL_08322988_15_IGammaKernel_cu_cb51a28d4cuda3std3__448_GLOBAL__N__08322988_15_IGammaKernel_cu_cb51a28d6ignoreE - _ZN46_INTERNAL_08322988_15_IGammaKernel_cu_cb51a28d4cuda3std6ranges3__45__cpo5beginE)
_ZN46_INTERNAL_08322988_15_IGammaKernel_cu_cb51a28d4cuda3std6ranges3__45__cpo5beginE:
	.zero		1
	.type		_ZN46_INTERNAL_08322988_15_IGammaKernel_cu_cb51a28d4cuda3std3__448_GLOBAL__N__08322988_15_IGammaKernel_cu_cb51a28d6ignoreE,@object
	.size		_ZN46_INTERNAL_08322988_15_IGammaKernel_cu_cb51a28d4cuda3std3__448_GLOBAL__N__08322988_15_IGammaKernel_cu_cb51a28d6ignoreE,(_ZN46_INTERNAL_08322988_15_IGammaKernel_cu_cb51a28d4cuda3std6ranges3__45__cpo4sizeE - _ZN46_INTERNAL_08322988_15_IGammaKernel_cu_cb51a28d4cuda3std3__448_GLOBAL__N__08322988_15_IGammaKernel_cu_cb51a28d6ignoreE)
_ZN46_INTERNAL_08322988_15_IGammaKernel_cu_cb51a28d4cuda3std3__448_GLOBAL__N__08322988_15_IGammaKernel_cu_cb51a28d6ignoreE:
	.zero		1
	.type		_ZN46_INTERNAL_08322988_15_IGammaKernel_cu_cb51a28d4cuda3std6ranges3__45__cpo4sizeE,@object
	.size		_ZN46_INTERNAL_08322988_15_IGammaKernel_cu_cb51a28d4cuda3std6ranges3__45__cpo4sizeE,(_ZN46_INTERNAL_08322988_15_IGammaKernel_cu_cb51a28d4cuda3std3__45__cpo5beginE - _ZN46_INTERNAL_08322988_15_IGammaKernel_cu_cb51a28d4cuda3std6ranges3__45__cpo4sizeE)
_ZN46_INTERNAL_08322988_15_IGammaKernel_cu_cb51a28d4cuda3std6ranges3__45__cpo4sizeE:
	.zero		1
	.type		_ZN46_INTERNAL_08322988_15_IGammaKernel_cu_cb51a28d4cuda3std3__45__cpo5beginE,@object
	.size		_ZN46_INTERNAL_08322988_15_IGammaKernel_cu_cb51a28d4cuda3std3__45__cpo5beginE,(_ZN46_INTERNAL_08322988_15_IGammaKernel_cu_cb51a28d4cuda3std6ranges3__45__cpo6cbeginE - _ZN46_INTERNAL_08322988_15_IGammaKernel_cu_cb51a28d4cuda3std3__45__cpo5beginE)
_ZN46_INTERNAL_08322988_15_IGammaKernel_cu_cb51a28d4cuda3std3__45__cpo5beginE:
	.zero		1
	.type		_ZN46_INTERNAL_08322988_15_IGammaKernel_cu_cb51a28d4cuda3std6ranges3__45__cpo6cbeginE,@object
	.size		_ZN46_INTERNAL_08322988_15_IGammaKernel_cu_cb51a28d4cuda3std6ranges3__45__cpo6cbeginE,(_ZN46_INTERNAL_08322988_15_IGammaKernel_cu_cb51a28d4cuda3std3__45__cpo6rbeginE - _ZN46_INTERNAL_08322988_15_IGammaKernel_cu_cb51a28d4cuda3std6ranges3__45__cpo6cbeginE)
_ZN46_INTERNAL_08322988_15_IGammaKernel_cu_cb51a28d4cuda3std6ranges3__45__cpo6cbeginE:
	.zero		1
	.type		_ZN46_INTERNAL_08322988_15_IGammaKernel_cu_cb51a28d4cuda3std3__45__cpo6rbeginE,@object
	.size		_ZN46_INTERNAL_08322988_15_IGammaKernel_cu_cb51a28d4cuda3std3__45__cpo6rbeginE,(_ZN46_INTERNAL_08322988_15_IGammaKernel_cu_cb51a28d4cuda3std6ranges3__45__cpo4nextE - _ZN46_INTERNAL_08322988_15_IGammaKernel_cu_cb51a28d4cuda3std3__45__cpo6rbeginE)
_ZN46_INTERNAL_08322988_15_IGammaKernel_cu_cb51a28d4cuda3std3__45__cpo6rbeginE:
	.zero		1
	.type		_ZN46_INTERNAL_08322988_15_IGammaKernel_cu_cb51a28d4cuda3std6ranges3__45__cpo4nextE,@object
	.size		_ZN46_INTERNAL_08322988_15_IGammaKernel_cu_cb51a28d4cuda3std6ranges3__45__cpo4nextE,(_ZN46_INTERNAL_08322988_15_IGammaKernel_cu_cb51a28d4cuda3std6ranges3__45__cpo4swapE - _ZN46_INTERNAL_08322988_15_IGammaKernel_cu_cb51a28d4cuda3std6ranges3__45__cpo4nextE)
_ZN46_INTERNAL_08322988_15_IGammaKernel_cu_cb51a28d4cuda3std6ranges3__45__cpo4nextE:
	.zero		1
	.type		_ZN46_INTERNAL_08322988_15_IGammaKernel_cu_cb51a28d4cuda3std6ranges3__45__cpo4swapE,@object
	.size		_ZN46_INTERNAL_08322988_15_IGammaKernel_cu_cb51a28d4cuda3std6ranges3__45__cpo4swapE,(_ZN46_INTERNAL_08322988_15_IGammaKernel_cu_cb51a28d4cuda3std3__420unreachable_sentinelE - _ZN46_INTERNAL_08322988_15_IGammaKernel_cu_cb51a28d4cuda3std6ranges3__45__cpo4swapE)
_ZN46_INTERNAL_08322988_15_IGammaKernel_cu_cb51a28d4cuda3std6ranges3__45__cpo4swapE:
	.zero		1
	.type		_ZN46_INTERNAL_08322988_15_IGammaKernel_cu_cb51a28d4cuda3std3__420unreachable_sentinelE,@object
	.size		_ZN46_INTERNAL_08322988_15_IGammaKernel_cu_cb51a28d4cuda3std3__420unreachable_sentinelE,(_ZN46_INTERNAL_08322988_15_IGammaKernel_cu_cb51a28d6thrust24THRUST_300001_SM_1000_NS6system6detail10sequential3seqE - _ZN46_INTERNAL_08322988_15_IGammaKernel_cu_cb51a28d4cuda3std3__420unreachable_sentinelE)
_ZN46_INTERNAL_08322988_15_IGammaKernel_cu_cb51a28d4cuda3std3__420unreachable_sentinelE:
	.zero		1
	.type		_ZN46_INTERNAL_08322988_15_IGammaKernel_cu_cb51a28d6thrust24THRUST_300001_SM_1000_NS6system6detail10sequential3seqE,@object
	.size		_ZN46_INTERNAL_08322988_15_IGammaKernel_cu_cb51a28d6thrust24THRUST_300001_SM_1000_NS6system6detail10sequential3seqE,(_ZN46_INTERNAL_08322988_15_IGammaKernel_cu_cb51a28d4cuda3std3__45__cpo4cendE - _ZN46_INTERNAL_08322988_15_IGammaKernel_cu_cb51a28d6thrust24THRUST_300001_SM_1000_NS6system6detail10sequential3seqE)
_ZN46_INTERNAL_08322988_15_IGammaKernel_cu_cb51a28d6thrust24THRUST_300001_SM_1000_NS6system6detail10sequential3seqE:
	.zero		1
	.type		_ZN46_INTERNAL_08322988_15_IGammaKernel_cu_cb51a28d4cuda3std3__45__cpo4cendE,@object
	.size		_ZN46_INTERNAL_08322988_15_IGammaKernel_cu_cb51a28d4cuda3std3__45__cpo4cendE,(_ZN46_INTERNAL_08322988_15_IGammaKernel_cu_cb51a28d4cuda3std6ranges3__45__cpo9iter_swapE - _ZN46_INTERNAL_08322988_15_IGammaKernel_cu_cb51a28d4cuda3std3__45__cpo4cendE)
_ZN46_INTERNAL_08322988_15_IGammaKernel_cu_cb51a28d4cuda3std3__45__cpo4cendE:
	.zero		1
	.type		_ZN46_INTERNAL_08322988_15_IGammaKernel_cu_cb51a28d4cuda3std6ranges3__45__cpo9iter_swapE,@object
	.size		_ZN46_INTERNAL_08322988_15_IGammaKernel_cu_cb51a28d4cuda3std6ranges3__45__cpo9iter_swapE,(_ZN46_INTERNAL_08322988_15_IGammaKernel_cu_cb51a28d4cuda3std3__45__cpo5crendE - _ZN46_INTERNAL_08322988_15_IGammaKernel_cu_cb51a28d4cuda3std6ranges3__45__cpo9iter_swapE)
_ZN46_INTERNAL_08322988_15_IGammaKernel_cu_cb51a28d4cuda3std6ranges3__45__cpo9iter_swapE:
	.zero		1
	.type		_ZN46_INTERNAL_08322988_15_IGammaKernel_cu_cb51a28d4cuda3std3__45__cpo5crendE,@object
	.size		_ZN46_INTERNAL_08322988_15_IGammaKernel_cu_cb51a28d4cuda3std3__45__cpo5crendE,(_ZN46_INTERNAL_08322988_15_IGammaKernel_cu_cb51a28d4cuda3std6ranges3__45__cpo5cdataE - _ZN46_INTERNAL_08322988_15_IGammaKernel_cu_cb51a28d4cuda3std3__45__cpo5crendE)
_ZN46_INTERNAL_08322988_15_IGammaKernel_cu_cb51a28d4cuda3std3__45__cpo5crendE:
	.zero		1
	.type		_ZN46_INTERNAL_08322988_15_IGammaKernel_cu_cb51a28d4cuda3std6ranges3__45__cpo5cdataE,@object
	.size		_ZN46_INTERNAL_08322988_15_IGammaKernel_cu_cb51a28d4cuda3std6ranges3__45__cpo5cdataE,(_ZN46_INTERNAL_08322988_15_IGammaKernel_cu_cb51a28d4cuda3std6ranges3__45__cpo3endE - _ZN46_INTERNAL_08322988_15_IGammaKernel_cu_cb51a28d4cuda3std6ranges3__45__cpo5cdataE)
_ZN46_INTERNAL_08322988_15_IGammaKernel_cu_cb51a28d4cuda3std6ranges3__45__cpo5cdataE:
	.zero		1
	.type		_ZN46_INTERNAL_08322988_15_IGammaKernel_cu_cb51a28d4cuda3std6ranges3__45__cpo3endE,@object
	.size		_ZN46_INTERNAL_08322988_15_IGammaKernel_cu_cb51a28d4cuda3std6ranges3__45__cpo3endE,(_ZN46_INTERNAL_08322988_15_IGammaKernel_cu_cb51a28d4cuda3std3__419piecewise_constructE - _ZN46_INTERNAL_08322988_15_IGammaKernel_cu_cb51a28d4cuda3std6ranges3__45__cpo3endE)
_ZN46_INTERNAL_08322988_15_IGammaKernel_cu_cb51a28d4cuda3std6ranges3__45__cpo3endE:
	.zero		1
	.type		_ZN46_INTERNAL_08322988_15_IGammaKernel_cu_cb51a28d4cuda3std3__419piecewise_constructE,@object
	.size		_ZN46_INTERNAL_08322988_15_IGammaKernel_cu_cb51a28d4cuda3std3__419piecewise_constructE,(_ZN46_INTERNAL_08322988_15_IGammaKernel_cu_cb51a28d4cuda3std6ranges3__45__cpo5ssizeE - _ZN46_INTERNAL_08322988_15_IGammaKernel_cu_cb51a28d4cuda3std3__419piecewise_constructE)
_ZN46_INTERNAL_08322988_15_IGammaKernel_cu_cb51a28d4cuda3std3__419piecewise_constructE:
	.zero		1
	.type		_ZN46_INTERNAL_08322988_15_IGammaKernel_cu_cb51a28d4cuda3std6ranges3__45__cpo5ssizeE,@object
	.size		_ZN46_INTERNAL_08322988_15_IGammaKernel_cu_cb51a28d4cuda3std6ranges3__45__cpo5ssizeE,(_ZN46_INTERNAL_08322988_15_IGammaKernel_cu_cb51a28d4cuda3std3__45__cpo3endE - _ZN46_INTERNAL_08322988_15_IGammaKernel_cu_cb51a28d4cuda3std6ranges3__45__cpo5ssizeE)
_ZN46_INTERNAL_08322988_15_IGammaKernel_cu_cb51a28d4cuda3std6ranges3__45__cpo5ssizeE:
	.zero		1
	.type		_ZN46_INTERNAL_08322988_15_IGammaKernel_cu_cb51a28d4cuda3std3__45__cpo3endE,@object
	.size		_ZN46_INTERNAL_08322988_15_IGammaKernel_cu_cb51a28d4cuda3std3__45__cpo3endE,(_ZN46_INTERNAL_08322988_15_IGammaKernel_cu_cb51a28d4cuda3std6ranges3__45__cpo4cendE - _ZN46_INTERNAL_08322988_15_IGammaKernel_cu_cb51a28d4cuda3std3__45__cpo3endE)
_ZN46_INTERNAL_08322988_15_IGammaKernel_cu_cb51a28d4cuda3std3__45__cpo3endE:
	.zero		1
	.type		_ZN46_INTERNAL_08322988_15_IGammaKernel_cu_cb51a28d4cuda3std6ranges3__45__cpo4cendE,@object
	.size		_ZN46_INTERNAL_08322988_15_IGammaKernel_cu_cb51a28d4cuda3std6ranges3__45__cpo4cendE,(_ZN46_INTERNAL_08322988_15_IGammaKernel_cu_cb51a28d4cuda3std3__45__cpo4rendE - _ZN46_INTERNAL_08322988_15_IGammaKernel_cu_cb51a28d4cuda3std6ranges3__45__cpo4cendE)
_ZN46_INTERNAL_08322988_15_IGammaKernel_cu_cb51a28d4cuda3std6ranges3__45__cpo4cendE:
	.zero		1
	.type		_ZN46_INTERNAL_08322988_15_IGammaKernel_cu_cb51a28d4cuda3std3__45__cpo4rendE,@object
	.size		_ZN46_INTERNAL_08322988_15_IGammaKernel_cu_cb51a28d4cuda3std3__45__cpo4rendE,(_ZN46_INTERNAL_08322988_15_IGammaKernel_cu_cb51a28d4cuda3std6ranges3__45__cpo4prevE - _ZN46_INTERNAL_08322988_15_IGammaKernel_cu_cb51a28d4cuda3std3__45__cpo4rendE)
_ZN46_INTERNAL_08322988_15_IGammaKernel_cu_cb51a28d4cuda3std3__45__cpo4rendE:
	.zero		1
	.type		_ZN46_INTERNAL_08322988_15_IGammaKernel_cu_cb51a28d4cuda3std6ranges3__45__cpo4prevE,@object
	.size		_ZN46_INTERNAL_08322988_15_IGammaKernel_cu_cb51a28d4cuda3std6ranges3__45__cpo4prevE,(_ZN46_INTERNAL_08322988_15_IGammaKernel_cu_cb51a28d4cuda3std6ranges3__45__cpo9iter_moveE - _ZN46_INTERNAL_08322988_15_IGammaKernel_cu_cb51a28d4cuda3std6ranges3__45__cpo4prevE)
_ZN46_INTERNAL_08322988_15_IGammaKernel_cu_cb51a28d4cuda3std6ranges3__45__cpo4prevE:
	.zero		1
	.type		_ZN46_INTERNAL_08322988_15_IGammaKernel_cu_cb51a28d4cuda3std6ranges3__45__cpo9iter_moveE,@object
	.size		_ZN46_INTERNAL_08322988_15_IGammaKernel_cu_cb51a28d4cuda3std6ranges3__45__cpo9iter_moveE,(.L_17 - _ZN46_INTERNAL_08322988_15_IGammaKernel_cu_cb51a28d4cuda3std6ranges3__45__cpo9iter_moveE)
_ZN46_INTERNAL_08322988_15_IGammaKernel_cu_cb51a28d4cuda3std6ranges3__45__cpo9iter_moveE:
	.zero		1
.L_17:


//--------------------- .nv.constant0._ZN2at6native18elementwise_kernelILi128ELi4EZNS0_15gpu_kernel_implIN48_GLOBAL__N__08322988_15_IGammaKernel_cu_cb51a28d10CalcIgammaIfEEEEvRNS_18TensorIteratorBaseERKT_EUliE_EEviT1_ --------------------------
	.section	.nv.constant0._ZN2at6native18elementwise_kernelILi128ELi4EZNS0_15gpu_kernel_implIN48_GLOBAL__N__08322988_15_IGammaKernel_cu_cb51a28d10CalcIgammaIfEEEEvRNS_18TensorIteratorBaseERKT_EUliE_EEviT1_,"a",@progbits
	.sectionflags	@""
	.align	4
.nv.constant0._ZN2at6native18elementwise_kernelILi128ELi4EZNS0_15gpu_kernel_implIN48_GLOBAL__N__08322988_15_IGammaKernel_cu_cb51a28d10CalcIgammaIfEEEEvRNS_18TensorIteratorBaseERKT_EUliE_EEviT1_:
	.zero		1552


//--------------------- .nv.constant0._ZN2at6native27unrolled_elementwise_kernelIN48_GLOBAL__N__08322988_15_IGammaKernel_cu_cb51a28d10CalcIgammaIfEESt5arrayIPcLm3EELi4E23TrivialOffsetCalculatorILi2EjES8_ILi1EjENS0_6memory12LoadWithCastILi2EEENSB_13StoreWithCastILi1EEEEEviT_T0_T2_T3_T4_T5_ --------------------------
	.section	.nv.constant0._ZN2at6native27unrolled_elementwise_kernelIN48_GLOBAL__N__08322988_15_IGammaKernel_cu_cb51a28d10CalcIgammaIfEESt5arrayIPcLm3EELi4E23TrivialOffsetCalculatorILi2EjES8_ILi1EjENS0_6memory12LoadWithCastILi2EEENSB_13StoreWithCastILi1EEEEEviT_T0_T2_T3_T4_T5_,"a",@progbits
	.sectionflags	@""
	.align	4
.nv.constant0._ZN2at6native27unrolled_elementwise_kernelIN48_GLOBAL__N__08322988_15_IGammaKernel_cu_cb51a28d10CalcIgammaIfEESt5arrayIPcLm3EELi4E23TrivialOffsetCalculatorILi2EjES8_ILi1EjENS0_6memory12LoadWithCastILi2EEENSB_13StoreWithCastILi1EEEEEviT_T0_T2_T3_T4_T5_:
	.zero		952


//--------------------- .nv.constant0._ZN2at6native18elementwise_kernelILi128ELi2EZNS0_22gpu_kernel_impl_nocastIN48_GLOBAL__N__08322988_15_IGammaKernel_cu_cb51a28d10CalcIgammaIfEEEEvRNS_18TensorIteratorBaseERKT_EUliE_EEviT1_ --------------------------
	.section	.nv.constant0._ZN2at6native18elementwise_kernelILi128ELi2EZNS0_22gpu_kernel_impl_nocastIN48_GLOBAL__N__08322988_15_IGammaKernel_cu_cb51a28d10CalcIgammaIfEEEEvRNS_18TensorIteratorBaseERKT_EUliE_EEviT1_,"a",@progbits
	.sectionflags	@""
	.align	4
.nv.constant0._ZN2at6native18elementwise_kernelILi128ELi2EZNS0_22gpu_kernel_impl_nocastIN48_GLOBAL__N__08322988_15_IGammaKernel_cu_cb51a28d10CalcIgammaIfEEEEvRNS_18TensorIteratorBaseERKT_EUliE_EEviT1_:
	.zero		1552


//--------------------- .nv.constant0._ZN2at6native27unrolled_elementwise_kernelIN48_GLOBAL__N__08322988_15_IGammaKernel_cu_cb51a28d10CalcIgammaIfEESt5arrayIPcLm3EELi4E23TrivialOffsetCalculatorILi2EjES8_ILi1EjENS0_6memory15LoadWithoutCastENSB_16StoreWithoutCastEEEviT_T0_T2_T3_T4_T5_ --------------------------
	.section	.nv.constant0._ZN2at6native27unrolled_elementwise_kernelIN48_GLOBAL__N__08322988_15_IGammaKernel_cu_cb51a28d10CalcIgammaIfEESt5arrayIPcLm3EELi4E23TrivialOffsetCalculatorILi2EjES8_ILi1EjENS0_6memory15LoadWithoutCastENSB_16StoreWithoutCastEEEviT_T0_T2_T3_T4_T5_,"a",@progbits
	.sectionflags	@""
	.align	4
.nv.constant0._ZN2at6native27unrolled_elementwise_kernelIN48_GLOBAL__N__08322988_15_IGammaKernel_cu_cb51a28d10CalcIgammaIfEESt5arrayIPcLm3EELi4E23TrivialOffsetCalculatorILi2EjES8_ILi1EjENS0_6memory15LoadWithoutCastENSB_16StoreWithoutCastEEEviT_T0_T2_T3_T4_T5_:
	.zero		932


//--------------------- .nv.constant0._ZN2at6native29vectorized_elementwise_kernelILi2EN48_GLOBAL__N__08322988_15_IGammaKernel_cu_cb51a28d10CalcIgammaIfEESt5arrayIPcLm3EEEEviT0_T1_ --------------------------
	.section	.nv.constant0._ZN2at6native29vectorized_elementwise_kernelILi2EN48_GLOBAL__N__08322988_15_IGammaKernel_cu_cb51a28d10CalcIgammaIfEESt5arrayIPcLm3EEEEviT0_T1_,"a",@progbits
	.sectionflags	@""
	.align	4
.nv.constant0._ZN2at6native29vectorized_elementwise_kernelILi2EN48_GLOBAL__N__08322988_15_IGammaKernel_cu_cb51a28d10CalcIgammaIfEESt5arrayIPcLm3EEEEviT0_T1_:
	.zero		928


//--------------------- .nv.constant0._ZN2at6native29vectorized_elementwise_kernelILi4EN48_GLOBAL__N__08322988_15_IGammaKernel_cu_cb51a28d10CalcIgammaIfEESt5arrayIPcLm3EEEEviT0_T1_ --------------------------
	.section	.nv.constant0._ZN2at6native29vectorized_elementwise_kernelILi4EN48_GLOBAL__N__08322988_15_IGammaKernel_cu_cb51a28d10CalcIgammaIfEESt5arrayIPcLm3EEEEviT0_T1_,"a",@progbits
	.sectionflags	@""
	.align	4
.nv.constant0._ZN2at6native29vectorized_elementwise_kernelILi4EN48_GLOBAL__N__08322988_15_IGammaKernel_cu_cb51a28d10CalcIgammaIfEESt5arrayIPcLm3EEEEviT0_T1_:
	.zero		928


//--------------------- .nv.constant0._ZN2at6native29vectorized_elementwise_kernelILi8EN48_GLOBAL__N__08322988_15_IGammaKernel_cu_cb51a28d10CalcIgammaIfEESt5arrayIPcLm3EEEEviT0_T1_ --------------------------
	.section	.nv.constant0._ZN2at6native29vectorized_elementwise_kernelILi8EN48_GLOBAL__N__08322988_15_IGammaKernel_cu_cb51a28d10CalcIgammaIfEESt5arrayIPcLm3EEEEviT0_T1_,"a",@progbits
	.sectionflags	@""
	.align	4
.nv.constant0._ZN2at6native29vectorized_elementwise_kernelILi8EN48_GLOBAL__N__08322988_15_IGammaKernel_cu_cb51a28d10CalcIgammaIfEESt5arrayIPcLm3EEEEviT0_T1_:
	.zero		928


//--------------------- .nv.constant0._ZN2at6native18elementwise_kernelILi128ELi4EZNS0_15gpu_kernel_implIN48_GLOBAL__N__08322988_15_IGammaKernel_cu_cb51a28d10CalcIgammaIdEEEEvRNS_18TensorIteratorBaseERKT_EUliE_EEviT1_ --------------------------
	.section	.nv.constant0._ZN2at6native18elementwise_kernelILi128ELi4EZNS0_15gpu_kernel_implIN48_GLOBAL__N__08322988_15_IGammaKernel_cu_cb51a28d10CalcIgammaIdEEEEvRNS_18TensorIteratorBaseERKT_EUliE_EEviT1_,"a",@progbits
	.sectionflags	@""
	.align	4
.nv.constant0._ZN2at6native18elementwise_kernelILi128ELi4EZNS0_15gpu_kernel_implIN48_GLOBAL__N__08322988_15_IGammaKernel_cu_cb51a28d10CalcIgammaIdEEEEvRNS_18TensorIteratorBaseERKT_EUliE_EEviT1_:
	.zero		1552


//--------------------- .nv.constant0._ZN2at6native27unrolled_elementwise_kernelIN48_GLOBAL__N__08322988_15_IGammaKernel_cu_cb51a28d10CalcIgammaIdEESt5arrayIPcLm3EELi4E23TrivialOffsetCalculatorILi2EjES8_ILi1EjENS0_6memory12LoadWithCastILi2EEENSB_13StoreWithCastILi1EEEEEviT_T0_T2_T3_T4_T5_ --------------------------
	.section	.nv.constant0._ZN2at6native27unrolled_elementwise_kernelIN48_GLOBAL__N__08322988_15_IGammaKernel_cu_cb51a28d10CalcIgammaIdEESt5arrayIPcLm3EELi4E23TrivialOffsetCalculatorILi2EjES8_ILi1EjENS0_6memory12LoadWithCastILi2EEENSB_13StoreWithCastILi1EEEEEviT_T0_T2_T3_T4_T5_,"a",@progbits
	.sectionflags	@""
	.align	4
.nv.constant0._ZN2at6native27unrolled_elementwise_kernelIN48_GLOBAL__N__08322988_15_IGammaKernel_cu_cb51a28d10CalcIgammaIdEESt5arrayIPcLm3EELi4E23TrivialOffsetCalculatorILi2EjES8_ILi1EjENS0_6memory12LoadWithCastILi2EEENSB_13StoreWithCastILi1EEEEEviT_T0_T2_T3_T4_T5_:
	.zero		952


//--------------------- .nv.constant0._ZN2at6native18elementwise_kernelILi128ELi2EZNS0_22gpu_kernel_impl_nocastIN48_GLOBAL__N__08322988_15_IGammaKernel_cu_cb51a28d10CalcIgammaIdEEEEvRNS_18TensorIteratorBaseERKT_EUliE_EEviT1_ --------------------------
	.section	.nv.constant0._ZN2at6native18elementwise_kernelILi128ELi2EZNS0_22gpu_kernel_impl_nocastIN48_GLOBAL__N__08322988_15_IGammaKernel_cu_cb51a28d10CalcIgammaIdEEEEvRNS_18TensorIteratorBaseERKT_EUliE_EEviT1_,"a",@progbits
	.sectionflags	@""
	.align	4
.nv.constant0._ZN2at6native18elementwise_kernelILi128ELi2EZNS0_22gpu_kernel_impl_nocastIN48_GLOBAL__N__08322988_15_IGammaKernel_cu_cb51a28d10CalcIgammaIdEEEEvRNS_18TensorIteratorBaseERKT_EUliE_EEviT1_:
	.zero		1552


//--------------------- .nv.constant0._ZN2at6native27unrolled_elementwise_kernelIN48_GLOBAL__N__08322988_15_IGammaKernel_cu_cb51a28d10CalcIgammaIdEESt5arrayIPcLm3EELi4E23TrivialOffsetCalculatorILi2EjES8_ILi1EjENS0_6memory15LoadWithoutCastENSB_16StoreWithoutCastEEEviT_T0_T2_T3_T4_T5_ --------------------------
	.section	.nv.constant0._ZN2at6native27unrolled_elementwise_kernelIN48_GLOBAL__N__08322988_15_IGammaKernel_cu_cb51a28d10CalcIgammaIdEESt5arrayIPcLm3EELi4E23TrivialOffsetCalculatorILi2EjES8_ILi1EjENS0_6memory15LoadWithoutCastENSB_16StoreWithoutCastEEEviT_T0_T2_T3_T4_T5_,"a",@progbits
	.sectionflags	@""
	.align	4
.nv.constant0._ZN2at6native27unrolled_elementwise_kernelIN48_GLOBAL__N__08322988_15_IGammaKernel_cu_cb51a28d10CalcIgammaIdEESt5arrayIPcLm3EELi4E23TrivialOffsetCalculatorILi2EjES8_ILi1EjENS0_6memory15LoadWithoutCastENSB_16StoreWithoutCastEEEviT_T0_T2_T3_T4_T5_:
	.zero		932


//--------------------- .nv.constant0._ZN2at6native29vectorized_elementwise_kernelILi2EN48_GLOBAL__N__08322988_15_IGammaKernel_cu_cb51a28d10CalcIgammaIdEESt5arrayIPcLm3EEEEviT0_T1_ --------------------------
	.section	.nv.constant0._ZN2at6native29vectorized_elementwise_kernelILi2EN48_GLOBAL__N__08322988_15_IGammaKernel_cu_cb51a28d10CalcIgammaIdEESt5arrayIPcLm3EEEEviT0_T1_,"a",@progbits
	.sectionflags	@""
	.align	4
.nv.constant0._ZN2at6native29vectorized_elementwise_kernelILi2EN48_GLOBAL__N__08322988_15_IGammaKernel_cu_cb51a28d10CalcIgammaIdEESt5arrayIPcLm3EEEEviT0_T1_:
	.zero		928


//--------------------- .nv.constant0._ZN2at6native29vectorized_elementwise_kernelILi4EN48_GLOBAL__N__08322988_15_IGammaKernel_cu_cb51a28d10CalcIgammaIdEESt5arrayIPcLm3EEEEviT0_T1_ --------------------------
	.section	.nv.constant0._ZN2at6native29vectorized_elementwise_kernelILi4EN48_GLOBAL__N__08322988_15_IGammaKernel_cu_cb51a28d10CalcIgammaIdEESt5arrayIPcLm3EEEEviT0_T1_,"a",@progbits
	.sectionflags	@""
	.align	4
.nv.constant0._ZN2at6native29vectorized_elementwise_kernelILi4EN48_GLOBAL__N__08322988_15_IGammaKernel_cu_cb51a28d10CalcIgammaIdEESt5arrayIPcLm3EEEEviT0_T1_:
	.zero		928


//--------------------- .nv.constant0._ZN2at6native29vectorized_elementwise_kernelILi8EN48_GLOBAL__N__08322988_15_IGammaKernel_cu_cb51a28d10CalcIgammaIdEESt5arrayIPcLm3EEEEviT0_T1_ --------------------------
	.section	.nv.constant0._ZN2at6native29vectorized_elementwise_kernelILi8EN48_GLOBAL__N__08322988_15_IGammaKernel_cu_cb51a28d10CalcIgammaIdEESt5arrayIPcLm3EEEEviT0_T1_,"a",@progbits
	.sectionflags	@""
	.align	4
.nv.constant0._ZN2at6native29vectorized_elementwise_kernelILi8EN48_GLOBAL__N__08322988_15_IGammaKernel_cu_cb51a28d10CalcIgammaIdEESt5arrayIPcLm3EEEEviT0_T1_:
	.zero		928


//--------------------- SYMBOLS --------------------------

	.type		.nv.reservedSmem.offset0,@object
	.size		.nv.reservedSmem.offset0,0x4
	.type		__assertfail,@function
